	.target	sm_90a

	.elftype	@"ET_EXEC"


//--------------------- .note.nv.tkinfo           --------------------------
	.section	.note.nv.tkinfo,"",@"SHT_NOTE"
	.sectionflags	@"SHF_NOTE_NV_TKINFO"
	.tkinfo
        /*0018*/ 	.word	0x00000002
        /*0030*/ 	.string	""
        /*0030*/ 	.string	"ptxas"
        /*0030*/ 	.string	"Cuda compilation tools, release 13.0, V13.0.88"
        /*0030*/ 	.string	"Build cuda_13.0.r13.0/compiler.36424714_0"
        /*0030*/ 	.string	"-arch sm_90a -m 64 "



//--------------------- .note.nv.cuinfo           --------------------------
	.section	.note.nv.cuinfo,"",@"SHT_NOTE"
	.sectionflags	@"SHF_NOTE_NV_CUINFO"
        /*0018*/ 	.short	0x0002
        /*001a*/ 	.short	0x005a
        /*001c*/ 	.short	0x0082
	.zero		2


//--------------------- .nv.info                  --------------------------
	.section	.nv.info,"",@"SHT_CUDA_INFO"
	.align	4


	//----- nvinfo : EIATTR_REGCOUNT
	.align		4
        /*0000*/ 	.byte	0x04, 0x2f
        /*0002*/ 	.short	(.L_20 - .L_19)
	.align		4
.L_19:
        /*0004*/ 	.word	index@(_ZN7cutlass13device_kernelIN5flash11enable_sm90INS1_16FlashAttnFwdSm90INS1_25CollectiveMainloopFwdSm90ILi2EN4cute5tupleIJNS5_1CILi1EEES8_S8_EEENS6_IJNS7_ILi64EEESA_SA_EEELi512ENS_6half_tEfNS_4arch4Sm90ELb1ELb0ELb0ELb1ELb1ELb1ELb1ELb0ELb0ELb1ELb0ELb0EEENS1_21CollectiveEpilogueFwdINS6_IJSA_NS7_ILi512EEESA_EEES9_SC_SE_Li256ELb1ELb1ELb0ELb0EEENS1_36VarlenDynamicPersistentTileSchedulerILi64ELi64ELi256ELi128ELb0ELb1ELb1ELb1ELb1ELb1EEEEEEEEEvNT_6ParamsE)
        /*0008*/ 	.word	0x000000a8


	//----- nvinfo : EIATTR_FRAME_SIZE
	.align		4
.L_20:
        /*000c*/ 	.byte	0x04, 0x11
        /*000e*/ 	.short	(.L_22 - .L_21)
	.align		4
.L_21:
        /*0010*/ 	.word	index@(_ZN7cutlass13device_kernelIN5flash11enable_sm90INS1_16FlashAttnFwdSm90INS1_25CollectiveMainloopFwdSm90ILi2EN4cute5tupleIJNS5_1CILi1EEES8_S8_EEENS6_IJNS7_ILi64EEESA_SA_EEELi512ENS_6half_tEfNS_4arch4Sm90ELb1ELb0ELb0ELb1ELb1ELb1ELb1ELb0ELb0ELb1ELb0ELb0EEENS1_21CollectiveEpilogueFwdINS6_IJSA_NS7_ILi512EEESA_EEES9_SC_SE_Li256ELb1ELb1ELb0ELb0EEENS1_36VarlenDynamicPersistentTileSchedulerILi64ELi64ELi256ELi128ELb0ELb1ELb1ELb1ELb1ELb1EEEEEEEEEvNT_6ParamsE)
        /*0014*/ 	.word	0x00000078


	//----- nvinfo : EIATTR_REGCOUNT
	.align		4
.L_22:
        /*0018*/ 	.byte	0x04, 0x2f
        /*001a*/ 	.short	(.L_24 - .L_23)
	.align		4
.L_23:
        /*001c*/ 	.word	index@(_ZN7cutlass13device_kernelIN5flash11enable_sm90INS1_16FlashAttnFwdSm90INS1_25CollectiveMainloopFwdSm90ILi2EN4cute5tupleIJNS5_1CILi1EEES8_S8_EEENS6_IJNS7_ILi64EEESA_SA_EEELi512ENS_6half_tEfNS_4arch4Sm90ELb1ELb0ELb0ELb1ELb1ELb0ELb1ELb0ELb0ELb1ELb0ELb0EEENS1_21CollectiveEpilogueFwdINS6_IJSA_NS7_ILi512EEESA_EEES9_SC_SE_Li256ELb1ELb1ELb0ELb0EEENS1_36VarlenDynamicPersistentTileSchedulerILi64ELi64ELi256ELi128ELb0ELb1ELb1ELb1ELb1ELb1EEEEEEEEEvNT_6ParamsE)
        /*0020*/ 	.word	0x000000a8


	//----- nvinfo : EIATTR_FRAME_SIZE
	.align		4
.L_24:
        /*0024*/ 	.byte	0x04, 0x11
        /*0026*/ 	.short	(.L_26 - .L_25)
	.align		4
.L_25:
        /*0028*/ 	.word	index@(_ZN7cutlass13device_kernelIN5flash11enable_sm90INS1_16FlashAttnFwdSm90INS1_25CollectiveMainloopFwdSm90ILi2EN4cute5tupleIJNS5_1CILi1EEES8_S8_EEENS6_IJNS7_ILi64EEESA_SA_EEELi512ENS_6half_tEfNS_4arch4Sm90ELb1ELb0ELb0ELb1ELb1ELb0ELb1ELb0ELb0ELb1ELb0ELb0EEENS1_21CollectiveEpilogueFwdINS6_IJSA_NS7_ILi512EEESA_EEES9_SC_SE_Li256ELb1ELb1ELb0ELb0EEENS1_36VarlenDynamicPersistentTileSchedulerILi64ELi64ELi256ELi128ELb0ELb1ELb1ELb1ELb1ELb1EEEEEEEEEvNT_6ParamsE)
        /*002c*/ 	.word	0x00000028


	//----- nvinfo : EIATTR_REGCOUNT
	.align		4
.L_26:
        /*0030*/ 	.byte	0x04, 0x2f
        /*0032*/ 	.short	(.L_28 - .L_27)
	.align		4
.L_27:
        /*0034*/ 	.word	index@(_ZN7cutlass13device_kernelIN5flash11enable_sm90INS1_16FlashAttnFwdSm90INS1_25CollectiveMainloopFwdSm90ILi2EN4cute5tupleIJNS5_1CILi1EEES8_S8_EEENS6_IJNS7_ILi64EEESA_SA_EEELi512ENS_6half_tEfNS_4arch4Sm90ELb1ELb0ELb0ELb1ELb1ELb1ELb0ELb0ELb0ELb1ELb0ELb0EEENS1_21CollectiveEpilogueFwdINS6_IJSA_NS7_ILi512EEESA_EEES9_SC_SE_Li256ELb1ELb1ELb0ELb0EEENS1_36VarlenDynamicPersistentTileSchedulerILi64ELi64ELi256ELi128ELb0ELb1ELb1ELb1ELb1ELb1EEEEEEEEEvNT_6ParamsE)
        /*0038*/ 	.word	0x000000a8


	//----- nvinfo : EIATTR_FRAME_SIZE
	.align		4
.L_28:
        /*003c*/ 	.byte	0x04, 0x11
        /*003e*/ 	.short	(.L_30 - .L_29)
	.align		4
.L_29:
        /*0040*/ 	.word	index@(_ZN7cutlass13device_kernelIN5flash11enable_sm90INS1_16FlashAttnFwdSm90INS1_25CollectiveMainloopFwdSm90ILi2EN4cute5tupleIJNS5_1CILi1EEES8_S8_EEENS6_IJNS7_ILi64EEESA_SA_EEELi512ENS_6half_tEfNS_4arch4Sm90ELb1ELb0ELb0ELb1ELb1ELb1ELb0ELb0ELb0ELb1ELb0ELb0EEENS1_21CollectiveEpilogueFwdINS6_IJSA_NS7_ILi512EEESA_EEES9_SC_SE_Li256ELb1ELb1ELb0ELb0EEENS1_36VarlenDynamicPersistentTileSchedulerILi64ELi64ELi256ELi128ELb0ELb1ELb1ELb1ELb1ELb1EEEEEEEEEvNT_6ParamsE)
        /*0044*/ 	.word	0x00000060


	//----- nvinfo : EIATTR_REGCOUNT
	.align		4
.L_30:
        /*0048*/ 	.byte	0x04, 0x2f
        /*004a*/ 	.short	(.L_32 - .L_31)
	.align		4
.L_31:
        /*004c*/ 	.word	index@(_ZN7cutlass13device_kernelIN5flash11enable_sm90INS1_16FlashAttnFwdSm90INS1_25CollectiveMainloopFwdSm90ILi2EN4cute5tupleIJNS5_1CILi1EEES8_S8_EEENS6_IJNS7_ILi64EEESA_SA_EEELi512ENS_6half_tEfNS_4arch4Sm90ELb1ELb0ELb0ELb1ELb1ELb0ELb0ELb0ELb0ELb1ELb0ELb0EEENS1_21CollectiveEpilogueFwdINS6_IJSA_NS7_ILi512EEESA_EEES9_SC_SE_Li256ELb1ELb1ELb0ELb0EEENS1_36VarlenDynamicPersistentTileSchedulerILi64ELi64ELi256ELi128ELb0ELb1ELb1ELb1ELb1ELb1EEEEEEEEEvNT_6ParamsE)
        /*0050*/ 	.word	0x000000a8


	//----- nvinfo : EIATTR_FRAME_SIZE
	.align		4
.L_32:
        /*0054*/ 	.byte	0x04, 0x11
        /*0056*/ 	.short	(.L_34 - .L_33)
	.align		4
.L_33:
        /*0058*/ 	.word	index@(_ZN7cutlass13device_kernelIN5flash11enable_sm90INS1_16FlashAttnFwdSm90INS1_25CollectiveMainloopFwdSm90ILi2EN4cute5tupleIJNS5_1CILi1EEES8_S8_EEENS6_IJNS7_ILi64EEESA_SA_EEELi512ENS_6half_tEfNS_4arch4Sm90ELb1ELb0ELb0ELb1ELb1ELb0ELb0ELb0ELb0ELb1ELb0ELb0EEENS1_21CollectiveEpilogueFwdINS6_IJSA_NS7_ILi512EEESA_EEES9_SC_SE_Li256ELb1ELb1ELb0ELb0EEENS1_36VarlenDynamicPersistentTileSchedulerILi64ELi64ELi256ELi128ELb0ELb1ELb1ELb1ELb1ELb1EEEEEEEEEvNT_6ParamsE)
        /*005c*/ 	.word	0x00000030


	//----- nvinfo : EIATTR_REGCOUNT
	.align		4
.L_34:
        /*0060*/ 	.byte	0x04, 0x2f
        /*0062*/ 	.short	(.L_36 - .L_35)
	.align		4
.L_35:
        /*0064*/ 	.word	index@(_ZN7cutlass13device_kernelIN5flash11enable_sm90INS1_16FlashAttnFwdSm90INS1_25CollectiveMainloopFwdSm90ILi2EN4cute5tupleIJNS5_1CILi1EEES8_S8_EEENS6_IJNS7_ILi64EEESA_SA_EEELi512ENS_6half_tEfNS_4arch4Sm90ELb1ELb0ELb0ELb0ELb1ELb0ELb1ELb0ELb0ELb1ELb0ELb0EEENS1_21CollectiveEpilogueFwdINS6_IJSA_NS7_ILi512EEESA_EEES9_SC_SE_Li256ELb0ELb1ELb0ELb0EEENS1_30DynamicPersistentTileSchedulerILi256ELi128ELb0ELb1ELb1EEEEEEEEEvNT_6ParamsE)
        /*0068*/ 	.word	0x000000a8


	//----- nvinfo : EIATTR_FRAME_SIZE
	.align		4
.L_36:
        /*006c*/ 	.byte	0x04, 0x11
        /*006e*/ 	.short	(.L_38 - .L_37)
	.align		4
.L_37:
        /*0070*/ 	.word	index@(_ZN7cutlass13device_kernelIN5flash11enable_sm90INS1_16FlashAttnFwdSm90INS1_25CollectiveMainloopFwdSm90ILi2EN4cute5tupleIJNS5_1CILi1EEES8_S8_EEENS6_IJNS7_ILi64EEESA_SA_EEELi512ENS_6half_tEfNS_4arch4Sm90ELb1ELb0ELb0ELb0ELb1ELb0ELb1ELb0ELb0ELb1ELb0ELb0EEENS1_21CollectiveEpilogueFwdINS6_IJSA_NS7_ILi512EEESA_EEES9_SC_SE_Li256ELb0ELb1ELb0ELb0EEENS1_30DynamicPersistentTileSchedulerILi256ELi128ELb0ELb1ELb1EEEEEEEEEvNT_6ParamsE)
        /*0074*/ 	.word	0x00000018


	//----- nvinfo : EIATTR_REGCOUNT
	.align		4
.L_38:
        /*0078*/ 	.byte	0x04, 0x2f
        /*007a*/ 	.short	(.L_40 - .L_39)
	.align		4
.L_39:
        /*007c*/ 	.word	index@(_ZN7cutlass13device_kernelIN5flash11enable_sm90INS1_16FlashAttnFwdSm90INS1_25CollectiveMainloopFwdSm90ILi2EN4cute5tupleIJNS5_1CILi1EEES8_S8_EEENS6_IJNS7_ILi64EEESA_SA_EEELi512ENS_6half_tEfNS_4arch4Sm90ELb1ELb0ELb0ELb0ELb1ELb0ELb0ELb0ELb0ELb1ELb0ELb0EEENS1_21CollectiveEpilogueFwdINS6_IJSA_NS7_ILi512EEESA_EEES9_SC_SE_Li256ELb0ELb1ELb0ELb0EEENS1_30DynamicPersistentTileSchedulerILi256ELi128ELb0ELb1ELb1EEEEEEEEEvNT_6ParamsE)
        /*0080*/ 	.word	0x000000a8


	//----- nvinfo : EIATTR_FRAME_SIZE
	.align		4
.L_40:
        /*0084*/ 	.byte	0x04, 0x11
        /*0086*/ 	.short	(.L_42 - .L_41)
	.align		4
.L_41:
        /*0088*/ 	.word	index@(_ZN7cutlass13device_kernelIN5flash11enable_sm90INS1_16FlashAttnFwdSm90INS1_25CollectiveMainloopFwdSm90ILi2EN4cute5tupleIJNS5_1CILi1EEES8_S8_EEENS6_IJNS7_ILi64EEESA_SA_EEELi512ENS_6half_tEfNS_4arch4Sm90ELb1ELb0ELb0ELb0ELb1ELb0ELb0ELb0ELb0ELb1ELb0ELb0EEENS1_21CollectiveEpilogueFwdINS6_IJSA_NS7_ILi512EEESA_EEES9_SC_SE_Li256ELb0ELb1ELb0ELb0EEENS1_30DynamicPersistentTileSchedulerILi256ELi128ELb0ELb1ELb1EEEEEEEEEvNT_6ParamsE)
        /*008c*/ 	.word	0x00000010


	//----- nvinfo : EIATTR_REGCOUNT
	.align		4
.L_42:
        /*0090*/ 	.byte	0x04, 0x2f
        /*0092*/ 	.short	(.L_44 - .L_43)
	.align		4
.L_43:
        /*0094*/ 	.word	index@(_ZN7cutlass13device_kernelIN5flash11enable_sm90INS1_16FlashAttnFwdSm90INS1_25CollectiveMainloopFwdSm90ILi2EN4cute5tupleIJNS5_1CILi1EEES8_S8_EEENS6_IJNS7_ILi64EEESA_SA_EEELi512ENS_6half_tEfNS_4arch4Sm90ELb0ELb1ELb0ELb1ELb1ELb1ELb1ELb0ELb0ELb1ELb0ELb0EEENS1_21CollectiveEpilogueFwdINS6_IJSA_NS7_ILi512EEESA_EEES9_SC_SE_Li256ELb1ELb1ELb0ELb0EEENS1_36VarlenDynamicPersistentTileSchedulerILi64ELi64ELi256ELi128ELb0ELb1ELb1ELb1ELb0ELb1EEEEEEEEEvNT_6ParamsE)
        /*0098*/ 	.word	0x000000a8


	//----- nvinfo : EIATTR_FRAME_SIZE
	.align		4
.L_44:
        /*009c*/ 	.byte	0x04, 0x11
        /*009e*/ 	.short	(.L_46 - .L_45)
	.align		4
.L_45:
        /*00a0*/ 	.word	index@(_ZN7cutlass13device_kernelIN5flash11enable_sm90INS1_16FlashAttnFwdSm90INS1_25CollectiveMainloopFwdSm90ILi2EN4cute5tupleIJNS5_1CILi1EEES8_S8_EEENS6_IJNS7_ILi64EEESA_SA_EEELi512ENS_6half_tEfNS_4arch4Sm90ELb0ELb1ELb0ELb1ELb1ELb1ELb1ELb0ELb0ELb1ELb0ELb0EEENS1_21CollectiveEpilogueFwdINS6_IJSA_NS7_ILi512EEESA_EEES9_SC_SE_Li256ELb1ELb1ELb0ELb0EEENS1_36VarlenDynamicPersistentTileSchedulerILi64ELi64ELi256ELi128ELb0ELb1ELb1ELb1ELb0ELb1EEEEEEEEEvNT_6ParamsE)
        /*00a4*/ 	.word	0x00000070


	//----- nvinfo : EIATTR_REGCOUNT
	.align		4
.L_46:
        /*00a8*/ 	.byte	0x04, 0x2f
        /*00aa*/ 	.short	(.L_48 - .L_47)
	.align		4
.L_47:
        /*00ac*/ 	.word	index@(_ZN7cutlass13device_kernelIN5flash11enable_sm90INS1_16FlashAttnFwdSm90INS1_25CollectiveMainloopFwdSm90ILi2EN4cute5tupleIJNS5_1CILi1EEES8_S8_EEENS6_IJNS7_ILi64EEESA_SA_EEELi512ENS_6half_tEfNS_4arch4Sm90ELb0ELb1ELb0ELb1ELb1ELb0ELb1ELb0ELb0ELb1ELb0ELb0EEENS1_21CollectiveEpilogueFwdINS6_IJSA_NS7_ILi512EEESA_EEES9_SC_SE_Li256ELb1ELb1ELb0ELb0EEENS1_36VarlenDynamicPersistentTileSchedulerILi64ELi64ELi256ELi128ELb0ELb1ELb1ELb1ELb0ELb1EEEEEEEEEvNT_6ParamsE)
        /*00b0*/ 	.word	0x000000a8


	//----- nvinfo : EIATTR_FRAME_SIZE
	.align		4
.L_48:
        /*00b4*/ 	.byte	0x04, 0x11
        /*00b6*/ 	.short	(.L_50 - .L_49)
	.align		4
.L_49:
        /*00b8*/ 	.word	index@(_ZN7cutlass13device_kernelIN5flash11enable_sm90INS1_16FlashAttnFwdSm90INS1_25CollectiveMainloopFwdSm90ILi2EN4cute5tupleIJNS5_1CILi1EEES8_S8_EEENS6_IJNS7_ILi64EEESA_SA_EEELi512ENS_6half_tEfNS_4arch4Sm90ELb0ELb1ELb0ELb1ELb1ELb0ELb1ELb0ELb0ELb1ELb0ELb0EEENS1_21CollectiveEpilogueFwdINS6_IJSA_NS7_ILi512EEESA_EEES9_SC_SE_Li256ELb1ELb1ELb0ELb0EEENS1_36VarlenDynamicPersistentTileSchedulerILi64ELi64ELi256ELi128ELb0ELb1ELb1ELb1ELb0ELb1EEEEEEEEEvNT_6ParamsE)
        /*00bc*/ 	.word	0x00000038


	//----- nvinfo : EIATTR_REGCOUNT
	.align		4
.L_50:
        /*00c0*/ 	.byte	0x04, 0x2f
        /*00c2*/ 	.short	(.L_52 - .L_51)
	.align		4
.L_51:
        /*00c4*/ 	.word	index@(_ZN7cutlass13device_kernelIN5flash11enable_sm90INS1_16FlashAttnFwdSm90INS1_25CollectiveMainloopFwdSm90ILi2EN4cute5tupleIJNS5_1CILi1EEES8_S8_EEENS6_IJNS7_ILi64EEESA_SA_EEELi512ENS_6half_tEfNS_4arch4Sm90ELb0ELb1ELb0ELb1ELb1ELb1ELb0ELb0ELb0ELb1ELb0ELb0EEENS1_21CollectiveEpilogueFwdINS6_IJSA_NS7_ILi512EEESA_EEES9_SC_SE_Li256ELb1ELb1ELb0ELb0EEENS1_36VarlenDynamicPersistentTileSchedulerILi64ELi64ELi256ELi128ELb0ELb1ELb1ELb1ELb0ELb1EEEEEEEEEvNT_6ParamsE)
        /*00c8*/ 	.word	0x000000a8


	//----- nvinfo : EIATTR_FRAME_SIZE
	.align		4
.L_52:
        /*00cc*/ 	.byte	0x04, 0x11
        /*00ce*/ 	.short	(.L_54 - .L_53)
	.align		4
.L_53:
        /*00d0*/ 	.word	index@(_ZN7cutlass13device_kernelIN5flash11enable_sm90INS1_16FlashAttnFwdSm90INS1_25CollectiveMainloopFwdSm90ILi2EN4cute5tupleIJNS5_1CILi1EEES8_S8_EEENS6_IJNS7_ILi64EEESA_SA_EEELi512ENS_6half_tEfNS_4arch4Sm90ELb0ELb1ELb0ELb1ELb1ELb1ELb0ELb0ELb0ELb1ELb0ELb0EEENS1_21CollectiveEpilogueFwdINS6_IJSA_NS7_ILi512EEESA_EEES9_SC_SE_Li256ELb1ELb1ELb0ELb0EEENS1_36VarlenDynamicPersistentTileSchedulerILi64ELi64ELi256ELi128ELb0ELb1ELb1ELb1ELb0ELb1EEEEEEEEEvNT_6ParamsE)
        /*00d4*/ 	.word	0x00000068


	//----- nvinfo : EIATTR_REGCOUNT
	.align		4
.L_54:
        /*00d8*/ 	.byte	0x04, 0x2f
        /*00da*/ 	.short	(.L_56 - .L_55)
	.align		4
.L_55:
        /*00dc*/ 	.word	index@(_ZN7cutlass13device_kernelIN5flash11enable_sm90INS1_16FlashAttnFwdSm90INS1_25CollectiveMainloopFwdSm90ILi2EN4cute5tupleIJNS5_1CILi1EEES8_S8_EEENS6_IJNS7_ILi64EEESA_SA_EEELi512ENS_6half_tEfNS_4arch4Sm90ELb0ELb1ELb0ELb1ELb1ELb0ELb0ELb0ELb0ELb1ELb0ELb0EEENS1_21CollectiveEpilogueFwdINS6_IJSA_NS7_ILi512EEESA_EEES9_SC_SE_Li256ELb1ELb1ELb0ELb0EEENS1_36VarlenDynamicPersistentTileSchedulerILi64ELi64ELi256ELi128ELb0ELb1ELb1ELb1ELb0ELb1EEEEEEEEEvNT_6ParamsE)
        /*00e0*/ 	.word	0x000000a8


	//----- nvinfo : EIATTR_FRAME_SIZE
	.align		4
.L_56:
        /*00e4*/ 	.byte	0x04, 0x11
        /*00e6*/ 	.short	(.L_58 - .L_57)
	.align		4
.L_57:
        /*00e8*/ 	.word	index@(_ZN7cutlass13device_kernelIN5flash11enable_sm90INS1_16FlashAttnFwdSm90INS1_25CollectiveMainloopFwdSm90ILi2EN4cute5tupleIJNS5_1CILi1EEES8_S8_EEENS6_IJNS7_ILi64EEESA_SA_EEELi512ENS_6half_tEfNS_4arch4Sm90ELb0ELb1ELb0ELb1ELb1ELb0ELb0ELb0ELb0ELb1ELb0ELb0EEENS1_21CollectiveEpilogueFwdINS6_IJSA_NS7_ILi512EEESA_EEES9_SC_SE_Li256ELb1ELb1ELb0ELb0EEENS1_36VarlenDynamicPersistentTileSchedulerILi64ELi64ELi256ELi128ELb0ELb1ELb1ELb1ELb0ELb1EEEEEEEEEvNT_6ParamsE)
        /*00ec*/ 	.word	0x00000020


	//----- nvinfo : EIATTR_REGCOUNT
	.align		4
.L_58:
        /*00f0*/ 	.byte	0x04, 0x2f
        /*00f2*/ 	.short	(.L_60 - .L_59)
	.align		4
.L_59:
        /*00f4*/ 	.word	index@(_ZN7cutlass13device_kernelIN5flash11enable_sm90INS1_16FlashAttnFwdSm90INS1_25CollectiveMainloopFwdSm90ILi2EN4cute5tupleIJNS5_1CILi1EEES8_S8_EEENS6_IJNS7_ILi64EEESA_SA_EEELi512ENS_6half_tEfNS_4arch4Sm90ELb0ELb1ELb0ELb0ELb1ELb0ELb1ELb0ELb0ELb1ELb0ELb0EEENS1_21CollectiveEpilogueFwdINS6_IJSA_NS7_ILi512EEESA_EEES9_SC_SE_Li256ELb0ELb1ELb0ELb0EEENS1_30DynamicPersistentTileSchedulerILi256ELi128ELb0ELb1ELb1EEEEEEEEEvNT_6ParamsE)
        /*00f8*/ 	.word	0x000000a8


	//----- nvinfo : EIATTR_FRAME_SIZE
	.align		4
.L_60:
        /*00fc*/ 	.byte	0x04, 0x11
        /*00fe*/ 	.short	(.L_62 - .L_61)
	.align		4
.L_61:
        /*0100*/ 	.word	index@(_ZN7cutlass13device_kernelIN5flash11enable_sm90INS1_16FlashAttnFwdSm90INS1_25CollectiveMainloopFwdSm90ILi2EN4cute5tupleIJNS5_1CILi1EEES8_S8_EEENS6_IJNS7_ILi64EEESA_SA_EEELi512ENS_6half_tEfNS_4arch4Sm90ELb0ELb1ELb0ELb0ELb1ELb0ELb1ELb0ELb0ELb1ELb0ELb0EEENS1_21CollectiveEpilogueFwdINS6_IJSA_NS7_ILi512EEESA_EEES9_SC_SE_Li256ELb0ELb1ELb0ELb0EEENS1_30DynamicPersistentTileSchedulerILi256ELi128ELb0ELb1ELb1EEEEEEEEEvNT_6ParamsE)
        /*0104*/ 	.word	0x00000020


	//----- nvinfo : EIATTR_REGCOUNT
	.align		4
.L_62:
        /*0108*/ 	.byte	0x04, 0x2f
        /*010a*/ 	.short	(.L_64 - .L_63)
	.align		4
.L_63:
        /*010c*/ 	.word	index@(_ZN7cutlass13device_kernelIN5flash11enable_sm90INS1_16FlashAttnFwdSm90INS1_25CollectiveMainloopFwdSm90ILi2EN4cute5tupleIJNS5_1CILi1EEES8_S8_EEENS6_IJNS7_ILi64EEESA_SA_EEELi512ENS_6half_tEfNS_4arch4Sm90ELb0ELb1ELb0ELb0ELb1ELb0ELb0ELb0ELb0ELb1ELb0ELb0EEENS1_21CollectiveEpilogueFwdINS6_IJSA_NS7_ILi512EEESA_EEES9_SC_SE_Li256ELb0ELb1ELb0ELb0EEENS1_30DynamicPersistentTileSchedulerILi256ELi128ELb0ELb1ELb1EEEEEEEEEvNT_6ParamsE)
        /*0110*/ 	.word	0x000000a8


	//----- nvinfo : EIATTR_FRAME_SIZE
	.align		4
.L_64:
        /*0114*/ 	.byte	0x04, 0x11
        /*0116*/ 	.short	(.L_66 - .L_65)
	.align		4
.L_65:
        /*0118*/ 	.word	index@(_ZN7cutlass13device_kernelIN5flash11enable_sm90INS1_16FlashAttnFwdSm90INS1_25CollectiveMainloopFwdSm90ILi2EN4cute5tupleIJNS5_1CILi1EEES8_S8_EEENS6_IJNS7_ILi64EEESA_SA_EEELi512ENS_6half_tEfNS_4arch4Sm90ELb0ELb1ELb0ELb0ELb1ELb0ELb0ELb0ELb0ELb1ELb0ELb0EEENS1_21CollectiveEpilogueFwdINS6_IJSA_NS7_ILi512EEESA_EEES9_SC_SE_Li256ELb0ELb1ELb0ELb0EEENS1_30DynamicPersistentTileSchedulerILi256ELi128ELb0ELb1ELb1EEEEEEEEEvNT_6ParamsE)
        /*011c*/ 	.word	0x00000010


	//----- nvinfo : EIATTR_REGCOUNT
	.align		4
.L_66:
        /*0120*/ 	.byte	0x04, 0x2f
        /*0122*/ 	.short	(.L_68 - .L_67)
	.align		4
.L_67:
        /*0124*/ 	.word	index@(_ZN7cutlass13device_kernelIN5flash11enable_sm90INS1_16FlashAttnFwdSm90INS1_25CollectiveMainloopFwdSm90ILi2EN4cute5tupleIJNS5_1CILi1EEES8_S8_EEENS6_IJNS7_ILi64EEESA_SA_EEELi512ENS_6half_tEfNS_4arch4Sm90ELb0ELb0ELb0ELb1ELb1ELb1ELb1ELb0ELb0ELb1ELb0ELb0EEENS1_21CollectiveEpilogueFwdINS6_IJSA_NS7_ILi512EEESA_EEES9_SC_SE_Li256ELb1ELb1ELb0ELb0EEENS1_36VarlenDynamicPersistentTileSchedulerILi64ELi64ELi256ELi128ELb0ELb1ELb1ELb0ELb1ELb1EEEEEEEEEvNT_6ParamsE)
        /*0128*/ 	.word	0x000000a8


	//----- nvinfo : EIATTR_FRAME_SIZE
	.align		4
.L_68:
        /*012c*/ 	.byte	0x04, 0x11
        /*012e*/ 	.short	(.L_70 - .L_69)
	.align		4
.L_69:
        /*0130*/ 	.word	index@(_ZN7cutlass13device_kernelIN5flash11enable_sm90INS1_16FlashAttnFwdSm90INS1_25CollectiveMainloopFwdSm90ILi2EN4cute5tupleIJNS5_1CILi1EEES8_S8_EEENS6_IJNS7_ILi64EEESA_SA_EEELi512ENS_6half_tEfNS_4arch4Sm90ELb0ELb0ELb0ELb1ELb1ELb1ELb1ELb0ELb0ELb1ELb0ELb0EEENS1_21CollectiveEpilogueFwdINS6_IJSA_NS7_ILi512EEESA_EEES9_SC_SE_Li256ELb1ELb1ELb0ELb0EEENS1_36VarlenDynamicPersistentTileSchedulerILi64ELi64ELi256ELi128ELb0ELb1ELb1ELb0ELb1ELb1EEEEEEEEEvNT_6ParamsE)
        /*0134*/ 	.word	0x00000080


	//----- nvinfo : EIATTR_REGCOUNT
	.align		4
.L_70:
        /*0138*/ 	.byte	0x04, 0x2f
        /*013a*/ 	.short	(.L_72 - .L_71)
	.align		4
.L_71:
        /*013c*/ 	.word	index@(_ZN7cutlass13device_kernelIN5flash11enable_sm90INS1_16FlashAttnFwdSm90INS1_25CollectiveMainloopFwdSm90ILi2EN4cute5tupleIJNS5_1CILi1EEES8_S8_EEENS6_IJNS7_ILi64EEESA_SA_EEELi512ENS_6half_tEfNS_4arch4Sm90ELb0ELb0ELb0ELb1ELb1ELb0ELb1ELb0ELb0ELb1ELb0ELb0EEENS1_21CollectiveEpilogueFwdINS6_IJSA_NS7_ILi512EEESA_EEES9_SC_SE_Li256ELb1ELb1ELb0ELb0EEENS1_36VarlenDynamicPersistentTileSchedulerILi64ELi64ELi256ELi128ELb0ELb1ELb1ELb0ELb1ELb1EEEEEEEEEvNT_6ParamsE)
        /*0140*/ 	.word	0x000000a8


	//----- nvinfo : EIATTR_FRAME_SIZE
	.align		4
.L_72:
        /*0144*/ 	.byte	0x04, 0x11
        /*0146*/ 	.short	(.L_74 - .L_73)
	.align		4
.L_73:
        /*0148*/ 	.word	index@(_ZN7cutlass13device_kernelIN5flash11enable_sm90INS1_16FlashAttnFwdSm90INS1_25CollectiveMainloopFwdSm90ILi2EN4cute5tupleIJNS5_1CILi1EEES8_S8_EEENS6_IJNS7_ILi64EEESA_SA_EEELi512ENS_6half_tEfNS_4arch4Sm90ELb0ELb0ELb0ELb1ELb1ELb0ELb1ELb0ELb0ELb1ELb0ELb0EEENS1_21CollectiveEpilogueFwdINS6_IJSA_NS7_ILi512EEESA_EEES9_SC_SE_Li256ELb1ELb1ELb0ELb0EEENS1_36VarlenDynamicPersistentTileSchedulerILi64ELi64ELi256ELi128ELb0ELb1ELb1ELb0ELb1ELb1EEEEEEEEEvNT_6ParamsE)
        /*014c*/ 	.word	0x00000030


	//----- nvinfo : EIATTR_REGCOUNT
	.align		4
.L_74:
        /*0150*/ 	.byte	0x04, 0x2f
        /*0152*/ 	.short	(.L_76 - .L_75)
	.align		4
.L_75:
        /*0154*/ 	.word	index@(_ZN7cutlass13device_kernelIN5flash11enable_sm90INS1_16FlashAttnFwdSm90INS1_25CollectiveMainloopFwdSm90ILi2EN4cute5tupleIJNS5_1CILi1EEES8_S8_EEENS6_IJNS7_ILi64EEESA_SA_EEELi512ENS_6half_tEfNS_4arch4Sm90ELb0ELb0ELb0ELb1ELb1ELb1ELb0ELb0ELb0ELb1ELb0ELb0EEENS1_21CollectiveEpilogueFwdINS6_IJSA_NS7_ILi512EEESA_EEES9_SC_SE_Li256ELb1ELb1ELb0ELb0EEENS1_36VarlenDynamicPersistentTileSchedulerILi64ELi64ELi256ELi128ELb0ELb1ELb1ELb0ELb1ELb1EEEEEEEEEvNT_6ParamsE)
        /*0158*/ 	.word	0x000000a8


	//----- nvinfo : EIATTR_FRAME_SIZE
	.align		4
.L_76:
        /*015c*/ 	.byte	0x04, 0x11
        /*015e*/ 	.short	(.L_78 - .L_77)
	.align		4
.L_77:
        /*0160*/ 	.word	index@(_ZN7cutlass13device_kernelIN5flash11enable_sm90INS1_16FlashAttnFwdSm90INS1_25CollectiveMainloopFwdSm90ILi2EN4cute5tupleIJNS5_1CILi1EEES8_S8_EEENS6_IJNS7_ILi64EEESA_SA_EEELi512ENS_6half_tEfNS_4arch4Sm90ELb0ELb0ELb0ELb1ELb1ELb1ELb0ELb0ELb0ELb1ELb0ELb0EEENS1_21CollectiveEpilogueFwdINS6_IJSA_NS7_ILi512EEESA_EEES9_SC_SE_Li256ELb1ELb1ELb0ELb0EEENS1_36VarlenDynamicPersistentTileSchedulerILi64ELi64ELi256ELi128ELb0ELb1ELb1ELb0ELb1ELb1EEEEEEEEEvNT_6ParamsE)
        /*0164*/ 	.word	0x00000060


	//----- nvinfo : EIATTR_REGCOUNT
	.align		4
.L_78:
        /*0168*/ 	.byte	0x04, 0x2f
        /*016a*/ 	.short	(.L_80 - .L_79)
	.align		4
.L_79:
        /*016c*/ 	.word	index@(_ZN7cutlass13device_kernelIN5flash11enable_sm90INS1_16FlashAttnFwdSm90INS1_25CollectiveMainloopFwdSm90ILi2EN4cute5tupleIJNS5_1CILi1EEES8_S8_EEENS6_IJNS7_ILi64EEESA_SA_EEELi512ENS_6half_tEfNS_4arch4Sm90ELb0ELb0ELb0ELb1ELb1ELb0ELb0ELb0ELb0ELb1ELb0ELb0EEENS1_21CollectiveEpilogueFwdINS6_IJSA_NS7_ILi512EEESA_EEES9_SC_SE_Li256ELb1ELb1ELb0ELb0EEENS1_36VarlenDynamicPersistentTileSchedulerILi64ELi64ELi256ELi128ELb0ELb1ELb1ELb0ELb1ELb1EEEEEEEEEvNT_6ParamsE)
        /*0170*/ 	.word	0x000000a8


	//----- nvinfo : EIATTR_FRAME_SIZE
	.align		4
.L_80:
        /*0174*/ 	.byte	0x04, 0x11
        /*0176*/ 	.short	(.L_82 - .L_81)
	.align		4
.L_81:
        /*0178*/ 	.word	index@(_ZN7cutlass13device_kernelIN5flash11enable_sm90INS1_16FlashAttnFwdSm90INS1_25CollectiveMainloopFwdSm90ILi2EN4cute5tupleIJNS5_1CILi1EEES8_S8_EEENS6_IJNS7_ILi64EEESA_SA_EEELi512ENS_6half_tEfNS_4arch4Sm90ELb0ELb0ELb0ELb1ELb1ELb0ELb0ELb0ELb0ELb1ELb0ELb0EEENS1_21CollectiveEpilogueFwdINS6_IJSA_NS7_ILi512EEESA_EEES9_SC_SE_Li256ELb1ELb1ELb0ELb0EEENS1_36VarlenDynamicPersistentTileSchedulerILi64ELi64ELi256ELi128ELb0ELb1ELb1ELb0ELb1ELb1EEEEEEEEEvNT_6ParamsE)
        /*017c*/ 	.word	0x00000038


	//----- nvinfo : EIATTR_REGCOUNT
	.align		4
.L_82:
        /*0180*/ 	.byte	0x04, 0x2f
        /*0182*/ 	.short	(.L_84 - .L_83)
	.align		4
.L_83:
        /*0184*/ 	.word	index@(_ZN7cutlass13device_kernelIN5flash11enable_sm90INS1_16FlashAttnFwdSm90INS1_25CollectiveMainloopFwdSm90ILi2EN4cute5tupleIJNS5_1CILi1EEES8_S8_EEENS6_IJNS7_ILi64EEESA_SA_EEELi512ENS_6half_tEfNS_4arch4Sm90ELb0ELb0ELb0ELb0ELb1ELb0ELb1ELb0ELb0ELb1ELb0ELb0EEENS1_21CollectiveEpilogueFwdINS6_IJSA_NS7_ILi512EEESA_EEES9_SC_SE_Li256ELb0ELb1ELb0ELb0EEENS1_29StaticPersistentTileSchedulerILb0EEEEEEEEEvNT_6ParamsE)
        /*0188*/ 	.word	0x000000a8


	//----- nvinfo : EIATTR_FRAME_SIZE
	.align		4
.L_84:
        /*018c*/ 	.byte	0x04, 0x11
        /*018e*/ 	.short	(.L_86 - .L_85)
	.align		4
.L_85:
        /*0190*/ 	.word	index@(_ZN7cutlass13device_kernelIN5flash11enable_sm90INS1_16FlashAttnFwdSm90INS1_25CollectiveMainloopFwdSm90ILi2EN4cute5tupleIJNS5_1CILi1EEES8_S8_EEENS6_IJNS7_ILi64EEESA_SA_EEELi512ENS_6half_tEfNS_4arch4Sm90ELb0ELb0ELb0ELb0ELb1ELb0ELb1ELb0ELb0ELb1ELb0ELb0EEENS1_21CollectiveEpilogueFwdINS6_IJSA_NS7_ILi512EEESA_EEES9_SC_SE_Li256ELb0ELb1ELb0ELb0EEENS1_29StaticPersistentTileSchedulerILb0EEEEEEEEEvNT_6ParamsE)
        /*0194*/ 	.word	0x00000030


	//----- nvinfo : EIATTR_REGCOUNT
	.align		4
.L_86:
        /*0198*/ 	.byte	0x04, 0x2f
        /*019a*/ 	.short	(.L_88 - .L_87)
	.align		4
.L_87:
        /*019c*/ 	.word	index@(_ZN7cutlass13device_kernelIN5flash11enable_sm90INS1_16FlashAttnFwdSm90INS1_25CollectiveMainloopFwdSm90ILi2EN4cute5tupleIJNS5_1CILi1EEES8_S8_EEENS6_IJNS7_ILi64EEESA_SA_EEELi512ENS_6half_tEfNS_4arch4Sm90ELb0ELb0ELb0ELb0ELb1ELb0ELb0ELb0ELb0ELb1ELb0ELb0EEENS1_21CollectiveEpilogueFwdINS6_IJSA_NS7_ILi512EEESA_EEES9_SC_SE_Li256ELb0ELb1ELb0ELb0EEENS1_29StaticPersistentTileSchedulerILb0EEEEEEEEEvNT_6ParamsE)
        /*01a0*/ 	.word	0x000000a8


	//----- nvinfo : EIATTR_FRAME_SIZE
	.align		4
.L_88:
        /*01a4*/ 	.byte	0x04, 0x11
        /*01a6*/ 	.short	(.L_90 - .L_89)
	.align		4
.L_89:
        /*01a8*/ 	.word	index@(_ZN7cutlass13device_kernelIN5flash11enable_sm90INS1_16FlashAttnFwdSm90INS1_25CollectiveMainloopFwdSm90ILi2EN4cute5tupleIJNS5_1CILi1EEES8_S8_EEENS6_IJNS7_ILi64EEESA_SA_EEELi512ENS_6half_tEfNS_4arch4Sm90ELb0ELb0ELb0ELb0ELb1ELb0ELb0ELb0ELb0ELb1ELb0ELb0EEENS1_21CollectiveEpilogueFwdINS6_IJSA_NS7_ILi512EEESA_EEES9_SC_SE_Li256ELb0ELb1ELb0ELb0EEENS1_29StaticPersistentTileSchedulerILb0EEEEEEEEEvNT_6ParamsE)
        /*01ac*/ 	.word	0x00000030


	//----- nvinfo : EIATTR_MIN_STACK_SIZE
	.align		4
.L_90:
        /*01b0*/ 	.byte	0x04, 0x12
        /*01b2*/ 	.short	(.L_92 - .L_91)
	.align		4
.L_91:
        /*01b4*/ 	.word	index@(_ZN7cutlass13device_kernelIN5flash11enable_sm90INS1_16FlashAttnFwdSm90INS1_25CollectiveMainloopFwdSm90ILi2EN4cute5tupleIJNS5_1CILi1EEES8_S8_EEENS6_IJNS7_ILi64EEESA_SA_EEELi512ENS_6half_tEfNS_4arch4Sm90ELb0ELb0ELb0ELb0ELb1ELb0ELb0ELb0ELb0ELb1ELb0ELb0EEENS1_21CollectiveEpilogueFwdINS6_IJSA_NS7_ILi512EEESA_EEES9_SC_SE_Li256ELb0ELb1ELb0ELb0EEENS1_29StaticPersistentTileSchedulerILb0EEEEEEEEEvNT_6ParamsE)
        /*01b8*/ 	.word	0x00000030


	//----- nvinfo : EIATTR_MIN_STACK_SIZE
	.align		4
.L_92:
        /*01bc*/ 	.byte	0x04, 0x12
        /*01be*/ 	.short	(.L_94 - .L_93)
	.align		4
.L_93:
        /*01c0*/ 	.word	index@(_ZN7cutlass13device_kernelIN5flash11enable_sm90INS1_16FlashAttnFwdSm90INS1_25CollectiveMainloopFwdSm90ILi2EN4cute5tupleIJNS5_1CILi1EEES8_S8_EEENS6_IJNS7_ILi64EEESA_SA_EEELi512ENS_6half_tEfNS_4arch4Sm90ELb0ELb0ELb0ELb0ELb1ELb0ELb1ELb0ELb0ELb1ELb0ELb0EEENS1_21CollectiveEpilogueFwdINS6_IJSA_NS7_ILi512EEESA_EEES9_SC_SE_Li256ELb0ELb1ELb0ELb0EEENS1_29StaticPersistentTileSchedulerILb0EEEEEEEEEvNT_6ParamsE)
        /*01c4*/ 	.word	0x00000030


	//----- nvinfo : EIATTR_MIN_STACK_SIZE
	.align		4
.L_94:
        /*01c8*/ 	.byte	0x04, 0x12
        /*01ca*/ 	.short	(.L_96 - .L_95)
	.align		4
.L_95:
        /*01cc*/ 	.word	index@(_ZN7cutlass13device_kernelIN5flash11enable_sm90INS1_16FlashAttnFwdSm90INS1_25CollectiveMainloopFwdSm90ILi2EN4cute5tupleIJNS5_1CILi1EEES8_S8_EEENS6_IJNS7_ILi64EEESA_SA_EEELi512ENS_6half_tEfNS_4arch4Sm90ELb0ELb0ELb0ELb1ELb1ELb0ELb0ELb0ELb0ELb1ELb0ELb0EEENS1_21CollectiveEpilogueFwdINS6_IJSA_NS7_ILi512EEESA_EEES9_SC_SE_Li256ELb1ELb1ELb0ELb0EEENS1_36VarlenDynamicPersistentTileSchedulerILi64ELi64ELi256ELi128ELb0ELb1ELb1ELb0ELb1ELb1EEEEEEEEEvNT_6ParamsE)
        /*01d0*/ 	.word	0x00000038


	//----- nvinfo : EIATTR_MIN_STACK_SIZE
	.align		4
.L_96:
        /*01d4*/ 	.byte	0x04, 0x12
        /*01d6*/ 	.short	(.L_98 - .L_97)
	.align		4
.L_97:
        /*01d8*/ 	.word	index@(_ZN7cutlass13device_kernelIN5flash11enable_sm90INS1_16FlashAttnFwdSm90INS1_25CollectiveMainloopFwdSm90ILi2EN4cute5tupleIJNS5_1CILi1EEES8_S8_EEENS6_IJNS7_ILi64EEESA_SA_EEELi512ENS_6half_tEfNS_4arch4Sm90ELb0ELb0ELb0ELb1ELb1ELb1ELb0ELb0ELb0ELb1ELb0ELb0EEENS1_21CollectiveEpilogueFwdINS6_IJSA_NS7_ILi512EEESA_EEES9_SC_SE_Li256ELb1ELb1ELb0ELb0EEENS1_36VarlenDynamicPersistentTileSchedulerILi64ELi64ELi256ELi128ELb0ELb1ELb1ELb0ELb1ELb1EEEEEEEEEvNT_6ParamsE)
        /*01dc*/ 	.word	0x00000060


	//----- nvinfo : EIATTR_MIN_STACK_SIZE
	.align		4
.L_98:
        /*01e0*/ 	.byte	0x04, 0x12
        /*01e2*/ 	.short	(.L_100 - .L_99)
	.align		4
.L_99:
        /*01e4*/ 	.word	index@(_ZN7cutlass13device_kernelIN5flash11enable_sm90INS1_16FlashAttnFwdSm90INS1_25CollectiveMainloopFwdSm90ILi2EN4cute5tupleIJNS5_1CILi1EEES8_S8_EEENS6_IJNS7_ILi64EEESA_SA_EEELi512ENS_6half_tEfNS_4arch4Sm90ELb0ELb0ELb0ELb1ELb1ELb0ELb1ELb0ELb0ELb1ELb0ELb0EEENS1_21CollectiveEpilogueFwdINS6_IJSA_NS7_ILi512EEESA_EEES9_SC_SE_Li256ELb1ELb1ELb0ELb0EEENS1_36VarlenDynamicPersistentTileSchedulerILi64ELi64ELi256ELi128ELb0ELb1ELb1ELb0ELb1ELb1EEEEEEEEEvNT_6ParamsE)
        /*01e8*/ 	.word	0x00000030


	//----- nvinfo : EIATTR_MIN_STACK_SIZE
	.align		4
.L_100:
        /*01ec*/ 	.byte	0x04, 0x12
        /*01ee*/ 	.short	(.L_102 - .L_101)
	.align		4
.L_101:
        /*01f0*/ 	.word	index@(_ZN7cutlass13device_kernelIN5flash11enable_sm90INS1_16FlashAttnFwdSm90INS1_25CollectiveMainloopFwdSm90ILi2EN4cute5tupleIJNS5_1CILi1EEES8_S8_EEENS6_IJNS7_ILi64EEESA_SA_EEELi512ENS_6half_tEfNS_4arch4Sm90ELb0ELb0ELb0ELb1ELb1ELb1ELb1ELb0ELb0ELb1ELb0ELb0EEENS1_21CollectiveEpilogueFwdINS6_IJSA_NS7_ILi512EEESA_EEES9_SC_SE_Li256ELb1ELb1ELb0ELb0EEENS1_36VarlenDynamicPersistentTileSchedulerILi64ELi64ELi256ELi128ELb0ELb1ELb1ELb0ELb1ELb1EEEEEEEEEvNT_6ParamsE)
        /*01f4*/ 	.word	0x00000080


	//----- nvinfo : EIATTR_MIN_STACK_SIZE
	.align		4
.L_102:
        /*01f8*/ 	.byte	0x04, 0x12
        /*01fa*/ 	.short	(.L_104 - .L_103)
	.align		4
.L_103:
        /*01fc*/ 	.word	index@(_ZN7cutlass13device_kernelIN5flash11enable_sm90INS1_16FlashAttnFwdSm90INS1_25CollectiveMainloopFwdSm90ILi2EN4cute5tupleIJNS5_1CILi1EEES8_S8_EEENS6_IJNS7_ILi64EEESA_SA_EEELi512ENS_6half_tEfNS_4arch4Sm90ELb0ELb1ELb0ELb0ELb1ELb0ELb0ELb0ELb0ELb1ELb0ELb0EEENS1_21CollectiveEpilogueFwdINS6_IJSA_NS7_ILi512EEESA_EEES9_SC_SE_Li256ELb0ELb1ELb0ELb0EEENS1_30DynamicPersistentTileSchedulerILi256ELi128ELb0ELb1ELb1EEEEEEEEEvNT_6ParamsE)
        /*0200*/ 	.word	0x00000010


	//----- nvinfo : EIATTR_MIN_STACK_SIZE
	.align		4
.L_104:
        /*0204*/ 	.byte	0x04, 0x12
        /*0206*/ 	.short	(.L_106 - .L_105)
	.align		4
.L_105:
        /*0208*/ 	.word	index@(_ZN7cutlass13device_kernelIN5flash11enable_sm90INS1_16FlashAttnFwdSm90INS1_25CollectiveMainloopFwdSm90ILi2EN4cute5tupleIJNS5_1CILi1EEES8_S8_EEENS6_IJNS7_ILi64EEESA_SA_EEELi512ENS_6half_tEfNS_4arch4Sm90ELb0ELb1ELb0ELb0ELb1ELb0ELb1ELb0ELb0ELb1ELb0ELb0EEENS1_21CollectiveEpilogueFwdINS6_IJSA_NS7_ILi512EEESA_EEES9_SC_SE_Li256ELb0ELb1ELb0ELb0EEENS1_30DynamicPersistentTileSchedulerILi256ELi128ELb0ELb1ELb1EEEEEEEEEvNT_6ParamsE)
        /*020c*/ 	.word	0x00000020


	//----- nvinfo : EIATTR_MIN_STACK_SIZE
	.align		4
.L_106:
        /*0210*/ 	.byte	0x04, 0x12
        /*0212*/ 	.short	(.L_108 - .L_107)
	.align		4
.L_107:
        /*0214*/ 	.word	index@(_ZN7cutlass13device_kernelIN5flash11enable_sm90INS1_16FlashAttnFwdSm90INS1_25CollectiveMainloopFwdSm90ILi2EN4cute5tupleIJNS5_1CILi1EEES8_S8_EEENS6_IJNS7_ILi64EEESA_SA_EEELi512ENS_6half_tEfNS_4arch4Sm90ELb0ELb1ELb0ELb1ELb1ELb0ELb0ELb0ELb0ELb1ELb0ELb0EEENS1_21CollectiveEpilogueFwdINS6_IJSA_NS7_ILi512EEESA_EEES9_SC_SE_Li256ELb1ELb1ELb0ELb0EEENS1_36VarlenDynamicPersistentTileSchedulerILi64ELi64ELi256ELi128ELb0ELb1ELb1ELb1ELb0ELb1EEEEEEEEEvNT_6ParamsE)
        /*0218*/ 	.word	0x00000020


	//----- nvinfo : EIATTR_MIN_STACK_SIZE
	.align		4
.L_108:
        /*021c*/ 	.byte	0x04, 0x12
        /*021e*/ 	.short	(.L_110 - .L_109)
	.align		4
.L_109:
        /*0220*/ 	.word	index@(_ZN7cutlass13device_kernelIN5flash11enable_sm90INS1_16FlashAttnFwdSm90INS1_25CollectiveMainloopFwdSm90ILi2EN4cute5tupleIJNS5_1CILi1EEES8_S8_EEENS6_IJNS7_ILi64EEESA_SA_EEELi512ENS_6half_tEfNS_4arch4Sm90ELb0ELb1ELb0ELb1ELb1ELb1ELb0ELb0ELb0ELb1ELb0ELb0EEENS1_21CollectiveEpilogueFwdINS6_IJSA_NS7_ILi512EEESA_EEES9_SC_SE_Li256ELb1ELb1ELb0ELb0EEENS1_36VarlenDynamicPersistentTileSchedulerILi64ELi64ELi256ELi128ELb0ELb1ELb1ELb1ELb0ELb1EEEEEEEEEvNT_6ParamsE)
        /*0224*/ 	.word	0x00000068


	//----- nvinfo : EIATTR_MIN_STACK_SIZE
	.align		4
.L_110:
        /*0228*/ 	.byte	0x04, 0x12
        /*022a*/ 	.short	(.L_112 - .L_111)
	.align		4
.L_111:
        /*022c*/ 	.word	index@(_ZN7cutlass13device_kernelIN5flash11enable_sm90INS1_16FlashAttnFwdSm90INS1_25CollectiveMainloopFwdSm90ILi2EN4cute5tupleIJNS5_1CILi1EEES8_S8_EEENS6_IJNS7_ILi64EEESA_SA_EEELi512ENS_6half_tEfNS_4arch4Sm90ELb0ELb1ELb0ELb1ELb1ELb0ELb1ELb0ELb0ELb1ELb0ELb0EEENS1_21CollectiveEpilogueFwdINS6_IJSA_NS7_ILi512EEESA_EEES9_SC_SE_Li256ELb1ELb1ELb0ELb0EEENS1_36VarlenDynamicPersistentTileSchedulerILi64ELi64ELi256ELi128ELb0ELb1ELb1ELb1ELb0ELb1EEEEEEEEEvNT_6ParamsE)
        /*0230*/ 	.word	0x00000038


	//----- nvinfo : EIATTR_MIN_STACK_SIZE
	.align		4
.L_112:
        /*0234*/ 	.byte	0x04, 0x12
        /*0236*/ 	.short	(.L_114 - .L_113)
	.align		4
.L_113:
        /*0238*/ 	.word	index@(_ZN7cutlass13device_kernelIN5flash11enable_sm90INS1_16FlashAttnFwdSm90INS1_25CollectiveMainloopFwdSm90ILi2EN4cute5tupleIJNS5_1CILi1EEES8_S8_EEENS6_IJNS7_ILi64EEESA_SA_EEELi512ENS_6half_tEfNS_4arch4Sm90ELb0ELb1ELb0ELb1ELb1ELb1ELb1ELb0ELb0ELb1ELb0ELb0EEENS1_21CollectiveEpilogueFwdINS6_IJSA_NS7_ILi512EEESA_EEES9_SC_SE_Li256ELb1ELb1ELb0ELb0EEENS1_36VarlenDynamicPersistentTileSchedulerILi64ELi64ELi256ELi128ELb0ELb1ELb1ELb1ELb0ELb1EEEEEEEEEvNT_6ParamsE)
        /*023c*/ 	.word	0x00000070


	//----- nvinfo : EIATTR_MIN_STACK_SIZE
	.align		4
.L_114:
        /*0240*/ 	.byte	0x04, 0x12
        /*0242*/ 	.short	(.L_116 - .L_115)
	.align		4
.L_115:
        /*0244*/ 	.word	index@(_ZN7cutlass13device_kernelIN5flash11enable_sm90INS1_16FlashAttnFwdSm90INS1_25CollectiveMainloopFwdSm90ILi2EN4cute5tupleIJNS5_1CILi1EEES8_S8_EEENS6_IJNS7_ILi64EEESA_SA_EEELi512ENS_6half_tEfNS_4arch4Sm90ELb1ELb0ELb0ELb0ELb1ELb0ELb0ELb0ELb0ELb1ELb0ELb0EEENS1_21CollectiveEpilogueFwdINS6_IJSA_NS7_ILi512EEESA_EEES9_SC_SE_Li256ELb0ELb1ELb0ELb0EEENS1_30DynamicPersistentTileSchedulerILi256ELi128ELb0ELb1ELb1EEEEEEEEEvNT_6ParamsE)
        /*0248*/ 	.word	0x00000010


	//----- nvinfo : EIATTR_MIN_STACK_SIZE
	.align		4
.L_116:
        /*024c*/ 	.byte	0x04, 0x12
        /*024e*/ 	.short	(.L_118 - .L_117)
	.align		4
.L_117:
        /*0250*/ 	.word	index@(_ZN7cutlass13device_kernelIN5flash11enable_sm90INS1_16FlashAttnFwdSm90INS1_25CollectiveMainloopFwdSm90ILi2EN4cute5tupleIJNS5_1CILi1EEES8_S8_EEENS6_IJNS7_ILi64EEESA_SA_EEELi512ENS_6half_tEfNS_4arch4Sm90ELb1ELb0ELb0ELb0ELb1ELb0ELb1ELb0ELb0ELb1ELb0ELb0EEENS1_21CollectiveEpilogueFwdINS6_IJSA_NS7_ILi512EEESA_EEES9_SC_SE_Li256ELb0ELb1ELb0ELb0EEENS1_30DynamicPersistentTileSchedulerILi256ELi128ELb0ELb1ELb1EEEEEEEEEvNT_6ParamsE)
        /*0254*/ 	.word	0x00000018


	//----- nvinfo : EIATTR_MIN_STACK_SIZE
	.align		4
.L_118:
        /*0258*/ 	.byte	0x04, 0x12
        /*025a*/ 	.short	(.L_120 - .L_119)
	.align		4
.L_119:
        /*025c*/ 	.word	index@(_ZN7cutlass13device_kernelIN5flash11enable_sm90INS1_16FlashAttnFwdSm90INS1_25CollectiveMainloopFwdSm90ILi2EN4cute5tupleIJNS5_1CILi1EEES8_S8_EEENS6_IJNS7_ILi64EEESA_SA_EEELi512ENS_6half_tEfNS_4arch4Sm90ELb1ELb0ELb0ELb1ELb1ELb0ELb0ELb0ELb0ELb1ELb0ELb0EEENS1_21CollectiveEpilogueFwdINS6_IJSA_NS7_ILi512EEESA_EEES9_SC_SE_Li256ELb1ELb1ELb0ELb0EEENS1_36VarlenDynamicPersistentTileSchedulerILi64ELi64ELi256ELi128ELb0ELb1ELb1ELb1ELb1ELb1EEEEEEEEEvNT_6ParamsE)
        /*0260*/ 	.word	0x00000030


	//----- nvinfo : EIATTR_MIN_STACK_SIZE
	.align		4
.L_120:
        /*0264*/ 	.byte	0x04, 0x12
        /*0266*/ 	.short	(.L_122 - .L_121)
	.align		4
.L_121:
        /*0268*/ 	.word	index@(_ZN7cutlass13device_kernelIN5flash11enable_sm90INS1_16FlashAttnFwdSm90INS1_25CollectiveMainloopFwdSm90ILi2EN4cute5tupleIJNS5_1CILi1EEES8_S8_EEENS6_IJNS7_ILi64EEESA_SA_EEELi512ENS_6half_tEfNS_4arch4Sm90ELb1ELb0ELb0ELb1ELb1ELb1ELb0ELb0ELb0ELb1ELb0ELb0EEENS1_21CollectiveEpilogueFwdINS6_IJSA_NS7_ILi512EEESA_EEES9_SC_SE_Li256ELb1ELb1ELb0ELb0EEENS1_36VarlenDynamicPersistentTileSchedulerILi64ELi64ELi256ELi128ELb0ELb1ELb1ELb1ELb1ELb1EEEEEEEEEvNT_6ParamsE)
        /*026c*/ 	.word	0x00000060


	//----- nvinfo : EIATTR_MIN_STACK_SIZE
	.align		4
.L_122:
        /*0270*/ 	.byte	0x04, 0x12
        /*0272*/ 	.short	(.L_124 - .L_123)
	.align		4
.L_123:
        /*0274*/ 	.word	index@(_ZN7cutlass13device_kernelIN5flash11enable_sm90INS1_16FlashAttnFwdSm90INS1_25CollectiveMainloopFwdSm90ILi2EN4cute5tupleIJNS5_1CILi1EEES8_S8_EEENS6_IJNS7_ILi64EEESA_SA_EEELi512ENS_6half_tEfNS_4arch4Sm90ELb1ELb0ELb0ELb1ELb1ELb0ELb1ELb0ELb0ELb1ELb0ELb0EEENS1_21CollectiveEpilogueFwdINS6_IJSA_NS7_ILi512EEESA_EEES9_SC_SE_Li256ELb1ELb1ELb0ELb0EEENS1_36VarlenDynamicPersistentTileSchedulerILi64ELi64ELi256ELi128ELb0ELb1ELb1ELb1ELb1ELb1EEEEEEEEEvNT_6ParamsE)
        /*0278*/ 	.word	0x00000028


	//----- nvinfo : EIATTR_MIN_STACK_SIZE
	.align		4
.L_124:
        /*027c*/ 	.byte	0x04, 0x12
        /*027e*/ 	.short	(.L_126 - .L_125)
	.align		4
.L_125:
        /*0280*/ 	.word	index@(_ZN7cutlass13device_kernelIN5flash11enable_sm90INS1_16FlashAttnFwdSm90INS1_25CollectiveMainloopFwdSm90ILi2EN4cute5tupleIJNS5_1CILi1EEES8_S8_EEENS6_IJNS7_ILi64EEESA_SA_EEELi512ENS_6half_tEfNS_4arch4Sm90ELb1ELb0ELb0ELb1ELb1ELb1ELb1ELb0ELb0ELb1ELb0ELb0EEENS1_21CollectiveEpilogueFwdINS6_IJSA_NS7_ILi512EEESA_EEES9_SC_SE_Li256ELb1ELb1ELb0ELb0EEENS1_36VarlenDynamicPersistentTileSchedulerILi64ELi64ELi256ELi128ELb0ELb1ELb1ELb1ELb1ELb1EEEEEEEEEvNT_6ParamsE)
        /*0284*/ 	.word	0x00000078
.L_126:


//--------------------- .nv.compat                --------------------------
	.section	.nv.compat,"",@"SHT_CUDA_COMPAT_INFO"
	.align	4
        /*0000*/ 	.byte	0x02, 0x09, 0x01, 0x00, 0x02, 0x02, 0x04, 0x00, 0x02, 0x05, 0x05, 0x00, 0x03, 0x07, 0x01, 0x01
        /*0010*/ 	.byte	0x02, 0x03, 0x01, 0x00, 0x02, 0x06, 0x01, 0x00, 0x04, 0x0b, 0x08, 0x00, 0x00, 0x00, 0x00, 0x00
        /*0020*/ 	.byte	0x00, 0x00, 0x00, 0x00


//--------------------- .nv.info._ZN7cutlass13device_kernelIN5flash11enable_sm90INS1_16FlashAttnFwdSm90INS1_25CollectiveMainloopFwdSm90ILi2EN4cute5tupleIJNS5_1CILi1EEES8_S8_EEENS6_IJNS7_ILi64EEESA_SA_EEELi512ENS_6half_tEfNS_4arch4Sm90ELb0ELb0ELb0ELb0ELb1ELb0ELb0ELb0ELb0ELb1ELb0ELb0EEENS1_21CollectiveEpilogueFwdINS6_IJSA_NS7_ILi512EEESA_EEES9_SC_SE_Li256ELb0ELb1ELb0ELb0EEENS1_29StaticPersistentTileSchedulerILb0EEEEEEEEEvNT_6ParamsE --------------------------
	.section	.nv.info._ZN7cutlass13device_kernelIN5flash11enable_sm90INS1_16FlashAttnFwdSm90INS1_25CollectiveMainloopFwdSm90ILi2EN4cute5tupleIJNS5_1CILi1EEES8_S8_EEENS6_IJNS7_ILi64EEESA_SA_EEELi512ENS_6half_tEfNS_4arch4Sm90ELb0ELb0ELb0ELb0ELb1ELb0ELb0ELb0ELb0ELb1ELb0ELb0EEENS1_21CollectiveEpilogueFwdINS6_IJSA_NS7_ILi512EEESA_EEES9_SC_SE_Li256ELb0ELb1ELb0ELb0EEENS1_29StaticPersistentTileSchedulerILb0EEEEEEEEEvNT_6ParamsE,"",@"SHT_CUDA_INFO"
	.sectionflags	@""
	.align	4


	//----- nvinfo : EIATTR_CUDA_API_VERSION
	.align		4
        /*0000*/ 	.byte	0x04, 0x37
        /*0002*/ 	.short	(.L_128 - .L_127)
.L_127:
        /*0004*/ 	.word	0x00000082


	//----- nvinfo : EIATTR_KPARAM_INFO
	.align		4
.L_128:
        /*0008*/ 	.byte	0x04, 0x17
        /*000a*/ 	.short	(.L_130 - .L_129)
.L_129:
        /*000c*/ 	.word	0x00000000
        /*0010*/ 	.short	0x0000
        /*0012*/ 	.short	0x0070
        /*0014*/ 	.byte	0x00, 0xf0, 0x01, 0x28


	//----- nvinfo : EIATTR_SPARSE_MMA_MASK
	.align		4
.L_130:
        /*0018*/ 	.byte	0x03, 0x50
        /*001a*/ 	.short	0x0000


	//----- nvinfo : EIATTR_MAXREG_COUNT
	.align		4
        /*001c*/ 	.byte	0x03, 0x1b
        /*001e*/ 	.short	0x00a8


	//----- nvinfo : EIATTR_NUM_BARRIERS
	.align		4
        /*0020*/ 	.byte	0x02, 0x4c
        /*0022*/ 	.byte	0x10
	.zero		1


	//----- nvinfo : EIATTR_EXTERNS
	.align		4
        /*0024*/ 	.byte	0x04, 0x0f
        /*0026*/ 	.short	(.L_132 - .L_131)


	//   ....[0]....
	.align		4
.L_131:
        /*0028*/ 	.word	index@(__assertfail)


	//----- nvinfo : EIATTR_ANNOTATIONS
	.align		4
.L_132:
        /*002c*/ 	.byte	0x04, 0x55
        /*002e*/ 	.short	(.L_134 - .L_133)


	//   ....[0]....
.L_133:
        /*0030*/ 	.word	0x00000001
        /*0034*/ 	.byte	0x00, 0x88, 0x00, 0x00, 0x01, 0x00, 0x00, 0x00, 0x30, 0x88, 0x00, 0x00, 0x01, 0x00, 0x00, 0x00
        /* <DEDUP_REMOVED lines=12> */
        /*0104*/ 	.byte	0x40, 0xbf, 0x00, 0x00


	//----- nvinfo : EIATTR_MERCURY_ISA_VERSION
	.align		4
.L_134:
        /*0108*/ 	.byte	0x03, 0x5f
        /*010a*/ 	.short	0x0101


	//----- nvinfo : EIATTR_INT_WARP_WIDE_INSTR_OFFSETS
	.align		4
        /*010c*/ 	.byte	0x04, 0x31
        /*010e*/ 	.short	(.L_136 - .L_135)


	//   ....[0]....
.L_135:
        /*0110*/ 	.word	0x000000c0


	//   ....[1]....
        /*0114*/ 	.word	0x000000d0


	//   ....[2]....
        /*0118*/ 	.word	0x00000170


	//----- nvinfo : EIATTR_COOP_GROUP_MASK_REGIDS
	.align		4
.L_136:
        /*011c*/ 	.byte	0x04, 0x29
        /*011e*/ 	.short	(.L_138 - .L_137)


	//   ....[0]....
.L_137:
        /*0120*/ 	.word	0xffffffff


	//   ....[1]....
        /*0124*/ 	.word	0xffffffff


	//   ....[2]....
        /*0128*/ 	.word	0xffffffff


	//   ....[3]....
        /*012c*/ 	.word	0xffffffff


	//   ....[4]....
        /*0130*/ 	.word	0xffffffff


	//   ....[5]....
        /*0134*/ 	.word	0xffffffff


	//   ....[6]....
        /*0138*/ 	.word	0xffffffff


	//   ....[7]....
        /*013c*/ 	.word	0xffffffff


	//   ....[8]....
        /*0140*/ 	.word	0xffffffff


	//   ....[9]....
        /*0144*/ 	.word	0xffffffff


	//   ....[10]....
        /*0148*/ 	.word	0xffffffff


	//   ....[11]....
        /*014c*/ 	.word	0xffffffff


	//   ....[12]....
        /*0150*/ 	.word	0xffffffff


	//   ....[13]....
        /*0154*/ 	.word	0xffffffff


	//   ....[14]....
        /*0158*/ 	.word	0xffffffff


	//   ....[15]....
        /*015c*/ 	.word	0xffffffff


	//   ....[16]....
        /*0160*/ 	.word	0xffffffff


	//   ....[17]....
        /*0164*/ 	.word	0xffffffff


	//   ....[18]....
        /*0168*/ 	.word	0xffffffff


	//   ....[19]....
        /*016c*/ 	.word	0xffffffff


	//   ....[20]....
        /*0170*/ 	.word	0xffffffff


	//   ....[21]....
        /*0174*/ 	.word	0xffffffff


	//   ....[22]....
        /*0178*/ 	.word	0xffffffff


	//   ....[23]....
        /*017c*/ 	.word	0xffffffff


	//   ....[24]....
        /*0180*/ 	.word	0xffffffff


	//   ....[25]....
        /*0184*/ 	.word	0xffffffff


	//   ....[26]....
        /*0188*/ 	.word	0xffffffff


	//   ....[27]....
        /*018c*/ 	.word	0xffffffff


	//   ....[28]....
        /*0190*/ 	.word	0xffffffff


	//   ....[29]....
        /*0194*/ 	.word	0xffffffff


	//   ....[30]....
        /*0198*/ 	.word	0xffffffff


	//   ....[31]....
        /*019c*/ 	.word	0xffffffff


	//   ....[32]....
        /*01a0*/ 	.word	0xffffffff


	//   ....[33]....
        /*01a4*/ 	.word	0xffffffff


	//   ....[34]....
        /*01a8*/ 	.word	0xffffffff


	//   ....[35]....
        /*01ac*/ 	.word	0xffffffff


	//   ....[36]....
        /*01b0*/ 	.word	0xffffffff


	//   ....[37]....
        /*01b4*/ 	.word	0xffffffff


	//   ....[38]....
        /*01b8*/ 	.word	0xffffffff


	//   ....[39]....
        /*01bc*/ 	.word	0xffffffff


	//   ....[40]....
        /*01c0*/ 	.word	0xffffffff


	//   ....[41]....
        /*01c4*/ 	.word	0xffffffff


	//   ....[42]....
        /*01c8*/ 	.word	0xffffffff


	//   ....[43]....
        /*01cc*/ 	.word	0xffffffff


	//   ....[44]....
        /*01d0*/ 	.word	0xffffffff


	//   ....[45]....
        /*01d4*/ 	.word	0xffffffff


	//   ....[46]....
        /*01d8*/ 	.word	0xffffffff


	//   ....[47]....
        /*01dc*/ 	.word	0xffffffff


	//   ....[48]....
        /*01e0*/ 	.word	0xffffffff


	//   ....[49]....
        /*01e4*/ 	.word	0xffffffff


	//   ....[50]....
        /*01e8*/ 	.word	0xffffffff


	//   ....[51]....
        /*01ec*/ 	.word	0xffffffff


	//   ....[52]....
        /*01f0*/ 	.word	0xffffffff


	//   ....[53]....
        /*01f4*/ 	.word	0xffffffff


	//   ....[54]....
        /*01f8*/ 	.word	0xffffffff


	//   ....[55]....
        /*01fc*/ 	.word	0xffffffff


	//   ....[56]....
        /*0200*/ 	.word	0xffffffff


	//   ....[57]....
        /*0204*/ 	.word	0xffffffff


	//   ....[58]....
        /*0208*/ 	.word	0xffffffff


	//   ....[59]....
        /*020c*/ 	.word	0xffffffff


	//   ....[60]....
        /*0210*/ 	.word	0xffffffff


	//   ....[61]....
        /*0214*/ 	.word	0xffffffff


	//   ....[62]....
        /*0218*/ 	.word	0xffffffff


	//   ....[63]....
        /*021c*/ 	.word	0xffffffff


	//   ....[64]....
        /*0220*/ 	.word	0xffffffff


	//   ....[65]....
        /*0224*/ 	.word	0xffffffff


	//   ....[66]....
        /*0228*/ 	.word	0xffffffff


	//   ....[67]....
        /*022c*/ 	.word	0xffffffff


	//   ....[68]....
        /*0230*/ 	.word	0xffffffff


	//   ....[69]....
        /*0234*/ 	.word	0xffffffff


	//   ....[70]....
        /*0238*/ 	.word	0xffffffff


	//   ....[71]....
        /*023c*/ 	.word	0xffffffff


	//   ....[72]....
        /*0240*/ 	.word	0x0500000f


	//   ....[73]....
        /*0244*/ 	.word	0x0500000f


	//   ....[74]....
        /*0248*/ 	.word	0x0500000f


	//   ....[75]....
        /*024c*/ 	.word	0x0500000f


	//   ....[76]....
        /*0250*/ 	.word	0x0500000f


	//   ....[77]....
        /*0254*/ 	.word	0x0500000f


	//   ....[78]....
        /*0258*/ 	.word	0x0500000f


	//   ....[79]....
        /*025c*/ 	.word	0x0500000f


	//   ....[80]....
        /*0260*/ 	.word	0x0500000f


	//   ....[81]....
        /*0264*/ 	.word	0x0500000f


	//   ....[82]....
        /*0268*/ 	.word	0x0500000f


	//   ....[83]....
        /*026c*/ 	.word	0x0500000f


	//   ....[84]....
        /*0270*/ 	.word	0x0500000f


	//   ....[85]....
        /*0274*/ 	.word	0x0500000f


	//   ....[86]....
        /*0278*/ 	.word	0x0500000f


	//   ....[87]....
        /*027c*/ 	.word	0x0500000f


	//   ....[88]....
        /*0280*/ 	.word	0x0500000f


	//   ....[89]....
        /*0284*/ 	.word	0x0500000f


	//   ....[90]....
        /*0288*/ 	.word	0x0500000f


	//   ....[91]....
        /*028c*/ 	.word	0x0500000f


	//   ....[92]....
        /*0290*/ 	.word	0x0500000f


	//   ....[93]....
        /*0294*/ 	.word	0x0500000f


	//   ....[94]....
        /*0298*/ 	.word	0x0500000f


	//   ....[95]....
        /*029c*/ 	.word	0x0500000f


	//   ....[96]....
        /*02a0*/ 	.word	0x0500000f


	//   ....[97]....
        /*02a4*/ 	.word	0x0500000f


	//   ....[98]....
        /*02a8*/ 	.word	0x0500000f


	//   ....[99]....
        /*02ac*/ 	.word	0x0500000f


	//   ....[100]....
        /*02b0*/ 	.word	0x0500000f


	//   ....[101]....
        /*02b4*/ 	.word	0x0500000f


	//   ....[102]....
        /*02b8*/ 	.word	0x0500000f


	//   ....[103]....
        /*02bc*/ 	.word	0x0500000f


	//   ....[104]....
        /*02c0*/ 	.word	0x0500000f


	//   ....[105]....
        /*02c4*/ 	.word	0x0500000f


	//   ....[106]....
        /*02c8*/ 	.word	0x0500000f


	//   ....[107]....
        /*02cc*/ 	.word	0x0500000f


	//   ....[108]....
        /*02d0*/ 	.word	0x0500000f


	//   ....[109]....
        /*02d4*/ 	.word	0x0500000f


	//   ....[110]....
        /*02d8*/ 	.word	0x0500000f


	//   ....[111]....
        /*02dc*/ 	.word	0x0500000f


	//   ....[112]....
        /*02e0*/ 	.word	0x0500000f


	//   ....[113]....
        /*02e4*/ 	.word	0x0500000f


	//----- nvinfo : EIATTR_COOP_GROUP_INSTR_OFFSETS
	.align		4
.L_138:
        /*02e8*/ 	.byte	0x04, 0x28
        /*02ea*/ 	.short	(.L_140 - .L_139)


	//   ....[0]....
.L_139:
        /*02ec*/ 	.word	0x00000070


	//   ....[1]....
        /*02f0*/ 	.word	0x000000b0


	//   ....[2]....
        /*02f4*/ 	.word	0x00000290


	//   ....[3]....
        /*02f8*/ 	.word	0x000003f0


	//   ....[4]....
        /*02fc*/ 	.word	0x00000510


	//   ....[5]....
        /*0300*/ 	.word	0x00000670


	//   ....[6]....
        /*0304*/ 	.word	0x000010e0


	//   ....[7]....
        /*0308*/ 	.word	0x000029b0


	//   ....[8]....
        /*030c*/ 	.word	0x000033b0


	//   ....[9]....
        /*0310*/ 	.word	0x00003420


	//   ....[10]....
        /*0314*/ 	.word	0x00003600


	//   ....[11]....
        /*0318*/ 	.word	0x000036e0


	//   ....[12]....
        /*031c*/ 	.word	0x00003f50


	//   ....[13]....
        /*0320*/ 	.word	0x00004470


	//   ....[14]....
        /*0324*/ 	.word	0x000044a0


	//   ....[15]....
        /*0328*/ 	.word	0x000046e0


	//   ....[16]....
        /*032c*/ 	.word	0x00004880


	//   ....[17]....
        /*0330*/ 	.word	0x00005890


	//   ....[18]....
        /*0334*/ 	.word	0x00005940


	//   ....[19]....
        /*0338*/ 	.word	0x00005980


	//   ....[20]....
        /*033c*/ 	.word	0x00005a10


	//   ....[21]....
        /*0340*/ 	.word	0x00005a40


	//   ....[22]....
        /*0344*/ 	.word	0x00006470


	//   ....[23]....
        /*0348*/ 	.word	0x00007770


	//   ....[24]....
        /*034c*/ 	.word	0x000077a0


	//   ....[25]....
        /*0350*/ 	.word	0x000077d0


	//   ....[26]....
        /*0354*/ 	.word	0x000077e0


	//   ....[27]....
        /*0358*/ 	.word	0x00007e00


	//   ....[28]....
        /*035c*/ 	.word	0x00007e20


	//   ....[29]....
        /*0360*/ 	.word	0x00008070


	//   ....[30]....
        /*0364*/ 	.word	0x000080a0


	//   ....[31]....
        /*0368*/ 	.word	0x00009ad0


	//   ....[32]....
        /*036c*/ 	.word	0x00009b00


	//   ....[33]....
        /*0370*/ 	.word	0x00009b20


	//   ....[34]....
        /*0374*/ 	.word	0x00009b60


	//   ....[35]....
        /*0378*/ 	.word	0x00009bd0


	//   ....[36]....
        /*037c*/ 	.word	0x00009bf0


	//   ....[37]....
        /*0380*/ 	.word	0x00009c10


	//   ....[38]....
        /*0384*/ 	.word	0x00009c30


	//   ....[39]....
        /*0388*/ 	.word	0x0000a260


	//   ....[40]....
        /*038c*/ 	.word	0x0000a280


	//   ....[41]....
        /*0390*/ 	.word	0x0000a2b0


	//   ....[42]....
        /*0394*/ 	.word	0x0000a2f0


	//   ....[43]....
        /*0398*/ 	.word	0x0000a340


	//   ....[44]....
        /*039c*/ 	.word	0x0000a360


	//   ....[45]....
        /*03a0*/ 	.word	0x0000a390


	//   ....[46]....
        /*03a4*/ 	.word	0x0000a3b0


	//   ....[47]....
        /*03a8*/ 	.word	0x0000a880


	//   ....[48]....
        /*03ac*/ 	.word	0x0000a8b0


	//   ....[49]....
        /*03b0*/ 	.word	0x0000a990


	//   ....[50]....
        /*03b4*/ 	.word	0x0000a9d0


	//   ....[51]....
        /*03b8*/ 	.word	0x0000aa70


	//   ....[52]....
        /*03bc*/ 	.word	0x0000aaa0


	//   ....[53]....
        /*03c0*/ 	.word	0x0000adb0


	//   ....[54]....
        /*03c4*/ 	.word	0x0000ae20


	//   ....[55]....
        /*03c8*/ 	.word	0x0000b4d0


	//   ....[56]....
        /*03cc*/ 	.word	0x0000b4f0


	//   ....[57]....
        /*03d0*/ 	.word	0x0000b500


	//   ....[58]....
        /*03d4*/ 	.word	0x0000b510


	//   ....[59]....
        /*03d8*/ 	.word	0x0000b530


	//   ....[60]....
        /*03dc*/ 	.word	0x0000b590


	//   ....[61]....
        /*03e0*/ 	.word	0x0000b5a0


	//   ....[62]....
        /*03e4*/ 	.word	0x0000b5b0


	//   ....[63]....
        /*03e8*/ 	.word	0x0000b910


	//   ....[64]....
        /*03ec*/ 	.word	0x0000b940


	//   ....[65]....
        /*03f0*/ 	.word	0x0000b990


	//   ....[66]....
        /*03f4*/ 	.word	0x0000b9b0


	//   ....[67]....
        /*03f8*/ 	.word	0x0000ba40


	//   ....[68]....
        /*03fc*/ 	.word	0x0000ba60


	//   ....[69]....
        /*0400*/ 	.word	0x0000ba80


	//   ....[70]....
        /*0404*/ 	.word	0x0000baa0


	//   ....[71]....
        /*0408*/ 	.word	0x0000c040


	//   ....[72]....
        /*040c*/ 	.word	0x0000c5d0


	//   ....[73]....
        /*0410*/ 	.word	0x0000c6c0


	//   ....[74]....
        /*0414*/ 	.word	0x0000c760


	//   ....[75]....
        /*0418*/ 	.word	0x0000c7d0


	//   ....[76]....
        /*041c*/ 	.word	0x0000c8b0


	//   ....[77]....
        /*0420*/ 	.word	0x0000c920


	//   ....[78]....
        /*0424*/ 	.word	0x0000c9f0


	//   ....[79]....
        /*0428*/ 	.word	0x0000ca60


	//   ....[80]....
        /*042c*/ 	.word	0x0000cb20


	//   ....[81]....
        /*0430*/ 	.word	0x0000cbd0


	//   ....[82]....
        /*0434*/ 	.word	0x0000cc20


	//   ....[83]....
        /*0438*/ 	.word	0x0000cca0


	//   ....[84]....
        /*043c*/ 	.word	0x0000cd40


	//   ....[85]....
        /*0440*/ 	.word	0x0000cda0


	//   ....[86]....
        /*0444*/ 	.word	0x0000ce60


	//   ....[87]....
        /*0448*/ 	.word	0x0000cec0


	//   ....[88]....
        /*044c*/ 	.word	0x0000cf60


	//   ....[89]....
        /*0450*/ 	.word	0x0000d0a0


	//   ....[90]....
        /*0454*/ 	.word	0x0000d170


	//   ....[91]....
        /*0458*/ 	.word	0x0000d300


	//   ....[92]....
        /*045c*/ 	.word	0x0000d440


	//   ....[93]....
        /*0460*/ 	.word	0x0000d550


	//   ....[94]....
        /*0464*/ 	.word	0x0000d690


	//   ....[95]....
        /*0468*/ 	.word	0x0000d7a0


	//   ....[96]....
        /*046c*/ 	.word	0x0000d870


	//   ....[97]....
        /*0470*/ 	.word	0x0000d950


	//   ....[98]....
        /*0474*/ 	.word	0x0000d9f0


	//   ....[99]....
        /*0478*/ 	.word	0x0000da50


	//   ....[100]....
        /*047c*/ 	.word	0x0000daf0


	//   ....[101]....
        /*0480*/ 	.word	0x0000db50


	//   ....[102]....
        /*0484*/ 	.word	0x0000dc00


	//   ....[103]....
        /*0488*/ 	.word	0x0000dc60


	//   ....[104]....
        /*048c*/ 	.word	0x0000dd10


	//   ....[105]....
        /*0490*/ 	.word	0x0000ddf0


	//   ....[106]....
        /*0494*/ 	.word	0x0000dec0


	//   ....[107]....
        /*0498*/ 	.word	0x0000df90


	//   ....[108]....
        /*049c*/ 	.word	0x0000e0a0


	//   ....[109]....
        /*04a0*/ 	.word	0x0000e1b0


	//   ....[110]....
        /*04a4*/ 	.word	0x0000e290


	//   ....[111]....
        /*04a8*/ 	.word	0x0000e390


	//   ....[112]....
        /*04ac*/ 	.word	0x0000e460


	//   ....[113]....
        /*04b0*/ 	.word	0x0000e570


	//----- nvinfo : EIATTR_REG_RECONFIG
	.align		4
.L_140:
        /*04b4*/ 	.byte	0x01, 0x54
	.zero		2


	//----- nvinfo : EIATTR_SYSCALL_OFFSETS
	.align		4
        /*04b8*/ 	.byte	0x04, 0x46
        /*04ba*/ 	.short	(.L_142 - .L_141)


	//   ....[0]....
.L_141:
        /*04bc*/ 	.word	0x00002b70


	//   ....[1]....
        /*04c0*/ 	.word	0x00009380


	//   ....[2]....
        /*04c4*/ 	.word	0x000094c0


	//   ....[3]....
        /*04c8*/ 	.word	0x000095b0


	//   ....[4]....
        /*04cc*/ 	.word	0x00009f60


	//----- nvinfo : EIATTR_MBARRIER_INSTR_OFFSETS
	.align		4
.L_142:
        /*04d0*/ 	.byte	0x04, 0x39
        /*04d2*/ 	.short	(.L_144 - .L_143)


	//   ....[0]....
.L_143:
        /*04d4*/ 	.word	0x00000180
        /*04d8*/ 	.word	0x000000ff
        /*04dc*/ 	.word	0x00028c00
        /*04e0*/ 	.short	0x0100
        /*04e2*/ 	.byte	0x08
	.zero		1


	//   ....[1]....
        /*04e4*/ 	.word	0x00000190
        /*04e8*/ 	.word	0x000000ff
        /*04ec*/ 	.word	0x00028c20
        /*04f0*/ 	.short	0x0100
        /*04f2*/ 	.byte	0x08
	.zero		1


	//   ....[2]....
        /*04f4*/ 	.word	0x00000240
        /*04f8*/ 	.word	0x000000ff
        /*04fc*/ 	.word	0x00028c30
        /*0500*/ 	.short	0x0100
        /*0502*/ 	.byte	0x06
	.zero		1


	//   ....[3]....
        /*0504*/ 	.word	0x00000250
        /*0508*/ 	.word	0x000000ff
        /*050c*/ 	.word	0x00028c40
        /*0510*/ 	.short	0x0100
        /*0512*/ 	.byte	0x06
	.zero		1


	//   ....[4]....
        /*0514*/ 	.word	0x00000260
        /*0518*/ 	.word	0x000000ff
        /*051c*/ 	.word	0x00028c38
        /*0520*/ 	.short	0x0100
        /*0522*/ 	.byte	0x06
	.zero		1


	//   ....[5]....
        /*0524*/ 	.word	0x00000270
        /*0528*/ 	.word	0x000000ff
        /*052c*/ 	.word	0x00028c48
        /*0530*/ 	.short	0x0100
        /*0532*/ 	.byte	0x06
	.zero		1


	//   ....[6]....
        /*0534*/ 	.word	0x000003a0
        /*0538*/ 	.word	0x000000ff
        /*053c*/ 	.word	0x00028c50
        /*0540*/ 	.short	0x0100
        /*0542*/ 	.byte	0x08
	.zero		1


	//   ....[7]....
        /*0544*/ 	.word	0x000003b0
        /*0548*/ 	.word	0x000000ff
        /*054c*/ 	.word	0x00028c60
        /*0550*/ 	.short	0x0100
        /*0552*/ 	.byte	0x08
	.zero		1


	//   ....[8]....
        /*0554*/ 	.word	0x000003c0
        /*0558*/ 	.word	0x000000ff
        /*055c*/ 	.word	0x00028c58
        /*0560*/ 	.short	0x0100
        /*0562*/ 	.byte	0x08
	.zero		1


	//   ....[9]....
        /*0564*/ 	.word	0x000003d0
        /*0568*/ 	.word	0x000000ff
        /*056c*/ 	.word	0x00028c68
        /*0570*/ 	.short	0x0100
        /*0572*/ 	.byte	0x08
	.zero		1


	//   ....[10]....
        /*0574*/ 	.word	0x000004c0
        /*0578*/ 	.word	0x000000ff
        /*057c*/ 	.word	0x00028c70
        /*0580*/ 	.short	0x0100
        /*0582*/ 	.byte	0x06
	.zero		1


	//   ....[11]....
        /*0584*/ 	.word	0x000004d0
        /*0588*/ 	.word	0x000000ff
        /*058c*/ 	.word	0x00028c80
        /*0590*/ 	.short	0x0100
        /*0592*/ 	.byte	0x06
	.zero		1


	//   ....[12]....
        /*0594*/ 	.word	0x000004e0
        /*0598*/ 	.word	0x000000ff
        /*059c*/ 	.word	0x00028c78
        /*05a0*/ 	.short	0x0100
        /*05a2*/ 	.byte	0x06
	.zero		1


	//   ....[13]....
        /*05a4*/ 	.word	0x000004f0
        /*05a8*/ 	.word	0x000000ff
        /*05ac*/ 	.word	0x00028c88
        /*05b0*/ 	.short	0x0100
        /*05b2*/ 	.byte	0x06
	.zero		1


	//   ....[14]....
        /*05b4*/ 	.word	0x00000620
        /*05b8*/ 	.word	0x000000ff
        /*05bc*/ 	.word	0x00028c90
        /*05c0*/ 	.short	0x0100
        /*05c2*/ 	.byte	0x08
	.zero		1


	//   ....[15]....
        /*05c4*/ 	.word	0x00000630
        /*05c8*/ 	.word	0x000000ff
        /*05cc*/ 	.word	0x00028ca0
        /*05d0*/ 	.short	0x0100
        /*05d2*/ 	.byte	0x08
	.zero		1


	//   ....[16]....
        /*05d4*/ 	.word	0x00000640
        /*05d8*/ 	.word	0x000000ff
        /*05dc*/ 	.word	0x00028c98
        /*05e0*/ 	.short	0x0100
        /*05e2*/ 	.byte	0x08
	.zero		1


	//   ....[17]....
        /*05e4*/ 	.word	0x00000650
        /*05e8*/ 	.word	0x000000ff
        /*05ec*/ 	.word	0x00028ca8
        /*05f0*/ 	.short	0x0100
        /*05f2*/ 	.byte	0x08
	.zero		1


	//   ....[18]....
        /*05f4*/ 	.word	0x00000790
        /*05f8*/ 	.word	0x000000ff
        /*05fc*/ 	.word	0x00028cb0
        /*0600*/ 	.short	0x0100
        /*0602*/ 	.byte	0x08
	.zero		1


	//   ....[19]....
        /*0604*/ 	.word	0x000007a0
        /*0608*/ 	.word	0x000000ff
        /*060c*/ 	.word	0x00028cc0
        /*0610*/ 	.short	0x0100
        /*0612*/ 	.byte	0x08
	.zero		1


	//   ....[20]....
        /*0614*/ 	.word	0x000007b0
        /*0618*/ 	.word	0x000000ff
        /*061c*/ 	.word	0x00028cb8
        /*0620*/ 	.short	0x0100
        /*0622*/ 	.byte	0x08
	.zero		1


	//   ....[21]....
        /*0624*/ 	.word	0x000007c0
        /*0628*/ 	.word	0x000000ff
        /*062c*/ 	.word	0x00028cc8
        /*0630*/ 	.short	0x0100
        /*0632*/ 	.byte	0x08
	.zero		1


	//   ....[22]....
        /*0634*/ 	.word	0x000011f0
        /*0638*/ 	.word	0x000000ff
        /*063c*/ 	.word	0x00028c50
        /*0640*/ 	.short	0x010a
        /*0642*/ 	.byte	0x10
	.zero		1


	//   ....[23]....
        /*0644*/ 	.word	0x000014d0
        /*0648*/ 	.word	0x000000ff
        /*064c*/ 	.word	0x00000000
        /*0650*/ 	.short	0x0101
        /*0652*/ 	.byte	0x06
	.zero		1


	//   ....[24]....
        /*0654*/ 	.word	0x00001e10
        /*0658*/ 	.word	0x000000ff
        /*065c*/ 	.word	0x00028c50
        /*0660*/ 	.short	0x010a
        /*0662*/ 	.byte	0x06
	.zero		1


	//   ....[25]....
        /*0664*/ 	.word	0x00001e50
        /*0668*/ 	.word	0x000000ff
        /*066c*/ 	.word	0x00028c50
        /*0670*/ 	.short	0x010a
        /*0672*/ 	.byte	0x06
	.zero		1


	//   ....[26]....
        /*0674*/ 	.word	0x000020b0
        /*0678*/ 	.word	0x000000ff
        /*067c*/ 	.word	0x00000000
        /*0680*/ 	.short	0x0101
        /*0682*/ 	.byte	0x06
	.zero		1


	//   ....[27]....
        /*0684*/ 	.word	0x00002bf0
        /*0688*/ 	.word	0x000000ff
        /*068c*/ 	.word	0x00028c00
        /*0690*/ 	.short	0x010a
        /*0692*/ 	.byte	0x2a
	.zero		1


	//   ....[28]....
        /*0694*/ 	.word	0x00002c70
        /*0698*/ 	.word	0x00000007
        /*069c*/ 	.word	0x00028c30
        /*06a0*/ 	.short	0x010a
        /*06a2*/ 	.byte	0x3f
	.zero		1


	//   ....[29]....
        /*06a4*/ 	.word	0x00002cb0
        /*06a8*/ 	.word	0x00000007
        /*06ac*/ 	.word	0x00028c30
        /*06b0*/ 	.short	0x010a
        /*06b2*/ 	.byte	0x3f
	.zero		1


	//   ....[30]....
        /*06b4*/ 	.word	0x00003080
        /*06b8*/ 	.word	0x000000ff
        /*06bc*/ 	.word	0x00000000
        /*06c0*/ 	.short	0x0101
        /*06c2*/ 	.byte	0x06
	.zero		1


	//   ....[31]....
        /*06c4*/ 	.word	0x00003d00
        /*06c8*/ 	.word	0x00000007
        /*06cc*/ 	.word	0x00028c50
        /*06d0*/ 	.short	0x010a
        /*06d2*/ 	.byte	0x3f
	.zero		1


	//   ....[32]....
        /*06d4*/ 	.word	0x00003d50
        /*06d8*/ 	.word	0x00000007
        /*06dc*/ 	.word	0x00028c50
        /*06e0*/ 	.short	0x010a
        /*06e2*/ 	.byte	0x3f
	.zero		1


	//   ....[33]....
        /*06e4*/ 	.word	0x00003fe0
        /*06e8*/ 	.word	0x000000ff
        /*06ec*/ 	.word	0x00000000
        /*06f0*/ 	.short	0x0101
        /*06f2*/ 	.byte	0x06
	.zero		1


	//   ....[34]....
        /*06f4*/ 	.word	0x00004120
        /*06f8*/ 	.word	0x000000ff
        /*06fc*/ 	.word	0x00028c30
        /*0700*/ 	.short	0x010a
        /*0702*/ 	.byte	0x15
	.zero		1


	//   ....[35]....
        /*0704*/ 	.word	0x00004160
        /*0708*/ 	.word	0x000000ff
        /*070c*/ 	.word	0x00028c30
        /*0710*/ 	.short	0x010a
        /*0712*/ 	.byte	0x15
	.zero		1


	//   ....[36]....
        /*0714*/ 	.word	0x000043a0
        /*0718*/ 	.word	0x000000ff
        /*071c*/ 	.word	0x00000000
        /*0720*/ 	.short	0x0101
        /*0722*/ 	.byte	0x06
	.zero		1


	//   ....[37]....
        /*0724*/ 	.word	0x00005650
        /*0728*/ 	.word	0x000000ff
        /*072c*/ 	.word	0x00028c50
        /*0730*/ 	.short	0x010a
        /*0732*/ 	.byte	0x15
	.zero		1


	//   ....[38]....
        /*0734*/ 	.word	0x00005690
        /*0738*/ 	.word	0x000000ff
        /*073c*/ 	.word	0x00028c50
        /*0740*/ 	.short	0x010a
        /*0742*/ 	.byte	0x15
	.zero		1


	//   ....[39]....
        /*0744*/ 	.word	0x00005920
        /*0748*/ 	.word	0x000000ff
        /*074c*/ 	.word	0x00000000
        /*0750*/ 	.short	0x0101
        /*0752*/ 	.byte	0x15
	.zero		1


	//   ....[40]....
        /*0754*/ 	.word	0x00007e30
        /*0758*/ 	.word	0x000000ff
        /*075c*/ 	.word	0x00000000
        /*0760*/ 	.short	0x0101
        /*0762*/ 	.byte	0x04
	.zero		1


	//   ....[41]....
        /*0764*/ 	.word	0x000098d0
        /*0768*/ 	.word	0x00000013
        /*076c*/ 	.word	0x00028c40
        /*0770*/ 	.short	0x010a
        /*0772*/ 	.byte	0x3f
	.zero		1


	//   ....[42]....
        /*0774*/ 	.word	0x00009d40
        /*0778*/ 	.word	0x00000013
        /*077c*/ 	.word	0x00028c30
        /*0780*/ 	.short	0x0107
        /*0782*/ 	.byte	0x3f
	.zero		1


	//   ....[43]....
        /*0784*/ 	.word	0x00009e00
        /*0788*/ 	.word	0x00000013
        /*078c*/ 	.word	0x00028c30
        /*0790*/ 	.short	0x0101
        /*0792*/ 	.byte	0x3f
	.zero		1


	//   ....[44]....
        /*0794*/ 	.word	0x0000a470
        /*0798*/ 	.word	0x000000ff
        /*079c*/ 	.word	0x00028c00
        /*07a0*/ 	.short	0x0107
        /*07a2*/ 	.byte	0x27
	.zero		1


	//   ....[45]....
        /*07a4*/ 	.word	0x0000a4d0
        /*07a8*/ 	.word	0x000000ff
        /*07ac*/ 	.word	0x00028c00
        /*07b0*/ 	.short	0x0101
        /*07b2*/ 	.byte	0x27
	.zero		1


	//   ....[46]....
        /*07b4*/ 	.word	0x0000a4f0
        /*07b8*/ 	.word	0x000000ff
        /*07bc*/ 	.word	0x00028c20
        /*07c0*/ 	.short	0x010a
        /*07c2*/ 	.byte	0x27
	.zero		1


	//   ....[47]....
        /*07c4*/ 	.word	0x0000a580
        /*07c8*/ 	.word	0x00000013
        /*07cc*/ 	.word	0x00028c60
        /*07d0*/ 	.short	0x010a
        /*07d2*/ 	.byte	0x3f
	.zero		1


	//   ....[48]....
        /*07d4*/ 	.word	0x0000afb0
        /*07d8*/ 	.word	0x00000013
        /*07dc*/ 	.word	0x00028c50
        /*07e0*/ 	.short	0x0107
        /*07e2*/ 	.byte	0x3f
	.zero		1


	//   ....[49]....
        /*07e4*/ 	.word	0x0000b090
        /*07e8*/ 	.word	0x00000013
        /*07ec*/ 	.word	0x00028c50
        /*07f0*/ 	.short	0x0101
        /*07f2*/ 	.byte	0x3f
	.zero		1


	//   ....[50]....
        /*07f4*/ 	.word	0x0000b330
        /*07f8*/ 	.word	0x00000009
        /*07fc*/ 	.word	0x00028c40
        /*0800*/ 	.short	0x010a
        /*0802*/ 	.byte	0x3f
	.zero		1


	//   ....[51]....
        /*0804*/ 	.word	0x0000b660
        /*0808*/ 	.word	0x00000009
        /*080c*/ 	.word	0x00028c30
        /*0810*/ 	.short	0x0107
        /*0812*/ 	.byte	0x3f
	.zero		1


	//   ....[52]....
        /*0814*/ 	.word	0x0000b720
        /*0818*/ 	.word	0x00000009
        /*081c*/ 	.word	0x00028c30
        /*0820*/ 	.short	0x0101
        /*0822*/ 	.byte	0x3f
	.zero		1


	//   ....[53]....
        /*0824*/ 	.word	0x0000b750
        /*0828*/ 	.word	0x00000009
        /*082c*/ 	.word	0x00028c60
        /*0830*/ 	.short	0x010a
        /*0832*/ 	.byte	0x3f
	.zero		1


	//   ....[54]....
        /*0834*/ 	.word	0x0000bd60
        /*0838*/ 	.word	0x00000009
        /*083c*/ 	.word	0x00028c50
        /*0840*/ 	.short	0x0107
        /*0842*/ 	.byte	0x3f
	.zero		1


	//   ....[55]....
        /*0844*/ 	.word	0x0000be30
        /*0848*/ 	.word	0x00000009
        /*084c*/ 	.word	0x00028c50
        /*0850*/ 	.short	0x0101
        /*0852*/ 	.byte	0x3f
	.zero		1


	//   ....[56]....
        /*0854*/ 	.word	0x0000bfc0
        /*0858*/ 	.word	0x00000004
        /*085c*/ 	.word	0x00028c20
        /*0860*/ 	.short	0x010a
        /*0862*/ 	.byte	0x3f
	.zero		1


	//   ....[57]....
        /*0864*/ 	.word	0x0000c140
        /*0868*/ 	.word	0x00000005
        /*086c*/ 	.word	0x00028c40
        /*0870*/ 	.short	0x010a
        /*0872*/ 	.byte	0x3f
	.zero		1


	//   ....[58]....
        /*0874*/ 	.word	0x0000c1e0
        /*0878*/ 	.word	0x00000011
        /*087c*/ 	.word	0x00028c40
        /*0880*/ 	.short	0x010a
        /*0882*/ 	.byte	0x3f
	.zero		1


	//   ....[59]....
        /*0884*/ 	.word	0x0000c220
        /*0888*/ 	.word	0x00000005
        /*088c*/ 	.word	0x00028c60
        /*0890*/ 	.short	0x010a
        /*0892*/ 	.byte	0x3f
	.zero		1


	//   ....[60]....
        /*0894*/ 	.word	0x0000c260
        /*0898*/ 	.word	0x00000011
        /*089c*/ 	.word	0x00028c60
        /*08a0*/ 	.short	0x010a
        /*08a2*/ 	.byte	0x3f
	.zero		1


	//   ....[61]....
        /*08a4*/ 	.word	0x0000c2d0
        /*08a8*/ 	.word	0x00000003
        /*08ac*/ 	.word	0x00028c50
        /*08b0*/ 	.short	0x010a
        /*08b2*/ 	.byte	0x3f
	.zero		1


	//   ....[62]....
        /*08b4*/ 	.word	0x0000c330
        /*08b8*/ 	.word	0x00000004
        /*08bc*/ 	.word	0x00028c50
        /*08c0*/ 	.short	0x010a
        /*08c2*/ 	.byte	0x3f
	.zero		1


	//   ....[63]....
        /*08c4*/ 	.word	0x0000c390
        /*08c8*/ 	.word	0x00000003
        /*08cc*/ 	.word	0x00028c00
        /*08d0*/ 	.short	0x010a
        /*08d2*/ 	.byte	0x3f
	.zero		1


	//   ....[64]....
        /*08d4*/ 	.word	0x0000c3e0
        /*08d8*/ 	.word	0x00000007
        /*08dc*/ 	.word	0x00028c30
        /*08e0*/ 	.short	0x010a
        /*08e2*/ 	.byte	0x3f
	.zero		1


	//   ....[65]....
        /*08e4*/ 	.word	0x0000c430
        /*08e8*/ 	.word	0x00000007
        /*08ec*/ 	.word	0x00028c50
        /*08f0*/ 	.short	0x010a
        /*08f2*/ 	.byte	0x3f
	.zero		1


	//   ....[66]....
        /*08f4*/ 	.word	0x0000c490
        /*08f8*/ 	.word	0x00000003
        /*08fc*/ 	.word	0x00028c30
        /*0900*/ 	.short	0x010a
        /*0902*/ 	.byte	0x3f
	.zero		1


	//   ....[67]....
        /*0904*/ 	.word	0x0000c4f0
        /*0908*/ 	.word	0x00000007
        /*090c*/ 	.word	0x00028c50
        /*0910*/ 	.short	0x010a
        /*0912*/ 	.byte	0x3f
	.zero		1


	//   ....[68]....
        /*0914*/ 	.word	0x0000c610
        /*0918*/ 	.word	0x00000013
        /*091c*/ 	.word	0x00028c40
        /*0920*/ 	.short	0x010a
        /*0922*/ 	.byte	0x3f
	.zero		1


	//   ....[69]....
        /*0924*/ 	.word	0x0000cfa0
        /*0928*/ 	.word	0x00000003
        /*092c*/ 	.word	0x00028c20
        /*0930*/ 	.short	0x010a
        /*0932*/ 	.byte	0x3f
	.zero		1


	//   ....[70]....
        /*0934*/ 	.word	0x0000cff0
        /*0938*/ 	.word	0x00000013
        /*093c*/ 	.word	0x00028c60
        /*0940*/ 	.short	0x010a
        /*0942*/ 	.byte	0x3f
	.zero		1


	//   ....[71]....
        /*0944*/ 	.word	0x0000d8a0
        /*0948*/ 	.word	0x00000009
        /*094c*/ 	.word	0x00028c40
        /*0950*/ 	.short	0x010a
        /*0952*/ 	.byte	0x3f
	.zero		1


	//   ....[72]....
        /*0954*/ 	.word	0x0000dd40
        /*0958*/ 	.word	0x00000009
        /*095c*/ 	.word	0x00028c60
        /*0960*/ 	.short	0x010a
        /*0962*/ 	.byte	0x3f
	.zero		1


	//   ....[73]....
        /*0964*/ 	.word	0x0000e490
        /*0968*/ 	.word	0x00000004
        /*096c*/ 	.word	0x00028c20
        /*0970*/ 	.short	0x010a
        /*0972*/ 	.byte	0x3f
	.zero		1


	//   ....[74]....
        /*0974*/ 	.word	0x0000e630
        /*0978*/ 	.word	0x00000005
        /*097c*/ 	.word	0x00028c40
        /*0980*/ 	.short	0x010a
        /*0982*/ 	.byte	0x3f
	.zero		1


	//   ....[75]....
        /*0984*/ 	.word	0x0000e680
        /*0988*/ 	.word	0x00000011
        /*098c*/ 	.word	0x00028c40
        /*0990*/ 	.short	0x010a
        /*0992*/ 	.byte	0x3f
	.zero		1


	//   ....[76]....
        /*0994*/ 	.word	0x0000e6d0
        /*0998*/ 	.word	0x00000005
        /*099c*/ 	.word	0x00028c60
        /*09a0*/ 	.short	0x010a
        /*09a2*/ 	.byte	0x3f
	.zero		1


	//----- nvinfo : EIATTR_NUM_MBARRIERS
	.align		4
.L_144:
        /*09a4*/ 	.byte	0x03, 0x38
        /*09a6*/ 	.short	0x0016


	//----- nvinfo : EIATTR_EXIT_INSTR_OFFSETS
	.align		4
        /*09a8*/ 	.byte	0x04, 0x1c
        /*09aa*/ 	.short	(.L_146 - .L_145)


	//   ....[0]....
.L_145:
        /*09ac*/ 	.word	0x00000920


	//   ....[1]....
        /*09b0*/ 	.word	0x000082f0


	//   ....[2]....
        /*09b4*/ 	.word	0x0000c2b0


	//----- nvinfo : EIATTR_MAX_THREADS
	.align		4
.L_146:
        /*09b8*/ 	.byte	0x04, 0x05
        /*09ba*/ 	.short	(.L_148 - .L_147)
.L_147:
        /*09bc*/ 	.word	0x00000180
        /*09c0*/ 	.word	0x00000001
        /*09c4*/ 	.word	0x00000001


	//----- nvinfo : EIATTR_CRS_STACK_SIZE
	.align		4
.L_148:
        /*09c8*/ 	.byte	0x04, 0x1e
        /*09ca*/ 	.short	(.L_150 - .L_149)
.L_149:
        /*09cc*/ 	.word	0x00000000


	//----- nvinfo : EIATTR_CBANK_PARAM_SIZE
	.align		4
.L_150:
        /*09d0*/ 	.byte	0x03, 0x19
        /*09d2*/ 	.short	0x0a70


	//----- nvinfo : EIATTR_PARAM_CBANK
	.align		4
        /*09d4*/ 	.byte	0x04, 0x0a
        /*09d6*/ 	.short	(.L_152 - .L_151)
	.align		4
.L_151:
        /*09d8*/ 	.word	index@(.nv.constant0._ZN7cutlass13device_kernelIN5flash11enable_sm90INS1_16FlashAttnFwdSm90INS1_25CollectiveMainloopFwdSm90ILi2EN4cute5tupleIJNS5_1CILi1EEES8_S8_EEENS6_IJNS7_ILi64EEESA_SA_EEELi512ENS_6half_tEfNS_4arch4Sm90ELb0ELb0ELb0ELb0ELb1ELb0ELb0ELb0ELb0ELb1ELb0ELb0EEENS1_21CollectiveEpilogueFwdINS6_IJSA_NS7_ILi512EEESA_EEES9_SC_SE_Li256ELb0ELb1ELb0ELb0EEENS1_29StaticPersistentTileSchedulerILb0EEEEEEEEEvNT_6ParamsE)
        /*09dc*/ 	.short	0x0210
        /*09de*/ 	.short	0x0a70


	//----- nvinfo : EIATTR_SW_WAR
	.align		4
.L_152:
        /*09e0*/ 	.byte	0x04, 0x36
        /*09e2*/ 	.short	(.L_154 - .L_153)
.L_153:
        /*09e4*/ 	.word	0x00000008
.L_154:


//--------------------- .nv.info._ZN7cutlass13device_kernelIN5flash11enable_sm90INS1_16FlashAttnFwdSm90INS1_25CollectiveMainloopFwdSm90ILi2EN4cute5tupleIJNS5_1CILi1EEES8_S8_EEENS6_IJNS7_ILi64EEESA_SA_EEELi512ENS_6half_tEfNS_4arch4Sm90ELb0ELb0ELb0ELb0ELb1ELb0ELb1ELb0ELb0ELb1ELb0ELb0EEENS1_21CollectiveEpilogueFwdINS6_IJSA_NS7_ILi512EEESA_EEES9_SC_SE_Li256ELb0ELb1ELb0ELb0EEENS1_29StaticPersistentTileSchedulerILb0EEEEEEEEEvNT_6ParamsE --------------------------
	.section	.nv.info._ZN7cutlass13device_kernelIN5flash11enable_sm90INS1_16FlashAttnFwdSm90INS1_25CollectiveMainloopFwdSm90ILi2EN4cute5tupleIJNS5_1CILi1EEES8_S8_EEENS6_IJNS7_ILi64EEESA_SA_EEELi512ENS_6half_tEfNS_4arch4Sm90ELb0ELb0ELb0ELb0ELb1ELb0ELb1ELb0ELb0ELb1ELb0ELb0EEENS1_21CollectiveEpilogueFwdINS6_IJSA_NS7_ILi512EEESA_EEES9_SC_SE_Li256ELb0ELb1ELb0ELb0EEENS1_29StaticPersistentTileSchedulerILb0EEEEEEEEEvNT_6ParamsE,"",@"SHT_CUDA_INFO"
	.sectionflags	@""
	.align	4


	//----- nvinfo : EIATTR_CUDA_API_VERSION
	.align		4
        /*0000*/ 	.byte	0x04, 0x37
        /*0002*/ 	.short	(.L_156 - .L_155)
.L_155:
        /*0004*/ 	.word	0x00000082


	//----- nvinfo : EIATTR_KPARAM_INFO
	.align		4
.L_156:
        /*0008*/ 	.byte	0x04, 0x17
        /*000a*/ 	.short	(.L_158 - .L_157)
.L_157:
        /*000c*/ 	.word	0x00000000
        /*0010*/ 	.short	0x0000
        /*0012*/ 	.short	0x0070
        /*0014*/ 	.byte	0x00, 0xf0, 0x01, 0x2c


	//----- nvinfo : EIATTR_SPARSE_MMA_MASK
	.align		4
.L_158:
        /*0018*/ 	.byte	0x03, 0x50
        /*001a*/ 	.short	0x0000


	//----- nvinfo : EIATTR_MAXREG_COUNT
	.align		4
        /*001c*/ 	.byte	0x03, 0x1b
        /*001e*/ 	.short	0x00a8


	//----- nvinfo : EIATTR_NUM_BARRIERS
	.align		4
        /*0020*/ 	.byte	0x02, 0x4c
        /*0022*/ 	.byte	0x10
	.zero		1


	//----- nvinfo : EIATTR_EXTERNS
	.align		4
        /*0024*/ 	.byte	0x04, 0x0f
        /*0026*/ 	.short	(.L_160 - .L_159)


	//   ....[0]....
	.align		4
.L_159:
        /*0028*/ 	.word	index@(__assertfail)


	//----- nvinfo : EIATTR_ANNOTATIONS
	.align		4
.L_160:
        /*002c*/ 	.byte	0x04, 0x55
        /*002e*/ 	.short	(.L_162 - .L_161)


	//   ....[0]....
.L_161:
        /* <DEDUP_REMOVED lines=17> */


	//----- nvinfo : EIATTR_MERCURY_ISA_VERSION
	.align		4
.L_162:
        /*0128*/ 	.byte	0x03, 0x5f
        /*012a*/ 	.short	0x0101


	//----- nvinfo : EIATTR_INT_WARP_WIDE_INSTR_OFFSETS
	.align		4
        /*012c*/ 	.byte	0x04, 0x31
        /*012e*/ 	.short	(.L_164 - .L_163)


	//   ....[0]....
.L_163:
        /*0130*/ 	.word	0x000000d0


	//   ....[1]....
        /*0134*/ 	.word	0x000000e0


	//   ....[2]....
        /*0138*/ 	.word	0x000000f0


	//   ....[3]....
        /*013c*/ 	.word	0x00000190


	//----- nvinfo : EIATTR_COOP_GROUP_MASK_REGIDS
	.align		4
.L_164:
        /*0140*/ 	.byte	0x04, 0x29
        /*0142*/ 	.short	(.L_166 - .L_165)


	//   ....[0]....
.L_165:
        /*0144*/ 	.word	0xffffffff


	//   ....[1]....
        /*0148*/ 	.word	0xffffffff


	//   ....[2]....
        /*014c*/ 	.word	0xffffffff


	//   ....[3]....
        /*0150*/ 	.word	0xffffffff


	//   ....[4]....
        /*0154*/ 	.word	0xffffffff


	//   ....[5]....
        /*0158*/ 	.word	0xffffffff


	//   ....[6]....
        /*015c*/ 	.word	0xffffffff


	//   ....[7]....
        /*0160*/ 	.word	0xffffffff


	//   ....[8]....
        /*0164*/ 	.word	0xffffffff


	//   ....[9]....
        /*0168*/ 	.word	0xffffffff


	//   ....[10]....
        /*016c*/ 	.word	0xffffffff


	//   ....[11]....
        /*0170*/ 	.word	0xffffffff


	//   ....[12]....
        /*0174*/ 	.word	0xffffffff


	//   ....[13]....
        /*0178*/ 	.word	0xffffffff


	//   ....[14]....
        /*017c*/ 	.word	0xffffffff


	//   ....[15]....
        /*0180*/ 	.word	0xffffffff


	//   ....[16]....
        /*0184*/ 	.word	0xffffffff


	//   ....[17]....
        /*0188*/ 	.word	0xffffffff


	//   ....[18]....
        /*018c*/ 	.word	0xffffffff


	//   ....[19]....
        /*0190*/ 	.word	0xffffffff


	//   ....[20]....
        /*0194*/ 	.word	0xffffffff


	//   ....[21]....
        /*0198*/ 	.word	0xffffffff


	//   ....[22]....
        /*019c*/ 	.word	0xffffffff


	//   ....[23]....
        /*01a0*/ 	.word	0xffffffff


	//   ....[24]....
        /*01a4*/ 	.word	0xffffffff


	//   ....[25]....
        /*01a8*/ 	.word	0xffffffff


	//   ....[26]....
        /*01ac*/ 	.word	0xffffffff


	//   ....[27]....
        /*01b0*/ 	.word	0xffffffff


	//   ....[28]....
        /*01b4*/ 	.word	0xffffffff


	//   ....[29]....
        /*01b8*/ 	.word	0xffffffff


	//   ....[30]....
        /*01bc*/ 	.word	0xffffffff


	//   ....[31]....
        /*01c0*/ 	.word	0xffffffff


	//   ....[32]....
        /*01c4*/ 	.word	0xffffffff


	//   ....[33]....
        /*01c8*/ 	.word	0xffffffff


	//   ....[34]....
        /*01cc*/ 	.word	0xffffffff


	//   ....[35]....
        /*01d0*/ 	.word	0xffffffff


	//   ....[36]....
        /*01d4*/ 	.word	0xffffffff


	//   ....[37]....
        /*01d8*/ 	.word	0xffffffff


	//   ....[38]....
        /*01dc*/ 	.word	0xffffffff


	//   ....[39]....
        /*01e0*/ 	.word	0xffffffff


	//   ....[40]....
        /*01e4*/ 	.word	0xffffffff


	//   ....[41]....
        /*01e8*/ 	.word	0xffffffff


	//   ....[42]....
        /*01ec*/ 	.word	0xffffffff


	//   ....[43]....
        /*01f0*/ 	.word	0xffffffff


	//   ....[44]....
        /*01f4*/ 	.word	0xffffffff


	//   ....[45]....
        /*01f8*/ 	.word	0xffffffff


	//   ....[46]....
        /*01fc*/ 	.word	0xffffffff


	//   ....[47]....
        /*0200*/ 	.word	0xffffffff


	//   ....[48]....
        /*0204*/ 	.word	0xffffffff


	//   ....[49]....
        /*0208*/ 	.word	0xffffffff


	//   ....[50]....
        /*020c*/ 	.word	0xffffffff


	//   ....[51]....
        /*0210*/ 	.word	0xffffffff


	//   ....[52]....
        /*0214*/ 	.word	0xffffffff


	//   ....[53]....
        /*0218*/ 	.word	0xffffffff


	//   ....[54]....
        /*021c*/ 	.word	0xffffffff


	//   ....[55]....
        /*0220*/ 	.word	0xffffffff


	//   ....[56]....
        /*0224*/ 	.word	0xffffffff


	//   ....[57]....
        /*0228*/ 	.word	0xffffffff


	//   ....[58]....
        /*022c*/ 	.word	0xffffffff


	//   ....[59]....
        /*0230*/ 	.word	0xffffffff


	//   ....[60]....
        /*0234*/ 	.word	0xffffffff


	//   ....[61]....
        /*0238*/ 	.word	0xffffffff


	//   ....[62]....
        /*023c*/ 	.word	0xffffffff


	//   ....[63]....
        /*0240*/ 	.word	0xffffffff


	//   ....[64]....
        /*0244*/ 	.word	0xffffffff


	//   ....[65]....
        /*0248*/ 	.word	0xffffffff


	//   ....[66]....
        /*024c*/ 	.word	0xffffffff


	//   ....[67]....
        /*0250*/ 	.word	0xffffffff


	//   ....[68]....
        /*0254*/ 	.word	0xffffffff


	//   ....[69]....
        /*0258*/ 	.word	0xffffffff


	//   ....[70]....
        /*025c*/ 	.word	0xffffffff


	//   ....[71]....
        /*0260*/ 	.word	0xffffffff


	//   ....[72]....
        /*0264*/ 	.word	0xffffffff


	//   ....[73]....
        /*0268*/ 	.word	0xffffffff


	//   ....[74]....
        /*026c*/ 	.word	0xffffffff


	//   ....[75]....
        /*0270*/ 	.word	0xffffffff


	//   ....[76]....
        /*0274*/ 	.word	0xffffffff


	//   ....[77]....
        /*0278*/ 	.word	0xffffffff


	//   ....[78]....
        /*027c*/ 	.word	0xffffffff


	//   ....[79]....
        /*0280*/ 	.word	0xffffffff


	//   ....[80]....
        /*0284*/ 	.word	0xffffffff


	//   ....[81]....
        /*0288*/ 	.word	0xffffffff


	//   ....[82]....
        /*028c*/ 	.word	0x0500000f


	//   ....[83]....
        /*0290*/ 	.word	0x0500000f


	//   ....[84]....
        /*0294*/ 	.word	0x0500000f


	//   ....[85]....
        /*0298*/ 	.word	0x0500000f


	//   ....[86]....
        /*029c*/ 	.word	0x0500000f


	//   ....[87]....
        /*02a0*/ 	.word	0x0500000f


	//   ....[88]....
        /*02a4*/ 	.word	0x0500000f


	//   ....[89]....
        /*02a8*/ 	.word	0x0500000f


	//   ....[90]....
        /*02ac*/ 	.word	0x0500000f


	//   ....[91]....
        /*02b0*/ 	.word	0x0500000f


	//   ....[92]....
        /*02b4*/ 	.word	0x0500000f


	//   ....[93]....
        /*02b8*/ 	.word	0x0500000f


	//   ....[94]....
        /*02bc*/ 	.word	0x0500000f


	//   ....[95]....
        /*02c0*/ 	.word	0x0500000f


	//   ....[96]....
        /*02c4*/ 	.word	0x0500000f


	//   ....[97]....
        /*02c8*/ 	.word	0x0500000f


	//   ....[98]....
        /*02cc*/ 	.word	0x0500000f


	//   ....[99]....
        /*02d0*/ 	.word	0x0500000f


	//   ....[100]....
        /*02d4*/ 	.word	0x0500000f


	//   ....[101]....
        /*02d8*/ 	.word	0x0500000f


	//   ....[102]....
        /*02dc*/ 	.word	0x0500000f


	//   ....[103]....
        /*02e0*/ 	.word	0x0500000f


	//   ....[104]....
        /*02e4*/ 	.word	0x0500000f


	//   ....[105]....
        /*02e8*/ 	.word	0x0500000f


	//   ....[106]....
        /*02ec*/ 	.word	0x0500000f


	//   ....[107]....
        /*02f0*/ 	.word	0x0500000f


	//   ....[108]....
        /*02f4*/ 	.word	0x0500000f


	//   ....[109]....
        /*02f8*/ 	.word	0x0500000f


	//   ....[110]....
        /*02fc*/ 	.word	0x0500000f


	//   ....[111]....
        /*0300*/ 	.word	0x0500000f


	//   ....[112]....
        /*0304*/ 	.word	0x0500000f


	//   ....[113]....
        /*0308*/ 	.word	0x0500000f


	//   ....[114]....
        /*030c*/ 	.word	0x0500000f


	//   ....[115]....
        /*0310*/ 	.word	0x0500000f


	//   ....[116]....
        /*0314*/ 	.word	0x0500000f


	//   ....[117]....
        /*0318*/ 	.word	0x0500000f


	//   ....[118]....
        /*031c*/ 	.word	0x0500000f


	//   ....[119]....
        /*0320*/ 	.word	0x0500000f


	//   ....[120]....
        /*0324*/ 	.word	0x0500000f


	//   ....[121]....
        /*0328*/ 	.word	0x0500000f


	//   ....[122]....
        /*032c*/ 	.word	0x0500000f


	//   ....[123]....
        /*0330*/ 	.word	0x0500000f


	//   ....[124]....
        /*0334*/ 	.word	0x0500000f


	//   ....[125]....
        /*0338*/ 	.word	0x0500000f


	//   ....[126]....
        /*033c*/ 	.word	0x0500000f


	//   ....[127]....
        /*0340*/ 	.word	0x0500000f


	//   ....[128]....
        /*0344*/ 	.word	0x0500000f


	//   ....[129]....
        /*0348*/ 	.word	0x0500000f


	//   ....[130]....
        /*034c*/ 	.word	0x0500000f


	//   ....[131]....
        /*0350*/ 	.word	0x0500000f


	//----- nvinfo : EIATTR_COOP_GROUP_INSTR_OFFSETS
	.align		4
.L_166:
        /*0354*/ 	.byte	0x04, 0x28
        /*0356*/ 	.short	(.L_168 - .L_167)


	//   ....[0]....
.L_167:
        /*0358*/ 	.word	0x00000080


	//   ....[1]....
        /*035c*/ 	.word	0x00000090


	//   ....[2]....
        /*0360*/ 	.word	0x000002c0


	//   ....[3]....
        /*0364*/ 	.word	0x00000420


	//   ....[4]....
        /*0368*/ 	.word	0x00000540


	//   ....[5]....
        /*036c*/ 	.word	0x000006a0


	//   ....[6]....
        /*0370*/ 	.word	0x000010b0


	//   ....[7]....
        /*0374*/ 	.word	0x00002810


	//   ....[8]....
        /*0378*/ 	.word	0x00002fb0


	//   ....[9]....
        /*037c*/ 	.word	0x000043e0


	//   ....[10]....
        /*0380*/ 	.word	0x00004500


	//   ....[11]....
        /*0384*/ 	.word	0x00004690


	//   ....[12]....
        /*0388*/ 	.word	0x00004740


	//   ....[13]....
        /*038c*/ 	.word	0x00004e90


	//   ....[14]....
        /*0390*/ 	.word	0x00005430


	//   ....[15]....
        /*0394*/ 	.word	0x000065f0


	//   ....[16]....
        /*0398*/ 	.word	0x00006640


	//   ....[17]....
        /*039c*/ 	.word	0x000068f0


	//   ....[18]....
        /*03a0*/ 	.word	0x00006ac0


	//   ....[19]....
        /*03a4*/ 	.word	0x00007940


	//   ....[20]....
        /*03a8*/ 	.word	0x000079f0


	//   ....[21]....
        /*03ac*/ 	.word	0x00007a20


	//   ....[22]....
        /*03b0*/ 	.word	0x00007a90


	//   ....[23]....
        /*03b4*/ 	.word	0x00007ac0


	//   ....[24]....
        /*03b8*/ 	.word	0x00008af0


	//   ....[25]....
        /*03bc*/ 	.word	0x000097b0


	//   ....[26]....
        /*03c0*/ 	.word	0x000097f0


	//   ....[27]....
        /*03c4*/ 	.word	0x00009820


	//   ....[28]....
        /*03c8*/ 	.word	0x00009840


	//   ....[29]....
        /*03cc*/ 	.word	0x00009e70


	//   ....[30]....
        /*03d0*/ 	.word	0x00009e90


	//   ....[31]....
        /*03d4*/ 	.word	0x0000a0d0


	//   ....[32]....
        /*03d8*/ 	.word	0x0000a100


	//   ....[33]....
        /*03dc*/ 	.word	0x0000bde0


	//   ....[34]....
        /*03e0*/ 	.word	0x0000be10


	//   ....[35]....
        /*03e4*/ 	.word	0x0000beb0


	//   ....[36]....
        /*03e8*/ 	.word	0x0000bed0


	//   ....[37]....
        /*03ec*/ 	.word	0x0000bf40


	//   ....[38]....
        /*03f0*/ 	.word	0x0000bf60


	//   ....[39]....
        /*03f4*/ 	.word	0x0000bf70


	//   ....[40]....
        /*03f8*/ 	.word	0x0000bf80


	//   ....[41]....
        /*03fc*/ 	.word	0x0000c620


	//   ....[42]....
        /*0400*/ 	.word	0x0000c650


	//   ....[43]....
        /*0404*/ 	.word	0x0000c710


	//   ....[44]....
        /*0408*/ 	.word	0x0000c720


	//   ....[45]....
        /*040c*/ 	.word	0x0000c7b0


	//   ....[46]....
        /*0410*/ 	.word	0x0000c7c0


	//   ....[47]....
        /*0414*/ 	.word	0x0000c7e0


	//   ....[48]....
        /*0418*/ 	.word	0x0000c820


	//   ....[49]....
        /*041c*/ 	.word	0x0000cd80


	//   ....[50]....
        /*0420*/ 	.word	0x0000cdb0


	//   ....[51]....
        /*0424*/ 	.word	0x0000cdc0


	//   ....[52]....
        /*0428*/ 	.word	0x0000cde0


	//   ....[53]....
        /*042c*/ 	.word	0x0000cf50


	//   ....[54]....
        /*0430*/ 	.word	0x0000cf90


	//   ....[55]....
        /*0434*/ 	.word	0x0000cfb0


	//   ....[56]....
        /*0438*/ 	.word	0x0000d080


	//   ....[57]....
        /*043c*/ 	.word	0x0000d5a0


	//   ....[58]....
        /*0440*/ 	.word	0x0000d5d0


	//   ....[59]....
        /*0444*/ 	.word	0x0000d600


	//   ....[60]....
        /*0448*/ 	.word	0x0000d6c0


	//   ....[61]....
        /*044c*/ 	.word	0x0000d700


	//   ....[62]....
        /*0450*/ 	.word	0x0000d720


	//   ....[63]....
        /*0454*/ 	.word	0x0000d740


	//   ....[64]....
        /*0458*/ 	.word	0x0000dad0


	//   ....[65]....
        /*045c*/ 	.word	0x0000e330


	//   ....[66]....
        /*0460*/ 	.word	0x0000e350


	//   ....[67]....
        /*0464*/ 	.word	0x0000e3a0


	//   ....[68]....
        /*0468*/ 	.word	0x0000e3b0


	//   ....[69]....
        /*046c*/ 	.word	0x0000e3f0


	//   ....[70]....
        /*0470*/ 	.word	0x0000e400


	//   ....[71]....
        /*0474*/ 	.word	0x0000e410


	//   ....[72]....
        /*0478*/ 	.word	0x0000e450


	//   ....[73]....
        /*047c*/ 	.word	0x0000e780


	//   ....[74]....
        /*0480*/ 	.word	0x0000e7b0


	//   ....[75]....
        /*0484*/ 	.word	0x0000e7e0


	//   ....[76]....
        /*0488*/ 	.word	0x0000e820


	//   ....[77]....
        /*048c*/ 	.word	0x0000e840


	//   ....[78]....
        /*0490*/ 	.word	0x0000e900


	//   ....[79]....
        /*0494*/ 	.word	0x0000e920


	//   ....[80]....
        /*0498*/ 	.word	0x0000e9a0


	//   ....[81]....
        /*049c*/ 	.word	0x0000eee0


	//   ....[82]....
        /*04a0*/ 	.word	0x0000f400


	//   ....[83]....
        /*04a4*/ 	.word	0x0000f4f0


	//   ....[84]....
        /*04a8*/ 	.word	0x0000f590


	//   ....[85]....
        /*04ac*/ 	.word	0x0000f600


	//   ....[86]....
        /*04b0*/ 	.word	0x0000f6f0


	//   ....[87]....
        /*04b4*/ 	.word	0x0000f760


	//   ....[88]....
        /*04b8*/ 	.word	0x0000f850


	//   ....[89]....
        /*04bc*/ 	.word	0x0000f8c0


	//   ....[90]....
        /*04c0*/ 	.word	0x0000f960


	//   ....[91]....
        /*04c4*/ 	.word	0x0000fa50


	//   ....[92]....
        /*04c8*/ 	.word	0x0000fad0


	//   ....[93]....
        /*04cc*/ 	.word	0x0000fb30


	//   ....[94]....
        /*04d0*/ 	.word	0x0000fc20


	//   ....[95]....
        /*04d4*/ 	.word	0x0000fca0


	//   ....[96]....
        /*04d8*/ 	.word	0x0000fd80


	//   ....[97]....
        /*04dc*/ 	.word	0x0000fdf0


	//   ....[98]....
        /*04e0*/ 	.word	0x0000feb0


	//   ....[99]....
        /*04e4*/ 	.word	0x0000ff50


	//   ....[100]....
        /*04e8*/ 	.word	0x00010010


	//   ....[101]....
        /*04ec*/ 	.word	0x00010140


	//   ....[102]....
        /*04f0*/ 	.word	0x00010230


	//   ....[103]....
        /*04f4*/ 	.word	0x000103e0


	//   ....[104]....
        /*04f8*/ 	.word	0x00010430


	//   ....[105]....
        /*04fc*/ 	.word	0x00010540


	//   ....[106]....
        /*0500*/ 	.word	0x00010620


	//   ....[107]....
        /*0504*/ 	.word	0x000107a0


	//   ....[108]....
        /*0508*/ 	.word	0x00010890


	//   ....[109]....
        /*050c*/ 	.word	0x000109f0


	//   ....[110]....
        /*0510*/ 	.word	0x00010b30


	//   ....[111]....
        /*0514*/ 	.word	0x00010c40


	//   ....[112]....
        /*0518*/ 	.word	0x00010d80


	//   ....[113]....
        /*051c*/ 	.word	0x00010e80


	//   ....[114]....
        /*0520*/ 	.word	0x00010f50


	//   ....[115]....
        /*0524*/ 	.word	0x00011030


	//   ....[116]....
        /*0528*/ 	.word	0x000110d0


	//   ....[117]....
        /*052c*/ 	.word	0x00011130


	//   ....[118]....
        /*0530*/ 	.word	0x000111e0


	//   ....[119]....
        /*0534*/ 	.word	0x00011240


	//   ....[120]....
        /*0538*/ 	.word	0x000112f0


	//   ....[121]....
        /*053c*/ 	.word	0x00011350


	//   ....[122]....
        /*0540*/ 	.word	0x00011400


	//   ....[123]....
        /*0544*/ 	.word	0x000114f0


	//   ....[124]....
        /*0548*/ 	.word	0x000115c0


	//   ....[125]....
        /*054c*/ 	.word	0x00011690


	//   ....[126]....
        /*0550*/ 	.word	0x000117a0


	//   ....[127]....
        /*0554*/ 	.word	0x000118c0


	//   ....[128]....
        /*0558*/ 	.word	0x000119a0


	//   ....[129]....
        /*055c*/ 	.word	0x00011aa0


	//   ....[130]....
        /*0560*/ 	.word	0x00011b70


	//   ....[131]....
        /*0564*/ 	.word	0x00011c80


	//----- nvinfo : EIATTR_REG_RECONFIG
	.align		4
.L_168:
        /*0568*/ 	.byte	0x01, 0x54
	.zero		2


	//----- nvinfo : EIATTR_SYSCALL_OFFSETS
	.align		4
        /*056c*/ 	.byte	0x04, 0x46
        /*056e*/ 	.short	(.L_170 - .L_169)


	//   ....[0]....
.L_169:
        /*0570*/ 	.word	0x00002a10


	//   ....[1]....
        /*0574*/ 	.word	0x0000b680


	//   ....[2]....
        /*0578*/ 	.word	0x0000b7c0


	//   ....[3]....
        /*057c*/ 	.word	0x0000b8b0


	//   ....[4]....
        /*0580*/ 	.word	0x0000c2c0


	//   ....[5]....
        /*0584*/ 	.word	0x0000ca60


	//----- nvinfo : EIATTR_MBARRIER_INSTR_OFFSETS
	.align		4
.L_170:
        /*0588*/ 	.byte	0x04, 0x39
        /*058a*/ 	.short	(.L_172 - .L_171)


	//   ....[0]....
.L_171:
        /*058c*/ 	.word	0x000001a0
        /*0590*/ 	.word	0x000000ff
        /*0594*/ 	.word	0x00038800
        /*0598*/ 	.short	0x0100
        /*059a*/ 	.byte	0x08
	.zero		1


	//   ....[1]....
        /*059c*/ 	.word	0x000001b0
        /*05a0*/ 	.word	0x000000ff
        /*05a4*/ 	.word	0x00038810
        /*05a8*/ 	.short	0x0100
        /*05aa*/ 	.byte	0x08
	.zero		1


	//   ....[2]....
        /*05ac*/ 	.word	0x000001c0
        /*05b0*/ 	.word	0x000000ff
        /*05b4*/ 	.word	0x00038820
        /*05b8*/ 	.short	0x0100
        /*05ba*/ 	.byte	0x08
	.zero		1


	//   ....[3]....
        /*05bc*/ 	.word	0x00000270
        /*05c0*/ 	.word	0x000000ff
        /*05c4*/ 	.word	0x00038830
        /*05c8*/ 	.short	0x0100
        /*05ca*/ 	.byte	0x06
	.zero		1


	//   ....[4]....
        /*05cc*/ 	.word	0x00000280
        /*05d0*/ 	.word	0x000000ff
        /*05d4*/ 	.word	0x00038840
        /*05d8*/ 	.short	0x0100
        /*05da*/ 	.byte	0x06
	.zero		1


	//   ....[5]....
        /*05dc*/ 	.word	0x00000290
        /*05e0*/ 	.word	0x000000ff
        /*05e4*/ 	.word	0x00038838
        /*05e8*/ 	.short	0x0100
        /*05ea*/ 	.byte	0x06
	.zero		1


	//   ....[6]....
        /*05ec*/ 	.word	0x000002a0
        /*05f0*/ 	.word	0x000000ff
        /*05f4*/ 	.word	0x00038848
        /*05f8*/ 	.short	0x0100
        /*05fa*/ 	.byte	0x06
	.zero		1


	//   ....[7]....
        /*05fc*/ 	.word	0x000003d0
        /*0600*/ 	.word	0x000000ff
        /*0604*/ 	.word	0x00038850
        /*0608*/ 	.short	0x0100
        /*060a*/ 	.byte	0x08
	.zero		1


	//   ....[8]....
        /*060c*/ 	.word	0x000003e0
        /*0610*/ 	.word	0x000000ff
        /*0614*/ 	.word	0x00038860
        /*0618*/ 	.short	0x0100
        /*061a*/ 	.byte	0x08
	.zero		1


	//   ....[9]....
        /*061c*/ 	.word	0x000003f0
        /*0620*/ 	.word	0x000000ff
        /*0624*/ 	.word	0x00038858
        /*0628*/ 	.short	0x0100
        /*062a*/ 	.byte	0x08
	.zero		1


	//   ....[10]....
        /*062c*/ 	.word	0x00000400
        /*0630*/ 	.word	0x000000ff
        /*0634*/ 	.word	0x00038868
        /*0638*/ 	.short	0x0100
        /*063a*/ 	.byte	0x08
	.zero		1


	//   ....[11]....
        /*063c*/ 	.word	0x000004f0
        /*0640*/ 	.word	0x000000ff
        /*0644*/ 	.word	0x00038870
        /*0648*/ 	.short	0x0100
        /*064a*/ 	.byte	0x06
	.zero		1


	//   ....[12]....
        /*064c*/ 	.word	0x00000500
        /*0650*/ 	.word	0x000000ff
        /*0654*/ 	.word	0x00038880
        /*0658*/ 	.short	0x0100
        /*065a*/ 	.byte	0x06
	.zero		1


	//   ....[13]....
        /*065c*/ 	.word	0x00000510
        /*0660*/ 	.word	0x000000ff
        /*0664*/ 	.word	0x00038878
        /*0668*/ 	.short	0x0100
        /*066a*/ 	.byte	0x06
	.zero		1


	//   ....[14]....
        /*066c*/ 	.word	0x00000520
        /*0670*/ 	.word	0x000000ff
        /*0674*/ 	.word	0x00038888
        /*0678*/ 	.short	0x0100
        /*067a*/ 	.byte	0x06
	.zero		1


	//   ....[15]....
        /*067c*/ 	.word	0x00000650
        /*0680*/ 	.word	0x000000ff
        /*0684*/ 	.word	0x00038890
        /*0688*/ 	.short	0x0100
        /*068a*/ 	.byte	0x08
	.zero		1


	//   ....[16]....
        /*068c*/ 	.word	0x00000660
        /*0690*/ 	.word	0x000000ff
        /*0694*/ 	.word	0x000388a0
        /*0698*/ 	.short	0x0100
        /*069a*/ 	.byte	0x08
	.zero		1


	//   ....[17]....
        /*069c*/ 	.word	0x00000670
        /*06a0*/ 	.word	0x000000ff
        /*06a4*/ 	.word	0x00038898
        /*06a8*/ 	.short	0x0100
        /*06aa*/ 	.byte	0x08
	.zero		1


	//   ....[18]....
        /*06ac*/ 	.word	0x00000680
        /*06b0*/ 	.word	0x000000ff
        /*06b4*/ 	.word	0x000388a8
        /*06b8*/ 	.short	0x0100
        /*06ba*/ 	.byte	0x08
	.zero		1


	//   ....[19]....
        /*06bc*/ 	.word	0x000007b0
        /*06c0*/ 	.word	0x000000ff
        /*06c4*/ 	.word	0x000388b0
        /*06c8*/ 	.short	0x0100
        /*06ca*/ 	.byte	0x08
	.zero		1


	//   ....[20]....
        /*06cc*/ 	.word	0x000007c0
        /*06d0*/ 	.word	0x000000ff
        /*06d4*/ 	.word	0x000388c0
        /*06d8*/ 	.short	0x0100
        /*06da*/ 	.byte	0x08
	.zero		1


	//   ....[21]....
        /*06dc*/ 	.word	0x000007d0
        /*06e0*/ 	.word	0x000000ff
        /*06e4*/ 	.word	0x000388b8
        /*06e8*/ 	.short	0x0100
        /*06ea*/ 	.byte	0x08
	.zero		1


	//   ....[22]....
        /*06ec*/ 	.word	0x000007e0
        /*06f0*/ 	.word	0x000000ff
        /*06f4*/ 	.word	0x000388c8
        /*06f8*/ 	.short	0x0100
        /*06fa*/ 	.byte	0x08
	.zero		1


	//   ....[23]....
        /*06fc*/ 	.word	0x00001400
        /*0700*/ 	.word	0x000000ff
        /*0704*/ 	.word	0x00000000
        /*0708*/ 	.short	0x0101
        /*070a*/ 	.byte	0x06
	.zero		1


	//   ....[24]....
        /*070c*/ 	.word	0x00001f00
        /*0710*/ 	.word	0x000000ff
        /*0714*/ 	.word	0x00000000
        /*0718*/ 	.short	0x0101
        /*071a*/ 	.byte	0x06
	.zero		1


	//   ....[25]....
        /*071c*/ 	.word	0x00002a70
        /*0720*/ 	.word	0x000000ff
        /*0724*/ 	.word	0x00038800
        /*0728*/ 	.short	0x010a
        /*072a*/ 	.byte	0x26
	.zero		1


	//   ....[26]....
        /*072c*/ 	.word	0x00002ae0
        /*0730*/ 	.word	0x00000008
        /*0734*/ 	.word	0x00038830
        /*0738*/ 	.short	0x010a
        /*073a*/ 	.byte	0x3f
	.zero		1


	//   ....[27]....
        /*073c*/ 	.word	0x00002b20
        /*0740*/ 	.word	0x00000008
        /*0744*/ 	.word	0x00038830
        /*0748*/ 	.short	0x010a
        /*074a*/ 	.byte	0x3f
	.zero		1


	//   ....[28]....
        /*074c*/ 	.word	0x00002da0
        /*0750*/ 	.word	0x000000ff
        /*0754*/ 	.word	0x00038810
        /*0758*/ 	.short	0x010a
        /*075a*/ 	.byte	0x26
	.zero		1


	//   ....[29]....
        /*075c*/ 	.word	0x00002de0
        /*0760*/ 	.word	0x00000008
        /*0764*/ 	.word	0x00038850
        /*0768*/ 	.short	0x010a
        /*076a*/ 	.byte	0x3f
	.zero		1


	//   ....[30]....
        /*076c*/ 	.word	0x00002e20
        /*0770*/ 	.word	0x00000008
        /*0774*/ 	.word	0x00038850
        /*0778*/ 	.short	0x010a
        /*077a*/ 	.byte	0x3f
	.zero		1


	//   ....[31]....
        /*077c*/ 	.word	0x000040b0
        /*0780*/ 	.word	0x000000ff
        /*0784*/ 	.word	0x00000000
        /*0788*/ 	.short	0x0101
        /*078a*/ 	.byte	0x07
	.zero		1


	//   ....[32]....
        /*078c*/ 	.word	0x00004f10
        /*0790*/ 	.word	0x000000ff
        /*0794*/ 	.word	0x00000000
        /*0798*/ 	.short	0x0101
        /*079a*/ 	.byte	0x07
	.zero		1


	//   ....[33]....
        /*079c*/ 	.word	0x00005020
        /*07a0*/ 	.word	0x000000ff
        /*07a4*/ 	.word	0x00038830
        /*07a8*/ 	.short	0x010a
        /*07aa*/ 	.byte	0x07
	.zero		1


	//   ....[34]....
        /*07ac*/ 	.word	0x00005060
        /*07b0*/ 	.word	0x000000ff
        /*07b4*/ 	.word	0x00038830
        /*07b8*/ 	.short	0x010a
        /*07ba*/ 	.byte	0x07
	.zero		1


	//   ....[35]....
        /*07bc*/ 	.word	0x00005270
        /*07c0*/ 	.word	0x000000ff
        /*07c4*/ 	.word	0x00038850
        /*07c8*/ 	.short	0x010a
        /*07ca*/ 	.byte	0x07
	.zero		1


	//   ....[36]....
        /*07cc*/ 	.word	0x000052b0
        /*07d0*/ 	.word	0x000000ff
        /*07d4*/ 	.word	0x00038850
        /*07d8*/ 	.short	0x010a
        /*07da*/ 	.byte	0x07
	.zero		1


	//   ....[37]....
        /*07dc*/ 	.word	0x000064f0
        /*07e0*/ 	.word	0x000000ff
        /*07e4*/ 	.word	0x00000000
        /*07e8*/ 	.short	0x0101
        /*07ea*/ 	.byte	0x0b
	.zero		1


	//   ....[38]....
        /*07ec*/ 	.word	0x000079d0
        /*07f0*/ 	.word	0x000000ff
        /*07f4*/ 	.word	0x00000000
        /*07f8*/ 	.short	0x0101
        /*07fa*/ 	.byte	0x07
	.zero		1


	//   ....[39]....
        /*07fc*/ 	.word	0x00009e80
        /*0800*/ 	.word	0x000000ff
        /*0804*/ 	.word	0x00000000
        /*0808*/ 	.short	0x0101
        /*080a*/ 	.byte	0x04
	.zero		1


	//   ....[40]....
        /*080c*/ 	.word	0x0000bbd0
        /*0810*/ 	.word	0x00000019
        /*0814*/ 	.word	0x00038840
        /*0818*/ 	.short	0x010a
        /*081a*/ 	.byte	0x3f
	.zero		1


	//   ....[41]....
        /*081c*/ 	.word	0x0000c080
        /*0820*/ 	.word	0x00000019
        /*0824*/ 	.word	0x00038830
        /*0828*/ 	.short	0x0107
        /*082a*/ 	.byte	0x3f
	.zero		1


	//   ....[42]....
        /*082c*/ 	.word	0x0000c140
        /*0830*/ 	.word	0x00000019
        /*0834*/ 	.word	0x00038830
        /*0838*/ 	.short	0x0101
        /*083a*/ 	.byte	0x3f
	.zero		1


	//   ....[43]....
        /*083c*/ 	.word	0x0000c8e0
        /*0840*/ 	.word	0x000000ff
        /*0844*/ 	.word	0x00038800
        /*0848*/ 	.short	0x0107
        /*084a*/ 	.byte	0x25
	.zero		1


	//   ....[44]....
        /*084c*/ 	.word	0x0000c930
        /*0850*/ 	.word	0x000000ff
        /*0854*/ 	.word	0x00038800
        /*0858*/ 	.short	0x0101
        /*085a*/ 	.byte	0x25
	.zero		1


	//   ....[45]....
        /*085c*/ 	.word	0x0000d2a0
        /*0860*/ 	.word	0x000000ff
        /*0864*/ 	.word	0x00038810
        /*0868*/ 	.short	0x0107
        /*086a*/ 	.byte	0x25
	.zero		1


	//   ....[46]....
        /*086c*/ 	.word	0x0000d300
        /*0870*/ 	.word	0x000000ff
        /*0874*/ 	.word	0x00038810
        /*0878*/ 	.short	0x0101
        /*087a*/ 	.byte	0x25
	.zero		1


	//   ....[47]....
        /*087c*/ 	.word	0x0000d320
        /*0880*/ 	.word	0x000000ff
        /*0884*/ 	.word	0x00038820
        /*0888*/ 	.short	0x010a
        /*088a*/ 	.byte	0x25
	.zero		1


	//   ....[48]....
        /*088c*/ 	.word	0x0000d3b0
        /*0890*/ 	.word	0x00000019
        /*0894*/ 	.word	0x00038860
        /*0898*/ 	.short	0x010a
        /*089a*/ 	.byte	0x3f
	.zero		1


	//   ....[49]....
        /*089c*/ 	.word	0x0000de10
        /*08a0*/ 	.word	0x00000019
        /*08a4*/ 	.word	0x00038850
        /*08a8*/ 	.short	0x0107
        /*08aa*/ 	.byte	0x3f
	.zero		1


	//   ....[50]....
        /*08ac*/ 	.word	0x0000def0
        /*08b0*/ 	.word	0x00000019
        /*08b4*/ 	.word	0x00038850
        /*08b8*/ 	.short	0x0101
        /*08ba*/ 	.byte	0x3f
	.zero		1


	//   ....[51]....
        /*08bc*/ 	.word	0x0000e190
        /*08c0*/ 	.word	0x00000008
        /*08c4*/ 	.word	0x00038840
        /*08c8*/ 	.short	0x010a
        /*08ca*/ 	.byte	0x3f
	.zero		1


	//   ....[52]....
        /*08cc*/ 	.word	0x0000e4d0
        /*08d0*/ 	.word	0x00000008
        /*08d4*/ 	.word	0x00038830
        /*08d8*/ 	.short	0x0107
        /*08da*/ 	.byte	0x3f
	.zero		1


	//   ....[53]....
        /*08dc*/ 	.word	0x0000e590
        /*08e0*/ 	.word	0x00000008
        /*08e4*/ 	.word	0x00038830
        /*08e8*/ 	.short	0x0101
        /*08ea*/ 	.byte	0x3f
	.zero		1


	//   ....[54]....
        /*08ec*/ 	.word	0x0000e5c0
        /*08f0*/ 	.word	0x00000008
        /*08f4*/ 	.word	0x00038860
        /*08f8*/ 	.short	0x010a
        /*08fa*/ 	.byte	0x3f
	.zero		1


	//   ....[55]....
        /*08fc*/ 	.word	0x0000ec00
        /*0900*/ 	.word	0x00000008
        /*0904*/ 	.word	0x00038850
        /*0908*/ 	.short	0x0107
        /*090a*/ 	.byte	0x3f
	.zero		1


	//   ....[56]....
        /*090c*/ 	.word	0x0000ecd0
        /*0910*/ 	.word	0x00000008
        /*0914*/ 	.word	0x00038850
        /*0918*/ 	.short	0x0101
        /*091a*/ 	.byte	0x3f
	.zero		1


	//   ....[57]....
        /*091c*/ 	.word	0x0000ee60
        /*0920*/ 	.word	0x00000005
        /*0924*/ 	.word	0x00038820
        /*0928*/ 	.short	0x010a
        /*092a*/ 	.byte	0x3f
	.zero		1


	//   ....[58]....
        /*092c*/ 	.word	0x0000efd0
        /*0930*/ 	.word	0x00000003
        /*0934*/ 	.word	0x00038840
        /*0938*/ 	.short	0x010a
        /*093a*/ 	.byte	0x3f
	.zero		1


	//   ....[59]....
        /*093c*/ 	.word	0x0000f070
        /*0940*/ 	.word	0x00000005
        /*0944*/ 	.word	0x00038840
        /*0948*/ 	.short	0x010a
        /*094a*/ 	.byte	0x3f
	.zero		1


	//   ....[60]....
        /*094c*/ 	.word	0x0000f0b0
        /*0950*/ 	.word	0x00000003
        /*0954*/ 	.word	0x00038860
        /*0958*/ 	.short	0x010a
        /*095a*/ 	.byte	0x3f
	.zero		1


	//   ....[61]....
        /*095c*/ 	.word	0x0000f0f0
        /*0960*/ 	.word	0x00000005
        /*0964*/ 	.word	0x00038860
        /*0968*/ 	.short	0x010a
        /*096a*/ 	.byte	0x3f
	.zero		1


	//   ....[62]....
        /*096c*/ 	.word	0x0000f160
        /*0970*/ 	.word	0x00000000
        /*0974*/ 	.word	0x00038800
        /*0978*/ 	.short	0x010a
        /*097a*/ 	.byte	0x3f
	.zero		1


	//   ....[63]....
        /*097c*/ 	.word	0x0000f1b0
        /*0980*/ 	.word	0x00000008
        /*0984*/ 	.word	0x00038830
        /*0988*/ 	.short	0x010a
        /*098a*/ 	.byte	0x3f
	.zero		1


	//   ....[64]....
        /*098c*/ 	.word	0x0000f210
        /*0990*/ 	.word	0x00000004
        /*0994*/ 	.word	0x00038810
        /*0998*/ 	.short	0x010a
        /*099a*/ 	.byte	0x3f
	.zero		1


	//   ....[65]....
        /*099c*/ 	.word	0x0000f260
        /*09a0*/ 	.word	0x00000008
        /*09a4*/ 	.word	0x00038850
        /*09a8*/ 	.short	0x010a
        /*09aa*/ 	.byte	0x3f
	.zero		1


	//   ....[66]....
        /*09ac*/ 	.word	0x0000f2c0
        /*09b0*/ 	.word	0x00000004
        /*09b4*/ 	.word	0x00038830
        /*09b8*/ 	.short	0x010a
        /*09ba*/ 	.byte	0x3f
	.zero		1


	//   ....[67]....
        /*09bc*/ 	.word	0x0000f320
        /*09c0*/ 	.word	0x00000004
        /*09c4*/ 	.word	0x00038850
        /*09c8*/ 	.short	0x010a
        /*09ca*/ 	.byte	0x3f
	.zero		1


	//   ....[68]....
        /*09cc*/ 	.word	0x0000f440
        /*09d0*/ 	.word	0x00000019
        /*09d4*/ 	.word	0x00038840
        /*09d8*/ 	.short	0x010a
        /*09da*/ 	.byte	0x3f
	.zero		1


	//   ....[69]....
        /*09dc*/ 	.word	0x000106a0
        /*09e0*/ 	.word	0x00000003
        /*09e4*/ 	.word	0x00038820
        /*09e8*/ 	.short	0x010a
        /*09ea*/ 	.byte	0x3f
	.zero		1


	//   ....[70]....
        /*09ec*/ 	.word	0x000106f0
        /*09f0*/ 	.word	0x00000019
        /*09f4*/ 	.word	0x00038860
        /*09f8*/ 	.short	0x010a
        /*09fa*/ 	.byte	0x3f
	.zero		1


	//   ....[71]....
        /*09fc*/ 	.word	0x00010f80
        /*0a00*/ 	.word	0x00000008
        /*0a04*/ 	.word	0x00038840
        /*0a08*/ 	.short	0x010a
        /*0a0a*/ 	.byte	0x3f
	.zero		1


	//   ....[72]....
        /*0a0c*/ 	.word	0x00011440
        /*0a10*/ 	.word	0x00000008
        /*0a14*/ 	.word	0x00038860
        /*0a18*/ 	.short	0x010a
        /*0a1a*/ 	.byte	0x3f
	.zero		1


	//   ....[73]....
        /*0a1c*/ 	.word	0x00011ba0
        /*0a20*/ 	.word	0x00000005
        /*0a24*/ 	.word	0x00038820
        /*0a28*/ 	.short	0x010a
        /*0a2a*/ 	.byte	0x3f
	.zero		1


	//   ....[74]....
        /*0a2c*/ 	.word	0x00011d40
        /*0a30*/ 	.word	0x00000003
        /*0a34*/ 	.word	0x00038840
        /*0a38*/ 	.short	0x010a
        /*0a3a*/ 	.byte	0x3f
	.zero		1


	//   ....[75]....
        /*0a3c*/ 	.word	0x00011d90
        /*0a40*/ 	.word	0x00000005
        /*0a44*/ 	.word	0x00038840
        /*0a48*/ 	.short	0x010a
        /*0a4a*/ 	.byte	0x3f
	.zero		1


	//   ....[76]....
        /*0a4c*/ 	.word	0x00011de0
        /*0a50*/ 	.word	0x00000003
        /*0a54*/ 	.word	0x00038860
        /*0a58*/ 	.short	0x010a
        /*0a5a*/ 	.byte	0x3f
	.zero		1


	//----- nvinfo : EIATTR_NUM_MBARRIERS
	.align		4
.L_172:
        /*0a5c*/ 	.byte	0x03, 0x38
        /*0a5e*/ 	.short	0x0017


	//----- nvinfo : EIATTR_EXIT_INSTR_OFFSETS
	.align		4
        /*0a60*/ 	.byte	0x04, 0x1c
        /*0a62*/ 	.short	(.L_174 - .L_173)


	//   ....[0]....
.L_173:
        /*0a64*/ 	.word	0x00000930


	//   ....[1]....
        /*0a68*/ 	.word	0x0000a350


	//   ....[2]....
        /*0a6c*/ 	.word	0x0000f140


	//----- nvinfo : EIATTR_MAX_THREADS
	.align		4
.L_174:
        /*0a70*/ 	.byte	0x04, 0x05
        /*0a72*/ 	.short	(.L_176 - .L_175)
.L_175:
        /*0a74*/ 	.word	0x00000180
        /*0a78*/ 	.word	0x00000001
        /*0a7c*/ 	.word	0x00000001


	//----- nvinfo : EIATTR_CRS_STACK_SIZE
	.align		4
.L_176:
        /*0a80*/ 	.byte	0x04, 0x1e
        /*0a82*/ 	.short	(.L_178 - .L_177)
.L_177:
        /*0a84*/ 	.word	0x00000000


	//----- nvinfo : EIATTR_CBANK_PARAM_SIZE
	.align		4
.L_178:
        /*0a88*/ 	.byte	0x03, 0x19
        /*0a8a*/ 	.short	0x0b70


	//----- nvinfo : EIATTR_PARAM_CBANK
	.align		4
        /*0a8c*/ 	.byte	0x04, 0x0a
        /*0a8e*/ 	.short	(.L_180 - .L_179)
	.align		4
.L_179:
        /*0a90*/ 	.word	index@(.nv.constant0._ZN7cutlass13device_kernelIN5flash11enable_sm90INS1_16FlashAttnFwdSm90INS1_25CollectiveMainloopFwdSm90ILi2EN4cute5tupleIJNS5_1CILi1EEES8_S8_EEENS6_IJNS7_ILi64EEESA_SA_EEELi512ENS_6half_tEfNS_4arch4Sm90ELb0ELb0ELb0ELb0ELb1ELb0ELb1ELb0ELb0ELb1ELb0ELb0EEENS1_21CollectiveEpilogueFwdINS6_IJSA_NS7_ILi512EEESA_EEES9_SC_SE_Li256ELb0ELb1ELb0ELb0EEENS1_29StaticPersistentTileSchedulerILb0EEEEEEEEEvNT_6ParamsE)
        /*0a94*/ 	.short	0x0210
        /*0a96*/ 	.short	0x0b70


	//----- nvinfo : EIATTR_SW_WAR
	.align		4
.L_180:
        /*0a98*/ 	.byte	0x04, 0x36
        /*0a9a*/ 	.short	(.L_182 - .L_181)
.L_181:
        /*0a9c*/ 	.word	0x00000008
.L_182:


//--------------------- .nv.info._ZN7cutlass13device_kernelIN5flash11enable_sm90INS1_16FlashAttnFwdSm90INS1_25CollectiveMainloopFwdSm90ILi2EN4cute5tupleIJNS5_1CILi1EEES8_S8_EEENS6_IJNS7_ILi64EEESA_SA_EEELi512ENS_6half_tEfNS_4arch4Sm90ELb0ELb0ELb0ELb1ELb1ELb0ELb0ELb0ELb0ELb1ELb0ELb0EEENS1_21CollectiveEpilogueFwdINS6_IJSA_NS7_ILi512EEESA_EEES9_SC_SE_Li256ELb1ELb1ELb0ELb0EEENS1_36VarlenDynamicPersistentTileSchedulerILi64ELi64ELi256ELi128ELb0ELb1ELb1ELb0ELb1ELb1EEEEEEEEEvNT_6ParamsE --------------------------
	.section	.nv.info._ZN7cutlass13device_kernelIN5flash11enable_sm90INS1_16FlashAttnFwdSm90INS1_25CollectiveMainloopFwdSm90ILi2EN4cute5tupleIJNS5_1CILi1EEES8_S8_EEENS6_IJNS7_ILi64EEESA_SA_EEELi512ENS_6half_tEfNS_4arch4Sm90ELb0ELb0ELb0ELb1ELb1ELb0ELb0ELb0ELb0ELb1ELb0ELb0EEENS1_21CollectiveEpilogueFwdINS6_IJSA_NS7_ILi512EEESA_EEES9_SC_SE_Li256ELb1ELb1ELb0ELb0EEENS1_36VarlenDynamicPersistentTileSchedulerILi64ELi64ELi256ELi128ELb0ELb1ELb1ELb0ELb1ELb1EEEEEEEEEvNT_6ParamsE,"",@"SHT_CUDA_INFO"
	.sectionflags	@""
	.align	4


	//----- nvinfo : EIATTR_CUDA_API_VERSION
	.align		4
        /*0000*/ 	.byte	0x04, 0x37
        /*0002*/ 	.short	(.L_184 - .L_183)
.L_183:
        /*0004*/ 	.word	0x00000082


	//----- nvinfo : EIATTR_KPARAM_INFO
	.align		4
.L_184:
        /*0008*/ 	.byte	0x04, 0x17
        /*000a*/ 	.short	(.L_186 - .L_185)
.L_185:
        /*000c*/ 	.word	0x00000000
        /*0010*/ 	.short	0x0000
        /*0012*/ 	.short	0x0070
        /*0014*/ 	.byte	0x00, 0xf0, 0x01, 0x2a


	//----- nvinfo : EIATTR_SPARSE_MMA_MASK
	.align		4
.L_186:
        /*0018*/ 	.byte	0x03, 0x50
        /*001a*/ 	.short	0x0000


	//----- nvinfo : EIATTR_MAXREG_COUNT
	.align		4
        /*001c*/ 	.byte	0x03, 0x1b
        /*001e*/ 	.short	0x00a8


	//----- nvinfo : EIATTR_NUM_BARRIERS
	.align		4
        /*0020*/ 	.byte	0x02, 0x4c
        /*0022*/ 	.byte	0x10
	.zero		1


	//----- nvinfo : EIATTR_EXTERNS
	.align		4
        /*0024*/ 	.byte	0x04, 0x0f
        /*0026*/ 	.short	(.L_188 - .L_187)


	//   ....[0]....
	.align		4
.L_187:
        /*0028*/ 	.word	index@(__assertfail)


	//----- nvinfo : EIATTR_ANNOTATIONS
	.align		4
.L_188:
        /*002c*/ 	.byte	0x04, 0x55
        /*002e*/ 	.short	(.L_190 - .L_189)


	//   ....[0]....
.L_189:
        /* <DEDUP_REMOVED lines=18> */
        /*0144*/ 	.byte	0x60, 0xeb, 0x00, 0x00, 0x01, 0x00, 0x00, 0x00, 0x10, 0xfe, 0x00, 0x00


	//----- nvinfo : EIATTR_MERCURY_ISA_VERSION
	.align		4
.L_190:
        /*0150*/ 	.byte	0x03, 0x5f
        /*0152*/ 	.short	0x0101


	//----- nvinfo : EIATTR_UNUSED_LOAD_BYTE_OFFSET
	.align		4
        /*0154*/ 	.byte	0x04, 0x44
        /*0156*/ 	.short	(.L_192 - .L_191)


	//   ....[0]....
.L_191:
        /*0158*/ 	.word	0x00000950
        /*015c*/ 	.word	0x0000fff0


	//   ....[1]....
        /*0160*/ 	.word	0x00006b60
        /*0164*/ 	.word	0x0000fff0


	//----- nvinfo : EIATTR_INT_WARP_WIDE_INSTR_OFFSETS
	.align		4
.L_192:
        /*0168*/ 	.byte	0x04, 0x31
        /*016a*/ 	.short	(.L_194 - .L_193)


	//   ....[0]....
.L_193:
        /*016c*/ 	.word	0x000000c0


	//   ....[1]....
        /*0170*/ 	.word	0x000000d0


	//   ....[2]....
        /*0174*/ 	.word	0x00000170


	//   ....[3]....
        /*0178*/ 	.word	0x0000ab70


	//   ....[4]....
        /*017c*/ 	.word	0x0000ac00


	//   ....[5]....
        /*0180*/ 	.word	0x0000e090


	//   ....[6]....
        /*0184*/ 	.word	0x0000e120


	//----- nvinfo : EIATTR_COOP_GROUP_MASK_REGIDS
	.align		4
.L_194:
        /*0188*/ 	.byte	0x04, 0x29
        /*018a*/ 	.short	(.L_196 - .L_195)


	//   ....[0]....
.L_195:
        /*018c*/ 	.word	0xffffffff


	//   ....[1]....
        /*0190*/ 	.word	0xffffffff


	//   ....[2]....
        /*0194*/ 	.word	0xffffffff


	//   ....[3]....
        /*0198*/ 	.word	0xffffffff


	//   ....[4]....
        /*019c*/ 	.word	0xffffffff


	//   ....[5]....
        /*01a0*/ 	.word	0xffffffff


	//   ....[6]....
        /*01a4*/ 	.word	0xffffffff


	//   ....[7]....
        /*01a8*/ 	.word	0xffffffff


	//   ....[8]....
        /*01ac*/ 	.word	0xffffffff


	//   ....[9]....
        /*01b0*/ 	.word	0xffffffff


	//   ....[10]....
        /*01b4*/ 	.word	0xffffffff


	//   ....[11]....
        /*01b8*/ 	.word	0xffffffff


	//   ....[12]....
        /*01bc*/ 	.word	0xffffffff


	//   ....[13]....
        /*01c0*/ 	.word	0xffffffff


	//   ....[14]....
        /*01c4*/ 	.word	0xffffffff


	//   ....[15]....
        /*01c8*/ 	.word	0xffffffff


	//   ....[16]....
        /*01cc*/ 	.word	0xffffffff


	//   ....[17]....
        /*01d0*/ 	.word	0xffffffff


	//   ....[18]....
        /*01d4*/ 	.word	0xffffffff


	//   ....[19]....
        /*01d8*/ 	.word	0xffffffff


	//   ....[20]....
        /*01dc*/ 	.word	0xffffffff


	//   ....[21]....
        /*01e0*/ 	.word	0xffffffff


	//   ....[22]....
        /*01e4*/ 	.word	0xffffffff


	//   ....[23]....
        /*01e8*/ 	.word	0xffffffff


	//   ....[24]....
        /*01ec*/ 	.word	0xffffffff


	//   ....[25]....
        /*01f0*/ 	.word	0xffffffff


	//   ....[26]....
        /*01f4*/ 	.word	0xffffffff


	//   ....[27]....
        /*01f8*/ 	.word	0xffffffff


	//   ....[28]....
        /*01fc*/ 	.word	0xffffffff


	//   ....[29]....
        /*0200*/ 	.word	0xffffffff


	//   ....[30]....
        /*0204*/ 	.word	0xffffffff


	//   ....[31]....
        /*0208*/ 	.word	0xffffffff


	//   ....[32]....
        /*020c*/ 	.word	0xffffffff


	//   ....[33]....
        /*0210*/ 	.word	0xffffffff


	//   ....[34]....
        /*0214*/ 	.word	0xffffffff


	//   ....[35]....
        /*0218*/ 	.word	0xffffffff


	//   ....[36]....
        /*021c*/ 	.word	0xffffffff


	//   ....[37]....
        /*0220*/ 	.word	0xffffffff


	//   ....[38]....
        /*0224*/ 	.word	0xffffffff


	//   ....[39]....
        /*0228*/ 	.word	0xffffffff


	//   ....[40]....
        /*022c*/ 	.word	0xffffffff


	//   ....[41]....
        /*0230*/ 	.word	0xffffffff


	//   ....[42]....
        /*0234*/ 	.word	0xffffffff


	//   ....[43]....
        /*0238*/ 	.word	0xffffffff


	//   ....[44]....
        /*023c*/ 	.word	0xffffffff


	//   ....[45]....
        /*0240*/ 	.word	0xffffffff


	//   ....[46]....
        /*0244*/ 	.word	0xffffffff


	//   ....[47]....
        /*0248*/ 	.word	0xffffffff


	//   ....[48]....
        /*024c*/ 	.word	0xffffffff


	//   ....[49]....
        /*0250*/ 	.word	0xffffffff


	//   ....[50]....
        /*0254*/ 	.word	0xffffffff


	//   ....[51]....
        /*0258*/ 	.word	0xffffffff


	//   ....[52]....
        /*025c*/ 	.word	0xffffffff


	//   ....[53]....
        /*0260*/ 	.word	0xffffffff


	//   ....[54]....
        /*0264*/ 	.word	0xffffffff


	//   ....[55]....
        /*0268*/ 	.word	0xffffffff


	//   ....[56]....
        /*026c*/ 	.word	0xffffffff


	//   ....[57]....
        /*0270*/ 	.word	0xffffffff


	//   ....[58]....
        /*0274*/ 	.word	0xffffffff


	//   ....[59]....
        /*0278*/ 	.word	0xffffffff


	//   ....[60]....
        /*027c*/ 	.word	0xffffffff


	//   ....[61]....
        /*0280*/ 	.word	0xffffffff


	//   ....[62]....
        /*0284*/ 	.word	0xffffffff


	//   ....[63]....
        /*0288*/ 	.word	0xffffffff


	//   ....[64]....
        /*028c*/ 	.word	0xffffffff


	//   ....[65]....
        /*0290*/ 	.word	0xffffffff


	//   ....[66]....
        /*0294*/ 	.word	0xffffffff


	//   ....[67]....
        /*0298*/ 	.word	0xffffffff


	//   ....[68]....
        /*029c*/ 	.word	0xffffffff


	//   ....[69]....
        /*02a0*/ 	.word	0xffffffff


	//   ....[70]....
        /*02a4*/ 	.word	0xffffffff


	//   ....[71]....
        /*02a8*/ 	.word	0xffffffff


	//   ....[72]....
        /*02ac*/ 	.word	0xffffffff


	//   ....[73]....
        /*02b0*/ 	.word	0xffffffff


	//   ....[74]....
        /*02b4*/ 	.word	0xffffffff


	//   ....[75]....
        /*02b8*/ 	.word	0xffffffff


	//   ....[76]....
        /*02bc*/ 	.word	0xffffffff


	//   ....[77]....
        /*02c0*/ 	.word	0xffffffff


	//   ....[78]....
        /*02c4*/ 	.word	0xffffffff


	//   ....[79]....
        /*02c8*/ 	.word	0xffffffff


	//   ....[80]....
        /*02cc*/ 	.word	0xffffffff


	//   ....[81]....
        /*02d0*/ 	.word	0xffffffff


	//   ....[82]....
        /*02d4*/ 	.word	0xffffffff


	//   ....[83]....
        /*02d8*/ 	.word	0xffffffff


	//   ....[84]....
        /*02dc*/ 	.word	0xffffffff


	//   ....[85]....
        /*02e0*/ 	.word	0xffffffff


	//   ....[86]....
        /*02e4*/ 	.word	0xffffffff


	//   ....[87]....
        /*02e8*/ 	.word	0xffffffff


	//   ....[88]....
        /*02ec*/ 	.word	0xffffffff


	//   ....[89]....
        /*02f0*/ 	.word	0xffffffff


	//   ....[90]....
        /*02f4*/ 	.word	0xffffffff


	//   ....[91]....
        /*02f8*/ 	.word	0xffffffff


	//   ....[92]....
        /*02fc*/ 	.word	0xffffffff


	//   ....[93]....
        /*0300*/ 	.word	0xffffffff


	//   ....[94]....
        /*0304*/ 	.word	0xffffffff


	//   ....[95]....
        /*0308*/ 	.word	0xffffffff


	//   ....[96]....
        /*030c*/ 	.word	0xffffffff


	//   ....[97]....
        /*0310*/ 	.word	0xffffffff


	//   ....[98]....
        /*0314*/ 	.word	0xffffffff


	//   ....[99]....
        /*0318*/ 	.word	0xffffffff


	//   ....[100]....
        /*031c*/ 	.word	0xffffffff


	//   ....[101]....
        /*0320*/ 	.word	0xffffffff


	//   ....[102]....
        /*0324*/ 	.word	0xffffffff


	//   ....[103]....
        /*0328*/ 	.word	0xffffffff


	//   ....[104]....
        /*032c*/ 	.word	0xffffffff


	//   ....[105]....
        /*0330*/ 	.word	0xffffffff


	//   ....[106]....
        /*0334*/ 	.word	0xffffffff


	//   ....[107]....
        /*0338*/ 	.word	0xffffffff


	//   ....[108]....
        /*033c*/ 	.word	0xffffffff


	//   ....[109]....
        /*0340*/ 	.word	0x0500000f


	//   ....[110]....
        /*0344*/ 	.word	0x0500000f


	//   ....[111]....
        /*0348*/ 	.word	0x0500000f


	//   ....[112]....
        /*034c*/ 	.word	0x0500000f


	//   ....[113]....
        /*0350*/ 	.word	0x0500000f


	//   ....[114]....
        /*0354*/ 	.word	0x0500000f


	//   ....[115]....
        /*0358*/ 	.word	0x0500000f


	//   ....[116]....
        /*035c*/ 	.word	0x0500000f


	//   ....[117]....
        /*0360*/ 	.word	0x0500000f


	//   ....[118]....
        /*0364*/ 	.word	0x0500000f


	//   ....[119]....
        /*0368*/ 	.word	0x0500000f


	//   ....[120]....
        /*036c*/ 	.word	0x0500000f


	//   ....[121]....
        /*0370*/ 	.word	0x0500000f


	//   ....[122]....
        /*0374*/ 	.word	0x0500000f


	//   ....[123]....
        /*0378*/ 	.word	0x0500000f


	//   ....[124]....
        /*037c*/ 	.word	0x0500000f


	//   ....[125]....
        /*0380*/ 	.word	0x0500000f


	//   ....[126]....
        /*0384*/ 	.word	0x0500000f


	//   ....[127]....
        /*0388*/ 	.word	0x0500000f


	//   ....[128]....
        /*038c*/ 	.word	0x0500000f


	//   ....[129]....
        /*0390*/ 	.word	0x0500000f


	//   ....[130]....
        /*0394*/ 	.word	0x0500000f


	//   ....[131]....
        /*0398*/ 	.word	0x0500000f


	//   ....[132]....
        /*039c*/ 	.word	0x0500000f


	//   ....[133]....
        /*03a0*/ 	.word	0x0500000f


	//   ....[134]....
        /*03a4*/ 	.word	0x0500000f


	//   ....[135]....
        /*03a8*/ 	.word	0x0500000f


	//   ....[136]....
        /*03ac*/ 	.word	0x0500000f


	//   ....[137]....
        /*03b0*/ 	.word	0x0500000f


	//   ....[138]....
        /*03b4*/ 	.word	0x0500000f


	//   ....[139]....
        /*03b8*/ 	.word	0x0500000f


	//   ....[140]....
        /*03bc*/ 	.word	0x0500000f


	//   ....[141]....
        /*03c0*/ 	.word	0x0500000f


	//   ....[142]....
        /*03c4*/ 	.word	0x0500000f


	//   ....[143]....
        /*03c8*/ 	.word	0x0500000f


	//   ....[144]....
        /*03cc*/ 	.word	0x0500000f


	//   ....[145]....
        /*03d0*/ 	.word	0x0500000f


	//   ....[146]....
        /*03d4*/ 	.word	0x0500000f


	//   ....[147]....
        /*03d8*/ 	.word	0x0500000f


	//   ....[148]....
        /*03dc*/ 	.word	0x0500000f


	//   ....[149]....
        /*03e0*/ 	.word	0x0500000f


	//   ....[150]....
        /*03e4*/ 	.word	0x0500000f


	//   ....[151]....
        /*03e8*/ 	.word	0x0500000f


	//   ....[152]....
        /*03ec*/ 	.word	0x0500000f


	//   ....[153]....
        /*03f0*/ 	.word	0x0500000f


	//   ....[154]....
        /*03f4*/ 	.word	0x0500000f


	//   ....[155]....
        /*03f8*/ 	.word	0x0500000f


	//   ....[156]....
        /*03fc*/ 	.word	0x0500000f


	//   ....[157]....
        /*0400*/ 	.word	0x0500000f


	//   ....[158]....
        /*0404*/ 	.word	0x0500000f


	//   ....[159]....
        /*0408*/ 	.word	0x0500000f


	//   ....[160]....
        /*040c*/ 	.word	0x0500000f


	//   ....[161]....
        /*0410*/ 	.word	0x0500000f


	//   ....[162]....
        /*0414*/ 	.word	0x0500000f


	//   ....[163]....
        /*0418*/ 	.word	0x0500000f


	//   ....[164]....
        /*041c*/ 	.word	0x0500000f


	//   ....[165]....
        /*0420*/ 	.word	0x0500000f


	//   ....[166]....
        /*0424*/ 	.word	0x0500000f


	//   ....[167]....
        /*0428*/ 	.word	0x0500000f


	//----- nvinfo : EIATTR_COOP_GROUP_INSTR_OFFSETS
	.align		4
.L_196:
        /*042c*/ 	.byte	0x04, 0x28
        /*042e*/ 	.short	(.L_198 - .L_197)


	//   ....[0]....
.L_197:
        /*0430*/ 	.word	0x00000070


	//   ....[1]....
        /*0434*/ 	.word	0x000000b0


	//   ....[2]....
        /*0438*/ 	.word	0x00000290


	//   ....[3]....
        /*043c*/ 	.word	0x000003f0


	//   ....[4]....
        /*0440*/ 	.word	0x00000510


	//   ....[5]....
        /*0444*/ 	.word	0x00000670


	//   ....[6]....
        /*0448*/ 	.word	0x000017c0


	//   ....[7]....
        /*044c*/ 	.word	0x000030d0


	//   ....[8]....
        /*0450*/ 	.word	0x00003ae0


	//   ....[9]....
        /*0454*/ 	.word	0x00003b40


	//   ....[10]....
        /*0458*/ 	.word	0x00003d50


	//   ....[11]....
        /*045c*/ 	.word	0x00003e10


	//   ....[12]....
        /*0460*/ 	.word	0x00004670


	//   ....[13]....
        /*0464*/ 	.word	0x00004ba0


	//   ....[14]....
        /*0468*/ 	.word	0x00004bd0


	//   ....[15]....
        /*046c*/ 	.word	0x00004ea0


	//   ....[16]....
        /*0470*/ 	.word	0x00005070


	//   ....[17]....
        /*0474*/ 	.word	0x00005fb0


	//   ....[18]....
        /*0478*/ 	.word	0x00006060


	//   ....[19]....
        /*047c*/ 	.word	0x000060a0


	//   ....[20]....
        /*0480*/ 	.word	0x00006120


	//   ....[21]....
        /*0484*/ 	.word	0x00006140


	//   ....[22]....
        /*0488*/ 	.word	0x00007aa0


	//   ....[23]....
        /*048c*/ 	.word	0x000080e0


	//   ....[24]....
        /*0490*/ 	.word	0x00008120


	//   ....[25]....
        /*0494*/ 	.word	0x00008140


	//   ....[26]....
        /*0498*/ 	.word	0x00008160


	//   ....[27]....
        /*049c*/ 	.word	0x00008810


	//   ....[28]....
        /*04a0*/ 	.word	0x00008820


	//   ....[29]....
        /*04a4*/ 	.word	0x00008a50


	//   ....[30]....
        /*04a8*/ 	.word	0x00008a70


	//   ....[31]....
        /*04ac*/ 	.word	0x00009640


	//   ....[32]....
        /*04b0*/ 	.word	0x00009660


	//   ....[33]....
        /*04b4*/ 	.word	0x000098a0


	//   ....[34]....
        /*04b8*/ 	.word	0x000098c0


	//   ....[35]....
        /*04bc*/ 	.word	0x00009b70


	//   ....[36]....
        /*04c0*/ 	.word	0x00009d40


	//   ....[37]....
        /*04c4*/ 	.word	0x00009d70


	//   ....[38]....
        /*04c8*/ 	.word	0x00009da0


	//   ....[39]....
        /*04cc*/ 	.word	0x00009dd0


	//   ....[40]....
        /*04d0*/ 	.word	0x00009e00


	//   ....[41]....
        /*04d4*/ 	.word	0x00009e30


	//   ....[42]....
        /*04d8*/ 	.word	0x00009f80


	//   ....[43]....
        /*04dc*/ 	.word	0x00009fb0


	//   ....[44]....
        /*04e0*/ 	.word	0x00009fe0


	//   ....[45]....
        /*04e4*/ 	.word	0x0000a010


	//   ....[46]....
        /*04e8*/ 	.word	0x0000a040


	//   ....[47]....
        /*04ec*/ 	.word	0x0000a070


	//   ....[48]....
        /*04f0*/ 	.word	0x0000a100


	//   ....[49]....
        /*04f4*/ 	.word	0x0000a130


	//   ....[50]....
        /*04f8*/ 	.word	0x0000a1b0


	//   ....[51]....
        /*04fc*/ 	.word	0x0000b900


	//   ....[52]....
        /*0500*/ 	.word	0x0000b920


	//   ....[53]....
        /*0504*/ 	.word	0x0000b9b0


	//   ....[54]....
        /*0508*/ 	.word	0x0000b9d0


	//   ....[55]....
        /*050c*/ 	.word	0x0000ba50


	//   ....[56]....
        /*0510*/ 	.word	0x0000ba70


	//   ....[57]....
        /*0514*/ 	.word	0x0000ba80


	//   ....[58]....
        /*0518*/ 	.word	0x0000ba90


	//   ....[59]....
        /*051c*/ 	.word	0x0000c230


	//   ....[60]....
        /*0520*/ 	.word	0x0000c260


	//   ....[61]....
        /*0524*/ 	.word	0x0000c300


	//   ....[62]....
        /*0528*/ 	.word	0x0000c320


	//   ....[63]....
        /*052c*/ 	.word	0x0000c3a0


	//   ....[64]....
        /*0530*/ 	.word	0x0000c3c0


	//   ....[65]....
        /*0534*/ 	.word	0x0000c3d0


	//   ....[66]....
        /*0538*/ 	.word	0x0000c3e0


	//   ....[67]....
        /*053c*/ 	.word	0x0000c880


	//   ....[68]....
        /*0540*/ 	.word	0x0000c940


	//   ....[69]....
        /*0544*/ 	.word	0x0000ca90


	//   ....[70]....
        /*0548*/ 	.word	0x0000cad0


	//   ....[71]....
        /*054c*/ 	.word	0x0000cae0


	//   ....[72]....
        /*0550*/ 	.word	0x0000caf0


	//   ....[73]....
        /*0554*/ 	.word	0x0000cc40


	//   ....[74]....
        /*0558*/ 	.word	0x0000cd90


	//   ....[75]....
        /*055c*/ 	.word	0x0000d5a0


	//   ....[76]....
        /*0560*/ 	.word	0x0000d5c0


	//   ....[77]....
        /*0564*/ 	.word	0x0000d610


	//   ....[78]....
        /*0568*/ 	.word	0x0000d620


	//   ....[79]....
        /*056c*/ 	.word	0x0000d660


	//   ....[80]....
        /*0570*/ 	.word	0x0000d670


	//   ....[81]....
        /*0574*/ 	.word	0x0000d680


	//   ....[82]....
        /*0578*/ 	.word	0x0000d6c0


	//   ....[83]....
        /*057c*/ 	.word	0x0000d9e0


	//   ....[84]....
        /*0580*/ 	.word	0x0000da20


	//   ....[85]....
        /*0584*/ 	.word	0x0000da40


	//   ....[86]....
        /*0588*/ 	.word	0x0000da60


	//   ....[87]....
        /*058c*/ 	.word	0x0000da90


	//   ....[88]....
        /*0590*/ 	.word	0x0000dab0


	//   ....[89]....
        /*0594*/ 	.word	0x0000dbb0


	//   ....[90]....
        /*0598*/ 	.word	0x0000dd00


	//   ....[91]....
        /*059c*/ 	.word	0x0000e300


	//   ....[92]....
        /*05a0*/ 	.word	0x0000e330


	//   ....[93]....
        /*05a4*/ 	.word	0x0000e360


	//   ....[94]....
        /*05a8*/ 	.word	0x0000e390


	//   ....[95]....
        /*05ac*/ 	.word	0x0000e3c0


	//   ....[96]....
        /*05b0*/ 	.word	0x0000e3f0


	//   ....[97]....
        /*05b4*/ 	.word	0x0000e420


	//   ....[98]....
        /*05b8*/ 	.word	0x0000e450


	//   ....[99]....
        /*05bc*/ 	.word	0x0000e5d0


	//   ....[100]....
        /*05c0*/ 	.word	0x0000e600


	//   ....[101]....
        /*05c4*/ 	.word	0x0000e630


	//   ....[102]....
        /*05c8*/ 	.word	0x0000e660


	//   ....[103]....
        /*05cc*/ 	.word	0x0000e690


	//   ....[104]....
        /*05d0*/ 	.word	0x0000e6c0


	//   ....[105]....
        /*05d4*/ 	.word	0x0000e780


	//   ....[106]....
        /*05d8*/ 	.word	0x0000e7a0


	//   ....[107]....
        /*05dc*/ 	.word	0x0000e810


	//   ....[108]....
        /*05e0*/ 	.word	0x0000ec80


	//   ....[109]....
        /*05e4*/ 	.word	0x0000f200


	//   ....[110]....
        /*05e8*/ 	.word	0x0000f2f0


	//   ....[111]....
        /*05ec*/ 	.word	0x0000f390


	//   ....[112]....
        /*05f0*/ 	.word	0x0000f3f0


	//   ....[113]....
        /*05f4*/ 	.word	0x0000f4e0


	//   ....[114]....
        /*05f8*/ 	.word	0x0000f550


	//   ....[115]....
        /*05fc*/ 	.word	0x0000f640


	//   ....[116]....
        /*0600*/ 	.word	0x0000f6b0


	//   ....[117]....
        /*0604*/ 	.word	0x0000f790


	//   ....[118]....
        /*0608*/ 	.word	0x0000f840


	//   ....[119]....
        /*060c*/ 	.word	0x0000f8b0


	//   ....[120]....
        /*0610*/ 	.word	0x0000f910


	//   ....[121]....
        /*0614*/ 	.word	0x0000fa00


	//   ....[122]....
        /*0618*/ 	.word	0x0000fa60


	//   ....[123]....
        /*061c*/ 	.word	0x0000fb60


	//   ....[124]....
        /*0620*/ 	.word	0x0000fbc0


	//   ....[125]....
        /*0624*/ 	.word	0x0000fc60


	//   ....[126]....
        /*0628*/ 	.word	0x0000fde0


	//   ....[127]....
        /*062c*/ 	.word	0x0000fee0


	//   ....[128]....
        /*0630*/ 	.word	0x00010160


	//   ....[129]....
        /*0634*/ 	.word	0x000101b0


	//   ....[130]....
        /*0638*/ 	.word	0x00010380


	//   ....[131]....
        /*063c*/ 	.word	0x000103d0


	//   ....[132]....
        /*0640*/ 	.word	0x000105a0


	//   ....[133]....
        /*0644*/ 	.word	0x000105f0


	//   ....[134]....
        /*0648*/ 	.word	0x000106e0


	//   ....[135]....
        /*064c*/ 	.word	0x00010780


	//   ....[136]....
        /*0650*/ 	.word	0x000107e0


	//   ....[137]....
        /*0654*/ 	.word	0x00010890


	//   ....[138]....
        /*0658*/ 	.word	0x000108f0


	//   ....[139]....
        /*065c*/ 	.word	0x000109a0


	//   ....[140]....
        /*0660*/ 	.word	0x00010a00


	//   ....[141]....
        /*0664*/ 	.word	0x00010ab0


	//   ....[142]....
        /*0668*/ 	.word	0x00010ba0


	//   ....[143]....
        /*066c*/ 	.word	0x00010c70


	//   ....[144]....
        /*0670*/ 	.word	0x00010d90


	//   ....[145]....
        /*0674*/ 	.word	0x00010e90


	//   ....[146]....
        /*0678*/ 	.word	0x00010fc0


	//   ....[147]....
        /*067c*/ 	.word	0x000110a0


	//   ....[148]....
        /*0680*/ 	.word	0x000111a0


	//   ....[149]....
        /*0684*/ 	.word	0x00011280


	//   ....[150]....
        /*0688*/ 	.word	0x00011310


	//   ....[151]....
        /*068c*/ 	.word	0x000113b0


	//   ....[152]....
        /*0690*/ 	.word	0x000114d0


	//   ....[153]....
        /*0694*/ 	.word	0x00011540


	//   ....[154]....
        /*0698*/ 	.word	0x000115b0


	//   ....[155]....
        /*069c*/ 	.word	0x00011620


	//   ....[156]....
        /*06a0*/ 	.word	0x00011690


	//   ....[157]....
        /*06a4*/ 	.word	0x00011710


	//   ....[158]....
        /*06a8*/ 	.word	0x000117a0


	//   ....[159]....
        /*06ac*/ 	.word	0x00011830


	//   ....[160]....
        /*06b0*/ 	.word	0x000118a0


	//   ....[161]....
        /*06b4*/ 	.word	0x00011910


	//   ....[162]....
        /*06b8*/ 	.word	0x00011980


	//   ....[163]....
        /*06bc*/ 	.word	0x00011a00


	//   ....[164]....
        /*06c0*/ 	.word	0x00011a70


	//   ....[165]....
        /*06c4*/ 	.word	0x00011b10


	//   ....[166]....
        /*06c8*/ 	.word	0x00011ba0


	//   ....[167]....
        /*06cc*/ 	.word	0x00011cc0


	//----- nvinfo : EIATTR_REG_RECONFIG
	.align		4
.L_198:
        /*06d0*/ 	.byte	0x01, 0x54
	.zero		2


	//----- nvinfo : EIATTR_SYSCALL_OFFSETS
	.align		4
        /*06d4*/ 	.byte	0x04, 0x46
        /*06d6*/ 	.short	(.L_200 - .L_199)


	//   ....[0]....
.L_199:
        /*06d8*/ 	.word	0x00003290


	//   ....[1]....
        /*06dc*/ 	.word	0x0000ad60


	//   ....[2]....
        /*06e0*/ 	.word	0x0000aeb0


	//   ....[3]....
        /*06e4*/ 	.word	0x0000afa0


	//   ....[4]....
        /*06e8*/ 	.word	0x0000bed0


	//----- nvinfo : EIATTR_MBARRIER_INSTR_OFFSETS
	.align		4
.L_200:
        /*06ec*/ 	.byte	0x04, 0x39
        /*06ee*/ 	.short	(.L_202 - .L_201)


	//   ....[0]....
.L_201:
        /*06f0*/ 	.word	0x00000180
        /*06f4*/ 	.word	0x000000ff
        /*06f8*/ 	.word	0x00028c00
        /*06fc*/ 	.short	0x0100
        /*06fe*/ 	.byte	0x08
	.zero		1


	//   ....[1]....
        /*0700*/ 	.word	0x00000190
        /*0704*/ 	.word	0x000000ff
        /*0708*/ 	.word	0x00028c20
        /*070c*/ 	.short	0x0100
        /*070e*/ 	.byte	0x08
	.zero		1


	//   ....[2]....
        /*0710*/ 	.word	0x00000240
        /*0714*/ 	.word	0x000000ff
        /*0718*/ 	.word	0x00028c30
        /*071c*/ 	.short	0x0100
        /*071e*/ 	.byte	0x06
	.zero		1


	//   ....[3]....
        /*0720*/ 	.word	0x00000250
        /*0724*/ 	.word	0x000000ff
        /*0728*/ 	.word	0x00028c40
        /*072c*/ 	.short	0x0100
        /*072e*/ 	.byte	0x06
	.zero		1


	//   ....[4]....
        /*0730*/ 	.word	0x00000260
        /*0734*/ 	.word	0x000000ff
        /*0738*/ 	.word	0x00028c38
        /*073c*/ 	.short	0x0100
        /*073e*/ 	.byte	0x06
	.zero		1


	//   ....[5]....
        /*0740*/ 	.word	0x00000270
        /*0744*/ 	.word	0x000000ff
        /*0748*/ 	.word	0x00028c48
        /*074c*/ 	.short	0x0100
        /*074e*/ 	.byte	0x06
	.zero		1


	//   ....[6]....
        /*0750*/ 	.word	0x000003a0
        /*0754*/ 	.word	0x000000ff
        /*0758*/ 	.word	0x00028c50
        /*075c*/ 	.short	0x0100
        /*075e*/ 	.byte	0x08
	.zero		1


	//   ....[7]....
        /*0760*/ 	.word	0x000003b0
        /*0764*/ 	.word	0x000000ff
        /*0768*/ 	.word	0x00028c60
        /*076c*/ 	.short	0x0100
        /*076e*/ 	.byte	0x08
	.zero		1


	//   ....[8]....
        /*0770*/ 	.word	0x000003c0
        /*0774*/ 	.word	0x000000ff
        /*0778*/ 	.word	0x00028c58
        /*077c*/ 	.short	0x0100
        /*077e*/ 	.byte	0x08
	.zero		1


	//   ....[9]....
        /*0780*/ 	.word	0x000003d0
        /*0784*/ 	.word	0x000000ff
        /*0788*/ 	.word	0x00028c68
        /*078c*/ 	.short	0x0100
        /*078e*/ 	.byte	0x08
	.zero		1


	//   ....[10]....
        /*0790*/ 	.word	0x000004c0
        /*0794*/ 	.word	0x000000ff
        /*0798*/ 	.word	0x00028c70
        /*079c*/ 	.short	0x0100
        /*079e*/ 	.byte	0x06
	.zero		1


	//   ....[11]....
        /*07a0*/ 	.word	0x000004d0
        /*07a4*/ 	.word	0x000000ff
        /*07a8*/ 	.word	0x00028c80
        /*07ac*/ 	.short	0x0100
        /*07ae*/ 	.byte	0x06
	.zero		1


	//   ....[12]....
        /*07b0*/ 	.word	0x000004e0
        /*07b4*/ 	.word	0x000000ff
        /*07b8*/ 	.word	0x00028c78
        /*07bc*/ 	.short	0x0100
        /*07be*/ 	.byte	0x06
	.zero		1


	//   ....[13]....
        /*07c0*/ 	.word	0x000004f0
        /*07c4*/ 	.word	0x000000ff
        /*07c8*/ 	.word	0x00028c88
        /*07cc*/ 	.short	0x0100
        /*07ce*/ 	.byte	0x06
	.zero		1


	//   ....[14]....
        /*07d0*/ 	.word	0x00000620
        /*07d4*/ 	.word	0x000000ff
        /*07d8*/ 	.word	0x00028c90
        /*07dc*/ 	.short	0x0100
        /*07de*/ 	.byte	0x08
	.zero		1


	//   ....[15]....
        /*07e0*/ 	.word	0x00000630
        /*07e4*/ 	.word	0x000000ff
        /*07e8*/ 	.word	0x00028ca0
        /*07ec*/ 	.short	0x0100
        /*07ee*/ 	.byte	0x08
	.zero		1


	//   ....[16]....
        /*07f0*/ 	.word	0x00000640
        /*07f4*/ 	.word	0x000000ff
        /*07f8*/ 	.word	0x00028c98
        /*07fc*/ 	.short	0x0100
        /*07fe*/ 	.byte	0x08
	.zero		1


	//   ....[17]....
        /*0800*/ 	.word	0x00000650
        /*0804*/ 	.word	0x000000ff
        /*0808*/ 	.word	0x00028ca8
        /*080c*/ 	.short	0x0100
        /*080e*/ 	.byte	0x08
	.zero		1


	//   ....[18]....
        /*0810*/ 	.word	0x00000790
        /*0814*/ 	.word	0x000000ff
        /*0818*/ 	.word	0x00028cb0
        /*081c*/ 	.short	0x0100
        /*081e*/ 	.byte	0x08
	.zero		1


	//   ....[19]....
        /*0820*/ 	.word	0x000007a0
        /*0824*/ 	.word	0x000000ff
        /*0828*/ 	.word	0x00028cc0
        /*082c*/ 	.short	0x0100
        /*082e*/ 	.byte	0x08
	.zero		1


	//   ....[20]....
        /*0830*/ 	.word	0x000007b0
        /*0834*/ 	.word	0x000000ff
        /*0838*/ 	.word	0x00028cb8
        /*083c*/ 	.short	0x0100
        /*083e*/ 	.byte	0x08
	.zero		1


	//   ....[21]....
        /*0840*/ 	.word	0x000007c0
        /*0844*/ 	.word	0x000000ff
        /*0848*/ 	.word	0x00028cc8
        /*084c*/ 	.short	0x0100
        /*084e*/ 	.byte	0x08
	.zero		1


	//   ....[22]....
        /*0850*/ 	.word	0x000018d0
        /*0854*/ 	.word	0x000000ff
        /*0858*/ 	.word	0x00028c50
        /*085c*/ 	.short	0x010a
        /*085e*/ 	.byte	0x10
	.zero		1


	//   ....[23]....
        /*0860*/ 	.word	0x00001bb0
        /*0864*/ 	.word	0x000000ff
        /*0868*/ 	.word	0x00000000
        /*086c*/ 	.short	0x0101
        /*086e*/ 	.byte	0x06
	.zero		1


	//   ....[24]....
        /*0870*/ 	.word	0x00002510
        /*0874*/ 	.word	0x000000ff
        /*0878*/ 	.word	0x00028c50
        /*087c*/ 	.short	0x010a
        /*087e*/ 	.byte	0x15
	.zero		1


	//   ....[25]....
        /*0880*/ 	.word	0x00002550
        /*0884*/ 	.word	0x000000ff
        /*0888*/ 	.word	0x00028c50
        /*088c*/ 	.short	0x010a
        /*088e*/ 	.byte	0x15
	.zero		1


	//   ....[26]....
        /*0890*/ 	.word	0x00002780
        /*0894*/ 	.word	0x000000ff
        /*0898*/ 	.word	0x00000000
        /*089c*/ 	.short	0x0101
        /*089e*/ 	.byte	0x06
	.zero		1


	//   ....[27]....
        /*08a0*/ 	.word	0x00003310
        /*08a4*/ 	.word	0x000000ff
        /*08a8*/ 	.word	0x00028c00
        /*08ac*/ 	.short	0x010a
        /*08ae*/ 	.byte	0x29
	.zero		1


	//   ....[28]....
        /*08b0*/ 	.word	0x00003390
        /*08b4*/ 	.word	0x00000007
        /*08b8*/ 	.word	0x00028c30
        /*08bc*/ 	.short	0x010a
        /*08be*/ 	.byte	0x3f
	.zero		1


	//   ....[29]....
        /*08c0*/ 	.word	0x000033d0
        /*08c4*/ 	.word	0x00000007
        /*08c8*/ 	.word	0x00028c30
        /*08cc*/ 	.short	0x010a
        /*08ce*/ 	.byte	0x3f
	.zero		1


	//   ....[30]....
        /*08d0*/ 	.word	0x000037a0
        /*08d4*/ 	.word	0x000000ff
        /*08d8*/ 	.word	0x00000000
        /*08dc*/ 	.short	0x0101
        /*08de*/ 	.byte	0x06
	.zero		1


	//   ....[31]....
        /*08e0*/ 	.word	0x00004420
        /*08e4*/ 	.word	0x00000007
        /*08e8*/ 	.word	0x00028c50
        /*08ec*/ 	.short	0x010a
        /*08ee*/ 	.byte	0x3f
	.zero		1


	//   ....[32]....
        /*08f0*/ 	.word	0x00004470
        /*08f4*/ 	.word	0x00000007
        /*08f8*/ 	.word	0x00028c50
        /*08fc*/ 	.short	0x010a
        /*08fe*/ 	.byte	0x3f
	.zero		1


	//   ....[33]....
        /*0900*/ 	.word	0x00004700
        /*0904*/ 	.word	0x000000ff
        /*0908*/ 	.word	0x00000000
        /*090c*/ 	.short	0x0101
        /*090e*/ 	.byte	0x06
	.zero		1


	//   ....[34]....
        /*0910*/ 	.word	0x00004840
        /*0914*/ 	.word	0x000000ff
        /*0918*/ 	.word	0x00028c30
        /*091c*/ 	.short	0x010a
        /*091e*/ 	.byte	0x15
	.zero		1


	//   ....[35]....
        /*0920*/ 	.word	0x00004880
        /*0924*/ 	.word	0x000000ff
        /*0928*/ 	.word	0x00028c30
        /*092c*/ 	.short	0x010a
        /*092e*/ 	.byte	0x15
	.zero		1


	//   ....[36]....
        /*0930*/ 	.word	0x00004ac0
        /*0934*/ 	.word	0x000000ff
        /*0938*/ 	.word	0x00000000
        /*093c*/ 	.short	0x0101
        /*093e*/ 	.byte	0x06
	.zero		1


	//   ....[37]....
        /*0940*/ 	.word	0x00005d70
        /*0944*/ 	.word	0x000000ff
        /*0948*/ 	.word	0x00028c50
        /*094c*/ 	.short	0x010a
        /*094e*/ 	.byte	0x15
	.zero		1


	//   ....[38]....
        /*0950*/ 	.word	0x00005db0
        /*0954*/ 	.word	0x000000ff
        /*0958*/ 	.word	0x00028c50
        /*095c*/ 	.short	0x010a
        /*095e*/ 	.byte	0x15
	.zero		1


	//   ....[39]....
        /*0960*/ 	.word	0x00006040
        /*0964*/ 	.word	0x000000ff
        /*0968*/ 	.word	0x00000000
        /*096c*/ 	.short	0x0101
        /*096e*/ 	.byte	0x15
	.zero		1


	//   ....[40]....
        /*0970*/ 	.word	0x00008800
        /*0974*/ 	.word	0x000000ff
        /*0978*/ 	.word	0x00000000
        /*097c*/ 	.short	0x0101
        /*097e*/ 	.byte	0x04
	.zero		1


	//   ....[41]....
        /*0980*/ 	.word	0x0000b6b0
        /*0984*/ 	.word	0x0000001b
        /*0988*/ 	.word	0x00028c40
        /*098c*/ 	.short	0x010a
        /*098e*/ 	.byte	0x3f
	.zero		1


	//   ....[42]....
        /*0990*/ 	.word	0x0000bb90
        /*0994*/ 	.word	0x0000001b
        /*0998*/ 	.word	0x00028c30
        /*099c*/ 	.short	0x0107
        /*099e*/ 	.byte	0x3f
	.zero		1


	//   ....[43]....
        /*09a0*/ 	.word	0x0000bc70
        /*09a4*/ 	.word	0x0000001b
        /*09a8*/ 	.word	0x00028c30
        /*09ac*/ 	.short	0x0101
        /*09ae*/ 	.byte	0x3f
	.zero		1


	//   ....[44]....
        /*09b0*/ 	.word	0x0000c4e0
        /*09b4*/ 	.word	0x00000017
        /*09b8*/ 	.word	0x00028c00
        /*09bc*/ 	.short	0x0107
        /*09be*/ 	.byte	0x3f
	.zero		1


	//   ....[45]....
        /*09c0*/ 	.word	0x0000c5d0
        /*09c4*/ 	.word	0x00000017
        /*09c8*/ 	.word	0x00028c00
        /*09cc*/ 	.short	0x0101
        /*09ce*/ 	.byte	0x3f
	.zero		1


	//   ....[46]....
        /*09d0*/ 	.word	0x0000c5f0
        /*09d4*/ 	.word	0x00000017
        /*09d8*/ 	.word	0x00028c20
        /*09dc*/ 	.short	0x010a
        /*09de*/ 	.byte	0x3f
	.zero		1


	//   ....[47]....
        /*09e0*/ 	.word	0x0000c680
        /*09e4*/ 	.word	0x0000001b
        /*09e8*/ 	.word	0x00028c60
        /*09ec*/ 	.short	0x010a
        /*09ee*/ 	.byte	0x3f
	.zero		1


	//   ....[48]....
        /*09f0*/ 	.word	0x0000cfb0
        /*09f4*/ 	.word	0x0000001b
        /*09f8*/ 	.word	0x00028c50
        /*09fc*/ 	.short	0x0107
        /*09fe*/ 	.byte	0x3f
	.zero		1


	//   ....[49]....
        /*0a00*/ 	.word	0x0000d080
        /*0a04*/ 	.word	0x0000001b
        /*0a08*/ 	.word	0x00028c50
        /*0a0c*/ 	.short	0x0101
        /*0a0e*/ 	.byte	0x3f
	.zero		1


	//   ....[50]....
        /*0a10*/ 	.word	0x0000d400
        /*0a14*/ 	.word	0x00000006
        /*0a18*/ 	.word	0x00028c40
        /*0a1c*/ 	.short	0x010a
        /*0a1e*/ 	.byte	0x3f
	.zero		1


	//   ....[51]....
        /*0a20*/ 	.word	0x0000d740
        /*0a24*/ 	.word	0x00000006
        /*0a28*/ 	.word	0x00028c30
        /*0a2c*/ 	.short	0x0107
        /*0a2e*/ 	.byte	0x3f
	.zero		1


	//   ....[52]....
        /*0a30*/ 	.word	0x0000d800
        /*0a34*/ 	.word	0x00000006
        /*0a38*/ 	.word	0x00028c30
        /*0a3c*/ 	.short	0x0101
        /*0a3e*/ 	.byte	0x3f
	.zero		1


	//   ....[53]....
        /*0a40*/ 	.word	0x0000d830
        /*0a44*/ 	.word	0x00000006
        /*0a48*/ 	.word	0x00028c60
        /*0a4c*/ 	.short	0x010a
        /*0a4e*/ 	.byte	0x3f
	.zero		1


	//   ....[54]....
        /*0a50*/ 	.word	0x0000df00
        /*0a54*/ 	.word	0x00000006
        /*0a58*/ 	.word	0x00028c50
        /*0a5c*/ 	.short	0x0107
        /*0a5e*/ 	.byte	0x3f
	.zero		1


	//   ....[55]....
        /*0a60*/ 	.word	0x0000dfc0
        /*0a64*/ 	.word	0x00000006
        /*0a68*/ 	.word	0x00028c50
        /*0a6c*/ 	.short	0x0101
        /*0a6e*/ 	.byte	0x3f
	.zero		1


	//   ....[56]....
        /*0a70*/ 	.word	0x0000ec00
        /*0a74*/ 	.word	0x00000005
        /*0a78*/ 	.word	0x00028c20
        /*0a7c*/ 	.short	0x010a
        /*0a7e*/ 	.byte	0x3f
	.zero		1


	//   ....[57]....
        /*0a80*/ 	.word	0x0000ed80
        /*0a84*/ 	.word	0x00000003
        /*0a88*/ 	.word	0x00028c40
        /*0a8c*/ 	.short	0x010a
        /*0a8e*/ 	.byte	0x3f
	.zero		1


	//   ....[58]....
        /*0a90*/ 	.word	0x0000ee20
        /*0a94*/ 	.word	0x00000005
        /*0a98*/ 	.word	0x00028c40
        /*0a9c*/ 	.short	0x010a
        /*0a9e*/ 	.byte	0x3f
	.zero		1


	//   ....[59]....
        /*0aa0*/ 	.word	0x0000ee60
        /*0aa4*/ 	.word	0x00000003
        /*0aa8*/ 	.word	0x00028c60
        /*0aac*/ 	.short	0x010a
        /*0aae*/ 	.byte	0x3f
	.zero		1


	//   ....[60]....
        /*0ab0*/ 	.word	0x0000eea0
        /*0ab4*/ 	.word	0x00000005
        /*0ab8*/ 	.word	0x00028c60
        /*0abc*/ 	.short	0x010a
        /*0abe*/ 	.byte	0x3f
	.zero		1


	//   ....[61]....
        /*0ac0*/ 	.word	0x0000ef10
        /*0ac4*/ 	.word	0x00000003
        /*0ac8*/ 	.word	0x00028c50
        /*0acc*/ 	.short	0x010a
        /*0ace*/ 	.byte	0x3f
	.zero		1


	//   ....[62]....
        /*0ad0*/ 	.word	0x0000ef70
        /*0ad4*/ 	.word	0x00000004
        /*0ad8*/ 	.word	0x00028c50
        /*0adc*/ 	.short	0x010a
        /*0ade*/ 	.byte	0x3f
	.zero		1


	//   ....[63]....
        /*0ae0*/ 	.word	0x0000efd0
        /*0ae4*/ 	.word	0x00000003
        /*0ae8*/ 	.word	0x00028c00
        /*0aec*/ 	.short	0x010a
        /*0aee*/ 	.byte	0x3f
	.zero		1


	//   ....[64]....
        /*0af0*/ 	.word	0x0000f020
        /*0af4*/ 	.word	0x00000007
        /*0af8*/ 	.word	0x00028c30
        /*0afc*/ 	.short	0x010a
        /*0afe*/ 	.byte	0x3f
	.zero		1


	//   ....[65]....
        /*0b00*/ 	.word	0x0000f070
        /*0b04*/ 	.word	0x00000007
        /*0b08*/ 	.word	0x00028c50
        /*0b0c*/ 	.short	0x010a
        /*0b0e*/ 	.byte	0x3f
	.zero		1


	//   ....[66]....
        /*0b10*/ 	.word	0x0000f0d0
        /*0b14*/ 	.word	0x00000004
        /*0b18*/ 	.word	0x00028c30
        /*0b1c*/ 	.short	0x010a
        /*0b1e*/ 	.byte	0x3f
	.zero		1


	//   ....[67]....
        /*0b20*/ 	.word	0x0000f130
        /*0b24*/ 	.word	0x00000008
        /*0b28*/ 	.word	0x00028c50
        /*0b2c*/ 	.short	0x010a
        /*0b2e*/ 	.byte	0x3f
	.zero		1


	//   ....[68]....
        /*0b30*/ 	.word	0x0000f240
        /*0b34*/ 	.word	0x0000001b
        /*0b38*/ 	.word	0x00028c40
        /*0b3c*/ 	.short	0x010a
        /*0b3e*/ 	.byte	0x3f
	.zero		1


	//   ....[69]....
        /*0b40*/ 	.word	0x0000fce0
        /*0b44*/ 	.word	0x00000017
        /*0b48*/ 	.word	0x00028c20
        /*0b4c*/ 	.short	0x010a
        /*0b4e*/ 	.byte	0x3f
	.zero		1


	//   ....[70]....
        /*0b50*/ 	.word	0x0000fd30
        /*0b54*/ 	.word	0x0000001b
        /*0b58*/ 	.word	0x00028c60
        /*0b5c*/ 	.short	0x010a
        /*0b5e*/ 	.byte	0x3f
	.zero		1


	//   ....[71]....
        /*0b60*/ 	.word	0x00010630
        /*0b64*/ 	.word	0x00000006
        /*0b68*/ 	.word	0x00028c40
        /*0b6c*/ 	.short	0x010a
        /*0b6e*/ 	.byte	0x3f
	.zero		1


	//   ....[72]....
        /*0b70*/ 	.word	0x00010af0
        /*0b74*/ 	.word	0x00000006
        /*0b78*/ 	.word	0x00028c60
        /*0b7c*/ 	.short	0x010a
        /*0b7e*/ 	.byte	0x3f
	.zero		1


	//   ....[73]....
        /*0b80*/ 	.word	0x00011be0
        /*0b84*/ 	.word	0x00000005
        /*0b88*/ 	.word	0x00028c20
        /*0b8c*/ 	.short	0x010a
        /*0b8e*/ 	.byte	0x3f
	.zero		1


	//   ....[74]....
        /*0b90*/ 	.word	0x00011d80
        /*0b94*/ 	.word	0x00000003
        /*0b98*/ 	.word	0x00028c40
        /*0b9c*/ 	.short	0x010a
        /*0b9e*/ 	.byte	0x3f
	.zero		1


	//   ....[75]....
        /*0ba0*/ 	.word	0x00011dd0
        /*0ba4*/ 	.word	0x00000005
        /*0ba8*/ 	.word	0x00028c40
        /*0bac*/ 	.short	0x010a
        /*0bae*/ 	.byte	0x3f
	.zero		1


	//   ....[76]....
        /*0bb0*/ 	.word	0x00011e20
        /*0bb4*/ 	.word	0x00000003
        /*0bb8*/ 	.word	0x00028c60
        /*0bbc*/ 	.short	0x010a
        /*0bbe*/ 	.byte	0x3f
	.zero		1


	//----- nvinfo : EIATTR_NUM_MBARRIERS
	.align		4
.L_202:
        /*0bc0*/ 	.byte	0x03, 0x38
        /*0bc2*/ 	.short	0x0016


	//----- nvinfo : EIATTR_EXIT_INSTR_OFFSETS
	.align		4
        /*0bc4*/ 	.byte	0x04, 0x1c
        /*0bc6*/ 	.short	(.L_204 - .L_203)


	//   ....[0]....
.L_203:
        /*0bc8*/ 	.word	0x00000980


	//   ....[1]....
        /*0bcc*/ 	.word	0x00009b20


	//   ....[2]....
        /*0bd0*/ 	.word	0x0000eef0


	//----- nvinfo : EIATTR_MAX_THREADS
	.align		4
.L_204:
        /*0bd4*/ 	.byte	0x04, 0x05
        /*0bd6*/ 	.short	(.L_206 - .L_205)
.L_205:
        /*0bd8*/ 	.word	0x00000180
        /*0bdc*/ 	.word	0x00000001
        /*0be0*/ 	.word	0x00000001


	//----- nvinfo : EIATTR_CRS_STACK_SIZE
	.align		4
.L_206:
        /*0be4*/ 	.byte	0x04, 0x1e
        /*0be6*/ 	.short	(.L_208 - .L_207)
.L_207:
        /*0be8*/ 	.word	0x00000000


	//----- nvinfo : EIATTR_CBANK_PARAM_SIZE
	.align		4
.L_208:
        /*0bec*/ 	.byte	0x03, 0x19
        /*0bee*/ 	.short	0x0af0


	//----- nvinfo : EIATTR_PARAM_CBANK
	.align		4
        /*0bf0*/ 	.byte	0x04, 0x0a
        /*0bf2*/ 	.short	(.L_210 - .L_209)
	.align		4
.L_209:
        /*0bf4*/ 	.word	index@(.nv.constant0._ZN7cutlass13device_kernelIN5flash11enable_sm90INS1_16FlashAttnFwdSm90INS1_25CollectiveMainloopFwdSm90ILi2EN4cute5tupleIJNS5_1CILi1EEES8_S8_EEENS6_IJNS7_ILi64EEESA_SA_EEELi512ENS_6half_tEfNS_4arch4Sm90ELb0ELb0ELb0ELb1ELb1ELb0ELb0ELb0ELb0ELb1ELb0ELb0EEENS1_21CollectiveEpilogueFwdINS6_IJSA_NS7_ILi512EEESA_EEES9_SC_SE_Li256ELb1ELb1ELb0ELb0EEENS1_36VarlenDynamicPersistentTileSchedulerILi64ELi64ELi256ELi128ELb0ELb1ELb1ELb0ELb1ELb1EEEEEEEEEvNT_6ParamsE)
        /*0bf8*/ 	.short	0x0210
        /*0bfa*/ 	.short	0x0af0


	//----- nvinfo : EIATTR_SW_WAR
	.align		4
.L_210:
        /*0bfc*/ 	.byte	0x04, 0x36
        /*0bfe*/ 	.short	(.L_212 - .L_211)
.L_211:
        /*0c00*/ 	.word	0x00000008
.L_212:


//--------------------- .nv.info._ZN7cutlass13device_kernelIN5flash11enable_sm90INS1_16FlashAttnFwdSm90INS1_25CollectiveMainloopFwdSm90ILi2EN4cute5tupleIJNS5_1CILi1EEES8_S8_EEENS6_IJNS7_ILi64EEESA_SA_EEELi512ENS_6half_tEfNS_4arch4Sm90ELb0ELb0ELb0ELb1ELb1ELb1ELb0ELb0ELb0ELb1ELb0ELb0EEENS1_21CollectiveEpilogueFwdINS6_IJSA_NS7_ILi512EEESA_EEES9_SC_SE_Li256ELb1ELb1ELb0ELb0EEENS1_36VarlenDynamicPersistentTileSchedulerILi64ELi64ELi256ELi128ELb0ELb1ELb1ELb0ELb1ELb1EEEEEEEEEvNT_6ParamsE --------------------------
	.section	.nv.info._ZN7cutlass13device_kernelIN5flash11enable_sm90INS1_16FlashAttnFwdSm90INS1_25CollectiveMainloopFwdSm90ILi2EN4cute5tupleIJNS5_1CILi1EEES8_S8_EEENS6_IJNS7_ILi64EEESA_SA_EEELi512ENS_6half_tEfNS_4arch4Sm90ELb0ELb0ELb0ELb1ELb1ELb1ELb0ELb0ELb0ELb1ELb0ELb0EEENS1_21CollectiveEpilogueFwdINS6_IJSA_NS7_ILi512EEESA_EEES9_SC_SE_Li256ELb1ELb1ELb0ELb0EEENS1_36VarlenDynamicPersistentTileSchedulerILi64ELi64ELi256ELi128ELb0ELb1ELb1ELb0ELb1ELb1EEEEEEEEEvNT_6ParamsE,"",@"SHT_CUDA_INFO"
	.sectionflags	@""
	.align	4


	//----- nvinfo : EIATTR_CUDA_API_VERSION
	.align		4
        /*0000*/ 	.byte	0x04, 0x37
        /*0002*/ 	.short	(.L_214 - .L_213)
.L_213:
        /*0004*/ 	.word	0x00000082


	//----- nvinfo : EIATTR_KPARAM_INFO
	.align		4
.L_214:
        /*0008*/ 	.byte	0x04, 0x17
        /*000a*/ 	.short	(.L_216 - .L_215)
.L_215:
        /*000c*/ 	.word	0x00000000
        /*0010*/ 	.short	0x0000
        /*0012*/ 	.short	0x0070
        /*0014*/ 	.byte	0x00, 0xf0, 0x01, 0x2a


	//----- nvinfo : EIATTR_SPARSE_MMA_MASK
	.align		4
.L_216:
        /*0018*/ 	.byte	0x03, 0x50
        /*001a*/ 	.short	0x0000


	//----- nvinfo : EIATTR_MAXREG_COUNT
	.align		4
        /*001c*/ 	.byte	0x03, 0x1b
        /*001e*/ 	.short	0x00a8


	//----- nvinfo : EIATTR_NUM_BARRIERS
	.align		4
        /*0020*/ 	.byte	0x02, 0x4c
        /*0022*/ 	.byte	0x10
	.zero		1


	//----- nvinfo : EIATTR_EXTERNS
	.align		4
        /*0024*/ 	.byte	0x04, 0x0f
        /*0026*/ 	.short	(.L_218 - .L_217)


	//   ....[0]....
	.align		4
.L_217:
        /*0028*/ 	.word	index@(__assertfail)


	//----- nvinfo : EIATTR_ANNOTATIONS
	.align		4
.L_218:
        /*002c*/ 	.byte	0x04, 0x55
        /*002e*/ 	.short	(.L_220 - .L_219)


	//   ....[0]....
.L_219:
        /* <DEDUP_REMOVED lines=47> */


	//----- nvinfo : EIATTR_MERCURY_ISA_VERSION
	.align		4
.L_220:
        /*0310*/ 	.byte	0x03, 0x5f
        /*0312*/ 	.short	0x0101


	//----- nvinfo : EIATTR_UNUSED_LOAD_BYTE_OFFSET
	.align		4
        /*0314*/ 	.byte	0x04, 0x44
        /*0316*/ 	.short	(.L_222 - .L_221)


	//   ....[0]....
.L_221:
        /*0318*/ 	.word	0x00000a20
        /*031c*/ 	.word	0x0000fff0


	//   ....[1]....
        /*0320*/ 	.word	0x0000c9f0
        /*0324*/ 	.word	0x0000fff0


	//----- nvinfo : EIATTR_INT_WARP_WIDE_INSTR_OFFSETS
	.align		4
.L_222:
        /*0328*/ 	.byte	0x04, 0x31
        /*032a*/ 	.short	(.L_224 - .L_223)


	//   ....[0]....
.L_223:
        /*032c*/ 	.word	0x00000130


	//   ....[1]....
        /*0330*/ 	.word	0x00000170


	//   ....[2]....
        /*0334*/ 	.word	0x00000240


	//   ....[3]....
        /*0338*/ 	.word	0x00012820


	//   ....[4]....
        /*033c*/ 	.word	0x000128b0


	//   ....[5]....
        /*0340*/ 	.word	0x00015e50


	//   ....[6]....
        /*0344*/ 	.word	0x00015ee0


	//----- nvinfo : EIATTR_COOP_GROUP_MASK_REGIDS
	.align		4
.L_224:
        /*0348*/ 	.byte	0x04, 0x29
        /*034a*/ 	.short	(.L_226 - .L_225)


	//   ....[0]....
.L_225:
        /*034c*/ 	.word	0xffffffff


	//   ....[1]....
        /*0350*/ 	.word	0xffffffff


	//   ....[2]....
        /*0354*/ 	.word	0xffffffff


	//   ....[3]....
        /*0358*/ 	.word	0xffffffff


	//   ....[4]....
        /*035c*/ 	.word	0xffffffff


	//   ....[5]....
        /*0360*/ 	.word	0xffffffff


	//   ....[6]....
        /*0364*/ 	.word	0xffffffff


	//   ....[7]....
        /*0368*/ 	.word	0xffffffff


	//   ....[8]....
        /*036c*/ 	.word	0xffffffff


	//   ....[9]....
        /*0370*/ 	.word	0xffffffff


	//   ....[10]....
        /*0374*/ 	.word	0xffffffff


	//   ....[11]....
        /*0378*/ 	.word	0xffffffff


	//   ....[12]....
        /*037c*/ 	.word	0xffffffff


	//   ....[13]....
        /*0380*/ 	.word	0xffffffff


	//   ....[14]....
        /*0384*/ 	.word	0xffffffff


	//   ....[15]....
        /*0388*/ 	.word	0xffffffff


	//   ....[16]....
        /*038c*/ 	.word	0xffffffff


	//   ....[17]....
        /*0390*/ 	.word	0xffffffff


	//   ....[18]....
        /*0394*/ 	.word	0xffffffff


	//   ....[19]....
        /*0398*/ 	.word	0xffffffff


	//   ....[20]....
        /*039c*/ 	.word	0xffffffff


	//   ....[21]....
        /*03a0*/ 	.word	0xffffffff


	//   ....[22]....
        /*03a4*/ 	.word	0xffffffff


	//   ....[23]....
        /*03a8*/ 	.word	0xffffffff


	//   ....[24]....
        /*03ac*/ 	.word	0xffffffff


	//   ....[25]....
        /*03b0*/ 	.word	0xffffffff


	//   ....[26]....
        /*03b4*/ 	.word	0xffffffff


	//   ....[27]....
        /*03b8*/ 	.word	0xffffffff


	//   ....[28]....
        /*03bc*/ 	.word	0xffffffff


	//   ....[29]....
        /*03c0*/ 	.word	0xffffffff


	//   ....[30]....
        /*03c4*/ 	.word	0xffffffff


	//   ....[31]....
        /*03c8*/ 	.word	0xffffffff


	//   ....[32]....
        /*03cc*/ 	.word	0xffffffff


	//   ....[33]....
        /*03d0*/ 	.word	0xffffffff


	//   ....[34]....
        /*03d4*/ 	.word	0xffffffff


	//   ....[35]....
        /*03d8*/ 	.word	0xffffffff


	//   ....[36]....
        /*03dc*/ 	.word	0xffffffff


	//   ....[37]....
        /*03e0*/ 	.word	0xffffffff


	//   ....[38]....
        /*03e4*/ 	.word	0xffffffff


	//   ....[39]....
        /*03e8*/ 	.word	0xffffffff


	//   ....[40]....
        /*03ec*/ 	.word	0xffffffff


	//   ....[41]....
        /*03f0*/ 	.word	0xffffffff


	//   ....[42]....
        /*03f4*/ 	.word	0xffffffff


	//   ....[43]....
        /*03f8*/ 	.word	0xffffffff


	//   ....[44]....
        /*03fc*/ 	.word	0xffffffff


	//   ....[45]....
        /*0400*/ 	.word	0xffffffff


	//   ....[46]....
        /*0404*/ 	.word	0xffffffff


	//   ....[47]....
        /*0408*/ 	.word	0xffffffff


	//   ....[48]....
        /*040c*/ 	.word	0xffffffff


	//   ....[49]....
        /*0410*/ 	.word	0xffffffff


	//   ....[50]....
        /*0414*/ 	.word	0xffffffff


	//   ....[51]....
        /*0418*/ 	.word	0xffffffff


	//   ....[52]....
        /*041c*/ 	.word	0xffffffff


	//   ....[53]....
        /*0420*/ 	.word	0xffffffff


	//   ....[54]....
        /*0424*/ 	.word	0xffffffff


	//   ....[55]....
        /*0428*/ 	.word	0xffffffff


	//   ....[56]....
        /*042c*/ 	.word	0xffffffff


	//   ....[57]....
        /*0430*/ 	.word	0xffffffff


	//   ....[58]....
        /*0434*/ 	.word	0xffffffff


	//   ....[59]....
        /*0438*/ 	.word	0xffffffff


	//   ....[60]....
        /*043c*/ 	.word	0xffffffff


	//   ....[61]....
        /*0440*/ 	.word	0xffffffff


	//   ....[62]....
        /*0444*/ 	.word	0xffffffff


	//   ....[63]....
        /*0448*/ 	.word	0xffffffff


	//   ....[64]....
        /*044c*/ 	.word	0xffffffff


	//   ....[65]....
        /*0450*/ 	.word	0xffffffff


	//   ....[66]....
        /*0454*/ 	.word	0xffffffff


	//   ....[67]....
        /*0458*/ 	.word	0xffffffff


	//   ....[68]....
        /*045c*/ 	.word	0xffffffff


	//   ....[69]....
        /*0460*/ 	.word	0xffffffff


	//   ....[70]....
        /*0464*/ 	.word	0xffffffff


	//   ....[71]....
        /*0468*/ 	.word	0xffffffff


	//   ....[72]....
        /*046c*/ 	.word	0xffffffff


	//   ....[73]....
        /*0470*/ 	.word	0xffffffff


	//   ....[74]....
        /*0474*/ 	.word	0xffffffff


	//   ....[75]....
        /*0478*/ 	.word	0xffffffff


	//   ....[76]....
        /*047c*/ 	.word	0xffffffff


	//   ....[77]....
        /*0480*/ 	.word	0xffffffff


	//   ....[78]....
        /*0484*/ 	.word	0xffffffff


	//   ....[79]....
        /*0488*/ 	.word	0xffffffff


	//   ....[80]....
        /*048c*/ 	.word	0xffffffff


	//   ....[81]....
        /*0490*/ 	.word	0xffffffff


	//   ....[82]....
        /*0494*/ 	.word	0xffffffff


	//   ....[83]....
        /*0498*/ 	.word	0xffffffff


	//   ....[84]....
        /*049c*/ 	.word	0xffffffff


	//   ....[85]....
        /*04a0*/ 	.word	0xffffffff


	//   ....[86]....
        /*04a4*/ 	.word	0xffffffff


	//   ....[87]....
        /*04a8*/ 	.word	0xffffffff


	//   ....[88]....
        /*04ac*/ 	.word	0xffffffff


	//   ....[89]....
        /*04b0*/ 	.word	0xffffffff


	//   ....[90]....
        /*04b4*/ 	.word	0xffffffff


	//   ....[91]....
        /*04b8*/ 	.word	0xffffffff


	//   ....[92]....
        /*04bc*/ 	.word	0xffffffff


	//   ....[93]....
        /*04c0*/ 	.word	0xffffffff


	//   ....[94]....
        /*04c4*/ 	.word	0xffffffff


	//   ....[95]....
        /*04c8*/ 	.word	0xffffffff


	//   ....[96]....
        /*04cc*/ 	.word	0xffffffff


	//   ....[97]....
        /*04d0*/ 	.word	0xffffffff


	//   ....[98]....
        /*04d4*/ 	.word	0xffffffff


	//   ....[99]....
        /*04d8*/ 	.word	0xffffffff


	//   ....[100]....
        /*04dc*/ 	.word	0xffffffff


	//   ....[101]....
        /*04e0*/ 	.word	0xffffffff


	//   ....[102]....
        /*04e4*/ 	.word	0xffffffff


	//   ....[103]....
        /*04e8*/ 	.word	0xffffffff


	//   ....[104]....
        /*04ec*/ 	.word	0xffffffff


	//   ....[105]....
        /*04f0*/ 	.word	0xffffffff


	//   ....[106]....
        /*04f4*/ 	.word	0xffffffff


	//   ....[107]....
        /*04f8*/ 	.word	0xffffffff


	//   ....[108]....
        /*04fc*/ 	.word	0xffffffff


	//   ....[109]....
        /*0500*/ 	.word	0xffffffff


	//   ....[110]....
        /*0504*/ 	.word	0xffffffff


	//   ....[111]....
        /*0508*/ 	.word	0xffffffff


	//   ....[112]....
        /*050c*/ 	.word	0xffffffff


	//   ....[113]....
        /*0510*/ 	.word	0xffffffff


	//   ....[114]....
        /*0514*/ 	.word	0xffffffff


	//   ....[115]....
        /*0518*/ 	.word	0xffffffff


	//   ....[116]....
        /*051c*/ 	.word	0xffffffff


	//   ....[117]....
        /*0520*/ 	.word	0xffffffff


	//   ....[118]....
        /*0524*/ 	.word	0xffffffff


	//   ....[119]....
        /*0528*/ 	.word	0xffffffff


	//   ....[120]....
        /*052c*/ 	.word	0xffffffff


	//   ....[121]....
        /*0530*/ 	.word	0xffffffff


	//   ....[122]....
        /*0534*/ 	.word	0xffffffff


	//   ....[123]....
        /*0538*/ 	.word	0xffffffff


	//   ....[124]....
        /*053c*/ 	.word	0xffffffff


	//   ....[125]....
        /*0540*/ 	.word	0xffffffff


	//   ....[126]....
        /*0544*/ 	.word	0xffffffff


	//   ....[127]....
        /*0548*/ 	.word	0x0500000f


	//   ....[128]....
        /*054c*/ 	.word	0x0500000f


	//   ....[129]....
        /*0550*/ 	.word	0x0500000f


	//   ....[130]....
        /*0554*/ 	.word	0x0500000f


	//   ....[131]....
        /*0558*/ 	.word	0x0500000f


	//   ....[132]....
        /*055c*/ 	.word	0x0500000f


	//   ....[133]....
        /*0560*/ 	.word	0x0500000f


	//   ....[134]....
        /*0564*/ 	.word	0x0500000f


	//   ....[135]....
        /*0568*/ 	.word	0x0500000f


	//   ....[136]....
        /*056c*/ 	.word	0x0500000f


	//   ....[137]....
        /*0570*/ 	.word	0x0500000f


	//   ....[138]....
        /*0574*/ 	.word	0x0500000f


	//   ....[139]....
        /*0578*/ 	.word	0x0500000f


	//   ....[140]....
        /*057c*/ 	.word	0x0500000f


	//   ....[141]....
        /*0580*/ 	.word	0x0500000f


	//   ....[142]....
        /*0584*/ 	.word	0x0500000f


	//   ....[143]....
        /*0588*/ 	.word	0x0500000f


	//   ....[144]....
        /*058c*/ 	.word	0x0500000f


	//   ....[145]....
        /*0590*/ 	.word	0x0500000f


	//   ....[146]....
        /*0594*/ 	.word	0x0500000f


	//   ....[147]....
        /*0598*/ 	.word	0x0500000f


	//   ....[148]....
        /*059c*/ 	.word	0x0500000f


	//   ....[149]....
        /*05a0*/ 	.word	0x0500000f


	//   ....[150]....
        /*05a4*/ 	.word	0x0500000f


	//   ....[151]....
        /*05a8*/ 	.word	0x0500000f


	//   ....[152]....
        /*05ac*/ 	.word	0x0500000f


	//   ....[153]....
        /*05b0*/ 	.word	0x0500000f


	//   ....[154]....
        /*05b4*/ 	.word	0x0500000f


	//   ....[155]....
        /*05b8*/ 	.word	0x0500000f


	//   ....[156]....
        /*05bc*/ 	.word	0x0500000f


	//   ....[157]....
        /*05c0*/ 	.word	0x0500000f


	//   ....[158]....
        /*05c4*/ 	.word	0x0500000f


	//   ....[159]....
        /*05c8*/ 	.word	0x0500000f


	//   ....[160]....
        /*05cc*/ 	.word	0x0500000f


	//   ....[161]....
        /*05d0*/ 	.word	0x0500000f


	//   ....[162]....
        /*05d4*/ 	.word	0x0500000f


	//   ....[163]....
        /*05d8*/ 	.word	0x0500000f


	//   ....[164]....
        /*05dc*/ 	.word	0x0500000f


	//   ....[165]....
        /*05e0*/ 	.word	0x0500000f


	//   ....[166]....
        /*05e4*/ 	.word	0x0500000f


	//   ....[167]....
        /*05e8*/ 	.word	0x0500000f


	//   ....[168]....
        /*05ec*/ 	.word	0x0500000f


	//   ....[169]....
        /*05f0*/ 	.word	0x0500000f


	//   ....[170]....
        /*05f4*/ 	.word	0x0500000f


	//   ....[171]....
        /*05f8*/ 	.word	0x0500000f


	//   ....[172]....
        /*05fc*/ 	.word	0x0500000f


	//   ....[173]....
        /*0600*/ 	.word	0x0500000f


	//   ....[174]....
        /*0604*/ 	.word	0x0500000f


	//   ....[175]....
        /*0608*/ 	.word	0x0500000f


	//   ....[176]....
        /*060c*/ 	.word	0x0500000f


	//   ....[177]....
        /*0610*/ 	.word	0x0500000f


	//   ....[178]....
        /*0614*/ 	.word	0x0500000f


	//   ....[179]....
        /*0618*/ 	.word	0x0500000f


	//   ....[180]....
        /*061c*/ 	.word	0x0500000f


	//   ....[181]....
        /*0620*/ 	.word	0x0500000f


	//   ....[182]....
        /*0624*/ 	.word	0x0500000f


	//   ....[183]....
        /*0628*/ 	.word	0x0500000f


	//   ....[184]....
        /*062c*/ 	.word	0x0500000f


	//   ....[185]....
        /*0630*/ 	.word	0x0500000f


	//   ....[186]....
        /*0634*/ 	.word	0x0500000f


	//   ....[187]....
        /*0638*/ 	.word	0x0500000f


	//   ....[188]....
        /*063c*/ 	.word	0x0500000f


	//   ....[189]....
        /*0640*/ 	.word	0x0500000f


	//   ....[190]....
        /*0644*/ 	.word	0x0500000f


	//   ....[191]....
        /*0648*/ 	.word	0x0500000f


	//   ....[192]....
        /*064c*/ 	.word	0x0500000f


	//   ....[193]....
        /*0650*/ 	.word	0x0500000f


	//   ....[194]....
        /*0654*/ 	.word	0x0500000f


	//   ....[195]....
        /*0658*/ 	.word	0x0500000f


	//   ....[196]....
        /*065c*/ 	.word	0x0500000f


	//   ....[197]....
        /*0660*/ 	.word	0x0500000f


	//   ....[198]....
        /*0664*/ 	.word	0x0500000f


	//   ....[199]....
        /*0668*/ 	.word	0x0500000f


	//   ....[200]....
        /*066c*/ 	.word	0x0500000f


	//----- nvinfo : EIATTR_COOP_GROUP_INSTR_OFFSETS
	.align		4
.L_226:
        /*0670*/ 	.byte	0x04, 0x28
        /*0672*/ 	.short	(.L_228 - .L_227)


	//   ....[0]....
.L_227:
        /*0674*/ 	.word	0x00000060


	//   ....[1]....
        /*0678*/ 	.word	0x00000140


	//   ....[2]....
        /*067c*/ 	.word	0x00000180


	//   ....[3]....
        /*0680*/ 	.word	0x00000370


	//   ....[4]....
        /*0684*/ 	.word	0x000004d0


	//   ....[5]....
        /*0688*/ 	.word	0x000005f0


	//   ....[6]....
        /*068c*/ 	.word	0x00000750


	//   ....[7]....
        /*0690*/ 	.word	0x000029f0


	//   ....[8]....
        /*0694*/ 	.word	0x00002a00


	//   ....[9]....
        /*0698*/ 	.word	0x000033f0


	//   ....[10]....
        /*069c*/ 	.word	0x00003400


	//   ....[11]....
        /*06a0*/ 	.word	0x00003d50


	//   ....[12]....
        /*06a4*/ 	.word	0x00003d60


	//   ....[13]....
        /*06a8*/ 	.word	0x00004140


	//   ....[14]....
        /*06ac*/ 	.word	0x00004150


	//   ....[15]....
        /*06b0*/ 	.word	0x00004e50


	//   ....[16]....
        /*06b4*/ 	.word	0x00006930


	//   ....[17]....
        /*06b8*/ 	.word	0x00006ef0


	//   ....[18]....
        /*06bc*/ 	.word	0x00006f00


	//   ....[19]....
        /*06c0*/ 	.word	0x00006f10


	//   ....[20]....
        /*06c4*/ 	.word	0x00006f20


	//   ....[21]....
        /*06c8*/ 	.word	0x00007f10


	//   ....[22]....
        /*06cc*/ 	.word	0x00007f20


	//   ....[23]....
        /*06d0*/ 	.word	0x00007f30


	//   ....[24]....
        /*06d4*/ 	.word	0x00007f40


	//   ....[25]....
        /*06d8*/ 	.word	0x00009700


	//   ....[26]....
        /*06dc*/ 	.word	0x000097e0


	//   ....[27]....
        /*06e0*/ 	.word	0x00009980


	//   ....[28]....
        /*06e4*/ 	.word	0x00009a50


	//   ....[29]....
        /*06e8*/ 	.word	0x0000a380


	//   ....[30]....
        /*06ec*/ 	.word	0x0000a940


	//   ....[31]....
        /*06f0*/ 	.word	0x0000a960


	//   ....[32]....
        /*06f4*/ 	.word	0x0000af30


	//   ....[33]....
        /*06f8*/ 	.word	0x0000b100


	//   ....[34]....
        /*06fc*/ 	.word	0x0000be20


	//   ....[35]....
        /*0700*/ 	.word	0x0000bf00


	//   ....[36]....
        /*0704*/ 	.word	0x0000bf10


	//   ....[37]....
        /*0708*/ 	.word	0x0000bf40


	//   ....[38]....
        /*070c*/ 	.word	0x0000bf50


	//   ....[39]....
        /*0710*/ 	.word	0x0000dae0


	//   ....[40]....
        /*0714*/ 	.word	0x0000dfc0


	//   ....[41]....
        /*0718*/ 	.word	0x0000dfe0


	//   ....[42]....
        /*071c*/ 	.word	0x0000e010


	//   ....[43]....
        /*0720*/ 	.word	0x0000e020


	//   ....[44]....
        /*0724*/ 	.word	0x0000e770


	//   ....[45]....
        /*0728*/ 	.word	0x0000e7b0


	//   ....[46]....
        /*072c*/ 	.word	0x0000ea50


	//   ....[47]....
        /*0730*/ 	.word	0x0000ea70


	//   ....[48]....
        /*0734*/ 	.word	0x0000f740


	//   ....[49]....
        /*0738*/ 	.word	0x0000f770


	//   ....[50]....
        /*073c*/ 	.word	0x0000fa00


	//   ....[51]....
        /*0740*/ 	.word	0x0000fa20


	//   ....[52]....
        /*0744*/ 	.word	0x0000fcd0


	//   ....[53]....
        /*0748*/ 	.word	0x0000fe80


	//   ....[54]....
        /*074c*/ 	.word	0x0000feb0


	//   ....[55]....
        /*0750*/ 	.word	0x0000fee0


	//   ....[56]....
        /*0754*/ 	.word	0x0000ff10


	//   ....[57]....
        /*0758*/ 	.word	0x0000ff40


	//   ....[58]....
        /*075c*/ 	.word	0x0000ff70


	//   ....[59]....
        /*0760*/ 	.word	0x000100e0


	//   ....[60]....
        /*0764*/ 	.word	0x00010110


	//   ....[61]....
        /*0768*/ 	.word	0x00010140


	//   ....[62]....
        /*076c*/ 	.word	0x00010170


	//   ....[63]....
        /*0770*/ 	.word	0x000101a0


	//   ....[64]....
        /*0774*/ 	.word	0x000101d0


	//   ....[65]....
        /*0778*/ 	.word	0x00010260


	//   ....[66]....
        /*077c*/ 	.word	0x00010290


	//   ....[67]....
        /*0780*/ 	.word	0x00010310


	//   ....[68]....
        /*0784*/ 	.word	0x00010e40


	//   ....[69]....
        /*0788*/ 	.word	0x00013610


	//   ....[70]....
        /*078c*/ 	.word	0x00013630


	//   ....[71]....
        /*0790*/ 	.word	0x000136c0


	//   ....[72]....
        /*0794*/ 	.word	0x000136e0


	//   ....[73]....
        /*0798*/ 	.word	0x00013760


	//   ....[74]....
        /*079c*/ 	.word	0x00013780


	//   ....[75]....
        /*07a0*/ 	.word	0x00013790


	//   ....[76]....
        /*07a4*/ 	.word	0x000137a0


	//   ....[77]....
        /*07a8*/ 	.word	0x00013fc0


	//   ....[78]....
        /*07ac*/ 	.word	0x00013ff0


	//   ....[79]....
        /*07b0*/ 	.word	0x00014090


	//   ....[80]....
        /*07b4*/ 	.word	0x000140b0


	//   ....[81]....
        /*07b8*/ 	.word	0x00014130


	//   ....[82]....
        /*07bc*/ 	.word	0x00014150


	//   ....[83]....
        /*07c0*/ 	.word	0x00014160


	//   ....[84]....
        /*07c4*/ 	.word	0x000141d0


	//   ....[85]....
        /*07c8*/ 	.word	0x00014620


	//   ....[86]....
        /*07cc*/ 	.word	0x000146e0


	//   ....[87]....
        /*07d0*/ 	.word	0x00014830


	//   ....[88]....
        /*07d4*/ 	.word	0x00014870


	//   ....[89]....
        /*07d8*/ 	.word	0x00014880


	//   ....[90]....
        /*07dc*/ 	.word	0x00014890


	//   ....[91]....
        /*07e0*/ 	.word	0x000149e0


	//   ....[92]....
        /*07e4*/ 	.word	0x00014b30


	//   ....[93]....
        /*07e8*/ 	.word	0x00015360


	//   ....[94]....
        /*07ec*/ 	.word	0x00015380


	//   ....[95]....
        /*07f0*/ 	.word	0x000153d0


	//   ....[96]....
        /*07f4*/ 	.word	0x000153e0


	//   ....[97]....
        /*07f8*/ 	.word	0x00015420


	//   ....[98]....
        /*07fc*/ 	.word	0x00015430


	//   ....[99]....
        /*0800*/ 	.word	0x00015440


	//   ....[100]....
        /*0804*/ 	.word	0x00015480


	//   ....[101]....
        /*0808*/ 	.word	0x000157a0


	//   ....[102]....
        /*080c*/ 	.word	0x000157e0


	//   ....[103]....
        /*0810*/ 	.word	0x00015800


	//   ....[104]....
        /*0814*/ 	.word	0x00015820


	//   ....[105]....
        /*0818*/ 	.word	0x00015850


	//   ....[106]....
        /*081c*/ 	.word	0x00015870


	//   ....[107]....
        /*0820*/ 	.word	0x00015970


	//   ....[108]....
        /*0824*/ 	.word	0x00015ac0


	//   ....[109]....
        /*0828*/ 	.word	0x000160b0


	//   ....[110]....
        /*082c*/ 	.word	0x000160e0


	//   ....[111]....
        /*0830*/ 	.word	0x00016120


	//   ....[112]....
        /*0834*/ 	.word	0x00016150


	//   ....[113]....
        /*0838*/ 	.word	0x00016180


	//   ....[114]....
        /*083c*/ 	.word	0x000161b0


	//   ....[115]....
        /*0840*/ 	.word	0x000161e0


	//   ....[116]....
        /*0844*/ 	.word	0x00016210


	//   ....[117]....
        /*0848*/ 	.word	0x00016390


	//   ....[118]....
        /*084c*/ 	.word	0x000163c0


	//   ....[119]....
        /*0850*/ 	.word	0x000163f0


	//   ....[120]....
        /*0854*/ 	.word	0x00016420


	//   ....[121]....
        /*0858*/ 	.word	0x00016450


	//   ....[122]....
        /*085c*/ 	.word	0x00016480


	//   ....[123]....
        /*0860*/ 	.word	0x00016540


	//   ....[124]....
        /*0864*/ 	.word	0x00016560


	//   ....[125]....
        /*0868*/ 	.word	0x000165d0


	//   ....[126]....
        /*086c*/ 	.word	0x00016a40


	//   ....[127]....
        /*0870*/ 	.word	0x00016d50


	//   ....[128]....
        /*0874*/ 	.word	0x00016de0


	//   ....[129]....
        /*0878*/ 	.word	0x00016ec0


	//   ....[130]....
        /*087c*/ 	.word	0x00016f50


	//   ....[131]....
        /*0880*/ 	.word	0x00017030


	//   ....[132]....
        /*0884*/ 	.word	0x000170c0


	//   ....[133]....
        /*0888*/ 	.word	0x00017240


	//   ....[134]....
        /*088c*/ 	.word	0x000172d0


	//   ....[135]....
        /*0890*/ 	.word	0x00017320


	//   ....[136]....
        /*0894*/ 	.word	0x00017370


	//   ....[137]....
        /*0898*/ 	.word	0x00017450


	//   ....[138]....
        /*089c*/ 	.word	0x000174e0


	//   ....[139]....
        /*08a0*/ 	.word	0x00017530


	//   ....[140]....
        /*08a4*/ 	.word	0x00017580


	//   ....[141]....
        /*08a8*/ 	.word	0x000177d0


	//   ....[142]....
        /*08ac*/ 	.word	0x00017ab0


	//   ....[143]....
        /*08b0*/ 	.word	0x00017ba0


	//   ....[144]....
        /*08b4*/ 	.word	0x00017c40


	//   ....[145]....
        /*08b8*/ 	.word	0x00017ca0


	//   ....[146]....
        /*08bc*/ 	.word	0x00017d90


	//   ....[147]....
        /*08c0*/ 	.word	0x00017e00


	//   ....[148]....
        /*08c4*/ 	.word	0x00017ef0


	//   ....[149]....
        /*08c8*/ 	.word	0x00017f60


	//   ....[150]....
        /*08cc*/ 	.word	0x00018000


	//   ....[151]....
        /*08d0*/ 	.word	0x000180f0


	//   ....[152]....
        /*08d4*/ 	.word	0x00018160


	//   ....[153]....
        /*08d8*/ 	.word	0x000181c0


	//   ....[154]....
        /*08dc*/ 	.word	0x000182b0


	//   ....[155]....
        /*08e0*/ 	.word	0x00018310


	//   ....[156]....
        /*08e4*/ 	.word	0x00018410


	//   ....[157]....
        /*08e8*/ 	.word	0x00018470


	//   ....[158]....
        /*08ec*/ 	.word	0x00018550


	//   ....[159]....
        /*08f0*/ 	.word	0x00018690


	//   ....[160]....
        /*08f4*/ 	.word	0x00018790


	//   ....[161]....
        /*08f8*/ 	.word	0x00018a10


	//   ....[162]....
        /*08fc*/ 	.word	0x00018a60


	//   ....[163]....
        /*0900*/ 	.word	0x00018c30


	//   ....[164]....
        /*0904*/ 	.word	0x00018c80


	//   ....[165]....
        /*0908*/ 	.word	0x00018e50


	//   ....[166]....
        /*090c*/ 	.word	0x00018ea0


	//   ....[167]....
        /*0910*/ 	.word	0x00018f90


	//   ....[168]....
        /*0914*/ 	.word	0x00019030


	//   ....[169]....
        /*0918*/ 	.word	0x00019090


	//   ....[170]....
        /*091c*/ 	.word	0x00019140


	//   ....[171]....
        /*0920*/ 	.word	0x000191a0


	//   ....[172]....
        /*0924*/ 	.word	0x00019250


	//   ....[173]....
        /*0928*/ 	.word	0x000192b0


	//   ....[174]....
        /*092c*/ 	.word	0x00019360


	//   ....[175]....
        /*0930*/ 	.word	0x00019450


	//   ....[176]....
        /*0934*/ 	.word	0x00019520


	//   ....[177]....
        /*0938*/ 	.word	0x00019640


	//   ....[178]....
        /*093c*/ 	.word	0x00019740


	//   ....[179]....
        /*0940*/ 	.word	0x00019870


	//   ....[180]....
        /*0944*/ 	.word	0x00019950


	//   ....[181]....
        /*0948*/ 	.word	0x00019a50


	//   ....[182]....
        /*094c*/ 	.word	0x00019b30


	//   ....[183]....
        /*0950*/ 	.word	0x00019bc0


	//   ....[184]....
        /*0954*/ 	.word	0x00019c60


	//   ....[185]....
        /*0958*/ 	.word	0x00019d80


	//   ....[186]....
        /*095c*/ 	.word	0x00019df0


	//   ....[187]....
        /*0960*/ 	.word	0x00019e60


	//   ....[188]....
        /*0964*/ 	.word	0x00019ed0


	//   ....[189]....
        /*0968*/ 	.word	0x00019f40


	//   ....[190]....
        /*096c*/ 	.word	0x00019fc0


	//   ....[191]....
        /*0970*/ 	.word	0x0001a050


	//   ....[192]....
        /*0974*/ 	.word	0x0001a0e0


	//   ....[193]....
        /*0978*/ 	.word	0x0001a150


	//   ....[194]....
        /*097c*/ 	.word	0x0001a1c0


	//   ....[195]....
        /*0980*/ 	.word	0x0001a230


	//   ....[196]....
        /*0984*/ 	.word	0x0001a2b0


	//   ....[197]....
        /*0988*/ 	.word	0x0001a320


	//   ....[198]....
        /*098c*/ 	.word	0x0001a3c0


	//   ....[199]....
        /*0990*/ 	.word	0x0001a450


	//   ....[200]....
        /*0994*/ 	.word	0x0001a570


	//----- nvinfo : EIATTR_REG_RECONFIG
	.align		4
.L_228:
        /*0998*/ 	.byte	0x01, 0x54
	.zero		2


	//----- nvinfo : EIATTR_SYSCALL_OFFSETS
	.align		4
        /*099c*/ 	.byte	0x04, 0x46
        /*099e*/ 	.short	(.L_230 - .L_229)


	//   ....[0]....
.L_229:
        /*09a0*/ 	.word	0x00001ca0


	//   ....[1]....
        /*09a4*/ 	.word	0x00001df0


	//   ....[2]....
        /*09a8*/ 	.word	0x00006ad0


	//   ....[3]....
        /*09ac*/ 	.word	0x00006e60


	//   ....[4]....
        /*09b0*/ 	.word	0x00012a10


	//   ....[5]....
        /*09b4*/ 	.word	0x00012b60


	//   ....[6]....
        /*09b8*/ 	.word	0x00012c50


	//   ....[7]....
        /*09bc*/ 	.word	0x00013c00


	//----- nvinfo : EIATTR_MBARRIER_INSTR_OFFSETS
	.align		4
.L_230:
        /*09c0*/ 	.byte	0x04, 0x39
        /*09c2*/ 	.short	(.L_232 - .L_231)


	//   ....[0]....
.L_231:
        /*09c4*/ 	.word	0x00000260
        /*09c8*/ 	.word	0x000000ff
        /*09cc*/ 	.word	0x00028c00
        /*09d0*/ 	.short	0x0100
        /*09d2*/ 	.byte	0x08
	.zero		1


	//   ....[1]....
        /*09d4*/ 	.word	0x00000270
        /*09d8*/ 	.word	0x000000ff
        /*09dc*/ 	.word	0x00028c20
        /*09e0*/ 	.short	0x0100
        /*09e2*/ 	.byte	0x08
	.zero		1


	//   ....[2]....
        /*09e4*/ 	.word	0x00000320
        /*09e8*/ 	.word	0x000000ff
        /*09ec*/ 	.word	0x00028c30
        /*09f0*/ 	.short	0x0100
        /*09f2*/ 	.byte	0x06
	.zero		1


	//   ....[3]....
        /*09f4*/ 	.word	0x00000330
        /*09f8*/ 	.word	0x000000ff
        /*09fc*/ 	.word	0x00028c40
        /*0a00*/ 	.short	0x0100
        /*0a02*/ 	.byte	0x06
	.zero		1


	//   ....[4]....
        /*0a04*/ 	.word	0x00000340
        /*0a08*/ 	.word	0x000000ff
        /*0a0c*/ 	.word	0x00028c38
        /*0a10*/ 	.short	0x0100
        /*0a12*/ 	.byte	0x06
	.zero		1


	//   ....[5]....
        /*0a14*/ 	.word	0x00000350
        /*0a18*/ 	.word	0x000000ff
        /*0a1c*/ 	.word	0x00028c48
        /*0a20*/ 	.short	0x0100
        /*0a22*/ 	.byte	0x06
	.zero		1


	//   ....[6]....
        /*0a24*/ 	.word	0x00000480
        /*0a28*/ 	.word	0x000000ff
        /*0a2c*/ 	.word	0x00028c50
        /*0a30*/ 	.short	0x0100
        /*0a32*/ 	.byte	0x08
	.zero		1


	//   ....[7]....
        /*0a34*/ 	.word	0x00000490
        /*0a38*/ 	.word	0x000000ff
        /*0a3c*/ 	.word	0x00028c60
        /*0a40*/ 	.short	0x0100
        /*0a42*/ 	.byte	0x08
	.zero		1


	//   ....[8]....
        /*0a44*/ 	.word	0x000004a0
        /*0a48*/ 	.word	0x000000ff
        /*0a4c*/ 	.word	0x00028c58
        /*0a50*/ 	.short	0x0100
        /*0a52*/ 	.byte	0x08
	.zero		1


	//   ....[9]....
        /*0a54*/ 	.word	0x000004b0
        /*0a58*/ 	.word	0x000000ff
        /*0a5c*/ 	.word	0x00028c68
        /*0a60*/ 	.short	0x0100
        /*0a62*/ 	.byte	0x08
	.zero		1


	//   ....[10]....
        /*0a64*/ 	.word	0x000005a0
        /*0a68*/ 	.word	0x000000ff
        /*0a6c*/ 	.word	0x00028c70
        /*0a70*/ 	.short	0x0100
        /*0a72*/ 	.byte	0x06
	.zero		1


	//   ....[11]....
        /*0a74*/ 	.word	0x000005b0
        /*0a78*/ 	.word	0x000000ff
        /*0a7c*/ 	.word	0x00028c80
        /*0a80*/ 	.short	0x0100
        /*0a82*/ 	.byte	0x06
	.zero		1


	//   ....[12]....
        /*0a84*/ 	.word	0x000005c0
        /*0a88*/ 	.word	0x000000ff
        /*0a8c*/ 	.word	0x00028c78
        /*0a90*/ 	.short	0x0100
        /*0a92*/ 	.byte	0x06
	.zero		1


	//   ....[13]....
        /*0a94*/ 	.word	0x000005d0
        /*0a98*/ 	.word	0x000000ff
        /*0a9c*/ 	.word	0x00028c88
        /*0aa0*/ 	.short	0x0100
        /*0aa2*/ 	.byte	0x06
	.zero		1


	//   ....[14]....
        /*0aa4*/ 	.word	0x00000700
        /*0aa8*/ 	.word	0x000000ff
        /*0aac*/ 	.word	0x00028c90
        /*0ab0*/ 	.short	0x0100
        /*0ab2*/ 	.byte	0x08
	.zero		1


	//   ....[15]....
        /*0ab4*/ 	.word	0x00000710
        /*0ab8*/ 	.word	0x000000ff
        /*0abc*/ 	.word	0x00028ca0
        /*0ac0*/ 	.short	0x0100
        /*0ac2*/ 	.byte	0x08
	.zero		1


	//   ....[16]....
        /*0ac4*/ 	.word	0x00000720
        /*0ac8*/ 	.word	0x000000ff
        /*0acc*/ 	.word	0x00028c98
        /*0ad0*/ 	.short	0x0100
        /*0ad2*/ 	.byte	0x08
	.zero		1


	//   ....[17]....
        /*0ad4*/ 	.word	0x00000730
        /*0ad8*/ 	.word	0x000000ff
        /*0adc*/ 	.word	0x00028ca8
        /*0ae0*/ 	.short	0x0100
        /*0ae2*/ 	.byte	0x08
	.zero		1


	//   ....[18]....
        /*0ae4*/ 	.word	0x00000860
        /*0ae8*/ 	.word	0x000000ff
        /*0aec*/ 	.word	0x00028cb0
        /*0af0*/ 	.short	0x0100
        /*0af2*/ 	.byte	0x08
	.zero		1


	//   ....[19]....
        /*0af4*/ 	.word	0x00000870
        /*0af8*/ 	.word	0x000000ff
        /*0afc*/ 	.word	0x00028cc0
        /*0b00*/ 	.short	0x0100
        /*0b02*/ 	.byte	0x08
	.zero		1


	//   ....[20]....
        /*0b04*/ 	.word	0x00000880
        /*0b08*/ 	.word	0x000000ff
        /*0b0c*/ 	.word	0x00028cb8
        /*0b10*/ 	.short	0x0100
        /*0b12*/ 	.byte	0x08
	.zero		1


	//   ....[21]....
        /*0b14*/ 	.word	0x00000890
        /*0b18*/ 	.word	0x000000ff
        /*0b1c*/ 	.word	0x00028cc8
        /*0b20*/ 	.short	0x0100
        /*0b22*/ 	.byte	0x08
	.zero		1


	//   ....[22]....
        /*0b24*/ 	.word	0x000029a0
        /*0b28*/ 	.word	0x0000003f
        /*0b2c*/ 	.word	0x00028c90
        /*0b30*/ 	.short	0x010a
        /*0b32*/ 	.byte	0x3f
	.zero		1


	//   ....[23]....
        /*0b34*/ 	.word	0x000033a0
        /*0b38*/ 	.word	0x0000003f
        /*0b3c*/ 	.word	0x00028c90
        /*0b40*/ 	.short	0x010a
        /*0b42*/ 	.byte	0x3f
	.zero		1


	//   ....[24]....
        /*0b44*/ 	.word	0x00003ba0
        /*0b48*/ 	.word	0x0000003f
        /*0b4c*/ 	.word	0x00028c90
        /*0b50*/ 	.short	0x010a
        /*0b52*/ 	.byte	0x3f
	.zero		1


	//   ....[25]....
        /*0b54*/ 	.word	0x00003f80
        /*0b58*/ 	.word	0x00000004
        /*0b5c*/ 	.word	0x00000000
        /*0b60*/ 	.short	0x0101
        /*0b62*/ 	.byte	0x3f
	.zero		1


	//   ....[26]....
        /*0b64*/ 	.word	0x00003fc0
        /*0b68*/ 	.word	0x0000003f
        /*0b6c*/ 	.word	0x00028cb0
        /*0b70*/ 	.short	0x010a
        /*0b72*/ 	.byte	0x3f
	.zero		1


	//   ....[27]....
        /*0b74*/ 	.word	0x00004820
        /*0b78*/ 	.word	0x0000003f
        /*0b7c*/ 	.word	0x00000000
        /*0b80*/ 	.short	0x0101
        /*0b82*/ 	.byte	0x3f
	.zero		1


	//   ....[28]....
        /*0b84*/ 	.word	0x00004f40
        /*0b88*/ 	.word	0x00000003
        /*0b8c*/ 	.word	0x00028c50
        /*0b90*/ 	.short	0x010a
        /*0b92*/ 	.byte	0x3f
	.zero		1


	//   ....[29]....
        /*0b94*/ 	.word	0x000052f0
        /*0b98*/ 	.word	0x0000000a
        /*0b9c*/ 	.word	0x00000000
        /*0ba0*/ 	.short	0x0101
        /*0ba2*/ 	.byte	0x3f
	.zero		1


	//   ....[30]....
        /*0ba4*/ 	.word	0x00005c20
        /*0ba8*/ 	.word	0x00000003
        /*0bac*/ 	.word	0x00028c50
        /*0bb0*/ 	.short	0x010a
        /*0bb2*/ 	.byte	0x3f
	.zero		1


	//   ....[31]....
        /*0bb4*/ 	.word	0x00005c70
        /*0bb8*/ 	.word	0x00000003
        /*0bbc*/ 	.word	0x00028c50
        /*0bc0*/ 	.short	0x010a
        /*0bc2*/ 	.byte	0x3f
	.zero		1


	//   ....[32]....
        /*0bc4*/ 	.word	0x00005f80
        /*0bc8*/ 	.word	0x0000000a
        /*0bcc*/ 	.word	0x00000000
        /*0bd0*/ 	.short	0x0101
        /*0bd2*/ 	.byte	0x3f
	.zero		1


	//   ....[33]....
        /*0bd4*/ 	.word	0x00006b70
        /*0bd8*/ 	.word	0x00000002
        /*0bdc*/ 	.word	0x00028c00
        /*0be0*/ 	.short	0x010a
        /*0be2*/ 	.byte	0x3f
	.zero		1


	//   ....[34]....
        /*0be4*/ 	.word	0x00006bc0
        /*0be8*/ 	.word	0x00000002
        /*0bec*/ 	.word	0x00028c00
        /*0bf0*/ 	.short	0x010a
        /*0bf2*/ 	.byte	0x3f
	.zero		1


	//   ....[35]....
        /*0bf4*/ 	.word	0x00007210
        /*0bf8*/ 	.word	0x00000002
        /*0bfc*/ 	.word	0x00028c00
        /*0c00*/ 	.short	0x010a
        /*0c02*/ 	.byte	0x3f
	.zero		1


	//   ....[36]....
        /*0c04*/ 	.word	0x00008110
        /*0c08*/ 	.word	0x00000002
        /*0c0c*/ 	.word	0x00028c00
        /*0c10*/ 	.short	0x010a
        /*0c12*/ 	.byte	0x3f
	.zero		1


	//   ....[37]....
        /*0c14*/ 	.word	0x00008f50
        /*0c18*/ 	.word	0x0000000e
        /*0c1c*/ 	.word	0x00028c30
        /*0c20*/ 	.short	0x010a
        /*0c22*/ 	.byte	0x3f
	.zero		1


	//   ....[38]....
        /*0c24*/ 	.word	0x00009000
        /*0c28*/ 	.word	0x0000000e
        /*0c2c*/ 	.word	0x00028c30
        /*0c30*/ 	.short	0x010a
        /*0c32*/ 	.byte	0x3f
	.zero		1


	//   ....[39]....
        /*0c34*/ 	.word	0x00009cb0
        /*0c38*/ 	.word	0x0000000a
        /*0c3c*/ 	.word	0x00000000
        /*0c40*/ 	.short	0x0101
        /*0c42*/ 	.byte	0x3f
	.zero		1


	//   ....[40]....
        /*0c44*/ 	.word	0x0000a090
        /*0c48*/ 	.word	0x0000000e
        /*0c4c*/ 	.word	0x00028c50
        /*0c50*/ 	.short	0x010a
        /*0c52*/ 	.byte	0x3f
	.zero		1


	//   ....[41]....
        /*0c54*/ 	.word	0x0000a120
        /*0c58*/ 	.word	0x0000000e
        /*0c5c*/ 	.word	0x00028c50
        /*0c60*/ 	.short	0x010a
        /*0c62*/ 	.byte	0x3f
	.zero		1


	//   ....[42]....
        /*0c64*/ 	.word	0x0000a400
        /*0c68*/ 	.word	0x0000000e
        /*0c6c*/ 	.word	0x00000000
        /*0c70*/ 	.short	0x0101
        /*0c72*/ 	.byte	0x3f
	.zero		1


	//   ....[43]....
        /*0c74*/ 	.word	0x0000a520
        /*0c78*/ 	.word	0x00000015
        /*0c7c*/ 	.word	0x00028c30
        /*0c80*/ 	.short	0x010a
        /*0c82*/ 	.byte	0x3f
	.zero		1


	//   ....[44]....
        /*0c84*/ 	.word	0x0000a5d0
        /*0c88*/ 	.word	0x00000015
        /*0c8c*/ 	.word	0x00028c30
        /*0c90*/ 	.short	0x010a
        /*0c92*/ 	.byte	0x3f
	.zero		1


	//   ....[45]....
        /*0c94*/ 	.word	0x0000ab20
        /*0c98*/ 	.word	0x00000014
        /*0c9c*/ 	.word	0x00000000
        /*0ca0*/ 	.short	0x0101
        /*0ca2*/ 	.byte	0x3f
	.zero		1


	//   ....[46]....
        /*0ca4*/ 	.word	0x0000bb50
        /*0ca8*/ 	.word	0x00000015
        /*0cac*/ 	.word	0x00028c50
        /*0cb0*/ 	.short	0x010a
        /*0cb2*/ 	.byte	0x3f
	.zero		1


	//   ....[47]....
        /*0cb4*/ 	.word	0x0000bba0
        /*0cb8*/ 	.word	0x00000015
        /*0cbc*/ 	.word	0x00028c50
        /*0cc0*/ 	.short	0x010a
        /*0cc2*/ 	.byte	0x3f
	.zero		1


	//   ....[48]....
        /*0cc4*/ 	.word	0x0000beb0
        /*0cc8*/ 	.word	0x00000015
        /*0ccc*/ 	.word	0x00000000
        /*0cd0*/ 	.short	0x0101
        /*0cd2*/ 	.byte	0x3f
	.zero		1


	//   ....[49]....
        /*0cd4*/ 	.word	0x0000e750
        /*0cd8*/ 	.word	0x00000000
        /*0cdc*/ 	.word	0x00000000
        /*0ce0*/ 	.short	0x0101
        /*0ce2*/ 	.byte	0x3f
	.zero		1


	//   ....[50]....
        /*0ce4*/ 	.word	0x00010f20
        /*0ce8*/ 	.word	0x00000017
        /*0cec*/ 	.word	0x00028c20
        /*0cf0*/ 	.short	0x010a
        /*0cf2*/ 	.byte	0x3f
	.zero		1


	//   ....[51]....
        /*0cf4*/ 	.word	0x00010fb0
        /*0cf8*/ 	.word	0x00000003
        /*0cfc*/ 	.word	0x00028ca0
        /*0d00*/ 	.short	0x010a
        /*0d02*/ 	.byte	0x3f
	.zero		1


	//   ....[52]....
        /*0d04*/ 	.word	0x00011200
        /*0d08*/ 	.word	0x00000003
        /*0d0c*/ 	.word	0x00028cc0
        /*0d10*/ 	.short	0x010a
        /*0d12*/ 	.byte	0x3f
	.zero		1


	//   ....[53]....
        /*0d14*/ 	.word	0x00011bd0
        /*0d18*/ 	.word	0x00000006
        /*0d1c*/ 	.word	0x00028ca0
        /*0d20*/ 	.short	0x010a
        /*0d22*/ 	.byte	0x3f
	.zero		1


	//   ....[54]....
        /*0d24*/ 	.word	0x00011e10
        /*0d28*/ 	.word	0x00000006
        /*0d2c*/ 	.word	0x00028cc0
        /*0d30*/ 	.short	0x010a
        /*0d32*/ 	.byte	0x3f
	.zero		1


	//   ....[55]....
        /*0d34*/ 	.word	0x00013370
        /*0d38*/ 	.word	0x0000001b
        /*0d3c*/ 	.word	0x00028c40
        /*0d40*/ 	.short	0x010a
        /*0d42*/ 	.byte	0x3f
	.zero		1


	//   ....[56]....
        /*0d44*/ 	.word	0x000138a0
        /*0d48*/ 	.word	0x0000001b
        /*0d4c*/ 	.word	0x00028c30
        /*0d50*/ 	.short	0x0107
        /*0d52*/ 	.byte	0x3f
	.zero		1


	//   ....[57]....
        /*0d54*/ 	.word	0x00013970
        /*0d58*/ 	.word	0x0000001b
        /*0d5c*/ 	.word	0x00028c30
        /*0d60*/ 	.short	0x0101
        /*0d62*/ 	.byte	0x3f
	.zero		1


	//   ....[58]....
        /*0d64*/ 	.word	0x00014270
        /*0d68*/ 	.word	0x00000017
        /*0d6c*/ 	.word	0x00028c00
        /*0d70*/ 	.short	0x0107
        /*0d72*/ 	.byte	0x3f
	.zero		1


	//   ....[59]....
        /*0d74*/ 	.word	0x00014360
        /*0d78*/ 	.word	0x00000017
        /*0d7c*/ 	.word	0x00028c00
        /*0d80*/ 	.short	0x0101
        /*0d82*/ 	.byte	0x3f
	.zero		1


	//   ....[60]....
        /*0d84*/ 	.word	0x00014380
        /*0d88*/ 	.word	0x00000017
        /*0d8c*/ 	.word	0x00028c20
        /*0d90*/ 	.short	0x010a
        /*0d92*/ 	.byte	0x3f
	.zero		1


	//   ....[61]....
        /*0d94*/ 	.word	0x00014410
        /*0d98*/ 	.word	0x0000001b
        /*0d9c*/ 	.word	0x00028c60
        /*0da0*/ 	.short	0x010a
        /*0da2*/ 	.byte	0x3f
	.zero		1


	//   ....[62]....
        /*0da4*/ 	.word	0x00014d50
        /*0da8*/ 	.word	0x0000001b
        /*0dac*/ 	.word	0x00028c50
        /*0db0*/ 	.short	0x0107
        /*0db2*/ 	.byte	0x3f
	.zero		1


	//   ....[63]....
        /*0db4*/ 	.word	0x00014e20
        /*0db8*/ 	.word	0x0000001b
        /*0dbc*/ 	.word	0x00028c50
        /*0dc0*/ 	.short	0x0101
        /*0dc2*/ 	.byte	0x3f
	.zero		1


	//   ....[64]....
        /*0dc4*/ 	.word	0x000151c0
        /*0dc8*/ 	.word	0x00000006
        /*0dcc*/ 	.word	0x00028c40
        /*0dd0*/ 	.short	0x010a
        /*0dd2*/ 	.byte	0x3f
	.zero		1


	//   ....[65]....
        /*0dd4*/ 	.word	0x00015500
        /*0dd8*/ 	.word	0x00000006
        /*0ddc*/ 	.word	0x00028c30
        /*0de0*/ 	.short	0x0107
        /*0de2*/ 	.byte	0x3f
	.zero		1


	//   ....[66]....
        /*0de4*/ 	.word	0x000155c0
        /*0de8*/ 	.word	0x00000006
        /*0dec*/ 	.word	0x00028c30
        /*0df0*/ 	.short	0x0101
        /*0df2*/ 	.byte	0x3f
	.zero		1


	//   ....[67]....
        /*0df4*/ 	.word	0x000155f0
        /*0df8*/ 	.word	0x00000006
        /*0dfc*/ 	.word	0x00028c60
        /*0e00*/ 	.short	0x010a
        /*0e02*/ 	.byte	0x3f
	.zero		1


	//   ....[68]....
        /*0e04*/ 	.word	0x00015cc0
        /*0e08*/ 	.word	0x00000006
        /*0e0c*/ 	.word	0x00028c50
        /*0e10*/ 	.short	0x0107
        /*0e12*/ 	.byte	0x3f
	.zero		1


	//   ....[69]....
        /*0e14*/ 	.word	0x00015d80
        /*0e18*/ 	.word	0x00000006
        /*0e1c*/ 	.word	0x00028c50
        /*0e20*/ 	.short	0x0101
        /*0e22*/ 	.byte	0x3f
	.zero		1


	//   ....[70]....
        /*0e24*/ 	.word	0x000169c0
        /*0e28*/ 	.word	0x00000004
        /*0e2c*/ 	.word	0x00028c20
        /*0e30*/ 	.short	0x010a
        /*0e32*/ 	.byte	0x3f
	.zero		1


	//   ....[71]....
        /*0e34*/ 	.word	0x00016b20
        /*0e38*/ 	.word	0x00000005
        /*0e3c*/ 	.word	0x00028c40
        /*0e40*/ 	.short	0x010a
        /*0e42*/ 	.byte	0x3f
	.zero		1


	//   ....[72]....
        /*0e44*/ 	.word	0x00016bc0
        /*0e48*/ 	.word	0x00000019
        /*0e4c*/ 	.word	0x00028c40
        /*0e50*/ 	.short	0x010a
        /*0e52*/ 	.byte	0x3f
	.zero		1


	//   ....[73]....
        /*0e54*/ 	.word	0x00016c00
        /*0e58*/ 	.word	0x00000005
        /*0e5c*/ 	.word	0x00028c60
        /*0e60*/ 	.short	0x010a
        /*0e62*/ 	.byte	0x3f
	.zero		1


	//   ....[74]....
        /*0e64*/ 	.word	0x00016c40
        /*0e68*/ 	.word	0x00000019
        /*0e6c*/ 	.word	0x00028c60
        /*0e70*/ 	.short	0x010a
        /*0e72*/ 	.byte	0x3f
	.zero		1


	//   ....[75]....
        /*0e74*/ 	.word	0x00016ca0
        /*0e78*/ 	.word	0x0000003f
        /*0e7c*/ 	.word	0x00028c90
        /*0e80*/ 	.short	0x010a
        /*0e82*/ 	.byte	0x3f
	.zero		1


	//   ....[76]....
        /*0e84*/ 	.word	0x00016e10
        /*0e88*/ 	.word	0x0000003f
        /*0e8c*/ 	.word	0x00028c90
        /*0e90*/ 	.short	0x010a
        /*0e92*/ 	.byte	0x3f
	.zero		1


	//   ....[77]....
        /*0e94*/ 	.word	0x00016f90
        /*0e98*/ 	.word	0x0000003f
        /*0e9c*/ 	.word	0x00028c90
        /*0ea0*/ 	.short	0x010a
        /*0ea2*/ 	.byte	0x3f
	.zero		1


	//   ....[78]....
        /*0ea4*/ 	.word	0x000170f0
        /*0ea8*/ 	.word	0x0000003f
        /*0eac*/ 	.word	0x00028cb0
        /*0eb0*/ 	.short	0x010a
        /*0eb2*/ 	.byte	0x3f
	.zero		1


	//   ....[79]....
        /*0eb4*/ 	.word	0x00017140
        /*0eb8*/ 	.word	0x00000003
        /*0ebc*/ 	.word	0x00028c50
        /*0ec0*/ 	.short	0x010a
        /*0ec2*/ 	.byte	0x3f
	.zero		1


	//   ....[80]....
        /*0ec4*/ 	.word	0x00017190
        /*0ec8*/ 	.word	0x00000003
        /*0ecc*/ 	.word	0x00028c50
        /*0ed0*/ 	.short	0x010a
        /*0ed2*/ 	.byte	0x3f
	.zero		1


	//   ....[81]....
        /*0ed4*/ 	.word	0x000173a0
        /*0ed8*/ 	.word	0x00000002
        /*0edc*/ 	.word	0x00028c00
        /*0ee0*/ 	.short	0x010a
        /*0ee2*/ 	.byte	0x3f
	.zero		1


	//   ....[82]....
        /*0ee4*/ 	.word	0x000175b0
        /*0ee8*/ 	.word	0x00000002
        /*0eec*/ 	.word	0x00028c00
        /*0ef0*/ 	.short	0x010a
        /*0ef2*/ 	.byte	0x3f
	.zero		1


	//   ....[83]....
        /*0ef4*/ 	.word	0x00017600
        /*0ef8*/ 	.word	0x0000000e
        /*0efc*/ 	.word	0x00028c30
        /*0f00*/ 	.short	0x010a
        /*0f02*/ 	.byte	0x3f
	.zero		1


	//   ....[84]....
        /*0f04*/ 	.word	0x00017650
        /*0f08*/ 	.word	0x0000000e
        /*0f0c*/ 	.word	0x00028c50
        /*0f10*/ 	.short	0x010a
        /*0f12*/ 	.byte	0x3f
	.zero		1


	//   ....[85]....
        /*0f14*/ 	.word	0x000176a0
        /*0f18*/ 	.word	0x00000015
        /*0f1c*/ 	.word	0x00028c30
        /*0f20*/ 	.short	0x010a
        /*0f22*/ 	.byte	0x3f
	.zero		1


	//   ....[86]....
        /*0f24*/ 	.word	0x000176f0
        /*0f28*/ 	.word	0x00000015
        /*0f2c*/ 	.word	0x00028c50
        /*0f30*/ 	.short	0x010a
        /*0f32*/ 	.byte	0x3f
	.zero		1


	//   ....[87]....
        /*0f34*/ 	.word	0x00017890
        /*0f38*/ 	.word	0x00000017
        /*0f3c*/ 	.word	0x00028c20
        /*0f40*/ 	.short	0x010a
        /*0f42*/ 	.byte	0x3f
	.zero		1


	//   ....[88]....
        /*0f44*/ 	.word	0x000178e0
        /*0f48*/ 	.word	0x00000003
        /*0f4c*/ 	.word	0x00028ca0
        /*0f50*/ 	.short	0x010a
        /*0f52*/ 	.byte	0x3f
	.zero		1


	//   ....[89]....
        /*0f54*/ 	.word	0x00017930
        /*0f58*/ 	.word	0x00000003
        /*0f5c*/ 	.word	0x00028cc0
        /*0f60*/ 	.short	0x010a
        /*0f62*/ 	.byte	0x3f
	.zero		1


	//   ....[90]....
        /*0f64*/ 	.word	0x00017980
        /*0f68*/ 	.word	0x00000006
        /*0f6c*/ 	.word	0x00028ca0
        /*0f70*/ 	.short	0x010a
        /*0f72*/ 	.byte	0x3f
	.zero		1


	//   ....[91]....
        /*0f74*/ 	.word	0x000179d0
        /*0f78*/ 	.word	0x00000006
        /*0f7c*/ 	.word	0x00028cc0
        /*0f80*/ 	.short	0x010a
        /*0f82*/ 	.byte	0x3f
	.zero		1


	//   ....[92]....
        /*0f84*/ 	.word	0x00017af0
        /*0f88*/ 	.word	0x0000001b
        /*0f8c*/ 	.word	0x00028c40
        /*0f90*/ 	.short	0x010a
        /*0f92*/ 	.byte	0x3f
	.zero		1


	//   ....[93]....
        /*0f94*/ 	.word	0x00018590
        /*0f98*/ 	.word	0x00000017
        /*0f9c*/ 	.word	0x00028c20
        /*0fa0*/ 	.short	0x010a
        /*0fa2*/ 	.byte	0x3f
	.zero		1


	//   ....[94]....
        /*0fa4*/ 	.word	0x000185e0
        /*0fa8*/ 	.word	0x0000001b
        /*0fac*/ 	.word	0x00028c60
        /*0fb0*/ 	.short	0x010a
        /*0fb2*/ 	.byte	0x3f
	.zero		1


	//   ....[95]....
        /*0fb4*/ 	.word	0x00018ee0
        /*0fb8*/ 	.word	0x00000006
        /*0fbc*/ 	.word	0x00028c40
        /*0fc0*/ 	.short	0x010a
        /*0fc2*/ 	.byte	0x3f
	.zero		1


	//   ....[96]....
        /*0fc4*/ 	.word	0x000193a0
        /*0fc8*/ 	.word	0x00000006
        /*0fcc*/ 	.word	0x00028c60
        /*0fd0*/ 	.short	0x010a
        /*0fd2*/ 	.byte	0x3f
	.zero		1


	//   ....[97]....
        /*0fd4*/ 	.word	0x0001a490
        /*0fd8*/ 	.word	0x00000004
        /*0fdc*/ 	.word	0x00028c20
        /*0fe0*/ 	.short	0x010a
        /*0fe2*/ 	.byte	0x3f
	.zero		1


	//   ....[98]....
        /*0fe4*/ 	.word	0x0001a630
        /*0fe8*/ 	.word	0x00000005
        /*0fec*/ 	.word	0x00028c40
        /*0ff0*/ 	.short	0x010a
        /*0ff2*/ 	.byte	0x3f
	.zero		1


	//   ....[99]....
        /*0ff4*/ 	.word	0x0001a680
        /*0ff8*/ 	.word	0x00000019
        /*0ffc*/ 	.word	0x00028c40
        /*1000*/ 	.short	0x010a
        /*1002*/ 	.byte	0x3f
	.zero		1


	//   ....[100]....
        /*1004*/ 	.word	0x0001a6d0
        /*1008*/ 	.word	0x00000005
        /*100c*/ 	.word	0x00028c60
        /*1010*/ 	.short	0x010a
        /*1012*/ 	.byte	0x3f
	.zero		1


	//----- nvinfo : EIATTR_NUM_MBARRIERS
	.align		4
.L_232:
        /*1014*/ 	.byte	0x03, 0x38
        /*1016*/ 	.short	0x0016


	//----- nvinfo : EIATTR_EXIT_INSTR_OFFSETS
	.align		4
        /*1018*/ 	.byte	0x04, 0x1c
        /*101a*/ 	.short	(.L_234 - .L_233)


	//   ....[0]....
.L_233:
        /*101c*/ 	.word	0x00016c90


	//----- nvinfo : EIATTR_MAX_THREADS
	.align		4
.L_234:
        /*1020*/ 	.byte	0x04, 0x05
        /*1022*/ 	.short	(.L_236 - .L_235)
.L_235:
        /*1024*/ 	.word	0x00000180
        /*1028*/ 	.word	0x00000001
        /*102c*/ 	.word	0x00000001


	//----- nvinfo : EIATTR_CRS_STACK_SIZE
	.align		4
.L_236:
        /*1030*/ 	.byte	0x04, 0x1e
        /*1032*/ 	.short	(.L_238 - .L_237)
.L_237:
        /*1034*/ 	.word	0x00000000


	//----- nvinfo : EIATTR_CBANK_PARAM_SIZE
	.align		4
.L_238:
        /*1038*/ 	.byte	0x03, 0x19
        /*103a*/ 	.short	0x0af0


	//----- nvinfo : EIATTR_PARAM_CBANK
	.align		4
        /*103c*/ 	.byte	0x04, 0x0a
        /*103e*/ 	.short	(.L_240 - .L_239)
	.align		4
.L_239:
        /*1040*/ 	.word	index@(.nv.constant0._ZN7cutlass13device_kernelIN5flash11enable_sm90INS1_16FlashAttnFwdSm90INS1_25CollectiveMainloopFwdSm90ILi2EN4cute5tupleIJNS5_1CILi1EEES8_S8_EEENS6_IJNS7_ILi64EEESA_SA_EEELi512ENS_6half_tEfNS_4arch4Sm90ELb0ELb0ELb0ELb1ELb1ELb1ELb0ELb0ELb0ELb1ELb0ELb0EEENS1_21CollectiveEpilogueFwdINS6_IJSA_NS7_ILi512EEESA_EEES9_SC_SE_Li256ELb1ELb1ELb0ELb0EEENS1_36VarlenDynamicPersistentTileSchedulerILi64ELi64ELi256ELi128ELb0ELb1ELb1ELb0ELb1ELb1EEEEEEEEEvNT_6ParamsE)
        /*1044*/ 	.short	0x0210
        /*1046*/ 	.short	0x0af0


	//----- nvinfo : EIATTR_SW_WAR
	.align		4
.L_240:
        /*1048*/ 	.byte	0x04, 0x36
        /*104a*/ 	.short	(.L_242 - .L_241)
.L_241:
        /*104c*/ 	.word	0x00000008
.L_242:


//--------------------- .nv.info._ZN7cutlass13device_kernelIN5flash11enable_sm90INS1_16FlashAttnFwdSm90INS1_25CollectiveMainloopFwdSm90ILi2EN4cute5tupleIJNS5_1CILi1EEES8_S8_EEENS6_IJNS7_ILi64EEESA_SA_EEELi512ENS_6half_tEfNS_4arch4Sm90ELb0ELb0ELb0ELb1ELb1ELb0ELb1ELb0ELb0ELb1ELb0ELb0EEENS1_21CollectiveEpilogueFwdINS6_IJSA_NS7_ILi512EEESA_EEES9_SC_SE_Li256ELb1ELb1ELb0ELb0EEENS1_36VarlenDynamicPersistentTileSchedulerILi64ELi64ELi256ELi128ELb0ELb1ELb1ELb0ELb1ELb1EEEEEEEEEvNT_6ParamsE --------------------------
	.section	.nv.info._ZN7cutlass13device_kernelIN5flash11enable_sm90INS1_16FlashAttnFwdSm90INS1_25CollectiveMainloopFwdSm90ILi2EN4cute5tupleIJNS5_1CILi1EEES8_S8_EEENS6_IJNS7_ILi64EEESA_SA_EEELi512ENS_6half_tEfNS_4arch4Sm90ELb0ELb0ELb0ELb1ELb1ELb0ELb1ELb0ELb0ELb1ELb0ELb0EEENS1_21CollectiveEpilogueFwdINS6_IJSA_NS7_ILi512EEESA_EEES9_SC_SE_Li256ELb1ELb1ELb0ELb0EEENS1_36VarlenDynamicPersistentTileSchedulerILi64ELi64ELi256ELi128ELb0ELb1ELb1ELb0ELb1ELb1EEEEEEEEEvNT_6ParamsE,"",@"SHT_CUDA_INFO"
	.sectionflags	@""
	.align	4


	//----- nvinfo : EIATTR_CUDA_API_VERSION
	.align		4
        /*0000*/ 	.byte	0x04, 0x37
        /*0002*/ 	.short	(.L_244 - .L_243)
.L_243:
        /*0004*/ 	.word	0x00000082


	//----- nvinfo : EIATTR_KPARAM_INFO
	.align		4
.L_244:
        /*0008*/ 	.byte	0x04, 0x17
        /*000a*/ 	.short	(.L_246 - .L_245)
.L_245:
        /*000c*/ 	.word	0x00000000
        /*0010*/ 	.short	0x0000
        /*0012*/ 	.short	0x0070
        /*0014*/ 	.byte	0x00, 0xf0, 0x01, 0x2e


	//----- nvinfo : EIATTR_SPARSE_MMA_MASK
	.align		4
.L_246:
        /*0018*/ 	.byte	0x03, 0x50
        /*001a*/ 	.short	0x0000


	//----- nvinfo : EIATTR_MAXREG_COUNT
	.align		4
        /*001c*/ 	.byte	0x03, 0x1b
        /*001e*/ 	.short	0x00a8


	//----- nvinfo : EIATTR_NUM_BARRIERS
	.align		4
        /*0020*/ 	.byte	0x02, 0x4c
        /*0022*/ 	.byte	0x10
	.zero		1


	//----- nvinfo : EIATTR_EXTERNS
	.align		4
        /*0024*/ 	.byte	0x04, 0x0f
        /*0026*/ 	.short	(.L_248 - .L_247)


	//   ....[0]....
	.align		4
.L_247:
        /*0028*/ 	.word	index@(__assertfail)


	//----- nvinfo : EIATTR_ANNOTATIONS
	.align		4
.L_248:
        /*002c*/ 	.byte	0x04, 0x55
        /*002e*/ 	.short	(.L_250 - .L_249)


	//   ....[0]....
.L_249:
        /* <DEDUP_REMOVED lines=18> */


	//----- nvinfo : EIATTR_MERCURY_ISA_VERSION
	.align		4
.L_250:
        /*0140*/ 	.byte	0x03, 0x5f
        /*0142*/ 	.short	0x0101


	//----- nvinfo : EIATTR_UNUSED_LOAD_BYTE_OFFSET
	.align		4
        /*0144*/ 	.byte	0x04, 0x44
        /*0146*/ 	.short	(.L_252 - .L_251)


	//   ....[0]....
.L_251:
        /*0148*/ 	.word	0x00000970
        /*014c*/ 	.word	0x0000fff0


	//   ....[1]....
        /*0150*/ 	.word	0x00008a70
        /*0154*/ 	.word	0x0000fff0


	//----- nvinfo : EIATTR_INT_WARP_WIDE_INSTR_OFFSETS
	.align		4
.L_252:
        /*0158*/ 	.byte	0x04, 0x31
        /*015a*/ 	.short	(.L_254 - .L_253)


	//   ....[0]....
.L_253:
        /*015c*/ 	.word	0x000000c0


	//   ....[1]....
        /*0160*/ 	.word	0x000000d0


	//   ....[2]....
        /*0164*/ 	.word	0x000000e0


	//   ....[3]....
        /*0168*/ 	.word	0x00000180


	//   ....[4]....
        /*016c*/ 	.word	0x0000c900


	//   ....[5]....
        /*0170*/ 	.word	0x0000c990


	//   ....[6]....
        /*0174*/ 	.word	0x00010cf0


	//   ....[7]....
        /*0178*/ 	.word	0x00010d80


	//----- nvinfo : EIATTR_COOP_GROUP_MASK_REGIDS
	.align		4
.L_254:
        /*017c*/ 	.byte	0x04, 0x29
        /*017e*/ 	.short	(.L_256 - .L_255)


	//   ....[0]....
.L_255:
        /*0180*/ 	.word	0xffffffff


	//   ....[1]....
        /*0184*/ 	.word	0xffffffff


	//   ....[2]....
        /*0188*/ 	.word	0xffffffff


	//   ....[3]....
        /*018c*/ 	.word	0xffffffff


	//   ....[4]....
        /*0190*/ 	.word	0xffffffff


	//   ....[5]....
        /*0194*/ 	.word	0xffffffff


	//   ....[6]....
        /*0198*/ 	.word	0xffffffff


	//   ....[7]....
        /*019c*/ 	.word	0xffffffff


	//   ....[8]....
        /*01a0*/ 	.word	0xffffffff


	//   ....[9]....
        /*01a4*/ 	.word	0xffffffff


	//   ....[10]....
        /*01a8*/ 	.word	0xffffffff


	//   ....[11]....
        /*01ac*/ 	.word	0xffffffff


	//   ....[12]....
        /*01b0*/ 	.word	0xffffffff


	//   ....[13]....
        /*01b4*/ 	.word	0xffffffff


	//   ....[14]....
        /*01b8*/ 	.word	0xffffffff


	//   ....[15]....
        /*01bc*/ 	.word	0xffffffff


	//   ....[16]....
        /*01c0*/ 	.word	0xffffffff


	//   ....[17]....
        /*01c4*/ 	.word	0xffffffff


	//   ....[18]....
        /*01c8*/ 	.word	0xffffffff


	//   ....[19]....
        /*01cc*/ 	.word	0xffffffff


	//   ....[20]....
        /*01d0*/ 	.word	0xffffffff


	//   ....[21]....
        /*01d4*/ 	.word	0xffffffff


	//   ....[22]....
        /*01d8*/ 	.word	0xffffffff


	//   ....[23]....
        /*01dc*/ 	.word	0xffffffff


	//   ....[24]....
        /*01e0*/ 	.word	0xffffffff


	//   ....[25]....
        /*01e4*/ 	.word	0xffffffff


	//   ....[26]....
        /*01e8*/ 	.word	0xffffffff


	//   ....[27]....
        /*01ec*/ 	.word	0xffffffff


	//   ....[28]....
        /*01f0*/ 	.word	0xffffffff


	//   ....[29]....
        /*01f4*/ 	.word	0xffffffff


	//   ....[30]....
        /*01f8*/ 	.word	0xffffffff


	//   ....[31]....
        /*01fc*/ 	.word	0xffffffff


	//   ....[32]....
        /*0200*/ 	.word	0xffffffff


	//   ....[33]....
        /*0204*/ 	.word	0xffffffff


	//   ....[34]....
        /*0208*/ 	.word	0xffffffff


	//   ....[35]....
        /*020c*/ 	.word	0xffffffff


	//   ....[36]....
        /*0210*/ 	.word	0xffffffff


	//   ....[37]....
        /*0214*/ 	.word	0xffffffff


	//   ....[38]....
        /*0218*/ 	.word	0xffffffff


	//   ....[39]....
        /*021c*/ 	.word	0xffffffff


	//   ....[40]....
        /*0220*/ 	.word	0xffffffff


	//   ....[41]....
        /*0224*/ 	.word	0xffffffff


	//   ....[42]....
        /*0228*/ 	.word	0xffffffff


	//   ....[43]....
        /*022c*/ 	.word	0xffffffff


	//   ....[44]....
        /*0230*/ 	.word	0xffffffff


	//   ....[45]....
        /*0234*/ 	.word	0xffffffff


	//   ....[46]....
        /*0238*/ 	.word	0xffffffff


	//   ....[47]....
        /*023c*/ 	.word	0xffffffff


	//   ....[48]....
        /*0240*/ 	.word	0xffffffff


	//   ....[49]....
        /*0244*/ 	.word	0xffffffff


	//   ....[50]....
        /*0248*/ 	.word	0xffffffff


	//   ....[51]....
        /*024c*/ 	.word	0xffffffff


	//   ....[52]....
        /*0250*/ 	.word	0xffffffff


	//   ....[53]....
        /*0254*/ 	.word	0xffffffff


	//   ....[54]....
        /*0258*/ 	.word	0xffffffff


	//   ....[55]....
        /*025c*/ 	.word	0xffffffff


	//   ....[56]....
        /*0260*/ 	.word	0xffffffff


	//   ....[57]....
        /*0264*/ 	.word	0xffffffff


	//   ....[58]....
        /*0268*/ 	.word	0xffffffff


	//   ....[59]....
        /*026c*/ 	.word	0xffffffff


	//   ....[60]....
        /*0270*/ 	.word	0xffffffff


	//   ....[61]....
        /*0274*/ 	.word	0xffffffff


	//   ....[62]....
        /*0278*/ 	.word	0xffffffff


	//   ....[63]....
        /*027c*/ 	.word	0xffffffff


	//   ....[64]....
        /*0280*/ 	.word	0xffffffff


	//   ....[65]....
        /*0284*/ 	.word	0xffffffff


	//   ....[66]....
        /*0288*/ 	.word	0xffffffff


	//   ....[67]....
        /*028c*/ 	.word	0xffffffff


	//   ....[68]....
        /*0290*/ 	.word	0xffffffff


	//   ....[69]....
        /*0294*/ 	.word	0xffffffff


	//   ....[70]....
        /*0298*/ 	.word	0xffffffff


	//   ....[71]....
        /*029c*/ 	.word	0xffffffff


	//   ....[72]....
        /*02a0*/ 	.word	0xffffffff


	//   ....[73]....
        /*02a4*/ 	.word	0xffffffff


	//   ....[74]....
        /*02a8*/ 	.word	0xffffffff


	//   ....[75]....
        /*02ac*/ 	.word	0xffffffff


	//   ....[76]....
        /*02b0*/ 	.word	0xffffffff


	//   ....[77]....
        /*02b4*/ 	.word	0xffffffff


	//   ....[78]....
        /*02b8*/ 	.word	0xffffffff


	//   ....[79]....
        /*02bc*/ 	.word	0xffffffff


	//   ....[80]....
        /*02c0*/ 	.word	0xffffffff


	//   ....[81]....
        /*02c4*/ 	.word	0xffffffff


	//   ....[82]....
        /*02c8*/ 	.word	0xffffffff


	//   ....[83]....
        /*02cc*/ 	.word	0xffffffff


	//   ....[84]....
        /*02d0*/ 	.word	0xffffffff


	//   ....[85]....
        /*02d4*/ 	.word	0xffffffff


	//   ....[86]....
        /*02d8*/ 	.word	0xffffffff


	//   ....[87]....
        /*02dc*/ 	.word	0xffffffff


	//   ....[88]....
        /*02e0*/ 	.word	0xffffffff


	//   ....[89]....
        /*02e4*/ 	.word	0xffffffff


	//   ....[90]....
        /*02e8*/ 	.word	0xffffffff


	//   ....[91]....
        /*02ec*/ 	.word	0xffffffff


	//   ....[92]....
        /*02f0*/ 	.word	0xffffffff


	//   ....[93]....
        /*02f4*/ 	.word	0xffffffff


	//   ....[94]....
        /*02f8*/ 	.word	0xffffffff


	//   ....[95]....
        /*02fc*/ 	.word	0xffffffff


	//   ....[96]....
        /*0300*/ 	.word	0xffffffff


	//   ....[97]....
        /*0304*/ 	.word	0xffffffff


	//   ....[98]....
        /*0308*/ 	.word	0xffffffff


	//   ....[99]....
        /*030c*/ 	.word	0xffffffff


	//   ....[100]....
        /*0310*/ 	.word	0xffffffff


	//   ....[101]....
        /*0314*/ 	.word	0xffffffff


	//   ....[102]....
        /*0318*/ 	.word	0xffffffff


	//   ....[103]....
        /*031c*/ 	.word	0xffffffff


	//   ....[104]....
        /*0320*/ 	.word	0xffffffff


	//   ....[105]....
        /*0324*/ 	.word	0xffffffff


	//   ....[106]....
        /*0328*/ 	.word	0xffffffff


	//   ....[107]....
        /*032c*/ 	.word	0xffffffff


	//   ....[108]....
        /*0330*/ 	.word	0xffffffff


	//   ....[109]....
        /*0334*/ 	.word	0xffffffff


	//   ....[110]....
        /*0338*/ 	.word	0xffffffff


	//   ....[111]....
        /*033c*/ 	.word	0xffffffff


	//   ....[112]....
        /*0340*/ 	.word	0xffffffff


	//   ....[113]....
        /*0344*/ 	.word	0xffffffff


	//   ....[114]....
        /*0348*/ 	.word	0xffffffff


	//   ....[115]....
        /*034c*/ 	.word	0xffffffff


	//   ....[116]....
        /*0350*/ 	.word	0xffffffff


	//   ....[117]....
        /*0354*/ 	.word	0xffffffff


	//   ....[118]....
        /*0358*/ 	.word	0xffffffff


	//   ....[119]....
        /*035c*/ 	.word	0x0500000f


	//   ....[120]....
        /*0360*/ 	.word	0x0500000f


	//   ....[121]....
        /*0364*/ 	.word	0x0500000f


	//   ....[122]....
        /*0368*/ 	.word	0x0500000f


	//   ....[123]....
        /*036c*/ 	.word	0x0500000f


	//   ....[124]....
        /*0370*/ 	.word	0x0500000f


	//   ....[125]....
        /*0374*/ 	.word	0x0500000f


	//   ....[126]....
        /*0378*/ 	.word	0x0500000f


	//   ....[127]....
        /*037c*/ 	.word	0x0500000f


	//   ....[128]....
        /*0380*/ 	.word	0x0500000f


	//   ....[129]....
        /*0384*/ 	.word	0x0500000f


	//   ....[130]....
        /*0388*/ 	.word	0x0500000f


	//   ....[131]....
        /*038c*/ 	.word	0x0500000f


	//   ....[132]....
        /*0390*/ 	.word	0x0500000f


	//   ....[133]....
        /*0394*/ 	.word	0x0500000f


	//   ....[134]....
        /*0398*/ 	.word	0x0500000f


	//   ....[135]....
        /*039c*/ 	.word	0x0500000f


	//   ....[136]....
        /*03a0*/ 	.word	0x0500000f


	//   ....[137]....
        /*03a4*/ 	.word	0x0500000f


	//   ....[138]....
        /*03a8*/ 	.word	0x0500000f


	//   ....[139]....
        /*03ac*/ 	.word	0x0500000f


	//   ....[140]....
        /*03b0*/ 	.word	0x0500000f


	//   ....[141]....
        /*03b4*/ 	.word	0x0500000f


	//   ....[142]....
        /*03b8*/ 	.word	0x0500000f


	//   ....[143]....
        /*03bc*/ 	.word	0x0500000f


	//   ....[144]....
        /*03c0*/ 	.word	0x0500000f


	//   ....[145]....
        /*03c4*/ 	.word	0x0500000f


	//   ....[146]....
        /*03c8*/ 	.word	0x0500000f


	//   ....[147]....
        /*03cc*/ 	.word	0x0500000f


	//   ....[148]....
        /*03d0*/ 	.word	0x0500000f


	//   ....[149]....
        /*03d4*/ 	.word	0x0500000f


	//   ....[150]....
        /*03d8*/ 	.word	0x0500000f


	//   ....[151]....
        /*03dc*/ 	.word	0x0500000f


	//   ....[152]....
        /*03e0*/ 	.word	0x0500000f


	//   ....[153]....
        /*03e4*/ 	.word	0x0500000f


	//   ....[154]....
        /*03e8*/ 	.word	0x0500000f


	//   ....[155]....
        /*03ec*/ 	.word	0x0500000f


	//   ....[156]....
        /*03f0*/ 	.word	0x0500000f


	//   ....[157]....
        /*03f4*/ 	.word	0x0500000f


	//   ....[158]....
        /*03f8*/ 	.word	0x0500000f


	//   ....[159]....
        /*03fc*/ 	.word	0x0500000f


	//   ....[160]....
        /*0400*/ 	.word	0x0500000f


	//   ....[161]....
        /*0404*/ 	.word	0x0500000f


	//   ....[162]....
        /*0408*/ 	.word	0x0500000f


	//   ....[163]....
        /*040c*/ 	.word	0x0500000f


	//   ....[164]....
        /*0410*/ 	.word	0x0500000f


	//   ....[165]....
        /*0414*/ 	.word	0x0500000f


	//   ....[166]....
        /*0418*/ 	.word	0x0500000f


	//   ....[167]....
        /*041c*/ 	.word	0x0500000f


	//   ....[168]....
        /*0420*/ 	.word	0x0500000f


	//   ....[169]....
        /*0424*/ 	.word	0x0500000f


	//   ....[170]....
        /*0428*/ 	.word	0x0500000f


	//   ....[171]....
        /*042c*/ 	.word	0x0500000f


	//   ....[172]....
        /*0430*/ 	.word	0x0500000f


	//   ....[173]....
        /*0434*/ 	.word	0x0500000f


	//   ....[174]....
        /*0438*/ 	.word	0x0500000f


	//   ....[175]....
        /*043c*/ 	.word	0x0500000f


	//   ....[176]....
        /*0440*/ 	.word	0x0500000f


	//   ....[177]....
        /*0444*/ 	.word	0x0500000f


	//   ....[178]....
        /*0448*/ 	.word	0x0500000f


	//   ....[179]....
        /*044c*/ 	.word	0x0500000f


	//   ....[180]....
        /*0450*/ 	.word	0x0500000f


	//   ....[181]....
        /*0454*/ 	.word	0x0500000f


	//   ....[182]....
        /*0458*/ 	.word	0x0500000f


	//   ....[183]....
        /*045c*/ 	.word	0x0500000f


	//   ....[184]....
        /*0460*/ 	.word	0x0500000f


	//   ....[185]....
        /*0464*/ 	.word	0x0500000f


	//----- nvinfo : EIATTR_COOP_GROUP_INSTR_OFFSETS
	.align		4
.L_256:
        /*0468*/ 	.byte	0x04, 0x28
        /*046a*/ 	.short	(.L_258 - .L_257)


	//   ....[0]....
.L_257:
        /*046c*/ 	.word	0x00000080


	//   ....[1]....
        /*0470*/ 	.word	0x00000090


	//   ....[2]....
        /*0474*/ 	.word	0x000002b0


	//   ....[3]....
        /*0478*/ 	.word	0x00000410


	//   ....[4]....
        /*047c*/ 	.word	0x00000530


	//   ....[5]....
        /*0480*/ 	.word	0x00000690


	//   ....[6]....
        /*0484*/ 	.word	0x00001700


	//   ....[7]....
        /*0488*/ 	.word	0x00002e60


	//   ....[8]....
        /*048c*/ 	.word	0x000035d0


	//   ....[9]....
        /*0490*/ 	.word	0x00004a30


	//   ....[10]....
        /*0494*/ 	.word	0x00004a90


	//   ....[11]....
        /*0498*/ 	.word	0x00004cc0


	//   ....[12]....
        /*049c*/ 	.word	0x00004d40


	//   ....[13]....
        /*04a0*/ 	.word	0x000054a0


	//   ....[14]....
        /*04a4*/ 	.word	0x00005a20


	//   ....[15]....
        /*04a8*/ 	.word	0x00006b80


	//   ....[16]....
        /*04ac*/ 	.word	0x00006bb0


	//   ....[17]....
        /*04b0*/ 	.word	0x00006df0


	//   ....[18]....
        /*04b4*/ 	.word	0x00006f40


	//   ....[19]....
        /*04b8*/ 	.word	0x00007ec0


	//   ....[20]....
        /*04bc*/ 	.word	0x00007f70


	//   ....[21]....
        /*04c0*/ 	.word	0x00007fa0


	//   ....[22]....
        /*04c4*/ 	.word	0x00008050


	//   ....[23]....
        /*04c8*/ 	.word	0x00008060


	//   ....[24]....
        /*04cc*/ 	.word	0x00009a70


	//   ....[25]....
        /*04d0*/ 	.word	0x00009f60


	//   ....[26]....
        /*04d4*/ 	.word	0x00009f90


	//   ....[27]....
        /*04d8*/ 	.word	0x00009fc0


	//   ....[28]....
        /*04dc*/ 	.word	0x00009fe0


	//   ....[29]....
        /*04e0*/ 	.word	0x0000a650


	//   ....[30]....
        /*04e4*/ 	.word	0x0000a670


	//   ....[31]....
        /*04e8*/ 	.word	0x0000a8a0


	//   ....[32]....
        /*04ec*/ 	.word	0x0000a8c0


	//   ....[33]....
        /*04f0*/ 	.word	0x0000b3d0


	//   ....[34]....
        /*04f4*/ 	.word	0x0000b400


	//   ....[35]....
        /*04f8*/ 	.word	0x0000b640


	//   ....[36]....
        /*04fc*/ 	.word	0x0000b660


	//   ....[37]....
        /*0500*/ 	.word	0x0000b910


	//   ....[38]....
        /*0504*/ 	.word	0x0000bae0


	//   ....[39]....
        /*0508*/ 	.word	0x0000bb10


	//   ....[40]....
        /*050c*/ 	.word	0x0000bb40


	//   ....[41]....
        /*0510*/ 	.word	0x0000bb70


	//   ....[42]....
        /*0514*/ 	.word	0x0000bba0


	//   ....[43]....
        /*0518*/ 	.word	0x0000bbd0


	//   ....[44]....
        /*051c*/ 	.word	0x0000bd20


	//   ....[45]....
        /*0520*/ 	.word	0x0000bd50


	//   ....[46]....
        /*0524*/ 	.word	0x0000bd80


	//   ....[47]....
        /*0528*/ 	.word	0x0000bdb0


	//   ....[48]....
        /*052c*/ 	.word	0x0000bde0


	//   ....[49]....
        /*0530*/ 	.word	0x0000be10


	//   ....[50]....
        /*0534*/ 	.word	0x0000bea0


	//   ....[51]....
        /*0538*/ 	.word	0x0000bed0


	//   ....[52]....
        /*053c*/ 	.word	0x0000bf50


	//   ....[53]....
        /*0540*/ 	.word	0x0000d720


	//   ....[54]....
        /*0544*/ 	.word	0x0000d740


	//   ....[55]....
        /*0548*/ 	.word	0x0000d7d0


	//   ....[56]....
        /*054c*/ 	.word	0x0000d7f0


	//   ....[57]....
        /*0550*/ 	.word	0x0000d870


	//   ....[58]....
        /*0554*/ 	.word	0x0000d890


	//   ....[59]....
        /*0558*/ 	.word	0x0000d8a0


	//   ....[60]....
        /*055c*/ 	.word	0x0000d8b0


	//   ....[61]....
        /*0560*/ 	.word	0x0000e040


	//   ....[62]....
        /*0564*/ 	.word	0x0000e080


	//   ....[63]....
        /*0568*/ 	.word	0x0000e140


	//   ....[64]....
        /*056c*/ 	.word	0x0000e160


	//   ....[65]....
        /*0570*/ 	.word	0x0000e200


	//   ....[66]....
        /*0574*/ 	.word	0x0000e220


	//   ....[67]....
        /*0578*/ 	.word	0x0000e230


	//   ....[68]....
        /*057c*/ 	.word	0x0000e2b0


	//   ....[69]....
        /*0580*/ 	.word	0x0000eb20


	//   ....[70]....
        /*0584*/ 	.word	0x0000eb40


	//   ....[71]....
        /*0588*/ 	.word	0x0000ece0


	//   ....[72]....
        /*058c*/ 	.word	0x0000ed10


	//   ....[73]....
        /*0590*/ 	.word	0x0000ee20


	//   ....[74]....
        /*0594*/ 	.word	0x0000ee30


	//   ....[75]....
        /*0598*/ 	.word	0x0000ee60


	//   ....[76]....
        /*059c*/ 	.word	0x0000ee70


	//   ....[77]....
        /*05a0*/ 	.word	0x0000f4a0


	//   ....[78]....
        /*05a4*/ 	.word	0x0000f500


	//   ....[79]....
        /*05a8*/ 	.word	0x0000f6c0


	//   ....[80]....
        /*05ac*/ 	.word	0x0000f700


	//   ....[81]....
        /*05b0*/ 	.word	0x0000f710


	//   ....[82]....
        /*05b4*/ 	.word	0x0000f720


	//   ....[83]....
        /*05b8*/ 	.word	0x0000f870


	//   ....[84]....
        /*05bc*/ 	.word	0x0000f9c0


	//   ....[85]....
        /*05c0*/ 	.word	0x00010200


	//   ....[86]....
        /*05c4*/ 	.word	0x00010220


	//   ....[87]....
        /*05c8*/ 	.word	0x00010270


	//   ....[88]....
        /*05cc*/ 	.word	0x00010280


	//   ....[89]....
        /*05d0*/ 	.word	0x000102c0


	//   ....[90]....
        /*05d4*/ 	.word	0x000102d0


	//   ....[91]....
        /*05d8*/ 	.word	0x000102e0


	//   ....[92]....
        /*05dc*/ 	.word	0x00010320


	//   ....[93]....
        /*05e0*/ 	.word	0x00010640


	//   ....[94]....
        /*05e4*/ 	.word	0x00010680


	//   ....[95]....
        /*05e8*/ 	.word	0x000106a0


	//   ....[96]....
        /*05ec*/ 	.word	0x000106c0


	//   ....[97]....
        /*05f0*/ 	.word	0x000106f0


	//   ....[98]....
        /*05f4*/ 	.word	0x00010710


	//   ....[99]....
        /*05f8*/ 	.word	0x00010810


	//   ....[100]....
        /*05fc*/ 	.word	0x00010960


	//   ....[101]....
        /*0600*/ 	.word	0x00010f60


	//   ....[102]....
        /*0604*/ 	.word	0x00010f90


	//   ....[103]....
        /*0608*/ 	.word	0x00010fc0


	//   ....[104]....
        /*060c*/ 	.word	0x00010ff0


	//   ....[105]....
        /*0610*/ 	.word	0x00011020


	//   ....[106]....
        /*0614*/ 	.word	0x00011050


	//   ....[107]....
        /*0618*/ 	.word	0x00011080


	//   ....[108]....
        /*061c*/ 	.word	0x000110b0


	//   ....[109]....
        /*0620*/ 	.word	0x00011230


	//   ....[110]....
        /*0624*/ 	.word	0x00011260


	//   ....[111]....
        /*0628*/ 	.word	0x00011290


	//   ....[112]....
        /*062c*/ 	.word	0x000112c0


	//   ....[113]....
        /*0630*/ 	.word	0x000112f0


	//   ....[114]....
        /*0634*/ 	.word	0x00011320


	//   ....[115]....
        /*0638*/ 	.word	0x000113e0


	//   ....[116]....
        /*063c*/ 	.word	0x00011400


	//   ....[117]....
        /*0640*/ 	.word	0x00011470


	//   ....[118]....
        /*0644*/ 	.word	0x000118e0


	//   ....[119]....
        /*0648*/ 	.word	0x00011e00


	//   ....[120]....
        /*064c*/ 	.word	0x00011ef0


	//   ....[121]....
        /*0650*/ 	.word	0x00011f90


	//   ....[122]....
        /*0654*/ 	.word	0x00011ff0


	//   ....[123]....
        /*0658*/ 	.word	0x000120e0


	//   ....[124]....
        /*065c*/ 	.word	0x00012150


	//   ....[125]....
        /*0660*/ 	.word	0x00012240


	//   ....[126]....
        /*0664*/ 	.word	0x000122b0


	//   ....[127]....
        /*0668*/ 	.word	0x00012350


	//   ....[128]....
        /*066c*/ 	.word	0x00012450


	//   ....[129]....
        /*0670*/ 	.word	0x000124e0


	//   ....[130]....
        /*0674*/ 	.word	0x00012540


	//   ....[131]....
        /*0678*/ 	.word	0x00012630


	//   ....[132]....
        /*067c*/ 	.word	0x000126b0


	//   ....[133]....
        /*0680*/ 	.word	0x000127b0


	//   ....[134]....
        /*0684*/ 	.word	0x00012820


	//   ....[135]....
        /*0688*/ 	.word	0x00012900


	//   ....[136]....
        /*068c*/ 	.word	0x00012c10


	//   ....[137]....
        /*0690*/ 	.word	0x00012cd0


	//   ....[138]....
        /*0694*/ 	.word	0x00012f40


	//   ....[139]....
        /*0698*/ 	.word	0x00012f90


	//   ....[140]....
        /*069c*/ 	.word	0x000131a0


	//   ....[141]....
        /*06a0*/ 	.word	0x000131f0


	//   ....[142]....
        /*06a4*/ 	.word	0x000133a0


	//   ....[143]....
        /*06a8*/ 	.word	0x000133f0


	//   ....[144]....
        /*06ac*/ 	.word	0x00013530


	//   ....[145]....
        /*06b0*/ 	.word	0x00013630


	//   ....[146]....
        /*06b4*/ 	.word	0x000138a0


	//   ....[147]....
        /*06b8*/ 	.word	0x000138f0


	//   ....[148]....
        /*06bc*/ 	.word	0x00013ac0


	//   ....[149]....
        /*06c0*/ 	.word	0x00013b10


	//   ....[150]....
        /*06c4*/ 	.word	0x00013ce0


	//   ....[151]....
        /*06c8*/ 	.word	0x00013d30


	//   ....[152]....
        /*06cc*/ 	.word	0x00013e20


	//   ....[153]....
        /*06d0*/ 	.word	0x00013ec0


	//   ....[154]....
        /*06d4*/ 	.word	0x00013f20


	//   ....[155]....
        /*06d8*/ 	.word	0x00013fd0


	//   ....[156]....
        /*06dc*/ 	.word	0x00014030


	//   ....[157]....
        /*06e0*/ 	.word	0x000140e0


	//   ....[158]....
        /*06e4*/ 	.word	0x00014140


	//   ....[159]....
        /*06e8*/ 	.word	0x000141f0


	//   ....[160]....
        /*06ec*/ 	.word	0x000142e0


	//   ....[161]....
        /*06f0*/ 	.word	0x000143b0


	//   ....[162]....
        /*06f4*/ 	.word	0x000144d0


	//   ....[163]....
        /*06f8*/ 	.word	0x000145d0


	//   ....[164]....
        /*06fc*/ 	.word	0x00014700


	//   ....[165]....
        /*0700*/ 	.word	0x000147e0


	//   ....[166]....
        /*0704*/ 	.word	0x000148e0


	//   ....[167]....
        /*0708*/ 	.word	0x000149c0


	//   ....[168]....
        /*070c*/ 	.word	0x00014a50


	//   ....[169]....
        /*0710*/ 	.word	0x00014af0


	//   ....[170]....
        /*0714*/ 	.word	0x00014c10


	//   ....[171]....
        /*0718*/ 	.word	0x00014c80


	//   ....[172]....
        /*071c*/ 	.word	0x00014cf0


	//   ....[173]....
        /*0720*/ 	.word	0x00014d60


	//   ....[174]....
        /*0724*/ 	.word	0x00014dd0


	//   ....[175]....
        /*0728*/ 	.word	0x00014e50


	//   ....[176]....
        /*072c*/ 	.word	0x00014ee0


	//   ....[177]....
        /*0730*/ 	.word	0x00014f70


	//   ....[178]....
        /*0734*/ 	.word	0x00014fe0


	//   ....[179]....
        /*0738*/ 	.word	0x00015050


	//   ....[180]....
        /*073c*/ 	.word	0x000150c0


	//   ....[181]....
        /*0740*/ 	.word	0x00015140


	//   ....[182]....
        /*0744*/ 	.word	0x000151b0


	//   ....[183]....
        /*0748*/ 	.word	0x00015250


	//   ....[184]....
        /*074c*/ 	.word	0x000152e0


	//   ....[185]....
        /*0750*/ 	.word	0x00015400


	//----- nvinfo : EIATTR_REG_RECONFIG
	.align		4
.L_258:
        /*0754*/ 	.byte	0x01, 0x54
	.zero		2


	//----- nvinfo : EIATTR_SYSCALL_OFFSETS
	.align		4
        /*0758*/ 	.byte	0x04, 0x46
        /*075a*/ 	.short	(.L_260 - .L_259)


	//   ....[0]....
.L_259:
        /*075c*/ 	.word	0x00003020


	//   ....[1]....
        /*0760*/ 	.word	0x0000caf0


	//   ....[2]....
        /*0764*/ 	.word	0x0000cc40


	//   ....[3]....
        /*0768*/ 	.word	0x0000cd30


	//   ....[4]....
        /*076c*/ 	.word	0x0000dc50


	//   ....[5]....
        /*0770*/ 	.word	0x0000e530


	//----- nvinfo : EIATTR_MBARRIER_INSTR_OFFSETS
	.align		4
.L_260:
        /*0774*/ 	.byte	0x04, 0x39
        /*0776*/ 	.short	(.L_262 - .L_261)


	//   ....[0]....
.L_261:
        /*0778*/ 	.word	0x00000190
        /*077c*/ 	.word	0x000000ff
        /*0780*/ 	.word	0x00038800
        /*0784*/ 	.short	0x0100
        /*0786*/ 	.byte	0x08
	.zero		1


	//   ....[1]....
        /*0788*/ 	.word	0x000001a0
        /*078c*/ 	.word	0x000000ff
        /*0790*/ 	.word	0x00038810
        /*0794*/ 	.short	0x0100
        /*0796*/ 	.byte	0x08
	.zero		1


	//   ....[2]....
        /*0798*/ 	.word	0x000001b0
        /*079c*/ 	.word	0x000000ff
        /*07a0*/ 	.word	0x00038820
        /*07a4*/ 	.short	0x0100
        /*07a6*/ 	.byte	0x08
	.zero		1


	//   ....[3]....
        /*07a8*/ 	.word	0x00000260
        /*07ac*/ 	.word	0x000000ff
        /*07b0*/ 	.word	0x00038830
        /*07b4*/ 	.short	0x0100
        /*07b6*/ 	.byte	0x06
	.zero		1


	//   ....[4]....
        /*07b8*/ 	.word	0x00000270
        /*07bc*/ 	.word	0x000000ff
        /*07c0*/ 	.word	0x00038840
        /*07c4*/ 	.short	0x0100
        /*07c6*/ 	.byte	0x06
	.zero		1


	//   ....[5]....
        /*07c8*/ 	.word	0x00000280
        /*07cc*/ 	.word	0x000000ff
        /*07d0*/ 	.word	0x00038838
        /*07d4*/ 	.short	0x0100
        /*07d6*/ 	.byte	0x06
	.zero		1


	//   ....[6]....
        /*07d8*/ 	.word	0x00000290
        /*07dc*/ 	.word	0x000000ff
        /*07e0*/ 	.word	0x00038848
        /*07e4*/ 	.short	0x0100
        /*07e6*/ 	.byte	0x06
	.zero		1


	//   ....[7]....
        /*07e8*/ 	.word	0x000003c0
        /*07ec*/ 	.word	0x000000ff
        /*07f0*/ 	.word	0x00038850
        /*07f4*/ 	.short	0x0100
        /*07f6*/ 	.byte	0x08
	.zero		1


	//   ....[8]....
        /*07f8*/ 	.word	0x000003d0
        /*07fc*/ 	.word	0x000000ff
        /*0800*/ 	.word	0x00038860
        /*0804*/ 	.short	0x0100
        /*0806*/ 	.byte	0x08
	.zero		1


	//   ....[9]....
        /*0808*/ 	.word	0x000003e0
        /*080c*/ 	.word	0x000000ff
        /*0810*/ 	.word	0x00038858
        /*0814*/ 	.short	0x0100
        /*0816*/ 	.byte	0x08
	.zero		1


	//   ....[10]....
        /*0818*/ 	.word	0x000003f0
        /*081c*/ 	.word	0x000000ff
        /*0820*/ 	.word	0x00038868
        /*0824*/ 	.short	0x0100
        /*0826*/ 	.byte	0x08
	.zero		1


	//   ....[11]....
        /*0828*/ 	.word	0x000004e0
        /*082c*/ 	.word	0x000000ff
        /*0830*/ 	.word	0x00038870
        /*0834*/ 	.short	0x0100
        /*0836*/ 	.byte	0x06
	.zero		1


	//   ....[12]....
        /*0838*/ 	.word	0x000004f0
        /*083c*/ 	.word	0x000000ff
        /*0840*/ 	.word	0x00038880
        /*0844*/ 	.short	0x0100
        /*0846*/ 	.byte	0x06
	.zero		1


	//   ....[13]....
        /*0848*/ 	.word	0x00000500
        /*084c*/ 	.word	0x000000ff
        /*0850*/ 	.word	0x00038878
        /*0854*/ 	.short	0x0100
        /*0856*/ 	.byte	0x06
	.zero		1


	//   ....[14]....
        /*0858*/ 	.word	0x00000510
        /*085c*/ 	.word	0x000000ff
        /*0860*/ 	.word	0x00038888
        /*0864*/ 	.short	0x0100
        /*0866*/ 	.byte	0x06
	.zero		1


	//   ....[15]....
        /*0868*/ 	.word	0x00000640
        /*086c*/ 	.word	0x000000ff
        /*0870*/ 	.word	0x00038890
        /*0874*/ 	.short	0x0100
        /*0876*/ 	.byte	0x08
	.zero		1


	//   ....[16]....
        /*0878*/ 	.word	0x00000650
        /*087c*/ 	.word	0x000000ff
        /*0880*/ 	.word	0x000388a0
        /*0884*/ 	.short	0x0100
        /*0886*/ 	.byte	0x08
	.zero		1


	//   ....[17]....
        /*0888*/ 	.word	0x00000660
        /*088c*/ 	.word	0x000000ff
        /*0890*/ 	.word	0x00038898
        /*0894*/ 	.short	0x0100
        /*0896*/ 	.byte	0x08
	.zero		1


	//   ....[18]....
        /*0898*/ 	.word	0x00000670
        /*089c*/ 	.word	0x000000ff
        /*08a0*/ 	.word	0x000388a8
        /*08a4*/ 	.short	0x0100
        /*08a6*/ 	.byte	0x08
	.zero		1


	//   ....[19]....
        /*08a8*/ 	.word	0x000007b0
        /*08ac*/ 	.word	0x000000ff
        /*08b0*/ 	.word	0x000388b0
        /*08b4*/ 	.short	0x0100
        /*08b6*/ 	.byte	0x08
	.zero		1


	//   ....[20]....
        /*08b8*/ 	.word	0x000007c0
        /*08bc*/ 	.word	0x000000ff
        /*08c0*/ 	.word	0x000388c0
        /*08c4*/ 	.short	0x0100
        /*08c6*/ 	.byte	0x08
	.zero		1


	//   ....[21]....
        /*08c8*/ 	.word	0x000007d0
        /*08cc*/ 	.word	0x000000ff
        /*08d0*/ 	.word	0x000388b8
        /*08d4*/ 	.short	0x0100
        /*08d6*/ 	.byte	0x08
	.zero		1


	//   ....[22]....
        /*08d8*/ 	.word	0x000007e0
        /*08dc*/ 	.word	0x000000ff
        /*08e0*/ 	.word	0x000388c8
        /*08e4*/ 	.short	0x0100
        /*08e6*/ 	.byte	0x08
	.zero		1


	//   ....[23]....
        /*08e8*/ 	.word	0x00001a60
        /*08ec*/ 	.word	0x000000ff
        /*08f0*/ 	.word	0x00000000
        /*08f4*/ 	.short	0x0101
        /*08f6*/ 	.byte	0x06
	.zero		1


	//   ....[24]....
        /*08f8*/ 	.word	0x00002530
        /*08fc*/ 	.word	0x000000ff
        /*0900*/ 	.word	0x00000000
        /*0904*/ 	.short	0x0101
        /*0906*/ 	.byte	0x06
	.zero		1


	//   ....[25]....
        /*0908*/ 	.word	0x00003090
        /*090c*/ 	.word	0x000000ff
        /*0910*/ 	.word	0x00038800
        /*0914*/ 	.short	0x010a
        /*0916*/ 	.byte	0x28
	.zero		1


	//   ....[26]....
        /*0918*/ 	.word	0x00003100
        /*091c*/ 	.word	0x00000005
        /*0920*/ 	.word	0x00038830
        /*0924*/ 	.short	0x010a
        /*0926*/ 	.byte	0x3f
	.zero		1


	//   ....[27]....
        /*0928*/ 	.word	0x00003140
        /*092c*/ 	.word	0x00000005
        /*0930*/ 	.word	0x00038830
        /*0934*/ 	.short	0x010a
        /*0936*/ 	.byte	0x3f
	.zero		1


	//   ....[28]....
        /*0938*/ 	.word	0x000033c0
        /*093c*/ 	.word	0x000000ff
        /*0940*/ 	.word	0x00038810
        /*0944*/ 	.short	0x010a
        /*0946*/ 	.byte	0x28
	.zero		1


	//   ....[29]....
        /*0948*/ 	.word	0x00003400
        /*094c*/ 	.word	0x00000005
        /*0950*/ 	.word	0x00038850
        /*0954*/ 	.short	0x010a
        /*0956*/ 	.byte	0x3f
	.zero		1


	//   ....[30]....
        /*0958*/ 	.word	0x00003440
        /*095c*/ 	.word	0x00000005
        /*0960*/ 	.word	0x00038850
        /*0964*/ 	.short	0x010a
        /*0966*/ 	.byte	0x3f
	.zero		1


	//   ....[31]....
        /*0968*/ 	.word	0x00004700
        /*096c*/ 	.word	0x000000ff
        /*0970*/ 	.word	0x00000000
        /*0974*/ 	.short	0x0101
        /*0976*/ 	.byte	0x05
	.zero		1


	//   ....[32]....
        /*0978*/ 	.word	0x00005520
        /*097c*/ 	.word	0x000000ff
        /*0980*/ 	.word	0x00000000
        /*0984*/ 	.short	0x0101
        /*0986*/ 	.byte	0x05
	.zero		1


	//   ....[33]....
        /*0988*/ 	.word	0x00005630
        /*098c*/ 	.word	0x000000ff
        /*0990*/ 	.word	0x00038830
        /*0994*/ 	.short	0x010a
        /*0996*/ 	.byte	0x05
	.zero		1


	//   ....[34]....
        /*0998*/ 	.word	0x00005670
        /*099c*/ 	.word	0x000000ff
        /*09a0*/ 	.word	0x00038830
        /*09a4*/ 	.short	0x010a
        /*09a6*/ 	.byte	0x05
	.zero		1


	//   ....[35]....
        /*09a8*/ 	.word	0x00005850
        /*09ac*/ 	.word	0x000000ff
        /*09b0*/ 	.word	0x00038850
        /*09b4*/ 	.short	0x010a
        /*09b6*/ 	.byte	0x05
	.zero		1


	//   ....[36]....
        /*09b8*/ 	.word	0x00005890
        /*09bc*/ 	.word	0x000000ff
        /*09c0*/ 	.word	0x00038850
        /*09c4*/ 	.short	0x010a
        /*09c6*/ 	.byte	0x05
	.zero		1


	//   ....[37]....
        /*09c8*/ 	.word	0x00006aa0
        /*09cc*/ 	.word	0x000000ff
        /*09d0*/ 	.word	0x00000000
        /*09d4*/ 	.short	0x0101
        /*09d6*/ 	.byte	0x0a
	.zero		1


	//   ....[38]....
        /*09d8*/ 	.word	0x00007f50
        /*09dc*/ 	.word	0x000000ff
        /*09e0*/ 	.word	0x00000000
        /*09e4*/ 	.short	0x0101
        /*09e6*/ 	.byte	0x05
	.zero		1


	//   ....[39]....
        /*09e8*/ 	.word	0x0000a660
        /*09ec*/ 	.word	0x000000ff
        /*09f0*/ 	.word	0x00000000
        /*09f4*/ 	.short	0x0101
        /*09f6*/ 	.byte	0x06
	.zero		1


	//   ....[40]....
        /*09f8*/ 	.word	0x0000d480
        /*09fc*/ 	.word	0x0000001e
        /*0a00*/ 	.word	0x00038840
        /*0a04*/ 	.short	0x010a
        /*0a06*/ 	.byte	0x3f
	.zero		1


	//   ....[41]....
        /*0a08*/ 	.word	0x0000d9b0
        /*0a0c*/ 	.word	0x0000001e
        /*0a10*/ 	.word	0x00038830
        /*0a14*/ 	.short	0x0107
        /*0a16*/ 	.byte	0x3f
	.zero		1


	//   ....[42]....
        /*0a18*/ 	.word	0x0000da90
        /*0a1c*/ 	.word	0x0000001e
        /*0a20*/ 	.word	0x00038830
        /*0a24*/ 	.short	0x0101
        /*0a26*/ 	.byte	0x3f
	.zero		1


	//   ....[43]....
        /*0a28*/ 	.word	0x0000e370
        /*0a2c*/ 	.word	0x00000017
        /*0a30*/ 	.word	0x00038800
        /*0a34*/ 	.short	0x0107
        /*0a36*/ 	.byte	0x3f
	.zero		1


	//   ....[44]....
        /*0a38*/ 	.word	0x0000e400
        /*0a3c*/ 	.word	0x00000017
        /*0a40*/ 	.word	0x00038800
        /*0a44*/ 	.short	0x0101
        /*0a46*/ 	.byte	0x3f
	.zero		1


	//   ....[45]....
        /*0a48*/ 	.word	0x0000f110
        /*0a4c*/ 	.word	0x00000017
        /*0a50*/ 	.word	0x00038810
        /*0a54*/ 	.short	0x0107
        /*0a56*/ 	.byte	0x3f
	.zero		1


	//   ....[46]....
        /*0a58*/ 	.word	0x0000f210
        /*0a5c*/ 	.word	0x00000017
        /*0a60*/ 	.word	0x00038810
        /*0a64*/ 	.short	0x0101
        /*0a66*/ 	.byte	0x3f
	.zero		1


	//   ....[47]....
        /*0a68*/ 	.word	0x0000f230
        /*0a6c*/ 	.word	0x00000017
        /*0a70*/ 	.word	0x00038820
        /*0a74*/ 	.short	0x010a
        /*0a76*/ 	.byte	0x3f
	.zero		1


	//   ....[48]....
        /*0a78*/ 	.word	0x0000f2c0
        /*0a7c*/ 	.word	0x0000001e
        /*0a80*/ 	.word	0x00038860
        /*0a84*/ 	.short	0x010a
        /*0a86*/ 	.byte	0x3f
	.zero		1


	//   ....[49]....
        /*0a88*/ 	.word	0x0000fbe0
        /*0a8c*/ 	.word	0x0000001e
        /*0a90*/ 	.word	0x00038850
        /*0a94*/ 	.short	0x0107
        /*0a96*/ 	.byte	0x3f
	.zero		1


	//   ....[50]....
        /*0a98*/ 	.word	0x0000fcb0
        /*0a9c*/ 	.word	0x0000001e
        /*0aa0*/ 	.word	0x00038850
        /*0aa4*/ 	.short	0x0101
        /*0aa6*/ 	.byte	0x3f
	.zero		1


	//   ....[51]....
        /*0aa8*/ 	.word	0x00010060
        /*0aac*/ 	.word	0x00000006
        /*0ab0*/ 	.word	0x00038840
        /*0ab4*/ 	.short	0x010a
        /*0ab6*/ 	.byte	0x3f
	.zero		1


	//   ....[52]....
        /*0ab8*/ 	.word	0x000103a0
        /*0abc*/ 	.word	0x00000006
        /*0ac0*/ 	.word	0x00038830
        /*0ac4*/ 	.short	0x0107
        /*0ac6*/ 	.byte	0x3f
	.zero		1


	//   ....[53]....
        /*0ac8*/ 	.word	0x00010460
        /*0acc*/ 	.word	0x00000006
        /*0ad0*/ 	.word	0x00038830
        /*0ad4*/ 	.short	0x0101
        /*0ad6*/ 	.byte	0x3f
	.zero		1


	//   ....[54]....
        /*0ad8*/ 	.word	0x00010490
        /*0adc*/ 	.word	0x00000006
        /*0ae0*/ 	.word	0x00038860
        /*0ae4*/ 	.short	0x010a
        /*0ae6*/ 	.byte	0x3f
	.zero		1


	//   ....[55]....
        /*0ae8*/ 	.word	0x00010b60
        /*0aec*/ 	.word	0x00000006
        /*0af0*/ 	.word	0x00038850
        /*0af4*/ 	.short	0x0107
        /*0af6*/ 	.byte	0x3f
	.zero		1


	//   ....[56]....
        /*0af8*/ 	.word	0x00010c20
        /*0afc*/ 	.word	0x00000006
        /*0b00*/ 	.word	0x00038850
        /*0b04*/ 	.short	0x0101
        /*0b06*/ 	.byte	0x3f
	.zero		1


	//   ....[57]....
        /*0b08*/ 	.word	0x00011860
        /*0b0c*/ 	.word	0x00000007
        /*0b10*/ 	.word	0x00038820
        /*0b14*/ 	.short	0x010a
        /*0b16*/ 	.byte	0x3f
	.zero		1


	//   ....[58]....
        /*0b18*/ 	.word	0x000119e0
        /*0b1c*/ 	.word	0x00000005
        /*0b20*/ 	.word	0x00038840
        /*0b24*/ 	.short	0x010a
        /*0b26*/ 	.byte	0x3f
	.zero		1


	//   ....[59]....
        /*0b28*/ 	.word	0x00011a80
        /*0b2c*/ 	.word	0x00000003
        /*0b30*/ 	.word	0x00038840
        /*0b34*/ 	.short	0x010a
        /*0b36*/ 	.byte	0x3f
	.zero		1


	//   ....[60]....
        /*0b38*/ 	.word	0x00011ac0
        /*0b3c*/ 	.word	0x00000005
        /*0b40*/ 	.word	0x00038860
        /*0b44*/ 	.short	0x010a
        /*0b46*/ 	.byte	0x3f
	.zero		1


	//   ....[61]....
        /*0b48*/ 	.word	0x00011b00
        /*0b4c*/ 	.word	0x00000003
        /*0b50*/ 	.word	0x00038860
        /*0b54*/ 	.short	0x010a
        /*0b56*/ 	.byte	0x3f
	.zero		1


	//   ....[62]....
        /*0b58*/ 	.word	0x00011b70
        /*0b5c*/ 	.word	0x00000000
        /*0b60*/ 	.word	0x00038800
        /*0b64*/ 	.short	0x010a
        /*0b66*/ 	.byte	0x3f
	.zero		1


	//   ....[63]....
        /*0b68*/ 	.word	0x00011bc0
        /*0b6c*/ 	.word	0x00000005
        /*0b70*/ 	.word	0x00038830
        /*0b74*/ 	.short	0x010a
        /*0b76*/ 	.byte	0x3f
	.zero		1


	//   ....[64]....
        /*0b78*/ 	.word	0x00011c20
        /*0b7c*/ 	.word	0x00000006
        /*0b80*/ 	.word	0x00038810
        /*0b84*/ 	.short	0x010a
        /*0b86*/ 	.byte	0x3f
	.zero		1


	//   ....[65]....
        /*0b88*/ 	.word	0x00011c70
        /*0b8c*/ 	.word	0x00000005
        /*0b90*/ 	.word	0x00038850
        /*0b94*/ 	.short	0x010a
        /*0b96*/ 	.byte	0x3f
	.zero		1


	//   ....[66]....
        /*0b98*/ 	.word	0x00011cd0
        /*0b9c*/ 	.word	0x00000004
        /*0ba0*/ 	.word	0x00038830
        /*0ba4*/ 	.short	0x010a
        /*0ba6*/ 	.byte	0x3f
	.zero		1


	//   ....[67]....
        /*0ba8*/ 	.word	0x00011d30
        /*0bac*/ 	.word	0x00000004
        /*0bb0*/ 	.word	0x00038850
        /*0bb4*/ 	.short	0x010a
        /*0bb6*/ 	.byte	0x3f
	.zero		1


	//   ....[68]....
        /*0bb8*/ 	.word	0x00011e40
        /*0bbc*/ 	.word	0x0000001e
        /*0bc0*/ 	.word	0x00038840
        /*0bc4*/ 	.short	0x010a
        /*0bc6*/ 	.byte	0x3f
	.zero		1


	//   ....[69]....
        /*0bc8*/ 	.word	0x00013430
        /*0bcc*/ 	.word	0x00000017
        /*0bd0*/ 	.word	0x00038820
        /*0bd4*/ 	.short	0x010a
        /*0bd6*/ 	.byte	0x3f
	.zero		1


	//   ....[70]....
        /*0bd8*/ 	.word	0x00013480
        /*0bdc*/ 	.word	0x0000001e
        /*0be0*/ 	.word	0x00038860
        /*0be4*/ 	.short	0x010a
        /*0be6*/ 	.byte	0x3f
	.zero		1


	//   ....[71]....
        /*0be8*/ 	.word	0x00013d70
        /*0bec*/ 	.word	0x00000006
        /*0bf0*/ 	.word	0x00038840
        /*0bf4*/ 	.short	0x010a
        /*0bf6*/ 	.byte	0x3f
	.zero		1


	//   ....[72]....
        /*0bf8*/ 	.word	0x00014230
        /*0bfc*/ 	.word	0x00000006
        /*0c00*/ 	.word	0x00038860
        /*0c04*/ 	.short	0x010a
        /*0c06*/ 	.byte	0x3f
	.zero		1


	//   ....[73]....
        /*0c08*/ 	.word	0x00015320
        /*0c0c*/ 	.word	0x00000007
        /*0c10*/ 	.word	0x00038820
        /*0c14*/ 	.short	0x010a
        /*0c16*/ 	.byte	0x3f
	.zero		1


	//   ....[74]....
        /*0c18*/ 	.word	0x000154c0
        /*0c1c*/ 	.word	0x00000005
        /*0c20*/ 	.word	0x00038840
        /*0c24*/ 	.short	0x010a
        /*0c26*/ 	.byte	0x3f
	.zero		1


	//   ....[75]....
        /*0c28*/ 	.word	0x00015510
        /*0c2c*/ 	.word	0x00000003
        /*0c30*/ 	.word	0x00038840
        /*0c34*/ 	.short	0x010a
        /*0c36*/ 	.byte	0x3f
	.zero		1


	//   ....[76]....
        /*0c38*/ 	.word	0x00015560
        /*0c3c*/ 	.word	0x00000005
        /*0c40*/ 	.word	0x00038860
        /*0c44*/ 	.short	0x010a
        /*0c46*/ 	.byte	0x3f
	.zero		1


	//----- nvinfo : EIATTR_NUM_MBARRIERS
	.align		4
.L_262:
        /*0c48*/ 	.byte	0x03, 0x38
        /*0c4a*/ 	.short	0x0017


	//----- nvinfo : EIATTR_EXIT_INSTR_OFFSETS
	.align		4
        /*0c4c*/ 	.byte	0x04, 0x1c
        /*0c4e*/ 	.short	(.L_264 - .L_263)


	//   ....[0]....
.L_263:
        /*0c50*/ 	.word	0x000009a0


	//   ....[1]....
        /*0c54*/ 	.word	0x0000b8c0


	//   ....[2]....
        /*0c58*/ 	.word	0x00011b50


	//----- nvinfo : EIATTR_MAX_THREADS
	.align		4
.L_264:
        /*0c5c*/ 	.byte	0x04, 0x05
        /*0c5e*/ 	.short	(.L_266 - .L_265)
.L_265:
        /*0c60*/ 	.word	0x00000180
        /*0c64*/ 	.word	0x00000001
        /*0c68*/ 	.word	0x00000001


	//----- nvinfo : EIATTR_CRS_STACK_SIZE
	.align		4
.L_266:
        /*0c6c*/ 	.byte	0x04, 0x1e
        /*0c6e*/ 	.short	(.L_268 - .L_267)
.L_267:
        /*0c70*/ 	.word	0x00000000


	//----- nvinfo : EIATTR_CBANK_PARAM_SIZE
	.align		4
.L_268:
        /*0c74*/ 	.byte	0x03, 0x19
        /*0c76*/ 	.short	0x0bf0


	//----- nvinfo : EIATTR_PARAM_CBANK
	.align		4
        /*0c78*/ 	.byte	0x04, 0x0a
        /*0c7a*/ 	.short	(.L_270 - .L_269)
	.align		4
.L_269:
        /*0c7c*/ 	.word	index@(.nv.constant0._ZN7cutlass13device_kernelIN5flash11enable_sm90INS1_16FlashAttnFwdSm90INS1_25CollectiveMainloopFwdSm90ILi2EN4cute5tupleIJNS5_1CILi1EEES8_S8_EEENS6_IJNS7_ILi64EEESA_SA_EEELi512ENS_6half_tEfNS_4arch4Sm90ELb0ELb0ELb0ELb1ELb1ELb0ELb1ELb0ELb0ELb1ELb0ELb0EEENS1_21CollectiveEpilogueFwdINS6_IJSA_NS7_ILi512EEESA_EEES9_SC_SE_Li256ELb1ELb1ELb0ELb0EEENS1_36VarlenDynamicPersistentTileSchedulerILi64ELi64ELi256ELi128ELb0ELb1ELb1ELb0ELb1ELb1EEEEEEEEEvNT_6ParamsE)
        /*0c80*/ 	.short	0x0210
        /*0c82*/ 	.short	0x0bf0


	//----- nvinfo : EIATTR_SW_WAR
	.align		4
.L_270:
        /*0c84*/ 	.byte	0x04, 0x36
        /*0c86*/ 	.short	(.L_272 - .L_271)
.L_271:
        /*0c88*/ 	.word	0x00000008
.L_272:


//--------------------- .nv.info._ZN7cutlass13device_kernelIN5flash11enable_sm90INS1_16FlashAttnFwdSm90INS1_25CollectiveMainloopFwdSm90ILi2EN4cute5tupleIJNS5_1CILi1EEES8_S8_EEENS6_IJNS7_ILi64EEESA_SA_EEELi512ENS_6half_tEfNS_4arch4Sm90ELb0ELb0ELb0ELb1ELb1ELb1ELb1ELb0ELb0ELb1ELb0ELb0EEENS1_21CollectiveEpilogueFwdINS6_IJSA_NS7_ILi512EEESA_EEES9_SC_SE_Li256ELb1ELb1ELb0ELb0EEENS1_36VarlenDynamicPersistentTileSchedulerILi64ELi64ELi256ELi128ELb0ELb1ELb1ELb0ELb1ELb1EEEEEEEEEvNT_6ParamsE --------------------------
	.section	.nv.info._ZN7cutlass13device_kernelIN5flash11enable_sm90INS1_16FlashAttnFwdSm90INS1_25CollectiveMainloopFwdSm90ILi2EN4cute5tupleIJNS5_1CILi1EEES8_S8_EEENS6_IJNS7_ILi64EEESA_SA_EEELi512ENS_6half_tEfNS_4arch4Sm90ELb0ELb0ELb0ELb1ELb1ELb1ELb1ELb0ELb0ELb1ELb0ELb0EEENS1_21CollectiveEpilogueFwdINS6_IJSA_NS7_ILi512EEESA_EEES9_SC_SE_Li256ELb1ELb1ELb0ELb0EEENS1_36VarlenDynamicPersistentTileSchedulerILi64ELi64ELi256ELi128ELb0ELb1ELb1ELb0ELb1ELb1EEEEEEEEEvNT_6ParamsE,"",@"SHT_CUDA_INFO"
	.sectionflags	@""
	.align	4


	//----- nvinfo : EIATTR_CUDA_API_VERSION
	.align		4
        /*0000*/ 	.byte	0x04, 0x37
        /*0002*/ 	.short	(.L_274 - .L_273)
.L_273:
        /*0004*/ 	.word	0x00000082


	//----- nvinfo : EIATTR_KPARAM_INFO
	.align		4
.L_274:
        /*0008*/ 	.byte	0x04, 0x17
        /*000a*/ 	.short	(.L_276 - .L_275)
.L_275:
        /*000c*/ 	.word	0x00000000
        /*0010*/ 	.short	0x0000
        /*0012*/ 	.short	0x0070
        /*0014*/ 	.byte	0x00, 0xf0, 0x01, 0x2e


	//----- nvinfo : EIATTR_SPARSE_MMA_MASK
	.align		4
.L_276:
        /*0018*/ 	.byte	0x03, 0x50
        /*001a*/ 	.short	0x0000


	//----- nvinfo : EIATTR_MAXREG_COUNT
	.align		4
        /*001c*/ 	.byte	0x03, 0x1b
        /*001e*/ 	.short	0x00a8


	//----- nvinfo : EIATTR_NUM_BARRIERS
	.align		4
        /*0020*/ 	.byte	0x02, 0x4c
        /*0022*/ 	.byte	0x10
	.zero		1


	//----- nvinfo : EIATTR_EXTERNS
	.align		4
        /*0024*/ 	.byte	0x04, 0x0f
        /*0026*/ 	.short	(.L_278 - .L_277)


	//   ....[0]....
	.align		4
.L_277:
        /*0028*/ 	.word	index@(__assertfail)


	//----- nvinfo : EIATTR_ANNOTATIONS
	.align		4
.L_278:
        /*002c*/ 	.byte	0x04, 0x55
        /*002e*/ 	.short	(.L_280 - .L_279)


	//   ....[0]....
.L_279:
        /* <DEDUP_REMOVED lines=66> */


	//----- nvinfo : EIATTR_MERCURY_ISA_VERSION
	.align		4
.L_280:
        /*0440*/ 	.byte	0x03, 0x5f
        /*0442*/ 	.short	0x0101


	//----- nvinfo : EIATTR_UNUSED_LOAD_BYTE_OFFSET
	.align		4
        /*0444*/ 	.byte	0x04, 0x44
        /*0446*/ 	.short	(.L_282 - .L_281)


	//   ....[0]....
.L_281:
        /*0448*/ 	.word	0x00000a50
        /*044c*/ 	.word	0x0000fff0


	//   ....[1]....
        /*0450*/ 	.word	0x0000fbb0
        /*0454*/ 	.word	0x0000fff0


	//----- nvinfo : EIATTR_INT_WARP_WIDE_INSTR_OFFSETS
	.align		4
.L_282:
        /*0458*/ 	.byte	0x04, 0x31
        /*045a*/ 	.short	(.L_284 - .L_283)


	//   ....[0]....
.L_283:
        /*045c*/ 	.word	0x00000130


	//   ....[1]....
        /*0460*/ 	.word	0x00000170


	//   ....[2]....
        /*0464*/ 	.word	0x000001e0


	//   ....[3]....
        /*0468*/ 	.word	0x00000250


	//   ....[4]....
        /*046c*/ 	.word	0x000159f0


	//   ....[5]....
        /*0470*/ 	.word	0x00015a80


	//   ....[6]....
        /*0474*/ 	.word	0x00019f60


	//   ....[7]....
        /*0478*/ 	.word	0x00019ff0


	//----- nvinfo : EIATTR_COOP_GROUP_MASK_REGIDS
	.align		4
.L_284:
        /*047c*/ 	.byte	0x04, 0x29
        /*047e*/ 	.short	(.L_286 - .L_285)


	//   ....[0]....
.L_285:
        /*0480*/ 	.word	0xffffffff


	//   ....[1]....
        /*0484*/ 	.word	0xffffffff


	//   ....[2]....
        /*0488*/ 	.word	0xffffffff


	//   ....[3]....
        /*048c*/ 	.word	0xffffffff


	//   ....[4]....
        /*0490*/ 	.word	0xffffffff


	//   ....[5]....
        /*0494*/ 	.word	0xffffffff


	//   ....[6]....
        /*0498*/ 	.word	0xffffffff


	//   ....[7]....
        /*049c*/ 	.word	0xffffffff


	//   ....[8]....
        /*04a0*/ 	.word	0xffffffff


	//   ....[9]....
        /*04a4*/ 	.word	0xffffffff


	//   ....[10]....
        /*04a8*/ 	.word	0xffffffff


	//   ....[11]....
        /*04ac*/ 	.word	0xffffffff


	//   ....[12]....
        /*04b0*/ 	.word	0xffffffff


	//   ....[13]....
        /*04b4*/ 	.word	0xffffffff


	//   ....[14]....
        /*04b8*/ 	.word	0xffffffff


	//   ....[15]....
        /*04bc*/ 	.word	0xffffffff


	//   ....[16]....
        /*04c0*/ 	.word	0xffffffff


	//   ....[17]....
        /*04c4*/ 	.word	0xffffffff


	//   ....[18]....
        /*04c8*/ 	.word	0xffffffff


	//   ....[19]....
        /*04cc*/ 	.word	0xffffffff


	//   ....[20]....
        /*04d0*/ 	.word	0xffffffff


	//   ....[21]....
        /*04d4*/ 	.word	0xffffffff


	//   ....[22]....
        /*04d8*/ 	.word	0xffffffff


	//   ....[23]....
        /*04dc*/ 	.word	0xffffffff


	//   ....[24]....
        /*04e0*/ 	.word	0xffffffff


	//   ....[25]....
        /*04e4*/ 	.word	0xffffffff


	//   ....[26]....
        /*04e8*/ 	.word	0xffffffff


	//   ....[27]....
        /*04ec*/ 	.word	0xffffffff


	//   ....[28]....
        /*04f0*/ 	.word	0xffffffff


	//   ....[29]....
        /*04f4*/ 	.word	0xffffffff


	//   ....[30]....
        /*04f8*/ 	.word	0xffffffff


	//   ....[31]....
        /*04fc*/ 	.word	0xffffffff


	//   ....[32]....
        /*0500*/ 	.word	0xffffffff


	//   ....[33]....
        /*0504*/ 	.word	0xffffffff


	//   ....[34]....
        /*0508*/ 	.word	0xffffffff


	//   ....[35]....
        /*050c*/ 	.word	0xffffffff


	//   ....[36]....
        /*0510*/ 	.word	0xffffffff


	//   ....[37]....
        /*0514*/ 	.word	0xffffffff


	//   ....[38]....
        /*0518*/ 	.word	0xffffffff


	//   ....[39]....
        /*051c*/ 	.word	0xffffffff


	//   ....[40]....
        /*0520*/ 	.word	0xffffffff


	//   ....[41]....
        /*0524*/ 	.word	0xffffffff


	//   ....[42]....
        /*0528*/ 	.word	0xffffffff


	//   ....[43]....
        /*052c*/ 	.word	0xffffffff


	//   ....[44]....
        /*0530*/ 	.word	0xffffffff


	//   ....[45]....
        /*0534*/ 	.word	0xffffffff


	//   ....[46]....
        /*0538*/ 	.word	0xffffffff


	//   ....[47]....
        /*053c*/ 	.word	0xffffffff


	//   ....[48]....
        /*0540*/ 	.word	0xffffffff


	//   ....[49]....
        /*0544*/ 	.word	0xffffffff


	//   ....[50]....
        /*0548*/ 	.word	0xffffffff


	//   ....[51]....
        /*054c*/ 	.word	0xffffffff


	//   ....[52]....
        /*0550*/ 	.word	0xffffffff


	//   ....[53]....
        /*0554*/ 	.word	0xffffffff


	//   ....[54]....
        /*0558*/ 	.word	0xffffffff


	//   ....[55]....
        /*055c*/ 	.word	0xffffffff


	//   ....[56]....
        /*0560*/ 	.word	0xffffffff


	//   ....[57]....
        /*0564*/ 	.word	0xffffffff


	//   ....[58]....
        /*0568*/ 	.word	0xffffffff


	//   ....[59]....
        /*056c*/ 	.word	0xffffffff


	//   ....[60]....
        /*0570*/ 	.word	0xffffffff


	//   ....[61]....
        /*0574*/ 	.word	0xffffffff


	//   ....[62]....
        /*0578*/ 	.word	0xffffffff


	//   ....[63]....
        /*057c*/ 	.word	0xffffffff


	//   ....[64]....
        /*0580*/ 	.word	0xffffffff


	//   ....[65]....
        /*0584*/ 	.word	0xffffffff


	//   ....[66]....
        /*0588*/ 	.word	0xffffffff


	//   ....[67]....
        /*058c*/ 	.word	0xffffffff


	//   ....[68]....
        /*0590*/ 	.word	0xffffffff


	//   ....[69]....
        /*0594*/ 	.word	0xffffffff


	//   ....[70]....
        /*0598*/ 	.word	0xffffffff


	//   ....[71]....
        /*059c*/ 	.word	0xffffffff


	//   ....[72]....
        /*05a0*/ 	.word	0xffffffff


	//   ....[73]....
        /*05a4*/ 	.word	0xffffffff


	//   ....[74]....
        /*05a8*/ 	.word	0xffffffff


	//   ....[75]....
        /*05ac*/ 	.word	0xffffffff


	//   ....[76]....
        /*05b0*/ 	.word	0xffffffff


	//   ....[77]....
        /*05b4*/ 	.word	0xffffffff


	//   ....[78]....
        /*05b8*/ 	.word	0xffffffff


	//   ....[79]....
        /*05bc*/ 	.word	0xffffffff


	//   ....[80]....
        /*05c0*/ 	.word	0xffffffff


	//   ....[81]....
        /*05c4*/ 	.word	0xffffffff


	//   ....[82]....
        /*05c8*/ 	.word	0xffffffff


	//   ....[83]....
        /*05cc*/ 	.word	0xffffffff


	//   ....[84]....
        /*05d0*/ 	.word	0xffffffff


	//   ....[85]....
        /*05d4*/ 	.word	0xffffffff


	//   ....[86]....
        /*05d8*/ 	.word	0xffffffff


	//   ....[87]....
        /*05dc*/ 	.word	0xffffffff


	//   ....[88]....
        /*05e0*/ 	.word	0xffffffff


	//   ....[89]....
        /*05e4*/ 	.word	0xffffffff


	//   ....[90]....
        /*05e8*/ 	.word	0xffffffff


	//   ....[91]....
        /*05ec*/ 	.word	0xffffffff


	//   ....[92]....
        /*05f0*/ 	.word	0xffffffff


	//   ....[93]....
        /*05f4*/ 	.word	0xffffffff


	//   ....[94]....
        /*05f8*/ 	.word	0xffffffff


	//   ....[95]....
        /*05fc*/ 	.word	0xffffffff


	//   ....[96]....
        /*0600*/ 	.word	0xffffffff


	//   ....[97]....
        /*0604*/ 	.word	0xffffffff


	//   ....[98]....
        /*0608*/ 	.word	0xffffffff


	//   ....[99]....
        /*060c*/ 	.word	0xffffffff


	//   ....[100]....
        /*0610*/ 	.word	0xffffffff


	//   ....[101]....
        /*0614*/ 	.word	0xffffffff


	//   ....[102]....
        /*0618*/ 	.word	0xffffffff


	//   ....[103]....
        /*061c*/ 	.word	0xffffffff


	//   ....[104]....
        /*0620*/ 	.word	0xffffffff


	//   ....[105]....
        /*0624*/ 	.word	0xffffffff


	//   ....[106]....
        /*0628*/ 	.word	0xffffffff


	//   ....[107]....
        /*062c*/ 	.word	0xffffffff


	//   ....[108]....
        /*0630*/ 	.word	0xffffffff


	//   ....[109]....
        /*0634*/ 	.word	0xffffffff


	//   ....[110]....
        /*0638*/ 	.word	0xffffffff


	//   ....[111]....
        /*063c*/ 	.word	0xffffffff


	//   ....[112]....
        /*0640*/ 	.word	0xffffffff


	//   ....[113]....
        /*0644*/ 	.word	0xffffffff


	//   ....[114]....
        /*0648*/ 	.word	0xffffffff


	//   ....[115]....
        /*064c*/ 	.word	0xffffffff


	//   ....[116]....
        /*0650*/ 	.word	0xffffffff


	//   ....[117]....
        /*0654*/ 	.word	0xffffffff


	//   ....[118]....
        /*0658*/ 	.word	0xffffffff


	//   ....[119]....
        /*065c*/ 	.word	0xffffffff


	//   ....[120]....
        /*0660*/ 	.word	0xffffffff


	//   ....[121]....
        /*0664*/ 	.word	0xffffffff


	//   ....[122]....
        /*0668*/ 	.word	0xffffffff


	//   ....[123]....
        /*066c*/ 	.word	0xffffffff


	//   ....[124]....
        /*0670*/ 	.word	0xffffffff


	//   ....[125]....
        /*0674*/ 	.word	0xffffffff


	//   ....[126]....
        /*0678*/ 	.word	0xffffffff


	//   ....[127]....
        /*067c*/ 	.word	0xffffffff


	//   ....[128]....
        /*0680*/ 	.word	0xffffffff


	//   ....[129]....
        /*0684*/ 	.word	0xffffffff


	//   ....[130]....
        /*0688*/ 	.word	0xffffffff


	//   ....[131]....
        /*068c*/ 	.word	0xffffffff


	//   ....[132]....
        /*0690*/ 	.word	0xffffffff


	//   ....[133]....
        /*0694*/ 	.word	0xffffffff


	//   ....[134]....
        /*0698*/ 	.word	0xffffffff


	//   ....[135]....
        /*069c*/ 	.word	0xffffffff


	//   ....[136]....
        /*06a0*/ 	.word	0xffffffff


	//   ....[137]....
        /*06a4*/ 	.word	0x0500000f


	//   ....[138]....
        /*06a8*/ 	.word	0x0500000f


	//   ....[139]....
        /*06ac*/ 	.word	0x0500000f


	//   ....[140]....
        /*06b0*/ 	.word	0x0500000f


	//   ....[141]....
        /*06b4*/ 	.word	0x0500000f


	//   ....[142]....
        /*06b8*/ 	.word	0x0500000f


	//   ....[143]....
        /*06bc*/ 	.word	0x0500000f


	//   ....[144]....
        /*06c0*/ 	.word	0x0500000f


	//   ....[145]....
        /*06c4*/ 	.word	0x0500000f


	//   ....[146]....
        /*06c8*/ 	.word	0x0500000f


	//   ....[147]....
        /*06cc*/ 	.word	0x0500000f


	//   ....[148]....
        /*06d0*/ 	.word	0x0500000f


	//   ....[149]....
        /*06d4*/ 	.word	0x0500000f


	//   ....[150]....
        /*06d8*/ 	.word	0x0500000f


	//   ....[151]....
        /*06dc*/ 	.word	0x0500000f


	//   ....[152]....
        /*06e0*/ 	.word	0x0500000f


	//   ....[153]....
        /*06e4*/ 	.word	0x0500000f


	//   ....[154]....
        /*06e8*/ 	.word	0x0500000f


	//   ....[155]....
        /*06ec*/ 	.word	0x0500000f


	//   ....[156]....
        /*06f0*/ 	.word	0x0500000f


	//   ....[157]....
        /*06f4*/ 	.word	0x0500000f


	//   ....[158]....
        /*06f8*/ 	.word	0x0500000f


	//   ....[159]....
        /*06fc*/ 	.word	0x0500000f


	//   ....[160]....
        /*0700*/ 	.word	0x0500000f


	//   ....[161]....
        /*0704*/ 	.word	0x0500000f


	//   ....[162]....
        /*0708*/ 	.word	0x0500000f


	//   ....[163]....
        /*070c*/ 	.word	0x0500000f


	//   ....[164]....
        /*0710*/ 	.word	0x0500000f


	//   ....[165]....
        /*0714*/ 	.word	0x0500000f


	//   ....[166]....
        /*0718*/ 	.word	0x0500000f


	//   ....[167]....
        /*071c*/ 	.word	0x0500000f


	//   ....[168]....
        /*0720*/ 	.word	0x0500000f


	//   ....[169]....
        /*0724*/ 	.word	0x0500000f


	//   ....[170]....
        /*0728*/ 	.word	0x0500000f


	//   ....[171]....
        /*072c*/ 	.word	0x0500000f


	//   ....[172]....
        /*0730*/ 	.word	0x0500000f


	//   ....[173]....
        /*0734*/ 	.word	0x0500000f


	//   ....[174]....
        /*0738*/ 	.word	0x0500000f


	//   ....[175]....
        /*073c*/ 	.word	0x0500000f


	//   ....[176]....
        /*0740*/ 	.word	0x0500000f


	//   ....[177]....
        /*0744*/ 	.word	0x0500000f


	//   ....[178]....
        /*0748*/ 	.word	0x0500000f


	//   ....[179]....
        /*074c*/ 	.word	0x0500000f


	//   ....[180]....
        /*0750*/ 	.word	0x0500000f


	//   ....[181]....
        /*0754*/ 	.word	0x0500000f


	//   ....[182]....
        /*0758*/ 	.word	0x0500000f


	//   ....[183]....
        /*075c*/ 	.word	0x0500000f


	//   ....[184]....
        /*0760*/ 	.word	0x0500000f


	//   ....[185]....
        /*0764*/ 	.word	0x0500000f


	//   ....[186]....
        /*0768*/ 	.word	0x0500000f


	//   ....[187]....
        /*076c*/ 	.word	0x0500000f


	//   ....[188]....
        /*0770*/ 	.word	0x0500000f


	//   ....[189]....
        /*0774*/ 	.word	0x0500000f


	//   ....[190]....
        /*0778*/ 	.word	0x0500000f


	//   ....[191]....
        /*077c*/ 	.word	0x0500000f


	//   ....[192]....
        /*0780*/ 	.word	0x0500000f


	//   ....[193]....
        /*0784*/ 	.word	0x0500000f


	//   ....[194]....
        /*0788*/ 	.word	0x0500000f


	//   ....[195]....
        /*078c*/ 	.word	0x0500000f


	//   ....[196]....
        /*0790*/ 	.word	0x0500000f


	//   ....[197]....
        /*0794*/ 	.word	0x0500000f


	//   ....[198]....
        /*0798*/ 	.word	0x0500000f


	//   ....[199]....
        /*079c*/ 	.word	0x0500000f


	//   ....[200]....
        /*07a0*/ 	.word	0x0500000f


	//   ....[201]....
        /*07a4*/ 	.word	0x0500000f


	//   ....[202]....
        /*07a8*/ 	.word	0x0500000f


	//   ....[203]....
        /*07ac*/ 	.word	0x0500000f


	//   ....[204]....
        /*07b0*/ 	.word	0x0500000f


	//   ....[205]....
        /*07b4*/ 	.word	0x0500000f


	//   ....[206]....
        /*07b8*/ 	.word	0x0500000f


	//   ....[207]....
        /*07bc*/ 	.word	0x0500000f


	//   ....[208]....
        /*07c0*/ 	.word	0x0500000f


	//   ....[209]....
        /*07c4*/ 	.word	0x0500000f


	//   ....[210]....
        /*07c8*/ 	.word	0x0500000f


	//   ....[211]....
        /*07cc*/ 	.word	0x0500000f


	//   ....[212]....
        /*07d0*/ 	.word	0x0500000f


	//   ....[213]....
        /*07d4*/ 	.word	0x0500000f


	//   ....[214]....
        /*07d8*/ 	.word	0x0500000f


	//   ....[215]....
        /*07dc*/ 	.word	0x0500000f


	//   ....[216]....
        /*07e0*/ 	.word	0x0500000f


	//   ....[217]....
        /*07e4*/ 	.word	0x0500000f


	//   ....[218]....
        /*07e8*/ 	.word	0x0500000f


	//----- nvinfo : EIATTR_COOP_GROUP_INSTR_OFFSETS
	.align		4
.L_286:
        /*07ec*/ 	.byte	0x04, 0x28
        /*07ee*/ 	.short	(.L_288 - .L_287)


	//   ....[0]....
.L_287:
        /*07f0*/ 	.word	0x00000060


	//   ....[1]....
        /*07f4*/ 	.word	0x00000140


	//   ....[2]....
        /*07f8*/ 	.word	0x00000180


	//   ....[3]....
        /*07fc*/ 	.word	0x00000390


	//   ....[4]....
        /*0800*/ 	.word	0x000004f0


	//   ....[5]....
        /*0804*/ 	.word	0x00000610


	//   ....[6]....
        /*0808*/ 	.word	0x00000770


	//   ....[7]....
        /*080c*/ 	.word	0x00002ab0


	//   ....[8]....
        /*0810*/ 	.word	0x00002ac0


	//   ....[9]....
        /*0814*/ 	.word	0x000034b0


	//   ....[10]....
        /*0818*/ 	.word	0x000034c0


	//   ....[11]....
        /*081c*/ 	.word	0x00003e10


	//   ....[12]....
        /*0820*/ 	.word	0x00003e20


	//   ....[13]....
        /*0824*/ 	.word	0x00004200


	//   ....[14]....
        /*0828*/ 	.word	0x00004210


	//   ....[15]....
        /*082c*/ 	.word	0x00005060


	//   ....[16]....
        /*0830*/ 	.word	0x00006910


	//   ....[17]....
        /*0834*/ 	.word	0x00006ed0


	//   ....[18]....
        /*0838*/ 	.word	0x00006ee0


	//   ....[19]....
        /*083c*/ 	.word	0x00006ef0


	//   ....[20]....
        /*0840*/ 	.word	0x00006f00


	//   ....[21]....
        /*0844*/ 	.word	0x00007ef0


	//   ....[22]....
        /*0848*/ 	.word	0x00007f00


	//   ....[23]....
        /*084c*/ 	.word	0x00007f10


	//   ....[24]....
        /*0850*/ 	.word	0x00007f20


	//   ....[25]....
        /*0854*/ 	.word	0x000095d0


	//   ....[26]....
        /*0858*/ 	.word	0x0000b0d0


	//   ....[27]....
        /*085c*/ 	.word	0x0000b1a0


	//   ....[28]....
        /*0860*/ 	.word	0x0000b350


	//   ....[29]....
        /*0864*/ 	.word	0x0000b3f0


	//   ....[30]....
        /*0868*/ 	.word	0x0000bc80


	//   ....[31]....
        /*086c*/ 	.word	0x0000c3b0


	//   ....[32]....
        /*0870*/ 	.word	0x0000dbb0


	//   ....[33]....
        /*0874*/ 	.word	0x0000dbd0


	//   ....[34]....
        /*0878*/ 	.word	0x0000e390


	//   ....[35]....
        /*087c*/ 	.word	0x0000e4c0


	//   ....[36]....
        /*0880*/ 	.word	0x0000efe0


	//   ....[37]....
        /*0884*/ 	.word	0x0000f0d0


	//   ....[38]....
        /*0888*/ 	.word	0x0000f0e0


	//   ....[39]....
        /*088c*/ 	.word	0x0000f110


	//   ....[40]....
        /*0890*/ 	.word	0x0000f120


	//   ....[41]....
        /*0894*/ 	.word	0x00010cb0


	//   ....[42]....
        /*0898*/ 	.word	0x00011170


	//   ....[43]....
        /*089c*/ 	.word	0x000111a0


	//   ....[44]....
        /*08a0*/ 	.word	0x000111d0


	//   ....[45]....
        /*08a4*/ 	.word	0x000111e0


	//   ....[46]....
        /*08a8*/ 	.word	0x00011950


	//   ....[47]....
        /*08ac*/ 	.word	0x00011980


	//   ....[48]....
        /*08b0*/ 	.word	0x00011c10


	//   ....[49]....
        /*08b4*/ 	.word	0x00011c30


	//   ....[50]....
        /*08b8*/ 	.word	0x000128e0


	//   ....[51]....
        /*08bc*/ 	.word	0x00012920


	//   ....[52]....
        /*08c0*/ 	.word	0x00012bc0


	//   ....[53]....
        /*08c4*/ 	.word	0x00012be0


	//   ....[54]....
        /*08c8*/ 	.word	0x00012e90


	//   ....[55]....
        /*08cc*/ 	.word	0x00013040


	//   ....[56]....
        /*08d0*/ 	.word	0x00013070


	//   ....[57]....
        /*08d4*/ 	.word	0x000130a0


	//   ....[58]....
        /*08d8*/ 	.word	0x000130d0


	//   ....[59]....
        /*08dc*/ 	.word	0x00013100


	//   ....[60]....
        /*08e0*/ 	.word	0x00013130


	//   ....[61]....
        /*08e4*/ 	.word	0x000132a0


	//   ....[62]....
        /*08e8*/ 	.word	0x000132d0


	//   ....[63]....
        /*08ec*/ 	.word	0x00013300


	//   ....[64]....
        /*08f0*/ 	.word	0x00013330


	//   ....[65]....
        /*08f4*/ 	.word	0x00013360


	//   ....[66]....
        /*08f8*/ 	.word	0x00013390


	//   ....[67]....
        /*08fc*/ 	.word	0x00013420


	//   ....[68]....
        /*0900*/ 	.word	0x00013450


	//   ....[69]....
        /*0904*/ 	.word	0x000134d0


	//   ....[70]....
        /*0908*/ 	.word	0x00014010


	//   ....[71]....
        /*090c*/ 	.word	0x000167e0


	//   ....[72]....
        /*0910*/ 	.word	0x00016800


	//   ....[73]....
        /*0914*/ 	.word	0x00016890


	//   ....[74]....
        /*0918*/ 	.word	0x000168b0


	//   ....[75]....
        /*091c*/ 	.word	0x00016930


	//   ....[76]....
        /*0920*/ 	.word	0x00016950


	//   ....[77]....
        /*0924*/ 	.word	0x00016960


	//   ....[78]....
        /*0928*/ 	.word	0x00016970


	//   ....[79]....
        /*092c*/ 	.word	0x00017140


	//   ....[80]....
        /*0930*/ 	.word	0x00017170


	//   ....[81]....
        /*0934*/ 	.word	0x00017220


	//   ....[82]....
        /*0938*/ 	.word	0x00017230


	//   ....[83]....
        /*093c*/ 	.word	0x00017240


	//   ....[84]....
        /*0940*/ 	.word	0x00017250


	//   ....[85]....
        /*0944*/ 	.word	0x000172d0


	//   ....[86]....
        /*0948*/ 	.word	0x000172e0


	//   ....[87]....
        /*094c*/ 	.word	0x00017c50


	//   ....[88]....
        /*0950*/ 	.word	0x00017ce0


	//   ....[89]....
        /*0954*/ 	.word	0x00017d60


	//   ....[90]....
        /*0958*/ 	.word	0x00017eb0


	//   ....[91]....
        /*095c*/ 	.word	0x00017f10


	//   ....[92]....
        /*0960*/ 	.word	0x00017f30


	//   ....[93]....
        /*0964*/ 	.word	0x00017f40


	//   ....[94]....
        /*0968*/ 	.word	0x000181d0


	//   ....[95]....
        /*096c*/ 	.word	0x00018730


	//   ....[96]....
        /*0970*/ 	.word	0x00018760


	//   ....[97]....
        /*0974*/ 	.word	0x00018950


	//   ....[98]....
        /*0978*/ 	.word	0x00018990


	//   ....[99]....
        /*097c*/ 	.word	0x000189a0


	//   ....[100]....
        /*0980*/ 	.word	0x000189b0


	//   ....[101]....
        /*0984*/ 	.word	0x00018b00


	//   ....[102]....
        /*0988*/ 	.word	0x00018c50


	//   ....[103]....
        /*098c*/ 	.word	0x00019470


	//   ....[104]....
        /*0990*/ 	.word	0x00019490


	//   ....[105]....
        /*0994*/ 	.word	0x000194e0


	//   ....[106]....
        /*0998*/ 	.word	0x000194f0


	//   ....[107]....
        /*099c*/ 	.word	0x00019530


	//   ....[108]....
        /*09a0*/ 	.word	0x00019540


	//   ....[109]....
        /*09a4*/ 	.word	0x00019550


	//   ....[110]....
        /*09a8*/ 	.word	0x00019590


	//   ....[111]....
        /*09ac*/ 	.word	0x000198b0


	//   ....[112]....
        /*09b0*/ 	.word	0x000198f0


	//   ....[113]....
        /*09b4*/ 	.word	0x00019910


	//   ....[114]....
        /*09b8*/ 	.word	0x00019930


	//   ....[115]....
        /*09bc*/ 	.word	0x00019960


	//   ....[116]....
        /*09c0*/ 	.word	0x00019980


	//   ....[117]....
        /*09c4*/ 	.word	0x00019a80


	//   ....[118]....
        /*09c8*/ 	.word	0x00019bd0


	//   ....[119]....
        /*09cc*/ 	.word	0x0001a1c0


	//   ....[120]....
        /*09d0*/ 	.word	0x0001a1f0


	//   ....[121]....
        /*09d4*/ 	.word	0x0001a230


	//   ....[122]....
        /*09d8*/ 	.word	0x0001a260


	//   ....[123]....
        /*09dc*/ 	.word	0x0001a290


	//   ....[124]....
        /*09e0*/ 	.word	0x0001a2c0


	//   ....[125]....
        /*09e4*/ 	.word	0x0001a2f0


	//   ....[126]....
        /*09e8*/ 	.word	0x0001a320


	//   ....[127]....
        /*09ec*/ 	.word	0x0001a4a0


	//   ....[128]....
        /*09f0*/ 	.word	0x0001a4d0


	//   ....[129]....
        /*09f4*/ 	.word	0x0001a500


	//   ....[130]....
        /*09f8*/ 	.word	0x0001a530


	//   ....[131]....
        /*09fc*/ 	.word	0x0001a560


	//   ....[132]....
        /*0a00*/ 	.word	0x0001a590


	//   ....[133]....
        /*0a04*/ 	.word	0x0001a650


	//   ....[134]....
        /*0a08*/ 	.word	0x0001a670


	//   ....[135]....
        /*0a0c*/ 	.word	0x0001a6e0


	//   ....[136]....
        /*0a10*/ 	.word	0x0001ab50


	//   ....[137]....
        /*0a14*/ 	.word	0x0001ae70


	//   ....[138]....
        /*0a18*/ 	.word	0x0001af00


	//   ....[139]....
        /*0a1c*/ 	.word	0x0001afe0


	//   ....[140]....
        /*0a20*/ 	.word	0x0001b070


	//   ....[141]....
        /*0a24*/ 	.word	0x0001b150


	//   ....[142]....
        /*0a28*/ 	.word	0x0001b1e0


	//   ....[143]....
        /*0a2c*/ 	.word	0x0001b2c0


	//   ....[144]....
        /*0a30*/ 	.word	0x0001b350


	//   ....[145]....
        /*0a34*/ 	.word	0x0001b3a0


	//   ....[146]....
        /*0a38*/ 	.word	0x0001b3f0


	//   ....[147]....
        /*0a3c*/ 	.word	0x0001b4d0


	//   ....[148]....
        /*0a40*/ 	.word	0x0001b560


	//   ....[149]....
        /*0a44*/ 	.word	0x0001b5b0


	//   ....[150]....
        /*0a48*/ 	.word	0x0001b600


	//   ....[151]....
        /*0a4c*/ 	.word	0x0001b8a0


	//   ....[152]....
        /*0a50*/ 	.word	0x0001bb80


	//   ....[153]....
        /*0a54*/ 	.word	0x0001bc70


	//   ....[154]....
        /*0a58*/ 	.word	0x0001bd10


	//   ....[155]....
        /*0a5c*/ 	.word	0x0001bd70


	//   ....[156]....
        /*0a60*/ 	.word	0x0001be60


	//   ....[157]....
        /*0a64*/ 	.word	0x0001bed0


	//   ....[158]....
        /*0a68*/ 	.word	0x0001bfc0


	//   ....[159]....
        /*0a6c*/ 	.word	0x0001c030


	//   ....[160]....
        /*0a70*/ 	.word	0x0001c0d0


	//   ....[161]....
        /*0a74*/ 	.word	0x0001c1c0


	//   ....[162]....
        /*0a78*/ 	.word	0x0001c260


	//   ....[163]....
        /*0a7c*/ 	.word	0x0001c2c0


	//   ....[164]....
        /*0a80*/ 	.word	0x0001c380


	//   ....[165]....
        /*0a84*/ 	.word	0x0001c3e0


	//   ....[166]....
        /*0a88*/ 	.word	0x0001c480


	//   ....[167]....
        /*0a8c*/ 	.word	0x0001c530


	//   ....[168]....
        /*0a90*/ 	.word	0x0001c5d0


	//   ....[169]....
        /*0a94*/ 	.word	0x0001c900


	//   ....[170]....
        /*0a98*/ 	.word	0x0001c9c0


	//   ....[171]....
        /*0a9c*/ 	.word	0x0001cc30


	//   ....[172]....
        /*0aa0*/ 	.word	0x0001ccb0


	//   ....[173]....
        /*0aa4*/ 	.word	0x0001cec0


	//   ....[174]....
        /*0aa8*/ 	.word	0x0001cf10


	//   ....[175]....
        /*0aac*/ 	.word	0x0001d080


	//   ....[176]....
        /*0ab0*/ 	.word	0x0001d110


	//   ....[177]....
        /*0ab4*/ 	.word	0x0001d250


	//   ....[178]....
        /*0ab8*/ 	.word	0x0001d350


	//   ....[179]....
        /*0abc*/ 	.word	0x0001d5c0


	//   ....[180]....
        /*0ac0*/ 	.word	0x0001d610


	//   ....[181]....
        /*0ac4*/ 	.word	0x0001d7e0


	//   ....[182]....
        /*0ac8*/ 	.word	0x0001d830


	//   ....[183]....
        /*0acc*/ 	.word	0x0001da00


	//   ....[184]....
        /*0ad0*/ 	.word	0x0001da50


	//   ....[185]....
        /*0ad4*/ 	.word	0x0001db40


	//   ....[186]....
        /*0ad8*/ 	.word	0x0001dbe0


	//   ....[187]....
        /*0adc*/ 	.word	0x0001dc40


	//   ....[188]....
        /*0ae0*/ 	.word	0x0001dcf0


	//   ....[189]....
        /*0ae4*/ 	.word	0x0001dd50


	//   ....[190]....
        /*0ae8*/ 	.word	0x0001de00


	//   ....[191]....
        /*0aec*/ 	.word	0x0001de60


	//   ....[192]....
        /*0af0*/ 	.word	0x0001df10


	//   ....[193]....
        /*0af4*/ 	.word	0x0001e000


	//   ....[194]....
        /*0af8*/ 	.word	0x0001e0e0


	//   ....[195]....
        /*0afc*/ 	.word	0x0001e1f0


	//   ....[196]....
        /*0b00*/ 	.word	0x0001e2f0


	//   ....[197]....
        /*0b04*/ 	.word	0x0001e420


	//   ....[198]....
        /*0b08*/ 	.word	0x0001e500


	//   ....[199]....
        /*0b0c*/ 	.word	0x0001e600


	//   ....[200]....
        /*0b10*/ 	.word	0x0001e6e0


	//   ....[201]....
        /*0b14*/ 	.word	0x0001e770


	//   ....[202]....
        /*0b18*/ 	.word	0x0001e810


	//   ....[203]....
        /*0b1c*/ 	.word	0x0001e930


	//   ....[204]....
        /*0b20*/ 	.word	0x0001e9a0


	//   ....[205]....
        /*0b24*/ 	.word	0x0001ea10


	//   ....[206]....
        /*0b28*/ 	.word	0x0001ea80


	//   ....[207]....
        /*0b2c*/ 	.word	0x0001eaf0


	//   ....[208]....
        /*0b30*/ 	.word	0x0001eb70


	//   ....[209]....
        /*0b34*/ 	.word	0x0001ec00


	//   ....[210]....
        /*0b38*/ 	.word	0x0001ec90


	//   ....[211]....
        /*0b3c*/ 	.word	0x0001ed00


	//   ....[212]....
        /*0b40*/ 	.word	0x0001ed70


	//   ....[213]....
        /*0b44*/ 	.word	0x0001ede0


	//   ....[214]....
        /*0b48*/ 	.word	0x0001ee60


	//   ....[215]....
        /*0b4c*/ 	.word	0x0001eed0


	//   ....[216]....
        /*0b50*/ 	.word	0x0001ef70


	//   ....[217]....
        /*0b54*/ 	.word	0x0001f000


	//   ....[218]....
        /*0b58*/ 	.word	0x0001f120


	//----- nvinfo : EIATTR_REG_RECONFIG
	.align		4
.L_288:
        /*0b5c*/ 	.byte	0x01, 0x54
	.zero		2


	//----- nvinfo : EIATTR_SYSCALL_OFFSETS
	.align		4
        /*0b60*/ 	.byte	0x04, 0x46
        /*0b62*/ 	.short	(.L_290 - .L_289)


	//   ....[0]....
.L_289:
        /*0b64*/ 	.word	0x00001d60


	//   ....[1]....
        /*0b68*/ 	.word	0x00001eb0


	//   ....[2]....
        /*0b6c*/ 	.word	0x00006ab0


	//   ....[3]....
        /*0b70*/ 	.word	0x00006e40


	//   ....[4]....
        /*0b74*/ 	.word	0x00015be0


	//   ....[5]....
        /*0b78*/ 	.word	0x00015d30


	//   ....[6]....
        /*0b7c*/ 	.word	0x00015e20


	//   ....[7]....
        /*0b80*/ 	.word	0x00016d40


	//   ....[8]....
        /*0b84*/ 	.word	0x000175b0


	//----- nvinfo : EIATTR_MBARRIER_INSTR_OFFSETS
	.align		4
.L_290:
        /*0b88*/ 	.byte	0x04, 0x39
        /*0b8a*/ 	.short	(.L_292 - .L_291)


	//   ....[0]....
.L_291:
        /*0b8c*/ 	.word	0x00000270
        /*0b90*/ 	.word	0x000000ff
        /*0b94*/ 	.word	0x00038800
        /*0b98*/ 	.short	0x0100
        /*0b9a*/ 	.byte	0x08
	.zero		1


	//   ....[1]....
        /*0b9c*/ 	.word	0x00000280
        /*0ba0*/ 	.word	0x000000ff
        /*0ba4*/ 	.word	0x00038810
        /*0ba8*/ 	.short	0x0100
        /*0baa*/ 	.byte	0x08
	.zero		1


	//   ....[2]....
        /*0bac*/ 	.word	0x00000290
        /*0bb0*/ 	.word	0x000000ff
        /*0bb4*/ 	.word	0x00038820
        /*0bb8*/ 	.short	0x0100
        /*0bba*/ 	.byte	0x08
	.zero		1


	//   ....[3]....
        /*0bbc*/ 	.word	0x00000340
        /*0bc0*/ 	.word	0x000000ff
        /*0bc4*/ 	.word	0x00038830
        /*0bc8*/ 	.short	0x0100
        /*0bca*/ 	.byte	0x06
	.zero		1


	//   ....[4]....
        /*0bcc*/ 	.word	0x00000350
        /*0bd0*/ 	.word	0x000000ff
        /*0bd4*/ 	.word	0x00038840
        /*0bd8*/ 	.short	0x0100
        /*0bda*/ 	.byte	0x06
	.zero		1


	//   ....[5]....
        /*0bdc*/ 	.word	0x00000360
        /*0be0*/ 	.word	0x000000ff
        /*0be4*/ 	.word	0x00038838
        /*0be8*/ 	.short	0x0100
        /*0bea*/ 	.byte	0x06
	.zero		1


	//   ....[6]....
        /*0bec*/ 	.word	0x00000370
        /*0bf0*/ 	.word	0x000000ff
        /*0bf4*/ 	.word	0x00038848
        /*0bf8*/ 	.short	0x0100
        /*0bfa*/ 	.byte	0x06
	.zero		1


	//   ....[7]....
        /*0bfc*/ 	.word	0x000004a0
        /*0c00*/ 	.word	0x000000ff
        /*0c04*/ 	.word	0x00038850
        /*0c08*/ 	.short	0x0100
        /*0c0a*/ 	.byte	0x08
	.zero		1


	//   ....[8]....
        /*0c0c*/ 	.word	0x000004b0
        /*0c10*/ 	.word	0x000000ff
        /*0c14*/ 	.word	0x00038860
        /*0c18*/ 	.short	0x0100
        /*0c1a*/ 	.byte	0x08
	.zero		1


	//   ....[9]....
        /*0c1c*/ 	.word	0x000004c0
        /*0c20*/ 	.word	0x000000ff
        /*0c24*/ 	.word	0x00038858
        /*0c28*/ 	.short	0x0100
        /*0c2a*/ 	.byte	0x08
	.zero		1


	//   ....[10]....
        /*0c2c*/ 	.word	0x000004d0
        /*0c30*/ 	.word	0x000000ff
        /*0c34*/ 	.word	0x00038868
        /*0c38*/ 	.short	0x0100
        /*0c3a*/ 	.byte	0x08
	.zero		1


	//   ....[11]....
        /*0c3c*/ 	.word	0x000005c0
        /*0c40*/ 	.word	0x000000ff
        /*0c44*/ 	.word	0x00038870
        /*0c48*/ 	.short	0x0100
        /*0c4a*/ 	.byte	0x06
	.zero		1


	//   ....[12]....
        /*0c4c*/ 	.word	0x000005d0
        /*0c50*/ 	.word	0x000000ff
        /*0c54*/ 	.word	0x00038880
        /*0c58*/ 	.short	0x0100
        /*0c5a*/ 	.byte	0x06
	.zero		1


	//   ....[13]....
        /*0c5c*/ 	.word	0x000005e0
        /*0c60*/ 	.word	0x000000ff
        /*0c64*/ 	.word	0x00038878
        /*0c68*/ 	.short	0x0100
        /*0c6a*/ 	.byte	0x06
	.zero		1


	//   ....[14]....
        /*0c6c*/ 	.word	0x000005f0
        /*0c70*/ 	.word	0x000000ff
        /*0c74*/ 	.word	0x00038888
        /*0c78*/ 	.short	0x0100
        /*0c7a*/ 	.byte	0x06
	.zero		1


	//   ....[15]....
        /*0c7c*/ 	.word	0x00000720
        /*0c80*/ 	.word	0x000000ff
        /*0c84*/ 	.word	0x00038890
        /*0c88*/ 	.short	0x0100
        /*0c8a*/ 	.byte	0x08
	.zero		1


	//   ....[16]....
        /*0c8c*/ 	.word	0x00000730
        /*0c90*/ 	.word	0x000000ff
        /*0c94*/ 	.word	0x000388a0
        /*0c98*/ 	.short	0x0100
        /*0c9a*/ 	.byte	0x08
	.zero		1


	//   ....[17]....
        /*0c9c*/ 	.word	0x00000740
        /*0ca0*/ 	.word	0x000000ff
        /*0ca4*/ 	.word	0x00038898
        /*0ca8*/ 	.short	0x0100
        /*0caa*/ 	.byte	0x08
	.zero		1


	//   ....[18]....
        /*0cac*/ 	.word	0x00000750
        /*0cb0*/ 	.word	0x000000ff
        /*0cb4*/ 	.word	0x000388a8
        /*0cb8*/ 	.short	0x0100
        /*0cba*/ 	.byte	0x08
	.zero		1


	//   ....[19]....
        /*0cbc*/ 	.word	0x00000880
        /*0cc0*/ 	.word	0x000000ff
        /*0cc4*/ 	.word	0x000388b0
        /*0cc8*/ 	.short	0x0100
        /*0cca*/ 	.byte	0x08
	.zero		1


	//   ....[20]....
        /*0ccc*/ 	.word	0x00000890
        /*0cd0*/ 	.word	0x000000ff
        /*0cd4*/ 	.word	0x000388c0
        /*0cd8*/ 	.short	0x0100
        /*0cda*/ 	.byte	0x08
	.zero		1


	//   ....[21]....
        /*0cdc*/ 	.word	0x000008a0
        /*0ce0*/ 	.word	0x000000ff
        /*0ce4*/ 	.word	0x000388b8
        /*0ce8*/ 	.short	0x0100
        /*0cea*/ 	.byte	0x08
	.zero		1


	//   ....[22]....
        /*0cec*/ 	.word	0x000008b0
        /*0cf0*/ 	.word	0x000000ff
        /*0cf4*/ 	.word	0x000388c8
        /*0cf8*/ 	.short	0x0100
        /*0cfa*/ 	.byte	0x08
	.zero		1


	//   ....[23]....
        /*0cfc*/ 	.word	0x00002a60
        /*0d00*/ 	.word	0x0000003f
        /*0d04*/ 	.word	0x00038890
        /*0d08*/ 	.short	0x010a
        /*0d0a*/ 	.byte	0x3f
	.zero		1


	//   ....[24]....
        /*0d0c*/ 	.word	0x00003460
        /*0d10*/ 	.word	0x0000003f
        /*0d14*/ 	.word	0x00038890
        /*0d18*/ 	.short	0x010a
        /*0d1a*/ 	.byte	0x3f
	.zero		1


	//   ....[25]....
        /*0d1c*/ 	.word	0x00003c60
        /*0d20*/ 	.word	0x0000003f
        /*0d24*/ 	.word	0x00038890
        /*0d28*/ 	.short	0x010a
        /*0d2a*/ 	.byte	0x3f
	.zero		1


	//   ....[26]....
        /*0d2c*/ 	.word	0x00004040
        /*0d30*/ 	.word	0x00000004
        /*0d34*/ 	.word	0x00000000
        /*0d38*/ 	.short	0x0101
        /*0d3a*/ 	.byte	0x3f
	.zero		1


	//   ....[27]....
        /*0d3c*/ 	.word	0x00004080
        /*0d40*/ 	.word	0x0000003f
        /*0d44*/ 	.word	0x000388b0
        /*0d48*/ 	.short	0x010a
        /*0d4a*/ 	.byte	0x3f
	.zero		1


	//   ....[28]....
        /*0d4c*/ 	.word	0x00004960
        /*0d50*/ 	.word	0x0000003f
        /*0d54*/ 	.word	0x00000000
        /*0d58*/ 	.short	0x0101
        /*0d5a*/ 	.byte	0x3f
	.zero		1


	//   ....[29]....
        /*0d5c*/ 	.word	0x000053b0
        /*0d60*/ 	.word	0x00000003
        /*0d64*/ 	.word	0x00000000
        /*0d68*/ 	.short	0x0101
        /*0d6a*/ 	.byte	0x3f
	.zero		1


	//   ....[30]....
        /*0d6c*/ 	.word	0x00005f80
        /*0d70*/ 	.word	0x00000003
        /*0d74*/ 	.word	0x00000000
        /*0d78*/ 	.short	0x0101
        /*0d7a*/ 	.byte	0x3f
	.zero		1


	//   ....[31]....
        /*0d7c*/ 	.word	0x00006b50
        /*0d80*/ 	.word	0x00000002
        /*0d84*/ 	.word	0x00038800
        /*0d88*/ 	.short	0x010a
        /*0d8a*/ 	.byte	0x3f
	.zero		1


	//   ....[32]....
        /*0d8c*/ 	.word	0x00006ba0
        /*0d90*/ 	.word	0x00000002
        /*0d94*/ 	.word	0x00038800
        /*0d98*/ 	.short	0x010a
        /*0d9a*/ 	.byte	0x3f
	.zero		1


	//   ....[33]....
        /*0d9c*/ 	.word	0x000071f0
        /*0da0*/ 	.word	0x00000002
        /*0da4*/ 	.word	0x00038800
        /*0da8*/ 	.short	0x010a
        /*0daa*/ 	.byte	0x3f
	.zero		1


	//   ....[34]....
        /*0dac*/ 	.word	0x000080f0
        /*0db0*/ 	.word	0x00000002
        /*0db4*/ 	.word	0x00038800
        /*0db8*/ 	.short	0x010a
        /*0dba*/ 	.byte	0x3f
	.zero		1


	//   ....[35]....
        /*0dbc*/ 	.word	0x00008f30
        /*0dc0*/ 	.word	0x0000000d
        /*0dc4*/ 	.word	0x00038830
        /*0dc8*/ 	.short	0x010a
        /*0dca*/ 	.byte	0x3f
	.zero		1


	//   ....[36]....
        /*0dcc*/ 	.word	0x00008fe0
        /*0dd0*/ 	.word	0x0000000d
        /*0dd4*/ 	.word	0x00038830
        /*0dd8*/ 	.short	0x010a
        /*0dda*/ 	.byte	0x3f
	.zero		1


	//   ....[37]....
        /*0ddc*/ 	.word	0x000092f0
        /*0de0*/ 	.word	0x00000002
        /*0de4*/ 	.word	0x00038810
        /*0de8*/ 	.short	0x010a
        /*0dea*/ 	.byte	0x3f
	.zero		1


	//   ....[38]....
        /*0dec*/ 	.word	0x00009340
        /*0df0*/ 	.word	0x0000000d
        /*0df4*/ 	.word	0x00038850
        /*0df8*/ 	.short	0x010a
        /*0dfa*/ 	.byte	0x3f
	.zero		1


	//   ....[39]....
        /*0dfc*/ 	.word	0x000093f0
        /*0e00*/ 	.word	0x0000000d
        /*0e04*/ 	.word	0x00038850
        /*0e08*/ 	.short	0x010a
        /*0e0a*/ 	.byte	0x3f
	.zero		1


	//   ....[40]....
        /*0e0c*/ 	.word	0x0000b580
        /*0e10*/ 	.word	0x0000000c
        /*0e14*/ 	.word	0x00000000
        /*0e18*/ 	.short	0x0101
        /*0e1a*/ 	.byte	0x3f
	.zero		1


	//   ....[41]....
        /*0e1c*/ 	.word	0x0000bd10
        /*0e20*/ 	.word	0x0000000d
        /*0e24*/ 	.word	0x00000000
        /*0e28*/ 	.short	0x0101
        /*0e2a*/ 	.byte	0x3f
	.zero		1


	//   ....[42]....
        /*0e2c*/ 	.word	0x0000be30
        /*0e30*/ 	.word	0x0000000e
        /*0e34*/ 	.word	0x00038830
        /*0e38*/ 	.short	0x010a
        /*0e3a*/ 	.byte	0x3f
	.zero		1


	//   ....[43]....
        /*0e3c*/ 	.word	0x0000bee0
        /*0e40*/ 	.word	0x0000000e
        /*0e44*/ 	.word	0x00038830
        /*0e48*/ 	.short	0x010a
        /*0e4a*/ 	.byte	0x3f
	.zero		1


	//   ....[44]....
        /*0e4c*/ 	.word	0x0000c150
        /*0e50*/ 	.word	0x0000000e
        /*0e54*/ 	.word	0x00038850
        /*0e58*/ 	.short	0x010a
        /*0e5a*/ 	.byte	0x3f
	.zero		1


	//   ....[45]....
        /*0e5c*/ 	.word	0x0000c1c0
        /*0e60*/ 	.word	0x0000000e
        /*0e64*/ 	.word	0x00038850
        /*0e68*/ 	.short	0x010a
        /*0e6a*/ 	.byte	0x3f
	.zero		1


	//   ....[46]....
        /*0e6c*/ 	.word	0x0000df00
        /*0e70*/ 	.word	0x00000099
        /*0e74*/ 	.word	0x00000000
        /*0e78*/ 	.short	0x0101
        /*0e7a*/ 	.byte	0x3f
	.zero		1


	//   ....[47]....
        /*0e7c*/ 	.word	0x0000f070
        /*0e80*/ 	.word	0x0000000e
        /*0e84*/ 	.word	0x00000000
        /*0e88*/ 	.short	0x0101
        /*0e8a*/ 	.byte	0x3f
	.zero		1


	//   ....[48]....
        /*0e8c*/ 	.word	0x00011930
        /*0e90*/ 	.word	0x00000000
        /*0e94*/ 	.word	0x00000000
        /*0e98*/ 	.short	0x0101
        /*0e9a*/ 	.byte	0x3f
	.zero		1


	//   ....[49]....
        /*0e9c*/ 	.word	0x000140f0
        /*0ea0*/ 	.word	0x00000017
        /*0ea4*/ 	.word	0x00038820
        /*0ea8*/ 	.short	0x010a
        /*0eaa*/ 	.byte	0x3f
	.zero		1


	//   ....[50]....
        /*0eac*/ 	.word	0x00014180
        /*0eb0*/ 	.word	0x00000003
        /*0eb4*/ 	.word	0x000388a0
        /*0eb8*/ 	.short	0x010a
        /*0eba*/ 	.byte	0x3f
	.zero		1


	//   ....[51]....
        /*0ebc*/ 	.word	0x000143d0
        /*0ec0*/ 	.word	0x00000003
        /*0ec4*/ 	.word	0x000388c0
        /*0ec8*/ 	.short	0x010a
        /*0eca*/ 	.byte	0x3f
	.zero		1


	//   ....[52]....
        /*0ecc*/ 	.word	0x00014da0
        /*0ed0*/ 	.word	0x00000006
        /*0ed4*/ 	.word	0x000388a0
        /*0ed8*/ 	.short	0x010a
        /*0eda*/ 	.byte	0x3f
	.zero		1


	//   ....[53]....
        /*0edc*/ 	.word	0x00014fe0
        /*0ee0*/ 	.word	0x00000006
        /*0ee4*/ 	.word	0x000388c0
        /*0ee8*/ 	.short	0x010a
        /*0eea*/ 	.byte	0x3f
	.zero		1


	//   ....[54]....
        /*0eec*/ 	.word	0x00016530
        /*0ef0*/ 	.word	0x0000001b
        /*0ef4*/ 	.word	0x00038840
        /*0ef8*/ 	.short	0x010a
        /*0efa*/ 	.byte	0x3f
	.zero		1


	//   ....[55]....
        /*0efc*/ 	.word	0x00016a70
        /*0f00*/ 	.word	0x0000001b
        /*0f04*/ 	.word	0x00038830
        /*0f08*/ 	.short	0x0107
        /*0f0a*/ 	.byte	0x3f
	.zero		1


	//   ....[56]....
        /*0f0c*/ 	.word	0x00016b40
        /*0f10*/ 	.word	0x0000001b
        /*0f14*/ 	.word	0x00038830
        /*0f18*/ 	.short	0x0101
        /*0f1a*/ 	.byte	0x3f
	.zero		1


	//   ....[57]....
        /*0f1c*/ 	.word	0x000173f0
        /*0f20*/ 	.word	0x00000017
        /*0f24*/ 	.word	0x00038800
        /*0f28*/ 	.short	0x0107
        /*0f2a*/ 	.byte	0x3f
	.zero		1


	//   ....[58]....
        /*0f2c*/ 	.word	0x00017480
        /*0f30*/ 	.word	0x00000017
        /*0f34*/ 	.word	0x00038800
        /*0f38*/ 	.short	0x0101
        /*0f3a*/ 	.byte	0x3f
	.zero		1


	//   ....[59]....
        /*0f3c*/ 	.word	0x00018390
        /*0f40*/ 	.word	0x00000017
        /*0f44*/ 	.word	0x00038810
        /*0f48*/ 	.short	0x0107
        /*0f4a*/ 	.byte	0x3f
	.zero		1


	//   ....[60]....
        /*0f4c*/ 	.word	0x00018490
        /*0f50*/ 	.word	0x00000017
        /*0f54*/ 	.word	0x00038810
        /*0f58*/ 	.short	0x0101
        /*0f5a*/ 	.byte	0x3f
	.zero		1


	//   ....[61]....
        /*0f5c*/ 	.word	0x000184b0
        /*0f60*/ 	.word	0x00000017
        /*0f64*/ 	.word	0x00038820
        /*0f68*/ 	.short	0x010a
        /*0f6a*/ 	.byte	0x3f
	.zero		1


	//   ....[62]....
        /*0f6c*/ 	.word	0x00018540
        /*0f70*/ 	.word	0x0000001b
        /*0f74*/ 	.word	0x00038860
        /*0f78*/ 	.short	0x010a
        /*0f7a*/ 	.byte	0x3f
	.zero		1


	//   ....[63]....
        /*0f7c*/ 	.word	0x00018e70
        /*0f80*/ 	.word	0x0000001b
        /*0f84*/ 	.word	0x00038850
        /*0f88*/ 	.short	0x0107
        /*0f8a*/ 	.byte	0x3f
	.zero		1


	//   ....[64]....
        /*0f8c*/ 	.word	0x00018f40
        /*0f90*/ 	.word	0x0000001b
        /*0f94*/ 	.word	0x00038850
        /*0f98*/ 	.short	0x0101
        /*0f9a*/ 	.byte	0x3f
	.zero		1


	//   ....[65]....
        /*0f9c*/ 	.word	0x000192d0
        /*0fa0*/ 	.word	0x00000006
        /*0fa4*/ 	.word	0x00038840
        /*0fa8*/ 	.short	0x010a
        /*0faa*/ 	.byte	0x3f
	.zero		1


	//   ....[66]....
        /*0fac*/ 	.word	0x00019610
        /*0fb0*/ 	.word	0x00000006
        /*0fb4*/ 	.word	0x00038830
        /*0fb8*/ 	.short	0x0107
        /*0fba*/ 	.byte	0x3f
	.zero		1


	//   ....[67]....
        /*0fbc*/ 	.word	0x000196d0
        /*0fc0*/ 	.word	0x00000006
        /*0fc4*/ 	.word	0x00038830
        /*0fc8*/ 	.short	0x0101
        /*0fca*/ 	.byte	0x3f
	.zero		1


	//   ....[68]....
        /*0fcc*/ 	.word	0x00019700
        /*0fd0*/ 	.word	0x00000006
        /*0fd4*/ 	.word	0x00038860
        /*0fd8*/ 	.short	0x010a
        /*0fda*/ 	.byte	0x3f
	.zero		1


	//   ....[69]....
        /*0fdc*/ 	.word	0x00019dd0
        /*0fe0*/ 	.word	0x00000006
        /*0fe4*/ 	.word	0x00038850
        /*0fe8*/ 	.short	0x0107
        /*0fea*/ 	.byte	0x3f
	.zero		1


	//   ....[70]....
        /*0fec*/ 	.word	0x00019e90
        /*0ff0*/ 	.word	0x00000006
        /*0ff4*/ 	.word	0x00038850
        /*0ff8*/ 	.short	0x0101
        /*0ffa*/ 	.byte	0x3f
	.zero		1


	//   ....[71]....
        /*0ffc*/ 	.word	0x0001aad0
        /*1000*/ 	.word	0x00000004
        /*1004*/ 	.word	0x00038820
        /*1008*/ 	.short	0x010a
        /*100a*/ 	.byte	0x3f
	.zero		1


	//   ....[72]....
        /*100c*/ 	.word	0x0001ac40
        /*1010*/ 	.word	0x00000005
        /*1014*/ 	.word	0x00038840
        /*1018*/ 	.short	0x010a
        /*101a*/ 	.byte	0x3f
	.zero		1


	//   ....[73]....
        /*101c*/ 	.word	0x0001ace0
        /*1020*/ 	.word	0x00000019
        /*1024*/ 	.word	0x00038840
        /*1028*/ 	.short	0x010a
        /*102a*/ 	.byte	0x3f
	.zero		1


	//   ....[74]....
        /*102c*/ 	.word	0x0001ad20
        /*1030*/ 	.word	0x00000005
        /*1034*/ 	.word	0x00038860
        /*1038*/ 	.short	0x010a
        /*103a*/ 	.byte	0x3f
	.zero		1


	//   ....[75]....
        /*103c*/ 	.word	0x0001ad60
        /*1040*/ 	.word	0x00000019
        /*1044*/ 	.word	0x00038860
        /*1048*/ 	.short	0x010a
        /*104a*/ 	.byte	0x3f
	.zero		1


	//   ....[76]....
        /*104c*/ 	.word	0x0001adc0
        /*1050*/ 	.word	0x0000003f
        /*1054*/ 	.word	0x00038890
        /*1058*/ 	.short	0x010a
        /*105a*/ 	.byte	0x3f
	.zero		1


	//   ....[77]....
        /*105c*/ 	.word	0x0001af30
        /*1060*/ 	.word	0x0000003f
        /*1064*/ 	.word	0x00038890
        /*1068*/ 	.short	0x010a
        /*106a*/ 	.byte	0x3f
	.zero		1


	//   ....[78]....
        /*106c*/ 	.word	0x0001b0b0
        /*1070*/ 	.word	0x0000003f
        /*1074*/ 	.word	0x00038890
        /*1078*/ 	.short	0x010a
        /*107a*/ 	.byte	0x3f
	.zero		1


	//   ....[79]....
        /*107c*/ 	.word	0x0001b210
        /*1080*/ 	.word	0x0000003f
        /*1084*/ 	.word	0x000388b0
        /*1088*/ 	.short	0x010a
        /*108a*/ 	.byte	0x3f
	.zero		1


	//   ....[80]....
        /*108c*/ 	.word	0x0001b420
        /*1090*/ 	.word	0x00000002
        /*1094*/ 	.word	0x00038800
        /*1098*/ 	.short	0x010a
        /*109a*/ 	.byte	0x3f
	.zero		1


	//   ....[81]....
        /*109c*/ 	.word	0x0001b630
        /*10a0*/ 	.word	0x00000002
        /*10a4*/ 	.word	0x00038800
        /*10a8*/ 	.short	0x010a
        /*10aa*/ 	.byte	0x3f
	.zero		1


	//   ....[82]....
        /*10ac*/ 	.word	0x0001b680
        /*10b0*/ 	.word	0x0000000d
        /*10b4*/ 	.word	0x00038830
        /*10b8*/ 	.short	0x010a
        /*10ba*/ 	.byte	0x3f
	.zero		1


	//   ....[83]....
        /*10bc*/ 	.word	0x0001b6d0
        /*10c0*/ 	.word	0x00000002
        /*10c4*/ 	.word	0x00038810
        /*10c8*/ 	.short	0x010a
        /*10ca*/ 	.byte	0x3f
	.zero		1


	//   ....[84]....
        /*10cc*/ 	.word	0x0001b720
        /*10d0*/ 	.word	0x0000000d
        /*10d4*/ 	.word	0x00038850
        /*10d8*/ 	.short	0x010a
        /*10da*/ 	.byte	0x3f
	.zero		1


	//   ....[85]....
        /*10dc*/ 	.word	0x0001b770
        /*10e0*/ 	.word	0x0000000e
        /*10e4*/ 	.word	0x00038830
        /*10e8*/ 	.short	0x010a
        /*10ea*/ 	.byte	0x3f
	.zero		1


	//   ....[86]....
        /*10ec*/ 	.word	0x0001b7c0
        /*10f0*/ 	.word	0x0000000e
        /*10f4*/ 	.word	0x00038850
        /*10f8*/ 	.short	0x010a
        /*10fa*/ 	.byte	0x3f
	.zero		1


	//   ....[87]....
        /*10fc*/ 	.word	0x0001b960
        /*1100*/ 	.word	0x00000017
        /*1104*/ 	.word	0x00038820
        /*1108*/ 	.short	0x010a
        /*110a*/ 	.byte	0x3f
	.zero		1


	//   ....[88]....
        /*110c*/ 	.word	0x0001b9b0
        /*1110*/ 	.word	0x00000003
        /*1114*/ 	.word	0x000388a0
        /*1118*/ 	.short	0x010a
        /*111a*/ 	.byte	0x3f
	.zero		1


	//   ....[89]....
        /*111c*/ 	.word	0x0001ba00
        /*1120*/ 	.word	0x00000003
        /*1124*/ 	.word	0x000388c0
        /*1128*/ 	.short	0x010a
        /*112a*/ 	.byte	0x3f
	.zero		1


	//   ....[90]....
        /*112c*/ 	.word	0x0001ba50
        /*1130*/ 	.word	0x00000006
        /*1134*/ 	.word	0x000388a0
        /*1138*/ 	.short	0x010a
        /*113a*/ 	.byte	0x3f
	.zero		1


	//   ....[91]....
        /*113c*/ 	.word	0x0001baa0
        /*1140*/ 	.word	0x00000006
        /*1144*/ 	.word	0x000388c0
        /*1148*/ 	.short	0x010a
        /*114a*/ 	.byte	0x3f
	.zero		1


	//   ....[92]....
        /*114c*/ 	.word	0x0001bbc0
        /*1150*/ 	.word	0x0000001b
        /*1154*/ 	.word	0x00038840
        /*1158*/ 	.short	0x010a
        /*115a*/ 	.byte	0x3f
	.zero		1


	//   ....[93]....
        /*115c*/ 	.word	0x0001d150
        /*1160*/ 	.word	0x00000017
        /*1164*/ 	.word	0x00038820
        /*1168*/ 	.short	0x010a
        /*116a*/ 	.byte	0x3f
	.zero		1


	//   ....[94]....
        /*116c*/ 	.word	0x0001d1a0
        /*1170*/ 	.word	0x0000001b
        /*1174*/ 	.word	0x00038860
        /*1178*/ 	.short	0x010a
        /*117a*/ 	.byte	0x3f
	.zero		1


	//   ....[95]....
        /*117c*/ 	.word	0x0001da90
        /*1180*/ 	.word	0x00000006
        /*1184*/ 	.word	0x00038840
        /*1188*/ 	.short	0x010a
        /*118a*/ 	.byte	0x3f
	.zero		1


	//   ....[96]....
        /*118c*/ 	.word	0x0001df50
        /*1190*/ 	.word	0x00000006
        /*1194*/ 	.word	0x00038860
        /*1198*/ 	.short	0x010a
        /*119a*/ 	.byte	0x3f
	.zero		1


	//   ....[97]....
        /*119c*/ 	.word	0x0001f040
        /*11a0*/ 	.word	0x00000004
        /*11a4*/ 	.word	0x00038820
        /*11a8*/ 	.short	0x010a
        /*11aa*/ 	.byte	0x3f
	.zero		1


	//   ....[98]....
        /*11ac*/ 	.word	0x0001f1e0
        /*11b0*/ 	.word	0x00000005
        /*11b4*/ 	.word	0x00038840
        /*11b8*/ 	.short	0x010a
        /*11ba*/ 	.byte	0x3f
	.zero		1


	//   ....[99]....
        /*11bc*/ 	.word	0x0001f230
        /*11c0*/ 	.word	0x00000019
        /*11c4*/ 	.word	0x00038840
        /*11c8*/ 	.short	0x010a
        /*11ca*/ 	.byte	0x3f
	.zero		1


	//   ....[100]....
        /*11cc*/ 	.word	0x0001f280
        /*11d0*/ 	.word	0x00000005
        /*11d4*/ 	.word	0x00038860
        /*11d8*/ 	.short	0x010a
        /*11da*/ 	.byte	0x3f
	.zero		1


	//----- nvinfo : EIATTR_NUM_MBARRIERS
	.align		4
.L_292:
        /*11dc*/ 	.byte	0x03, 0x38
        /*11de*/ 	.short	0x0017


	//----- nvinfo : EIATTR_EXIT_INSTR_OFFSETS
	.align		4
        /*11e0*/ 	.byte	0x04, 0x1c
        /*11e2*/ 	.short	(.L_294 - .L_293)


	//   ....[0]....
.L_293:
        /*11e4*/ 	.word	0x0001adb0


	//----- nvinfo : EIATTR_MAX_THREADS
	.align		4
.L_294:
        /*11e8*/ 	.byte	0x04, 0x05
        /*11ea*/ 	.short	(.L_296 - .L_295)
.L_295:
        /*11ec*/ 	.word	0x00000180
        /*11f0*/ 	.word	0x00000001
        /*11f4*/ 	.word	0x00000001


	//----- nvinfo : EIATTR_CRS_STACK_SIZE
	.align		4
.L_296:
        /*11f8*/ 	.byte	0x04, 0x1e
        /*11fa*/ 	.short	(.L_298 - .L_297)
.L_297:
        /*11fc*/ 	.word	0x00000000


	//----- nvinfo : EIATTR_CBANK_PARAM_SIZE
	.align		4
.L_298:
        /*1200*/ 	.byte	0x03, 0x19
        /*1202*/ 	.short	0x0bf0


	//----- nvinfo : EIATTR_PARAM_CBANK
	.align		4
        /*1204*/ 	.byte	0x04, 0x0a
        /*1206*/ 	.short	(.L_300 - .L_299)
	.align		4
.L_299:
        /*1208*/ 	.word	index@(.nv.constant0._ZN7cutlass13device_kernelIN5flash11enable_sm90INS1_16FlashAttnFwdSm90INS1_25CollectiveMainloopFwdSm90ILi2EN4cute5tupleIJNS5_1CILi1EEES8_S8_EEENS6_IJNS7_ILi64EEESA_SA_EEELi512ENS_6half_tEfNS_4arch4Sm90ELb0ELb0ELb0ELb1ELb1ELb1ELb1ELb0ELb0ELb1ELb0ELb0EEENS1_21CollectiveEpilogueFwdINS6_IJSA_NS7_ILi512EEESA_EEES9_SC_SE_Li256ELb1ELb1ELb0ELb0EEENS1_36VarlenDynamicPersistentTileSchedulerILi64ELi64ELi256ELi128ELb0ELb1ELb1ELb0ELb1ELb1EEEEEEEEEvNT_6ParamsE)
        /*120c*/ 	.short	0x0210
        /*120e*/ 	.short	0x0bf0


	//----- nvinfo : EIATTR_SW_WAR
	.align		4
.L_300:
        /*1210*/ 	.byte	0x04, 0x36
        /*1212*/ 	.short	(.L_302 - .L_301)
.L_301:
        /*1214*/ 	.word	0x00000008
.L_302:


//--------------------- .nv.info._ZN7cutlass13device_kernelIN5flash11enable_sm90INS1_16FlashAttnFwdSm90INS1_25CollectiveMainloopFwdSm90ILi2EN4cute5tupleIJNS5_1CILi1EEES8_S8_EEENS6_IJNS7_ILi64EEESA_SA_EEELi512ENS_6half_tEfNS_4arch4Sm90ELb0ELb1ELb0ELb0ELb1ELb0ELb0ELb0ELb0ELb1ELb0ELb0EEENS1_21CollectiveEpilogueFwdINS6_IJSA_NS7_ILi512EEESA_EEES9_SC_SE_Li256ELb0ELb1ELb0ELb0EEENS1_30DynamicPersistentTileSchedulerILi256ELi128ELb0ELb1ELb1EEEEEEEEEvNT_6ParamsE --------------------------
	.section	.nv.info._ZN7cutlass13device_kernelIN5flash11enable_sm90INS1_16FlashAttnFwdSm90INS1_25CollectiveMainloopFwdSm90ILi2EN4cute5tupleIJNS5_1CILi1EEES8_S8_EEENS6_IJNS7_ILi64EEESA_SA_EEELi512ENS_6half_tEfNS_4arch4Sm90ELb0ELb1ELb0ELb0ELb1ELb0ELb0ELb0ELb0ELb1ELb0ELb0EEENS1_21CollectiveEpilogueFwdINS6_IJSA_NS7_ILi512EEESA_EEES9_SC_SE_Li256ELb0ELb1ELb0ELb0EEENS1_30DynamicPersistentTileSchedulerILi256ELi128ELb0ELb1ELb1EEEEEEEEEvNT_6ParamsE,"",@"SHT_CUDA_INFO"
	.sectionflags	@""
	.align	4


	//----- nvinfo : EIATTR_CUDA_API_VERSION
	.align		4
        /*0000*/ 	.byte	0x04, 0x37
        /*0002*/ 	.short	(.L_304 - .L_303)
.L_303:
        /*0004*/ 	.word	0x00000082


	//----- nvinfo : EIATTR_KPARAM_INFO
	.align		4
.L_304:
        /*0008*/ 	.byte	0x04, 0x17
        /*000a*/ 	.short	(.L_306 - .L_305)
.L_305:
        /*000c*/ 	.word	0x00000000
        /*0010*/ 	.short	0x0000
        /*0012*/ 	.short	0x0070
        /*0014*/ 	.byte	0x00, 0xf0, 0x01, 0x2a


	//----- nvinfo : EIATTR_SPARSE_MMA_MASK
	.align		4
.L_306:
        /*0018*/ 	.byte	0x03, 0x50
        /*001a*/ 	.short	0x0000


	//----- nvinfo : EIATTR_MAXREG_COUNT
	.align		4
        /*001c*/ 	.byte	0x03, 0x1b
        /*001e*/ 	.short	0x00a8


	//----- nvinfo : EIATTR_NUM_BARRIERS
	.align		4
        /*0020*/ 	.byte	0x02, 0x4c
        /*0022*/ 	.byte	0x10
	.zero		1


	//----- nvinfo : EIATTR_EXTERNS
	.align		4
        /*0024*/ 	.byte	0x04, 0x0f
        /*0026*/ 	.short	(.L_308 - .L_307)


	//   ....[0]....
	.align		4
.L_307:
        /*0028*/ 	.word	index@(__assertfail)


	//----- nvinfo : EIATTR_ANNOTATIONS
	.align		4
.L_308:
        /*002c*/ 	.byte	0x04, 0x55
        /*002e*/ 	.short	(.L_310 - .L_309)


	//   ....[0]....
.L_309:
        /*0030*/ 	.word	0x00000001
        /*0034*/ 	.byte	0xd0, 0xf9, 0x00, 0x00, 0x01, 0x00, 0x00, 0x00, 0xe0, 0xfa, 0x00, 0x00, 0x01, 0x00, 0x00, 0x00
        /*0044*/ 	.byte	0xe0, 0xfe, 0x00, 0x00, 0x01, 0x00, 0x00, 0x00, 0x30, 0x11, 0x01, 0x00, 0x01, 0x00, 0x00, 0x00
        /*0054*/ 	.byte	0xf0, 0x16, 0x01, 0x00, 0x01, 0x00, 0x00, 0x00, 0xd0, 0x1c, 0x01, 0x00, 0x01, 0x00, 0x00, 0x00
        /*0064*/ 	.byte	0xf0, 0x1c, 0x01, 0x00, 0x01, 0x00, 0x00, 0x00, 0x30, 0x1e, 0x01, 0x00, 0x01, 0x00, 0x00, 0x00
        /*0074*/ 	.byte	0xe0, 0x38, 0x01, 0x00


	//----- nvinfo : EIATTR_MERCURY_ISA_VERSION
	.align		4
.L_310:
        /*0078*/ 	.byte	0x03, 0x5f
        /*007a*/ 	.short	0x0101


	//----- nvinfo : EIATTR_INT_WARP_WIDE_INSTR_OFFSETS
	.align		4
        /*007c*/ 	.byte	0x04, 0x31
        /*007e*/ 	.short	(.L_312 - .L_311)


	//   ....[0]....
.L_311:
        /*0080*/ 	.word	0x000000c0


	//   ....[1]....
        /*0084*/ 	.word	0x000000d0


	//   ....[2]....
        /*0088*/ 	.word	0x00000170


	//   ....[3]....
        /*008c*/ 	.word	0x00010850


	//   ....[4]....
        /*0090*/ 	.word	0x000108e0


	//   ....[5]....
        /*0094*/ 	.word	0x00013670


	//   ....[6]....
        /*0098*/ 	.word	0x00013700


	//----- nvinfo : EIATTR_COOP_GROUP_MASK_REGIDS
	.align		4
.L_312:
        /*009c*/ 	.byte	0x04, 0x29
        /*009e*/ 	.short	(.L_314 - .L_313)


	//   ....[0]....
.L_313:
        /*00a0*/ 	.word	0xffffffff


	//   ....[1]....
        /*00a4*/ 	.word	0xffffffff


	//   ....[2]....
        /*00a8*/ 	.word	0xffffffff


	//   ....[3]....
        /*00ac*/ 	.word	0xffffffff


	//   ....[4]....
        /*00b0*/ 	.word	0xffffffff


	//   ....[5]....
        /*00b4*/ 	.word	0xffffffff


	//   ....[6]....
        /*00b8*/ 	.word	0xffffffff


	//   ....[7]....
        /*00bc*/ 	.word	0xffffffff


	//   ....[8]....
        /*00c0*/ 	.word	0xffffffff


	//   ....[9]....
        /*00c4*/ 	.word	0xffffffff


	//   ....[10]....
        /*00c8*/ 	.word	0xffffffff


	//   ....[11]....
        /*00cc*/ 	.word	0xffffffff


	//   ....[12]....
        /*00d0*/ 	.word	0xffffffff


	//   ....[13]....
        /*00d4*/ 	.word	0xffffffff


	//   ....[14]....
        /*00d8*/ 	.word	0xffffffff


	//   ....[15]....
        /*00dc*/ 	.word	0xffffffff


	//   ....[16]....
        /*00e0*/ 	.word	0xffffffff


	//   ....[17]....
        /*00e4*/ 	.word	0xffffffff


	//   ....[18]....
        /*00e8*/ 	.word	0xffffffff


	//   ....[19]....
        /*00ec*/ 	.word	0xffffffff


	//   ....[20]....
        /*00f0*/ 	.word	0xffffffff


	//   ....[21]....
        /*00f4*/ 	.word	0xffffffff


	//   ....[22]....
        /*00f8*/ 	.word	0xffffffff


	//   ....[23]....
        /*00fc*/ 	.word	0xffffffff


	//   ....[24]....
        /*0100*/ 	.word	0xffffffff


	//   ....[25]....
        /*0104*/ 	.word	0xffffffff


	//   ....[26]....
        /*0108*/ 	.word	0xffffffff


	//   ....[27]....
        /*010c*/ 	.word	0xffffffff


	//   ....[28]....
        /*0110*/ 	.word	0xffffffff


	//   ....[29]....
        /*0114*/ 	.word	0xffffffff


	//   ....[30]....
        /*0118*/ 	.word	0xffffffff


	//   ....[31]....
        /*011c*/ 	.word	0xffffffff


	//   ....[32]....
        /*0120*/ 	.word	0xffffffff


	//   ....[33]....
        /*0124*/ 	.word	0xffffffff


	//   ....[34]....
        /*0128*/ 	.word	0xffffffff


	//   ....[35]....
        /*012c*/ 	.word	0xffffffff


	//   ....[36]....
        /*0130*/ 	.word	0xffffffff


	//   ....[37]....
        /*0134*/ 	.word	0xffffffff


	//   ....[38]....
        /*0138*/ 	.word	0xffffffff


	//   ....[39]....
        /*013c*/ 	.word	0xffffffff


	//   ....[40]....
        /*0140*/ 	.word	0xffffffff


	//   ....[41]....
        /*0144*/ 	.word	0xffffffff


	//   ....[42]....
        /*0148*/ 	.word	0xffffffff


	//   ....[43]....
        /*014c*/ 	.word	0xffffffff


	//   ....[44]....
        /*0150*/ 	.word	0xffffffff


	//   ....[45]....
        /*0154*/ 	.word	0xffffffff


	//   ....[46]....
        /*0158*/ 	.word	0xffffffff


	//   ....[47]....
        /*015c*/ 	.word	0xffffffff


	//   ....[48]....
        /*0160*/ 	.word	0xffffffff


	//   ....[49]....
        /*0164*/ 	.word	0xffffffff


	//   ....[50]....
        /*0168*/ 	.word	0xffffffff


	//   ....[51]....
        /*016c*/ 	.word	0xffffffff


	//   ....[52]....
        /*0170*/ 	.word	0xffffffff


	//   ....[53]....
        /*0174*/ 	.word	0xffffffff


	//   ....[54]....
        /*0178*/ 	.word	0xffffffff


	//   ....[55]....
        /*017c*/ 	.word	0xffffffff


	//   ....[56]....
        /*0180*/ 	.word	0xffffffff


	//   ....[57]....
        /*0184*/ 	.word	0xffffffff


	//   ....[58]....
        /*0188*/ 	.word	0xffffffff


	//   ....[59]....
        /*018c*/ 	.word	0xffffffff


	//   ....[60]....
        /*0190*/ 	.word	0xffffffff


	//   ....[61]....
        /*0194*/ 	.word	0xffffffff


	//   ....[62]....
        /*0198*/ 	.word	0xffffffff


	//   ....[63]....
        /*019c*/ 	.word	0xffffffff


	//   ....[64]....
        /*01a0*/ 	.word	0xffffffff


	//   ....[65]....
        /*01a4*/ 	.word	0xffffffff


	//   ....[66]....
        /*01a8*/ 	.word	0xffffffff


	//   ....[67]....
        /*01ac*/ 	.word	0xffffffff


	//   ....[68]....
        /*01b0*/ 	.word	0xffffffff


	//   ....[69]....
        /*01b4*/ 	.word	0xffffffff


	//   ....[70]....
        /*01b8*/ 	.word	0xffffffff


	//   ....[71]....
        /*01bc*/ 	.word	0xffffffff


	//   ....[72]....
        /*01c0*/ 	.word	0xffffffff


	//   ....[73]....
        /*01c4*/ 	.word	0xffffffff


	//   ....[74]....
        /*01c8*/ 	.word	0xffffffff


	//   ....[75]....
        /*01cc*/ 	.word	0xffffffff


	//   ....[76]....
        /*01d0*/ 	.word	0xffffffff


	//   ....[77]....
        /*01d4*/ 	.word	0xffffffff


	//   ....[78]....
        /*01d8*/ 	.word	0xffffffff


	//   ....[79]....
        /*01dc*/ 	.word	0xffffffff


	//   ....[80]....
        /*01e0*/ 	.word	0xffffffff


	//   ....[81]....
        /*01e4*/ 	.word	0xffffffff


	//   ....[82]....
        /*01e8*/ 	.word	0xffffffff


	//   ....[83]....
        /*01ec*/ 	.word	0xffffffff


	//   ....[84]....
        /*01f0*/ 	.word	0xffffffff


	//   ....[85]....
        /*01f4*/ 	.word	0xffffffff


	//   ....[86]....
        /*01f8*/ 	.word	0xffffffff


	//   ....[87]....
        /*01fc*/ 	.word	0xffffffff


	//   ....[88]....
        /*0200*/ 	.word	0xffffffff


	//   ....[89]....
        /*0204*/ 	.word	0xffffffff


	//   ....[90]....
        /*0208*/ 	.word	0xffffffff


	//   ....[91]....
        /*020c*/ 	.word	0xffffffff


	//   ....[92]....
        /*0210*/ 	.word	0xffffffff


	//   ....[93]....
        /*0214*/ 	.word	0xffffffff


	//   ....[94]....
        /*0218*/ 	.word	0x0500000f


	//   ....[95]....
        /*021c*/ 	.word	0x0500000f


	//   ....[96]....
        /*0220*/ 	.word	0x0500000f


	//   ....[97]....
        /*0224*/ 	.word	0x0500000f


	//   ....[98]....
        /*0228*/ 	.word	0x0500000f


	//   ....[99]....
        /*022c*/ 	.word	0x0500000f


	//   ....[100]....
        /*0230*/ 	.word	0x0500000f


	//   ....[101]....
        /*0234*/ 	.word	0x0500000f


	//   ....[102]....
        /*0238*/ 	.word	0x0500000f


	//   ....[103]....
        /*023c*/ 	.word	0x0500000f


	//   ....[104]....
        /*0240*/ 	.word	0x0500000f


	//   ....[105]....
        /*0244*/ 	.word	0x0500000f


	//   ....[106]....
        /*0248*/ 	.word	0x0500000f


	//   ....[107]....
        /*024c*/ 	.word	0x0500000f


	//   ....[108]....
        /*0250*/ 	.word	0x0500000f


	//   ....[109]....
        /*0254*/ 	.word	0x0500000f


	//   ....[110]....
        /*0258*/ 	.word	0x0500000f


	//   ....[111]....
        /*025c*/ 	.word	0x0500000f


	//   ....[112]....
        /*0260*/ 	.word	0x0500000f


	//   ....[113]....
        /*0264*/ 	.word	0x0500000f


	//   ....[114]....
        /*0268*/ 	.word	0x0500000f


	//   ....[115]....
        /*026c*/ 	.word	0x0500000f


	//   ....[116]....
        /*0270*/ 	.word	0x0500000f


	//   ....[117]....
        /*0274*/ 	.word	0x0500000f


	//   ....[118]....
        /*0278*/ 	.word	0x0500000f


	//   ....[119]....
        /*027c*/ 	.word	0x0500000f


	//   ....[120]....
        /*0280*/ 	.word	0x0500000f


	//   ....[121]....
        /*0284*/ 	.word	0x0500000f


	//   ....[122]....
        /*0288*/ 	.word	0x0500000f


	//   ....[123]....
        /*028c*/ 	.word	0x0500000f


	//   ....[124]....
        /*0290*/ 	.word	0x0500000f


	//   ....[125]....
        /*0294*/ 	.word	0x0500000f


	//   ....[126]....
        /*0298*/ 	.word	0x0500000f


	//   ....[127]....
        /*029c*/ 	.word	0x0500000f


	//   ....[128]....
        /*02a0*/ 	.word	0x0500000f


	//   ....[129]....
        /*02a4*/ 	.word	0x0500000f


	//   ....[130]....
        /*02a8*/ 	.word	0x0500000f


	//   ....[131]....
        /*02ac*/ 	.word	0x0500000f


	//   ....[132]....
        /*02b0*/ 	.word	0x0500000f


	//   ....[133]....
        /*02b4*/ 	.word	0x0500000f


	//   ....[134]....
        /*02b8*/ 	.word	0x0500000f


	//   ....[135]....
        /*02bc*/ 	.word	0x0500000f


	//   ....[136]....
        /*02c0*/ 	.word	0x0500000f


	//----- nvinfo : EIATTR_COOP_GROUP_INSTR_OFFSETS
	.align		4
.L_314:
        /*02c4*/ 	.byte	0x04, 0x28
        /*02c6*/ 	.short	(.L_316 - .L_315)


	//   ....[0]....
.L_315:
        /*02c8*/ 	.word	0x00000070


	//   ....[1]....
        /*02cc*/ 	.word	0x000000b0


	//   ....[2]....
        /*02d0*/ 	.word	0x00000290


	//   ....[3]....
        /*02d4*/ 	.word	0x000003f0


	//   ....[4]....
        /*02d8*/ 	.word	0x00000510


	//   ....[5]....
        /*02dc*/ 	.word	0x00000670


	//   ....[6]....
        /*02e0*/ 	.word	0x00001b50


	//   ....[7]....
        /*02e4*/ 	.word	0x00003cc0


	//   ....[8]....
        /*02e8*/ 	.word	0x000043c0


	//   ....[9]....
        /*02ec*/ 	.word	0x00004630


	//   ....[10]....
        /*02f0*/ 	.word	0x00004f70


	//   ....[11]....
        /*02f4*/ 	.word	0x00005070


	//   ....[12]....
        /*02f8*/ 	.word	0x000053c0


	//   ....[13]....
        /*02fc*/ 	.word	0x00005490


	//   ....[14]....
        /*0300*/ 	.word	0x00005cd0


	//   ....[15]....
        /*0304*/ 	.word	0x000063c0


	//   ....[16]....
        /*0308*/ 	.word	0x00006600


	//   ....[17]....
        /*030c*/ 	.word	0x00006cf0


	//   ....[18]....
        /*0310*/ 	.word	0x00006df0


	//   ....[19]....
        /*0314*/ 	.word	0x000071a0


	//   ....[20]....
        /*0318*/ 	.word	0x000072b0


	//   ....[21]....
        /*031c*/ 	.word	0x00008360


	//   ....[22]....
        /*0320*/ 	.word	0x00008aa0


	//   ....[23]....
        /*0324*/ 	.word	0x00008ad0


	//   ....[24]....
        /*0328*/ 	.word	0x00008d70


	//   ....[25]....
        /*032c*/ 	.word	0x00008f40


	//   ....[26]....
        /*0330*/ 	.word	0x00009eb0


	//   ....[27]....
        /*0334*/ 	.word	0x0000a350


	//   ....[28]....
        /*0338*/ 	.word	0x0000a580


	//   ....[29]....
        /*033c*/ 	.word	0x0000ac70


	//   ....[30]....
        /*0340*/ 	.word	0x0000ad70


	//   ....[31]....
        /*0344*/ 	.word	0x0000b160


	//   ....[32]....
        /*0348*/ 	.word	0x0000b2f0


	//   ....[33]....
        /*034c*/ 	.word	0x0000c2e0


	//   ....[34]....
        /*0350*/ 	.word	0x0000c3b0


	//   ....[35]....
        /*0354*/ 	.word	0x0000c3f0


	//   ....[36]....
        /*0358*/ 	.word	0x0000c480


	//   ....[37]....
        /*035c*/ 	.word	0x0000c4c0


	//   ....[38]....
        /*0360*/ 	.word	0x0000d760


	//   ....[39]....
        /*0364*/ 	.word	0x0000e1d0


	//   ....[40]....
        /*0368*/ 	.word	0x0000e200


	//   ....[41]....
        /*036c*/ 	.word	0x0000e230


	//   ....[42]....
        /*0370*/ 	.word	0x0000e250


	//   ....[43]....
        /*0374*/ 	.word	0x0000e8a0


	//   ....[44]....
        /*0378*/ 	.word	0x0000e8b0


	//   ....[45]....
        /*037c*/ 	.word	0x0000eae0


	//   ....[46]....
        /*0380*/ 	.word	0x0000eb00


	//   ....[47]....
        /*0384*/ 	.word	0x0000f470


	//   ....[48]....
        /*0388*/ 	.word	0x0000f4b0


	//   ....[49]....
        /*038c*/ 	.word	0x0000f6f0


	//   ....[50]....
        /*0390*/ 	.word	0x0000f710


	//   ....[51]....
        /*0394*/ 	.word	0x0000fa00


	//   ....[52]....
        /*0398*/ 	.word	0x00011290


	//   ....[53]....
        /*039c*/ 	.word	0x000112b0


	//   ....[54]....
        /*03a0*/ 	.word	0x000112f0


	//   ....[55]....
        /*03a4*/ 	.word	0x00011320


	//   ....[56]....
        /*03a8*/ 	.word	0x00011370


	//   ....[57]....
        /*03ac*/ 	.word	0x000113a0


	//   ....[58]....
        /*03b0*/ 	.word	0x000113c0


	//   ....[59]....
        /*03b4*/ 	.word	0x00011400


	//   ....[60]....
        /*03b8*/ 	.word	0x00011a30


	//   ....[61]....
        /*03bc*/ 	.word	0x00011a50


	//   ....[62]....
        /*03c0*/ 	.word	0x00011ab0


	//   ....[63]....
        /*03c4*/ 	.word	0x00011af0


	//   ....[64]....
        /*03c8*/ 	.word	0x00011b30


	//   ....[65]....
        /*03cc*/ 	.word	0x00011b60


	//   ....[66]....
        /*03d0*/ 	.word	0x00011b70


	//   ....[67]....
        /*03d4*/ 	.word	0x00011bb0


	//   ....[68]....
        /*03d8*/ 	.word	0x00012010


	//   ....[69]....
        /*03dc*/ 	.word	0x00012040


	//   ....[70]....
        /*03e0*/ 	.word	0x00012070


	//   ....[71]....
        /*03e4*/ 	.word	0x000120d0


	//   ....[72]....
        /*03e8*/ 	.word	0x00012220


	//   ....[73]....
        /*03ec*/ 	.word	0x00012240


	//   ....[74]....
        /*03f0*/ 	.word	0x00012250


	//   ....[75]....
        /*03f4*/ 	.word	0x000123a0


	//   ....[76]....
        /*03f8*/ 	.word	0x00012c00


	//   ....[77]....
        /*03fc*/ 	.word	0x00012c20


	//   ....[78]....
        /*0400*/ 	.word	0x00012c40


	//   ....[79]....
        /*0404*/ 	.word	0x00012c70


	//   ....[80]....
        /*0408*/ 	.word	0x00012c90


	//   ....[81]....
        /*040c*/ 	.word	0x00012cc0


	//   ....[82]....
        /*0410*/ 	.word	0x00012ce0


	//   ....[83]....
        /*0414*/ 	.word	0x00012cf0


	//   ....[84]....
        /*0418*/ 	.word	0x00013030


	//   ....[85]....
        /*041c*/ 	.word	0x00013070


	//   ....[86]....
        /*0420*/ 	.word	0x000130a0


	//   ....[87]....
        /*0424*/ 	.word	0x000130e0


	//   ....[88]....
        /*0428*/ 	.word	0x00013100


	//   ....[89]....
        /*042c*/ 	.word	0x000131b0


	//   ....[90]....
        /*0430*/ 	.word	0x000131d0


	//   ....[91]....
        /*0434*/ 	.word	0x000131e0


	//   ....[92]....
        /*0438*/ 	.word	0x00013820


	//   ....[93]....
        /*043c*/ 	.word	0x00013a00


	//   ....[94]....
        /*0440*/ 	.word	0x00014100


	//   ....[95]....
        /*0444*/ 	.word	0x000141e0


	//   ....[96]....
        /*0448*/ 	.word	0x00014280


	//   ....[97]....
        /*044c*/ 	.word	0x00014300


	//   ....[98]....
        /*0450*/ 	.word	0x000143b0


	//   ....[99]....
        /*0454*/ 	.word	0x00014430


	//   ....[100]....
        /*0458*/ 	.word	0x000144e0


	//   ....[101]....
        /*045c*/ 	.word	0x00014560


	//   ....[102]....
        /*0460*/ 	.word	0x000145f0


	//   ....[103]....
        /*0464*/ 	.word	0x00014680


	//   ....[104]....
        /*0468*/ 	.word	0x000146f0


	//   ....[105]....
        /*046c*/ 	.word	0x00014770


	//   ....[106]....
        /*0470*/ 	.word	0x00014820


	//   ....[107]....
        /*0474*/ 	.word	0x000148a0


	//   ....[108]....
        /*0478*/ 	.word	0x00014940


	//   ....[109]....
        /*047c*/ 	.word	0x000149c0


	//   ....[110]....
        /*0480*/ 	.word	0x00014a50


	//   ....[111]....
        /*0484*/ 	.word	0x00014b80


	//   ....[112]....
        /*0488*/ 	.word	0x00014c80


	//   ....[113]....
        /*048c*/ 	.word	0x00014ea0


	//   ....[114]....
        /*0490*/ 	.word	0x00014ef0


	//   ....[115]....
        /*0494*/ 	.word	0x000150b0


	//   ....[116]....
        /*0498*/ 	.word	0x00015100


	//   ....[117]....
        /*049c*/ 	.word	0x000152c0


	//   ....[118]....
        /*04a0*/ 	.word	0x00015310


	//   ....[119]....
        /*04a4*/ 	.word	0x000153f0


	//   ....[120]....
        /*04a8*/ 	.word	0x00015490


	//   ....[121]....
        /*04ac*/ 	.word	0x000154f0


	//   ....[122]....
        /*04b0*/ 	.word	0x00015590


	//   ....[123]....
        /*04b4*/ 	.word	0x000155f0


	//   ....[124]....
        /*04b8*/ 	.word	0x00015690


	//   ....[125]....
        /*04bc*/ 	.word	0x000156f0


	//   ....[126]....
        /*04c0*/ 	.word	0x00015790


	//   ....[127]....
        /*04c4*/ 	.word	0x00015870


	//   ....[128]....
        /*04c8*/ 	.word	0x00015940


	//   ....[129]....
        /*04cc*/ 	.word	0x00015a30


	//   ....[130]....
        /*04d0*/ 	.word	0x00015b40


	//   ....[131]....
        /*04d4*/ 	.word	0x00015c50


	//   ....[132]....
        /*04d8*/ 	.word	0x00015d30


	//   ....[133]....
        /*04dc*/ 	.word	0x00015e40


	//   ....[134]....
        /*04e0*/ 	.word	0x00015f20


	//   ....[135]....
        /*04e4*/ 	.word	0x00015fb0


	//   ....[136]....
        /*04e8*/ 	.word	0x000160d0


	//----- nvinfo : EIATTR_REG_RECONFIG
	.align		4
.L_316:
        /*04ec*/ 	.byte	0x01, 0x54
	.zero		2


	//----- nvinfo : EIATTR_SYSCALL_OFFSETS
	.align		4
        /*04f0*/ 	.byte	0x04, 0x46
        /*04f2*/ 	.short	(.L_318 - .L_317)


	//   ....[0]....
.L_317:
        /*04f4*/ 	.word	0x00003e90


	//   ....[1]....
        /*04f8*/ 	.word	0x00010a40


	//   ....[2]....
        /*04fc*/ 	.word	0x00010b90


	//   ....[3]....
        /*0500*/ 	.word	0x00010c80


	//   ....[4]....
        /*0504*/ 	.word	0x000116d0


	//----- nvinfo : EIATTR_MBARRIER_INSTR_OFFSETS
	.align		4
.L_318:
        /*0508*/ 	.byte	0x04, 0x39
        /*050a*/ 	.short	(.L_320 - .L_319)


	//   ....[0]....
.L_319:
        /*050c*/ 	.word	0x00000180
        /*0510*/ 	.word	0x000000ff
        /*0514*/ 	.word	0x00028c00
        /*0518*/ 	.short	0x0100
        /*051a*/ 	.byte	0x08
	.zero		1


	//   ....[1]....
        /*051c*/ 	.word	0x00000190
        /*0520*/ 	.word	0x000000ff
        /*0524*/ 	.word	0x00028c20
        /*0528*/ 	.short	0x0100
        /*052a*/ 	.byte	0x08
	.zero		1


	//   ....[2]....
        /*052c*/ 	.word	0x00000240
        /*0530*/ 	.word	0x000000ff
        /*0534*/ 	.word	0x00028c30
        /*0538*/ 	.short	0x0100
        /*053a*/ 	.byte	0x06
	.zero		1


	//   ....[3]....
        /*053c*/ 	.word	0x00000250
        /*0540*/ 	.word	0x000000ff
        /*0544*/ 	.word	0x00028c40
        /*0548*/ 	.short	0x0100
        /*054a*/ 	.byte	0x06
	.zero		1


	//   ....[4]....
        /*054c*/ 	.word	0x00000260
        /*0550*/ 	.word	0x000000ff
        /*0554*/ 	.word	0x00028c38
        /*0558*/ 	.short	0x0100
        /*055a*/ 	.byte	0x06
	.zero		1


	//   ....[5]....
        /*055c*/ 	.word	0x00000270
        /*0560*/ 	.word	0x000000ff
        /*0564*/ 	.word	0x00028c48
        /*0568*/ 	.short	0x0100
        /*056a*/ 	.byte	0x06
	.zero		1


	//   ....[6]....
        /*056c*/ 	.word	0x000003a0
        /*0570*/ 	.word	0x000000ff
        /*0574*/ 	.word	0x00028c50
        /*0578*/ 	.short	0x0100
        /*057a*/ 	.byte	0x08
	.zero		1


	//   ....[7]....
        /*057c*/ 	.word	0x000003b0
        /*0580*/ 	.word	0x000000ff
        /*0584*/ 	.word	0x00028c60
        /*0588*/ 	.short	0x0100
        /*058a*/ 	.byte	0x08
	.zero		1


	//   ....[8]....
        /*058c*/ 	.word	0x000003c0
        /*0590*/ 	.word	0x000000ff
        /*0594*/ 	.word	0x00028c58
        /*0598*/ 	.short	0x0100
        /*059a*/ 	.byte	0x08
	.zero		1


	//   ....[9]....
        /*059c*/ 	.word	0x000003d0
        /*05a0*/ 	.word	0x000000ff
        /*05a4*/ 	.word	0x00028c68
        /*05a8*/ 	.short	0x0100
        /*05aa*/ 	.byte	0x08
	.zero		1


	//   ....[10]....
        /*05ac*/ 	.word	0x000004c0
        /*05b0*/ 	.word	0x000000ff
        /*05b4*/ 	.word	0x00028c70
        /*05b8*/ 	.short	0x0100
        /*05ba*/ 	.byte	0x06
	.zero		1


	//   ....[11]....
        /*05bc*/ 	.word	0x000004d0
        /*05c0*/ 	.word	0x000000ff
        /*05c4*/ 	.word	0x00028c80
        /*05c8*/ 	.short	0x0100
        /*05ca*/ 	.byte	0x06
	.zero		1


	//   ....[12]....
        /*05cc*/ 	.word	0x000004e0
        /*05d0*/ 	.word	0x000000ff
        /*05d4*/ 	.word	0x00028c78
        /*05d8*/ 	.short	0x0100
        /*05da*/ 	.byte	0x06
	.zero		1


	//   ....[13]....
        /*05dc*/ 	.word	0x000004f0
        /*05e0*/ 	.word	0x000000ff
        /*05e4*/ 	.word	0x00028c88
        /*05e8*/ 	.short	0x0100
        /*05ea*/ 	.byte	0x06
	.zero		1


	//   ....[14]....
        /*05ec*/ 	.word	0x00000620
        /*05f0*/ 	.word	0x000000ff
        /*05f4*/ 	.word	0x00028c90
        /*05f8*/ 	.short	0x0100
        /*05fa*/ 	.byte	0x08
	.zero		1


	//   ....[15]....
        /*05fc*/ 	.word	0x00000630
        /*0600*/ 	.word	0x000000ff
        /*0604*/ 	.word	0x00028ca0
        /*0608*/ 	.short	0x0100
        /*060a*/ 	.byte	0x08
	.zero		1


	//   ....[16]....
        /*060c*/ 	.word	0x00000640
        /*0610*/ 	.word	0x000000ff
        /*0614*/ 	.word	0x00028c98
        /*0618*/ 	.short	0x0100
        /*061a*/ 	.byte	0x08
	.zero		1


	//   ....[17]....
        /*061c*/ 	.word	0x00000650
        /*0620*/ 	.word	0x000000ff
        /*0624*/ 	.word	0x00028ca8
        /*0628*/ 	.short	0x0100
        /*062a*/ 	.byte	0x08
	.zero		1


	//   ....[18]....
        /*062c*/ 	.word	0x00000790
        /*0630*/ 	.word	0x000000ff
        /*0634*/ 	.word	0x00028cb0
        /*0638*/ 	.short	0x0100
        /*063a*/ 	.byte	0x08
	.zero		1


	//   ....[19]....
        /*063c*/ 	.word	0x000007a0
        /*0640*/ 	.word	0x000000ff
        /*0644*/ 	.word	0x00028cc0
        /*0648*/ 	.short	0x0100
        /*064a*/ 	.byte	0x08
	.zero		1


	//   ....[20]....
        /*064c*/ 	.word	0x000007b0
        /*0650*/ 	.word	0x000000ff
        /*0654*/ 	.word	0x00028cb8
        /*0658*/ 	.short	0x0100
        /*065a*/ 	.byte	0x08
	.zero		1


	//   ....[21]....
        /*065c*/ 	.word	0x000007c0
        /*0660*/ 	.word	0x000000ff
        /*0664*/ 	.word	0x00028cc8
        /*0668*/ 	.short	0x0100
        /*066a*/ 	.byte	0x08
	.zero		1


	//   ....[22]....
        /*066c*/ 	.word	0x00001c60
        /*0670*/ 	.word	0x000000ff
        /*0674*/ 	.word	0x00028c50
        /*0678*/ 	.short	0x010a
        /*067a*/ 	.byte	0x15
	.zero		1


	//   ....[23]....
        /*067c*/ 	.word	0x00001f20
        /*0680*/ 	.word	0x000000ff
        /*0684*/ 	.word	0x00000000
        /*0688*/ 	.short	0x0101
        /*068a*/ 	.byte	0x06
	.zero		1


	//   ....[24]....
        /*068c*/ 	.word	0x00002860
        /*0690*/ 	.word	0x000000ff
        /*0694*/ 	.word	0x00028c50
        /*0698*/ 	.short	0x010a
        /*069a*/ 	.byte	0x15
	.zero		1


	//   ....[25]....
        /*069c*/ 	.word	0x000028a0
        /*06a0*/ 	.word	0x000000ff
        /*06a4*/ 	.word	0x00028c50
        /*06a8*/ 	.short	0x010a
        /*06aa*/ 	.byte	0x15
	.zero		1


	//   ....[26]....
        /*06ac*/ 	.word	0x00002a80
        /*06b0*/ 	.word	0x000000ff
        /*06b4*/ 	.word	0x00000000
        /*06b8*/ 	.short	0x0101
        /*06ba*/ 	.byte	0x06
	.zero		1


	//   ....[27]....
        /*06bc*/ 	.word	0x00003f10
        /*06c0*/ 	.word	0x000000ff
        /*06c4*/ 	.word	0x00028c00
        /*06c8*/ 	.short	0x010a
        /*06ca*/ 	.byte	0x2a
	.zero		1


	//   ....[28]....
        /*06cc*/ 	.word	0x00003f90
        /*06d0*/ 	.word	0x00000009
        /*06d4*/ 	.word	0x00028c30
        /*06d8*/ 	.short	0x010a
        /*06da*/ 	.byte	0x3f
	.zero		1


	//   ....[29]....
        /*06dc*/ 	.word	0x00003fd0
        /*06e0*/ 	.word	0x00000009
        /*06e4*/ 	.word	0x00028c30
        /*06e8*/ 	.short	0x010a
        /*06ea*/ 	.byte	0x3f
	.zero		1


	//   ....[30]....
        /*06ec*/ 	.word	0x000043d0
        /*06f0*/ 	.word	0x000000ff
        /*06f4*/ 	.word	0x00000000
        /*06f8*/ 	.short	0x0101
        /*06fa*/ 	.byte	0x06
	.zero		1


	//   ....[31]....
        /*06fc*/ 	.word	0x00005a90
        /*0700*/ 	.word	0x00000009
        /*0704*/ 	.word	0x00028c50
        /*0708*/ 	.short	0x010a
        /*070a*/ 	.byte	0x3f
	.zero		1


	//   ....[32]....
        /*070c*/ 	.word	0x00005ad0
        /*0710*/ 	.word	0x00000009
        /*0714*/ 	.word	0x00028c50
        /*0718*/ 	.short	0x010a
        /*071a*/ 	.byte	0x3f
	.zero		1


	//   ....[33]....
        /*071c*/ 	.word	0x00005e00
        /*0720*/ 	.word	0x000000ff
        /*0724*/ 	.word	0x00000000
        /*0728*/ 	.short	0x0101
        /*072a*/ 	.byte	0x0e
	.zero		1


	//   ....[34]....
        /*072c*/ 	.word	0x00006100
        /*0730*/ 	.word	0x000000ff
        /*0734*/ 	.word	0x00028c30
        /*0738*/ 	.short	0x010a
        /*073a*/ 	.byte	0x15
	.zero		1


	//   ....[35]....
        /*073c*/ 	.word	0x00006140
        /*0740*/ 	.word	0x000000ff
        /*0744*/ 	.word	0x00028c30
        /*0748*/ 	.short	0x010a
        /*074a*/ 	.byte	0x15
	.zero		1


	//   ....[36]....
        /*074c*/ 	.word	0x00006400
        /*0750*/ 	.word	0x000000ff
        /*0754*/ 	.word	0x00000000
        /*0758*/ 	.short	0x0101
        /*075a*/ 	.byte	0x06
	.zero		1


	//   ....[37]....
        /*075c*/ 	.word	0x00008120
        /*0760*/ 	.word	0x000000ff
        /*0764*/ 	.word	0x00028c50
        /*0768*/ 	.short	0x010a
        /*076a*/ 	.byte	0x15
	.zero		1


	//   ....[38]....
        /*076c*/ 	.word	0x00008160
        /*0770*/ 	.word	0x000000ff
        /*0774*/ 	.word	0x00028c50
        /*0778*/ 	.short	0x010a
        /*077a*/ 	.byte	0x15
	.zero		1


	//   ....[39]....
        /*077c*/ 	.word	0x00008410
        /*0780*/ 	.word	0x000000ff
        /*0784*/ 	.word	0x00000000
        /*0788*/ 	.short	0x0101
        /*078a*/ 	.byte	0x15
	.zero		1


	//   ....[40]....
        /*078c*/ 	.word	0x00008780
        /*0790*/ 	.word	0x000000ff
        /*0794*/ 	.word	0x00028c30
        /*0798*/ 	.short	0x010a
        /*079a*/ 	.byte	0x15
	.zero		1


	//   ....[41]....
        /*079c*/ 	.word	0x000087c0
        /*07a0*/ 	.word	0x000000ff
        /*07a4*/ 	.word	0x00028c30
        /*07a8*/ 	.short	0x010a
        /*07aa*/ 	.byte	0x15
	.zero		1


	//   ....[42]....
        /*07ac*/ 	.word	0x000089c0
        /*07b0*/ 	.word	0x000000ff
        /*07b4*/ 	.word	0x00000000
        /*07b8*/ 	.short	0x0101
        /*07ba*/ 	.byte	0x06
	.zero		1


	//   ....[43]....
        /*07bc*/ 	.word	0x00009c70
        /*07c0*/ 	.word	0x000000ff
        /*07c4*/ 	.word	0x00028c50
        /*07c8*/ 	.short	0x010a
        /*07ca*/ 	.byte	0x15
	.zero		1


	//   ....[44]....
        /*07cc*/ 	.word	0x00009cb0
        /*07d0*/ 	.word	0x000000ff
        /*07d4*/ 	.word	0x00028c50
        /*07d8*/ 	.short	0x010a
        /*07da*/ 	.byte	0x15
	.zero		1


	//   ....[45]....
        /*07dc*/ 	.word	0x00009f40
        /*07e0*/ 	.word	0x000000ff
        /*07e4*/ 	.word	0x00000000
        /*07e8*/ 	.short	0x0101
        /*07ea*/ 	.byte	0x15
	.zero		1


	//   ....[46]....
        /*07ec*/ 	.word	0x0000a0a0
        /*07f0*/ 	.word	0x000000ff
        /*07f4*/ 	.word	0x00028c30
        /*07f8*/ 	.short	0x010a
        /*07fa*/ 	.byte	0x15
	.zero		1


	//   ....[47]....
        /*07fc*/ 	.word	0x0000a0e0
        /*0800*/ 	.word	0x000000ff
        /*0804*/ 	.word	0x00028c30
        /*0808*/ 	.short	0x010a
        /*080a*/ 	.byte	0x15
	.zero		1


	//   ....[48]....
        /*080c*/ 	.word	0x0000a380
        /*0810*/ 	.word	0x000000ff
        /*0814*/ 	.word	0x00000000
        /*0818*/ 	.short	0x0101
        /*081a*/ 	.byte	0x06
	.zero		1


	//   ....[49]....
        /*081c*/ 	.word	0x0000c0a0
        /*0820*/ 	.word	0x000000ff
        /*0824*/ 	.word	0x00028c50
        /*0828*/ 	.short	0x010a
        /*082a*/ 	.byte	0x15
	.zero		1


	//   ....[50]....
        /*082c*/ 	.word	0x0000c0e0
        /*0830*/ 	.word	0x000000ff
        /*0834*/ 	.word	0x00028c50
        /*0838*/ 	.short	0x010a
        /*083a*/ 	.byte	0x15
	.zero		1


	//   ....[51]....
        /*083c*/ 	.word	0x0000c390
        /*0840*/ 	.word	0x000000ff
        /*0844*/ 	.word	0x00000000
        /*0848*/ 	.short	0x0101
        /*084a*/ 	.byte	0x15
	.zero		1


	//   ....[52]....
        /*084c*/ 	.word	0x0000e870
        /*0850*/ 	.word	0x000000ff
        /*0854*/ 	.word	0x00000000
        /*0858*/ 	.short	0x0101
        /*085a*/ 	.byte	0x05
	.zero		1


	//   ....[53]....
        /*085c*/ 	.word	0x00011080
        /*0860*/ 	.word	0x00000019
        /*0864*/ 	.word	0x00028c40
        /*0868*/ 	.short	0x010a
        /*086a*/ 	.byte	0x3f
	.zero		1


	//   ....[54]....
        /*086c*/ 	.word	0x000114b0
        /*0870*/ 	.word	0x00000019
        /*0874*/ 	.word	0x00028c30
        /*0878*/ 	.short	0x0107
        /*087a*/ 	.byte	0x3f
	.zero		1


	//   ....[55]....
        /*087c*/ 	.word	0x00011580
        /*0880*/ 	.word	0x00000019
        /*0884*/ 	.word	0x00028c30
        /*0888*/ 	.short	0x0101
        /*088a*/ 	.byte	0x3f
	.zero		1


	//   ....[56]....
        /*088c*/ 	.word	0x00011c60
        /*0890*/ 	.word	0x00000011
        /*0894*/ 	.word	0x00028c00
        /*0898*/ 	.short	0x0107
        /*089a*/ 	.byte	0x3f
	.zero		1


	//   ....[57]....
        /*089c*/ 	.word	0x00011d50
        /*08a0*/ 	.word	0x00000011
        /*08a4*/ 	.word	0x00028c00
        /*08a8*/ 	.short	0x0101
        /*08aa*/ 	.byte	0x3f
	.zero		1


	//   ....[58]....
        /*08ac*/ 	.word	0x00011d70
        /*08b0*/ 	.word	0x00000011
        /*08b4*/ 	.word	0x00028c20
        /*08b8*/ 	.short	0x010a
        /*08ba*/ 	.byte	0x3f
	.zero		1


	//   ....[59]....
        /*08bc*/ 	.word	0x00011e00
        /*08c0*/ 	.word	0x00000019
        /*08c4*/ 	.word	0x00028c60
        /*08c8*/ 	.short	0x010a
        /*08ca*/ 	.byte	0x3f
	.zero		1


	//   ....[60]....
        /*08cc*/ 	.word	0x00012660
        /*08d0*/ 	.word	0x00000019
        /*08d4*/ 	.word	0x00028c50
        /*08d8*/ 	.short	0x0107
        /*08da*/ 	.byte	0x3f
	.zero		1


	//   ....[61]....
        /*08dc*/ 	.word	0x00012730
        /*08e0*/ 	.word	0x00000019
        /*08e4*/ 	.word	0x00028c50
        /*08e8*/ 	.short	0x0101
        /*08ea*/ 	.byte	0x3f
	.zero		1


	//   ....[62]....
        /*08ec*/ 	.word	0x00012a60
        /*08f0*/ 	.word	0x00000008
        /*08f4*/ 	.word	0x00028c40
        /*08f8*/ 	.short	0x010a
        /*08fa*/ 	.byte	0x3f
	.zero		1


	//   ....[63]....
        /*08fc*/ 	.word	0x00012d90
        /*0900*/ 	.word	0x00000008
        /*0904*/ 	.word	0x00028c30
        /*0908*/ 	.short	0x0107
        /*090a*/ 	.byte	0x3f
	.zero		1


	//   ....[64]....
        /*090c*/ 	.word	0x00012e50
        /*0910*/ 	.word	0x00000008
        /*0914*/ 	.word	0x00028c30
        /*0918*/ 	.short	0x0101
        /*091a*/ 	.byte	0x3f
	.zero		1


	//   ....[65]....
        /*091c*/ 	.word	0x00012e80
        /*0920*/ 	.word	0x00000008
        /*0924*/ 	.word	0x00028c60
        /*0928*/ 	.short	0x010a
        /*092a*/ 	.byte	0x3f
	.zero		1


	//   ....[66]....
        /*092c*/ 	.word	0x000134e0
        /*0930*/ 	.word	0x00000008
        /*0934*/ 	.word	0x00028c50
        /*0938*/ 	.short	0x0107
        /*093a*/ 	.byte	0x3f
	.zero		1


	//   ....[67]....
        /*093c*/ 	.word	0x000135a0
        /*0940*/ 	.word	0x00000008
        /*0944*/ 	.word	0x00028c50
        /*0948*/ 	.short	0x0101
        /*094a*/ 	.byte	0x3f
	.zero		1


	//   ....[68]....
        /*094c*/ 	.word	0x00013980
        /*0950*/ 	.word	0x00000007
        /*0954*/ 	.word	0x00028c20
        /*0958*/ 	.short	0x010a
        /*095a*/ 	.byte	0x3f
	.zero		1


	//   ....[69]....
        /*095c*/ 	.word	0x00013b00
        /*0960*/ 	.word	0x00000005
        /*0964*/ 	.word	0x00028c40
        /*0968*/ 	.short	0x010a
        /*096a*/ 	.byte	0x3f
	.zero		1


	//   ....[70]....
        /*096c*/ 	.word	0x00013ba0
        /*0970*/ 	.word	0x00000003
        /*0974*/ 	.word	0x00028c40
        /*0978*/ 	.short	0x010a
        /*097a*/ 	.byte	0x3f
	.zero		1


	//   ....[71]....
        /*097c*/ 	.word	0x00013be0
        /*0980*/ 	.word	0x00000005
        /*0984*/ 	.word	0x00028c60
        /*0988*/ 	.short	0x010a
        /*098a*/ 	.byte	0x3f
	.zero		1


	//   ....[72]....
        /*098c*/ 	.word	0x00013c20
        /*0990*/ 	.word	0x00000003
        /*0994*/ 	.word	0x00028c60
        /*0998*/ 	.short	0x010a
        /*099a*/ 	.byte	0x3f
	.zero		1


	//   ....[73]....
        /*099c*/ 	.word	0x00013c90
        /*09a0*/ 	.word	0x00000003
        /*09a4*/ 	.word	0x00028c50
        /*09a8*/ 	.short	0x010a
        /*09aa*/ 	.byte	0x3f
	.zero		1


	//   ....[74]....
        /*09ac*/ 	.word	0x00013cf0
        /*09b0*/ 	.word	0x00000003
        /*09b4*/ 	.word	0x00028c50
        /*09b8*/ 	.short	0x010a
        /*09ba*/ 	.byte	0x3f
	.zero		1


	//   ....[75]....
        /*09bc*/ 	.word	0x00013d50
        /*09c0*/ 	.word	0x00000003
        /*09c4*/ 	.word	0x00028c00
        /*09c8*/ 	.short	0x010a
        /*09ca*/ 	.byte	0x3f
	.zero		1


	//   ....[76]....
        /*09cc*/ 	.word	0x00013da0
        /*09d0*/ 	.word	0x00000009
        /*09d4*/ 	.word	0x00028c30
        /*09d8*/ 	.short	0x010a
        /*09da*/ 	.byte	0x3f
	.zero		1


	//   ....[77]....
        /*09dc*/ 	.word	0x00013df0
        /*09e0*/ 	.word	0x00000009
        /*09e4*/ 	.word	0x00028c50
        /*09e8*/ 	.short	0x010a
        /*09ea*/ 	.byte	0x3f
	.zero		1


	//   ....[78]....
        /*09ec*/ 	.word	0x00013e50
        /*09f0*/ 	.word	0x00000006
        /*09f4*/ 	.word	0x00028c30
        /*09f8*/ 	.short	0x010a
        /*09fa*/ 	.byte	0x3f
	.zero		1


	//   ....[79]....
        /*09fc*/ 	.word	0x00013eb0
        /*0a00*/ 	.word	0x0000000a
        /*0a04*/ 	.word	0x00028c50
        /*0a08*/ 	.short	0x010a
        /*0a0a*/ 	.byte	0x3f
	.zero		1


	//   ....[80]....
        /*0a0c*/ 	.word	0x00013f10
        /*0a10*/ 	.word	0x00000006
        /*0a14*/ 	.word	0x00028c30
        /*0a18*/ 	.short	0x010a
        /*0a1a*/ 	.byte	0x3f
	.zero		1


	//   ....[81]....
        /*0a1c*/ 	.word	0x00013f70
        /*0a20*/ 	.word	0x00000008
        /*0a24*/ 	.word	0x00028c50
        /*0a28*/ 	.short	0x010a
        /*0a2a*/ 	.byte	0x3f
	.zero		1


	//   ....[82]....
        /*0a2c*/ 	.word	0x00013fd0
        /*0a30*/ 	.word	0x00000005
        /*0a34*/ 	.word	0x00028c30
        /*0a38*/ 	.short	0x010a
        /*0a3a*/ 	.byte	0x3f
	.zero		1


	//   ....[83]....
        /*0a3c*/ 	.word	0x00014030
        /*0a40*/ 	.word	0x00000007
        /*0a44*/ 	.word	0x00028c50
        /*0a48*/ 	.short	0x010a
        /*0a4a*/ 	.byte	0x3f
	.zero		1


	//   ....[84]....
        /*0a4c*/ 	.word	0x00014130
        /*0a50*/ 	.word	0x00000019
        /*0a54*/ 	.word	0x00028c40
        /*0a58*/ 	.short	0x010a
        /*0a5a*/ 	.byte	0x3f
	.zero		1


	//   ....[85]....
        /*0a5c*/ 	.word	0x00014a80
        /*0a60*/ 	.word	0x00000011
        /*0a64*/ 	.word	0x00028c20
        /*0a68*/ 	.short	0x010a
        /*0a6a*/ 	.byte	0x3f
	.zero		1


	//   ....[86]....
        /*0a6c*/ 	.word	0x00014ad0
        /*0a70*/ 	.word	0x00000019
        /*0a74*/ 	.word	0x00028c60
        /*0a78*/ 	.short	0x010a
        /*0a7a*/ 	.byte	0x3f
	.zero		1


	//   ....[87]....
        /*0a7c*/ 	.word	0x00015340
        /*0a80*/ 	.word	0x00000008
        /*0a84*/ 	.word	0x00028c40
        /*0a88*/ 	.short	0x010a
        /*0a8a*/ 	.byte	0x3f
	.zero		1


	//   ....[88]....
        /*0a8c*/ 	.word	0x000157c0
        /*0a90*/ 	.word	0x00000008
        /*0a94*/ 	.word	0x00028c60
        /*0a98*/ 	.short	0x010a
        /*0a9a*/ 	.byte	0x3f
	.zero		1


	//   ....[89]....
        /*0a9c*/ 	.word	0x00015ff0
        /*0aa0*/ 	.word	0x00000007
        /*0aa4*/ 	.word	0x00028c20
        /*0aa8*/ 	.short	0x010a
        /*0aaa*/ 	.byte	0x3f
	.zero		1


	//   ....[90]....
        /*0aac*/ 	.word	0x00016190
        /*0ab0*/ 	.word	0x00000005
        /*0ab4*/ 	.word	0x00028c40
        /*0ab8*/ 	.short	0x010a
        /*0aba*/ 	.byte	0x3f
	.zero		1


	//   ....[91]....
        /*0abc*/ 	.word	0x000161e0
        /*0ac0*/ 	.word	0x00000003
        /*0ac4*/ 	.word	0x00028c40
        /*0ac8*/ 	.short	0x010a
        /*0aca*/ 	.byte	0x3f
	.zero		1


	//   ....[92]....
        /*0acc*/ 	.word	0x00016230
        /*0ad0*/ 	.word	0x00000005
        /*0ad4*/ 	.word	0x00028c60
        /*0ad8*/ 	.short	0x010a
        /*0ada*/ 	.byte	0x3f
	.zero		1


	//----- nvinfo : EIATTR_NUM_MBARRIERS
	.align		4
.L_320:
        /*0adc*/ 	.byte	0x03, 0x38
        /*0ade*/ 	.short	0x0016


	//----- nvinfo : EIATTR_EXIT_INSTR_OFFSETS
	.align		4
        /*0ae0*/ 	.byte	0x04, 0x1c
        /*0ae2*/ 	.short	(.L_322 - .L_321)


	//   ....[0]....
.L_321:
        /*0ae4*/ 	.word	0x00000930


	//   ....[1]....
        /*0ae8*/ 	.word	0x0000f970


	//   ....[2]....
        /*0aec*/ 	.word	0x00013c70


	//----- nvinfo : EIATTR_MAX_THREADS
	.align		4
.L_322:
        /*0af0*/ 	.byte	0x04, 0x05
        /*0af2*/ 	.short	(.L_324 - .L_323)
.L_323:
        /*0af4*/ 	.word	0x00000180
        /*0af8*/ 	.word	0x00000001
        /*0afc*/ 	.word	0x00000001


	//----- nvinfo : EIATTR_CRS_STACK_SIZE
	.align		4
.L_324:
        /*0b00*/ 	.byte	0x04, 0x1e
        /*0b02*/ 	.short	(.L_326 - .L_325)
.L_325:
        /*0b04*/ 	.word	0x00000000


	//----- nvinfo : EIATTR_CBANK_PARAM_SIZE
	.align		4
.L_326:
        /*0b08*/ 	.byte	0x03, 0x19
        /*0b0a*/ 	.short	0x0af0


	//----- nvinfo : EIATTR_PARAM_CBANK
	.align		4
        /*0b0c*/ 	.byte	0x04, 0x0a
        /*0b0e*/ 	.short	(.L_328 - .L_327)
	.align		4
.L_327:
        /*0b10*/ 	.word	index@(.nv.constant0._ZN7cutlass13device_kernelIN5flash11enable_sm90INS1_16FlashAttnFwdSm90INS1_25CollectiveMainloopFwdSm90ILi2EN4cute5tupleIJNS5_1CILi1EEES8_S8_EEENS6_IJNS7_ILi64EEESA_SA_EEELi512ENS_6half_tEfNS_4arch4Sm90ELb0ELb1ELb0ELb0ELb1ELb0ELb0ELb0ELb0ELb1ELb0ELb0EEENS1_21CollectiveEpilogueFwdINS6_IJSA_NS7_ILi512EEESA_EEES9_SC_SE_Li256ELb0ELb1ELb0ELb0EEENS1_30DynamicPersistentTileSchedulerILi256ELi128ELb0ELb1ELb1EEEEEEEEEvNT_6ParamsE)
        /*0b14*/ 	.short	0x0210
        /*0b16*/ 	.short	0x0af0


	//----- nvinfo : EIATTR_SW_WAR
	.align		4
.L_328:
        /*0b18*/ 	.byte	0x04, 0x36
        /*0b1a*/ 	.short	(.L_330 - .L_329)
.L_329:
        /*0b1c*/ 	.word	0x00000008
.L_330:


//--------------------- .nv.info._ZN7cutlass13device_kernelIN5flash11enable_sm90INS1_16FlashAttnFwdSm90INS1_25CollectiveMainloopFwdSm90ILi2EN4cute5tupleIJNS5_1CILi1EEES8_S8_EEENS6_IJNS7_ILi64EEESA_SA_EEELi512ENS_6half_tEfNS_4arch4Sm90ELb0ELb1ELb0ELb0ELb1ELb0ELb1ELb0ELb0ELb1ELb0ELb0EEENS1_21CollectiveEpilogueFwdINS6_IJSA_NS7_ILi512EEESA_EEES9_SC_SE_Li256ELb0ELb1ELb0ELb0EEENS1_30DynamicPersistentTileSchedulerILi256ELi128ELb0ELb1ELb1EEEEEEEEEvNT_6ParamsE --------------------------
	.section	.nv.info._ZN7cutlass13device_kernelIN5flash11enable_sm90INS1_16FlashAttnFwdSm90INS1_25CollectiveMainloopFwdSm90ILi2EN4cute5tupleIJNS5_1CILi1EEES8_S8_EEENS6_IJNS7_ILi64EEESA_SA_EEELi512ENS_6half_tEfNS_4arch4Sm90ELb0ELb1ELb0ELb0ELb1ELb0ELb1ELb0ELb0ELb1ELb0ELb0EEENS1_21CollectiveEpilogueFwdINS6_IJSA_NS7_ILi512EEESA_EEES9_SC_SE_Li256ELb0ELb1ELb0ELb0EEENS1_30DynamicPersistentTileSchedulerILi256ELi128ELb0ELb1ELb1EEEEEEEEEvNT_6ParamsE,"",@"SHT_CUDA_INFO"
	.sectionflags	@""
	.align	4


	//----- nvinfo : EIATTR_CUDA_API_VERSION
	.align		4
        /*0000*/ 	.byte	0x04, 0x37
        /*0002*/ 	.short	(.L_332 - .L_331)
.L_331:
        /*0004*/ 	.word	0x00000082


	//----- nvinfo : EIATTR_KPARAM_INFO
	.align		4
.L_332:
        /*0008*/ 	.byte	0x04, 0x17
        /*000a*/ 	.short	(.L_334 - .L_333)
.L_333:
        /*000c*/ 	.word	0x00000000
        /*0010*/ 	.short	0x0000
        /*0012*/ 	.short	0x0070
        /*0014*/ 	.byte	0x00, 0xf0, 0x01, 0x2e


	//----- nvinfo : EIATTR_SPARSE_MMA_MASK
	.align		4
.L_334:
        /*0018*/ 	.byte	0x03, 0x50
        /*001a*/ 	.short	0x0000


	//----- nvinfo : EIATTR_MAXREG_COUNT
	.align		4
        /*001c*/ 	.byte	0x03, 0x1b
        /*001e*/ 	.short	0x00a8


	//----- nvinfo : EIATTR_NUM_BARRIERS
	.align		4
        /*0020*/ 	.byte	0x02, 0x4c
        /*0022*/ 	.byte	0x10
	.zero		1


	//----- nvinfo : EIATTR_EXTERNS
	.align		4
        /*0024*/ 	.byte	0x04, 0x0f
        /*0026*/ 	.short	(.L_336 - .L_335)


	//   ....[0]....
	.align		4
.L_335:
        /*0028*/ 	.word	index@(__assertfail)


	//----- nvinfo : EIATTR_ANNOTATIONS
	.align		4
.L_336:
        /*002c*/ 	.byte	0x04, 0x55
        /*002e*/ 	.short	(.L_338 - .L_337)


	//   ....[0]....
.L_337:
        /* <DEDUP_REMOVED lines=10> */


	//----- nvinfo : EIATTR_MERCURY_ISA_VERSION
	.align		4
.L_338:
        /*00c0*/ 	.byte	0x03, 0x5f
        /*00c2*/ 	.short	0x0101


	//----- nvinfo : EIATTR_INT_WARP_WIDE_INSTR_OFFSETS
	.align		4
        /*00c4*/ 	.byte	0x04, 0x31
        /*00c6*/ 	.short	(.L_340 - .L_339)


	//   ....[0]....
.L_339:
        /*00c8*/ 	.word	0x000000d0


	//   ....[1]....
        /*00cc*/ 	.word	0x000000e0


	//   ....[2]....
        /*00d0*/ 	.word	0x000000f0


	//   ....[3]....
        /*00d4*/ 	.word	0x00000190


	//   ....[4]....
        /*00d8*/ 	.word	0x00014a30


	//   ....[5]....
        /*00dc*/ 	.word	0x00014ac0


	//   ....[6]....
        /*00e0*/ 	.word	0x00018550


	//   ....[7]....
        /*00e4*/ 	.word	0x000185e0


	//----- nvinfo : EIATTR_COOP_GROUP_MASK_REGIDS
	.align		4
.L_340:
        /*00e8*/ 	.byte	0x04, 0x29
        /*00ea*/ 	.short	(.L_342 - .L_341)


	//   ....[0]....
.L_341:
        /*00ec*/ 	.word	0xffffffff


	//   ....[1]....
        /*00f0*/ 	.word	0xffffffff


	//   ....[2]....
        /*00f4*/ 	.word	0xffffffff


	//   ....[3]....
        /*00f8*/ 	.word	0xffffffff


	//   ....[4]....
        /*00fc*/ 	.word	0xffffffff


	//   ....[5]....
        /*0100*/ 	.word	0xffffffff


	//   ....[6]....
        /*0104*/ 	.word	0xffffffff


	//   ....[7]....
        /*0108*/ 	.word	0xffffffff


	//   ....[8]....
        /*010c*/ 	.word	0xffffffff


	//   ....[9]....
        /*0110*/ 	.word	0xffffffff


	//   ....[10]....
        /*0114*/ 	.word	0xffffffff


	//   ....[11]....
        /*0118*/ 	.word	0xffffffff


	//   ....[12]....
        /*011c*/ 	.word	0xffffffff


	//   ....[13]....
        /*0120*/ 	.word	0xffffffff


	//   ....[14]....
        /*0124*/ 	.word	0xffffffff


	//   ....[15]....
        /*0128*/ 	.word	0xffffffff


	//   ....[16]....
        /*012c*/ 	.word	0xffffffff


	//   ....[17]....
        /*0130*/ 	.word	0xffffffff


	//   ....[18]....
        /*0134*/ 	.word	0xffffffff


	//   ....[19]....
        /*0138*/ 	.word	0xffffffff


	//   ....[20]....
        /*013c*/ 	.word	0xffffffff


	//   ....[21]....
        /*0140*/ 	.word	0xffffffff


	//   ....[22]....
        /*0144*/ 	.word	0xffffffff


	//   ....[23]....
        /*0148*/ 	.word	0xffffffff


	//   ....[24]....
        /*014c*/ 	.word	0xffffffff


	//   ....[25]....
        /*0150*/ 	.word	0xffffffff


	//   ....[26]....
        /*0154*/ 	.word	0xffffffff


	//   ....[27]....
        /*0158*/ 	.word	0xffffffff


	//   ....[28]....
        /*015c*/ 	.word	0xffffffff


	//   ....[29]....
        /*0160*/ 	.word	0xffffffff


	//   ....[30]....
        /*0164*/ 	.word	0xffffffff


	//   ....[31]....
        /*0168*/ 	.word	0xffffffff


	//   ....[32]....
        /*016c*/ 	.word	0xffffffff


	//   ....[33]....
        /*0170*/ 	.word	0xffffffff


	//   ....[34]....
        /*0174*/ 	.word	0xffffffff


	//   ....[35]....
        /*0178*/ 	.word	0xffffffff


	//   ....[36]....
        /*017c*/ 	.word	0xffffffff


	//   ....[37]....
        /*0180*/ 	.word	0xffffffff


	//   ....[38]....
        /*0184*/ 	.word	0xffffffff


	//   ....[39]....
        /*0188*/ 	.word	0xffffffff


	//   ....[40]....
        /*018c*/ 	.word	0xffffffff


	//   ....[41]....
        /*0190*/ 	.word	0xffffffff


	//   ....[42]....
        /*0194*/ 	.word	0xffffffff


	//   ....[43]....
        /*0198*/ 	.word	0xffffffff


	//   ....[44]....
        /*019c*/ 	.word	0xffffffff


	//   ....[45]....
        /*01a0*/ 	.word	0xffffffff


	//   ....[46]....
        /*01a4*/ 	.word	0xffffffff


	//   ....[47]....
        /*01a8*/ 	.word	0xffffffff


	//   ....[48]....
        /*01ac*/ 	.word	0xffffffff


	//   ....[49]....
        /*01b0*/ 	.word	0xffffffff


	//   ....[50]....
        /*01b4*/ 	.word	0xffffffff


	//   ....[51]....
        /*01b8*/ 	.word	0xffffffff


	//   ....[52]....
        /*01bc*/ 	.word	0xffffffff


	//   ....[53]....
        /*01c0*/ 	.word	0xffffffff


	//   ....[54]....
        /*01c4*/ 	.word	0xffffffff


	//   ....[55]....
        /*01c8*/ 	.word	0xffffffff


	//   ....[56]....
        /*01cc*/ 	.word	0xffffffff


	//   ....[57]....
        /*01d0*/ 	.word	0xffffffff


	//   ....[58]....
        /*01d4*/ 	.word	0xffffffff


	//   ....[59]....
        /*01d8*/ 	.word	0xffffffff


	//   ....[60]....
        /*01dc*/ 	.word	0xffffffff


	//   ....[61]....
        /*01e0*/ 	.word	0xffffffff


	//   ....[62]....
        /*01e4*/ 	.word	0xffffffff


	//   ....[63]....
        /*01e8*/ 	.word	0xffffffff


	//   ....[64]....
        /*01ec*/ 	.word	0xffffffff


	//   ....[65]....
        /*01f0*/ 	.word	0xffffffff


	//   ....[66]....
        /*01f4*/ 	.word	0xffffffff


	//   ....[67]....
        /*01f8*/ 	.word	0xffffffff


	//   ....[68]....
        /*01fc*/ 	.word	0xffffffff


	//   ....[69]....
        /*0200*/ 	.word	0xffffffff


	//   ....[70]....
        /*0204*/ 	.word	0xffffffff


	//   ....[71]....
        /*0208*/ 	.word	0xffffffff


	//   ....[72]....
        /*020c*/ 	.word	0xffffffff


	//   ....[73]....
        /*0210*/ 	.word	0xffffffff


	//   ....[74]....
        /*0214*/ 	.word	0xffffffff


	//   ....[75]....
        /*0218*/ 	.word	0xffffffff


	//   ....[76]....
        /*021c*/ 	.word	0xffffffff


	//   ....[77]....
        /*0220*/ 	.word	0xffffffff


	//   ....[78]....
        /*0224*/ 	.word	0xffffffff


	//   ....[79]....
        /*0228*/ 	.word	0xffffffff


	//   ....[80]....
        /*022c*/ 	.word	0xffffffff


	//   ....[81]....
        /*0230*/ 	.word	0xffffffff


	//   ....[82]....
        /*0234*/ 	.word	0xffffffff


	//   ....[83]....
        /*0238*/ 	.word	0xffffffff


	//   ....[84]....
        /*023c*/ 	.word	0xffffffff


	//   ....[85]....
        /*0240*/ 	.word	0xffffffff


	//   ....[86]....
        /*0244*/ 	.word	0xffffffff


	//   ....[87]....
        /*0248*/ 	.word	0xffffffff


	//   ....[88]....
        /*024c*/ 	.word	0xffffffff


	//   ....[89]....
        /*0250*/ 	.word	0xffffffff


	//   ....[90]....
        /*0254*/ 	.word	0xffffffff


	//   ....[91]....
        /*0258*/ 	.word	0xffffffff


	//   ....[92]....
        /*025c*/ 	.word	0xffffffff


	//   ....[93]....
        /*0260*/ 	.word	0xffffffff


	//   ....[94]....
        /*0264*/ 	.word	0xffffffff


	//   ....[95]....
        /*0268*/ 	.word	0xffffffff


	//   ....[96]....
        /*026c*/ 	.word	0xffffffff


	//   ....[97]....
        /*0270*/ 	.word	0xffffffff


	//   ....[98]....
        /*0274*/ 	.word	0xffffffff


	//   ....[99]....
        /*0278*/ 	.word	0xffffffff


	//   ....[100]....
        /*027c*/ 	.word	0xffffffff


	//   ....[101]....
        /*0280*/ 	.word	0xffffffff


	//   ....[102]....
        /*0284*/ 	.word	0xffffffff


	//   ....[103]....
        /*0288*/ 	.word	0xffffffff


	//   ....[104]....
        /*028c*/ 	.word	0xffffffff


	//   ....[105]....
        /*0290*/ 	.word	0xffffffff


	//   ....[106]....
        /*0294*/ 	.word	0x0500000f


	//   ....[107]....
        /*0298*/ 	.word	0x0500000f


	//   ....[108]....
        /*029c*/ 	.word	0x0500000f


	//   ....[109]....
        /*02a0*/ 	.word	0x0500000f


	//   ....[110]....
        /*02a4*/ 	.word	0x0500000f


	//   ....[111]....
        /*02a8*/ 	.word	0x0500000f


	//   ....[112]....
        /*02ac*/ 	.word	0x0500000f


	//   ....[113]....
        /*02b0*/ 	.word	0x0500000f


	//   ....[114]....
        /*02b4*/ 	.word	0x0500000f


	//   ....[115]....
        /*02b8*/ 	.word	0x0500000f


	//   ....[116]....
        /*02bc*/ 	.word	0x0500000f


	//   ....[117]....
        /*02c0*/ 	.word	0x0500000f


	//   ....[118]....
        /*02c4*/ 	.word	0x0500000f


	//   ....[119]....
        /*02c8*/ 	.word	0x0500000f


	//   ....[120]....
        /*02cc*/ 	.word	0x0500000f


	//   ....[121]....
        /*02d0*/ 	.word	0x0500000f


	//   ....[122]....
        /*02d4*/ 	.word	0x0500000f


	//   ....[123]....
        /*02d8*/ 	.word	0x0500000f


	//   ....[124]....
        /*02dc*/ 	.word	0x0500000f


	//   ....[125]....
        /*02e0*/ 	.word	0x0500000f


	//   ....[126]....
        /*02e4*/ 	.word	0x0500000f


	//   ....[127]....
        /*02e8*/ 	.word	0x0500000f


	//   ....[128]....
        /*02ec*/ 	.word	0x0500000f


	//   ....[129]....
        /*02f0*/ 	.word	0x0500000f


	//   ....[130]....
        /*02f4*/ 	.word	0x0500000f


	//   ....[131]....
        /*02f8*/ 	.word	0x0500000f


	//   ....[132]....
        /*02fc*/ 	.word	0x0500000f


	//   ....[133]....
        /*0300*/ 	.word	0x0500000f


	//   ....[134]....
        /*0304*/ 	.word	0x0500000f


	//   ....[135]....
        /*0308*/ 	.word	0x0500000f


	//   ....[136]....
        /*030c*/ 	.word	0x0500000f


	//   ....[137]....
        /*0310*/ 	.word	0x0500000f


	//   ....[138]....
        /*0314*/ 	.word	0x0500000f


	//   ....[139]....
        /*0318*/ 	.word	0x0500000f


	//   ....[140]....
        /*031c*/ 	.word	0x0500000f


	//   ....[141]....
        /*0320*/ 	.word	0x0500000f


	//   ....[142]....
        /*0324*/ 	.word	0x0500000f


	//   ....[143]....
        /*0328*/ 	.word	0x0500000f


	//   ....[144]....
        /*032c*/ 	.word	0x0500000f


	//   ....[145]....
        /*0330*/ 	.word	0x0500000f


	//   ....[146]....
        /*0334*/ 	.word	0x0500000f


	//   ....[147]....
        /*0338*/ 	.word	0x0500000f


	//   ....[148]....
        /*033c*/ 	.word	0x0500000f


	//   ....[149]....
        /*0340*/ 	.word	0x0500000f


	//   ....[150]....
        /*0344*/ 	.word	0x0500000f


	//   ....[151]....
        /*0348*/ 	.word	0x0500000f


	//   ....[152]....
        /*034c*/ 	.word	0x0500000f


	//   ....[153]....
        /*0350*/ 	.word	0x0500000f


	//   ....[154]....
        /*0354*/ 	.word	0x0500000f


	//   ....[155]....
        /*0358*/ 	.word	0x0500000f


	//   ....[156]....
        /*035c*/ 	.word	0x0500000f


	//----- nvinfo : EIATTR_COOP_GROUP_INSTR_OFFSETS
	.align		4
.L_342:
        /*0360*/ 	.byte	0x04, 0x28
        /*0362*/ 	.short	(.L_344 - .L_343)


	//   ....[0]....
.L_343:
        /*0364*/ 	.word	0x00000080


	//   ....[1]....
        /*0368*/ 	.word	0x00000090


	//   ....[2]....
        /*036c*/ 	.word	0x000002c0


	//   ....[3]....
        /*0370*/ 	.word	0x00000420


	//   ....[4]....
        /*0374*/ 	.word	0x00000540


	//   ....[5]....
        /*0378*/ 	.word	0x000006a0


	//   ....[6]....
        /*037c*/ 	.word	0x00001b50


	//   ....[7]....
        /*0380*/ 	.word	0x00003b50


	//   ....[8]....
        /*0384*/ 	.word	0x000042b0


	//   ....[9]....
        /*0388*/ 	.word	0x000053b0


	//   ....[10]....
        /*038c*/ 	.word	0x00005610


	//   ....[11]....
        /*0390*/ 	.word	0x00005f10


	//   ....[12]....
        /*0394*/ 	.word	0x00006020


	//   ....[13]....
        /*0398*/ 	.word	0x00006420


	//   ....[14]....
        /*039c*/ 	.word	0x000064e0


	//   ....[15]....
        /*03a0*/ 	.word	0x00006c10


	//   ....[16]....
        /*03a4*/ 	.word	0x00007270


	//   ....[17]....
        /*03a8*/ 	.word	0x00008340


	//   ....[18]....
        /*03ac*/ 	.word	0x00008560


	//   ....[19]....
        /*03b0*/ 	.word	0x00008c70


	//   ....[20]....
        /*03b4*/ 	.word	0x00008d70


	//   ....[21]....
        /*03b8*/ 	.word	0x00009140


	//   ....[22]....
        /*03bc*/ 	.word	0x000091f0


	//   ....[23]....
        /*03c0*/ 	.word	0x0000a250


	//   ....[24]....
        /*03c4*/ 	.word	0x0000a950


	//   ....[25]....
        /*03c8*/ 	.word	0x0000bac0


	//   ....[26]....
        /*03cc*/ 	.word	0x0000baf0


	//   ....[27]....
        /*03d0*/ 	.word	0x0000bdb0


	//   ....[28]....
        /*03d4*/ 	.word	0x0000bf80


	//   ....[29]....
        /*03d8*/ 	.word	0x0000ce10


	//   ....[30]....
        /*03dc*/ 	.word	0x0000d290


	//   ....[31]....
        /*03e0*/ 	.word	0x0000e360


	//   ....[32]....
        /*03e4*/ 	.word	0x0000e580


	//   ....[33]....
        /*03e8*/ 	.word	0x0000ec80


	//   ....[34]....
        /*03ec*/ 	.word	0x0000ed80


	//   ....[35]....
        /*03f0*/ 	.word	0x0000f160


	//   ....[36]....
        /*03f4*/ 	.word	0x0000f210


	//   ....[37]....
        /*03f8*/ 	.word	0x00010240


	//   ....[38]....
        /*03fc*/ 	.word	0x00010310


	//   ....[39]....
        /*0400*/ 	.word	0x00010340


	//   ....[40]....
        /*0404*/ 	.word	0x000103b0


	//   ....[41]....
        /*0408*/ 	.word	0x000103c0


	//   ....[42]....
        /*040c*/ 	.word	0x00011530


	//   ....[43]....
        /*0410*/ 	.word	0x00012110


	//   ....[44]....
        /*0414*/ 	.word	0x00012150


	//   ....[45]....
        /*0418*/ 	.word	0x00012180


	//   ....[46]....
        /*041c*/ 	.word	0x000121a0


	//   ....[47]....
        /*0420*/ 	.word	0x000127b0


	//   ....[48]....
        /*0424*/ 	.word	0x000127d0


	//   ....[49]....
        /*0428*/ 	.word	0x00012a50


	//   ....[50]....
        /*042c*/ 	.word	0x00012a70


	//   ....[51]....
        /*0430*/ 	.word	0x000133e0


	//   ....[52]....
        /*0434*/ 	.word	0x00013410


	//   ....[53]....
        /*0438*/ 	.word	0x00013650


	//   ....[54]....
        /*043c*/ 	.word	0x00013670


	//   ....[55]....
        /*0440*/ 	.word	0x00013950


	//   ....[56]....
        /*0444*/ 	.word	0x000154f0


	//   ....[57]....
        /*0448*/ 	.word	0x00015510


	//   ....[58]....
        /*044c*/ 	.word	0x00015530


	//   ....[59]....
        /*0450*/ 	.word	0x000155a0


	//   ....[60]....
        /*0454*/ 	.word	0x000155d0


	//   ....[61]....
        /*0458*/ 	.word	0x00015640


	//   ....[62]....
        /*045c*/ 	.word	0x00015670


	//   ....[63]....
        /*0460*/ 	.word	0x00015680


	//   ....[64]....
        /*0464*/ 	.word	0x00015d70


	//   ....[65]....
        /*0468*/ 	.word	0x00015da0


	//   ....[66]....
        /*046c*/ 	.word	0x00015dd0


	//   ....[67]....
        /*0470*/ 	.word	0x00015e80


	//   ....[68]....
        /*0474*/ 	.word	0x00015ea0


	//   ....[69]....
        /*0478*/ 	.word	0x00015f30


	//   ....[70]....
        /*047c*/ 	.word	0x00015f50


	//   ....[71]....
        /*0480*/ 	.word	0x00015f60


	//   ....[72]....
        /*0484*/ 	.word	0x000165a0


	//   ....[73]....
        /*0488*/ 	.word	0x000165d0


	//   ....[74]....
        /*048c*/ 	.word	0x000165e0


	//   ....[75]....
        /*0490*/ 	.word	0x00016680


	//   ....[76]....
        /*0494*/ 	.word	0x00016790


	//   ....[77]....
        /*0498*/ 	.word	0x000167a0


	//   ....[78]....
        /*049c*/ 	.word	0x000167b0


	//   ....[79]....
        /*04a0*/ 	.word	0x000168c0


	//   ....[80]....
        /*04a4*/ 	.word	0x00016e70


	//   ....[81]....
        /*04a8*/ 	.word	0x00016ea0


	//   ....[82]....
        /*04ac*/ 	.word	0x00016ed0


	//   ....[83]....
        /*04b0*/ 	.word	0x00016f30


	//   ....[84]....
        /*04b4*/ 	.word	0x00017080


	//   ....[85]....
        /*04b8*/ 	.word	0x000170a0


	//   ....[86]....
        /*04bc*/ 	.word	0x000170b0


	//   ....[87]....
        /*04c0*/ 	.word	0x00017200


	//   ....[88]....
        /*04c4*/ 	.word	0x00017a90


	//   ....[89]....
        /*04c8*/ 	.word	0x00017ab0


	//   ....[90]....
        /*04cc*/ 	.word	0x00017b00


	//   ....[91]....
        /*04d0*/ 	.word	0x00017b10


	//   ....[92]....
        /*04d4*/ 	.word	0x00017b50


	//   ....[93]....
        /*04d8*/ 	.word	0x00017b60


	//   ....[94]....
        /*04dc*/ 	.word	0x00017b70


	//   ....[95]....
        /*04e0*/ 	.word	0x00017bb0


	//   ....[96]....
        /*04e4*/ 	.word	0x00017ed0


	//   ....[97]....
        /*04e8*/ 	.word	0x00017f10


	//   ....[98]....
        /*04ec*/ 	.word	0x00017f30


	//   ....[99]....
        /*04f0*/ 	.word	0x00017fa0


	//   ....[100]....
        /*04f4*/ 	.word	0x00017fc0


	//   ....[101]....
        /*04f8*/ 	.word	0x00017fe0


	//   ....[102]....
        /*04fc*/ 	.word	0x00018070


	//   ....[103]....
        /*0500*/ 	.word	0x00018110


	//   ....[104]....
        /*0504*/ 	.word	0x00018700


	//   ....[105]....
        /*0508*/ 	.word	0x000188e0


	//   ....[106]....
        /*050c*/ 	.word	0x00018f70


	//   ....[107]....
        /*0510*/ 	.word	0x00019050


	//   ....[108]....
        /*0514*/ 	.word	0x000190f0


	//   ....[109]....
        /*0518*/ 	.word	0x00019150


	//   ....[110]....
        /*051c*/ 	.word	0x00019230


	//   ....[111]....
        /*0520*/ 	.word	0x000192a0


	//   ....[112]....
        /*0524*/ 	.word	0x00019380


	//   ....[113]....
        /*0528*/ 	.word	0x000193f0


	//   ....[114]....
        /*052c*/ 	.word	0x000194c0


	//   ....[115]....
        /*0530*/ 	.word	0x00019560


	//   ....[116]....
        /*0534*/ 	.word	0x000195f0


	//   ....[117]....
        /*0538*/ 	.word	0x00019650


	//   ....[118]....
        /*053c*/ 	.word	0x00019750


	//   ....[119]....
        /*0540*/ 	.word	0x000197d0


	//   ....[120]....
        /*0544*/ 	.word	0x000198c0


	//   ....[121]....
        /*0548*/ 	.word	0x00019930


	//   ....[122]....
        /*054c*/ 	.word	0x00019a10


	//   ....[123]....
        /*0550*/ 	.word	0x00019aa0


	//   ....[124]....
        /*0554*/ 	.word	0x00019b40


	//   ....[125]....
        /*0558*/ 	.word	0x00019c60


	//   ....[126]....
        /*055c*/ 	.word	0x00019d50


	//   ....[127]....
        /*0560*/ 	.word	0x00019f00


	//   ....[128]....
        /*0564*/ 	.word	0x00019f50


	//   ....[129]....
        /*0568*/ 	.word	0x0001a060


	//   ....[130]....
        /*056c*/ 	.word	0x0001a140


	//   ....[131]....
        /*0570*/ 	.word	0x0001a2b0


	//   ....[132]....
        /*0574*/ 	.word	0x0001a3b0


	//   ....[133]....
        /*0578*/ 	.word	0x0001a5d0


	//   ....[134]....
        /*057c*/ 	.word	0x0001a620


	//   ....[135]....
        /*0580*/ 	.word	0x0001a7e0


	//   ....[136]....
        /*0584*/ 	.word	0x0001a830


	//   ....[137]....
        /*0588*/ 	.word	0x0001a9f0


	//   ....[138]....
        /*058c*/ 	.word	0x0001aa40


	//   ....[139]....
        /*0590*/ 	.word	0x0001ab20


	//   ....[140]....
        /*0594*/ 	.word	0x0001abc0


	//   ....[141]....
        /*0598*/ 	.word	0x0001ac20


	//   ....[142]....
        /*059c*/ 	.word	0x0001acd0


	//   ....[143]....
        /*05a0*/ 	.word	0x0001ad30


	//   ....[144]....
        /*05a4*/ 	.word	0x0001ade0


	//   ....[145]....
        /*05a8*/ 	.word	0x0001ae40


	//   ....[146]....
        /*05ac*/ 	.word	0x0001aef0


	//   ....[147]....
        /*05b0*/ 	.word	0x0001afe0


	//   ....[148]....
        /*05b4*/ 	.word	0x0001b0c0


	//   ....[149]....
        /*05b8*/ 	.word	0x0001b1a0


	//   ....[150]....
        /*05bc*/ 	.word	0x0001b2b0


	//   ....[151]....
        /*05c0*/ 	.word	0x0001b3d0


	//   ....[152]....
        /*05c4*/ 	.word	0x0001b4b0


	//   ....[153]....
        /*05c8*/ 	.word	0x0001b5c0


	//   ....[154]....
        /*05cc*/ 	.word	0x0001b6a0


	//   ....[155]....
        /*05d0*/ 	.word	0x0001b730


	//   ....[156]....
        /*05d4*/ 	.word	0x0001b850


	//----- nvinfo : EIATTR_REG_RECONFIG
	.align		4
.L_344:
        /*05d8*/ 	.byte	0x01, 0x54
	.zero		2


	//----- nvinfo : EIATTR_SYSCALL_OFFSETS
	.align		4
        /*05dc*/ 	.byte	0x04, 0x46
        /*05de*/ 	.short	(.L_346 - .L_345)


	//   ....[0]....
.L_345:
        /*05e0*/ 	.word	0x00003d20


	//   ....[1]....
        /*05e4*/ 	.word	0x00014c20


	//   ....[2]....
        /*05e8*/ 	.word	0x00014d70


	//   ....[3]....
        /*05ec*/ 	.word	0x00014e60


	//   ....[4]....
        /*05f0*/ 	.word	0x000159a0


	//   ....[5]....
        /*05f4*/ 	.word	0x00016240


	//----- nvinfo : EIATTR_MBARRIER_INSTR_OFFSETS
	.align		4
.L_346:
        /*05f8*/ 	.byte	0x04, 0x39
        /*05fa*/ 	.short	(.L_348 - .L_347)


	//   ....[0]....
.L_347:
        /*05fc*/ 	.word	0x000001a0
        /*0600*/ 	.word	0x000000ff
        /*0604*/ 	.word	0x00038800
        /*0608*/ 	.short	0x0100
        /*060a*/ 	.byte	0x08
	.zero		1


	//   ....[1]....
        /*060c*/ 	.word	0x000001b0
        /*0610*/ 	.word	0x000000ff
        /*0614*/ 	.word	0x00038810
        /*0618*/ 	.short	0x0100
        /*061a*/ 	.byte	0x08
	.zero		1


	//   ....[2]....
        /*061c*/ 	.word	0x000001c0
        /*0620*/ 	.word	0x000000ff
        /*0624*/ 	.word	0x00038820
        /*0628*/ 	.short	0x0100
        /*062a*/ 	.byte	0x08
	.zero		1


	//   ....[3]....
        /*062c*/ 	.word	0x00000270
        /*0630*/ 	.word	0x000000ff
        /*0634*/ 	.word	0x00038830
        /*0638*/ 	.short	0x0100
        /*063a*/ 	.byte	0x06
	.zero		1


	//   ....[4]....
        /*063c*/ 	.word	0x00000280
        /*0640*/ 	.word	0x000000ff
        /*0644*/ 	.word	0x00038840
        /*0648*/ 	.short	0x0100
        /*064a*/ 	.byte	0x06
	.zero		1


	//   ....[5]....
        /*064c*/ 	.word	0x00000290
        /*0650*/ 	.word	0x000000ff
        /*0654*/ 	.word	0x00038838
        /*0658*/ 	.short	0x0100
        /*065a*/ 	.byte	0x06
	.zero		1


	//   ....[6]....
        /*065c*/ 	.word	0x000002a0
        /*0660*/ 	.word	0x000000ff
        /*0664*/ 	.word	0x00038848
        /*0668*/ 	.short	0x0100
        /*066a*/ 	.byte	0x06
	.zero		1


	//   ....[7]....
        /*066c*/ 	.word	0x000003d0
        /*0670*/ 	.word	0x000000ff
        /*0674*/ 	.word	0x00038850
        /*0678*/ 	.short	0x0100
        /*067a*/ 	.byte	0x08
	.zero		1


	//   ....[8]....
        /*067c*/ 	.word	0x000003e0
        /*0680*/ 	.word	0x000000ff
        /*0684*/ 	.word	0x00038860
        /*0688*/ 	.short	0x0100
        /*068a*/ 	.byte	0x08
	.zero		1


	//   ....[9]....
        /*068c*/ 	.word	0x000003f0
        /*0690*/ 	.word	0x000000ff
        /*0694*/ 	.word	0x00038858
        /*0698*/ 	.short	0x0100
        /*069a*/ 	.byte	0x08
	.zero		1


	//   ....[10]....
        /*069c*/ 	.word	0x00000400
        /*06a0*/ 	.word	0x000000ff
        /*06a4*/ 	.word	0x00038868
        /*06a8*/ 	.short	0x0100
        /*06aa*/ 	.byte	0x08
	.zero		1


	//   ....[11]....
        /*06ac*/ 	.word	0x000004f0
        /*06b0*/ 	.word	0x000000ff
        /*06b4*/ 	.word	0x00038870
        /*06b8*/ 	.short	0x0100
        /*06ba*/ 	.byte	0x06
	.zero		1


	//   ....[12]....
        /*06bc*/ 	.word	0x00000500
        /*06c0*/ 	.word	0x000000ff
        /*06c4*/ 	.word	0x00038880
        /*06c8*/ 	.short	0x0100
        /*06ca*/ 	.byte	0x06
	.zero		1


	//   ....[13]....
        /*06cc*/ 	.word	0x00000510
        /*06d0*/ 	.word	0x000000ff
        /*06d4*/ 	.word	0x00038878
        /*06d8*/ 	.short	0x0100
        /*06da*/ 	.byte	0x06
	.zero		1


	//   ....[14]....
        /*06dc*/ 	.word	0x00000520
        /*06e0*/ 	.word	0x000000ff
        /*06e4*/ 	.word	0x00038888
        /*06e8*/ 	.short	0x0100
        /*06ea*/ 	.byte	0x06
	.zero		1


	//   ....[15]....
        /*06ec*/ 	.word	0x00000650
        /*06f0*/ 	.word	0x000000ff
        /*06f4*/ 	.word	0x00038890
        /*06f8*/ 	.short	0x0100
        /*06fa*/ 	.byte	0x08
	.zero		1


	//   ....[16]....
        /*06fc*/ 	.word	0x00000660
        /*0700*/ 	.word	0x000000ff
        /*0704*/ 	.word	0x000388a0
        /*0708*/ 	.short	0x0100
        /*070a*/ 	.byte	0x08
	.zero		1


	//   ....[17]....
        /*070c*/ 	.word	0x00000670
        /*0710*/ 	.word	0x000000ff
        /*0714*/ 	.word	0x00038898
        /*0718*/ 	.short	0x0100
        /*071a*/ 	.byte	0x08
	.zero		1


	//   ....[18]....
        /*071c*/ 	.word	0x00000680
        /*0720*/ 	.word	0x000000ff
        /*0724*/ 	.word	0x000388a8
        /*0728*/ 	.short	0x0100
        /*072a*/ 	.byte	0x08
	.zero		1


	//   ....[19]....
        /*072c*/ 	.word	0x000007b0
        /*0730*/ 	.word	0x000000ff
        /*0734*/ 	.word	0x000388b0
        /*0738*/ 	.short	0x0100
        /*073a*/ 	.byte	0x08
	.zero		1


	//   ....[20]....
        /*073c*/ 	.word	0x000007c0
        /*0740*/ 	.word	0x000000ff
        /*0744*/ 	.word	0x000388c0
        /*0748*/ 	.short	0x0100
        /*074a*/ 	.byte	0x08
	.zero		1


	//   ....[21]....
        /*074c*/ 	.word	0x000007d0
        /*0750*/ 	.word	0x000000ff
        /*0754*/ 	.word	0x000388b8
        /*0758*/ 	.short	0x0100
        /*075a*/ 	.byte	0x08
	.zero		1


	//   ....[22]....
        /*075c*/ 	.word	0x000007e0
        /*0760*/ 	.word	0x000000ff
        /*0764*/ 	.word	0x000388c8
        /*0768*/ 	.short	0x0100
        /*076a*/ 	.byte	0x08
	.zero		1


	//   ....[23]....
        /*076c*/ 	.word	0x00001eb0
        /*0770*/ 	.word	0x000000ff
        /*0774*/ 	.word	0x00000000
        /*0778*/ 	.short	0x0101
        /*077a*/ 	.byte	0x06
	.zero		1


	//   ....[24]....
        /*077c*/ 	.word	0x00002970
        /*0780*/ 	.word	0x000000ff
        /*0784*/ 	.word	0x00000000
        /*0788*/ 	.short	0x0101
        /*078a*/ 	.byte	0x06
	.zero		1


	//   ....[25]....
        /*078c*/ 	.word	0x00003d80
        /*0790*/ 	.word	0x000000ff
        /*0794*/ 	.word	0x00038800
        /*0798*/ 	.short	0x010a
        /*079a*/ 	.byte	0x26
	.zero		1


	//   ....[26]....
        /*079c*/ 	.word	0x00003df0
        /*07a0*/ 	.word	0x00000008
        /*07a4*/ 	.word	0x00038830
        /*07a8*/ 	.short	0x010a
        /*07aa*/ 	.byte	0x3f
	.zero		1


	//   ....[27]....
        /*07ac*/ 	.word	0x00003e30
        /*07b0*/ 	.word	0x00000008
        /*07b4*/ 	.word	0x00038830
        /*07b8*/ 	.short	0x010a
        /*07ba*/ 	.byte	0x3f
	.zero		1


	//   ....[28]....
        /*07bc*/ 	.word	0x000040b0
        /*07c0*/ 	.word	0x000000ff
        /*07c4*/ 	.word	0x00038810
        /*07c8*/ 	.short	0x010a
        /*07ca*/ 	.byte	0x26
	.zero		1


	//   ....[29]....
        /*07cc*/ 	.word	0x000040f0
        /*07d0*/ 	.word	0x00000008
        /*07d4*/ 	.word	0x00038850
        /*07d8*/ 	.short	0x010a
        /*07da*/ 	.byte	0x3f
	.zero		1


	//   ....[30]....
        /*07dc*/ 	.word	0x00004130
        /*07e0*/ 	.word	0x00000008
        /*07e4*/ 	.word	0x00038850
        /*07e8*/ 	.short	0x010a
        /*07ea*/ 	.byte	0x3f
	.zero		1


	//   ....[31]....
        /*07ec*/ 	.word	0x00005340
        /*07f0*/ 	.word	0x000000ff
        /*07f4*/ 	.word	0x00000000
        /*07f8*/ 	.short	0x0101
        /*07fa*/ 	.byte	0x05
	.zero		1


	//   ....[32]....
        /*07fc*/ 	.word	0x00006cd0
        /*0800*/ 	.word	0x000000ff
        /*0804*/ 	.word	0x00000000
        /*0808*/ 	.short	0x0101
        /*080a*/ 	.byte	0x05
	.zero		1


	//   ....[33]....
        /*080c*/ 	.word	0x00006f80
        /*0810*/ 	.word	0x000000ff
        /*0814*/ 	.word	0x00038830
        /*0818*/ 	.short	0x010a
        /*081a*/ 	.byte	0x05
	.zero		1


	//   ....[34]....
        /*081c*/ 	.word	0x00006fc0
        /*0820*/ 	.word	0x000000ff
        /*0824*/ 	.word	0x00038830
        /*0828*/ 	.short	0x010a
        /*082a*/ 	.byte	0x05
	.zero		1


	//   ....[35]....
        /*082c*/ 	.word	0x00007150
        /*0830*/ 	.word	0x000000ff
        /*0834*/ 	.word	0x00038850
        /*0838*/ 	.short	0x010a
        /*083a*/ 	.byte	0x05
	.zero		1


	//   ....[36]....
        /*083c*/ 	.word	0x00007190
        /*0840*/ 	.word	0x000000ff
        /*0844*/ 	.word	0x00038850
        /*0848*/ 	.short	0x010a
        /*084a*/ 	.byte	0x05
	.zero		1


	//   ....[37]....
        /*084c*/ 	.word	0x000082e0
        /*0850*/ 	.word	0x000000ff
        /*0854*/ 	.word	0x00000000
        /*0858*/ 	.short	0x0101
        /*085a*/ 	.byte	0x0a
	.zero		1


	//   ....[38]....
        /*085c*/ 	.word	0x0000a300
        /*0860*/ 	.word	0x000000ff
        /*0864*/ 	.word	0x00000000
        /*0868*/ 	.short	0x0101
        /*086a*/ 	.byte	0x05
	.zero		1


	//   ....[39]....
        /*086c*/ 	.word	0x0000a660
        /*0870*/ 	.word	0x000000ff
        /*0874*/ 	.word	0x00038830
        /*0878*/ 	.short	0x010a
        /*087a*/ 	.byte	0x05
	.zero		1


	//   ....[40]....
        /*087c*/ 	.word	0x0000a6a0
        /*0880*/ 	.word	0x000000ff
        /*0884*/ 	.word	0x00038830
        /*0888*/ 	.short	0x010a
        /*088a*/ 	.byte	0x05
	.zero		1


	//   ....[41]....
        /*088c*/ 	.word	0x0000a830
        /*0890*/ 	.word	0x000000ff
        /*0894*/ 	.word	0x00038850
        /*0898*/ 	.short	0x010a
        /*089a*/ 	.byte	0x05
	.zero		1


	//   ....[42]....
        /*089c*/ 	.word	0x0000a870
        /*08a0*/ 	.word	0x000000ff
        /*08a4*/ 	.word	0x00038850
        /*08a8*/ 	.short	0x010a
        /*08aa*/ 	.byte	0x05
	.zero		1


	//   ....[43]....
        /*08ac*/ 	.word	0x0000b9d0
        /*08b0*/ 	.word	0x000000ff
        /*08b4*/ 	.word	0x00000000
        /*08b8*/ 	.short	0x0101
        /*08ba*/ 	.byte	0x0a
	.zero		1


	//   ....[44]....
        /*08bc*/ 	.word	0x0000cea0
        /*08c0*/ 	.word	0x000000ff
        /*08c4*/ 	.word	0x00000000
        /*08c8*/ 	.short	0x0101
        /*08ca*/ 	.byte	0x05
	.zero		1


	//   ....[45]....
        /*08cc*/ 	.word	0x0000cfa0
        /*08d0*/ 	.word	0x000000ff
        /*08d4*/ 	.word	0x00038830
        /*08d8*/ 	.short	0x010a
        /*08da*/ 	.byte	0x07
	.zero		1


	//   ....[46]....
        /*08dc*/ 	.word	0x0000cfe0
        /*08e0*/ 	.word	0x000000ff
        /*08e4*/ 	.word	0x00038830
        /*08e8*/ 	.short	0x010a
        /*08ea*/ 	.byte	0x07
	.zero		1


	//   ....[47]....
        /*08ec*/ 	.word	0x0000d170
        /*08f0*/ 	.word	0x000000ff
        /*08f4*/ 	.word	0x00038850
        /*08f8*/ 	.short	0x010a
        /*08fa*/ 	.byte	0x07
	.zero		1


	//   ....[48]....
        /*08fc*/ 	.word	0x0000d1b0
        /*0900*/ 	.word	0x000000ff
        /*0904*/ 	.word	0x00038850
        /*0908*/ 	.short	0x010a
        /*090a*/ 	.byte	0x07
	.zero		1


	//   ....[49]....
        /*090c*/ 	.word	0x0000e300
        /*0910*/ 	.word	0x000000ff
        /*0914*/ 	.word	0x00000000
        /*0918*/ 	.short	0x0101
        /*091a*/ 	.byte	0x0a
	.zero		1


	//   ....[50]....
        /*091c*/ 	.word	0x000102f0
        /*0920*/ 	.word	0x000000ff
        /*0924*/ 	.word	0x00000000
        /*0928*/ 	.short	0x0101
        /*092a*/ 	.byte	0x07
	.zero		1


	//   ....[51]....
        /*092c*/ 	.word	0x000127a0
        /*0930*/ 	.word	0x000000ff
        /*0934*/ 	.word	0x00000000
        /*0938*/ 	.short	0x0101
        /*093a*/ 	.byte	0x04
	.zero		1


	//   ....[52]....
        /*093c*/ 	.word	0x00015290
        /*0940*/ 	.word	0x0000001b
        /*0944*/ 	.word	0x00038840
        /*0948*/ 	.short	0x010a
        /*094a*/ 	.byte	0x3f
	.zero		1


	//   ....[53]....
        /*094c*/ 	.word	0x00015770
        /*0950*/ 	.word	0x0000001b
        /*0954*/ 	.word	0x00038830
        /*0958*/ 	.short	0x0107
        /*095a*/ 	.byte	0x3f
	.zero		1


	//   ....[54]....
        /*095c*/ 	.word	0x00015830
        /*0960*/ 	.word	0x0000001b
        /*0964*/ 	.word	0x00038830
        /*0968*/ 	.short	0x0101
        /*096a*/ 	.byte	0x3f
	.zero		1


	//   ....[55]....
        /*096c*/ 	.word	0x00016080
        /*0970*/ 	.word	0x00000011
        /*0974*/ 	.word	0x00038800
        /*0978*/ 	.short	0x0107
        /*097a*/ 	.byte	0x3f
	.zero		1


	//   ....[56]....
        /*097c*/ 	.word	0x00016110
        /*0980*/ 	.word	0x00000011
        /*0984*/ 	.word	0x00038800
        /*0988*/ 	.short	0x0101
        /*098a*/ 	.byte	0x3f
	.zero		1


	//   ....[57]....
        /*098c*/ 	.word	0x00016aa0
        /*0990*/ 	.word	0x00000011
        /*0994*/ 	.word	0x00038810
        /*0998*/ 	.short	0x0107
        /*099a*/ 	.byte	0x3f
	.zero		1


	//   ....[58]....
        /*099c*/ 	.word	0x00016b90
        /*09a0*/ 	.word	0x00000011
        /*09a4*/ 	.word	0x00038810
        /*09a8*/ 	.short	0x0101
        /*09aa*/ 	.byte	0x3f
	.zero		1


	//   ....[59]....
        /*09ac*/ 	.word	0x00016bb0
        /*09b0*/ 	.word	0x00000011
        /*09b4*/ 	.word	0x00038820
        /*09b8*/ 	.short	0x010a
        /*09ba*/ 	.byte	0x3f
	.zero		1


	//   ....[60]....
        /*09bc*/ 	.word	0x00016c40
        /*09c0*/ 	.word	0x0000001b
        /*09c4*/ 	.word	0x00038860
        /*09c8*/ 	.short	0x010a
        /*09ca*/ 	.byte	0x3f
	.zero		1


	//   ....[61]....
        /*09cc*/ 	.word	0x000174c0
        /*09d0*/ 	.word	0x0000001b
        /*09d4*/ 	.word	0x00038850
        /*09d8*/ 	.short	0x0107
        /*09da*/ 	.byte	0x3f
	.zero		1


	//   ....[62]....
        /*09dc*/ 	.word	0x00017590
        /*09e0*/ 	.word	0x0000001b
        /*09e4*/ 	.word	0x00038850
        /*09e8*/ 	.short	0x0101
        /*09ea*/ 	.byte	0x3f
	.zero		1


	//   ....[63]....
        /*09ec*/ 	.word	0x000178f0
        /*09f0*/ 	.word	0x00000008
        /*09f4*/ 	.word	0x00038840
        /*09f8*/ 	.short	0x010a
        /*09fa*/ 	.byte	0x3f
	.zero		1


	//   ....[64]....
        /*09fc*/ 	.word	0x00017c30
        /*0a00*/ 	.word	0x00000008
        /*0a04*/ 	.word	0x00038830
        /*0a08*/ 	.short	0x0107
        /*0a0a*/ 	.byte	0x3f
	.zero		1


	//   ....[65]....
        /*0a0c*/ 	.word	0x00017cf0
        /*0a10*/ 	.word	0x00000008
        /*0a14*/ 	.word	0x00038830
        /*0a18*/ 	.short	0x0101
        /*0a1a*/ 	.byte	0x3f
	.zero		1


	//   ....[66]....
        /*0a1c*/ 	.word	0x00017d20
        /*0a20*/ 	.word	0x00000008
        /*0a24*/ 	.word	0x00038860
        /*0a28*/ 	.short	0x010a
        /*0a2a*/ 	.byte	0x3f
	.zero		1


	//   ....[67]....
        /*0a2c*/ 	.word	0x000183c0
        /*0a30*/ 	.word	0x00000008
        /*0a34*/ 	.word	0x00038850
        /*0a38*/ 	.short	0x0107
        /*0a3a*/ 	.byte	0x3f
	.zero		1


	//   ....[68]....
        /*0a3c*/ 	.word	0x00018480
        /*0a40*/ 	.word	0x00000008
        /*0a44*/ 	.word	0x00038850
        /*0a48*/ 	.short	0x0101
        /*0a4a*/ 	.byte	0x3f
	.zero		1


	//   ....[69]....
        /*0a4c*/ 	.word	0x00018860
        /*0a50*/ 	.word	0x00000005
        /*0a54*/ 	.word	0x00038820
        /*0a58*/ 	.short	0x010a
        /*0a5a*/ 	.byte	0x3f
	.zero		1


	//   ....[70]....
        /*0a5c*/ 	.word	0x000189d0
        /*0a60*/ 	.word	0x00000003
        /*0a64*/ 	.word	0x00038840
        /*0a68*/ 	.short	0x010a
        /*0a6a*/ 	.byte	0x3f
	.zero		1


	//   ....[71]....
        /*0a6c*/ 	.word	0x00018a70
        /*0a70*/ 	.word	0x00000005
        /*0a74*/ 	.word	0x00038840
        /*0a78*/ 	.short	0x010a
        /*0a7a*/ 	.byte	0x3f
	.zero		1


	//   ....[72]....
        /*0a7c*/ 	.word	0x00018ab0
        /*0a80*/ 	.word	0x00000003
        /*0a84*/ 	.word	0x00038860
        /*0a88*/ 	.short	0x010a
        /*0a8a*/ 	.byte	0x3f
	.zero		1


	//   ....[73]....
        /*0a8c*/ 	.word	0x00018af0
        /*0a90*/ 	.word	0x00000005
        /*0a94*/ 	.word	0x00038860
        /*0a98*/ 	.short	0x010a
        /*0a9a*/ 	.byte	0x3f
	.zero		1


	//   ....[74]....
        /*0a9c*/ 	.word	0x00018b60
        /*0aa0*/ 	.word	0x00000003
        /*0aa4*/ 	.word	0x00038800
        /*0aa8*/ 	.short	0x010a
        /*0aaa*/ 	.byte	0x3f
	.zero		1


	//   ....[75]....
        /*0aac*/ 	.word	0x00018bb0
        /*0ab0*/ 	.word	0x00000008
        /*0ab4*/ 	.word	0x00038830
        /*0ab8*/ 	.short	0x010a
        /*0aba*/ 	.byte	0x3f
	.zero		1


	//   ....[76]....
        /*0abc*/ 	.word	0x00018c10
        /*0ac0*/ 	.word	0x00000005
        /*0ac4*/ 	.word	0x00038810
        /*0ac8*/ 	.short	0x010a
        /*0aca*/ 	.byte	0x3f
	.zero		1


	//   ....[77]....
        /*0acc*/ 	.word	0x00018c60
        /*0ad0*/ 	.word	0x00000008
        /*0ad4*/ 	.word	0x00038850
        /*0ad8*/ 	.short	0x010a
        /*0ada*/ 	.byte	0x3f
	.zero		1


	//   ....[78]....
        /*0adc*/ 	.word	0x00018cc0
        /*0ae0*/ 	.word	0x00000006
        /*0ae4*/ 	.word	0x00038830
        /*0ae8*/ 	.short	0x010a
        /*0aea*/ 	.byte	0x3f
	.zero		1


	//   ....[79]....
        /*0aec*/ 	.word	0x00018d20
        /*0af0*/ 	.word	0x00000006
        /*0af4*/ 	.word	0x00038850
        /*0af8*/ 	.short	0x010a
        /*0afa*/ 	.byte	0x3f
	.zero		1


	//   ....[80]....
        /*0afc*/ 	.word	0x00018d80
        /*0b00*/ 	.word	0x0000000a
        /*0b04*/ 	.word	0x00038830
        /*0b08*/ 	.short	0x010a
        /*0b0a*/ 	.byte	0x3f
	.zero		1


	//   ....[81]....
        /*0b0c*/ 	.word	0x00018de0
        /*0b10*/ 	.word	0x0000000a
        /*0b14*/ 	.word	0x00038850
        /*0b18*/ 	.short	0x010a
        /*0b1a*/ 	.byte	0x3f
	.zero		1


	//   ....[82]....
        /*0b1c*/ 	.word	0x00018e40
        /*0b20*/ 	.word	0x00000006
        /*0b24*/ 	.word	0x00038830
        /*0b28*/ 	.short	0x010a
        /*0b2a*/ 	.byte	0x3f
	.zero		1


	//   ....[83]....
        /*0b2c*/ 	.word	0x00018ea0
        /*0b30*/ 	.word	0x00000006
        /*0b34*/ 	.word	0x00038850
        /*0b38*/ 	.short	0x010a
        /*0b3a*/ 	.byte	0x3f
	.zero		1


	//   ....[84]....
        /*0b3c*/ 	.word	0x00018fa0
        /*0b40*/ 	.word	0x0000001b
        /*0b44*/ 	.word	0x00038840
        /*0b48*/ 	.short	0x010a
        /*0b4a*/ 	.byte	0x3f
	.zero		1


	//   ....[85]....
        /*0b4c*/ 	.word	0x0001a1b0
        /*0b50*/ 	.word	0x00000011
        /*0b54*/ 	.word	0x00038820
        /*0b58*/ 	.short	0x010a
        /*0b5a*/ 	.byte	0x3f
	.zero		1


	//   ....[86]....
        /*0b5c*/ 	.word	0x0001a200
        /*0b60*/ 	.word	0x0000001b
        /*0b64*/ 	.word	0x00038860
        /*0b68*/ 	.short	0x010a
        /*0b6a*/ 	.byte	0x3f
	.zero		1


	//   ....[87]....
        /*0b6c*/ 	.word	0x0001aa70
        /*0b70*/ 	.word	0x00000008
        /*0b74*/ 	.word	0x00038840
        /*0b78*/ 	.short	0x010a
        /*0b7a*/ 	.byte	0x3f
	.zero		1


	//   ....[88]....
        /*0b7c*/ 	.word	0x0001af30
        /*0b80*/ 	.word	0x00000008
        /*0b84*/ 	.word	0x00038860
        /*0b88*/ 	.short	0x010a
        /*0b8a*/ 	.byte	0x3f
	.zero		1


	//   ....[89]....
        /*0b8c*/ 	.word	0x0001b770
        /*0b90*/ 	.word	0x00000005
        /*0b94*/ 	.word	0x00038820
        /*0b98*/ 	.short	0x010a
        /*0b9a*/ 	.byte	0x3f
	.zero		1


	//   ....[90]....
        /*0b9c*/ 	.word	0x0001b910
        /*0ba0*/ 	.word	0x00000003
        /*0ba4*/ 	.word	0x00038840
        /*0ba8*/ 	.short	0x010a
        /*0baa*/ 	.byte	0x3f
	.zero		1


	//   ....[91]....
        /*0bac*/ 	.word	0x0001b960
        /*0bb0*/ 	.word	0x00000005
        /*0bb4*/ 	.word	0x00038840
        /*0bb8*/ 	.short	0x010a
        /*0bba*/ 	.byte	0x3f
	.zero		1


	//   ....[92]....
        /*0bbc*/ 	.word	0x0001b9b0
        /*0bc0*/ 	.word	0x00000003
        /*0bc4*/ 	.word	0x00038860
        /*0bc8*/ 	.short	0x010a
        /*0bca*/ 	.byte	0x3f
	.zero		1


	//----- nvinfo : EIATTR_NUM_MBARRIERS
	.align		4
.L_348:
        /*0bcc*/ 	.byte	0x03, 0x38
        /*0bce*/ 	.short	0x0017


	//----- nvinfo : EIATTR_EXIT_INSTR_OFFSETS
	.align		4
        /*0bd0*/ 	.byte	0x04, 0x1c
        /*0bd2*/ 	.short	(.L_350 - .L_349)


	//   ....[0]....
.L_349:
        /*0bd4*/ 	.word	0x00000940


	//   ....[1]....
        /*0bd8*/ 	.word	0x000138c0


	//   ....[2]....
        /*0bdc*/ 	.word	0x00018b40


	//----- nvinfo : EIATTR_MAX_THREADS
	.align		4
.L_350:
        /*0be0*/ 	.byte	0x04, 0x05
        /*0be2*/ 	.short	(.L_352 - .L_351)
.L_351:
        /*0be4*/ 	.word	0x00000180
        /*0be8*/ 	.word	0x00000001
        /*0bec*/ 	.word	0x00000001


	//----- nvinfo : EIATTR_CRS_STACK_SIZE
	.align		4
.L_352:
        /*0bf0*/ 	.byte	0x04, 0x1e
        /*0bf2*/ 	.short	(.L_354 - .L_353)
.L_353:
        /*0bf4*/ 	.word	0x00000000


	//----- nvinfo : EIATTR_CBANK_PARAM_SIZE
	.align		4
.L_354:
        /*0bf8*/ 	.byte	0x03, 0x19
        /*0bfa*/ 	.short	0x0bf0


	//----- nvinfo : EIATTR_PARAM_CBANK
	.align		4
        /*0bfc*/ 	.byte	0x04, 0x0a
        /*0bfe*/ 	.short	(.L_356 - .L_355)
	.align		4
.L_355:
        /*0c00*/ 	.word	index@(.nv.constant0._ZN7cutlass13device_kernelIN5flash11enable_sm90INS1_16FlashAttnFwdSm90INS1_25CollectiveMainloopFwdSm90ILi2EN4cute5tupleIJNS5_1CILi1EEES8_S8_EEENS6_IJNS7_ILi64EEESA_SA_EEELi512ENS_6half_tEfNS_4arch4Sm90ELb0ELb1ELb0ELb0ELb1ELb0ELb1ELb0ELb0ELb1ELb0ELb0EEENS1_21CollectiveEpilogueFwdINS6_IJSA_NS7_ILi512EEESA_EEES9_SC_SE_Li256ELb0ELb1ELb0ELb0EEENS1_30DynamicPersistentTileSchedulerILi256ELi128ELb0ELb1ELb1EEEEEEEEEvNT_6ParamsE)
        /*0c04*/ 	.short	0x0210
        /*0c06*/ 	.short	0x0bf0


	//----- nvinfo : EIATTR_SW_WAR
	.align		4
.L_356:
        /*0c08*/ 	.byte	0x04, 0x36
        /*0c0a*/ 	.short	(.L_358 - .L_357)
.L_357:
        /*0c0c*/ 	.word	0x00000008
.L_358:


//--------------------- .nv.info._ZN7cutlass13device_kernelIN5flash11enable_sm90INS1_16FlashAttnFwdSm90INS1_25CollectiveMainloopFwdSm90ILi2EN4cute5tupleIJNS5_1CILi1EEES8_S8_EEENS6_IJNS7_ILi64EEESA_SA_EEELi512ENS_6half_tEfNS_4arch4Sm90ELb0ELb1ELb0ELb1ELb1ELb0ELb0ELb0ELb0ELb1ELb0ELb0EEENS1_21CollectiveEpilogueFwdINS6_IJSA_NS7_ILi512EEESA_EEES9_SC_SE_Li256ELb1ELb1ELb0ELb0EEENS1_36VarlenDynamicPersistentTileSchedulerILi64ELi64ELi256ELi128ELb0ELb1ELb1ELb1ELb0ELb1EEEEEEEEEvNT_6ParamsE --------------------------
	.section	.nv.info._ZN7cutlass13device_kernelIN5flash11enable_sm90INS1_16FlashAttnFwdSm90INS1_25CollectiveMainloopFwdSm90ILi2EN4cute5tupleIJNS5_1CILi1EEES8_S8_EEENS6_IJNS7_ILi64EEESA_SA_EEELi512ENS_6half_tEfNS_4arch4Sm90ELb0ELb1ELb0ELb1ELb1ELb0ELb0ELb0ELb0ELb1ELb0ELb0EEENS1_21CollectiveEpilogueFwdINS6_IJSA_NS7_ILi512EEESA_EEES9_SC_SE_Li256ELb1ELb1ELb0ELb0EEENS1_36VarlenDynamicPersistentTileSchedulerILi64ELi64ELi256ELi128ELb0ELb1ELb1ELb1ELb0ELb1EEEEEEEEEvNT_6ParamsE,"",@"SHT_CUDA_INFO"
	.sectionflags	@""
	.align	4


	//----- nvinfo : EIATTR_CUDA_API_VERSION
	.align		4
        /*0000*/ 	.byte	0x04, 0x37
        /*0002*/ 	.short	(.L_360 - .L_359)
.L_359:
        /*0004*/ 	.word	0x00000082


	//----- nvinfo : EIATTR_KPARAM_INFO
	.align		4
.L_360:
        /*0008*/ 	.byte	0x04, 0x17
        /*000a*/ 	.short	(.L_362 - .L_361)
.L_361:
        /*000c*/ 	.word	0x00000000
        /*0010*/ 	.short	0x0000
        /*0012*/ 	.short	0x0070
        /*0014*/ 	.byte	0x00, 0xf0, 0x01, 0x2a


	//----- nvinfo : EIATTR_SPARSE_MMA_MASK
	.align		4
.L_362:
        /*0018*/ 	.byte	0x03, 0x50
        /*001a*/ 	.short	0x0000


	//----- nvinfo : EIATTR_MAXREG_COUNT
	.align		4
        /*001c*/ 	.byte	0x03, 0x1b
        /*001e*/ 	.short	0x00a8


	//----- nvinfo : EIATTR_NUM_BARRIERS
	.align		4
        /*0020*/ 	.byte	0x02, 0x4c
        /*0022*/ 	.byte	0x10
	.zero		1


	//----- nvinfo : EIATTR_EXTERNS
	.align		4
        /*0024*/ 	.byte	0x04, 0x0f
        /*0026*/ 	.short	(.L_364 - .L_363)


	//   ....[0]....
	.align		4
.L_363:
        /*0028*/ 	.word	index@(__assertfail)


	//----- nvinfo : EIATTR_ANNOTATIONS
	.align		4
.L_364:
        /*002c*/ 	.byte	0x04, 0x55
        /*002e*/ 	.short	(.L_366 - .L_365)


	//   ....[0]....
.L_365:
        /* <DEDUP_REMOVED lines=10> */


	//----- nvinfo : EIATTR_MERCURY_ISA_VERSION
	.align		4
.L_366:
        /*00b8*/ 	.byte	0x03, 0x5f
        /*00ba*/ 	.short	0x0101


	//----- nvinfo : EIATTR_UNUSED_LOAD_BYTE_OFFSET
	.align		4
        /*00bc*/ 	.byte	0x04, 0x44
        /*00be*/ 	.short	(.L_368 - .L_367)


	//   ....[0]....
.L_367:
        /*00c0*/ 	.word	0x00000940
        /*00c4*/ 	.word	0x0000fff0


	//   ....[1]....
        /*00c8*/ 	.word	0x0000cf30
        /*00cc*/ 	.word	0x0000fff0


	//----- nvinfo : EIATTR_INT_WARP_WIDE_INSTR_OFFSETS
	.align		4
.L_368:
        /*00d0*/ 	.byte	0x04, 0x31
        /*00d2*/ 	.short	(.L_370 - .L_369)


	//   ....[0]....
.L_369:
        /*00d4*/ 	.word	0x000000c0


	//   ....[1]....
        /*00d8*/ 	.word	0x000000d0


	//   ....[2]....
        /*00dc*/ 	.word	0x00000170


	//   ....[3]....
        /*00e0*/ 	.word	0x00011480


	//   ....[4]....
        /*00e4*/ 	.word	0x00011510


	//   ....[5]....
        /*00e8*/ 	.word	0x000149d0


	//   ....[6]....
        /*00ec*/ 	.word	0x00014a60


	//----- nvinfo : EIATTR_COOP_GROUP_MASK_REGIDS
	.align		4
.L_370:
        /*00f0*/ 	.byte	0x04, 0x29
        /*00f2*/ 	.short	(.L_372 - .L_371)


	//   ....[0]....
.L_371:
        /*00f4*/ 	.word	0xffffffff


	//   ....[1]....
        /*00f8*/ 	.word	0xffffffff


	//   ....[2]....
        /*00fc*/ 	.word	0xffffffff


	//   ....[3]....
        /*0100*/ 	.word	0xffffffff


	//   ....[4]....
        /*0104*/ 	.word	0xffffffff


	//   ....[5]....
        /*0108*/ 	.word	0xffffffff


	//   ....[6]....
        /*010c*/ 	.word	0xffffffff


	//   ....[7]....
        /*0110*/ 	.word	0xffffffff


	//   ....[8]....
        /*0114*/ 	.word	0xffffffff


	//   ....[9]....
        /*0118*/ 	.word	0xffffffff


	//   ....[10]....
        /*011c*/ 	.word	0xffffffff


	//   ....[11]....
        /*0120*/ 	.word	0xffffffff


	//   ....[12]....
        /*0124*/ 	.word	0xffffffff


	//   ....[13]....
        /*0128*/ 	.word	0xffffffff


	//   ....[14]....
        /*012c*/ 	.word	0xffffffff


	//   ....[15]....
        /*0130*/ 	.word	0xffffffff


	//   ....[16]....
        /*0134*/ 	.word	0xffffffff


	//   ....[17]....
        /*0138*/ 	.word	0xffffffff


	//   ....[18]....
        /*013c*/ 	.word	0xffffffff


	//   ....[19]....
        /*0140*/ 	.word	0xffffffff


	//   ....[20]....
        /*0144*/ 	.word	0xffffffff


	//   ....[21]....
        /*0148*/ 	.word	0xffffffff


	//   ....[22]....
        /*014c*/ 	.word	0xffffffff


	//   ....[23]....
        /*0150*/ 	.word	0xffffffff


	//   ....[24]....
        /*0154*/ 	.word	0xffffffff


	//   ....[25]....
        /*0158*/ 	.word	0xffffffff


	//   ....[26]....
        /*015c*/ 	.word	0xffffffff


	//   ....[27]....
        /*0160*/ 	.word	0xffffffff


	//   ....[28]....
        /*0164*/ 	.word	0xffffffff


	//   ....[29]....
        /*0168*/ 	.word	0xffffffff


	//   ....[30]....
        /*016c*/ 	.word	0xffffffff


	//   ....[31]....
        /*0170*/ 	.word	0xffffffff


	//   ....[32]....
        /*0174*/ 	.word	0xffffffff


	//   ....[33]....
        /*0178*/ 	.word	0xffffffff


	//   ....[34]....
        /*017c*/ 	.word	0xffffffff


	//   ....[35]....
        /*0180*/ 	.word	0xffffffff


	//   ....[36]....
        /*0184*/ 	.word	0xffffffff


	//   ....[37]....
        /*0188*/ 	.word	0xffffffff


	//   ....[38]....
        /*018c*/ 	.word	0xffffffff


	//   ....[39]....
        /*0190*/ 	.word	0xffffffff


	//   ....[40]....
        /*0194*/ 	.word	0xffffffff


	//   ....[41]....
        /*0198*/ 	.word	0xffffffff


	//   ....[42]....
        /*019c*/ 	.word	0xffffffff


	//   ....[43]....
        /*01a0*/ 	.word	0xffffffff


	//   ....[44]....
        /*01a4*/ 	.word	0xffffffff


	//   ....[45]....
        /*01a8*/ 	.word	0xffffffff


	//   ....[46]....
        /*01ac*/ 	.word	0xffffffff


	//   ....[47]....
        /*01b0*/ 	.word	0xffffffff


	//   ....[48]....
        /*01b4*/ 	.word	0xffffffff


	//   ....[49]....
        /*01b8*/ 	.word	0xffffffff


	//   ....[50]....
        /*01bc*/ 	.word	0xffffffff


	//   ....[51]....
        /*01c0*/ 	.word	0xffffffff


	//   ....[52]....
        /*01c4*/ 	.word	0xffffffff


	//   ....[53]....
        /*01c8*/ 	.word	0xffffffff


	//   ....[54]....
        /*01cc*/ 	.word	0xffffffff


	//   ....[55]....
        /*01d0*/ 	.word	0xffffffff


	//   ....[56]....
        /*01d4*/ 	.word	0xffffffff


	//   ....[57]....
        /*01d8*/ 	.word	0xffffffff


	//   ....[58]....
        /*01dc*/ 	.word	0xffffffff


	//   ....[59]....
        /*01e0*/ 	.word	0xffffffff


	//   ....[60]....
        /*01e4*/ 	.word	0xffffffff


	//   ....[61]....
        /*01e8*/ 	.word	0xffffffff


	//   ....[62]....
        /*01ec*/ 	.word	0xffffffff


	//   ....[63]....
        /*01f0*/ 	.word	0xffffffff


	//   ....[64]....
        /*01f4*/ 	.word	0xffffffff


	//   ....[65]....
        /*01f8*/ 	.word	0xffffffff


	//   ....[66]....
        /*01fc*/ 	.word	0xffffffff


	//   ....[67]....
        /*0200*/ 	.word	0xffffffff


	//   ....[68]....
        /*0204*/ 	.word	0xffffffff


	//   ....[69]....
        /*0208*/ 	.word	0xffffffff


	//   ....[70]....
        /*020c*/ 	.word	0xffffffff


	//   ....[71]....
        /*0210*/ 	.word	0xffffffff


	//   ....[72]....
        /*0214*/ 	.word	0xffffffff


	//   ....[73]....
        /*0218*/ 	.word	0xffffffff


	//   ....[74]....
        /*021c*/ 	.word	0xffffffff


	//   ....[75]....
        /*0220*/ 	.word	0xffffffff


	//   ....[76]....
        /*0224*/ 	.word	0xffffffff


	//   ....[77]....
        /*0228*/ 	.word	0xffffffff


	//   ....[78]....
        /*022c*/ 	.word	0xffffffff


	//   ....[79]....
        /*0230*/ 	.word	0xffffffff


	//   ....[80]....
        /*0234*/ 	.word	0xffffffff


	//   ....[81]....
        /*0238*/ 	.word	0xffffffff


	//   ....[82]....
        /*023c*/ 	.word	0xffffffff


	//   ....[83]....
        /*0240*/ 	.word	0xffffffff


	//   ....[84]....
        /*0244*/ 	.word	0xffffffff


	//   ....[85]....
        /*0248*/ 	.word	0xffffffff


	//   ....[86]....
        /*024c*/ 	.word	0xffffffff


	//   ....[87]....
        /*0250*/ 	.word	0xffffffff


	//   ....[88]....
        /*0254*/ 	.word	0xffffffff


	//   ....[89]....
        /*0258*/ 	.word	0xffffffff


	//   ....[90]....
        /*025c*/ 	.word	0xffffffff


	//   ....[91]....
        /*0260*/ 	.word	0xffffffff


	//   ....[92]....
        /*0264*/ 	.word	0xffffffff


	//   ....[93]....
        /*0268*/ 	.word	0xffffffff


	//   ....[94]....
        /*026c*/ 	.word	0xffffffff


	//   ....[95]....
        /*0270*/ 	.word	0xffffffff


	//   ....[96]....
        /*0274*/ 	.word	0xffffffff


	//   ....[97]....
        /*0278*/ 	.word	0xffffffff


	//   ....[98]....
        /*027c*/ 	.word	0xffffffff


	//   ....[99]....
        /*0280*/ 	.word	0xffffffff


	//   ....[100]....
        /*0284*/ 	.word	0xffffffff


	//   ....[101]....
        /*0288*/ 	.word	0xffffffff


	//   ....[102]....
        /*028c*/ 	.word	0xffffffff


	//   ....[103]....
        /*0290*/ 	.word	0xffffffff


	//   ....[104]....
        /*0294*/ 	.word	0xffffffff


	//   ....[105]....
        /*0298*/ 	.word	0xffffffff


	//   ....[106]....
        /*029c*/ 	.word	0xffffffff


	//   ....[107]....
        /*02a0*/ 	.word	0xffffffff


	//   ....[108]....
        /*02a4*/ 	.word	0xffffffff


	//   ....[109]....
        /*02a8*/ 	.word	0xffffffff


	//   ....[110]....
        /*02ac*/ 	.word	0xffffffff


	//   ....[111]....
        /*02b0*/ 	.word	0xffffffff


	//   ....[112]....
        /*02b4*/ 	.word	0xffffffff


	//   ....[113]....
        /*02b8*/ 	.word	0xffffffff


	//   ....[114]....
        /*02bc*/ 	.word	0xffffffff


	//   ....[115]....
        /*02c0*/ 	.word	0xffffffff


	//   ....[116]....
        /*02c4*/ 	.word	0xffffffff


	//   ....[117]....
        /*02c8*/ 	.word	0xffffffff


	//   ....[118]....
        /*02cc*/ 	.word	0xffffffff


	//   ....[119]....
        /*02d0*/ 	.word	0xffffffff


	//   ....[120]....
        /*02d4*/ 	.word	0xffffffff


	//   ....[121]....
        /*02d8*/ 	.word	0xffffffff


	//   ....[122]....
        /*02dc*/ 	.word	0xffffffff


	//   ....[123]....
        /*02e0*/ 	.word	0xffffffff


	//   ....[124]....
        /*02e4*/ 	.word	0xffffffff


	//   ....[125]....
        /*02e8*/ 	.word	0x0500000f


	//   ....[126]....
        /*02ec*/ 	.word	0x0500000f


	//   ....[127]....
        /*02f0*/ 	.word	0x0500000f


	//   ....[128]....
        /*02f4*/ 	.word	0x0500000f


	//   ....[129]....
        /*02f8*/ 	.word	0x0500000f


	//   ....[130]....
        /*02fc*/ 	.word	0x0500000f


	//   ....[131]....
        /*0300*/ 	.word	0x0500000f


	//   ....[132]....
        /*0304*/ 	.word	0x0500000f


	//   ....[133]....
        /*0308*/ 	.word	0x0500000f


	//   ....[134]....
        /*030c*/ 	.word	0x0500000f


	//   ....[135]....
        /*0310*/ 	.word	0x0500000f


	//   ....[136]....
        /*0314*/ 	.word	0x0500000f


	//   ....[137]....
        /*0318*/ 	.word	0x0500000f


	//   ....[138]....
        /*031c*/ 	.word	0x0500000f


	//   ....[139]....
        /*0320*/ 	.word	0x0500000f


	//   ....[140]....
        /*0324*/ 	.word	0x0500000f


	//   ....[141]....
        /*0328*/ 	.word	0x0500000f


	//   ....[142]....
        /*032c*/ 	.word	0x0500000f


	//   ....[143]....
        /*0330*/ 	.word	0x0500000f


	//   ....[144]....
        /*0334*/ 	.word	0x0500000f


	//   ....[145]....
        /*0338*/ 	.word	0x0500000f


	//   ....[146]....
        /*033c*/ 	.word	0x0500000f


	//   ....[147]....
        /*0340*/ 	.word	0x0500000f


	//   ....[148]....
        /*0344*/ 	.word	0x0500000f


	//   ....[149]....
        /*0348*/ 	.word	0x0500000f


	//   ....[150]....
        /*034c*/ 	.word	0x0500000f


	//   ....[151]....
        /*0350*/ 	.word	0x0500000f


	//   ....[152]....
        /*0354*/ 	.word	0x0500000f


	//   ....[153]....
        /*0358*/ 	.word	0x0500000f


	//   ....[154]....
        /*035c*/ 	.word	0x0500000f


	//   ....[155]....
        /*0360*/ 	.word	0x0500000f


	//   ....[156]....
        /*0364*/ 	.word	0x0500000f


	//   ....[157]....
        /*0368*/ 	.word	0x0500000f


	//   ....[158]....
        /*036c*/ 	.word	0x0500000f


	//   ....[159]....
        /*0370*/ 	.word	0x0500000f


	//   ....[160]....
        /*0374*/ 	.word	0x0500000f


	//   ....[161]....
        /*0378*/ 	.word	0x0500000f


	//   ....[162]....
        /*037c*/ 	.word	0x0500000f


	//   ....[163]....
        /*0380*/ 	.word	0x0500000f


	//   ....[164]....
        /*0384*/ 	.word	0x0500000f


	//   ....[165]....
        /*0388*/ 	.word	0x0500000f


	//   ....[166]....
        /*038c*/ 	.word	0x0500000f


	//   ....[167]....
        /*0390*/ 	.word	0x0500000f


	//   ....[168]....
        /*0394*/ 	.word	0x0500000f


	//   ....[169]....
        /*0398*/ 	.word	0x0500000f


	//   ....[170]....
        /*039c*/ 	.word	0x0500000f


	//   ....[171]....
        /*03a0*/ 	.word	0x0500000f


	//   ....[172]....
        /*03a4*/ 	.word	0x0500000f


	//   ....[173]....
        /*03a8*/ 	.word	0x0500000f


	//   ....[174]....
        /*03ac*/ 	.word	0x0500000f


	//   ....[175]....
        /*03b0*/ 	.word	0x0500000f


	//   ....[176]....
        /*03b4*/ 	.word	0x0500000f


	//   ....[177]....
        /*03b8*/ 	.word	0x0500000f


	//   ....[178]....
        /*03bc*/ 	.word	0x0500000f


	//   ....[179]....
        /*03c0*/ 	.word	0x0500000f


	//   ....[180]....
        /*03c4*/ 	.word	0x0500000f


	//   ....[181]....
        /*03c8*/ 	.word	0x0500000f


	//   ....[182]....
        /*03cc*/ 	.word	0x0500000f


	//   ....[183]....
        /*03d0*/ 	.word	0x0500000f


	//----- nvinfo : EIATTR_COOP_GROUP_INSTR_OFFSETS
	.align		4
.L_372:
        /*03d4*/ 	.byte	0x04, 0x28
        /*03d6*/ 	.short	(.L_374 - .L_373)


	//   ....[0]....
.L_373:
        /*03d8*/ 	.word	0x00000070


	//   ....[1]....
        /*03dc*/ 	.word	0x000000b0


	//   ....[2]....
        /*03e0*/ 	.word	0x00000290


	//   ....[3]....
        /*03e4*/ 	.word	0x000003f0


	//   ....[4]....
        /*03e8*/ 	.word	0x00000510


	//   ....[5]....
        /*03ec*/ 	.word	0x00000670


	//   ....[6]....
        /*03f0*/ 	.word	0x00001cc0


	//   ....[7]....
        /*03f4*/ 	.word	0x00003df0


	//   ....[8]....
        /*03f8*/ 	.word	0x00004510


	//   ....[9]....
        /*03fc*/ 	.word	0x00004b90


	//   ....[10]....
        /*0400*/ 	.word	0x00005060


	//   ....[11]....
        /*0404*/ 	.word	0x00005160


	//   ....[12]....
        /*0408*/ 	.word	0x000054f0


	//   ....[13]....
        /*040c*/ 	.word	0x00005560


	//   ....[14]....
        /*0410*/ 	.word	0x00005dc0


	//   ....[15]....
        /*0414*/ 	.word	0x00006460


	//   ....[16]....
        /*0418*/ 	.word	0x00006680


	//   ....[17]....
        /*041c*/ 	.word	0x00006d70


	//   ....[18]....
        /*0420*/ 	.word	0x00006e70


	//   ....[19]....
        /*0424*/ 	.word	0x00007240


	//   ....[20]....
        /*0428*/ 	.word	0x000072c0


	//   ....[21]....
        /*042c*/ 	.word	0x000083e0


	//   ....[22]....
        /*0430*/ 	.word	0x00008b40


	//   ....[23]....
        /*0434*/ 	.word	0x00008b70


	//   ....[24]....
        /*0438*/ 	.word	0x00008dd0


	//   ....[25]....
        /*043c*/ 	.word	0x00008fa0


	//   ....[26]....
        /*0440*/ 	.word	0x00009f50


	//   ....[27]....
        /*0444*/ 	.word	0x0000a3e0


	//   ....[28]....
        /*0448*/ 	.word	0x0000a600


	//   ....[29]....
        /*044c*/ 	.word	0x0000acf0


	//   ....[30]....
        /*0450*/ 	.word	0x0000adf0


	//   ....[31]....
        /*0454*/ 	.word	0x0000b1c0


	//   ....[32]....
        /*0458*/ 	.word	0x0000b240


	//   ....[33]....
        /*045c*/ 	.word	0x0000c360


	//   ....[34]....
        /*0460*/ 	.word	0x0000c430


	//   ....[35]....
        /*0464*/ 	.word	0x0000c470


	//   ....[36]....
        /*0468*/ 	.word	0x0000c510


	//   ....[37]....
        /*046c*/ 	.word	0x0000c540


	//   ....[38]....
        /*0470*/ 	.word	0x0000de50


	//   ....[39]....
        /*0474*/ 	.word	0x0000e490


	//   ....[40]....
        /*0478*/ 	.word	0x0000e4c0


	//   ....[41]....
        /*047c*/ 	.word	0x0000e4e0


	//   ....[42]....
        /*0480*/ 	.word	0x0000e500


	//   ....[43]....
        /*0484*/ 	.word	0x0000eb90


	//   ....[44]....
        /*0488*/ 	.word	0x0000eba0


	//   ....[45]....
        /*048c*/ 	.word	0x0000edd0


	//   ....[46]....
        /*0490*/ 	.word	0x0000edf0


	//   ....[47]....
        /*0494*/ 	.word	0x0000f990


	//   ....[48]....
        /*0498*/ 	.word	0x0000f9c0


	//   ....[49]....
        /*049c*/ 	.word	0x0000fc00


	//   ....[50]....
        /*04a0*/ 	.word	0x0000fc20


	//   ....[51]....
        /*04a4*/ 	.word	0x0000fee0


	//   ....[52]....
        /*04a8*/ 	.word	0x00010090


	//   ....[53]....
        /*04ac*/ 	.word	0x000100c0


	//   ....[54]....
        /*04b0*/ 	.word	0x000100f0


	//   ....[55]....
        /*04b4*/ 	.word	0x00010120


	//   ....[56]....
        /*04b8*/ 	.word	0x00010150


	//   ....[57]....
        /*04bc*/ 	.word	0x00010180


	//   ....[58]....
        /*04c0*/ 	.word	0x000102d0


	//   ....[59]....
        /*04c4*/ 	.word	0x00010300


	//   ....[60]....
        /*04c8*/ 	.word	0x00010330


	//   ....[61]....
        /*04cc*/ 	.word	0x00010360


	//   ....[62]....
        /*04d0*/ 	.word	0x00010390


	//   ....[63]....
        /*04d4*/ 	.word	0x000103c0


	//   ....[64]....
        /*04d8*/ 	.word	0x00010450


	//   ....[65]....
        /*04dc*/ 	.word	0x000104b0


	//   ....[66]....
        /*04e0*/ 	.word	0x00010540


	//   ....[67]....
        /*04e4*/ 	.word	0x000122a0


	//   ....[68]....
        /*04e8*/ 	.word	0x000122c0


	//   ....[69]....
        /*04ec*/ 	.word	0x00012350


	//   ....[70]....
        /*04f0*/ 	.word	0x00012370


	//   ....[71]....
        /*04f4*/ 	.word	0x000123f0


	//   ....[72]....
        /*04f8*/ 	.word	0x00012410


	//   ....[73]....
        /*04fc*/ 	.word	0x00012420


	//   ....[74]....
        /*0500*/ 	.word	0x00012430


	//   ....[75]....
        /*0504*/ 	.word	0x00012b70


	//   ....[76]....
        /*0508*/ 	.word	0x00012ba0


	//   ....[77]....
        /*050c*/ 	.word	0x00012c40


	//   ....[78]....
        /*0510*/ 	.word	0x00012c60


	//   ....[79]....
        /*0514*/ 	.word	0x00012ce0


	//   ....[80]....
        /*0518*/ 	.word	0x00012d00


	//   ....[81]....
        /*051c*/ 	.word	0x00012d10


	//   ....[82]....
        /*0520*/ 	.word	0x00012d20


	//   ....[83]....
        /*0524*/ 	.word	0x00013190


	//   ....[84]....
        /*0528*/ 	.word	0x000131c0


	//   ....[85]....
        /*052c*/ 	.word	0x000133b0


	//   ....[86]....
        /*0530*/ 	.word	0x000133f0


	//   ....[87]....
        /*0534*/ 	.word	0x00013400


	//   ....[88]....
        /*0538*/ 	.word	0x00013410


	//   ....[89]....
        /*053c*/ 	.word	0x00013560


	//   ....[90]....
        /*0540*/ 	.word	0x000136b0


	//   ....[91]....
        /*0544*/ 	.word	0x00013ee0


	//   ....[92]....
        /*0548*/ 	.word	0x00013f00


	//   ....[93]....
        /*054c*/ 	.word	0x00013f50


	//   ....[94]....
        /*0550*/ 	.word	0x00013f60


	//   ....[95]....
        /*0554*/ 	.word	0x00013fa0


	//   ....[96]....
        /*0558*/ 	.word	0x00013fb0


	//   ....[97]....
        /*055c*/ 	.word	0x00013fc0


	//   ....[98]....
        /*0560*/ 	.word	0x00014000


	//   ....[99]....
        /*0564*/ 	.word	0x00014320


	//   ....[100]....
        /*0568*/ 	.word	0x00014360


	//   ....[101]....
        /*056c*/ 	.word	0x00014380


	//   ....[102]....
        /*0570*/ 	.word	0x000143a0


	//   ....[103]....
        /*0574*/ 	.word	0x000143d0


	//   ....[104]....
        /*0578*/ 	.word	0x000143f0


	//   ....[105]....
        /*057c*/ 	.word	0x000144f0


	//   ....[106]....
        /*0580*/ 	.word	0x00014640


	//   ....[107]....
        /*0584*/ 	.word	0x00014c40


	//   ....[108]....
        /*0588*/ 	.word	0x00014c90


	//   ....[109]....
        /*058c*/ 	.word	0x00014cc0


	//   ....[110]....
        /*0590*/ 	.word	0x00014cf0


	//   ....[111]....
        /*0594*/ 	.word	0x00014d00


	//   ....[112]....
        /*0598*/ 	.word	0x00014d30


	//   ....[113]....
        /*059c*/ 	.word	0x00014d60


	//   ....[114]....
        /*05a0*/ 	.word	0x00014d90


	//   ....[115]....
        /*05a4*/ 	.word	0x00014f10


	//   ....[116]....
        /*05a8*/ 	.word	0x00014f40


	//   ....[117]....
        /*05ac*/ 	.word	0x00014f70


	//   ....[118]....
        /*05b0*/ 	.word	0x00014fa0


	//   ....[119]....
        /*05b4*/ 	.word	0x00014fd0


	//   ....[120]....
        /*05b8*/ 	.word	0x00015000


	//   ....[121]....
        /*05bc*/ 	.word	0x000150c0


	//   ....[122]....
        /*05c0*/ 	.word	0x000150e0


	//   ....[123]....
        /*05c4*/ 	.word	0x00015150


	//   ....[124]....
        /*05c8*/ 	.word	0x000157f0


	//   ....[125]....
        /*05cc*/ 	.word	0x00015f00


	//   ....[126]....
        /*05d0*/ 	.word	0x00015ff0


	//   ....[127]....
        /*05d4*/ 	.word	0x00016090


	//   ....[128]....
        /*05d8*/ 	.word	0x000160f0


	//   ....[129]....
        /*05dc*/ 	.word	0x000161e0


	//   ....[130]....
        /*05e0*/ 	.word	0x00016250


	//   ....[131]....
        /*05e4*/ 	.word	0x00016340


	//   ....[132]....
        /*05e8*/ 	.word	0x000163b0


	//   ....[133]....
        /*05ec*/ 	.word	0x00016450


	//   ....[134]....
        /*05f0*/ 	.word	0x00016540


	//   ....[135]....
        /*05f4*/ 	.word	0x000165b0


	//   ....[136]....
        /*05f8*/ 	.word	0x00016610


	//   ....[137]....
        /*05fc*/ 	.word	0x00016700


	//   ....[138]....
        /*0600*/ 	.word	0x00016760


	//   ....[139]....
        /*0604*/ 	.word	0x00016860


	//   ....[140]....
        /*0608*/ 	.word	0x000168c0


	//   ....[141]....
        /*060c*/ 	.word	0x00016960


	//   ....[142]....
        /*0610*/ 	.word	0x00016ae0


	//   ....[143]....
        /*0614*/ 	.word	0x00016be0


	//   ....[144]....
        /*0618*/ 	.word	0x00016e50


	//   ....[145]....
        /*061c*/ 	.word	0x00016ea0


	//   ....[146]....
        /*0620*/ 	.word	0x00017070


	//   ....[147]....
        /*0624*/ 	.word	0x000170c0


	//   ....[148]....
        /*0628*/ 	.word	0x00017290


	//   ....[149]....
        /*062c*/ 	.word	0x000172e0


	//   ....[150]....
        /*0630*/ 	.word	0x000173d0


	//   ....[151]....
        /*0634*/ 	.word	0x00017470


	//   ....[152]....
        /*0638*/ 	.word	0x000174d0


	//   ....[153]....
        /*063c*/ 	.word	0x00017580


	//   ....[154]....
        /*0640*/ 	.word	0x000175e0


	//   ....[155]....
        /*0644*/ 	.word	0x00017690


	//   ....[156]....
        /*0648*/ 	.word	0x000176f0


	//   ....[157]....
        /*064c*/ 	.word	0x000177a0


	//   ....[158]....
        /*0650*/ 	.word	0x00017890


	//   ....[159]....
        /*0654*/ 	.word	0x00017970


	//   ....[160]....
        /*0658*/ 	.word	0x00017a80


	//   ....[161]....
        /*065c*/ 	.word	0x00017b80


	//   ....[162]....
        /*0660*/ 	.word	0x00017cb0


	//   ....[163]....
        /*0664*/ 	.word	0x00017d90


	//   ....[164]....
        /*0668*/ 	.word	0x00017e90


	//   ....[165]....
        /*066c*/ 	.word	0x00017f70


	//   ....[166]....
        /*0670*/ 	.word	0x00018000


	//   ....[167]....
        /*0674*/ 	.word	0x000180a0


	//   ....[168]....
        /*0678*/ 	.word	0x000181c0


	//   ....[169]....
        /*067c*/ 	.word	0x00018230


	//   ....[170]....
        /*0680*/ 	.word	0x000182a0


	//   ....[171]....
        /*0684*/ 	.word	0x00018310


	//   ....[172]....
        /*0688*/ 	.word	0x00018380


	//   ....[173]....
        /*068c*/ 	.word	0x00018400


	//   ....[174]....
        /*0690*/ 	.word	0x00018490


	//   ....[175]....
        /*0694*/ 	.word	0x00018520


	//   ....[176]....
        /*0698*/ 	.word	0x00018590


	//   ....[177]....
        /*069c*/ 	.word	0x00018600


	//   ....[178]....
        /*06a0*/ 	.word	0x00018670


	//   ....[179]....
        /*06a4*/ 	.word	0x000186f0


	//   ....[180]....
        /*06a8*/ 	.word	0x00018760


	//   ....[181]....
        /*06ac*/ 	.word	0x00018800


	//   ....[182]....
        /*06b0*/ 	.word	0x00018890


	//   ....[183]....
        /*06b4*/ 	.word	0x000189b0


	//----- nvinfo : EIATTR_REG_RECONFIG
	.align		4
.L_374:
        /*06b8*/ 	.byte	0x01, 0x54
	.zero		2


	//----- nvinfo : EIATTR_SYSCALL_OFFSETS
	.align		4
        /*06bc*/ 	.byte	0x04, 0x46
        /*06be*/ 	.short	(.L_376 - .L_375)


	//   ....[0]....
.L_375:
        /*06c0*/ 	.word	0x00003fc0


	//   ....[1]....
        /*06c4*/ 	.word	0x00011670


	//   ....[2]....
        /*06c8*/ 	.word	0x000117c0


	//   ....[3]....
        /*06cc*/ 	.word	0x000118b0


	//   ....[4]....
        /*06d0*/ 	.word	0x00012750


	//----- nvinfo : EIATTR_MBARRIER_INSTR_OFFSETS
	.align		4
.L_376:
        /*06d4*/ 	.byte	0x04, 0x39
        /*06d6*/ 	.short	(.L_378 - .L_377)


	//   ....[0]....
.L_377:
        /*06d8*/ 	.word	0x00000180
        /*06dc*/ 	.word	0x000000ff
        /*06e0*/ 	.word	0x00028c00
        /*06e4*/ 	.short	0x0100
        /*06e6*/ 	.byte	0x08
	.zero		1


	//   ....[1]....
        /*06e8*/ 	.word	0x00000190
        /*06ec*/ 	.word	0x000000ff
        /*06f0*/ 	.word	0x00028c20
        /*06f4*/ 	.short	0x0100
        /*06f6*/ 	.byte	0x08
	.zero		1


	//   ....[2]....
        /*06f8*/ 	.word	0x00000240
        /*06fc*/ 	.word	0x000000ff
        /*0700*/ 	.word	0x00028c30
        /*0704*/ 	.short	0x0100
        /*0706*/ 	.byte	0x06
	.zero		1


	//   ....[3]....
        /*0708*/ 	.word	0x00000250
        /*070c*/ 	.word	0x000000ff
        /*0710*/ 	.word	0x00028c40
        /*0714*/ 	.short	0x0100
        /*0716*/ 	.byte	0x06
	.zero		1


	//   ....[4]....
        /*0718*/ 	.word	0x00000260
        /*071c*/ 	.word	0x000000ff
        /*0720*/ 	.word	0x00028c38
        /*0724*/ 	.short	0x0100
        /*0726*/ 	.byte	0x06
	.zero		1


	//   ....[5]....
        /*0728*/ 	.word	0x00000270
        /*072c*/ 	.word	0x000000ff
        /*0730*/ 	.word	0x00028c48
        /*0734*/ 	.short	0x0100
        /*0736*/ 	.byte	0x06
	.zero		1


	//   ....[6]....
        /*0738*/ 	.word	0x000003a0
        /*073c*/ 	.word	0x000000ff
        /*0740*/ 	.word	0x00028c50
        /*0744*/ 	.short	0x0100
        /*0746*/ 	.byte	0x08
	.zero		1


	//   ....[7]....
        /*0748*/ 	.word	0x000003b0
        /*074c*/ 	.word	0x000000ff
        /*0750*/ 	.word	0x00028c60
        /*0754*/ 	.short	0x0100
        /*0756*/ 	.byte	0x08
	.zero		1


	//   ....[8]....
        /*0758*/ 	.word	0x000003c0
        /*075c*/ 	.word	0x000000ff
        /*0760*/ 	.word	0x00028c58
        /*0764*/ 	.short	0x0100
        /*0766*/ 	.byte	0x08
	.zero		1


	//   ....[9]....
        /*0768*/ 	.word	0x000003d0
        /*076c*/ 	.word	0x000000ff
        /*0770*/ 	.word	0x00028c68
        /*0774*/ 	.short	0x0100
        /*0776*/ 	.byte	0x08
	.zero		1


	//   ....[10]....
        /*0778*/ 	.word	0x000004c0
        /*077c*/ 	.word	0x000000ff
        /*0780*/ 	.word	0x00028c70
        /*0784*/ 	.short	0x0100
        /*0786*/ 	.byte	0x06
	.zero		1


	//   ....[11]....
        /*0788*/ 	.word	0x000004d0
        /*078c*/ 	.word	0x000000ff
        /*0790*/ 	.word	0x00028c80
        /*0794*/ 	.short	0x0100
        /*0796*/ 	.byte	0x06
	.zero		1


	//   ....[12]....
        /*0798*/ 	.word	0x000004e0
        /*079c*/ 	.word	0x000000ff
        /*07a0*/ 	.word	0x00028c78
        /*07a4*/ 	.short	0x0100
        /*07a6*/ 	.byte	0x06
	.zero		1


	//   ....[13]....
        /*07a8*/ 	.word	0x000004f0
        /*07ac*/ 	.word	0x000000ff
        /*07b0*/ 	.word	0x00028c88
        /*07b4*/ 	.short	0x0100
        /*07b6*/ 	.byte	0x06
	.zero		1


	//   ....[14]....
        /*07b8*/ 	.word	0x00000620
        /*07bc*/ 	.word	0x000000ff
        /*07c0*/ 	.word	0x00028c90
        /*07c4*/ 	.short	0x0100
        /*07c6*/ 	.byte	0x08
	.zero		1


	//   ....[15]....
        /*07c8*/ 	.word	0x00000630
        /*07cc*/ 	.word	0x000000ff
        /*07d0*/ 	.word	0x00028ca0
        /*07d4*/ 	.short	0x0100
        /*07d6*/ 	.byte	0x08
	.zero		1


	//   ....[16]....
        /*07d8*/ 	.word	0x00000640
        /*07dc*/ 	.word	0x000000ff
        /*07e0*/ 	.word	0x00028c98
        /*07e4*/ 	.short	0x0100
        /*07e6*/ 	.byte	0x08
	.zero		1


	//   ....[17]....
        /*07e8*/ 	.word	0x00000650
        /*07ec*/ 	.word	0x000000ff
        /*07f0*/ 	.word	0x00028ca8
        /*07f4*/ 	.short	0x0100
        /*07f6*/ 	.byte	0x08
	.zero		1


	//   ....[18]....
        /*07f8*/ 	.word	0x00000790
        /*07fc*/ 	.word	0x000000ff
        /*0800*/ 	.word	0x00028cb0
        /*0804*/ 	.short	0x0100
        /*0806*/ 	.byte	0x08
	.zero		1


	//   ....[19]....
        /*0808*/ 	.word	0x000007a0
        /*080c*/ 	.word	0x000000ff
        /*0810*/ 	.word	0x00028cc0
        /*0814*/ 	.short	0x0100
        /*0816*/ 	.byte	0x08
	.zero		1


	//   ....[20]....
        /*0818*/ 	.word	0x000007b0
        /*081c*/ 	.word	0x000000ff
        /*0820*/ 	.word	0x00028cb8
        /*0824*/ 	.short	0x0100
        /*0826*/ 	.byte	0x08
	.zero		1


	//   ....[21]....
        /*0828*/ 	.word	0x000007c0
        /*082c*/ 	.word	0x000000ff
        /*0830*/ 	.word	0x00028cc8
        /*0834*/ 	.short	0x0100
        /*0836*/ 	.byte	0x08
	.zero		1


	//   ....[22]....
        /*0838*/ 	.word	0x00001dd0
        /*083c*/ 	.word	0x000000ff
        /*0840*/ 	.word	0x00028c50
        /*0844*/ 	.short	0x010a
        /*0846*/ 	.byte	0x15
	.zero		1


	//   ....[23]....
        /*0848*/ 	.word	0x00002090
        /*084c*/ 	.word	0x000000ff
        /*0850*/ 	.word	0x00000000
        /*0854*/ 	.short	0x0101
        /*0856*/ 	.byte	0x06
	.zero		1


	//   ....[24]....
        /*0858*/ 	.word	0x000029d0
        /*085c*/ 	.word	0x000000ff
        /*0860*/ 	.word	0x00028c50
        /*0864*/ 	.short	0x010a
        /*0866*/ 	.byte	0x15
	.zero		1


	//   ....[25]....
        /*0868*/ 	.word	0x00002a10
        /*086c*/ 	.word	0x000000ff
        /*0870*/ 	.word	0x00028c50
        /*0874*/ 	.short	0x010a
        /*0876*/ 	.byte	0x15
	.zero		1


	//   ....[26]....
        /*0878*/ 	.word	0x00002bf0
        /*087c*/ 	.word	0x000000ff
        /*0880*/ 	.word	0x00000000
        /*0884*/ 	.short	0x0101
        /*0886*/ 	.byte	0x06
	.zero		1


	//   ....[27]....
        /*0888*/ 	.word	0x00004040
        /*088c*/ 	.word	0x000000ff
        /*0890*/ 	.word	0x00028c00
        /*0894*/ 	.short	0x010a
        /*0896*/ 	.byte	0x29
	.zero		1


	//   ....[28]....
        /*0898*/ 	.word	0x000040c0
        /*089c*/ 	.word	0x00000007
        /*08a0*/ 	.word	0x00028c30
        /*08a4*/ 	.short	0x010a
        /*08a6*/ 	.byte	0x3f
	.zero		1


	//   ....[29]....
        /*08a8*/ 	.word	0x00004100
        /*08ac*/ 	.word	0x00000007
        /*08b0*/ 	.word	0x00028c30
        /*08b4*/ 	.short	0x010a
        /*08b6*/ 	.byte	0x3f
	.zero		1


	//   ....[30]....
        /*08b8*/ 	.word	0x000044f0
        /*08bc*/ 	.word	0x000000ff
        /*08c0*/ 	.word	0x00000000
        /*08c4*/ 	.short	0x0101
        /*08c6*/ 	.byte	0x06
	.zero		1


	//   ....[31]....
        /*08c8*/ 	.word	0x00005b80
        /*08cc*/ 	.word	0x00000007
        /*08d0*/ 	.word	0x00028c50
        /*08d4*/ 	.short	0x010a
        /*08d6*/ 	.byte	0x3f
	.zero		1


	//   ....[32]....
        /*08d8*/ 	.word	0x00005bc0
        /*08dc*/ 	.word	0x00000007
        /*08e0*/ 	.word	0x00028c50
        /*08e4*/ 	.short	0x010a
        /*08e6*/ 	.byte	0x3f
	.zero		1


	//   ....[33]....
        /*08e8*/ 	.word	0x00005ea0
        /*08ec*/ 	.word	0x000000ff
        /*08f0*/ 	.word	0x00000000
        /*08f4*/ 	.short	0x0101
        /*08f6*/ 	.byte	0x0b
	.zero		1


	//   ....[34]....
        /*08f8*/ 	.word	0x000061b0
        /*08fc*/ 	.word	0x000000ff
        /*0900*/ 	.word	0x00028c30
        /*0904*/ 	.short	0x010a
        /*0906*/ 	.byte	0x15
	.zero		1


	//   ....[35]....
        /*0908*/ 	.word	0x000061f0
        /*090c*/ 	.word	0x000000ff
        /*0910*/ 	.word	0x00028c30
        /*0914*/ 	.short	0x010a
        /*0916*/ 	.byte	0x15
	.zero		1


	//   ....[36]....
        /*0918*/ 	.word	0x00006480
        /*091c*/ 	.word	0x000000ff
        /*0920*/ 	.word	0x00000000
        /*0924*/ 	.short	0x0101
        /*0926*/ 	.byte	0x06
	.zero		1


	//   ....[37]....
        /*0928*/ 	.word	0x000081a0
        /*092c*/ 	.word	0x000000ff
        /*0930*/ 	.word	0x00028c50
        /*0934*/ 	.short	0x010a
        /*0936*/ 	.byte	0x15
	.zero		1


	//   ....[38]....
        /*0938*/ 	.word	0x000081e0
        /*093c*/ 	.word	0x000000ff
        /*0940*/ 	.word	0x00028c50
        /*0944*/ 	.short	0x010a
        /*0946*/ 	.byte	0x15
	.zero		1


	//   ....[39]....
        /*0948*/ 	.word	0x00008490
        /*094c*/ 	.word	0x000000ff
        /*0950*/ 	.word	0x00000000
        /*0954*/ 	.short	0x0101
        /*0956*/ 	.byte	0x15
	.zero		1


	//   ....[40]....
        /*0958*/ 	.word	0x00008820
        /*095c*/ 	.word	0x000000ff
        /*0960*/ 	.word	0x00028c30
        /*0964*/ 	.short	0x010a
        /*0966*/ 	.byte	0x16
	.zero		1


	//   ....[41]....
        /*0968*/ 	.word	0x00008860
        /*096c*/ 	.word	0x000000ff
        /*0970*/ 	.word	0x00028c30
        /*0974*/ 	.short	0x010a
        /*0976*/ 	.byte	0x16
	.zero		1


	//   ....[42]....
        /*0978*/ 	.word	0x00008a60
        /*097c*/ 	.word	0x000000ff
        /*0980*/ 	.word	0x00000000
        /*0984*/ 	.short	0x0101
        /*0986*/ 	.byte	0x06
	.zero		1


	//   ....[43]....
        /*0988*/ 	.word	0x00009d10
        /*098c*/ 	.word	0x000000ff
        /*0990*/ 	.word	0x00028c50
        /*0994*/ 	.short	0x010a
        /*0996*/ 	.byte	0x16
	.zero		1


	//   ....[44]....
        /*0998*/ 	.word	0x00009d50
        /*099c*/ 	.word	0x000000ff
        /*09a0*/ 	.word	0x00028c50
        /*09a4*/ 	.short	0x010a
        /*09a6*/ 	.byte	0x16
	.zero		1


	//   ....[45]....
        /*09a8*/ 	.word	0x00009fe0
        /*09ac*/ 	.word	0x000000ff
        /*09b0*/ 	.word	0x00000000
        /*09b4*/ 	.short	0x0101
        /*09b6*/ 	.byte	0x16
	.zero		1


	//   ....[46]....
        /*09b8*/ 	.word	0x0000a130
        /*09bc*/ 	.word	0x000000ff
        /*09c0*/ 	.word	0x00028c30
        /*09c4*/ 	.short	0x010a
        /*09c6*/ 	.byte	0x15
	.zero		1


	//   ....[47]....
        /*09c8*/ 	.word	0x0000a170
        /*09cc*/ 	.word	0x000000ff
        /*09d0*/ 	.word	0x00028c30
        /*09d4*/ 	.short	0x010a
        /*09d6*/ 	.byte	0x15
	.zero		1


	//   ....[48]....
        /*09d8*/ 	.word	0x0000a400
        /*09dc*/ 	.word	0x000000ff
        /*09e0*/ 	.word	0x00000000
        /*09e4*/ 	.short	0x0101
        /*09e6*/ 	.byte	0x06
	.zero		1


	//   ....[49]....
        /*09e8*/ 	.word	0x0000c120
        /*09ec*/ 	.word	0x000000ff
        /*09f0*/ 	.word	0x00028c50
        /*09f4*/ 	.short	0x010a
        /*09f6*/ 	.byte	0x15
	.zero		1


	//   ....[50]....
        /*09f8*/ 	.word	0x0000c160
        /*09fc*/ 	.word	0x000000ff
        /*0a00*/ 	.word	0x00028c50
        /*0a04*/ 	.short	0x010a
        /*0a06*/ 	.byte	0x15
	.zero		1


	//   ....[51]....
        /*0a08*/ 	.word	0x0000c410
        /*0a0c*/ 	.word	0x000000ff
        /*0a10*/ 	.word	0x00000000
        /*0a14*/ 	.short	0x0101
        /*0a16*/ 	.byte	0x15
	.zero		1


	//   ....[52]....
        /*0a18*/ 	.word	0x0000eb70
        /*0a1c*/ 	.word	0x000000ff
        /*0a20*/ 	.word	0x00000000
        /*0a24*/ 	.short	0x0101
        /*0a26*/ 	.byte	0x04
	.zero		1


	//   ....[53]....
        /*0a28*/ 	.word	0x00012060
        /*0a2c*/ 	.word	0x0000001b
        /*0a30*/ 	.word	0x00028c40
        /*0a34*/ 	.short	0x010a
        /*0a36*/ 	.byte	0x3f
	.zero		1


	//   ....[54]....
        /*0a38*/ 	.word	0x00012530
        /*0a3c*/ 	.word	0x0000001b
        /*0a40*/ 	.word	0x00028c30
        /*0a44*/ 	.short	0x0107
        /*0a46*/ 	.byte	0x3f
	.zero		1


	//   ....[55]....
        /*0a48*/ 	.word	0x00012600
        /*0a4c*/ 	.word	0x0000001b
        /*0a50*/ 	.word	0x00028c30
        /*0a54*/ 	.short	0x0101
        /*0a56*/ 	.byte	0x3f
	.zero		1


	//   ....[56]....
        /*0a58*/ 	.word	0x00012e20
        /*0a5c*/ 	.word	0x00000017
        /*0a60*/ 	.word	0x00028c00
        /*0a64*/ 	.short	0x0107
        /*0a66*/ 	.byte	0x3f
	.zero		1


	//   ....[57]....
        /*0a68*/ 	.word	0x00012f10
        /*0a6c*/ 	.word	0x00000017
        /*0a70*/ 	.word	0x00028c00
        /*0a74*/ 	.short	0x0101
        /*0a76*/ 	.byte	0x3f
	.zero		1


	//   ....[58]....
        /*0a78*/ 	.word	0x00012f30
        /*0a7c*/ 	.word	0x00000017
        /*0a80*/ 	.word	0x00028c20
        /*0a84*/ 	.short	0x010a
        /*0a86*/ 	.byte	0x3f
	.zero		1


	//   ....[59]....
        /*0a88*/ 	.word	0x00012fc0
        /*0a8c*/ 	.word	0x0000001b
        /*0a90*/ 	.word	0x00028c60
        /*0a94*/ 	.short	0x010a
        /*0a96*/ 	.byte	0x3f
	.zero		1


	//   ....[60]....
        /*0a98*/ 	.word	0x000138d0
        /*0a9c*/ 	.word	0x0000001b
        /*0aa0*/ 	.word	0x00028c50
        /*0aa4*/ 	.short	0x0107
        /*0aa6*/ 	.byte	0x3f
	.zero		1


	//   ....[61]....
        /*0aa8*/ 	.word	0x000139a0
        /*0aac*/ 	.word	0x0000001b
        /*0ab0*/ 	.word	0x00028c50
        /*0ab4*/ 	.short	0x0101
        /*0ab6*/ 	.byte	0x3f
	.zero		1


	//   ....[62]....
        /*0ab8*/ 	.word	0x00013d40
        /*0abc*/ 	.word	0x00000006
        /*0ac0*/ 	.word	0x00028c40
        /*0ac4*/ 	.short	0x010a
        /*0ac6*/ 	.byte	0x3f
	.zero		1


	//   ....[63]....
        /*0ac8*/ 	.word	0x00014080
        /*0acc*/ 	.word	0x00000006
        /*0ad0*/ 	.word	0x00028c30
        /*0ad4*/ 	.short	0x0107
        /*0ad6*/ 	.byte	0x3f
	.zero		1


	//   ....[64]....
        /*0ad8*/ 	.word	0x00014140
        /*0adc*/ 	.word	0x00000006
        /*0ae0*/ 	.word	0x00028c30
        /*0ae4*/ 	.short	0x0101
        /*0ae6*/ 	.byte	0x3f
	.zero		1


	//   ....[65]....
        /*0ae8*/ 	.word	0x00014170
        /*0aec*/ 	.word	0x00000006
        /*0af0*/ 	.word	0x00028c60
        /*0af4*/ 	.short	0x010a
        /*0af6*/ 	.byte	0x3f
	.zero		1


	//   ....[66]....
        /*0af8*/ 	.word	0x00014840
        /*0afc*/ 	.word	0x00000006
        /*0b00*/ 	.word	0x00028c50
        /*0b04*/ 	.short	0x0107
        /*0b06*/ 	.byte	0x3f
	.zero		1


	//   ....[67]....
        /*0b08*/ 	.word	0x00014900
        /*0b0c*/ 	.word	0x00000006
        /*0b10*/ 	.word	0x00028c50
        /*0b14*/ 	.short	0x0101
        /*0b16*/ 	.byte	0x3f
	.zero		1


	//   ....[68]....
        /*0b18*/ 	.word	0x00015770
        /*0b1c*/ 	.word	0x00000005
        /*0b20*/ 	.word	0x00028c20
        /*0b24*/ 	.short	0x010a
        /*0b26*/ 	.byte	0x3f
	.zero		1


	//   ....[69]....
        /*0b28*/ 	.word	0x000158f0
        /*0b2c*/ 	.word	0x00000003
        /*0b30*/ 	.word	0x00028c40
        /*0b34*/ 	.short	0x010a
        /*0b36*/ 	.byte	0x3f
	.zero		1


	//   ....[70]....
        /*0b38*/ 	.word	0x00015990
        /*0b3c*/ 	.word	0x00000005
        /*0b40*/ 	.word	0x00028c40
        /*0b44*/ 	.short	0x010a
        /*0b46*/ 	.byte	0x3f
	.zero		1


	//   ....[71]....
        /*0b48*/ 	.word	0x000159d0
        /*0b4c*/ 	.word	0x00000003
        /*0b50*/ 	.word	0x00028c60
        /*0b54*/ 	.short	0x010a
        /*0b56*/ 	.byte	0x3f
	.zero		1


	//   ....[72]....
        /*0b58*/ 	.word	0x00015a10
        /*0b5c*/ 	.word	0x00000005
        /*0b60*/ 	.word	0x00028c60
        /*0b64*/ 	.short	0x010a
        /*0b66*/ 	.byte	0x3f
	.zero		1


	//   ....[73]....
        /*0b68*/ 	.word	0x00015a80
        /*0b6c*/ 	.word	0x00000006
        /*0b70*/ 	.word	0x00028c50
        /*0b74*/ 	.short	0x010a
        /*0b76*/ 	.byte	0x3f
	.zero		1


	//   ....[74]....
        /*0b78*/ 	.word	0x00015ae0
        /*0b7c*/ 	.word	0x00000005
        /*0b80*/ 	.word	0x00028c50
        /*0b84*/ 	.short	0x010a
        /*0b86*/ 	.byte	0x3f
	.zero		1


	//   ....[75]....
        /*0b88*/ 	.word	0x00015b40
        /*0b8c*/ 	.word	0x00000003
        /*0b90*/ 	.word	0x00028c00
        /*0b94*/ 	.short	0x010a
        /*0b96*/ 	.byte	0x3f
	.zero		1


	//   ....[76]....
        /*0b98*/ 	.word	0x00015b90
        /*0b9c*/ 	.word	0x00000007
        /*0ba0*/ 	.word	0x00028c30
        /*0ba4*/ 	.short	0x010a
        /*0ba6*/ 	.byte	0x3f
	.zero		1


	//   ....[77]....
        /*0ba8*/ 	.word	0x00015be0
        /*0bac*/ 	.word	0x00000007
        /*0bb0*/ 	.word	0x00028c50
        /*0bb4*/ 	.short	0x010a
        /*0bb6*/ 	.byte	0x3f
	.zero		1


	//   ....[78]....
        /*0bb8*/ 	.word	0x00015c40
        /*0bbc*/ 	.word	0x00000005
        /*0bc0*/ 	.word	0x00028c30
        /*0bc4*/ 	.short	0x010a
        /*0bc6*/ 	.byte	0x3f
	.zero		1


	//   ....[79]....
        /*0bc8*/ 	.word	0x00015ca0
        /*0bcc*/ 	.word	0x00000007
        /*0bd0*/ 	.word	0x00028c50
        /*0bd4*/ 	.short	0x010a
        /*0bd6*/ 	.byte	0x3f
	.zero		1


	//   ....[80]....
        /*0bd8*/ 	.word	0x00015d00
        /*0bdc*/ 	.word	0x00000006
        /*0be0*/ 	.word	0x00028c30
        /*0be4*/ 	.short	0x010a
        /*0be6*/ 	.byte	0x3f
	.zero		1


	//   ....[81]....
        /*0be8*/ 	.word	0x00015d60
        /*0bec*/ 	.word	0x00000008
        /*0bf0*/ 	.word	0x00028c50
        /*0bf4*/ 	.short	0x010a
        /*0bf6*/ 	.byte	0x3f
	.zero		1


	//   ....[82]....
        /*0bf8*/ 	.word	0x00015dc0
        /*0bfc*/ 	.word	0x00000005
        /*0c00*/ 	.word	0x00028c30
        /*0c04*/ 	.short	0x010a
        /*0c06*/ 	.byte	0x3f
	.zero		1


	//   ....[83]....
        /*0c08*/ 	.word	0x00015e20
        /*0c0c*/ 	.word	0x00000007
        /*0c10*/ 	.word	0x00028c50
        /*0c14*/ 	.short	0x010a
        /*0c16*/ 	.byte	0x3f
	.zero		1


	//   ....[84]....
        /*0c18*/ 	.word	0x00015f40
        /*0c1c*/ 	.word	0x0000001b
        /*0c20*/ 	.word	0x00028c40
        /*0c24*/ 	.short	0x010a
        /*0c26*/ 	.byte	0x3f
	.zero		1


	//   ....[85]....
        /*0c28*/ 	.word	0x000169e0
        /*0c2c*/ 	.word	0x00000017
        /*0c30*/ 	.word	0x00028c20
        /*0c34*/ 	.short	0x010a
        /*0c36*/ 	.byte	0x3f
	.zero		1


	//   ....[86]....
        /*0c38*/ 	.word	0x00016a30
        /*0c3c*/ 	.word	0x0000001b
        /*0c40*/ 	.word	0x00028c60
        /*0c44*/ 	.short	0x010a
        /*0c46*/ 	.byte	0x3f
	.zero		1


	//   ....[87]....
        /*0c48*/ 	.word	0x00017320
        /*0c4c*/ 	.word	0x00000006
        /*0c50*/ 	.word	0x00028c40
        /*0c54*/ 	.short	0x010a
        /*0c56*/ 	.byte	0x3f
	.zero		1


	//   ....[88]....
        /*0c58*/ 	.word	0x000177e0
        /*0c5c*/ 	.word	0x00000006
        /*0c60*/ 	.word	0x00028c60
        /*0c64*/ 	.short	0x010a
        /*0c66*/ 	.byte	0x3f
	.zero		1


	//   ....[89]....
        /*0c68*/ 	.word	0x000188d0
        /*0c6c*/ 	.word	0x00000005
        /*0c70*/ 	.word	0x00028c20
        /*0c74*/ 	.short	0x010a
        /*0c76*/ 	.byte	0x3f
	.zero		1


	//   ....[90]....
        /*0c78*/ 	.word	0x00018a70
        /*0c7c*/ 	.word	0x00000003
        /*0c80*/ 	.word	0x00028c40
        /*0c84*/ 	.short	0x010a
        /*0c86*/ 	.byte	0x3f
	.zero		1


	//   ....[91]....
        /*0c88*/ 	.word	0x00018ac0
        /*0c8c*/ 	.word	0x00000005
        /*0c90*/ 	.word	0x00028c40
        /*0c94*/ 	.short	0x010a
        /*0c96*/ 	.byte	0x3f
	.zero		1


	//   ....[92]....
        /*0c98*/ 	.word	0x00018b10
        /*0c9c*/ 	.word	0x00000003
        /*0ca0*/ 	.word	0x00028c60
        /*0ca4*/ 	.short	0x010a
        /*0ca6*/ 	.byte	0x3f
	.zero		1


	//----- nvinfo : EIATTR_NUM_MBARRIERS
	.align		4
.L_378:
        /*0ca8*/ 	.byte	0x03, 0x38
        /*0caa*/ 	.short	0x0016


	//----- nvinfo : EIATTR_EXIT_INSTR_OFFSETS
	.align		4
        /*0cac*/ 	.byte	0x04, 0x1c
        /*0cae*/ 	.short	(.L_380 - .L_379)


	//   ....[0]....
.L_379:
        /*0cb0*/ 	.word	0x00000970


	//   ....[1]....
        /*0cb4*/ 	.word	0x0000fe80


	//   ....[2]....
        /*0cb8*/ 	.word	0x00015a60


	//----- nvinfo : EIATTR_MAX_THREADS
	.align		4
.L_380:
        /*0cbc*/ 	.byte	0x04, 0x05
        /*0cbe*/ 	.short	(.L_382 - .L_381)
.L_381:
        /*0cc0*/ 	.word	0x00000180
        /*0cc4*/ 	.word	0x00000001
        /*0cc8*/ 	.word	0x00000001


	//----- nvinfo : EIATTR_CRS_STACK_SIZE
	.align		4
.L_382:
        /*0ccc*/ 	.byte	0x04, 0x1e
        /*0cce*/ 	.short	(.L_384 - .L_383)
.L_383:
        /*0cd0*/ 	.word	0x00000000


	//----- nvinfo : EIATTR_CBANK_PARAM_SIZE
	.align		4
.L_384:
        /*0cd4*/ 	.byte	0x03, 0x19
        /*0cd6*/ 	.short	0x0af0


	//----- nvinfo : EIATTR_PARAM_CBANK
	.align		4
        /*0cd8*/ 	.byte	0x04, 0x0a
        /*0cda*/ 	.short	(.L_386 - .L_385)
	.align		4
.L_385:
        /*0cdc*/ 	.word	index@(.nv.constant0._ZN7cutlass13device_kernelIN5flash11enable_sm90INS1_16FlashAttnFwdSm90INS1_25CollectiveMainloopFwdSm90ILi2EN4cute5tupleIJNS5_1CILi1EEES8_S8_EEENS6_IJNS7_ILi64EEESA_SA_EEELi512ENS_6half_tEfNS_4arch4Sm90ELb0ELb1ELb0ELb1ELb1ELb0ELb0ELb0ELb0ELb1ELb0ELb0EEENS1_21CollectiveEpilogueFwdINS6_IJSA_NS7_ILi512EEESA_EEES9_SC_SE_Li256ELb1ELb1ELb0ELb0EEENS1_36VarlenDynamicPersistentTileSchedulerILi64ELi64ELi256ELi128ELb0ELb1ELb1ELb1ELb0ELb1EEEEEEEEEvNT_6ParamsE)
        /*0ce0*/ 	.short	0x0210
        /*0ce2*/ 	.short	0x0af0


	//----- nvinfo : EIATTR_SW_WAR
	.align		4
.L_386:
        /*0ce4*/ 	.byte	0x04, 0x36
        /*0ce6*/ 	.short	(.L_388 - .L_387)
.L_387:
        /*0ce8*/ 	.word	0x00000008
.L_388:


//--------------------- .nv.info._ZN7cutlass13device_kernelIN5flash11enable_sm90INS1_16FlashAttnFwdSm90INS1_25CollectiveMainloopFwdSm90ILi2EN4cute5tupleIJNS5_1CILi1EEES8_S8_EEENS6_IJNS7_ILi64EEESA_SA_EEELi512ENS_6half_tEfNS_4arch4Sm90ELb0ELb1ELb0ELb1ELb1ELb1ELb0ELb0ELb0ELb1ELb0ELb0EEENS1_21CollectiveEpilogueFwdINS6_IJSA_NS7_ILi512EEESA_EEES9_SC_SE_Li256ELb1ELb1ELb0ELb0EEENS1_36VarlenDynamicPersistentTileSchedulerILi64ELi64ELi256ELi128ELb0ELb1ELb1ELb1ELb0ELb1EEEEEEEEEvNT_6ParamsE --------------------------
	.section	.nv.info._ZN7cutlass13device_kernelIN5flash11enable_sm90INS1_16FlashAttnFwdSm90INS1_25CollectiveMainloopFwdSm90ILi2EN4cute5tupleIJNS5_1CILi1EEES8_S8_EEENS6_IJNS7_ILi64EEESA_SA_EEELi512ENS_6half_tEfNS_4arch4Sm90ELb0ELb1ELb0ELb1ELb1ELb1ELb0ELb0ELb0ELb1ELb0ELb0EEENS1_21CollectiveEpilogueFwdINS6_IJSA_NS7_ILi512EEESA_EEES9_SC_SE_Li256ELb1ELb1ELb0ELb0EEENS1_36VarlenDynamicPersistentTileSchedulerILi64ELi64ELi256ELi128ELb0ELb1ELb1ELb1ELb0ELb1EEEEEEEEEvNT_6ParamsE,"",@"SHT_CUDA_INFO"
	.sectionflags	@""
	.align	4


	//----- nvinfo : EIATTR_CUDA_API_VERSION
	.align		4
        /*0000*/ 	.byte	0x04, 0x37
        /*0002*/ 	.short	(.L_390 - .L_389)
.L_389:
        /*0004*/ 	.word	0x00000082


	//----- nvinfo : EIATTR_KPARAM_INFO
	.align		4
.L_390:
        /*0008*/ 	.byte	0x04, 0x17
        /*000a*/ 	.short	(.L_392 - .L_391)
.L_391:
        /*000c*/ 	.word	0x00000000
        /*0010*/ 	.short	0x0000
        /*0012*/ 	.short	0x0070
        /*0014*/ 	.byte	0x00, 0xf0, 0x01, 0x2a


	//----- nvinfo : EIATTR_SPARSE_MMA_MASK
	.align		4
.L_392:
        /*0018*/ 	.byte	0x03, 0x50
        /*001a*/ 	.short	0x0000


	//----- nvinfo : EIATTR_MAXREG_COUNT
	.align		4
        /*001c*/ 	.byte	0x03, 0x1b
        /*001e*/ 	.short	0x00a8


	//----- nvinfo : EIATTR_NUM_BARRIERS
	.align		4
        /*0020*/ 	.byte	0x02, 0x4c
        /*0022*/ 	.byte	0x10
	.zero		1


	//----- nvinfo : EIATTR_EXTERNS
	.align		4
        /*0024*/ 	.byte	0x04, 0x0f
        /*0026*/ 	.short	(.L_394 - .L_393)


	//   ....[0]....
	.align		4
.L_393:
        /*0028*/ 	.word	index@(__assertfail)


	//----- nvinfo : EIATTR_ANNOTATIONS
	.align		4
.L_394:
        /*002c*/ 	.byte	0x04, 0x55
        /*002e*/ 	.short	(.L_396 - .L_395)


	//   ....[0]....
.L_395:
        /* <DEDUP_REMOVED lines=50> */


	//----- nvinfo : EIATTR_MERCURY_ISA_VERSION
	.align		4
.L_396:
        /*0340*/ 	.byte	0x03, 0x5f
        /*0342*/ 	.short	0x0101


	//----- nvinfo : EIATTR_UNUSED_LOAD_BYTE_OFFSET
	.align		4
        /*0344*/ 	.byte	0x04, 0x44
        /*0346*/ 	.short	(.L_398 - .L_397)


	//   ....[0]....
.L_397:
        /*0348*/ 	.word	0x00000a20
        /*034c*/ 	.word	0x0000fff0


	//   ....[1]....
        /*0350*/ 	.word	0x00014350
        /*0354*/ 	.word	0x0000fff0


	//----- nvinfo : EIATTR_INT_WARP_WIDE_INSTR_OFFSETS
	.align		4
.L_398:
        /*0358*/ 	.byte	0x04, 0x31
        /*035a*/ 	.short	(.L_400 - .L_399)


	//   ....[0]....
.L_399:
        /*035c*/ 	.word	0x00000130


	//   ....[1]....
        /*0360*/ 	.word	0x00000170


	//   ....[2]....
        /*0364*/ 	.word	0x000001e0


	//   ....[3]....
        /*0368*/ 	.word	0x0001aae0


	//   ....[4]....
        /*036c*/ 	.word	0x0001ab70


	//   ....[5]....
        /*0370*/ 	.word	0x0001e0e0


	//   ....[6]....
        /*0374*/ 	.word	0x0001e170


	//----- nvinfo : EIATTR_COOP_GROUP_MASK_REGIDS
	.align		4
.L_400:
        /*0378*/ 	.byte	0x04, 0x29
        /*037a*/ 	.short	(.L_402 - .L_401)


	//   ....[0]....
.L_401:
        /*037c*/ 	.word	0xffffffff


	//   ....[1]....
        /*0380*/ 	.word	0xffffffff


	//   ....[2]....
        /*0384*/ 	.word	0xffffffff


	//   ....[3]....
        /*0388*/ 	.word	0xffffffff


	//   ....[4]....
        /*038c*/ 	.word	0xffffffff


	//   ....[5]....
        /*0390*/ 	.word	0xffffffff


	//   ....[6]....
        /*0394*/ 	.word	0xffffffff


	//   ....[7]....
        /*0398*/ 	.word	0xffffffff


	//   ....[8]....
        /*039c*/ 	.word	0xffffffff


	//   ....[9]....
        /*03a0*/ 	.word	0xffffffff


	//   ....[10]....
        /*03a4*/ 	.word	0xffffffff


	//   ....[11]....
        /*03a8*/ 	.word	0xffffffff


	//   ....[12]....
        /*03ac*/ 	.word	0xffffffff


	//   ....[13]....
        /*03b0*/ 	.word	0xffffffff


	//   ....[14]....
        /*03b4*/ 	.word	0xffffffff


	//   ....[15]....
        /*03b8*/ 	.word	0xffffffff


	//   ....[16]....
        /*03bc*/ 	.word	0xffffffff


	//   ....[17]....
        /*03c0*/ 	.word	0xffffffff


	//   ....[18]....
        /*03c4*/ 	.word	0xffffffff


	//   ....[19]....
        /*03c8*/ 	.word	0xffffffff


	//   ....[20]....
        /*03cc*/ 	.word	0xffffffff


	//   ....[21]....
        /*03d0*/ 	.word	0xffffffff


	//   ....[22]....
        /*03d4*/ 	.word	0xffffffff


	//   ....[23]....
        /*03d8*/ 	.word	0xffffffff


	//   ....[24]....
        /*03dc*/ 	.word	0xffffffff


	//   ....[25]....
        /*03e0*/ 	.word	0xffffffff


	//   ....[26]....
        /*03e4*/ 	.word	0xffffffff


	//   ....[27]....
        /*03e8*/ 	.word	0xffffffff


	//   ....[28]....
        /*03ec*/ 	.word	0xffffffff


	//   ....[29]....
        /*03f0*/ 	.word	0xffffffff


	//   ....[30]....
        /*03f4*/ 	.word	0xffffffff


	//   ....[31]....
        /*03f8*/ 	.word	0xffffffff


	//   ....[32]....
        /*03fc*/ 	.word	0xffffffff


	//   ....[33]....
        /*0400*/ 	.word	0xffffffff


	//   ....[34]....
        /*0404*/ 	.word	0xffffffff


	//   ....[35]....
        /*0408*/ 	.word	0xffffffff


	//   ....[36]....
        /*040c*/ 	.word	0xffffffff


	//   ....[37]....
        /*0410*/ 	.word	0xffffffff


	//   ....[38]....
        /*0414*/ 	.word	0xffffffff


	//   ....[39]....
        /*0418*/ 	.word	0xffffffff


	//   ....[40]....
        /*041c*/ 	.word	0xffffffff


	//   ....[41]....
        /*0420*/ 	.word	0xffffffff


	//   ....[42]....
        /*0424*/ 	.word	0xffffffff


	//   ....[43]....
        /*0428*/ 	.word	0xffffffff


	//   ....[44]....
        /*042c*/ 	.word	0xffffffff


	//   ....[45]....
        /*0430*/ 	.word	0xffffffff


	//   ....[46]....
        /*0434*/ 	.word	0xffffffff


	//   ....[47]....
        /*0438*/ 	.word	0xffffffff


	//   ....[48]....
        /*043c*/ 	.word	0xffffffff


	//   ....[49]....
        /*0440*/ 	.word	0xffffffff


	//   ....[50]....
        /*0444*/ 	.word	0xffffffff


	//   ....[51]....
        /*0448*/ 	.word	0xffffffff


	//   ....[52]....
        /*044c*/ 	.word	0xffffffff


	//   ....[53]....
        /*0450*/ 	.word	0xffffffff


	//   ....[54]....
        /*0454*/ 	.word	0xffffffff


	//   ....[55]....
        /*0458*/ 	.word	0xffffffff


	//   ....[56]....
        /*045c*/ 	.word	0xffffffff


	//   ....[57]....
        /*0460*/ 	.word	0xffffffff


	//   ....[58]....
        /*0464*/ 	.word	0xffffffff


	//   ....[59]....
        /*0468*/ 	.word	0xffffffff


	//   ....[60]....
        /*046c*/ 	.word	0xffffffff


	//   ....[61]....
        /*0470*/ 	.word	0xffffffff


	//   ....[62]....
        /*0474*/ 	.word	0xffffffff


	//   ....[63]....
        /*0478*/ 	.word	0xffffffff


	//   ....[64]....
        /*047c*/ 	.word	0xffffffff


	//   ....[65]....
        /*0480*/ 	.word	0xffffffff


	//   ....[66]....
        /*0484*/ 	.word	0xffffffff


	//   ....[67]....
        /*0488*/ 	.word	0xffffffff


	//   ....[68]....
        /*048c*/ 	.word	0xffffffff


	//   ....[69]....
        /*0490*/ 	.word	0xffffffff


	//   ....[70]....
        /*0494*/ 	.word	0xffffffff


	//   ....[71]....
        /*0498*/ 	.word	0xffffffff


	//   ....[72]....
        /*049c*/ 	.word	0xffffffff


	//   ....[73]....
        /*04a0*/ 	.word	0xffffffff


	//   ....[74]....
        /*04a4*/ 	.word	0xffffffff


	//   ....[75]....
        /*04a8*/ 	.word	0xffffffff


	//   ....[76]....
        /*04ac*/ 	.word	0xffffffff


	//   ....[77]....
        /*04b0*/ 	.word	0xffffffff


	//   ....[78]....
        /*04b4*/ 	.word	0xffffffff


	//   ....[79]....
        /*04b8*/ 	.word	0xffffffff


	//   ....[80]....
        /*04bc*/ 	.word	0xffffffff


	//   ....[81]....
        /*04c0*/ 	.word	0xffffffff


	//   ....[82]....
        /*04c4*/ 	.word	0xffffffff


	//   ....[83]....
        /*04c8*/ 	.word	0xffffffff


	//   ....[84]....
        /*04cc*/ 	.word	0xffffffff


	//   ....[85]....
        /*04d0*/ 	.word	0xffffffff


	//   ....[86]....
        /*04d4*/ 	.word	0xffffffff


	//   ....[87]....
        /*04d8*/ 	.word	0xffffffff


	//   ....[88]....
        /*04dc*/ 	.word	0xffffffff


	//   ....[89]....
        /*04e0*/ 	.word	0xffffffff


	//   ....[90]....
        /*04e4*/ 	.word	0xffffffff


	//   ....[91]....
        /*04e8*/ 	.word	0xffffffff


	//   ....[92]....
        /*04ec*/ 	.word	0xffffffff


	//   ....[93]....
        /*04f0*/ 	.word	0xffffffff


	//   ....[94]....
        /*04f4*/ 	.word	0xffffffff


	//   ....[95]....
        /*04f8*/ 	.word	0xffffffff


	//   ....[96]....
        /*04fc*/ 	.word	0xffffffff


	//   ....[97]....
        /*0500*/ 	.word	0xffffffff


	//   ....[98]....
        /*0504*/ 	.word	0xffffffff


	//   ....[99]....
        /*0508*/ 	.word	0xffffffff


	//   ....[100]....
        /*050c*/ 	.word	0xffffffff


	//   ....[101]....
        /*0510*/ 	.word	0xffffffff


	//   ....[102]....
        /*0514*/ 	.word	0xffffffff


	//   ....[103]....
        /*0518*/ 	.word	0xffffffff


	//   ....[104]....
        /*051c*/ 	.word	0xffffffff


	//   ....[105]....
        /*0520*/ 	.word	0xffffffff


	//   ....[106]....
        /*0524*/ 	.word	0xffffffff


	//   ....[107]....
        /*0528*/ 	.word	0xffffffff


	//   ....[108]....
        /*052c*/ 	.word	0xffffffff


	//   ....[109]....
        /*0530*/ 	.word	0xffffffff


	//   ....[110]....
        /*0534*/ 	.word	0xffffffff


	//   ....[111]....
        /*0538*/ 	.word	0xffffffff


	//   ....[112]....
        /*053c*/ 	.word	0xffffffff


	//   ....[113]....
        /*0540*/ 	.word	0xffffffff


	//   ....[114]....
        /*0544*/ 	.word	0xffffffff


	//   ....[115]....
        /*0548*/ 	.word	0xffffffff


	//   ....[116]....
        /*054c*/ 	.word	0xffffffff


	//   ....[117]....
        /*0550*/ 	.word	0xffffffff


	//   ....[118]....
        /*0554*/ 	.word	0xffffffff


	//   ....[119]....
        /*0558*/ 	.word	0xffffffff


	//   ....[120]....
        /*055c*/ 	.word	0xffffffff


	//   ....[121]....
        /*0560*/ 	.word	0xffffffff


	//   ....[122]....
        /*0564*/ 	.word	0xffffffff


	//   ....[123]....
        /*0568*/ 	.word	0xffffffff


	//   ....[124]....
        /*056c*/ 	.word	0xffffffff


	//   ....[125]....
        /*0570*/ 	.word	0xffffffff


	//   ....[126]....
        /*0574*/ 	.word	0xffffffff


	//   ....[127]....
        /*0578*/ 	.word	0xffffffff


	//   ....[128]....
        /*057c*/ 	.word	0xffffffff


	//   ....[129]....
        /*0580*/ 	.word	0xffffffff


	//   ....[130]....
        /*0584*/ 	.word	0xffffffff


	//   ....[131]....
        /*0588*/ 	.word	0xffffffff


	//   ....[132]....
        /*058c*/ 	.word	0xffffffff


	//   ....[133]....
        /*0590*/ 	.word	0xffffffff


	//   ....[134]....
        /*0594*/ 	.word	0xffffffff


	//   ....[135]....
        /*0598*/ 	.word	0xffffffff


	//   ....[136]....
        /*059c*/ 	.word	0xffffffff


	//   ....[137]....
        /*05a0*/ 	.word	0xffffffff


	//   ....[138]....
        /*05a4*/ 	.word	0xffffffff


	//   ....[139]....
        /*05a8*/ 	.word	0xffffffff


	//   ....[140]....
        /*05ac*/ 	.word	0xffffffff


	//   ....[141]....
        /*05b0*/ 	.word	0xffffffff


	//   ....[142]....
        /*05b4*/ 	.word	0xffffffff


	//   ....[143]....
        /*05b8*/ 	.word	0xffffffff


	//   ....[144]....
        /*05bc*/ 	.word	0xffffffff


	//   ....[145]....
        /*05c0*/ 	.word	0xffffffff


	//   ....[146]....
        /*05c4*/ 	.word	0xffffffff


	//   ....[147]....
        /*05c8*/ 	.word	0xffffffff


	//   ....[148]....
        /*05cc*/ 	.word	0xffffffff


	//   ....[149]....
        /*05d0*/ 	.word	0xffffffff


	//   ....[150]....
        /*05d4*/ 	.word	0xffffffff


	//   ....[151]....
        /*05d8*/ 	.word	0x0500000f


	//   ....[152]....
        /*05dc*/ 	.word	0x0500000f


	//   ....[153]....
        /*05e0*/ 	.word	0x0500000f


	//   ....[154]....
        /*05e4*/ 	.word	0x0500000f


	//   ....[155]....
        /*05e8*/ 	.word	0x0500000f


	//   ....[156]....
        /*05ec*/ 	.word	0x0500000f


	//   ....[157]....
        /*05f0*/ 	.word	0x0500000f


	//   ....[158]....
        /*05f4*/ 	.word	0x0500000f


	//   ....[159]....
        /*05f8*/ 	.word	0x0500000f


	//   ....[160]....
        /*05fc*/ 	.word	0x0500000f


	//   ....[161]....
        /*0600*/ 	.word	0x0500000f


	//   ....[162]....
        /*0604*/ 	.word	0x0500000f


	//   ....[163]....
        /*0608*/ 	.word	0x0500000f


	//   ....[164]....
        /*060c*/ 	.word	0x0500000f


	//   ....[165]....
        /*0610*/ 	.word	0x0500000f


	//   ....[166]....
        /*0614*/ 	.word	0x0500000f


	//   ....[167]....
        /*0618*/ 	.word	0x0500000f


	//   ....[168]....
        /*061c*/ 	.word	0x0500000f


	//   ....[169]....
        /*0620*/ 	.word	0x0500000f


	//   ....[170]....
        /*0624*/ 	.word	0x0500000f


	//   ....[171]....
        /*0628*/ 	.word	0x0500000f


	//   ....[172]....
        /*062c*/ 	.word	0x0500000f


	//   ....[173]....
        /*0630*/ 	.word	0x0500000f


	//   ....[174]....
        /*0634*/ 	.word	0x0500000f


	//   ....[175]....
        /*0638*/ 	.word	0x0500000f


	//   ....[176]....
        /*063c*/ 	.word	0x0500000f


	//   ....[177]....
        /*0640*/ 	.word	0x0500000f


	//   ....[178]....
        /*0644*/ 	.word	0x0500000f


	//   ....[179]....
        /*0648*/ 	.word	0x0500000f


	//   ....[180]....
        /*064c*/ 	.word	0x0500000f


	//   ....[181]....
        /*0650*/ 	.word	0x0500000f


	//   ....[182]....
        /*0654*/ 	.word	0x0500000f


	//   ....[183]....
        /*0658*/ 	.word	0x0500000f


	//   ....[184]....
        /*065c*/ 	.word	0x0500000f


	//   ....[185]....
        /*0660*/ 	.word	0x0500000f


	//   ....[186]....
        /*0664*/ 	.word	0x0500000f


	//   ....[187]....
        /*0668*/ 	.word	0x0500000f


	//   ....[188]....
        /*066c*/ 	.word	0x0500000f


	//   ....[189]....
        /*0670*/ 	.word	0x0500000f


	//   ....[190]....
        /*0674*/ 	.word	0x0500000f


	//   ....[191]....
        /*0678*/ 	.word	0x0500000f


	//   ....[192]....
        /*067c*/ 	.word	0x0500000f


	//   ....[193]....
        /*0680*/ 	.word	0x0500000f


	//   ....[194]....
        /*0684*/ 	.word	0x0500000f


	//   ....[195]....
        /*0688*/ 	.word	0x0500000f


	//   ....[196]....
        /*068c*/ 	.word	0x0500000f


	//   ....[197]....
        /*0690*/ 	.word	0x0500000f


	//   ....[198]....
        /*0694*/ 	.word	0x0500000f


	//   ....[199]....
        /*0698*/ 	.word	0x0500000f


	//   ....[200]....
        /*069c*/ 	.word	0x0500000f


	//   ....[201]....
        /*06a0*/ 	.word	0x0500000f


	//   ....[202]....
        /*06a4*/ 	.word	0x0500000f


	//   ....[203]....
        /*06a8*/ 	.word	0x0500000f


	//   ....[204]....
        /*06ac*/ 	.word	0x0500000f


	//   ....[205]....
        /*06b0*/ 	.word	0x0500000f


	//   ....[206]....
        /*06b4*/ 	.word	0x0500000f


	//   ....[207]....
        /*06b8*/ 	.word	0x0500000f


	//   ....[208]....
        /*06bc*/ 	.word	0x0500000f


	//   ....[209]....
        /*06c0*/ 	.word	0x0500000f


	//   ....[210]....
        /*06c4*/ 	.word	0x0500000f


	//   ....[211]....
        /*06c8*/ 	.word	0x0500000f


	//   ....[212]....
        /*06cc*/ 	.word	0x0500000f


	//   ....[213]....
        /*06d0*/ 	.word	0x0500000f


	//   ....[214]....
        /*06d4*/ 	.word	0x0500000f


	//   ....[215]....
        /*06d8*/ 	.word	0x0500000f


	//   ....[216]....
        /*06dc*/ 	.word	0x0500000f


	//   ....[217]....
        /*06e0*/ 	.word	0x0500000f


	//   ....[218]....
        /*06e4*/ 	.word	0x0500000f


	//   ....[219]....
        /*06e8*/ 	.word	0x0500000f


	//   ....[220]....
        /*06ec*/ 	.word	0x0500000f


	//   ....[221]....
        /*06f0*/ 	.word	0x0500000f


	//   ....[222]....
        /*06f4*/ 	.word	0x0500000f


	//   ....[223]....
        /*06f8*/ 	.word	0x0500000f


	//   ....[224]....
        /*06fc*/ 	.word	0x0500000f


	//   ....[225]....
        /*0700*/ 	.word	0x0500000f


	//   ....[226]....
        /*0704*/ 	.word	0x0500000f


	//   ....[227]....
        /*0708*/ 	.word	0x0500000f


	//   ....[228]....
        /*070c*/ 	.word	0x0500000f


	//   ....[229]....
        /*0710*/ 	.word	0x0500000f


	//   ....[230]....
        /*0714*/ 	.word	0x0500000f


	//   ....[231]....
        /*0718*/ 	.word	0x0500000f


	//   ....[232]....
        /*071c*/ 	.word	0x0500000f


	//----- nvinfo : EIATTR_COOP_GROUP_INSTR_OFFSETS
	.align		4
.L_402:
        /*0720*/ 	.byte	0x04, 0x28
        /*0722*/ 	.short	(.L_404 - .L_403)


	//   ....[0]....
.L_403:
        /*0724*/ 	.word	0x00000060


	//   ....[1]....
        /*0728*/ 	.word	0x00000140


	//   ....[2]....
        /*072c*/ 	.word	0x00000190


	//   ....[3]....
        /*0730*/ 	.word	0x00000380


	//   ....[4]....
        /*0734*/ 	.word	0x000004e0


	//   ....[5]....
        /*0738*/ 	.word	0x00000600


	//   ....[6]....
        /*073c*/ 	.word	0x00000760


	//   ....[7]....
        /*0740*/ 	.word	0x00002e70


	//   ....[8]....
        /*0744*/ 	.word	0x00002e80


	//   ....[9]....
        /*0748*/ 	.word	0x00003880


	//   ....[10]....
        /*074c*/ 	.word	0x00003890


	//   ....[11]....
        /*0750*/ 	.word	0x00004270


	//   ....[12]....
        /*0754*/ 	.word	0x00004280


	//   ....[13]....
        /*0758*/ 	.word	0x00004650


	//   ....[14]....
        /*075c*/ 	.word	0x00004670


	//   ....[15]....
        /*0760*/ 	.word	0x000057e0


	//   ....[16]....
        /*0764*/ 	.word	0x00007b90


	//   ....[17]....
        /*0768*/ 	.word	0x00008320


	//   ....[18]....
        /*076c*/ 	.word	0x00008330


	//   ....[19]....
        /*0770*/ 	.word	0x00008340


	//   ....[20]....
        /*0774*/ 	.word	0x00008350


	//   ....[21]....
        /*0778*/ 	.word	0x00008650


	//   ....[22]....
        /*077c*/ 	.word	0x00008660


	//   ....[23]....
        /*0780*/ 	.word	0x00008670


	//   ....[24]....
        /*0784*/ 	.word	0x00008680


	//   ....[25]....
        /*0788*/ 	.word	0x00009920


	//   ....[26]....
        /*078c*/ 	.word	0x00009940


	//   ....[27]....
        /*0790*/ 	.word	0x00009950


	//   ....[28]....
        /*0794*/ 	.word	0x00009960


	//   ....[29]....
        /*0798*/ 	.word	0x00009a50


	//   ....[30]....
        /*079c*/ 	.word	0x00009a70


	//   ....[31]....
        /*07a0*/ 	.word	0x00009b00


	//   ....[32]....
        /*07a4*/ 	.word	0x00009b30


	//   ....[33]....
        /*07a8*/ 	.word	0x0000b190


	//   ....[34]....
        /*07ac*/ 	.word	0x0000b870


	//   ....[35]....
        /*07b0*/ 	.word	0x0000bd70


	//   ....[36]....
        /*07b4*/ 	.word	0x0000be80


	//   ....[37]....
        /*07b8*/ 	.word	0x0000c160


	//   ....[38]....
        /*07bc*/ 	.word	0x0000c220


	//   ....[39]....
        /*07c0*/ 	.word	0x0000cb40


	//   ....[40]....
        /*07c4*/ 	.word	0x0000d270


	//   ....[41]....
        /*07c8*/ 	.word	0x0000d4c0


	//   ....[42]....
        /*07cc*/ 	.word	0x0000dc00


	//   ....[43]....
        /*07d0*/ 	.word	0x0000dd20


	//   ....[44]....
        /*07d4*/ 	.word	0x0000e290


	//   ....[45]....
        /*07d8*/ 	.word	0x0000e2f0


	//   ....[46]....
        /*07dc*/ 	.word	0x0000f460


	//   ....[47]....
        /*07e0*/ 	.word	0x0000fd00


	//   ....[48]....
        /*07e4*/ 	.word	0x0000fd20


	//   ....[49]....
        /*07e8*/ 	.word	0x000102f0


	//   ....[50]....
        /*07ec*/ 	.word	0x000104c0


	//   ....[51]....
        /*07f0*/ 	.word	0x000111e0


	//   ....[52]....
        /*07f4*/ 	.word	0x00011770


	//   ....[53]....
        /*07f8*/ 	.word	0x00011980


	//   ....[54]....
        /*07fc*/ 	.word	0x00012060


	//   ....[55]....
        /*0800*/ 	.word	0x00012110


	//   ....[56]....
        /*0804*/ 	.word	0x00012730


	//   ....[57]....
        /*0808*/ 	.word	0x00012900


	//   ....[58]....
        /*080c*/ 	.word	0x00013750


	//   ....[59]....
        /*0810*/ 	.word	0x00013850


	//   ....[60]....
        /*0814*/ 	.word	0x00013860


	//   ....[61]....
        /*0818*/ 	.word	0x000138a0


	//   ....[62]....
        /*081c*/ 	.word	0x000138b0


	//   ....[63]....
        /*0820*/ 	.word	0x000153d0


	//   ....[64]....
        /*0824*/ 	.word	0x000158d0


	//   ....[65]....
        /*0828*/ 	.word	0x000158f0


	//   ....[66]....
        /*082c*/ 	.word	0x00015920


	//   ....[67]....
        /*0830*/ 	.word	0x00015930


	//   ....[68]....
        /*0834*/ 	.word	0x000160a0


	//   ....[69]....
        /*0838*/ 	.word	0x000160d0


	//   ....[70]....
        /*083c*/ 	.word	0x00016360


	//   ....[71]....
        /*0840*/ 	.word	0x00016380


	//   ....[72]....
        /*0844*/ 	.word	0x00017010


	//   ....[73]....
        /*0848*/ 	.word	0x00017040


	//   ....[74]....
        /*084c*/ 	.word	0x000172d0


	//   ....[75]....
        /*0850*/ 	.word	0x000172f0


	//   ....[76]....
        /*0854*/ 	.word	0x000175a0


	//   ....[77]....
        /*0858*/ 	.word	0x00017750


	//   ....[78]....
        /*085c*/ 	.word	0x00017780


	//   ....[79]....
        /*0860*/ 	.word	0x000177b0


	//   ....[80]....
        /*0864*/ 	.word	0x000177e0


	//   ....[81]....
        /*0868*/ 	.word	0x00017810


	//   ....[82]....
        /*086c*/ 	.word	0x00017840


	//   ....[83]....
        /*0870*/ 	.word	0x000179b0


	//   ....[84]....
        /*0874*/ 	.word	0x000179e0


	//   ....[85]....
        /*0878*/ 	.word	0x00017a10


	//   ....[86]....
        /*087c*/ 	.word	0x00017a40


	//   ....[87]....
        /*0880*/ 	.word	0x00017a70


	//   ....[88]....
        /*0884*/ 	.word	0x00017aa0


	//   ....[89]....
        /*0888*/ 	.word	0x00017b30


	//   ....[90]....
        /*088c*/ 	.word	0x00017b90


	//   ....[91]....
        /*0890*/ 	.word	0x00017c20


	//   ....[92]....
        /*0894*/ 	.word	0x00018cf0


	//   ....[93]....
        /*0898*/ 	.word	0x0001b8c0


	//   ....[94]....
        /*089c*/ 	.word	0x0001b8e0


	//   ....[95]....
        /*08a0*/ 	.word	0x0001b970


	//   ....[96]....
        /*08a4*/ 	.word	0x0001b990


	//   ....[97]....
        /*08a8*/ 	.word	0x0001ba10


	//   ....[98]....
        /*08ac*/ 	.word	0x0001ba30


	//   ....[99]....
        /*08b0*/ 	.word	0x0001ba40


	//   ....[100]....
        /*08b4*/ 	.word	0x0001ba50


	//   ....[101]....
        /*08b8*/ 	.word	0x0001c260


	//   ....[102]....
        /*08bc*/ 	.word	0x0001c290


	//   ....[103]....
        /*08c0*/ 	.word	0x0001c330


	//   ....[104]....
        /*08c4*/ 	.word	0x0001c350


	//   ....[105]....
        /*08c8*/ 	.word	0x0001c3d0


	//   ....[106]....
        /*08cc*/ 	.word	0x0001c3f0


	//   ....[107]....
        /*08d0*/ 	.word	0x0001c400


	//   ....[108]....
        /*08d4*/ 	.word	0x0001c470


	//   ....[109]....
        /*08d8*/ 	.word	0x0001c8c0


	//   ....[110]....
        /*08dc*/ 	.word	0x0001c980


	//   ....[111]....
        /*08e0*/ 	.word	0x0001cad0


	//   ....[112]....
        /*08e4*/ 	.word	0x0001cb10


	//   ....[113]....
        /*08e8*/ 	.word	0x0001cb20


	//   ....[114]....
        /*08ec*/ 	.word	0x0001cb30


	//   ....[115]....
        /*08f0*/ 	.word	0x0001cc80


	//   ....[116]....
        /*08f4*/ 	.word	0x0001cdd0


	//   ....[117]....
        /*08f8*/ 	.word	0x0001d5f0


	//   ....[118]....
        /*08fc*/ 	.word	0x0001d610


	//   ....[119]....
        /*0900*/ 	.word	0x0001d660


	//   ....[120]....
        /*0904*/ 	.word	0x0001d670


	//   ....[121]....
        /*0908*/ 	.word	0x0001d6b0


	//   ....[122]....
        /*090c*/ 	.word	0x0001d6c0


	//   ....[123]....
        /*0910*/ 	.word	0x0001d6d0


	//   ....[124]....
        /*0914*/ 	.word	0x0001d710


	//   ....[125]....
        /*0918*/ 	.word	0x0001da30


	//   ....[126]....
        /*091c*/ 	.word	0x0001da70


	//   ....[127]....
        /*0920*/ 	.word	0x0001da90


	//   ....[128]....
        /*0924*/ 	.word	0x0001dab0


	//   ....[129]....
        /*0928*/ 	.word	0x0001dae0


	//   ....[130]....
        /*092c*/ 	.word	0x0001db00


	//   ....[131]....
        /*0930*/ 	.word	0x0001dc00


	//   ....[132]....
        /*0934*/ 	.word	0x0001dd50


	//   ....[133]....
        /*0938*/ 	.word	0x0001e350


	//   ....[134]....
        /*093c*/ 	.word	0x0001e3a0


	//   ....[135]....
        /*0940*/ 	.word	0x0001e3d0


	//   ....[136]....
        /*0944*/ 	.word	0x0001e400


	//   ....[137]....
        /*0948*/ 	.word	0x0001e410


	//   ....[138]....
        /*094c*/ 	.word	0x0001e440


	//   ....[139]....
        /*0950*/ 	.word	0x0001e470


	//   ....[140]....
        /*0954*/ 	.word	0x0001e4a0


	//   ....[141]....
        /*0958*/ 	.word	0x0001e620


	//   ....[142]....
        /*095c*/ 	.word	0x0001e650


	//   ....[143]....
        /*0960*/ 	.word	0x0001e680


	//   ....[144]....
        /*0964*/ 	.word	0x0001e6b0


	//   ....[145]....
        /*0968*/ 	.word	0x0001e6e0


	//   ....[146]....
        /*096c*/ 	.word	0x0001e710


	//   ....[147]....
        /*0970*/ 	.word	0x0001e7d0


	//   ....[148]....
        /*0974*/ 	.word	0x0001e7f0


	//   ....[149]....
        /*0978*/ 	.word	0x0001e860


	//   ....[150]....
        /*097c*/ 	.word	0x0001ef00


	//   ....[151]....
        /*0980*/ 	.word	0x0001f220


	//   ....[152]....
        /*0984*/ 	.word	0x0001f2b0


	//   ....[153]....
        /*0988*/ 	.word	0x0001f390


	//   ....[154]....
        /*098c*/ 	.word	0x0001f420


	//   ....[155]....
        /*0990*/ 	.word	0x0001f500


	//   ....[156]....
        /*0994*/ 	.word	0x0001f590


	//   ....[157]....
        /*0998*/ 	.word	0x0001f710


	//   ....[158]....
        /*099c*/ 	.word	0x0001f7a0


	//   ....[159]....
        /*09a0*/ 	.word	0x0001f7f0


	//   ....[160]....
        /*09a4*/ 	.word	0x0001f840


	//   ....[161]....
        /*09a8*/ 	.word	0x0001f8d0


	//   ....[162]....
        /*09ac*/ 	.word	0x0001f960


	//   ....[163]....
        /*09b0*/ 	.word	0x0001f9b0


	//   ....[164]....
        /*09b4*/ 	.word	0x0001fa00


	//   ....[165]....
        /*09b8*/ 	.word	0x0001faf0


	//   ....[166]....
        /*09bc*/ 	.word	0x0001fba0


	//   ....[167]....
        /*09c0*/ 	.word	0x0001fc20


	//   ....[168]....
        /*09c4*/ 	.word	0x0001fc90


	//   ....[169]....
        /*09c8*/ 	.word	0x0001fdc0


	//   ....[170]....
        /*09cc*/ 	.word	0x0001fee0


	//   ....[171]....
        /*09d0*/ 	.word	0x0001ffa0


	//   ....[172]....
        /*09d4*/ 	.word	0x0001fff0


	//   ....[173]....
        /*09d8*/ 	.word	0x00020380


	//   ....[174]....
        /*09dc*/ 	.word	0x00020660


	//   ....[175]....
        /*09e0*/ 	.word	0x00020750


	//   ....[176]....
        /*09e4*/ 	.word	0x000207f0


	//   ....[177]....
        /*09e8*/ 	.word	0x00020850


	//   ....[178]....
        /*09ec*/ 	.word	0x00020940


	//   ....[179]....
        /*09f0*/ 	.word	0x000209b0


	//   ....[180]....
        /*09f4*/ 	.word	0x00020aa0


	//   ....[181]....
        /*09f8*/ 	.word	0x00020b10


	//   ....[182]....
        /*09fc*/ 	.word	0x00020bb0


	//   ....[183]....
        /*0a00*/ 	.word	0x00020ca0


	//   ....[184]....
        /*0a04*/ 	.word	0x00020d10


	//   ....[185]....
        /*0a08*/ 	.word	0x00020d70


	//   ....[186]....
        /*0a0c*/ 	.word	0x00020e60


	//   ....[187]....
        /*0a10*/ 	.word	0x00020ec0


	//   ....[188]....
        /*0a14*/ 	.word	0x00020fc0


	//   ....[189]....
        /*0a18*/ 	.word	0x00021020


	//   ....[190]....
        /*0a1c*/ 	.word	0x00021100


	//   ....[191]....
        /*0a20*/ 	.word	0x00021240


	//   ....[192]....
        /*0a24*/ 	.word	0x00021340


	//   ....[193]....
        /*0a28*/ 	.word	0x000215c0


	//   ....[194]....
        /*0a2c*/ 	.word	0x00021610


	//   ....[195]....
        /*0a30*/ 	.word	0x000217e0


	//   ....[196]....
        /*0a34*/ 	.word	0x00021830


	//   ....[197]....
        /*0a38*/ 	.word	0x00021a00


	//   ....[198]....
        /*0a3c*/ 	.word	0x00021a50


	//   ....[199]....
        /*0a40*/ 	.word	0x00021b40


	//   ....[200]....
        /*0a44*/ 	.word	0x00021be0


	//   ....[201]....
        /*0a48*/ 	.word	0x00021c40


	//   ....[202]....
        /*0a4c*/ 	.word	0x00021cf0


	//   ....[203]....
        /*0a50*/ 	.word	0x00021d50


	//   ....[204]....
        /*0a54*/ 	.word	0x00021e00


	//   ....[205]....
        /*0a58*/ 	.word	0x00021e60


	//   ....[206]....
        /*0a5c*/ 	.word	0x00021f10


	//   ....[207]....
        /*0a60*/ 	.word	0x00022000


	//   ....[208]....
        /*0a64*/ 	.word	0x000220e0


	//   ....[209]....
        /*0a68*/ 	.word	0x000221f0


	//   ....[210]....
        /*0a6c*/ 	.word	0x000222f0


	//   ....[211]....
        /*0a70*/ 	.word	0x00022420


	//   ....[212]....
        /*0a74*/ 	.word	0x00022500


	//   ....[213]....
        /*0a78*/ 	.word	0x00022600


	//   ....[214]....
        /*0a7c*/ 	.word	0x000226e0


	//   ....[215]....
        /*0a80*/ 	.word	0x00022770


	//   ....[216]....
        /*0a84*/ 	.word	0x00022810


	//   ....[217]....
        /*0a88*/ 	.word	0x00022930


	//   ....[218]....
        /*0a8c*/ 	.word	0x000229a0


	//   ....[219]....
        /*0a90*/ 	.word	0x00022a10


	//   ....[220]....
        /*0a94*/ 	.word	0x00022a80


	//   ....[221]....
        /*0a98*/ 	.word	0x00022af0


	//   ....[222]....
        /*0a9c*/ 	.word	0x00022b70


	//   ....[223]....
        /*0aa0*/ 	.word	0x00022c00


	//   ....[224]....
        /*0aa4*/ 	.word	0x00022c90


	//   ....[225]....
        /*0aa8*/ 	.word	0x00022d00


	//   ....[226]....
        /*0aac*/ 	.word	0x00022d70


	//   ....[227]....
        /*0ab0*/ 	.word	0x00022de0


	//   ....[228]....
        /*0ab4*/ 	.word	0x00022e60


	//   ....[229]....
        /*0ab8*/ 	.word	0x00022ed0


	//   ....[230]....
        /*0abc*/ 	.word	0x00022f70


	//   ....[231]....
        /*0ac0*/ 	.word	0x00023000


	//   ....[232]....
        /*0ac4*/ 	.word	0x00023120


	//----- nvinfo : EIATTR_REG_RECONFIG
	.align		4
.L_404:
        /*0ac8*/ 	.byte	0x01, 0x54
	.zero		2


	//----- nvinfo : EIATTR_SYSCALL_OFFSETS
	.align		4
        /*0acc*/ 	.byte	0x04, 0x46
        /*0ace*/ 	.short	(.L_406 - .L_405)


	//   ....[0]....
.L_405:
        /*0ad0*/ 	.word	0x000020c0


	//   ....[1]....
        /*0ad4*/ 	.word	0x00002210


	//   ....[2]....
        /*0ad8*/ 	.word	0x00007d40


	//   ....[3]....
        /*0adc*/ 	.word	0x00008070


	//   ....[4]....
        /*0ae0*/ 	.word	0x0001acd0


	//   ....[5]....
        /*0ae4*/ 	.word	0x0001ae20


	//   ....[6]....
        /*0ae8*/ 	.word	0x0001af10


	//   ....[7]....
        /*0aec*/ 	.word	0x0001bea0


	//----- nvinfo : EIATTR_MBARRIER_INSTR_OFFSETS
	.align		4
.L_406:
        /*0af0*/ 	.byte	0x04, 0x39
        /*0af2*/ 	.short	(.L_408 - .L_407)


	//   ....[0]....
.L_407:
        /*0af4*/ 	.word	0x00000270
        /*0af8*/ 	.word	0x000000ff
        /*0afc*/ 	.word	0x00028c00
        /*0b00*/ 	.short	0x0100
        /*0b02*/ 	.byte	0x08
	.zero		1


	//   ....[1]....
        /*0b04*/ 	.word	0x00000280
        /*0b08*/ 	.word	0x000000ff
        /*0b0c*/ 	.word	0x00028c20
        /*0b10*/ 	.short	0x0100
        /*0b12*/ 	.byte	0x08
	.zero		1


	//   ....[2]....
        /*0b14*/ 	.word	0x00000330
        /*0b18*/ 	.word	0x000000ff
        /*0b1c*/ 	.word	0x00028c30
        /*0b20*/ 	.short	0x0100
        /*0b22*/ 	.byte	0x06
	.zero		1


	//   ....[3]....
        /*0b24*/ 	.word	0x00000340
        /*0b28*/ 	.word	0x000000ff
        /*0b2c*/ 	.word	0x00028c40
        /*0b30*/ 	.short	0x0100
        /*0b32*/ 	.byte	0x06
	.zero		1


	//   ....[4]....
        /*0b34*/ 	.word	0x00000350
        /*0b38*/ 	.word	0x000000ff
        /*0b3c*/ 	.word	0x00028c38
        /*0b40*/ 	.short	0x0100
        /*0b42*/ 	.byte	0x06
	.zero		1


	//   ....[5]....
        /*0b44*/ 	.word	0x00000360
        /*0b48*/ 	.word	0x000000ff
        /*0b4c*/ 	.word	0x00028c48
        /*0b50*/ 	.short	0x0100
        /*0b52*/ 	.byte	0x06
	.zero		1


	//   ....[6]....
        /*0b54*/ 	.word	0x00000490
        /*0b58*/ 	.word	0x000000ff
        /*0b5c*/ 	.word	0x00028c50
        /*0b60*/ 	.short	0x0100
        /*0b62*/ 	.byte	0x08
	.zero		1


	//   ....[7]....
        /*0b64*/ 	.word	0x000004a0
        /*0b68*/ 	.word	0x000000ff
        /*0b6c*/ 	.word	0x00028c60
        /*0b70*/ 	.short	0x0100
        /*0b72*/ 	.byte	0x08
	.zero		1


	//   ....[8]....
        /*0b74*/ 	.word	0x000004b0
        /*0b78*/ 	.word	0x000000ff
        /*0b7c*/ 	.word	0x00028c58
        /*0b80*/ 	.short	0x0100
        /*0b82*/ 	.byte	0x08
	.zero		1


	//   ....[9]....
        /*0b84*/ 	.word	0x000004c0
        /*0b88*/ 	.word	0x000000ff
        /*0b8c*/ 	.word	0x00028c68
        /*0b90*/ 	.short	0x0100
        /*0b92*/ 	.byte	0x08
	.zero		1


	//   ....[10]....
        /*0b94*/ 	.word	0x000005b0
        /*0b98*/ 	.word	0x000000ff
        /*0b9c*/ 	.word	0x00028c70
        /*0ba0*/ 	.short	0x0100
        /*0ba2*/ 	.byte	0x06
	.zero		1


	//   ....[11]....
        /*0ba4*/ 	.word	0x000005c0
        /*0ba8*/ 	.word	0x000000ff
        /*0bac*/ 	.word	0x00028c80
        /*0bb0*/ 	.short	0x0100
        /*0bb2*/ 	.byte	0x06
	.zero		1


	//   ....[12]....
        /*0bb4*/ 	.word	0x000005d0
        /*0bb8*/ 	.word	0x000000ff
        /*0bbc*/ 	.word	0x00028c78
        /*0bc0*/ 	.short	0x0100
        /*0bc2*/ 	.byte	0x06
	.zero		1


	//   ....[13]....
        /*0bc4*/ 	.word	0x000005e0
        /*0bc8*/ 	.word	0x000000ff
        /*0bcc*/ 	.word	0x00028c88
        /*0bd0*/ 	.short	0x0100
        /*0bd2*/ 	.byte	0x06
	.zero		1


	//   ....[14]....
        /*0bd4*/ 	.word	0x00000710
        /*0bd8*/ 	.word	0x000000ff
        /*0bdc*/ 	.word	0x00028c90
        /*0be0*/ 	.short	0x0100
        /*0be2*/ 	.byte	0x08
	.zero		1


	//   ....[15]....
        /*0be4*/ 	.word	0x00000720
        /*0be8*/ 	.word	0x000000ff
        /*0bec*/ 	.word	0x00028ca0
        /*0bf0*/ 	.short	0x0100
        /*0bf2*/ 	.byte	0x08
	.zero		1


	//   ....[16]....
        /*0bf4*/ 	.word	0x00000730
        /*0bf8*/ 	.word	0x000000ff
        /*0bfc*/ 	.word	0x00028c98
        /*0c00*/ 	.short	0x0100
        /*0c02*/ 	.byte	0x08
	.zero		1


	//   ....[17]....
        /*0c04*/ 	.word	0x00000740
        /*0c08*/ 	.word	0x000000ff
        /*0c0c*/ 	.word	0x00028ca8
        /*0c10*/ 	.short	0x0100
        /*0c12*/ 	.byte	0x08
	.zero		1


	//   ....[18]....
        /*0c14*/ 	.word	0x00000870
        /*0c18*/ 	.word	0x000000ff
        /*0c1c*/ 	.word	0x00028cb0
        /*0c20*/ 	.short	0x0100
        /*0c22*/ 	.byte	0x08
	.zero		1


	//   ....[19]....
        /*0c24*/ 	.word	0x00000880
        /*0c28*/ 	.word	0x000000ff
        /*0c2c*/ 	.word	0x00028cc0
        /*0c30*/ 	.short	0x0100
        /*0c32*/ 	.byte	0x08
	.zero		1


	//   ....[20]....
        /*0c34*/ 	.word	0x00000890
        /*0c38*/ 	.word	0x000000ff
        /*0c3c*/ 	.word	0x00028cb8
        /*0c40*/ 	.short	0x0100
        /*0c42*/ 	.byte	0x08
	.zero		1


	//   ....[21]....
        /*0c44*/ 	.word	0x000008a0
        /*0c48*/ 	.word	0x000000ff
        /*0c4c*/ 	.word	0x00028cc8
        /*0c50*/ 	.short	0x0100
        /*0c52*/ 	.byte	0x08
	.zero		1


	//   ....[22]....
        /*0c54*/ 	.word	0x00002e20
        /*0c58*/ 	.word	0x0000003e
        /*0c5c*/ 	.word	0x00028c90
        /*0c60*/ 	.short	0x010a
        /*0c62*/ 	.byte	0x3f
	.zero		1


	//   ....[23]....
        /*0c64*/ 	.word	0x00003830
        /*0c68*/ 	.word	0x0000003e
        /*0c6c*/ 	.word	0x00028c90
        /*0c70*/ 	.short	0x010a
        /*0c72*/ 	.byte	0x3f
	.zero		1


	//   ....[24]....
        /*0c74*/ 	.word	0x000040c0
        /*0c78*/ 	.word	0x0000003e
        /*0c7c*/ 	.word	0x00028c90
        /*0c80*/ 	.short	0x010a
        /*0c82*/ 	.byte	0x3f
	.zero		1


	//   ....[25]....
        /*0c84*/ 	.word	0x000044a0
        /*0c88*/ 	.word	0x00000004
        /*0c8c*/ 	.word	0x00000000
        /*0c90*/ 	.short	0x0101
        /*0c92*/ 	.byte	0x3f
	.zero		1


	//   ....[26]....
        /*0c94*/ 	.word	0x000044e0
        /*0c98*/ 	.word	0x0000003e
        /*0c9c*/ 	.word	0x00028cb0
        /*0ca0*/ 	.short	0x010a
        /*0ca2*/ 	.byte	0x3f
	.zero		1


	//   ....[27]....
        /*0ca4*/ 	.word	0x00004df0
        /*0ca8*/ 	.word	0x0000003e
        /*0cac*/ 	.word	0x00000000
        /*0cb0*/ 	.short	0x0101
        /*0cb2*/ 	.byte	0x3f
	.zero		1


	//   ....[28]....
        /*0cb4*/ 	.word	0x00005900
        /*0cb8*/ 	.word	0x00000003
        /*0cbc*/ 	.word	0x00028c50
        /*0cc0*/ 	.short	0x010a
        /*0cc2*/ 	.byte	0x3f
	.zero		1


	//   ....[29]....
        /*0cc4*/ 	.word	0x00005cc0
        /*0cc8*/ 	.word	0x0000000e
        /*0ccc*/ 	.word	0x00000000
        /*0cd0*/ 	.short	0x0101
        /*0cd2*/ 	.byte	0x3f
	.zero		1


	//   ....[30]....
        /*0cd4*/ 	.word	0x000065e0
        /*0cd8*/ 	.word	0x00000007
        /*0cdc*/ 	.word	0x00028c50
        /*0ce0*/ 	.short	0x010a
        /*0ce2*/ 	.byte	0x3f
	.zero		1


	//   ....[31]....
        /*0ce4*/ 	.word	0x00006630
        /*0ce8*/ 	.word	0x00000007
        /*0cec*/ 	.word	0x00028c50
        /*0cf0*/ 	.short	0x010a
        /*0cf2*/ 	.byte	0x3f
	.zero		1


	//   ....[32]....
        /*0cf4*/ 	.word	0x00006920
        /*0cf8*/ 	.word	0x0000000e
        /*0cfc*/ 	.word	0x00000000
        /*0d00*/ 	.short	0x0101
        /*0d02*/ 	.byte	0x3f
	.zero		1


	//   ....[33]....
        /*0d04*/ 	.word	0x00007de0
        /*0d08*/ 	.word	0x00000002
        /*0d0c*/ 	.word	0x00028c00
        /*0d10*/ 	.short	0x010a
        /*0d12*/ 	.byte	0x3f
	.zero		1


	//   ....[34]....
        /*0d14*/ 	.word	0x00007e30
        /*0d18*/ 	.word	0x00000002
        /*0d1c*/ 	.word	0x00028c00
        /*0d20*/ 	.short	0x010a
        /*0d22*/ 	.byte	0x3f
	.zero		1


	//   ....[35]....
        /*0d24*/ 	.word	0x000088f0
        /*0d28*/ 	.word	0x00000002
        /*0d2c*/ 	.word	0x00028c00
        /*0d30*/ 	.short	0x010a
        /*0d32*/ 	.byte	0x3f
	.zero		1


	//   ....[36]....
        /*0d34*/ 	.word	0x00009da0
        /*0d38*/ 	.word	0x00000002
        /*0d3c*/ 	.word	0x00028c00
        /*0d40*/ 	.short	0x010a
        /*0d42*/ 	.byte	0x3f
	.zero		1


	//   ....[37]....
        /*0d44*/ 	.word	0x0000ac80
        /*0d48*/ 	.word	0x0000000f
        /*0d4c*/ 	.word	0x00028c30
        /*0d50*/ 	.short	0x010a
        /*0d52*/ 	.byte	0x3f
	.zero		1


	//   ....[38]....
        /*0d54*/ 	.word	0x0000ad30
        /*0d58*/ 	.word	0x0000000f
        /*0d5c*/ 	.word	0x00028c30
        /*0d60*/ 	.short	0x010a
        /*0d62*/ 	.byte	0x3f
	.zero		1


	//   ....[39]....
        /*0d64*/ 	.word	0x0000b1d0
        /*0d68*/ 	.word	0x00000000
        /*0d6c*/ 	.word	0x00000000
        /*0d70*/ 	.short	0x0101
        /*0d72*/ 	.byte	0x3f
	.zero		1


	//   ....[40]....
        /*0d74*/ 	.word	0x0000c830
        /*0d78*/ 	.word	0x0000000f
        /*0d7c*/ 	.word	0x00028c50
        /*0d80*/ 	.short	0x010a
        /*0d82*/ 	.byte	0x3f
	.zero		1


	//   ....[41]....
        /*0d84*/ 	.word	0x0000c8e0
        /*0d88*/ 	.word	0x0000000f
        /*0d8c*/ 	.word	0x00028c50
        /*0d90*/ 	.short	0x010a
        /*0d92*/ 	.byte	0x3f
	.zero		1


	//   ....[42]....
        /*0d94*/ 	.word	0x0000cbd0
        /*0d98*/ 	.word	0x0000000f
        /*0d9c*/ 	.word	0x00000000
        /*0da0*/ 	.short	0x0101
        /*0da2*/ 	.byte	0x3f
	.zero		1


	//   ....[43]....
        /*0da4*/ 	.word	0x0000cef0
        /*0da8*/ 	.word	0x000000d1
        /*0dac*/ 	.word	0x00028c30
        /*0db0*/ 	.short	0x010a
        /*0db2*/ 	.byte	0x3f
	.zero		1


	//   ....[44]....
        /*0db4*/ 	.word	0x0000cf60
        /*0db8*/ 	.word	0x000000d1
        /*0dbc*/ 	.word	0x00028c30
        /*0dc0*/ 	.short	0x010a
        /*0dc2*/ 	.byte	0x3f
	.zero		1


	//   ....[45]....
        /*0dc4*/ 	.word	0x0000d290
        /*0dc8*/ 	.word	0x00000007
        /*0dcc*/ 	.word	0x00000000
        /*0dd0*/ 	.short	0x0101
        /*0dd2*/ 	.byte	0x3f
	.zero		1


	//   ....[46]....
        /*0dd4*/ 	.word	0x0000f1a0
        /*0dd8*/ 	.word	0x000000d1
        /*0ddc*/ 	.word	0x00028c50
        /*0de0*/ 	.short	0x010a
        /*0de2*/ 	.byte	0x3f
	.zero		1


	//   ....[47]....
        /*0de4*/ 	.word	0x0000f1f0
        /*0de8*/ 	.word	0x000000d1
        /*0dec*/ 	.word	0x00028c50
        /*0df0*/ 	.short	0x010a
        /*0df2*/ 	.byte	0x3f
	.zero		1


	//   ....[48]....
        /*0df4*/ 	.word	0x0000f510
        /*0df8*/ 	.word	0x000000d1
        /*0dfc*/ 	.word	0x00000000
        /*0e00*/ 	.short	0x0101
        /*0e02*/ 	.byte	0x3f
	.zero		1


	//   ....[49]....
        /*0e04*/ 	.word	0x0000f910
        /*0e08*/ 	.word	0x0000000f
        /*0e0c*/ 	.word	0x00028c30
        /*0e10*/ 	.short	0x010a
        /*0e12*/ 	.byte	0x3f
	.zero		1


	//   ....[50]....
        /*0e14*/ 	.word	0x0000f980
        /*0e18*/ 	.word	0x0000000f
        /*0e1c*/ 	.word	0x00028c30
        /*0e20*/ 	.short	0x010a
        /*0e22*/ 	.byte	0x3f
	.zero		1


	//   ....[51]....
        /*0e24*/ 	.word	0x0000fee0
        /*0e28*/ 	.word	0x0000000e
        /*0e2c*/ 	.word	0x00000000
        /*0e30*/ 	.short	0x0101
        /*0e32*/ 	.byte	0x3f
	.zero		1


	//   ....[52]....
        /*0e34*/ 	.word	0x00010f10
        /*0e38*/ 	.word	0x0000000f
        /*0e3c*/ 	.word	0x00028c50
        /*0e40*/ 	.short	0x010a
        /*0e42*/ 	.byte	0x3f
	.zero		1


	//   ....[53]....
        /*0e44*/ 	.word	0x00010f60
        /*0e48*/ 	.word	0x0000000f
        /*0e4c*/ 	.word	0x00028c50
        /*0e50*/ 	.short	0x010a
        /*0e52*/ 	.byte	0x3f
	.zero		1


	//   ....[54]....
        /*0e54*/ 	.word	0x00011270
        /*0e58*/ 	.word	0x0000000f
        /*0e5c*/ 	.word	0x00000000
        /*0e60*/ 	.short	0x0101
        /*0e62*/ 	.byte	0x3f
	.zero		1


	//   ....[55]....
        /*0e64*/ 	.word	0x000113c0
        /*0e68*/ 	.word	0x00000014
        /*0e6c*/ 	.word	0x00028c30
        /*0e70*/ 	.short	0x010a
        /*0e72*/ 	.byte	0x3f
	.zero		1


	//   ....[56]....
        /*0e74*/ 	.word	0x00011430
        /*0e78*/ 	.word	0x00000014
        /*0e7c*/ 	.word	0x00028c30
        /*0e80*/ 	.short	0x010a
        /*0e82*/ 	.byte	0x3f
	.zero		1


	//   ....[57]....
        /*0e84*/ 	.word	0x000117b0
        /*0e88*/ 	.word	0x00000006
        /*0e8c*/ 	.word	0x00000000
        /*0e90*/ 	.short	0x0101
        /*0e92*/ 	.byte	0x3f
	.zero		1


	//   ....[58]....
        /*0e94*/ 	.word	0x00013490
        /*0e98*/ 	.word	0x00000014
        /*0e9c*/ 	.word	0x00028c50
        /*0ea0*/ 	.short	0x010a
        /*0ea2*/ 	.byte	0x3f
	.zero		1


	//   ....[59]....
        /*0ea4*/ 	.word	0x000134e0
        /*0ea8*/ 	.word	0x00000014
        /*0eac*/ 	.word	0x00028c50
        /*0eb0*/ 	.short	0x010a
        /*0eb2*/ 	.byte	0x3f
	.zero		1


	//   ....[60]....
        /*0eb4*/ 	.word	0x000137f0
        /*0eb8*/ 	.word	0x00000014
        /*0ebc*/ 	.word	0x00000000
        /*0ec0*/ 	.short	0x0101
        /*0ec2*/ 	.byte	0x3f
	.zero		1


	//   ....[61]....
        /*0ec4*/ 	.word	0x00016080
        /*0ec8*/ 	.word	0x00000000
        /*0ecc*/ 	.word	0x00000000
        /*0ed0*/ 	.short	0x0101
        /*0ed2*/ 	.byte	0x3f
	.zero		1


	//   ....[62]....
        /*0ed4*/ 	.word	0x00018dd0
        /*0ed8*/ 	.word	0x00000017
        /*0edc*/ 	.word	0x00028c20
        /*0ee0*/ 	.short	0x010a
        /*0ee2*/ 	.byte	0x3f
	.zero		1


	//   ....[63]....
        /*0ee4*/ 	.word	0x00018e60
        /*0ee8*/ 	.word	0x0000000c
        /*0eec*/ 	.word	0x00028ca0
        /*0ef0*/ 	.short	0x010a
        /*0ef2*/ 	.byte	0x3f
	.zero		1


	//   ....[64]....
        /*0ef4*/ 	.word	0x000190b0
        /*0ef8*/ 	.word	0x0000000c
        /*0efc*/ 	.word	0x00028cc0
        /*0f00*/ 	.short	0x010a
        /*0f02*/ 	.byte	0x3f
	.zero		1


	//   ....[65]....
        /*0f04*/ 	.word	0x00019a80
        /*0f08*/ 	.word	0x0000000a
        /*0f0c*/ 	.word	0x00028ca0
        /*0f10*/ 	.short	0x010a
        /*0f12*/ 	.byte	0x3f
	.zero		1


	//   ....[66]....
        /*0f14*/ 	.word	0x00019cc0
        /*0f18*/ 	.word	0x0000000a
        /*0f1c*/ 	.word	0x00028cc0
        /*0f20*/ 	.short	0x010a
        /*0f22*/ 	.byte	0x3f
	.zero		1


	//   ....[67]....
        /*0f24*/ 	.word	0x0001b670
        /*0f28*/ 	.word	0x0000001b
        /*0f2c*/ 	.word	0x00028c40
        /*0f30*/ 	.short	0x010a
        /*0f32*/ 	.byte	0x3f
	.zero		1


	//   ....[68]....
        /*0f34*/ 	.word	0x0001bb50
        /*0f38*/ 	.word	0x0000001b
        /*0f3c*/ 	.word	0x00028c30
        /*0f40*/ 	.short	0x0107
        /*0f42*/ 	.byte	0x3f
	.zero		1


	//   ....[69]....
        /*0f44*/ 	.word	0x0001bc20
        /*0f48*/ 	.word	0x0000001b
        /*0f4c*/ 	.word	0x00028c30
        /*0f50*/ 	.short	0x0101
        /*0f52*/ 	.byte	0x3f
	.zero		1


	//   ....[70]....
        /*0f54*/ 	.word	0x0001c510
        /*0f58*/ 	.word	0x00000017
        /*0f5c*/ 	.word	0x00028c00
        /*0f60*/ 	.short	0x0107
        /*0f62*/ 	.byte	0x3f
	.zero		1


	//   ....[71]....
        /*0f64*/ 	.word	0x0001c600
        /*0f68*/ 	.word	0x00000017
        /*0f6c*/ 	.word	0x00028c00
        /*0f70*/ 	.short	0x0101
        /*0f72*/ 	.byte	0x3f
	.zero		1


	//   ....[72]....
        /*0f74*/ 	.word	0x0001c620
        /*0f78*/ 	.word	0x00000017
        /*0f7c*/ 	.word	0x00028c20
        /*0f80*/ 	.short	0x010a
        /*0f82*/ 	.byte	0x3f
	.zero		1


	//   ....[73]....
        /*0f84*/ 	.word	0x0001c6b0
        /*0f88*/ 	.word	0x0000001b
        /*0f8c*/ 	.word	0x00028c60
        /*0f90*/ 	.short	0x010a
        /*0f92*/ 	.byte	0x3f
	.zero		1


	//   ....[74]....
        /*0f94*/ 	.word	0x0001cff0
        /*0f98*/ 	.word	0x0000001b
        /*0f9c*/ 	.word	0x00028c50
        /*0fa0*/ 	.short	0x0107
        /*0fa2*/ 	.byte	0x3f
	.zero		1


	//   ....[75]....
        /*0fa4*/ 	.word	0x0001d0c0
        /*0fa8*/ 	.word	0x0000001b
        /*0fac*/ 	.word	0x00028c50
        /*0fb0*/ 	.short	0x0101
        /*0fb2*/ 	.byte	0x3f
	.zero		1


	//   ....[76]....
        /*0fb4*/ 	.word	0x0001d450
        /*0fb8*/ 	.word	0x00000006
        /*0fbc*/ 	.word	0x00028c40
        /*0fc0*/ 	.short	0x010a
        /*0fc2*/ 	.byte	0x3f
	.zero		1


	//   ....[77]....
        /*0fc4*/ 	.word	0x0001d790
        /*0fc8*/ 	.word	0x00000006
        /*0fcc*/ 	.word	0x00028c30
        /*0fd0*/ 	.short	0x0107
        /*0fd2*/ 	.byte	0x3f
	.zero		1


	//   ....[78]....
        /*0fd4*/ 	.word	0x0001d850
        /*0fd8*/ 	.word	0x00000006
        /*0fdc*/ 	.word	0x00028c30
        /*0fe0*/ 	.short	0x0101
        /*0fe2*/ 	.byte	0x3f
	.zero		1


	//   ....[79]....
        /*0fe4*/ 	.word	0x0001d880
        /*0fe8*/ 	.word	0x00000006
        /*0fec*/ 	.word	0x00028c60
        /*0ff0*/ 	.short	0x010a
        /*0ff2*/ 	.byte	0x3f
	.zero		1


	//   ....[80]....
        /*0ff4*/ 	.word	0x0001df50
        /*0ff8*/ 	.word	0x00000006
        /*0ffc*/ 	.word	0x00028c50
        /*1000*/ 	.short	0x0107
        /*1002*/ 	.byte	0x3f
	.zero		1


	//   ....[81]....
        /*1004*/ 	.word	0x0001e010
        /*1008*/ 	.word	0x00000006
        /*100c*/ 	.word	0x00028c50
        /*1010*/ 	.short	0x0101
        /*1012*/ 	.byte	0x3f
	.zero		1


	//   ....[82]....
        /*1014*/ 	.word	0x0001ee80
        /*1018*/ 	.word	0x00000004
        /*101c*/ 	.word	0x00028c20
        /*1020*/ 	.short	0x010a
        /*1022*/ 	.byte	0x3f
	.zero		1


	//   ....[83]....
        /*1024*/ 	.word	0x0001eff0
        /*1028*/ 	.word	0x00000005
        /*102c*/ 	.word	0x00028c40
        /*1030*/ 	.short	0x010a
        /*1032*/ 	.byte	0x3f
	.zero		1


	//   ....[84]....
        /*1034*/ 	.word	0x0001f090
        /*1038*/ 	.word	0x00000019
        /*103c*/ 	.word	0x00028c40
        /*1040*/ 	.short	0x010a
        /*1042*/ 	.byte	0x3f
	.zero		1


	//   ....[85]....
        /*1044*/ 	.word	0x0001f0d0
        /*1048*/ 	.word	0x00000005
        /*104c*/ 	.word	0x00028c60
        /*1050*/ 	.short	0x010a
        /*1052*/ 	.byte	0x3f
	.zero		1


	//   ....[86]....
        /*1054*/ 	.word	0x0001f110
        /*1058*/ 	.word	0x00000019
        /*105c*/ 	.word	0x00028c60
        /*1060*/ 	.short	0x010a
        /*1062*/ 	.byte	0x3f
	.zero		1


	//   ....[87]....
        /*1064*/ 	.word	0x0001f170
        /*1068*/ 	.word	0x0000003e
        /*106c*/ 	.word	0x00028c90
        /*1070*/ 	.short	0x010a
        /*1072*/ 	.byte	0x3f
	.zero		1


	//   ....[88]....
        /*1074*/ 	.word	0x0001f2e0
        /*1078*/ 	.word	0x0000003e
        /*107c*/ 	.word	0x00028c90
        /*1080*/ 	.short	0x010a
        /*1082*/ 	.byte	0x3f
	.zero		1


	//   ....[89]....
        /*1084*/ 	.word	0x0001f460
        /*1088*/ 	.word	0x0000003e
        /*108c*/ 	.word	0x00028c90
        /*1090*/ 	.short	0x010a
        /*1092*/ 	.byte	0x3f
	.zero		1


	//   ....[90]....
        /*1094*/ 	.word	0x0001f5c0
        /*1098*/ 	.word	0x0000003e
        /*109c*/ 	.word	0x00028cb0
        /*10a0*/ 	.short	0x010a
        /*10a2*/ 	.byte	0x3f
	.zero		1


	//   ....[91]....
        /*10a4*/ 	.word	0x0001f610
        /*10a8*/ 	.word	0x00000003
        /*10ac*/ 	.word	0x00028c50
        /*10b0*/ 	.short	0x010a
        /*10b2*/ 	.byte	0x3f
	.zero		1


	//   ....[92]....
        /*10b4*/ 	.word	0x0001f660
        /*10b8*/ 	.word	0x00000007
        /*10bc*/ 	.word	0x00028c50
        /*10c0*/ 	.short	0x010a
        /*10c2*/ 	.byte	0x3f
	.zero		1


	//   ....[93]....
        /*10c4*/ 	.word	0x0001fa30
        /*10c8*/ 	.word	0x00000002
        /*10cc*/ 	.word	0x00028c00
        /*10d0*/ 	.short	0x010a
        /*10d2*/ 	.byte	0x3f
	.zero		1


	//   ....[94]....
        /*10d4*/ 	.word	0x00020020
        /*10d8*/ 	.word	0x00000002
        /*10dc*/ 	.word	0x00028c00
        /*10e0*/ 	.short	0x010a
        /*10e2*/ 	.byte	0x3f
	.zero		1


	//   ....[95]....
        /*10e4*/ 	.word	0x00020070
        /*10e8*/ 	.word	0x0000000f
        /*10ec*/ 	.word	0x00028c30
        /*10f0*/ 	.short	0x010a
        /*10f2*/ 	.byte	0x3f
	.zero		1


	//   ....[96]....
        /*10f4*/ 	.word	0x000200c0
        /*10f8*/ 	.word	0x0000000f
        /*10fc*/ 	.word	0x00028c50
        /*1100*/ 	.short	0x010a
        /*1102*/ 	.byte	0x3f
	.zero		1


	//   ....[97]....
        /*1104*/ 	.word	0x00020110
        /*1108*/ 	.word	0x000000d1
        /*110c*/ 	.word	0x00028c30
        /*1110*/ 	.short	0x010a
        /*1112*/ 	.byte	0x3f
	.zero		1


	//   ....[98]....
        /*1114*/ 	.word	0x00020160
        /*1118*/ 	.word	0x000000d1
        /*111c*/ 	.word	0x00028c50
        /*1120*/ 	.short	0x010a
        /*1122*/ 	.byte	0x3f
	.zero		1


	//   ....[99]....
        /*1124*/ 	.word	0x000201b0
        /*1128*/ 	.word	0x0000000f
        /*112c*/ 	.word	0x00028c30
        /*1130*/ 	.short	0x010a
        /*1132*/ 	.byte	0x3f
	.zero		1


	//   ....[100]....
        /*1134*/ 	.word	0x00020200
        /*1138*/ 	.word	0x0000000f
        /*113c*/ 	.word	0x00028c50
        /*1140*/ 	.short	0x010a
        /*1142*/ 	.byte	0x3f
	.zero		1


	//   ....[101]....
        /*1144*/ 	.word	0x00020250
        /*1148*/ 	.word	0x00000014
        /*114c*/ 	.word	0x00028c30
        /*1150*/ 	.short	0x010a
        /*1152*/ 	.byte	0x3f
	.zero		1


	//   ....[102]....
        /*1154*/ 	.word	0x000202a0
        /*1158*/ 	.word	0x00000014
        /*115c*/ 	.word	0x00028c50
        /*1160*/ 	.short	0x010a
        /*1162*/ 	.byte	0x3f
	.zero		1


	//   ....[103]....
        /*1164*/ 	.word	0x00020440
        /*1168*/ 	.word	0x00000017
        /*116c*/ 	.word	0x00028c20
        /*1170*/ 	.short	0x010a
        /*1172*/ 	.byte	0x3f
	.zero		1


	//   ....[104]....
        /*1174*/ 	.word	0x00020490
        /*1178*/ 	.word	0x0000000c
        /*117c*/ 	.word	0x00028ca0
        /*1180*/ 	.short	0x010a
        /*1182*/ 	.byte	0x3f
	.zero		1


	//   ....[105]....
        /*1184*/ 	.word	0x000204e0
        /*1188*/ 	.word	0x0000000c
        /*118c*/ 	.word	0x00028cc0
        /*1190*/ 	.short	0x010a
        /*1192*/ 	.byte	0x3f
	.zero		1


	//   ....[106]....
        /*1194*/ 	.word	0x00020530
        /*1198*/ 	.word	0x0000000a
        /*119c*/ 	.word	0x00028ca0
        /*11a0*/ 	.short	0x010a
        /*11a2*/ 	.byte	0x3f
	.zero		1


	//   ....[107]....
        /*11a4*/ 	.word	0x00020580
        /*11a8*/ 	.word	0x0000000a
        /*11ac*/ 	.word	0x00028cc0
        /*11b0*/ 	.short	0x010a
        /*11b2*/ 	.byte	0x3f
	.zero		1


	//   ....[108]....
        /*11b4*/ 	.word	0x000206a0
        /*11b8*/ 	.word	0x0000001b
        /*11bc*/ 	.word	0x00028c40
        /*11c0*/ 	.short	0x010a
        /*11c2*/ 	.byte	0x3f
	.zero		1


	//   ....[109]....
        /*11c4*/ 	.word	0x00021140
        /*11c8*/ 	.word	0x00000017
        /*11cc*/ 	.word	0x00028c20
        /*11d0*/ 	.short	0x010a
        /*11d2*/ 	.byte	0x3f
	.zero		1


	//   ....[110]....
        /*11d4*/ 	.word	0x00021190
        /*11d8*/ 	.word	0x0000001b
        /*11dc*/ 	.word	0x00028c60
        /*11e0*/ 	.short	0x010a
        /*11e2*/ 	.byte	0x3f
	.zero		1


	//   ....[111]....
        /*11e4*/ 	.word	0x00021a90
        /*11e8*/ 	.word	0x00000006
        /*11ec*/ 	.word	0x00028c40
        /*11f0*/ 	.short	0x010a
        /*11f2*/ 	.byte	0x3f
	.zero		1


	//   ....[112]....
        /*11f4*/ 	.word	0x00021f50
        /*11f8*/ 	.word	0x00000006
        /*11fc*/ 	.word	0x00028c60
        /*1200*/ 	.short	0x010a
        /*1202*/ 	.byte	0x3f
	.zero		1


	//   ....[113]....
        /*1204*/ 	.word	0x00023040
        /*1208*/ 	.word	0x00000004
        /*120c*/ 	.word	0x00028c20
        /*1210*/ 	.short	0x010a
        /*1212*/ 	.byte	0x3f
	.zero		1


	//   ....[114]....
        /*1214*/ 	.word	0x000231e0
        /*1218*/ 	.word	0x00000005
        /*121c*/ 	.word	0x00028c40
        /*1220*/ 	.short	0x010a
        /*1222*/ 	.byte	0x3f
	.zero		1


	//   ....[115]....
        /*1224*/ 	.word	0x00023230
        /*1228*/ 	.word	0x00000019
        /*122c*/ 	.word	0x00028c40
        /*1230*/ 	.short	0x010a
        /*1232*/ 	.byte	0x3f
	.zero		1


	//   ....[116]....
        /*1234*/ 	.word	0x00023280
        /*1238*/ 	.word	0x00000005
        /*123c*/ 	.word	0x00028c60
        /*1240*/ 	.short	0x010a
        /*1242*/ 	.byte	0x3f
	.zero		1


	//----- nvinfo : EIATTR_NUM_MBARRIERS
	.align		4
.L_408:
        /*1244*/ 	.byte	0x03, 0x38
        /*1246*/ 	.short	0x0016


	//----- nvinfo : EIATTR_EXIT_INSTR_OFFSETS
	.align		4
        /*1248*/ 	.byte	0x04, 0x1c
        /*124a*/ 	.short	(.L_410 - .L_409)


	//   ....[0]....
.L_409:
        /*124c*/ 	.word	0x0001f160


	//----- nvinfo : EIATTR_MAX_THREADS
	.align		4
.L_410:
        /*1250*/ 	.byte	0x04, 0x05
        /*1252*/ 	.short	(.L_412 - .L_411)
.L_411:
        /*1254*/ 	.word	0x00000180
        /*1258*/ 	.word	0x00000001
        /*125c*/ 	.word	0x00000001


	//----- nvinfo : EIATTR_CRS_STACK_SIZE
	.align		4
.L_412:
        /*1260*/ 	.byte	0x04, 0x1e
        /*1262*/ 	.short	(.L_414 - .L_413)
.L_413:
        /*1264*/ 	.word	0x00000000


	//----- nvinfo : EIATTR_CBANK_PARAM_SIZE
	.align		4
.L_414:
        /*1268*/ 	.byte	0x03, 0x19
        /*126a*/ 	.short	0x0af0


	//----- nvinfo : EIATTR_PARAM_CBANK
	.align		4
        /*126c*/ 	.byte	0x04, 0x0a
        /*126e*/ 	.short	(.L_416 - .L_415)
	.align		4
.L_415:
        /*1270*/ 	.word	index@(.nv.constant0._ZN7cutlass13device_kernelIN5flash11enable_sm90INS1_16FlashAttnFwdSm90INS1_25CollectiveMainloopFwdSm90ILi2EN4cute5tupleIJNS5_1CILi1EEES8_S8_EEENS6_IJNS7_ILi64EEESA_SA_EEELi512ENS_6half_tEfNS_4arch4Sm90ELb0ELb1ELb0ELb1ELb1ELb1ELb0ELb0ELb0ELb1ELb0ELb0EEENS1_21CollectiveEpilogueFwdINS6_IJSA_NS7_ILi512EEESA_EEES9_SC_SE_Li256ELb1ELb1ELb0ELb0EEENS1_36VarlenDynamicPersistentTileSchedulerILi64ELi64ELi256ELi128ELb0ELb1ELb1ELb1ELb0ELb1EEEEEEEEEvNT_6ParamsE)
        /*1274*/ 	.short	0x0210
        /*1276*/ 	.short	0x0af0


	//----- nvinfo : EIATTR_SW_WAR
	.align		4
.L_416:
        /*1278*/ 	.byte	0x04, 0x36
        /*127a*/ 	.short	(.L_418 - .L_417)
.L_417:
        /*127c*/ 	.word	0x00000008
.L_418:


//--------------------- .nv.info._ZN7cutlass13device_kernelIN5flash11enable_sm90INS1_16FlashAttnFwdSm90INS1_25CollectiveMainloopFwdSm90ILi2EN4cute5tupleIJNS5_1CILi1EEES8_S8_EEENS6_IJNS7_ILi64EEESA_SA_EEELi512ENS_6half_tEfNS_4arch4Sm90ELb0ELb1ELb0ELb1ELb1ELb0ELb1ELb0ELb0ELb1ELb0ELb0EEENS1_21CollectiveEpilogueFwdINS6_IJSA_NS7_ILi512EEESA_EEES9_SC_SE_Li256ELb1ELb1ELb0ELb0EEENS1_36VarlenDynamicPersistentTileSchedulerILi64ELi64ELi256ELi128ELb0ELb1ELb1ELb1ELb0ELb1EEEEEEEEEvNT_6ParamsE --------------------------
	.section	.nv.info._ZN7cutlass13device_kernelIN5flash11enable_sm90INS1_16FlashAttnFwdSm90INS1_25CollectiveMainloopFwdSm90ILi2EN4cute5tupleIJNS5_1CILi1EEES8_S8_EEENS6_IJNS7_ILi64EEESA_SA_EEELi512ENS_6half_tEfNS_4arch4Sm90ELb0ELb1ELb0ELb1ELb1ELb0ELb1ELb0ELb0ELb1ELb0ELb0EEENS1_21CollectiveEpilogueFwdINS6_IJSA_NS7_ILi512EEESA_EEES9_SC_SE_Li256ELb1ELb1ELb0ELb0EEENS1_36VarlenDynamicPersistentTileSchedulerILi64ELi64ELi256ELi128ELb0ELb1ELb1ELb1ELb0ELb1EEEEEEEEEvNT_6ParamsE,"",@"SHT_CUDA_INFO"
	.sectionflags	@""
	.align	4


	//----- nvinfo : EIATTR_CUDA_API_VERSION
	.align		4
        /*0000*/ 	.byte	0x04, 0x37
        /*0002*/ 	.short	(.L_420 - .L_419)
.L_419:
        /*0004*/ 	.word	0x00000082


	//----- nvinfo : EIATTR_KPARAM_INFO
	.align		4
.L_420:
        /*0008*/ 	.byte	0x04, 0x17
        /*000a*/ 	.short	(.L_422 - .L_421)
.L_421:
        /*000c*/ 	.word	0x00000000
        /*0010*/ 	.short	0x0000
        /*0012*/ 	.short	0x0070
        /*0014*/ 	.byte	0x00, 0xf0, 0x01, 0x2e


	//----- nvinfo : EIATTR_SPARSE_MMA_MASK
	.align		4
.L_422:
        /*0018*/ 	.byte	0x03, 0x50
        /*001a*/ 	.short	0x0000


	//----- nvinfo : EIATTR_MAXREG_COUNT
	.align		4
        /*001c*/ 	.byte	0x03, 0x1b
        /*001e*/ 	.short	0x00a8


	//----- nvinfo : EIATTR_NUM_BARRIERS
	.align		4
        /*0020*/ 	.byte	0x02, 0x4c
        /*0022*/ 	.byte	0x10
	.zero		1


	//----- nvinfo : EIATTR_EXTERNS
	.align		4
        /*0024*/ 	.byte	0x04, 0x0f
        /*0026*/ 	.short	(.L_424 - .L_423)


	//   ....[0]....
	.align		4
.L_423:
        /*0028*/ 	.word	index@(__assertfail)


	//----- nvinfo : EIATTR_ANNOTATIONS
	.align		4
.L_424:
        /*002c*/ 	.byte	0x04, 0x55
        /*002e*/ 	.short	(.L_426 - .L_425)


	//   ....[0]....
.L_425:
        /* <DEDUP_REMOVED lines=24> */


	//----- nvinfo : EIATTR_MERCURY_ISA_VERSION
	.align		4
.L_426:
        /*0198*/ 	.byte	0x03, 0x5f
        /*019a*/ 	.short	0x0101


	//----- nvinfo : EIATTR_UNUSED_LOAD_BYTE_OFFSET
	.align		4
        /*019c*/ 	.byte	0x04, 0x44
        /*019e*/ 	.short	(.L_428 - .L_427)


	//   ....[0]....
.L_427:
        /*01a0*/ 	.word	0x00000960
        /*01a4*/ 	.word	0x0000fff0


	//   ....[1]....
        /*01a8*/ 	.word	0x00010c70
        /*01ac*/ 	.word	0x0000fff0


	//----- nvinfo : EIATTR_INT_WARP_WIDE_INSTR_OFFSETS
	.align		4
.L_428:
        /*01b0*/ 	.byte	0x04, 0x31
        /*01b2*/ 	.short	(.L_430 - .L_429)


	//   ....[0]....
.L_429:
        /*01b4*/ 	.word	0x000000d0


	//   ....[1]....
        /*01b8*/ 	.word	0x000000e0


	//   ....[2]....
        /*01bc*/ 	.word	0x000000f0


	//   ....[3]....
        /*01c0*/ 	.word	0x00000190


	//   ....[4]....
        /*01c4*/ 	.word	0x00015060


	//   ....[5]....
        /*01c8*/ 	.word	0x000150f0


	//   ....[6]....
        /*01cc*/ 	.word	0x00019430


	//   ....[7]....
        /*01d0*/ 	.word	0x000194c0


	//----- nvinfo : EIATTR_COOP_GROUP_MASK_REGIDS
	.align		4
.L_430:
        /*01d4*/ 	.byte	0x04, 0x29
        /*01d6*/ 	.short	(.L_432 - .L_431)


	//   ....[0]....
.L_431:
        /*01d8*/ 	.word	0xffffffff


	//   ....[1]....
        /*01dc*/ 	.word	0xffffffff


	//   ....[2]....
        /*01e0*/ 	.word	0xffffffff


	//   ....[3]....
        /*01e4*/ 	.word	0xffffffff


	//   ....[4]....
        /*01e8*/ 	.word	0xffffffff


	//   ....[5]....
        /*01ec*/ 	.word	0xffffffff


	//   ....[6]....
        /*01f0*/ 	.word	0xffffffff


	//   ....[7]....
        /*01f4*/ 	.word	0xffffffff


	//   ....[8]....
        /*01f8*/ 	.word	0xffffffff


	//   ....[9]....
        /*01fc*/ 	.word	0xffffffff


	//   ....[10]....
        /*0200*/ 	.word	0xffffffff


	//   ....[11]....
        /*0204*/ 	.word	0xffffffff


	//   ....[12]....
        /*0208*/ 	.word	0xffffffff


	//   ....[13]....
        /*020c*/ 	.word	0xffffffff


	//   ....[14]....
        /*0210*/ 	.word	0xffffffff


	//   ....[15]....
        /*0214*/ 	.word	0xffffffff


	//   ....[16]....
        /*0218*/ 	.word	0xffffffff


	//   ....[17]....
        /*021c*/ 	.word	0xffffffff


	//   ....[18]....
        /*0220*/ 	.word	0xffffffff


	//   ....[19]....
        /*0224*/ 	.word	0xffffffff


	//   ....[20]....
        /*0228*/ 	.word	0xffffffff


	//   ....[21]....
        /*022c*/ 	.word	0xffffffff


	//   ....[22]....
        /*0230*/ 	.word	0xffffffff


	//   ....[23]....
        /*0234*/ 	.word	0xffffffff


	//   ....[24]....
        /*0238*/ 	.word	0xffffffff


	//   ....[25]....
        /*023c*/ 	.word	0xffffffff


	//   ....[26]....
        /*0240*/ 	.word	0xffffffff


	//   ....[27]....
        /*0244*/ 	.word	0xffffffff


	//   ....[28]....
        /*0248*/ 	.word	0xffffffff


	//   ....[29]....
        /*024c*/ 	.word	0xffffffff


	//   ....[30]....
        /*0250*/ 	.word	0xffffffff


	//   ....[31]....
        /*0254*/ 	.word	0xffffffff


	//   ....[32]....
        /*0258*/ 	.word	0xffffffff


	//   ....[33]....
        /*025c*/ 	.word	0xffffffff


	//   ....[34]....
        /*0260*/ 	.word	0xffffffff


	//   ....[35]....
        /*0264*/ 	.word	0xffffffff


	//   ....[36]....
        /*0268*/ 	.word	0xffffffff


	//   ....[37]....
        /*026c*/ 	.word	0xffffffff


	//   ....[38]....
        /*0270*/ 	.word	0xffffffff


	//   ....[39]....
        /*0274*/ 	.word	0xffffffff


	//   ....[40]....
        /*0278*/ 	.word	0xffffffff


	//   ....[41]....
        /*027c*/ 	.word	0xffffffff


	//   ....[42]....
        /*0280*/ 	.word	0xffffffff


	//   ....[43]....
        /*0284*/ 	.word	0xffffffff


	//   ....[44]....
        /*0288*/ 	.word	0xffffffff


	//   ....[45]....
        /*028c*/ 	.word	0xffffffff


	//   ....[46]....
        /*0290*/ 	.word	0xffffffff


	//   ....[47]....
        /*0294*/ 	.word	0xffffffff


	//   ....[48]....
        /*0298*/ 	.word	0xffffffff


	//   ....[49]....
        /*029c*/ 	.word	0xffffffff


	//   ....[50]....
        /*02a0*/ 	.word	0xffffffff


	//   ....[51]....
        /*02a4*/ 	.word	0xffffffff


	//   ....[52]....
        /*02a8*/ 	.word	0xffffffff


	//   ....[53]....
        /*02ac*/ 	.word	0xffffffff


	//   ....[54]....
        /*02b0*/ 	.word	0xffffffff


	//   ....[55]....
        /*02b4*/ 	.word	0xffffffff


	//   ....[56]....
        /*02b8*/ 	.word	0xffffffff


	//   ....[57]....
        /*02bc*/ 	.word	0xffffffff


	//   ....[58]....
        /*02c0*/ 	.word	0xffffffff


	//   ....[59]....
        /*02c4*/ 	.word	0xffffffff


	//   ....[60]....
        /*02c8*/ 	.word	0xffffffff


	//   ....[61]....
        /*02cc*/ 	.word	0xffffffff


	//   ....[62]....
        /*02d0*/ 	.word	0xffffffff


	//   ....[63]....
        /*02d4*/ 	.word	0xffffffff


	//   ....[64]....
        /*02d8*/ 	.word	0xffffffff


	//   ....[65]....
        /*02dc*/ 	.word	0xffffffff


	//   ....[66]....
        /*02e0*/ 	.word	0xffffffff


	//   ....[67]....
        /*02e4*/ 	.word	0xffffffff


	//   ....[68]....
        /*02e8*/ 	.word	0xffffffff


	//   ....[69]....
        /*02ec*/ 	.word	0xffffffff


	//   ....[70]....
        /*02f0*/ 	.word	0xffffffff


	//   ....[71]....
        /*02f4*/ 	.word	0xffffffff


	//   ....[72]....
        /*02f8*/ 	.word	0xffffffff


	//   ....[73]....
        /*02fc*/ 	.word	0xffffffff


	//   ....[74]....
        /*0300*/ 	.word	0xffffffff


	//   ....[75]....
        /*0304*/ 	.word	0xffffffff


	//   ....[76]....
        /*0308*/ 	.word	0xffffffff


	//   ....[77]....
        /*030c*/ 	.word	0xffffffff


	//   ....[78]....
        /*0310*/ 	.word	0xffffffff


	//   ....[79]....
        /*0314*/ 	.word	0xffffffff


	//   ....[80]....
        /*0318*/ 	.word	0xffffffff


	//   ....[81]....
        /*031c*/ 	.word	0xffffffff


	//   ....[82]....
        /*0320*/ 	.word	0xffffffff


	//   ....[83]....
        /*0324*/ 	.word	0xffffffff


	//   ....[84]....
        /*0328*/ 	.word	0xffffffff


	//   ....[85]....
        /*032c*/ 	.word	0xffffffff


	//   ....[86]....
        /*0330*/ 	.word	0xffffffff


	//   ....[87]....
        /*0334*/ 	.word	0xffffffff


	//   ....[88]....
        /*0338*/ 	.word	0xffffffff


	//   ....[89]....
        /*033c*/ 	.word	0xffffffff


	//   ....[90]....
        /*0340*/ 	.word	0xffffffff


	//   ....[91]....
        /*0344*/ 	.word	0xffffffff


	//   ....[92]....
        /*0348*/ 	.word	0xffffffff


	//   ....[93]....
        /*034c*/ 	.word	0xffffffff


	//   ....[94]....
        /*0350*/ 	.word	0xffffffff


	//   ....[95]....
        /*0354*/ 	.word	0xffffffff


	//   ....[96]....
        /*0358*/ 	.word	0xffffffff


	//   ....[97]....
        /*035c*/ 	.word	0xffffffff


	//   ....[98]....
        /*0360*/ 	.word	0xffffffff


	//   ....[99]....
        /*0364*/ 	.word	0xffffffff


	//   ....[100]....
        /*0368*/ 	.word	0xffffffff


	//   ....[101]....
        /*036c*/ 	.word	0xffffffff


	//   ....[102]....
        /*0370*/ 	.word	0xffffffff


	//   ....[103]....
        /*0374*/ 	.word	0xffffffff


	//   ....[104]....
        /*0378*/ 	.word	0xffffffff


	//   ....[105]....
        /*037c*/ 	.word	0xffffffff


	//   ....[106]....
        /*0380*/ 	.word	0xffffffff


	//   ....[107]....
        /*0384*/ 	.word	0xffffffff


	//   ....[108]....
        /*0388*/ 	.word	0xffffffff


	//   ....[109]....
        /*038c*/ 	.word	0xffffffff


	//   ....[110]....
        /*0390*/ 	.word	0xffffffff


	//   ....[111]....
        /*0394*/ 	.word	0xffffffff


	//   ....[112]....
        /*0398*/ 	.word	0xffffffff


	//   ....[113]....
        /*039c*/ 	.word	0xffffffff


	//   ....[114]....
        /*03a0*/ 	.word	0xffffffff


	//   ....[115]....
        /*03a4*/ 	.word	0xffffffff


	//   ....[116]....
        /*03a8*/ 	.word	0xffffffff


	//   ....[117]....
        /*03ac*/ 	.word	0xffffffff


	//   ....[118]....
        /*03b0*/ 	.word	0xffffffff


	//   ....[119]....
        /*03b4*/ 	.word	0xffffffff


	//   ....[120]....
        /*03b8*/ 	.word	0xffffffff


	//   ....[121]....
        /*03bc*/ 	.word	0xffffffff


	//   ....[122]....
        /*03c0*/ 	.word	0xffffffff


	//   ....[123]....
        /*03c4*/ 	.word	0xffffffff


	//   ....[124]....
        /*03c8*/ 	.word	0xffffffff


	//   ....[125]....
        /*03cc*/ 	.word	0xffffffff


	//   ....[126]....
        /*03d0*/ 	.word	0xffffffff


	//   ....[127]....
        /*03d4*/ 	.word	0xffffffff


	//   ....[128]....
        /*03d8*/ 	.word	0xffffffff


	//   ....[129]....
        /*03dc*/ 	.word	0xffffffff


	//   ....[130]....
        /*03e0*/ 	.word	0xffffffff


	//   ....[131]....
        /*03e4*/ 	.word	0xffffffff


	//   ....[132]....
        /*03e8*/ 	.word	0xffffffff


	//   ....[133]....
        /*03ec*/ 	.word	0xffffffff


	//   ....[134]....
        /*03f0*/ 	.word	0xffffffff


	//   ....[135]....
        /*03f4*/ 	.word	0xffffffff


	//   ....[136]....
        /*03f8*/ 	.word	0xffffffff


	//   ....[137]....
        /*03fc*/ 	.word	0x0500000f


	//   ....[138]....
        /*0400*/ 	.word	0x0500000f


	//   ....[139]....
        /*0404*/ 	.word	0x0500000f


	//   ....[140]....
        /*0408*/ 	.word	0x0500000f


	//   ....[141]....
        /*040c*/ 	.word	0x0500000f


	//   ....[142]....
        /*0410*/ 	.word	0x0500000f


	//   ....[143]....
        /*0414*/ 	.word	0x0500000f


	//   ....[144]....
        /*0418*/ 	.word	0x0500000f


	//   ....[145]....
        /*041c*/ 	.word	0x0500000f


	//   ....[146]....
        /*0420*/ 	.word	0x0500000f


	//   ....[147]....
        /*0424*/ 	.word	0x0500000f


	//   ....[148]....
        /*0428*/ 	.word	0x0500000f


	//   ....[149]....
        /*042c*/ 	.word	0x0500000f


	//   ....[150]....
        /*0430*/ 	.word	0x0500000f


	//   ....[151]....
        /*0434*/ 	.word	0x0500000f


	//   ....[152]....
        /*0438*/ 	.word	0x0500000f


	//   ....[153]....
        /*043c*/ 	.word	0x0500000f


	//   ....[154]....
        /*0440*/ 	.word	0x0500000f


	//   ....[155]....
        /*0444*/ 	.word	0x0500000f


	//   ....[156]....
        /*0448*/ 	.word	0x0500000f


	//   ....[157]....
        /*044c*/ 	.word	0x0500000f


	//   ....[158]....
        /*0450*/ 	.word	0x0500000f


	//   ....[159]....
        /*0454*/ 	.word	0x0500000f


	//   ....[160]....
        /*0458*/ 	.word	0x0500000f


	//   ....[161]....
        /*045c*/ 	.word	0x0500000f


	//   ....[162]....
        /*0460*/ 	.word	0x0500000f


	//   ....[163]....
        /*0464*/ 	.word	0x0500000f


	//   ....[164]....
        /*0468*/ 	.word	0x0500000f


	//   ....[165]....
        /*046c*/ 	.word	0x0500000f


	//   ....[166]....
        /*0470*/ 	.word	0x0500000f


	//   ....[167]....
        /*0474*/ 	.word	0x0500000f


	//   ....[168]....
        /*0478*/ 	.word	0x0500000f


	//   ....[169]....
        /*047c*/ 	.word	0x0500000f


	//   ....[170]....
        /*0480*/ 	.word	0x0500000f


	//   ....[171]....
        /*0484*/ 	.word	0x0500000f


	//   ....[172]....
        /*0488*/ 	.word	0x0500000f


	//   ....[173]....
        /*048c*/ 	.word	0x0500000f


	//   ....[174]....
        /*0490*/ 	.word	0x0500000f


	//   ....[175]....
        /*0494*/ 	.word	0x0500000f


	//   ....[176]....
        /*0498*/ 	.word	0x0500000f


	//   ....[177]....
        /*049c*/ 	.word	0x0500000f


	//   ....[178]....
        /*04a0*/ 	.word	0x0500000f


	//   ....[179]....
        /*04a4*/ 	.word	0x0500000f


	//   ....[180]....
        /*04a8*/ 	.word	0x0500000f


	//   ....[181]....
        /*04ac*/ 	.word	0x0500000f


	//   ....[182]....
        /*04b0*/ 	.word	0x0500000f


	//   ....[183]....
        /*04b4*/ 	.word	0x0500000f


	//   ....[184]....
        /*04b8*/ 	.word	0x0500000f


	//   ....[185]....
        /*04bc*/ 	.word	0x0500000f


	//   ....[186]....
        /*04c0*/ 	.word	0x0500000f


	//   ....[187]....
        /*04c4*/ 	.word	0x0500000f


	//   ....[188]....
        /*04c8*/ 	.word	0x0500000f


	//   ....[189]....
        /*04cc*/ 	.word	0x0500000f


	//   ....[190]....
        /*04d0*/ 	.word	0x0500000f


	//   ....[191]....
        /*04d4*/ 	.word	0x0500000f


	//   ....[192]....
        /*04d8*/ 	.word	0x0500000f


	//   ....[193]....
        /*04dc*/ 	.word	0x0500000f


	//   ....[194]....
        /*04e0*/ 	.word	0x0500000f


	//   ....[195]....
        /*04e4*/ 	.word	0x0500000f


	//   ....[196]....
        /*04e8*/ 	.word	0x0500000f


	//   ....[197]....
        /*04ec*/ 	.word	0x0500000f


	//   ....[198]....
        /*04f0*/ 	.word	0x0500000f


	//   ....[199]....
        /*04f4*/ 	.word	0x0500000f


	//   ....[200]....
        /*04f8*/ 	.word	0x0500000f


	//   ....[201]....
        /*04fc*/ 	.word	0x0500000f


	//   ....[202]....
        /*0500*/ 	.word	0x0500000f


	//   ....[203]....
        /*0504*/ 	.word	0x0500000f


	//----- nvinfo : EIATTR_COOP_GROUP_INSTR_OFFSETS
	.align		4
.L_432:
        /*0508*/ 	.byte	0x04, 0x28
        /*050a*/ 	.short	(.L_434 - .L_433)


	//   ....[0]....
.L_433:
        /*050c*/ 	.word	0x00000080


	//   ....[1]....
        /*0510*/ 	.word	0x00000090


	//   ....[2]....
        /*0514*/ 	.word	0x000002c0


	//   ....[3]....
        /*0518*/ 	.word	0x00000420


	//   ....[4]....
        /*051c*/ 	.word	0x00000540


	//   ....[5]....
        /*0520*/ 	.word	0x000006a0


	//   ....[6]....
        /*0524*/ 	.word	0x00001ba0


	//   ....[7]....
        /*0528*/ 	.word	0x00003b70


	//   ....[8]....
        /*052c*/ 	.word	0x000042d0


	//   ....[9]....
        /*0530*/ 	.word	0x000053b0


	//   ....[10]....
        /*0534*/ 	.word	0x000055e0


	//   ....[11]....
        /*0538*/ 	.word	0x00005f20


	//   ....[12]....
        /*053c*/ 	.word	0x00006030


	//   ....[13]....
        /*0540*/ 	.word	0x00006420


	//   ....[14]....
        /*0544*/ 	.word	0x000064c0


	//   ....[15]....
        /*0548*/ 	.word	0x00006bc0


	//   ....[16]....
        /*054c*/ 	.word	0x00007220


	//   ....[17]....
        /*0550*/ 	.word	0x000082e0


	//   ....[18]....
        /*0554*/ 	.word	0x000084d0


	//   ....[19]....
        /*0558*/ 	.word	0x00008bb0


	//   ....[20]....
        /*055c*/ 	.word	0x00008cb0


	//   ....[21]....
        /*0560*/ 	.word	0x00009080


	//   ....[22]....
        /*0564*/ 	.word	0x000091d0


	//   ....[23]....
        /*0568*/ 	.word	0x0000a190


	//   ....[24]....
        /*056c*/ 	.word	0x0000a870


	//   ....[25]....
        /*0570*/ 	.word	0x0000b9e0


	//   ....[26]....
        /*0574*/ 	.word	0x0000ba40


	//   ....[27]....
        /*0578*/ 	.word	0x0000bc90


	//   ....[28]....
        /*057c*/ 	.word	0x0000be60


	//   ....[29]....
        /*0580*/ 	.word	0x0000cd00


	//   ....[30]....
        /*0584*/ 	.word	0x0000d180


	//   ....[31]....
        /*0588*/ 	.word	0x0000e240


	//   ....[32]....
        /*058c*/ 	.word	0x0000e430


	//   ....[33]....
        /*0590*/ 	.word	0x0000eb20


	//   ....[34]....
        /*0594*/ 	.word	0x0000ec20


	//   ....[35]....
        /*0598*/ 	.word	0x0000efc0


	//   ....[36]....
        /*059c*/ 	.word	0x0000f060


	//   ....[37]....
        /*05a0*/ 	.word	0x000100c0


	//   ....[38]....
        /*05a4*/ 	.word	0x00010190


	//   ....[39]....
        /*05a8*/ 	.word	0x000101c0


	//   ....[40]....
        /*05ac*/ 	.word	0x00010240


	//   ....[41]....
        /*05b0*/ 	.word	0x00010260


	//   ....[42]....
        /*05b4*/ 	.word	0x00011c20


	//   ....[43]....
        /*05b8*/ 	.word	0x00012120


	//   ....[44]....
        /*05bc*/ 	.word	0x00012150


	//   ....[45]....
        /*05c0*/ 	.word	0x00012180


	//   ....[46]....
        /*05c4*/ 	.word	0x00012190


	//   ....[47]....
        /*05c8*/ 	.word	0x000127e0


	//   ....[48]....
        /*05cc*/ 	.word	0x00012800


	//   ....[49]....
        /*05d0*/ 	.word	0x00012a30


	//   ....[50]....
        /*05d4*/ 	.word	0x00012a50


	//   ....[51]....
        /*05d8*/ 	.word	0x00013530


	//   ....[52]....
        /*05dc*/ 	.word	0x00013560


	//   ....[53]....
        /*05e0*/ 	.word	0x000137a0


	//   ....[54]....
        /*05e4*/ 	.word	0x000137c0


	//   ....[55]....
        /*05e8*/ 	.word	0x00013a70


	//   ....[56]....
        /*05ec*/ 	.word	0x00013c20


	//   ....[57]....
        /*05f0*/ 	.word	0x00013c50


	//   ....[58]....
        /*05f4*/ 	.word	0x00013c80


	//   ....[59]....
        /*05f8*/ 	.word	0x00013cb0


	//   ....[60]....
        /*05fc*/ 	.word	0x00013ce0


	//   ....[61]....
        /*0600*/ 	.word	0x00013d10


	//   ....[62]....
        /*0604*/ 	.word	0x00013e60


	//   ....[63]....
        /*0608*/ 	.word	0x00013e90


	//   ....[64]....
        /*060c*/ 	.word	0x00013ec0


	//   ....[65]....
        /*0610*/ 	.word	0x00013ef0


	//   ....[66]....
        /*0614*/ 	.word	0x00013f20


	//   ....[67]....
        /*0618*/ 	.word	0x00013f50


	//   ....[68]....
        /*061c*/ 	.word	0x00013fe0


	//   ....[69]....
        /*0620*/ 	.word	0x00014040


	//   ....[70]....
        /*0624*/ 	.word	0x000140d0


	//   ....[71]....
        /*0628*/ 	.word	0x00015ea0


	//   ....[72]....
        /*062c*/ 	.word	0x00015ec0


	//   ....[73]....
        /*0630*/ 	.word	0x00015f50


	//   ....[74]....
        /*0634*/ 	.word	0x00015f70


	//   ....[75]....
        /*0638*/ 	.word	0x00015ff0


	//   ....[76]....
        /*063c*/ 	.word	0x00016010


	//   ....[77]....
        /*0640*/ 	.word	0x00016020


	//   ....[78]....
        /*0644*/ 	.word	0x00016030


	//   ....[79]....
        /*0648*/ 	.word	0x000167e0


	//   ....[80]....
        /*064c*/ 	.word	0x00016810


	//   ....[81]....
        /*0650*/ 	.word	0x000168d0


	//   ....[82]....
        /*0654*/ 	.word	0x000168e0


	//   ....[83]....
        /*0658*/ 	.word	0x00016970


	//   ....[84]....
        /*065c*/ 	.word	0x00016980


	//   ....[85]....
        /*0660*/ 	.word	0x000169a0


	//   ....[86]....
        /*0664*/ 	.word	0x000169e0


	//   ....[87]....
        /*0668*/ 	.word	0x00017270


	//   ....[88]....
        /*066c*/ 	.word	0x00017290


	//   ....[89]....
        /*0670*/ 	.word	0x00017430


	//   ....[90]....
        /*0674*/ 	.word	0x00017460


	//   ....[91]....
        /*0678*/ 	.word	0x00017570


	//   ....[92]....
        /*067c*/ 	.word	0x00017580


	//   ....[93]....
        /*0680*/ 	.word	0x000175b0


	//   ....[94]....
        /*0684*/ 	.word	0x000175c0


	//   ....[95]....
        /*0688*/ 	.word	0x00017bf0


	//   ....[96]....
        /*068c*/ 	.word	0x00017c20


	//   ....[97]....
        /*0690*/ 	.word	0x00017e10


	//   ....[98]....
        /*0694*/ 	.word	0x00017e50


	//   ....[99]....
        /*0698*/ 	.word	0x00017e60


	//   ....[100]....
        /*069c*/ 	.word	0x00017e70


	//   ....[101]....
        /*06a0*/ 	.word	0x00017fc0


	//   ....[102]....
        /*06a4*/ 	.word	0x00018110


	//   ....[103]....
        /*06a8*/ 	.word	0x00018940


	//   ....[104]....
        /*06ac*/ 	.word	0x00018960


	//   ....[105]....
        /*06b0*/ 	.word	0x000189b0


	//   ....[106]....
        /*06b4*/ 	.word	0x000189c0


	//   ....[107]....
        /*06b8*/ 	.word	0x00018a00


	//   ....[108]....
        /*06bc*/ 	.word	0x00018a10


	//   ....[109]....
        /*06c0*/ 	.word	0x00018a20


	//   ....[110]....
        /*06c4*/ 	.word	0x00018a60


	//   ....[111]....
        /*06c8*/ 	.word	0x00018d80


	//   ....[112]....
        /*06cc*/ 	.word	0x00018dc0


	//   ....[113]....
        /*06d0*/ 	.word	0x00018de0


	//   ....[114]....
        /*06d4*/ 	.word	0x00018e00


	//   ....[115]....
        /*06d8*/ 	.word	0x00018e30


	//   ....[116]....
        /*06dc*/ 	.word	0x00018e50


	//   ....[117]....
        /*06e0*/ 	.word	0x00018f50


	//   ....[118]....
        /*06e4*/ 	.word	0x000190a0


	//   ....[119]....
        /*06e8*/ 	.word	0x000196a0


	//   ....[120]....
        /*06ec*/ 	.word	0x000196f0


	//   ....[121]....
        /*06f0*/ 	.word	0x00019720


	//   ....[122]....
        /*06f4*/ 	.word	0x00019750


	//   ....[123]....
        /*06f8*/ 	.word	0x00019760


	//   ....[124]....
        /*06fc*/ 	.word	0x00019790


	//   ....[125]....
        /*0700*/ 	.word	0x000197c0


	//   ....[126]....
        /*0704*/ 	.word	0x000197f0


	//   ....[127]....
        /*0708*/ 	.word	0x00019970


	//   ....[128]....
        /*070c*/ 	.word	0x000199a0


	//   ....[129]....
        /*0710*/ 	.word	0x000199d0


	//   ....[130]....
        /*0714*/ 	.word	0x00019a00


	//   ....[131]....
        /*0718*/ 	.word	0x00019a30


	//   ....[132]....
        /*071c*/ 	.word	0x00019a60


	//   ....[133]....
        /*0720*/ 	.word	0x00019b20


	//   ....[134]....
        /*0724*/ 	.word	0x00019b40


	//   ....[135]....
        /*0728*/ 	.word	0x00019bb0


	//   ....[136]....
        /*072c*/ 	.word	0x0001a250


	//   ....[137]....
        /*0730*/ 	.word	0x0001a900


	//   ....[138]....
        /*0734*/ 	.word	0x0001a9f0


	//   ....[139]....
        /*0738*/ 	.word	0x0001aa90


	//   ....[140]....
        /*073c*/ 	.word	0x0001aaf0


	//   ....[141]....
        /*0740*/ 	.word	0x0001abe0


	//   ....[142]....
        /*0744*/ 	.word	0x0001ac50


	//   ....[143]....
        /*0748*/ 	.word	0x0001ad40


	//   ....[144]....
        /*074c*/ 	.word	0x0001adb0


	//   ....[145]....
        /*0750*/ 	.word	0x0001ae50


	//   ....[146]....
        /*0754*/ 	.word	0x0001af50


	//   ....[147]....
        /*0758*/ 	.word	0x0001afe0


	//   ....[148]....
        /*075c*/ 	.word	0x0001b040


	//   ....[149]....
        /*0760*/ 	.word	0x0001b120


	//   ....[150]....
        /*0764*/ 	.word	0x0001b1a0


	//   ....[151]....
        /*0768*/ 	.word	0x0001b280


	//   ....[152]....
        /*076c*/ 	.word	0x0001b2f0


	//   ....[153]....
        /*0770*/ 	.word	0x0001b3b0


	//   ....[154]....
        /*0774*/ 	.word	0x0001b6c0


	//   ....[155]....
        /*0778*/ 	.word	0x0001b780


	//   ....[156]....
        /*077c*/ 	.word	0x0001b9f0


	//   ....[157]....
        /*0780*/ 	.word	0x0001ba40


	//   ....[158]....
        /*0784*/ 	.word	0x0001bc50


	//   ....[159]....
        /*0788*/ 	.word	0x0001bca0


	//   ....[160]....
        /*078c*/ 	.word	0x0001be50


	//   ....[161]....
        /*0790*/ 	.word	0x0001bea0


	//   ....[162]....
        /*0794*/ 	.word	0x0001bfe0


	//   ....[163]....
        /*0798*/ 	.word	0x0001c0e0


	//   ....[164]....
        /*079c*/ 	.word	0x0001c350


	//   ....[165]....
        /*07a0*/ 	.word	0x0001c3a0


	//   ....[166]....
        /*07a4*/ 	.word	0x0001c570


	//   ....[167]....
        /*07a8*/ 	.word	0x0001c5c0


	//   ....[168]....
        /*07ac*/ 	.word	0x0001c790


	//   ....[169]....
        /*07b0*/ 	.word	0x0001c7e0


	//   ....[170]....
        /*07b4*/ 	.word	0x0001c8d0


	//   ....[171]....
        /*07b8*/ 	.word	0x0001c970


	//   ....[172]....
        /*07bc*/ 	.word	0x0001c9d0


	//   ....[173]....
        /*07c0*/ 	.word	0x0001ca80


	//   ....[174]....
        /*07c4*/ 	.word	0x0001cae0


	//   ....[175]....
        /*07c8*/ 	.word	0x0001cb90


	//   ....[176]....
        /*07cc*/ 	.word	0x0001cbf0


	//   ....[177]....
        /*07d0*/ 	.word	0x0001cca0


	//   ....[178]....
        /*07d4*/ 	.word	0x0001cd90


	//   ....[179]....
        /*07d8*/ 	.word	0x0001ce70


	//   ....[180]....
        /*07dc*/ 	.word	0x0001cf80


	//   ....[181]....
        /*07e0*/ 	.word	0x0001d080


	//   ....[182]....
        /*07e4*/ 	.word	0x0001d1b0


	//   ....[183]....
        /*07e8*/ 	.word	0x0001d290


	//   ....[184]....
        /*07ec*/ 	.word	0x0001d390


	//   ....[185]....
        /*07f0*/ 	.word	0x0001d470


	//   ....[186]....
        /*07f4*/ 	.word	0x0001d500


	//   ....[187]....
        /*07f8*/ 	.word	0x0001d5a0


	//   ....[188]....
        /*07fc*/ 	.word	0x0001d6c0


	//   ....[189]....
        /*0800*/ 	.word	0x0001d730


	//   ....[190]....
        /*0804*/ 	.word	0x0001d7a0


	//   ....[191]....
        /*0808*/ 	.word	0x0001d810


	//   ....[192]....
        /*080c*/ 	.word	0x0001d880


	//   ....[193]....
        /*0810*/ 	.word	0x0001d900


	//   ....[194]....
        /*0814*/ 	.word	0x0001d990


	//   ....[195]....
        /*0818*/ 	.word	0x0001da20


	//   ....[196]....
        /*081c*/ 	.word	0x0001da90


	//   ....[197]....
        /*0820*/ 	.word	0x0001db00


	//   ....[198]....
        /*0824*/ 	.word	0x0001db70


	//   ....[199]....
        /*0828*/ 	.word	0x0001dbf0


	//   ....[200]....
        /*082c*/ 	.word	0x0001dc60


	//   ....[201]....
        /*0830*/ 	.word	0x0001dd00


	//   ....[202]....
        /*0834*/ 	.word	0x0001dd90


	//   ....[203]....
        /*0838*/ 	.word	0x0001deb0


	//----- nvinfo : EIATTR_REG_RECONFIG
	.align		4
.L_434:
        /*083c*/ 	.byte	0x01, 0x54
	.zero		2


	//----- nvinfo : EIATTR_SYSCALL_OFFSETS
	.align		4
        /*0840*/ 	.byte	0x04, 0x46
        /*0842*/ 	.short	(.L_436 - .L_435)


	//   ....[0]....
.L_435:
        /*0844*/ 	.word	0x00003d40


	//   ....[1]....
        /*0848*/ 	.word	0x00015250


	//   ....[2]....
        /*084c*/ 	.word	0x000153a0


	//   ....[3]....
        /*0850*/ 	.word	0x00015490


	//   ....[4]....
        /*0854*/ 	.word	0x000163d0


	//   ....[5]....
        /*0858*/ 	.word	0x00016c70


	//----- nvinfo : EIATTR_MBARRIER_INSTR_OFFSETS
	.align		4
.L_436:
        /*085c*/ 	.byte	0x04, 0x39
        /*085e*/ 	.short	(.L_438 - .L_437)


	//   ....[0]....
.L_437:
        /*0860*/ 	.word	0x000001a0
        /*0864*/ 	.word	0x000000ff
        /*0868*/ 	.word	0x00038800
        /*086c*/ 	.short	0x0100
        /*086e*/ 	.byte	0x08
	.zero		1


	//   ....[1]....
        /*0870*/ 	.word	0x000001b0
        /*0874*/ 	.word	0x000000ff
        /*0878*/ 	.word	0x00038810
        /*087c*/ 	.short	0x0100
        /*087e*/ 	.byte	0x08
	.zero		1


	//   ....[2]....
        /*0880*/ 	.word	0x000001c0
        /*0884*/ 	.word	0x000000ff
        /*0888*/ 	.word	0x00038820
        /*088c*/ 	.short	0x0100
        /*088e*/ 	.byte	0x08
	.zero		1


	//   ....[3]....
        /*0890*/ 	.word	0x00000270
        /*0894*/ 	.word	0x000000ff
        /*0898*/ 	.word	0x00038830
        /*089c*/ 	.short	0x0100
        /*089e*/ 	.byte	0x06
	.zero		1


	//   ....[4]....
        /*08a0*/ 	.word	0x00000280
        /*08a4*/ 	.word	0x000000ff
        /*08a8*/ 	.word	0x00038840
        /*08ac*/ 	.short	0x0100
        /*08ae*/ 	.byte	0x06
	.zero		1


	//   ....[5]....
        /*08b0*/ 	.word	0x00000290
        /*08b4*/ 	.word	0x000000ff
        /*08b8*/ 	.word	0x00038838
        /*08bc*/ 	.short	0x0100
        /*08be*/ 	.byte	0x06
	.zero		1


	//   ....[6]....
        /*08c0*/ 	.word	0x000002a0
        /*08c4*/ 	.word	0x000000ff
        /*08c8*/ 	.word	0x00038848
        /*08cc*/ 	.short	0x0100
        /*08ce*/ 	.byte	0x06
	.zero		1


	//   ....[7]....
        /*08d0*/ 	.word	0x000003d0
        /*08d4*/ 	.word	0x000000ff
        /*08d8*/ 	.word	0x00038850
        /*08dc*/ 	.short	0x0100
        /*08de*/ 	.byte	0x08
	.zero		1


	//   ....[8]....
        /*08e0*/ 	.word	0x000003e0
        /*08e4*/ 	.word	0x000000ff
        /*08e8*/ 	.word	0x00038860
        /*08ec*/ 	.short	0x0100
        /*08ee*/ 	.byte	0x08
	.zero		1


	//   ....[9]....
        /*08f0*/ 	.word	0x000003f0
        /*08f4*/ 	.word	0x000000ff
        /*08f8*/ 	.word	0x00038858
        /*08fc*/ 	.short	0x0100
        /*08fe*/ 	.byte	0x08
	.zero		1


	//   ....[10]....
        /*0900*/ 	.word	0x00000400
        /*0904*/ 	.word	0x000000ff
        /*0908*/ 	.word	0x00038868
        /*090c*/ 	.short	0x0100
        /*090e*/ 	.byte	0x08
	.zero		1


	//   ....[11]....
        /*0910*/ 	.word	0x000004f0
        /*0914*/ 	.word	0x000000ff
        /*0918*/ 	.word	0x00038870
        /*091c*/ 	.short	0x0100
        /*091e*/ 	.byte	0x06
	.zero		1


	//   ....[12]....
        /*0920*/ 	.word	0x00000500
        /*0924*/ 	.word	0x000000ff
        /*0928*/ 	.word	0x00038880
        /*092c*/ 	.short	0x0100
        /*092e*/ 	.byte	0x06
	.zero		1


	//   ....[13]....
        /*0930*/ 	.word	0x00000510
        /*0934*/ 	.word	0x000000ff
        /*0938*/ 	.word	0x00038878
        /*093c*/ 	.short	0x0100
        /*093e*/ 	.byte	0x06
	.zero		1


	//   ....[14]....
        /*0940*/ 	.word	0x00000520
        /*0944*/ 	.word	0x000000ff
        /*0948*/ 	.word	0x00038888
        /*094c*/ 	.short	0x0100
        /*094e*/ 	.byte	0x06
	.zero		1


	//   ....[15]....
        /*0950*/ 	.word	0x00000650
        /*0954*/ 	.word	0x000000ff
        /*0958*/ 	.word	0x00038890
        /*095c*/ 	.short	0x0100
        /*095e*/ 	.byte	0x08
	.zero		1


	//   ....[16]....
        /*0960*/ 	.word	0x00000660
        /*0964*/ 	.word	0x000000ff
        /*0968*/ 	.word	0x000388a0
        /*096c*/ 	.short	0x0100
        /*096e*/ 	.byte	0x08
	.zero		1


	//   ....[17]....
        /*0970*/ 	.word	0x00000670
        /*0974*/ 	.word	0x000000ff
        /*0978*/ 	.word	0x00038898
        /*097c*/ 	.short	0x0100
        /*097e*/ 	.byte	0x08
	.zero		1


	//   ....[18]....
        /*0980*/ 	.word	0x00000680
        /*0984*/ 	.word	0x000000ff
        /*0988*/ 	.word	0x000388a8
        /*098c*/ 	.short	0x0100
        /*098e*/ 	.byte	0x08
	.zero		1


	//   ....[19]....
        /*0990*/ 	.word	0x000007b0
        /*0994*/ 	.word	0x000000ff
        /*0998*/ 	.word	0x000388b0
        /*099c*/ 	.short	0x0100
        /*099e*/ 	.byte	0x08
	.zero		1


	//   ....[20]....
        /*09a0*/ 	.word	0x000007c0
        /*09a4*/ 	.word	0x000000ff
        /*09a8*/ 	.word	0x000388c0
        /*09ac*/ 	.short	0x0100
        /*09ae*/ 	.byte	0x08
	.zero		1


	//   ....[21]....
        /*09b0*/ 	.word	0x000007d0
        /*09b4*/ 	.word	0x000000ff
        /*09b8*/ 	.word	0x000388b8
        /*09bc*/ 	.short	0x0100
        /*09be*/ 	.byte	0x08
	.zero		1


	//   ....[22]....
        /*09c0*/ 	.word	0x000007e0
        /*09c4*/ 	.word	0x000000ff
        /*09c8*/ 	.word	0x000388c8
        /*09cc*/ 	.short	0x0100
        /*09ce*/ 	.byte	0x08
	.zero		1


	//   ....[23]....
        /*09d0*/ 	.word	0x00001f00
        /*09d4*/ 	.word	0x000000ff
        /*09d8*/ 	.word	0x00000000
        /*09dc*/ 	.short	0x0101
        /*09de*/ 	.byte	0x06
	.zero		1


	//   ....[24]....
        /*09e0*/ 	.word	0x000029c0
        /*09e4*/ 	.word	0x000000ff
        /*09e8*/ 	.word	0x00000000
        /*09ec*/ 	.short	0x0101
        /*09ee*/ 	.byte	0x06
	.zero		1


	//   ....[25]....
        /*09f0*/ 	.word	0x00003da0
        /*09f4*/ 	.word	0x000000ff
        /*09f8*/ 	.word	0x00038800
        /*09fc*/ 	.short	0x010a
        /*09fe*/ 	.byte	0x26
	.zero		1


	//   ....[26]....
        /*0a00*/ 	.word	0x00003e10
        /*0a04*/ 	.word	0x00000008
        /*0a08*/ 	.word	0x00038830
        /*0a0c*/ 	.short	0x010a
        /*0a0e*/ 	.byte	0x3f
	.zero		1


	//   ....[27]....
        /*0a10*/ 	.word	0x00003e50
        /*0a14*/ 	.word	0x00000008
        /*0a18*/ 	.word	0x00038830
        /*0a1c*/ 	.short	0x010a
        /*0a1e*/ 	.byte	0x3f
	.zero		1


	//   ....[28]....
        /*0a20*/ 	.word	0x000040d0
        /*0a24*/ 	.word	0x000000ff
        /*0a28*/ 	.word	0x00038810
        /*0a2c*/ 	.short	0x010a
        /*0a2e*/ 	.byte	0x26
	.zero		1


	//   ....[29]....
        /*0a30*/ 	.word	0x00004110
        /*0a34*/ 	.word	0x00000008
        /*0a38*/ 	.word	0x00038850
        /*0a3c*/ 	.short	0x010a
        /*0a3e*/ 	.byte	0x3f
	.zero		1


	//   ....[30]....
        /*0a40*/ 	.word	0x00004150
        /*0a44*/ 	.word	0x00000008
        /*0a48*/ 	.word	0x00038850
        /*0a4c*/ 	.short	0x010a
        /*0a4e*/ 	.byte	0x3f
	.zero		1


	//   ....[31]....
        /*0a50*/ 	.word	0x00005360
        /*0a54*/ 	.word	0x000000ff
        /*0a58*/ 	.word	0x00000000
        /*0a5c*/ 	.short	0x0101
        /*0a5e*/ 	.byte	0x05
	.zero		1


	//   ....[32]....
        /*0a60*/ 	.word	0x00006c70
        /*0a64*/ 	.word	0x000000ff
        /*0a68*/ 	.word	0x00000000
        /*0a6c*/ 	.short	0x0101
        /*0a6e*/ 	.byte	0x05
	.zero		1


	//   ....[33]....
        /*0a70*/ 	.word	0x00006f30
        /*0a74*/ 	.word	0x000000ff
        /*0a78*/ 	.word	0x00038830
        /*0a7c*/ 	.short	0x010a
        /*0a7e*/ 	.byte	0x05
	.zero		1


	//   ....[34]....
        /*0a80*/ 	.word	0x00006f70
        /*0a84*/ 	.word	0x000000ff
        /*0a88*/ 	.word	0x00038830
        /*0a8c*/ 	.short	0x010a
        /*0a8e*/ 	.byte	0x05
	.zero		1


	//   ....[35]....
        /*0a90*/ 	.word	0x00007100
        /*0a94*/ 	.word	0x000000ff
        /*0a98*/ 	.word	0x00038850
        /*0a9c*/ 	.short	0x010a
        /*0a9e*/ 	.byte	0x05
	.zero		1


	//   ....[36]....
        /*0aa0*/ 	.word	0x00007140
        /*0aa4*/ 	.word	0x000000ff
        /*0aa8*/ 	.word	0x00038850
        /*0aac*/ 	.short	0x010a
        /*0aae*/ 	.byte	0x05
	.zero		1


	//   ....[37]....
        /*0ab0*/ 	.word	0x00008290
        /*0ab4*/ 	.word	0x000000ff
        /*0ab8*/ 	.word	0x00000000
        /*0abc*/ 	.short	0x0101
        /*0abe*/ 	.byte	0x0a
	.zero		1


	//   ....[38]....
        /*0ac0*/ 	.word	0x0000a240
        /*0ac4*/ 	.word	0x000000ff
        /*0ac8*/ 	.word	0x00000000
        /*0acc*/ 	.short	0x0101
        /*0ace*/ 	.byte	0x05
	.zero		1


	//   ....[39]....
        /*0ad0*/ 	.word	0x0000a580
        /*0ad4*/ 	.word	0x000000ff
        /*0ad8*/ 	.word	0x00038830
        /*0adc*/ 	.short	0x010a
        /*0ade*/ 	.byte	0x05
	.zero		1


	//   ....[40]....
        /*0ae0*/ 	.word	0x0000a5c0
        /*0ae4*/ 	.word	0x000000ff
        /*0ae8*/ 	.word	0x00038830
        /*0aec*/ 	.short	0x010a
        /*0aee*/ 	.byte	0x05
	.zero		1


	//   ....[41]....
        /*0af0*/ 	.word	0x0000a750
        /*0af4*/ 	.word	0x000000ff
        /*0af8*/ 	.word	0x00038850
        /*0afc*/ 	.short	0x010a
        /*0afe*/ 	.byte	0x05
	.zero		1


	//   ....[42]....
        /*0b00*/ 	.word	0x0000a790
        /*0b04*/ 	.word	0x000000ff
        /*0b08*/ 	.word	0x00038850
        /*0b0c*/ 	.short	0x010a
        /*0b0e*/ 	.byte	0x05
	.zero		1


	//   ....[43]....
        /*0b10*/ 	.word	0x0000b8d0
        /*0b14*/ 	.word	0x000000ff
        /*0b18*/ 	.word	0x00000000
        /*0b1c*/ 	.short	0x0101
        /*0b1e*/ 	.byte	0x0a
	.zero		1


	//   ....[44]....
        /*0b20*/ 	.word	0x0000cd90
        /*0b24*/ 	.word	0x000000ff
        /*0b28*/ 	.word	0x00000000
        /*0b2c*/ 	.short	0x0101
        /*0b2e*/ 	.byte	0x05
	.zero		1


	//   ....[45]....
        /*0b30*/ 	.word	0x0000ce90
        /*0b34*/ 	.word	0x000000ff
        /*0b38*/ 	.word	0x00038830
        /*0b3c*/ 	.short	0x010a
        /*0b3e*/ 	.byte	0x07
	.zero		1


	//   ....[46]....
        /*0b40*/ 	.word	0x0000ced0
        /*0b44*/ 	.word	0x000000ff
        /*0b48*/ 	.word	0x00038830
        /*0b4c*/ 	.short	0x010a
        /*0b4e*/ 	.byte	0x07
	.zero		1


	//   ....[47]....
        /*0b50*/ 	.word	0x0000d060
        /*0b54*/ 	.word	0x000000ff
        /*0b58*/ 	.word	0x00038850
        /*0b5c*/ 	.short	0x010a
        /*0b5e*/ 	.byte	0x07
	.zero		1


	//   ....[48]....
        /*0b60*/ 	.word	0x0000d0a0
        /*0b64*/ 	.word	0x000000ff
        /*0b68*/ 	.word	0x00038850
        /*0b6c*/ 	.short	0x010a
        /*0b6e*/ 	.byte	0x07
	.zero		1


	//   ....[49]....
        /*0b70*/ 	.word	0x0000e1e0
        /*0b74*/ 	.word	0x000000ff
        /*0b78*/ 	.word	0x00000000
        /*0b7c*/ 	.short	0x0101
        /*0b7e*/ 	.byte	0x0a
	.zero		1


	//   ....[50]....
        /*0b80*/ 	.word	0x00010170
        /*0b84*/ 	.word	0x000000ff
        /*0b88*/ 	.word	0x00000000
        /*0b8c*/ 	.short	0x0101
        /*0b8e*/ 	.byte	0x07
	.zero		1


	//   ....[51]....
        /*0b90*/ 	.word	0x000127f0
        /*0b94*/ 	.word	0x000000ff
        /*0b98*/ 	.word	0x00000000
        /*0b9c*/ 	.short	0x0101
        /*0b9e*/ 	.byte	0x04
	.zero		1


	//   ....[52]....
        /*0ba0*/ 	.word	0x00015c50
        /*0ba4*/ 	.word	0x00000016
        /*0ba8*/ 	.word	0x00038840
        /*0bac*/ 	.short	0x010a
        /*0bae*/ 	.byte	0x3f
	.zero		1


	//   ....[53]....
        /*0bb0*/ 	.word	0x00016130
        /*0bb4*/ 	.word	0x00000016
        /*0bb8*/ 	.word	0x00038830
        /*0bbc*/ 	.short	0x0107
        /*0bbe*/ 	.byte	0x3f
	.zero		1


	//   ....[54]....
        /*0bc0*/ 	.word	0x00016210
        /*0bc4*/ 	.word	0x00000016
        /*0bc8*/ 	.word	0x00038830
        /*0bcc*/ 	.short	0x0101
        /*0bce*/ 	.byte	0x3f
	.zero		1


	//   ....[55]....
        /*0bd0*/ 	.word	0x00016ab0
        /*0bd4*/ 	.word	0x00000011
        /*0bd8*/ 	.word	0x00038800
        /*0bdc*/ 	.short	0x0107
        /*0bde*/ 	.byte	0x3f
	.zero		1


	//   ....[56]....
        /*0be0*/ 	.word	0x00016b40
        /*0be4*/ 	.word	0x00000011
        /*0be8*/ 	.word	0x00038800
        /*0bec*/ 	.short	0x0101
        /*0bee*/ 	.byte	0x3f
	.zero		1


	//   ....[57]....
        /*0bf0*/ 	.word	0x00017860
        /*0bf4*/ 	.word	0x00000011
        /*0bf8*/ 	.word	0x00038810
        /*0bfc*/ 	.short	0x0107
        /*0bfe*/ 	.byte	0x3f
	.zero		1


	//   ....[58]....
        /*0c00*/ 	.word	0x00017960
        /*0c04*/ 	.word	0x00000011
        /*0c08*/ 	.word	0x00038810
        /*0c0c*/ 	.short	0x0101
        /*0c0e*/ 	.byte	0x3f
	.zero		1


	//   ....[59]....
        /*0c10*/ 	.word	0x00017980
        /*0c14*/ 	.word	0x00000011
        /*0c18*/ 	.word	0x00038820
        /*0c1c*/ 	.short	0x010a
        /*0c1e*/ 	.byte	0x3f
	.zero		1


	//   ....[60]....
        /*0c20*/ 	.word	0x00017a10
        /*0c24*/ 	.word	0x00000016
        /*0c28*/ 	.word	0x00038860
        /*0c2c*/ 	.short	0x010a
        /*0c2e*/ 	.byte	0x3f
	.zero		1


	//   ....[61]....
        /*0c30*/ 	.word	0x00018330
        /*0c34*/ 	.word	0x00000016
        /*0c38*/ 	.word	0x00038850
        /*0c3c*/ 	.short	0x0107
        /*0c3e*/ 	.byte	0x3f
	.zero		1


	//   ....[62]....
        /*0c40*/ 	.word	0x00018400
        /*0c44*/ 	.word	0x00000016
        /*0c48*/ 	.word	0x00038850
        /*0c4c*/ 	.short	0x0101
        /*0c4e*/ 	.byte	0x3f
	.zero		1


	//   ....[63]....
        /*0c50*/ 	.word	0x000187a0
        /*0c54*/ 	.word	0x00000006
        /*0c58*/ 	.word	0x00038840
        /*0c5c*/ 	.short	0x010a
        /*0c5e*/ 	.byte	0x3f
	.zero		1


	//   ....[64]....
        /*0c60*/ 	.word	0x00018ae0
        /*0c64*/ 	.word	0x00000006
        /*0c68*/ 	.word	0x00038830
        /*0c6c*/ 	.short	0x0107
        /*0c6e*/ 	.byte	0x3f
	.zero		1


	//   ....[65]....
        /*0c70*/ 	.word	0x00018ba0
        /*0c74*/ 	.word	0x00000006
        /*0c78*/ 	.word	0x00038830
        /*0c7c*/ 	.short	0x0101
        /*0c7e*/ 	.byte	0x3f
	.zero		1


	//   ....[66]....
        /*0c80*/ 	.word	0x00018bd0
        /*0c84*/ 	.word	0x00000006
        /*0c88*/ 	.word	0x00038860
        /*0c8c*/ 	.short	0x010a
        /*0c8e*/ 	.byte	0x3f
	.zero		1


	//   ....[67]....
        /*0c90*/ 	.word	0x000192a0
        /*0c94*/ 	.word	0x00000006
        /*0c98*/ 	.word	0x00038850
        /*0c9c*/ 	.short	0x0107
        /*0c9e*/ 	.byte	0x3f
	.zero		1


	//   ....[68]....
        /*0ca0*/ 	.word	0x00019360
        /*0ca4*/ 	.word	0x00000006
        /*0ca8*/ 	.word	0x00038850
        /*0cac*/ 	.short	0x0101
        /*0cae*/ 	.byte	0x3f
	.zero		1


	//   ....[69]....
        /*0cb0*/ 	.word	0x0001a1d0
        /*0cb4*/ 	.word	0x00000005
        /*0cb8*/ 	.word	0x00038820
        /*0cbc*/ 	.short	0x010a
        /*0cbe*/ 	.byte	0x3f
	.zero		1


	//   ....[70]....
        /*0cc0*/ 	.word	0x0001a350
        /*0cc4*/ 	.word	0x00000003
        /*0cc8*/ 	.word	0x00038840
        /*0ccc*/ 	.short	0x010a
        /*0cce*/ 	.byte	0x3f
	.zero		1


	//   ....[71]....
        /*0cd0*/ 	.word	0x0001a3f0
        /*0cd4*/ 	.word	0x00000005
        /*0cd8*/ 	.word	0x00038840
        /*0cdc*/ 	.short	0x010a
        /*0cde*/ 	.byte	0x3f
	.zero		1


	//   ....[72]....
        /*0ce0*/ 	.word	0x0001a430
        /*0ce4*/ 	.word	0x00000003
        /*0ce8*/ 	.word	0x00038860
        /*0cec*/ 	.short	0x010a
        /*0cee*/ 	.byte	0x3f
	.zero		1


	//   ....[73]....
        /*0cf0*/ 	.word	0x0001a470
        /*0cf4*/ 	.word	0x00000005
        /*0cf8*/ 	.word	0x00038860
        /*0cfc*/ 	.short	0x010a
        /*0cfe*/ 	.byte	0x3f
	.zero		1


	//   ....[74]....
        /*0d00*/ 	.word	0x0001a4e0
        /*0d04*/ 	.word	0x00000003
        /*0d08*/ 	.word	0x00038800
        /*0d0c*/ 	.short	0x010a
        /*0d0e*/ 	.byte	0x3f
	.zero		1


	//   ....[75]....
        /*0d10*/ 	.word	0x0001a530
        /*0d14*/ 	.word	0x00000008
        /*0d18*/ 	.word	0x00038830
        /*0d1c*/ 	.short	0x010a
        /*0d1e*/ 	.byte	0x3f
	.zero		1


	//   ....[76]....
        /*0d20*/ 	.word	0x0001a590
        /*0d24*/ 	.word	0x00000005
        /*0d28*/ 	.word	0x00038810
        /*0d2c*/ 	.short	0x010a
        /*0d2e*/ 	.byte	0x3f
	.zero		1


	//   ....[77]....
        /*0d30*/ 	.word	0x0001a5e0
        /*0d34*/ 	.word	0x00000008
        /*0d38*/ 	.word	0x00038850
        /*0d3c*/ 	.short	0x010a
        /*0d3e*/ 	.byte	0x3f
	.zero		1


	//   ....[78]....
        /*0d40*/ 	.word	0x0001a640
        /*0d44*/ 	.word	0x00000006
        /*0d48*/ 	.word	0x00038830
        /*0d4c*/ 	.short	0x010a
        /*0d4e*/ 	.byte	0x3f
	.zero		1


	//   ....[79]....
        /*0d50*/ 	.word	0x0001a6a0
        /*0d54*/ 	.word	0x00000006
        /*0d58*/ 	.word	0x00038850
        /*0d5c*/ 	.short	0x010a
        /*0d5e*/ 	.byte	0x3f
	.zero		1


	//   ....[80]....
        /*0d60*/ 	.word	0x0001a700
        /*0d64*/ 	.word	0x00000006
        /*0d68*/ 	.word	0x00038830
        /*0d6c*/ 	.short	0x010a
        /*0d6e*/ 	.byte	0x3f
	.zero		1


	//   ....[81]....
        /*0d70*/ 	.word	0x0001a760
        /*0d74*/ 	.word	0x00000006
        /*0d78*/ 	.word	0x00038850
        /*0d7c*/ 	.short	0x010a
        /*0d7e*/ 	.byte	0x3f
	.zero		1


	//   ....[82]....
        /*0d80*/ 	.word	0x0001a7c0
        /*0d84*/ 	.word	0x00000006
        /*0d88*/ 	.word	0x00038830
        /*0d8c*/ 	.short	0x010a
        /*0d8e*/ 	.byte	0x3f
	.zero		1


	//   ....[83]....
        /*0d90*/ 	.word	0x0001a820
        /*0d94*/ 	.word	0x00000006
        /*0d98*/ 	.word	0x00038850
        /*0d9c*/ 	.short	0x010a
        /*0d9e*/ 	.byte	0x3f
	.zero		1


	//   ....[84]....
        /*0da0*/ 	.word	0x0001a940
        /*0da4*/ 	.word	0x00000016
        /*0da8*/ 	.word	0x00038840
        /*0dac*/ 	.short	0x010a
        /*0dae*/ 	.byte	0x3f
	.zero		1


	//   ....[85]....
        /*0db0*/ 	.word	0x0001bee0
        /*0db4*/ 	.word	0x00000011
        /*0db8*/ 	.word	0x00038820
        /*0dbc*/ 	.short	0x010a
        /*0dbe*/ 	.byte	0x3f
	.zero		1


	//   ....[86]....
        /*0dc0*/ 	.word	0x0001bf30
        /*0dc4*/ 	.word	0x00000016
        /*0dc8*/ 	.word	0x00038860
        /*0dcc*/ 	.short	0x010a
        /*0dce*/ 	.byte	0x3f
	.zero		1


	//   ....[87]....
        /*0dd0*/ 	.word	0x0001c820
        /*0dd4*/ 	.word	0x00000006
        /*0dd8*/ 	.word	0x00038840
        /*0ddc*/ 	.short	0x010a
        /*0dde*/ 	.byte	0x3f
	.zero		1


	//   ....[88]....
        /*0de0*/ 	.word	0x0001cce0
        /*0de4*/ 	.word	0x00000006
        /*0de8*/ 	.word	0x00038860
        /*0dec*/ 	.short	0x010a
        /*0dee*/ 	.byte	0x3f
	.zero		1


	//   ....[89]....
        /*0df0*/ 	.word	0x0001ddd0
        /*0df4*/ 	.word	0x00000005
        /*0df8*/ 	.word	0x00038820
        /*0dfc*/ 	.short	0x010a
        /*0dfe*/ 	.byte	0x3f
	.zero		1


	//   ....[90]....
        /*0e00*/ 	.word	0x0001df70
        /*0e04*/ 	.word	0x00000003
        /*0e08*/ 	.word	0x00038840
        /*0e0c*/ 	.short	0x010a
        /*0e0e*/ 	.byte	0x3f
	.zero		1


	//   ....[91]....
        /*0e10*/ 	.word	0x0001dfc0
        /*0e14*/ 	.word	0x00000005
        /*0e18*/ 	.word	0x00038840
        /*0e1c*/ 	.short	0x010a
        /*0e1e*/ 	.byte	0x3f
	.zero		1


	//   ....[92]....
        /*0e20*/ 	.word	0x0001e010
        /*0e24*/ 	.word	0x00000003
        /*0e28*/ 	.word	0x00038860
        /*0e2c*/ 	.short	0x010a
        /*0e2e*/ 	.byte	0x3f
	.zero		1


	//----- nvinfo : EIATTR_NUM_MBARRIERS
	.align		4
.L_438:
        /*0e30*/ 	.byte	0x03, 0x38
        /*0e32*/ 	.short	0x0017


	//----- nvinfo : EIATTR_EXIT_INSTR_OFFSETS
	.align		4
        /*0e34*/ 	.byte	0x04, 0x1c
        /*0e36*/ 	.short	(.L_440 - .L_439)


	//   ....[0]....
.L_439:
        /*0e38*/ 	.word	0x00000990


	//   ....[1]....
        /*0e3c*/ 	.word	0x00013a10


	//   ....[2]....
        /*0e40*/ 	.word	0x0001a4c0


	//----- nvinfo : EIATTR_MAX_THREADS
	.align		4
.L_440:
        /*0e44*/ 	.byte	0x04, 0x05
        /*0e46*/ 	.short	(.L_442 - .L_441)
.L_441:
        /*0e48*/ 	.word	0x00000180
        /*0e4c*/ 	.word	0x00000001
        /*0e50*/ 	.word	0x00000001


	//----- nvinfo : EIATTR_CRS_STACK_SIZE
	.align		4
.L_442:
        /*0e54*/ 	.byte	0x04, 0x1e
        /*0e56*/ 	.short	(.L_444 - .L_443)
.L_443:
        /*0e58*/ 	.word	0x00000000


	//----- nvinfo : EIATTR_CBANK_PARAM_SIZE
	.align		4
.L_444:
        /*0e5c*/ 	.byte	0x03, 0x19
        /*0e5e*/ 	.short	0x0bf0


	//----- nvinfo : EIATTR_PARAM_CBANK
	.align		4
        /*0e60*/ 	.byte	0x04, 0x0a
        /*0e62*/ 	.short	(.L_446 - .L_445)
	.align		4
.L_445:
        /*0e64*/ 	.word	index@(.nv.constant0._ZN7cutlass13device_kernelIN5flash11enable_sm90INS1_16FlashAttnFwdSm90INS1_25CollectiveMainloopFwdSm90ILi2EN4cute5tupleIJNS5_1CILi1EEES8_S8_EEENS6_IJNS7_ILi64EEESA_SA_EEELi512ENS_6half_tEfNS_4arch4Sm90ELb0ELb1ELb0ELb1ELb1ELb0ELb1ELb0ELb0ELb1ELb0ELb0EEENS1_21CollectiveEpilogueFwdINS6_IJSA_NS7_ILi512EEESA_EEES9_SC_SE_Li256ELb1ELb1ELb0ELb0EEENS1_36VarlenDynamicPersistentTileSchedulerILi64ELi64ELi256ELi128ELb0ELb1ELb1ELb1ELb0ELb1EEEEEEEEEvNT_6ParamsE)
        /*0e68*/ 	.short	0x0210
        /*0e6a*/ 	.short	0x0bf0


	//----- nvinfo : EIATTR_SW_WAR
	.align		4
.L_446:
        /*0e6c*/ 	.byte	0x04, 0x36
        /*0e6e*/ 	.short	(.L_448 - .L_447)
.L_447:
        /*0e70*/ 	.word	0x00000008
.L_448:


//--------------------- .nv.info._ZN7cutlass13device_kernelIN5flash11enable_sm90INS1_16FlashAttnFwdSm90INS1_25CollectiveMainloopFwdSm90ILi2EN4cute5tupleIJNS5_1CILi1EEES8_S8_EEENS6_IJNS7_ILi64EEESA_SA_EEELi512ENS_6half_tEfNS_4arch4Sm90ELb0ELb1ELb0ELb1ELb1ELb1ELb1ELb0ELb0ELb1ELb0ELb0EEENS1_21CollectiveEpilogueFwdINS6_IJSA_NS7_ILi512EEESA_EEES9_SC_SE_Li256ELb1ELb1ELb0ELb0EEENS1_36VarlenDynamicPersistentTileSchedulerILi64ELi64ELi256ELi128ELb0ELb1ELb1ELb1ELb0ELb1EEEEEEEEEvNT_6ParamsE --------------------------
	.section	.nv.info._ZN7cutlass13device_kernelIN5flash11enable_sm90INS1_16FlashAttnFwdSm90INS1_25CollectiveMainloopFwdSm90ILi2EN4cute5tupleIJNS5_1CILi1EEES8_S8_EEENS6_IJNS7_ILi64EEESA_SA_EEELi512ENS_6half_tEfNS_4arch4Sm90ELb0ELb1ELb0ELb1ELb1ELb1ELb1ELb0ELb0ELb1ELb0ELb0EEENS1_21CollectiveEpilogueFwdINS6_IJSA_NS7_ILi512EEESA_EEES9_SC_SE_Li256ELb1ELb1ELb0ELb0EEENS1_36VarlenDynamicPersistentTileSchedulerILi64ELi64ELi256ELi128ELb0ELb1ELb1ELb1ELb0ELb1EEEEEEEEEvNT_6ParamsE,"",@"SHT_CUDA_INFO"
	.sectionflags	@""
	.align	4


	//----- nvinfo : EIATTR_CUDA_API_VERSION
	.align		4
        /*0000*/ 	.byte	0x04, 0x37
        /*0002*/ 	.short	(.L_450 - .L_449)
.L_449:
        /*0004*/ 	.word	0x00000082


	//----- nvinfo : EIATTR_KPARAM_INFO
	.align		4
.L_450:
        /*0008*/ 	.byte	0x04, 0x17
        /*000a*/ 	.short	(.L_452 - .L_451)
.L_451:
        /*000c*/ 	.word	0x00000000
        /*0010*/ 	.short	0x0000
        /*0012*/ 	.short	0x0070
        /*0014*/ 	.byte	0x00, 0xf0, 0x01, 0x2e


	//----- nvinfo : EIATTR_SPARSE_MMA_MASK
	.align		4
.L_452:
        /*0018*/ 	.byte	0x03, 0x50
        /*001a*/ 	.short	0x0000


	//----- nvinfo : EIATTR_MAXREG_COUNT
	.align		4
        /*001c*/ 	.byte	0x03, 0x1b
        /*001e*/ 	.short	0x00a8


	//----- nvinfo : EIATTR_NUM_BARRIERS
	.align		4
        /*0020*/ 	.byte	0x02, 0x4c
        /*0022*/ 	.byte	0x10
	.zero		1


	//----- nvinfo : EIATTR_EXTERNS
	.align		4
        /*0024*/ 	.byte	0x04, 0x0f
        /*0026*/ 	.short	(.L_454 - .L_453)


	//   ....[0]....
	.align		4
.L_453:
        /*0028*/ 	.word	index@(__assertfail)


	//----- nvinfo : EIATTR_ANNOTATIONS
	.align		4
.L_454:
        /*002c*/ 	.byte	0x04, 0x55
        /*002e*/ 	.short	(.L_456 - .L_455)


	//   ....[0]....
.L_455:
        /* <DEDUP_REMOVED lines=60> */


	//----- nvinfo : EIATTR_MERCURY_ISA_VERSION
	.align		4
.L_456:
        /*03d8*/ 	.byte	0x03, 0x5f
        /*03da*/ 	.short	0x0101


	//----- nvinfo : EIATTR_UNUSED_LOAD_BYTE_OFFSET
	.align		4
        /*03dc*/ 	.byte	0x04, 0x44
        /*03de*/ 	.short	(.L_458 - .L_457)


	//   ....[0]....
.L_457:
        /*03e0*/ 	.word	0x00000a50
        /*03e4*/ 	.word	0x0000fff0


	//   ....[1]....
        /*03e8*/ 	.word	0x0001a3f0
        /*03ec*/ 	.word	0x0000fff0


	//----- nvinfo : EIATTR_INT_WARP_WIDE_INSTR_OFFSETS
	.align		4
.L_458:
        /*03f0*/ 	.byte	0x04, 0x31
        /*03f2*/ 	.short	(.L_460 - .L_459)


	//   ....[0]....
.L_459:
        /*03f4*/ 	.word	0x00000130


	//   ....[1]....
        /*03f8*/ 	.word	0x00000170


	//   ....[2]....
        /*03fc*/ 	.word	0x000001e0


	//   ....[3]....
        /*0400*/ 	.word	0x000001f0


	//   ....[4]....
        /*0404*/ 	.word	0x00020b90


	//   ....[5]....
        /*0408*/ 	.word	0x00020c20


	//   ....[6]....
        /*040c*/ 	.word	0x00025110


	//   ....[7]....
        /*0410*/ 	.word	0x000251a0


	//----- nvinfo : EIATTR_COOP_GROUP_MASK_REGIDS
	.align		4
.L_460:
        /*0414*/ 	.byte	0x04, 0x29
        /*0416*/ 	.short	(.L_462 - .L_461)


	//   ....[0]....
.L_461:
        /*0418*/ 	.word	0xffffffff


	//   ....[1]....
        /*041c*/ 	.word	0xffffffff


	//   ....[2]....
        /*0420*/ 	.word	0xffffffff


	//   ....[3]....
        /*0424*/ 	.word	0xffffffff


	//   ....[4]....
        /*0428*/ 	.word	0xffffffff


	//   ....[5]....
        /*042c*/ 	.word	0xffffffff


	//   ....[6]....
        /*0430*/ 	.word	0xffffffff


	//   ....[7]....
        /*0434*/ 	.word	0xffffffff


	//   ....[8]....
        /*0438*/ 	.word	0xffffffff


	//   ....[9]....
        /*043c*/ 	.word	0xffffffff


	//   ....[10]....
        /*0440*/ 	.word	0xffffffff


	//   ....[11]....
        /*0444*/ 	.word	0xffffffff


	//   ....[12]....
        /*0448*/ 	.word	0xffffffff


	//   ....[13]....
        /*044c*/ 	.word	0xffffffff


	//   ....[14]....
        /*0450*/ 	.word	0xffffffff


	//   ....[15]....
        /*0454*/ 	.word	0xffffffff


	//   ....[16]....
        /*0458*/ 	.word	0xffffffff


	//   ....[17]....
        /*045c*/ 	.word	0xffffffff


	//   ....[18]....
        /*0460*/ 	.word	0xffffffff


	//   ....[19]....
        /*0464*/ 	.word	0xffffffff


	//   ....[20]....
        /*0468*/ 	.word	0xffffffff


	//   ....[21]....
        /*046c*/ 	.word	0xffffffff


	//   ....[22]....
        /*0470*/ 	.word	0xffffffff


	//   ....[23]....
        /*0474*/ 	.word	0xffffffff


	//   ....[24]....
        /*0478*/ 	.word	0xffffffff


	//   ....[25]....
        /*047c*/ 	.word	0xffffffff


	//   ....[26]....
        /*0480*/ 	.word	0xffffffff


	//   ....[27]....
        /*0484*/ 	.word	0xffffffff


	//   ....[28]....
        /*0488*/ 	.word	0xffffffff


	//   ....[29]....
        /*048c*/ 	.word	0xffffffff


	//   ....[30]....
        /*0490*/ 	.word	0xffffffff


	//   ....[31]....
        /*0494*/ 	.word	0xffffffff


	//   ....[32]....
        /*0498*/ 	.word	0xffffffff


	//   ....[33]....
        /*049c*/ 	.word	0xffffffff


	//   ....[34]....
        /*04a0*/ 	.word	0xffffffff


	//   ....[35]....
        /*04a4*/ 	.word	0xffffffff


	//   ....[36]....
        /*04a8*/ 	.word	0xffffffff


	//   ....[37]....
        /*04ac*/ 	.word	0xffffffff


	//   ....[38]....
        /*04b0*/ 	.word	0xffffffff


	//   ....[39]....
        /*04b4*/ 	.word	0xffffffff


	//   ....[40]....
        /*04b8*/ 	.word	0xffffffff


	//   ....[41]....
        /*04bc*/ 	.word	0xffffffff


	//   ....[42]....
        /*04c0*/ 	.word	0xffffffff


	//   ....[43]....
        /*04c4*/ 	.word	0xffffffff


	//   ....[44]....
        /*04c8*/ 	.word	0xffffffff


	//   ....[45]....
        /*04cc*/ 	.word	0xffffffff


	//   ....[46]....
        /*04d0*/ 	.word	0xffffffff


	//   ....[47]....
        /*04d4*/ 	.word	0xffffffff


	//   ....[48]....
        /*04d8*/ 	.word	0xffffffff


	//   ....[49]....
        /*04dc*/ 	.word	0xffffffff


	//   ....[50]....
        /*04e0*/ 	.word	0xffffffff


	//   ....[51]....
        /*04e4*/ 	.word	0xffffffff


	//   ....[52]....
        /*04e8*/ 	.word	0xffffffff


	//   ....[53]....
        /*04ec*/ 	.word	0xffffffff


	//   ....[54]....
        /*04f0*/ 	.word	0xffffffff


	//   ....[55]....
        /*04f4*/ 	.word	0xffffffff


	//   ....[56]....
        /*04f8*/ 	.word	0xffffffff


	//   ....[57]....
        /*04fc*/ 	.word	0xffffffff


	//   ....[58]....
        /*0500*/ 	.word	0xffffffff


	//   ....[59]....
        /*0504*/ 	.word	0xffffffff


	//   ....[60]....
        /*0508*/ 	.word	0xffffffff


	//   ....[61]....
        /*050c*/ 	.word	0xffffffff


	//   ....[62]....
        /*0510*/ 	.word	0xffffffff


	//   ....[63]....
        /*0514*/ 	.word	0xffffffff


	//   ....[64]....
        /*0518*/ 	.word	0xffffffff


	//   ....[65]....
        /*051c*/ 	.word	0xffffffff


	//   ....[66]....
        /*0520*/ 	.word	0xffffffff


	//   ....[67]....
        /*0524*/ 	.word	0xffffffff


	//   ....[68]....
        /*0528*/ 	.word	0xffffffff


	//   ....[69]....
        /*052c*/ 	.word	0xffffffff


	//   ....[70]....
        /*0530*/ 	.word	0xffffffff


	//   ....[71]....
        /*0534*/ 	.word	0xffffffff


	//   ....[72]....
        /*0538*/ 	.word	0xffffffff


	//   ....[73]....
        /*053c*/ 	.word	0xffffffff


	//   ....[74]....
        /*0540*/ 	.word	0xffffffff


	//   ....[75]....
        /*0544*/ 	.word	0xffffffff


	//   ....[76]....
        /*0548*/ 	.word	0xffffffff


	//   ....[77]....
        /*054c*/ 	.word	0xffffffff


	//   ....[78]....
        /*0550*/ 	.word	0xffffffff


	//   ....[79]....
        /*0554*/ 	.word	0xffffffff


	//   ....[80]....
        /*0558*/ 	.word	0xffffffff


	//   ....[81]....
        /*055c*/ 	.word	0xffffffff


	//   ....[82]....
        /*0560*/ 	.word	0xffffffff


	//   ....[83]....
        /*0564*/ 	.word	0xffffffff


	//   ....[84]....
        /*0568*/ 	.word	0xffffffff


	//   ....[85]....
        /*056c*/ 	.word	0xffffffff


	//   ....[86]....
        /*0570*/ 	.word	0xffffffff


	//   ....[87]....
        /*0574*/ 	.word	0xffffffff


	//   ....[88]....
        /*0578*/ 	.word	0xffffffff


	//   ....[89]....
        /*057c*/ 	.word	0xffffffff


	//   ....[90]....
        /*0580*/ 	.word	0xffffffff


	//   ....[91]....
        /*0584*/ 	.word	0xffffffff


	//   ....[92]....
        /*0588*/ 	.word	0xffffffff


	//   ....[93]....
        /*058c*/ 	.word	0xffffffff


	//   ....[94]....
        /*0590*/ 	.word	0xffffffff


	//   ....[95]....
        /*0594*/ 	.word	0xffffffff


	//   ....[96]....
        /*0598*/ 	.word	0xffffffff


	//   ....[97]....
        /*059c*/ 	.word	0xffffffff


	//   ....[98]....
        /*05a0*/ 	.word	0xffffffff


	//   ....[99]....
        /*05a4*/ 	.word	0xffffffff


	//   ....[100]....
        /*05a8*/ 	.word	0xffffffff


	//   ....[101]....
        /*05ac*/ 	.word	0xffffffff


	//   ....[102]....
        /*05b0*/ 	.word	0xffffffff


	//   ....[103]....
        /*05b4*/ 	.word	0xffffffff


	//   ....[104]....
        /*05b8*/ 	.word	0xffffffff


	//   ....[105]....
        /*05bc*/ 	.word	0xffffffff


	//   ....[106]....
        /*05c0*/ 	.word	0xffffffff


	//   ....[107]....
        /*05c4*/ 	.word	0xffffffff


	//   ....[108]....
        /*05c8*/ 	.word	0xffffffff


	//   ....[109]....
        /*05cc*/ 	.word	0xffffffff


	//   ....[110]....
        /*05d0*/ 	.word	0xffffffff


	//   ....[111]....
        /*05d4*/ 	.word	0xffffffff


	//   ....[112]....
        /*05d8*/ 	.word	0xffffffff


	//   ....[113]....
        /*05dc*/ 	.word	0xffffffff


	//   ....[114]....
        /*05e0*/ 	.word	0xffffffff


	//   ....[115]....
        /*05e4*/ 	.word	0xffffffff


	//   ....[116]....
        /*05e8*/ 	.word	0xffffffff


	//   ....[117]....
        /*05ec*/ 	.word	0xffffffff


	//   ....[118]....
        /*05f0*/ 	.word	0xffffffff


	//   ....[119]....
        /*05f4*/ 	.word	0xffffffff


	//   ....[120]....
        /*05f8*/ 	.word	0xffffffff


	//   ....[121]....
        /*05fc*/ 	.word	0xffffffff


	//   ....[122]....
        /*0600*/ 	.word	0xffffffff


	//   ....[123]....
        /*0604*/ 	.word	0xffffffff


	//   ....[124]....
        /*0608*/ 	.word	0xffffffff


	//   ....[125]....
        /*060c*/ 	.word	0xffffffff


	//   ....[126]....
        /*0610*/ 	.word	0xffffffff


	//   ....[127]....
        /*0614*/ 	.word	0xffffffff


	//   ....[128]....
        /*0618*/ 	.word	0xffffffff


	//   ....[129]....
        /*061c*/ 	.word	0xffffffff


	//   ....[130]....
        /*0620*/ 	.word	0xffffffff


	//   ....[131]....
        /*0624*/ 	.word	0xffffffff


	//   ....[132]....
        /*0628*/ 	.word	0xffffffff


	//   ....[133]....
        /*062c*/ 	.word	0xffffffff


	//   ....[134]....
        /*0630*/ 	.word	0xffffffff


	//   ....[135]....
        /*0634*/ 	.word	0xffffffff


	//   ....[136]....
        /*0638*/ 	.word	0xffffffff


	//   ....[137]....
        /*063c*/ 	.word	0xffffffff


	//   ....[138]....
        /*0640*/ 	.word	0xffffffff


	//   ....[139]....
        /*0644*/ 	.word	0xffffffff


	//   ....[140]....
        /*0648*/ 	.word	0xffffffff


	//   ....[141]....
        /*064c*/ 	.word	0xffffffff


	//   ....[142]....
        /*0650*/ 	.word	0xffffffff


	//   ....[143]....
        /*0654*/ 	.word	0xffffffff


	//   ....[144]....
        /*0658*/ 	.word	0xffffffff


	//   ....[145]....
        /*065c*/ 	.word	0xffffffff


	//   ....[146]....
        /*0660*/ 	.word	0xffffffff


	//   ....[147]....
        /*0664*/ 	.word	0xffffffff


	//   ....[148]....
        /*0668*/ 	.word	0xffffffff


	//   ....[149]....
        /*066c*/ 	.word	0xffffffff


	//   ....[150]....
        /*0670*/ 	.word	0xffffffff


	//   ....[151]....
        /*0674*/ 	.word	0xffffffff


	//   ....[152]....
        /*0678*/ 	.word	0xffffffff


	//   ....[153]....
        /*067c*/ 	.word	0xffffffff


	//   ....[154]....
        /*0680*/ 	.word	0xffffffff


	//   ....[155]....
        /*0684*/ 	.word	0xffffffff


	//   ....[156]....
        /*0688*/ 	.word	0xffffffff


	//   ....[157]....
        /*068c*/ 	.word	0xffffffff


	//   ....[158]....
        /*0690*/ 	.word	0xffffffff


	//   ....[159]....
        /*0694*/ 	.word	0xffffffff


	//   ....[160]....
        /*0698*/ 	.word	0xffffffff


	//   ....[161]....
        /*069c*/ 	.word	0xffffffff


	//   ....[162]....
        /*06a0*/ 	.word	0xffffffff


	//   ....[163]....
        /*06a4*/ 	.word	0x0500000f


	//   ....[164]....
        /*06a8*/ 	.word	0x0500000f


	//   ....[165]....
        /*06ac*/ 	.word	0x0500000f


	//   ....[166]....
        /*06b0*/ 	.word	0x0500000f


	//   ....[167]....
        /*06b4*/ 	.word	0x0500000f


	//   ....[168]....
        /*06b8*/ 	.word	0x0500000f


	//   ....[169]....
        /*06bc*/ 	.word	0x0500000f


	//   ....[170]....
        /*06c0*/ 	.word	0x0500000f


	//   ....[171]....
        /*06c4*/ 	.word	0x0500000f


	//   ....[172]....
        /*06c8*/ 	.word	0x0500000f


	//   ....[173]....
        /*06cc*/ 	.word	0x0500000f


	//   ....[174]....
        /*06d0*/ 	.word	0x0500000f


	//   ....[175]....
        /*06d4*/ 	.word	0x0500000f


	//   ....[176]....
        /*06d8*/ 	.word	0x0500000f


	//   ....[177]....
        /*06dc*/ 	.word	0x0500000f


	//   ....[178]....
        /*06e0*/ 	.word	0x0500000f


	//   ....[179]....
        /*06e4*/ 	.word	0x0500000f


	//   ....[180]....
        /*06e8*/ 	.word	0x0500000f


	//   ....[181]....
        /*06ec*/ 	.word	0x0500000f


	//   ....[182]....
        /*06f0*/ 	.word	0x0500000f


	//   ....[183]....
        /*06f4*/ 	.word	0x0500000f


	//   ....[184]....
        /*06f8*/ 	.word	0x0500000f


	//   ....[185]....
        /*06fc*/ 	.word	0x0500000f


	//   ....[186]....
        /*0700*/ 	.word	0x0500000f


	//   ....[187]....
        /*0704*/ 	.word	0x0500000f


	//   ....[188]....
        /*0708*/ 	.word	0x0500000f


	//   ....[189]....
        /*070c*/ 	.word	0x0500000f


	//   ....[190]....
        /*0710*/ 	.word	0x0500000f


	//   ....[191]....
        /*0714*/ 	.word	0x0500000f


	//   ....[192]....
        /*0718*/ 	.word	0x0500000f


	//   ....[193]....
        /*071c*/ 	.word	0x0500000f


	//   ....[194]....
        /*0720*/ 	.word	0x0500000f


	//   ....[195]....
        /*0724*/ 	.word	0x0500000f


	//   ....[196]....
        /*0728*/ 	.word	0x0500000f


	//   ....[197]....
        /*072c*/ 	.word	0x0500000f


	//   ....[198]....
        /*0730*/ 	.word	0x0500000f


	//   ....[199]....
        /*0734*/ 	.word	0x0500000f


	//   ....[200]....
        /*0738*/ 	.word	0x0500000f


	//   ....[201]....
        /*073c*/ 	.word	0x0500000f


	//   ....[202]....
        /*0740*/ 	.word	0x0500000f


	//   ....[203]....
        /*0744*/ 	.word	0x0500000f


	//   ....[204]....
        /*0748*/ 	.word	0x0500000f


	//   ....[205]....
        /*074c*/ 	.word	0x0500000f


	//   ....[206]....
        /*0750*/ 	.word	0x0500000f


	//   ....[207]....
        /*0754*/ 	.word	0x0500000f


	//   ....[208]....
        /*0758*/ 	.word	0x0500000f


	//   ....[209]....
        /*075c*/ 	.word	0x0500000f


	//   ....[210]....
        /*0760*/ 	.word	0x0500000f


	//   ....[211]....
        /*0764*/ 	.word	0x0500000f


	//   ....[212]....
        /*0768*/ 	.word	0x0500000f


	//   ....[213]....
        /*076c*/ 	.word	0x0500000f


	//   ....[214]....
        /*0770*/ 	.word	0x0500000f


	//   ....[215]....
        /*0774*/ 	.word	0x0500000f


	//   ....[216]....
        /*0778*/ 	.word	0x0500000f


	//   ....[217]....
        /*077c*/ 	.word	0x0500000f


	//   ....[218]....
        /*0780*/ 	.word	0x0500000f


	//   ....[219]....
        /*0784*/ 	.word	0x0500000f


	//   ....[220]....
        /*0788*/ 	.word	0x0500000f


	//   ....[221]....
        /*078c*/ 	.word	0x0500000f


	//   ....[222]....
        /*0790*/ 	.word	0x0500000f


	//   ....[223]....
        /*0794*/ 	.word	0x0500000f


	//   ....[224]....
        /*0798*/ 	.word	0x0500000f


	//   ....[225]....
        /*079c*/ 	.word	0x0500000f


	//   ....[226]....
        /*07a0*/ 	.word	0x0500000f


	//   ....[227]....
        /*07a4*/ 	.word	0x0500000f


	//   ....[228]....
        /*07a8*/ 	.word	0x0500000f


	//   ....[229]....
        /*07ac*/ 	.word	0x0500000f


	//   ....[230]....
        /*07b0*/ 	.word	0x0500000f


	//   ....[231]....
        /*07b4*/ 	.word	0x0500000f


	//   ....[232]....
        /*07b8*/ 	.word	0x0500000f


	//   ....[233]....
        /*07bc*/ 	.word	0x0500000f


	//   ....[234]....
        /*07c0*/ 	.word	0x0500000f


	//   ....[235]....
        /*07c4*/ 	.word	0x0500000f


	//   ....[236]....
        /*07c8*/ 	.word	0x0500000f


	//   ....[237]....
        /*07cc*/ 	.word	0x0500000f


	//   ....[238]....
        /*07d0*/ 	.word	0x0500000f


	//   ....[239]....
        /*07d4*/ 	.word	0x0500000f


	//   ....[240]....
        /*07d8*/ 	.word	0x0500000f


	//   ....[241]....
        /*07dc*/ 	.word	0x0500000f


	//   ....[242]....
        /*07e0*/ 	.word	0x0500000f


	//   ....[243]....
        /*07e4*/ 	.word	0x0500000f


	//   ....[244]....
        /*07e8*/ 	.word	0x0500000f


	//   ....[245]....
        /*07ec*/ 	.word	0x0500000f


	//   ....[246]....
        /*07f0*/ 	.word	0x0500000f


	//   ....[247]....
        /*07f4*/ 	.word	0x0500000f


	//   ....[248]....
        /*07f8*/ 	.word	0x0500000f


	//   ....[249]....
        /*07fc*/ 	.word	0x0500000f


	//   ....[250]....
        /*0800*/ 	.word	0x0500000f


	//   ....[251]....
        /*0804*/ 	.word	0x0500000f


	//   ....[252]....
        /*0808*/ 	.word	0x0500000f


	//----- nvinfo : EIATTR_COOP_GROUP_INSTR_OFFSETS
	.align		4
.L_462:
        /*080c*/ 	.byte	0x04, 0x28
        /*080e*/ 	.short	(.L_464 - .L_463)


	//   ....[0]....
.L_463:
        /*0810*/ 	.word	0x00000070


	//   ....[1]....
        /*0814*/ 	.word	0x00000140


	//   ....[2]....
        /*0818*/ 	.word	0x00000190


	//   ....[3]....
        /*081c*/ 	.word	0x000003a0


	//   ....[4]....
        /*0820*/ 	.word	0x00000500


	//   ....[5]....
        /*0824*/ 	.word	0x00000620


	//   ....[6]....
        /*0828*/ 	.word	0x00000780


	//   ....[7]....
        /*082c*/ 	.word	0x00002ef0


	//   ....[8]....
        /*0830*/ 	.word	0x00002f00


	//   ....[9]....
        /*0834*/ 	.word	0x00003900


	//   ....[10]....
        /*0838*/ 	.word	0x00003910


	//   ....[11]....
        /*083c*/ 	.word	0x000042c0


	//   ....[12]....
        /*0840*/ 	.word	0x000042d0


	//   ....[13]....
        /*0844*/ 	.word	0x000046a0


	//   ....[14]....
        /*0848*/ 	.word	0x000046c0


	//   ....[15]....
        /*084c*/ 	.word	0x000058c0


	//   ....[16]....
        /*0850*/ 	.word	0x00007a90


	//   ....[17]....
        /*0854*/ 	.word	0x00008220


	//   ....[18]....
        /*0858*/ 	.word	0x00008230


	//   ....[19]....
        /*085c*/ 	.word	0x00008240


	//   ....[20]....
        /*0860*/ 	.word	0x00008250


	//   ....[21]....
        /*0864*/ 	.word	0x00008550


	//   ....[22]....
        /*0868*/ 	.word	0x00008560


	//   ....[23]....
        /*086c*/ 	.word	0x00008570


	//   ....[24]....
        /*0870*/ 	.word	0x00008580


	//   ....[25]....
        /*0874*/ 	.word	0x00009800


	//   ....[26]....
        /*0878*/ 	.word	0x00009820


	//   ....[27]....
        /*087c*/ 	.word	0x00009830


	//   ....[28]....
        /*0880*/ 	.word	0x00009840


	//   ....[29]....
        /*0884*/ 	.word	0x00009950


	//   ....[30]....
        /*0888*/ 	.word	0x00009960


	//   ....[31]....
        /*088c*/ 	.word	0x00009970


	//   ....[32]....
        /*0890*/ 	.word	0x000099f0


	//   ....[33]....
        /*0894*/ 	.word	0x0000b220


	//   ....[34]....
        /*0898*/ 	.word	0x0000ca90


	//   ....[35]....
        /*089c*/ 	.word	0x0000cda0


	//   ....[36]....
        /*08a0*/ 	.word	0x0000d550


	//   ....[37]....
        /*08a4*/ 	.word	0x0000d660


	//   ....[38]....
        /*08a8*/ 	.word	0x0000da30


	//   ....[39]....
        /*08ac*/ 	.word	0x0000dad0


	//   ....[40]....
        /*08b0*/ 	.word	0x0000e2f0


	//   ....[41]....
        /*08b4*/ 	.word	0x0000ebe0


	//   ....[42]....
        /*08b8*/ 	.word	0x000103a0


	//   ....[43]....
        /*08bc*/ 	.word	0x000105f0


	//   ....[44]....
        /*08c0*/ 	.word	0x00010d30


	//   ....[45]....
        /*08c4*/ 	.word	0x00010e50


	//   ....[46]....
        /*08c8*/ 	.word	0x000113b0


	//   ....[47]....
        /*08cc*/ 	.word	0x000114e0


	//   ....[48]....
        /*08d0*/ 	.word	0x00012500


	//   ....[49]....
        /*08d4*/ 	.word	0x00012e60


	//   ....[50]....
        /*08d8*/ 	.word	0x00014670


	//   ....[51]....
        /*08dc*/ 	.word	0x00014690


	//   ....[52]....
        /*08e0*/ 	.word	0x00014c60


	//   ....[53]....
        /*08e4*/ 	.word	0x00014e30


	//   ....[54]....
        /*08e8*/ 	.word	0x00015aa0


	//   ....[55]....
        /*08ec*/ 	.word	0x00016150


	//   ....[56]....
        /*08f0*/ 	.word	0x000178d0


	//   ....[57]....
        /*08f4*/ 	.word	0x00017af0


	//   ....[58]....
        /*08f8*/ 	.word	0x000181a0


	//   ....[59]....
        /*08fc*/ 	.word	0x00018270


	//   ....[60]....
        /*0900*/ 	.word	0x00018970


	//   ....[61]....
        /*0904*/ 	.word	0x00018b40


	//   ....[62]....
        /*0908*/ 	.word	0x000197f0


	//   ....[63]....
        /*090c*/ 	.word	0x000198f0


	//   ....[64]....
        /*0910*/ 	.word	0x00019900


	//   ....[65]....
        /*0914*/ 	.word	0x00019930


	//   ....[66]....
        /*0918*/ 	.word	0x00019950


	//   ....[67]....
        /*091c*/ 	.word	0x0001b470


	//   ....[68]....
        /*0920*/ 	.word	0x0001b980


	//   ....[69]....
        /*0924*/ 	.word	0x0001b9a0


	//   ....[70]....
        /*0928*/ 	.word	0x0001b9d0


	//   ....[71]....
        /*092c*/ 	.word	0x0001b9e0


	//   ....[72]....
        /*0930*/ 	.word	0x0001c140


	//   ....[73]....
        /*0934*/ 	.word	0x0001c180


	//   ....[74]....
        /*0938*/ 	.word	0x0001c410


	//   ....[75]....
        /*093c*/ 	.word	0x0001c430


	//   ....[76]....
        /*0940*/ 	.word	0x0001d0a0


	//   ....[77]....
        /*0944*/ 	.word	0x0001d0e0


	//   ....[78]....
        /*0948*/ 	.word	0x0001d380


	//   ....[79]....
        /*094c*/ 	.word	0x0001d3a0


	//   ....[80]....
        /*0950*/ 	.word	0x0001d650


	//   ....[81]....
        /*0954*/ 	.word	0x0001d800


	//   ....[82]....
        /*0958*/ 	.word	0x0001d830


	//   ....[83]....
        /*095c*/ 	.word	0x0001d860


	//   ....[84]....
        /*0960*/ 	.word	0x0001d890


	//   ....[85]....
        /*0964*/ 	.word	0x0001d8c0


	//   ....[86]....
        /*0968*/ 	.word	0x0001d8f0


	//   ....[87]....
        /*096c*/ 	.word	0x0001da60


	//   ....[88]....
        /*0970*/ 	.word	0x0001da90


	//   ....[89]....
        /*0974*/ 	.word	0x0001dac0


	//   ....[90]....
        /*0978*/ 	.word	0x0001daf0


	//   ....[91]....
        /*097c*/ 	.word	0x0001db20


	//   ....[92]....
        /*0980*/ 	.word	0x0001db50


	//   ....[93]....
        /*0984*/ 	.word	0x0001dbe0


	//   ....[94]....
        /*0988*/ 	.word	0x0001dc40


	//   ....[95]....
        /*098c*/ 	.word	0x0001dcd0


	//   ....[96]....
        /*0990*/ 	.word	0x0001eda0


	//   ....[97]....
        /*0994*/ 	.word	0x00021980


	//   ....[98]....
        /*0998*/ 	.word	0x000219a0


	//   ....[99]....
        /*099c*/ 	.word	0x00021a30


	//   ....[100]....
        /*09a0*/ 	.word	0x00021a50


	//   ....[101]....
        /*09a4*/ 	.word	0x00021ad0


	//   ....[102]....
        /*09a8*/ 	.word	0x00021af0


	//   ....[103]....
        /*09ac*/ 	.word	0x00021b00


	//   ....[104]....
        /*09b0*/ 	.word	0x00021b10


	//   ....[105]....
        /*09b4*/ 	.word	0x000222f0


	//   ....[106]....
        /*09b8*/ 	.word	0x00022320


	//   ....[107]....
        /*09bc*/ 	.word	0x000223d0


	//   ....[108]....
        /*09c0*/ 	.word	0x000223e0


	//   ....[109]....
        /*09c4*/ 	.word	0x000223f0


	//   ....[110]....
        /*09c8*/ 	.word	0x00022400


	//   ....[111]....
        /*09cc*/ 	.word	0x00022480


	//   ....[112]....
        /*09d0*/ 	.word	0x00022490


	//   ....[113]....
        /*09d4*/ 	.word	0x00022e10


	//   ....[114]....
        /*09d8*/ 	.word	0x00022ea0


	//   ....[115]....
        /*09dc*/ 	.word	0x00022f20


	//   ....[116]....
        /*09e0*/ 	.word	0x00023070


	//   ....[117]....
        /*09e4*/ 	.word	0x000230d0


	//   ....[118]....
        /*09e8*/ 	.word	0x000230f0


	//   ....[119]....
        /*09ec*/ 	.word	0x00023100


	//   ....[120]....
        /*09f0*/ 	.word	0x00023390


	//   ....[121]....
        /*09f4*/ 	.word	0x000238f0


	//   ....[122]....
        /*09f8*/ 	.word	0x00023920


	//   ....[123]....
        /*09fc*/ 	.word	0x00023b40


	//   ....[124]....
        /*0a00*/ 	.word	0x00023b50


	//   ....[125]....
        /*0a04*/ 	.word	0x00023b70


	//   ....[126]....
        /*0a08*/ 	.word	0x00023ba0


	//   ....[127]....
        /*0a0c*/ 	.word	0x00023bc0


	//   ....[128]....
        /*0a10*/ 	.word	0x00023e10


	//   ....[129]....
        /*0a14*/ 	.word	0x00024620


	//   ....[130]....
        /*0a18*/ 	.word	0x00024640


	//   ....[131]....
        /*0a1c*/ 	.word	0x00024690


	//   ....[132]....
        /*0a20*/ 	.word	0x000246a0


	//   ....[133]....
        /*0a24*/ 	.word	0x000246e0


	//   ....[134]....
        /*0a28*/ 	.word	0x000246f0


	//   ....[135]....
        /*0a2c*/ 	.word	0x00024700


	//   ....[136]....
        /*0a30*/ 	.word	0x00024740


	//   ....[137]....
        /*0a34*/ 	.word	0x00024a60


	//   ....[138]....
        /*0a38*/ 	.word	0x00024aa0


	//   ....[139]....
        /*0a3c*/ 	.word	0x00024ac0


	//   ....[140]....
        /*0a40*/ 	.word	0x00024ae0


	//   ....[141]....
        /*0a44*/ 	.word	0x00024b10


	//   ....[142]....
        /*0a48*/ 	.word	0x00024b30


	//   ....[143]....
        /*0a4c*/ 	.word	0x00024c30


	//   ....[144]....
        /*0a50*/ 	.word	0x00024d80


	//   ....[145]....
        /*0a54*/ 	.word	0x00025380


	//   ....[146]....
        /*0a58*/ 	.word	0x000253d0


	//   ....[147]....
        /*0a5c*/ 	.word	0x00025400


	//   ....[148]....
        /*0a60*/ 	.word	0x00025430


	//   ....[149]....
        /*0a64*/ 	.word	0x00025440


	//   ....[150]....
        /*0a68*/ 	.word	0x00025470


	//   ....[151]....
        /*0a6c*/ 	.word	0x000254a0


	//   ....[152]....
        /*0a70*/ 	.word	0x000254d0


	//   ....[153]....
        /*0a74*/ 	.word	0x00025650


	//   ....[154]....
        /*0a78*/ 	.word	0x00025680


	//   ....[155]....
        /*0a7c*/ 	.word	0x000256b0


	//   ....[156]....
        /*0a80*/ 	.word	0x000256e0


	//   ....[157]....
        /*0a84*/ 	.word	0x00025710


	//   ....[158]....
        /*0a88*/ 	.word	0x00025740


	//   ....[159]....
        /*0a8c*/ 	.word	0x00025800


	//   ....[160]....
        /*0a90*/ 	.word	0x00025820


	//   ....[161]....
        /*0a94*/ 	.word	0x00025890


	//   ....[162]....
        /*0a98*/ 	.word	0x00025f30


	//   ....[163]....
        /*0a9c*/ 	.word	0x00026250


	//   ....[164]....
        /*0aa0*/ 	.word	0x000262e0


	//   ....[165]....
        /*0aa4*/ 	.word	0x000263c0


	//   ....[166]....
        /*0aa8*/ 	.word	0x00026450


	//   ....[167]....
        /*0aac*/ 	.word	0x00026530


	//   ....[168]....
        /*0ab0*/ 	.word	0x000265c0


	//   ....[169]....
        /*0ab4*/ 	.word	0x000266a0


	//   ....[170]....
        /*0ab8*/ 	.word	0x00026730


	//   ....[171]....
        /*0abc*/ 	.word	0x00026780


	//   ....[172]....
        /*0ac0*/ 	.word	0x000267d0


	//   ....[173]....
        /*0ac4*/ 	.word	0x00026860


	//   ....[174]....
        /*0ac8*/ 	.word	0x000268f0


	//   ....[175]....
        /*0acc*/ 	.word	0x00026940


	//   ....[176]....
        /*0ad0*/ 	.word	0x00026990


	//   ....[177]....
        /*0ad4*/ 	.word	0x00026a80


	//   ....[178]....
        /*0ad8*/ 	.word	0x00026b30


	//   ....[179]....
        /*0adc*/ 	.word	0x00026bb0


	//   ....[180]....
        /*0ae0*/ 	.word	0x00026c40


	//   ....[181]....
        /*0ae4*/ 	.word	0x00026d60


	//   ....[182]....
        /*0ae8*/ 	.word	0x00026e80


	//   ....[183]....
        /*0aec*/ 	.word	0x00026f50


	//   ....[184]....
        /*0af0*/ 	.word	0x00026fa0


	//   ....[185]....
        /*0af4*/ 	.word	0x00027380


	//   ....[186]....
        /*0af8*/ 	.word	0x00027660


	//   ....[187]....
        /*0afc*/ 	.word	0x00027750


	//   ....[188]....
        /*0b00*/ 	.word	0x000277f0


	//   ....[189]....
        /*0b04*/ 	.word	0x00027850


	//   ....[190]....
        /*0b08*/ 	.word	0x00027940


	//   ....[191]....
        /*0b0c*/ 	.word	0x000279b0


	//   ....[192]....
        /*0b10*/ 	.word	0x00027aa0


	//   ....[193]....
        /*0b14*/ 	.word	0x00027b10


	//   ....[194]....
        /*0b18*/ 	.word	0x00027bb0


	//   ....[195]....
        /*0b1c*/ 	.word	0x00027ca0


	//   ....[196]....
        /*0b20*/ 	.word	0x00027d40


	//   ....[197]....
        /*0b24*/ 	.word	0x00027da0


	//   ....[198]....
        /*0b28*/ 	.word	0x00027e60


	//   ....[199]....
        /*0b2c*/ 	.word	0x00027ec0


	//   ....[200]....
        /*0b30*/ 	.word	0x00027f60


	//   ....[201]....
        /*0b34*/ 	.word	0x00028010


	//   ....[202]....
        /*0b38*/ 	.word	0x000280b0


	//   ....[203]....
        /*0b3c*/ 	.word	0x000283e0


	//   ....[204]....
        /*0b40*/ 	.word	0x000284a0


	//   ....[205]....
        /*0b44*/ 	.word	0x00028710


	//   ....[206]....
        /*0b48*/ 	.word	0x00028790


	//   ....[207]....
        /*0b4c*/ 	.word	0x000289a0


	//   ....[208]....
        /*0b50*/ 	.word	0x000289f0


	//   ....[209]....
        /*0b54*/ 	.word	0x00028b60


	//   ....[210]....
        /*0b58*/ 	.word	0x00028bf0


	//   ....[211]....
        /*0b5c*/ 	.word	0x00028d30


	//   ....[212]....
        /*0b60*/ 	.word	0x00028e30


	//   ....[213]....
        /*0b64*/ 	.word	0x000290a0


	//   ....[214]....
        /*0b68*/ 	.word	0x000290f0


	//   ....[215]....
        /*0b6c*/ 	.word	0x000292c0


	//   ....[216]....
        /*0b70*/ 	.word	0x00029310


	//   ....[217]....
        /*0b74*/ 	.word	0x000294e0


	//   ....[218]....
        /*0b78*/ 	.word	0x00029530


	//   ....[219]....
        /*0b7c*/ 	.word	0x00029620


	//   ....[220]....
        /*0b80*/ 	.word	0x000296c0


	//   ....[221]....
        /*0b84*/ 	.word	0x00029720


	//   ....[222]....
        /*0b88*/ 	.word	0x000297d0


	//   ....[223]....
        /*0b8c*/ 	.word	0x00029830


	//   ....[224]....
        /*0b90*/ 	.word	0x000298e0


	//   ....[225]....
        /*0b94*/ 	.word	0x00029940


	//   ....[226]....
        /*0b98*/ 	.word	0x000299f0


	//   ....[227]....
        /*0b9c*/ 	.word	0x00029ae0


	//   ....[228]....
        /*0ba0*/ 	.word	0x00029bc0


	//   ....[229]....
        /*0ba4*/ 	.word	0x00029cd0


	//   ....[230]....
        /*0ba8*/ 	.word	0x00029dd0


	//   ....[231]....
        /*0bac*/ 	.word	0x00029f00


	//   ....[232]....
        /*0bb0*/ 	.word	0x00029fe0


	//   ....[233]....
        /*0bb4*/ 	.word	0x0002a0e0


	//   ....[234]....
        /*0bb8*/ 	.word	0x0002a1c0


	//   ....[235]....
        /*0bbc*/ 	.word	0x0002a250


	//   ....[236]....
        /*0bc0*/ 	.word	0x0002a2f0


	//   ....[237]....
        /*0bc4*/ 	.word	0x0002a410


	//   ....[238]....
        /*0bc8*/ 	.word	0x0002a480


	//   ....[239]....
        /*0bcc*/ 	.word	0x0002a4f0


	//   ....[240]....
        /*0bd0*/ 	.word	0x0002a560


	//   ....[241]....
        /*0bd4*/ 	.word	0x0002a5d0


	//   ....[242]....
        /*0bd8*/ 	.word	0x0002a650


	//   ....[243]....
        /*0bdc*/ 	.word	0x0002a6e0


	//   ....[244]....
        /*0be0*/ 	.word	0x0002a770


	//   ....[245]....
        /*0be4*/ 	.word	0x0002a7e0


	//   ....[246]....
        /*0be8*/ 	.word	0x0002a850


	//   ....[247]....
        /*0bec*/ 	.word	0x0002a8c0


	//   ....[248]....
        /*0bf0*/ 	.word	0x0002a940


	//   ....[249]....
        /*0bf4*/ 	.word	0x0002a9b0


	//   ....[250]....
        /*0bf8*/ 	.word	0x0002aa50


	//   ....[251]....
        /*0bfc*/ 	.word	0x0002aae0


	//   ....[252]....
        /*0c00*/ 	.word	0x0002ac00


	//----- nvinfo : EIATTR_REG_RECONFIG
	.align		4
.L_464:
        /*0c04*/ 	.byte	0x01, 0x54
	.zero		2


	//----- nvinfo : EIATTR_SYSCALL_OFFSETS
	.align		4
        /*0c08*/ 	.byte	0x04, 0x46
        /*0c0a*/ 	.short	(.L_466 - .L_465)


	//   ....[0]....
.L_465:
        /*0c0c*/ 	.word	0x00002120


	//   ....[1]....
        /*0c10*/ 	.word	0x00002270


	//   ....[2]....
        /*0c14*/ 	.word	0x00007c40


	//   ....[3]....
        /*0c18*/ 	.word	0x00007f70


	//   ....[4]....
        /*0c1c*/ 	.word	0x00020d80


	//   ....[5]....
        /*0c20*/ 	.word	0x00020ed0


	//   ....[6]....
        /*0c24*/ 	.word	0x00020fc0


	//   ....[7]....
        /*0c28*/ 	.word	0x00021ee0


	//   ....[8]....
        /*0c2c*/ 	.word	0x00022760


	//----- nvinfo : EIATTR_MBARRIER_INSTR_OFFSETS
	.align		4
.L_466:
        /*0c30*/ 	.byte	0x04, 0x39
        /*0c32*/ 	.short	(.L_468 - .L_467)


	//   ....[0]....
.L_467:
        /*0c34*/ 	.word	0x00000280
        /*0c38*/ 	.word	0x000000ff
        /*0c3c*/ 	.word	0x00038800
        /*0c40*/ 	.short	0x0100
        /*0c42*/ 	.byte	0x08
	.zero		1


	//   ....[1]....
        /*0c44*/ 	.word	0x00000290
        /*0c48*/ 	.word	0x000000ff
        /*0c4c*/ 	.word	0x00038810
        /*0c50*/ 	.short	0x0100
        /*0c52*/ 	.byte	0x08
	.zero		1


	//   ....[2]....
        /*0c54*/ 	.word	0x000002a0
        /*0c58*/ 	.word	0x000000ff
        /*0c5c*/ 	.word	0x00038820
        /*0c60*/ 	.short	0x0100
        /*0c62*/ 	.byte	0x08
	.zero		1


	//   ....[3]....
        /*0c64*/ 	.word	0x00000350
        /*0c68*/ 	.word	0x000000ff
        /*0c6c*/ 	.word	0x00038830
        /*0c70*/ 	.short	0x0100
        /*0c72*/ 	.byte	0x06
	.zero		1


	//   ....[4]....
        /*0c74*/ 	.word	0x00000360
        /*0c78*/ 	.word	0x000000ff
        /*0c7c*/ 	.word	0x00038840
        /*0c80*/ 	.short	0x0100
        /*0c82*/ 	.byte	0x06
	.zero		1


	//   ....[5]....
        /*0c84*/ 	.word	0x00000370
        /*0c88*/ 	.word	0x000000ff
        /*0c8c*/ 	.word	0x00038838
        /*0c90*/ 	.short	0x0100
        /*0c92*/ 	.byte	0x06
	.zero		1


	//   ....[6]....
        /*0c94*/ 	.word	0x00000380
        /*0c98*/ 	.word	0x000000ff
        /*0c9c*/ 	.word	0x00038848
        /*0ca0*/ 	.short	0x0100
        /*0ca2*/ 	.byte	0x06
	.zero		1


	//   ....[7]....
        /*0ca4*/ 	.word	0x000004b0
        /*0ca8*/ 	.word	0x000000ff
        /*0cac*/ 	.word	0x00038850
        /*0cb0*/ 	.short	0x0100
        /*0cb2*/ 	.byte	0x08
	.zero		1


	//   ....[8]....
        /*0cb4*/ 	.word	0x000004c0
        /*0cb8*/ 	.word	0x000000ff
        /*0cbc*/ 	.word	0x00038860
        /*0cc0*/ 	.short	0x0100
        /*0cc2*/ 	.byte	0x08
	.zero		1


	//   ....[9]....
        /*0cc4*/ 	.word	0x000004d0
        /*0cc8*/ 	.word	0x000000ff
        /*0ccc*/ 	.word	0x00038858
        /*0cd0*/ 	.short	0x0100
        /*0cd2*/ 	.byte	0x08
	.zero		1


	//   ....[10]....
        /*0cd4*/ 	.word	0x000004e0
        /*0cd8*/ 	.word	0x000000ff
        /*0cdc*/ 	.word	0x00038868
        /*0ce0*/ 	.short	0x0100
        /*0ce2*/ 	.byte	0x08
	.zero		1


	//   ....[11]....
        /*0ce4*/ 	.word	0x000005d0
        /*0ce8*/ 	.word	0x000000ff
        /*0cec*/ 	.word	0x00038870
        /*0cf0*/ 	.short	0x0100
        /*0cf2*/ 	.byte	0x06
	.zero		1


	//   ....[12]....
        /*0cf4*/ 	.word	0x000005e0
        /*0cf8*/ 	.word	0x000000ff
        /*0cfc*/ 	.word	0x00038880
        /*0d00*/ 	.short	0x0100
        /*0d02*/ 	.byte	0x06
	.zero		1


	//   ....[13]....
        /*0d04*/ 	.word	0x000005f0
        /*0d08*/ 	.word	0x000000ff
        /*0d0c*/ 	.word	0x00038878
        /*0d10*/ 	.short	0x0100
        /*0d12*/ 	.byte	0x06
	.zero		1


	//   ....[14]....
        /*0d14*/ 	.word	0x00000600
        /*0d18*/ 	.word	0x000000ff
        /*0d1c*/ 	.word	0x00038888
        /*0d20*/ 	.short	0x0100
        /*0d22*/ 	.byte	0x06
	.zero		1


	//   ....[15]....
        /*0d24*/ 	.word	0x00000730
        /*0d28*/ 	.word	0x000000ff
        /*0d2c*/ 	.word	0x00038890
        /*0d30*/ 	.short	0x0100
        /*0d32*/ 	.byte	0x08
	.zero		1


	//   ....[16]....
        /*0d34*/ 	.word	0x00000740
        /*0d38*/ 	.word	0x000000ff
        /*0d3c*/ 	.word	0x000388a0
        /*0d40*/ 	.short	0x0100
        /*0d42*/ 	.byte	0x08
	.zero		1


	//   ....[17]....
        /*0d44*/ 	.word	0x00000750
        /*0d48*/ 	.word	0x000000ff
        /*0d4c*/ 	.word	0x00038898
        /*0d50*/ 	.short	0x0100
        /*0d52*/ 	.byte	0x08
	.zero		1


	//   ....[18]....
        /*0d54*/ 	.word	0x00000760
        /*0d58*/ 	.word	0x000000ff
        /*0d5c*/ 	.word	0x000388a8
        /*0d60*/ 	.short	0x0100
        /*0d62*/ 	.byte	0x08
	.zero		1


	//   ....[19]....
        /*0d64*/ 	.word	0x00000890
        /*0d68*/ 	.word	0x000000ff
        /*0d6c*/ 	.word	0x000388b0
        /*0d70*/ 	.short	0x0100
        /*0d72*/ 	.byte	0x08
	.zero		1


	//   ....[20]....
        /*0d74*/ 	.word	0x000008a0
        /*0d78*/ 	.word	0x000000ff
        /*0d7c*/ 	.word	0x000388c0
        /*0d80*/ 	.short	0x0100
        /*0d82*/ 	.byte	0x08
	.zero		1


	//   ....[21]....
        /*0d84*/ 	.word	0x000008b0
        /*0d88*/ 	.word	0x000000ff
        /*0d8c*/ 	.word	0x000388b8
        /*0d90*/ 	.short	0x0100
        /*0d92*/ 	.byte	0x08
	.zero		1


	//   ....[22]....
        /*0d94*/ 	.word	0x000008c0
        /*0d98*/ 	.word	0x000000ff
        /*0d9c*/ 	.word	0x000388c8
        /*0da0*/ 	.short	0x0100
        /*0da2*/ 	.byte	0x08
	.zero		1


	//   ....[23]....
        /*0da4*/ 	.word	0x00002ea0
        /*0da8*/ 	.word	0x0000003d
        /*0dac*/ 	.word	0x00038890
        /*0db0*/ 	.short	0x010a
        /*0db2*/ 	.byte	0x3f
	.zero		1


	//   ....[24]....
        /*0db4*/ 	.word	0x000038b0
        /*0db8*/ 	.word	0x0000003d
        /*0dbc*/ 	.word	0x00038890
        /*0dc0*/ 	.short	0x010a
        /*0dc2*/ 	.byte	0x3f
	.zero		1


	//   ....[25]....
        /*0dc4*/ 	.word	0x00004110
        /*0dc8*/ 	.word	0x0000003d
        /*0dcc*/ 	.word	0x00038890
        /*0dd0*/ 	.short	0x010a
        /*0dd2*/ 	.byte	0x3f
	.zero		1


	//   ....[26]....
        /*0dd4*/ 	.word	0x000044f0
        /*0dd8*/ 	.word	0x00000004
        /*0ddc*/ 	.word	0x00000000
        /*0de0*/ 	.short	0x0101
        /*0de2*/ 	.byte	0x3f
	.zero		1


	//   ....[27]....
        /*0de4*/ 	.word	0x00004530
        /*0de8*/ 	.word	0x0000003d
        /*0dec*/ 	.word	0x000388b0
        /*0df0*/ 	.short	0x010a
        /*0df2*/ 	.byte	0x3f
	.zero		1


	//   ....[28]....
        /*0df4*/ 	.word	0x00004e60
        /*0df8*/ 	.word	0x0000003d
        /*0dfc*/ 	.word	0x00000000
        /*0e00*/ 	.short	0x0101
        /*0e02*/ 	.byte	0x3f
	.zero		1


	//   ....[29]....
        /*0e04*/ 	.word	0x00005c80
        /*0e08*/ 	.word	0x00000005
        /*0e0c*/ 	.word	0x00000000
        /*0e10*/ 	.short	0x0101
        /*0e12*/ 	.byte	0x3f
	.zero		1


	//   ....[30]....
        /*0e14*/ 	.word	0x00006840
        /*0e18*/ 	.word	0x0000000d
        /*0e1c*/ 	.word	0x00000000
        /*0e20*/ 	.short	0x0101
        /*0e22*/ 	.byte	0x3f
	.zero		1


	//   ....[31]....
        /*0e24*/ 	.word	0x00007ce0
        /*0e28*/ 	.word	0x00000010
        /*0e2c*/ 	.word	0x00038800
        /*0e30*/ 	.short	0x010a
        /*0e32*/ 	.byte	0x3f
	.zero		1


	//   ....[32]....
        /*0e34*/ 	.word	0x00007d30
        /*0e38*/ 	.word	0x00000010
        /*0e3c*/ 	.word	0x00038800
        /*0e40*/ 	.short	0x010a
        /*0e42*/ 	.byte	0x3f
	.zero		1


	//   ....[33]....
        /*0e44*/ 	.word	0x000087d0
        /*0e48*/ 	.word	0x00000010
        /*0e4c*/ 	.word	0x00038800
        /*0e50*/ 	.short	0x010a
        /*0e52*/ 	.byte	0x3f
	.zero		1


	//   ....[34]....
        /*0e54*/ 	.word	0x00009ca0
        /*0e58*/ 	.word	0x00000010
        /*0e5c*/ 	.word	0x00038800
        /*0e60*/ 	.short	0x010a
        /*0e62*/ 	.byte	0x3f
	.zero		1


	//   ....[35]....
        /*0e64*/ 	.word	0x0000ab80
        /*0e68*/ 	.word	0x0000000e
        /*0e6c*/ 	.word	0x00038830
        /*0e70*/ 	.short	0x010a
        /*0e72*/ 	.byte	0x3f
	.zero		1


	//   ....[36]....
        /*0e74*/ 	.word	0x0000ac30
        /*0e78*/ 	.word	0x0000000e
        /*0e7c*/ 	.word	0x00038830
        /*0e80*/ 	.short	0x010a
        /*0e82*/ 	.byte	0x3f
	.zero		1


	//   ....[37]....
        /*0e84*/ 	.word	0x0000af40
        /*0e88*/ 	.word	0x00000010
        /*0e8c*/ 	.word	0x00038810
        /*0e90*/ 	.short	0x010a
        /*0e92*/ 	.byte	0x3f
	.zero		1


	//   ....[38]....
        /*0e94*/ 	.word	0x0000af90
        /*0e98*/ 	.word	0x0000000e
        /*0e9c*/ 	.word	0x00038850
        /*0ea0*/ 	.short	0x010a
        /*0ea2*/ 	.byte	0x3f
	.zero		1


	//   ....[39]....
        /*0ea4*/ 	.word	0x0000b040
        /*0ea8*/ 	.word	0x0000000e
        /*0eac*/ 	.word	0x00038850
        /*0eb0*/ 	.short	0x010a
        /*0eb2*/ 	.byte	0x3f
	.zero		1


	//   ....[40]....
        /*0eb4*/ 	.word	0x0000cac0
        /*0eb8*/ 	.word	0x00000007
        /*0ebc*/ 	.word	0x00000000
        /*0ec0*/ 	.short	0x0101
        /*0ec2*/ 	.byte	0x3f
	.zero		1


	//   ....[41]....
        /*0ec4*/ 	.word	0x0000e380
        /*0ec8*/ 	.word	0x0000000e
        /*0ecc*/ 	.word	0x00000000
        /*0ed0*/ 	.short	0x0101
        /*0ed2*/ 	.byte	0x3f
	.zero		1


	//   ....[42]....
        /*0ed4*/ 	.word	0x0000e720
        /*0ed8*/ 	.word	0x000000c7
        /*0edc*/ 	.word	0x00038830
        /*0ee0*/ 	.short	0x010a
        /*0ee2*/ 	.byte	0x3f
	.zero		1


	//   ....[43]....
        /*0ee4*/ 	.word	0x0000e790
        /*0ee8*/ 	.word	0x000000c7
        /*0eec*/ 	.word	0x00038830
        /*0ef0*/ 	.short	0x010a
        /*0ef2*/ 	.byte	0x3f
	.zero		1


	//   ....[44]....
        /*0ef4*/ 	.word	0x0000ea00
        /*0ef8*/ 	.word	0x000000c7
        /*0efc*/ 	.word	0x00038850
        /*0f00*/ 	.short	0x010a
        /*0f02*/ 	.byte	0x3f
	.zero		1


	//   ....[45]....
        /*0f04*/ 	.word	0x0000ea50
        /*0f08*/ 	.word	0x000000c7
        /*0f0c*/ 	.word	0x00038850
        /*0f10*/ 	.short	0x010a
        /*0f12*/ 	.byte	0x3f
	.zero		1


	//   ....[46]....
        /*0f14*/ 	.word	0x000103c0
        /*0f18*/ 	.word	0x0000000f
        /*0f1c*/ 	.word	0x00000000
        /*0f20*/ 	.short	0x0101
        /*0f22*/ 	.byte	0x3f
	.zero		1


	//   ....[47]....
        /*0f24*/ 	.word	0x000125b0
        /*0f28*/ 	.word	0x000000c7
        /*0f2c*/ 	.word	0x00000000
        /*0f30*/ 	.short	0x0101
        /*0f32*/ 	.byte	0x3f
	.zero		1


	//   ....[48]....
        /*0f34*/ 	.word	0x00012990
        /*0f38*/ 	.word	0x00000015
        /*0f3c*/ 	.word	0x00038830
        /*0f40*/ 	.short	0x010a
        /*0f42*/ 	.byte	0x3f
	.zero		1


	//   ....[49]....
        /*0f44*/ 	.word	0x00012a00
        /*0f48*/ 	.word	0x00000015
        /*0f4c*/ 	.word	0x00038830
        /*0f50*/ 	.short	0x010a
        /*0f52*/ 	.byte	0x3f
	.zero		1


	//   ....[50]....
        /*0f54*/ 	.word	0x00012c70
        /*0f58*/ 	.word	0x00000015
        /*0f5c*/ 	.word	0x00038850
        /*0f60*/ 	.short	0x010a
        /*0f62*/ 	.byte	0x3f
	.zero		1


	//   ....[51]....
        /*0f64*/ 	.word	0x00012cc0
        /*0f68*/ 	.word	0x00000015
        /*0f6c*/ 	.word	0x00038850
        /*0f70*/ 	.short	0x010a
        /*0f72*/ 	.byte	0x3f
	.zero		1


	//   ....[52]....
        /*0f74*/ 	.word	0x00014850
        /*0f78*/ 	.word	0x00000014
        /*0f7c*/ 	.word	0x00000000
        /*0f80*/ 	.short	0x0101
        /*0f82*/ 	.byte	0x3f
	.zero		1


	//   ....[53]....
        /*0f84*/ 	.word	0x00015b30
        /*0f88*/ 	.word	0x00000015
        /*0f8c*/ 	.word	0x00000000
        /*0f90*/ 	.short	0x0101
        /*0f92*/ 	.byte	0x3f
	.zero		1


	//   ....[54]....
        /*0f94*/ 	.word	0x00015c70
        /*0f98*/ 	.word	0x00000015
        /*0f9c*/ 	.word	0x00038830
        /*0fa0*/ 	.short	0x010a
        /*0fa2*/ 	.byte	0x3f
	.zero		1


	//   ....[55]....
        /*0fa4*/ 	.word	0x00015ce0
        /*0fa8*/ 	.word	0x00000015
        /*0fac*/ 	.word	0x00038830
        /*0fb0*/ 	.short	0x010a
        /*0fb2*/ 	.byte	0x3f
	.zero		1


	//   ....[56]....
        /*0fb4*/ 	.word	0x00015f50
        /*0fb8*/ 	.word	0x00000015
        /*0fbc*/ 	.word	0x00038850
        /*0fc0*/ 	.short	0x010a
        /*0fc2*/ 	.byte	0x3f
	.zero		1


	//   ....[57]....
        /*0fc4*/ 	.word	0x00015fa0
        /*0fc8*/ 	.word	0x00000015
        /*0fcc*/ 	.word	0x00038850
        /*0fd0*/ 	.short	0x010a
        /*0fd2*/ 	.byte	0x3f
	.zero		1


	//   ....[58]....
        /*0fd4*/ 	.word	0x000178f0
        /*0fd8*/ 	.word	0x00000007
        /*0fdc*/ 	.word	0x00000000
        /*0fe0*/ 	.short	0x0101
        /*0fe2*/ 	.byte	0x3f
	.zero		1


	//   ....[59]....
        /*0fe4*/ 	.word	0x00019890
        /*0fe8*/ 	.word	0x00000015
        /*0fec*/ 	.word	0x00000000
        /*0ff0*/ 	.short	0x0101
        /*0ff2*/ 	.byte	0x3f
	.zero		1


	//   ....[60]....
        /*0ff4*/ 	.word	0x0001c120
        /*0ff8*/ 	.word	0x00000014
        /*0ffc*/ 	.word	0x00000000
        /*1000*/ 	.short	0x0101
        /*1002*/ 	.byte	0x3f
	.zero		1


	//   ....[61]....
        /*1004*/ 	.word	0x0001ee80
        /*1008*/ 	.word	0x00000017
        /*100c*/ 	.word	0x00038820
        /*1010*/ 	.short	0x010a
        /*1012*/ 	.byte	0x3f
	.zero		1


	//   ....[62]....
        /*1014*/ 	.word	0x0001ef10
        /*1018*/ 	.word	0x00000003
        /*101c*/ 	.word	0x000388a0
        /*1020*/ 	.short	0x010a
        /*1022*/ 	.byte	0x3f
	.zero		1


	//   ....[63]....
        /*1024*/ 	.word	0x0001f160
        /*1028*/ 	.word	0x00000003
        /*102c*/ 	.word	0x000388c0
        /*1030*/ 	.short	0x010a
        /*1032*/ 	.byte	0x3f
	.zero		1


	//   ....[64]....
        /*1034*/ 	.word	0x0001fb30
        /*1038*/ 	.word	0x0000000a
        /*103c*/ 	.word	0x000388a0
        /*1040*/ 	.short	0x010a
        /*1042*/ 	.byte	0x3f
	.zero		1


	//   ....[65]....
        /*1044*/ 	.word	0x0001fd70
        /*1048*/ 	.word	0x0000000a
        /*104c*/ 	.word	0x000388c0
        /*1050*/ 	.short	0x010a
        /*1052*/ 	.byte	0x3f
	.zero		1


	//   ....[66]....
        /*1054*/ 	.word	0x00021720
        /*1058*/ 	.word	0x00000011
        /*105c*/ 	.word	0x00038840
        /*1060*/ 	.short	0x010a
        /*1062*/ 	.byte	0x3f
	.zero		1


	//   ....[67]....
        /*1064*/ 	.word	0x00021c10
        /*1068*/ 	.word	0x00000011
        /*106c*/ 	.word	0x00038830
        /*1070*/ 	.short	0x0107
        /*1072*/ 	.byte	0x3f
	.zero		1


	//   ....[68]....
        /*1074*/ 	.word	0x00021ce0
        /*1078*/ 	.word	0x00000011
        /*107c*/ 	.word	0x00038830
        /*1080*/ 	.short	0x0101
        /*1082*/ 	.byte	0x3f
	.zero		1


	//   ....[69]....
        /*1084*/ 	.word	0x000225a0
        /*1088*/ 	.word	0x00000017
        /*108c*/ 	.word	0x00038800
        /*1090*/ 	.short	0x0107
        /*1092*/ 	.byte	0x3f
	.zero		1


	//   ....[70]....
        /*1094*/ 	.word	0x00022630
        /*1098*/ 	.word	0x00000017
        /*109c*/ 	.word	0x00038800
        /*10a0*/ 	.short	0x0101
        /*10a2*/ 	.byte	0x3f
	.zero		1


	//   ....[71]....
        /*10a4*/ 	.word	0x00023550
        /*10a8*/ 	.word	0x00000017
        /*10ac*/ 	.word	0x00038810
        /*10b0*/ 	.short	0x0107
        /*10b2*/ 	.byte	0x3f
	.zero		1


	//   ....[72]....
        /*10b4*/ 	.word	0x00023650
        /*10b8*/ 	.word	0x00000017
        /*10bc*/ 	.word	0x00038810
        /*10c0*/ 	.short	0x0101
        /*10c2*/ 	.byte	0x3f
	.zero		1


	//   ....[73]....
        /*10c4*/ 	.word	0x00023670
        /*10c8*/ 	.word	0x00000017
        /*10cc*/ 	.word	0x00038820
        /*10d0*/ 	.short	0x010a
        /*10d2*/ 	.byte	0x3f
	.zero		1


	//   ....[74]....
        /*10d4*/ 	.word	0x00023700
        /*10d8*/ 	.word	0x00000011
        /*10dc*/ 	.word	0x00038860
        /*10e0*/ 	.short	0x010a
        /*10e2*/ 	.byte	0x3f
	.zero		1


	//   ....[75]....
        /*10e4*/ 	.word	0x00024030
        /*10e8*/ 	.word	0x00000011
        /*10ec*/ 	.word	0x00038850
        /*10f0*/ 	.short	0x0107
        /*10f2*/ 	.byte	0x3f
	.zero		1


	//   ....[76]....
        /*10f4*/ 	.word	0x00024100
        /*10f8*/ 	.word	0x00000011
        /*10fc*/ 	.word	0x00038850
        /*1100*/ 	.short	0x0101
        /*1102*/ 	.byte	0x3f
	.zero		1


	//   ....[77]....
        /*1104*/ 	.word	0x00024480
        /*1108*/ 	.word	0x00000006
        /*110c*/ 	.word	0x00038840
        /*1110*/ 	.short	0x010a
        /*1112*/ 	.byte	0x3f
	.zero		1


	//   ....[78]....
        /*1114*/ 	.word	0x000247c0
        /*1118*/ 	.word	0x00000006
        /*111c*/ 	.word	0x00038830
        /*1120*/ 	.short	0x0107
        /*1122*/ 	.byte	0x3f
	.zero		1


	//   ....[79]....
        /*1124*/ 	.word	0x00024880
        /*1128*/ 	.word	0x00000006
        /*112c*/ 	.word	0x00038830
        /*1130*/ 	.short	0x0101
        /*1132*/ 	.byte	0x3f
	.zero		1


	//   ....[80]....
        /*1134*/ 	.word	0x000248b0
        /*1138*/ 	.word	0x00000006
        /*113c*/ 	.word	0x00038860
        /*1140*/ 	.short	0x010a
        /*1142*/ 	.byte	0x3f
	.zero		1


	//   ....[81]....
        /*1144*/ 	.word	0x00024f80
        /*1148*/ 	.word	0x00000006
        /*114c*/ 	.word	0x00038850
        /*1150*/ 	.short	0x0107
        /*1152*/ 	.byte	0x3f
	.zero		1


	//   ....[82]....
        /*1154*/ 	.word	0x00025040
        /*1158*/ 	.word	0x00000006
        /*115c*/ 	.word	0x00038850
        /*1160*/ 	.short	0x0101
        /*1162*/ 	.byte	0x3f
	.zero		1


	//   ....[83]....
        /*1164*/ 	.word	0x00025eb0
        /*1168*/ 	.word	0x00000004
        /*116c*/ 	.word	0x00038820
        /*1170*/ 	.short	0x010a
        /*1172*/ 	.byte	0x3f
	.zero		1


	//   ....[84]....
        /*1174*/ 	.word	0x00026020
        /*1178*/ 	.word	0x00000005
        /*117c*/ 	.word	0x00038840
        /*1180*/ 	.short	0x010a
        /*1182*/ 	.byte	0x3f
	.zero		1


	//   ....[85]....
        /*1184*/ 	.word	0x000260c0
        /*1188*/ 	.word	0x00000019
        /*118c*/ 	.word	0x00038840
        /*1190*/ 	.short	0x010a
        /*1192*/ 	.byte	0x3f
	.zero		1


	//   ....[86]....
        /*1194*/ 	.word	0x00026100
        /*1198*/ 	.word	0x00000005
        /*119c*/ 	.word	0x00038860
        /*11a0*/ 	.short	0x010a
        /*11a2*/ 	.byte	0x3f
	.zero		1


	//   ....[87]....
        /*11a4*/ 	.word	0x00026140
        /*11a8*/ 	.word	0x00000019
        /*11ac*/ 	.word	0x00038860
        /*11b0*/ 	.short	0x010a
        /*11b2*/ 	.byte	0x3f
	.zero		1


	//   ....[88]....
        /*11b4*/ 	.word	0x000261a0
        /*11b8*/ 	.word	0x0000003d
        /*11bc*/ 	.word	0x00038890
        /*11c0*/ 	.short	0x010a
        /*11c2*/ 	.byte	0x3f
	.zero		1


	//   ....[89]....
        /*11c4*/ 	.word	0x00026310
        /*11c8*/ 	.word	0x0000003d
        /*11cc*/ 	.word	0x00038890
        /*11d0*/ 	.short	0x010a
        /*11d2*/ 	.byte	0x3f
	.zero		1


	//   ....[90]....
        /*11d4*/ 	.word	0x00026490
        /*11d8*/ 	.word	0x0000003d
        /*11dc*/ 	.word	0x00038890
        /*11e0*/ 	.short	0x010a
        /*11e2*/ 	.byte	0x3f
	.zero		1


	//   ....[91]....
        /*11e4*/ 	.word	0x000265f0
        /*11e8*/ 	.word	0x0000003d
        /*11ec*/ 	.word	0x000388b0
        /*11f0*/ 	.short	0x010a
        /*11f2*/ 	.byte	0x3f
	.zero		1


	//   ....[92]....
        /*11f4*/ 	.word	0x000269c0
        /*11f8*/ 	.word	0x00000010
        /*11fc*/ 	.word	0x00038800
        /*1200*/ 	.short	0x010a
        /*1202*/ 	.byte	0x3f
	.zero		1


	//   ....[93]....
        /*1204*/ 	.word	0x00026fd0
        /*1208*/ 	.word	0x00000010
        /*120c*/ 	.word	0x00038800
        /*1210*/ 	.short	0x010a
        /*1212*/ 	.byte	0x3f
	.zero		1


	//   ....[94]....
        /*1214*/ 	.word	0x00027020
        /*1218*/ 	.word	0x0000000e
        /*121c*/ 	.word	0x00038830
        /*1220*/ 	.short	0x010a
        /*1222*/ 	.byte	0x3f
	.zero		1


	//   ....[95]....
        /*1224*/ 	.word	0x00027070
        /*1228*/ 	.word	0x00000010
        /*122c*/ 	.word	0x00038810
        /*1230*/ 	.short	0x010a
        /*1232*/ 	.byte	0x3f
	.zero		1


	//   ....[96]....
        /*1234*/ 	.word	0x000270c0
        /*1238*/ 	.word	0x0000000e
        /*123c*/ 	.word	0x00038850
        /*1240*/ 	.short	0x010a
        /*1242*/ 	.byte	0x3f
	.zero		1


	//   ....[97]....
        /*1244*/ 	.word	0x00027110
        /*1248*/ 	.word	0x000000c7
        /*124c*/ 	.word	0x00038830
        /*1250*/ 	.short	0x010a
        /*1252*/ 	.byte	0x3f
	.zero		1


	//   ....[98]....
        /*1254*/ 	.word	0x00027160
        /*1258*/ 	.word	0x000000c7
        /*125c*/ 	.word	0x00038850
        /*1260*/ 	.short	0x010a
        /*1262*/ 	.byte	0x3f
	.zero		1


	//   ....[99]....
        /*1264*/ 	.word	0x000271b0
        /*1268*/ 	.word	0x00000015
        /*126c*/ 	.word	0x00038830
        /*1270*/ 	.short	0x010a
        /*1272*/ 	.byte	0x3f
	.zero		1


	//   ....[100]....
        /*1274*/ 	.word	0x00027200
        /*1278*/ 	.word	0x00000015
        /*127c*/ 	.word	0x00038850
        /*1280*/ 	.short	0x010a
        /*1282*/ 	.byte	0x3f
	.zero		1


	//   ....[101]....
        /*1284*/ 	.word	0x00027250
        /*1288*/ 	.word	0x00000015
        /*128c*/ 	.word	0x00038830
        /*1290*/ 	.short	0x010a
        /*1292*/ 	.byte	0x3f
	.zero		1


	//   ....[102]....
        /*1294*/ 	.word	0x000272a0
        /*1298*/ 	.word	0x00000015
        /*129c*/ 	.word	0x00038850
        /*12a0*/ 	.short	0x010a
        /*12a2*/ 	.byte	0x3f
	.zero		1


	//   ....[103]....
        /*12a4*/ 	.word	0x00027440
        /*12a8*/ 	.word	0x00000017
        /*12ac*/ 	.word	0x00038820
        /*12b0*/ 	.short	0x010a
        /*12b2*/ 	.byte	0x3f
	.zero		1


	//   ....[104]....
        /*12b4*/ 	.word	0x00027490
        /*12b8*/ 	.word	0x00000003
        /*12bc*/ 	.word	0x000388a0
        /*12c0*/ 	.short	0x010a
        /*12c2*/ 	.byte	0x3f
	.zero		1


	//   ....[105]....
        /*12c4*/ 	.word	0x000274e0
        /*12c8*/ 	.word	0x00000003
        /*12cc*/ 	.word	0x000388c0
        /*12d0*/ 	.short	0x010a
        /*12d2*/ 	.byte	0x3f
	.zero		1


	//   ....[106]....
        /*12d4*/ 	.word	0x00027530
        /*12d8*/ 	.word	0x0000000a
        /*12dc*/ 	.word	0x000388a0
        /*12e0*/ 	.short	0x010a
        /*12e2*/ 	.byte	0x3f
	.zero		1


	//   ....[107]....
        /*12e4*/ 	.word	0x00027580
        /*12e8*/ 	.word	0x0000000a
        /*12ec*/ 	.word	0x000388c0
        /*12f0*/ 	.short	0x010a
        /*12f2*/ 	.byte	0x3f
	.zero		1


	//   ....[108]....
        /*12f4*/ 	.word	0x000276a0
        /*12f8*/ 	.word	0x00000011
        /*12fc*/ 	.word	0x00038840
        /*1300*/ 	.short	0x010a
        /*1302*/ 	.byte	0x3f
	.zero		1


	//   ....[109]....
        /*1304*/ 	.word	0x00028c30
        /*1308*/ 	.word	0x00000017
        /*130c*/ 	.word	0x00038820
        /*1310*/ 	.short	0x010a
        /*1312*/ 	.byte	0x3f
	.zero		1


	//   ....[110]....
        /*1314*/ 	.word	0x00028c80
        /*1318*/ 	.word	0x00000011
        /*131c*/ 	.word	0x00038860
        /*1320*/ 	.short	0x010a
        /*1322*/ 	.byte	0x3f
	.zero		1


	//   ....[111]....
        /*1324*/ 	.word	0x00029570
        /*1328*/ 	.word	0x00000006
        /*132c*/ 	.word	0x00038840
        /*1330*/ 	.short	0x010a
        /*1332*/ 	.byte	0x3f
	.zero		1


	//   ....[112]....
        /*1334*/ 	.word	0x00029a30
        /*1338*/ 	.word	0x00000006
        /*133c*/ 	.word	0x00038860
        /*1340*/ 	.short	0x010a
        /*1342*/ 	.byte	0x3f
	.zero		1


	//   ....[113]....
        /*1344*/ 	.word	0x0002ab20
        /*1348*/ 	.word	0x00000004
        /*134c*/ 	.word	0x00038820
        /*1350*/ 	.short	0x010a
        /*1352*/ 	.byte	0x3f
	.zero		1


	//   ....[114]....
        /*1354*/ 	.word	0x0002acc0
        /*1358*/ 	.word	0x00000005
        /*135c*/ 	.word	0x00038840
        /*1360*/ 	.short	0x010a
        /*1362*/ 	.byte	0x3f
	.zero		1


	//   ....[115]....
        /*1364*/ 	.word	0x0002ad10
        /*1368*/ 	.word	0x00000019
        /*136c*/ 	.word	0x00038840
        /*1370*/ 	.short	0x010a
        /*1372*/ 	.byte	0x3f
	.zero		1


	//   ....[116]....
        /*1374*/ 	.word	0x0002ad60
        /*1378*/ 	.word	0x00000005
        /*137c*/ 	.word	0x00038860
        /*1380*/ 	.short	0x010a
        /*1382*/ 	.byte	0x3f
	.zero		1


	//----- nvinfo : EIATTR_NUM_MBARRIERS
	.align		4
.L_468:
        /*1384*/ 	.byte	0x03, 0x38
        /*1386*/ 	.short	0x0017


	//----- nvinfo : EIATTR_EXIT_INSTR_OFFSETS
	.align		4
        /*1388*/ 	.byte	0x04, 0x1c
        /*138a*/ 	.short	(.L_470 - .L_469)


	//   ....[0]....
.L_469:
        /*138c*/ 	.word	0x00026190


	//----- nvinfo : EIATTR_MAX_THREADS
	.align		4
.L_470:
        /*1390*/ 	.byte	0x04, 0x05
        /*1392*/ 	.short	(.L_472 - .L_471)
.L_471:
        /*1394*/ 	.word	0x00000180
        /*1398*/ 	.word	0x00000001
        /*139c*/ 	.word	0x00000001


	//----- nvinfo : EIATTR_CRS_STACK_SIZE
	.align		4
.L_472:
        /*13a0*/ 	.byte	0x04, 0x1e
        /*13a2*/ 	.short	(.L_474 - .L_473)
.L_473:
        /*13a4*/ 	.word	0x00000000


	//----- nvinfo : EIATTR_CBANK_PARAM_SIZE
	.align		4
.L_474:
        /*13a8*/ 	.byte	0x03, 0x19
        /*13aa*/ 	.short	0x0bf0


	//----- nvinfo : EIATTR_PARAM_CBANK
	.align		4
        /*13ac*/ 	.byte	0x04, 0x0a
        /*13ae*/ 	.short	(.L_476 - .L_475)
	.align		4
.L_475:
        /*13b0*/ 	.word	index@(.nv.constant0._ZN7cutlass13device_kernelIN5flash11enable_sm90INS1_16FlashAttnFwdSm90INS1_25CollectiveMainloopFwdSm90ILi2EN4cute5tupleIJNS5_1CILi1EEES8_S8_EEENS6_IJNS7_ILi64EEESA_SA_EEELi512ENS_6half_tEfNS_4arch4Sm90ELb0ELb1ELb0ELb1ELb1ELb1ELb1ELb0ELb0ELb1ELb0ELb0EEENS1_21CollectiveEpilogueFwdINS6_IJSA_NS7_ILi512EEESA_EEES9_SC_SE_Li256ELb1ELb1ELb0ELb0EEENS1_36VarlenDynamicPersistentTileSchedulerILi64ELi64ELi256ELi128ELb0ELb1ELb1ELb1ELb0ELb1EEEEEEEEEvNT_6ParamsE)
        /*13b4*/ 	.short	0x0210
        /*13b6*/ 	.short	0x0bf0


	//----- nvinfo : EIATTR_SW_WAR
	.align		4
.L_476:
        /*13b8*/ 	.byte	0x04, 0x36
        /*13ba*/ 	.short	(.L_478 - .L_477)
.L_477:
        /*13bc*/ 	.word	0x00000008
.L_478:


//--------------------- .nv.info._ZN7cutlass13device_kernelIN5flash11enable_sm90INS1_16FlashAttnFwdSm90INS1_25CollectiveMainloopFwdSm90ILi2EN4cute5tupleIJNS5_1CILi1EEES8_S8_EEENS6_IJNS7_ILi64EEESA_SA_EEELi512ENS_6half_tEfNS_4arch4Sm90ELb1ELb0ELb0ELb0ELb1ELb0ELb0ELb0ELb0ELb1ELb0ELb0EEENS1_21CollectiveEpilogueFwdINS6_IJSA_NS7_ILi512EEESA_EEES9_SC_SE_Li256ELb0ELb1ELb0ELb0EEENS1_30DynamicPersistentTileSchedulerILi256ELi128ELb0ELb1ELb1EEEEEEEEEvNT_6ParamsE --------------------------
	.section	.nv.info._ZN7cutlass13device_kernelIN5flash11enable_sm90INS1_16FlashAttnFwdSm90INS1_25CollectiveMainloopFwdSm90ILi2EN4cute5tupleIJNS5_1CILi1EEES8_S8_EEENS6_IJNS7_ILi64EEESA_SA_EEELi512ENS_6half_tEfNS_4arch4Sm90ELb1ELb0ELb0ELb0ELb1ELb0ELb0ELb0ELb0ELb1ELb0ELb0EEENS1_21CollectiveEpilogueFwdINS6_IJSA_NS7_ILi512EEESA_EEES9_SC_SE_Li256ELb0ELb1ELb0ELb0EEENS1_30DynamicPersistentTileSchedulerILi256ELi128ELb0ELb1ELb1EEEEEEEEEvNT_6ParamsE,"",@"SHT_CUDA_INFO"
	.sectionflags	@""
	.align	4


	//----- nvinfo : EIATTR_CUDA_API_VERSION
	.align		4
        /*0000*/ 	.byte	0x04, 0x37
        /*0002*/ 	.short	(.L_480 - .L_479)
.L_479:
        /*0004*/ 	.word	0x00000082


	//----- nvinfo : EIATTR_KPARAM_INFO
	.align		4
.L_480:
        /*0008*/ 	.byte	0x04, 0x17
        /*000a*/ 	.short	(.L_482 - .L_481)
.L_481:
        /*000c*/ 	.word	0x00000000
        /*0010*/ 	.short	0x0000
        /*0012*/ 	.short	0x0070
        /*0014*/ 	.byte	0x00, 0xf0, 0x01, 0x2a


	//----- nvinfo : EIATTR_SPARSE_MMA_MASK
	.align		4
.L_482:
        /*0018*/ 	.byte	0x03, 0x50
        /*001a*/ 	.short	0x0000


	//----- nvinfo : EIATTR_MAXREG_COUNT
	.align		4
        /*001c*/ 	.byte	0x03, 0x1b
        /*001e*/ 	.short	0x00a8


	//----- nvinfo : EIATTR_NUM_BARRIERS
	.align		4
        /*0020*/ 	.byte	0x02, 0x4c
        /*0022*/ 	.byte	0x10
	.zero		1


	//----- nvinfo : EIATTR_EXTERNS
	.align		4
        /*0024*/ 	.byte	0x04, 0x0f
        /*0026*/ 	.short	(.L_484 - .L_483)


	//   ....[0]....
	.align		4
.L_483:
        /*0028*/ 	.word	index@(__assertfail)


	//----- nvinfo : EIATTR_ANNOTATIONS
	.align		4
.L_484:
        /*002c*/ 	.byte	0x04, 0x55
        /*002e*/ 	.short	(.L_486 - .L_485)


	//   ....[0]....
.L_485:
        /*0030*/ 	.word	0x00000001
        /*0034*/ 	.byte	0xd0, 0xbc, 0x00, 0x00, 0x01, 0x00, 0x00, 0x00, 0xe0, 0xbd, 0x00, 0x00, 0x01, 0x00, 0x00, 0x00
        /*0044*/ 	.byte	0xd0, 0xc1, 0x00, 0x00, 0x01, 0x00, 0x00, 0x00, 0x90, 0xd0, 0x00, 0x00, 0x01, 0x00, 0x00, 0x00
        /*0054*/ 	.byte	0x50, 0xd6, 0x00, 0x00, 0x01, 0x00, 0x00, 0x00, 0x50, 0xdc, 0x00, 0x00, 0x01, 0x00, 0x00, 0x00
        /*0064*/ 	.byte	0x70, 0xdc, 0x00, 0x00, 0x01, 0x00, 0x00, 0x00, 0xb0, 0xdd, 0x00, 0x00, 0x01, 0x00, 0x00, 0x00
        /*0074*/ 	.byte	0x60, 0xf8, 0x00, 0x00


	//----- nvinfo : EIATTR_MERCURY_ISA_VERSION
	.align		4
.L_486:
        /*0078*/ 	.byte	0x03, 0x5f
        /*007a*/ 	.short	0x0101


	//----- nvinfo : EIATTR_INT_WARP_WIDE_INSTR_OFFSETS
	.align		4
        /*007c*/ 	.byte	0x04, 0x31
        /*007e*/ 	.short	(.L_488 - .L_487)


	//   ....[0]....
.L_487:
        /*0080*/ 	.word	0x000000c0


	//   ....[1]....
        /*0084*/ 	.word	0x000000d0


	//   ....[2]....
        /*0088*/ 	.word	0x00000170


	//   ....[3]....
        /*008c*/ 	.word	0x0000c7b0


	//   ....[4]....
        /*0090*/ 	.word	0x0000c840


	//   ....[5]....
        /*0094*/ 	.word	0x0000f5f0


	//   ....[6]....
        /*0098*/ 	.word	0x0000f680


	//----- nvinfo : EIATTR_COOP_GROUP_MASK_REGIDS
	.align		4
.L_488:
        /*009c*/ 	.byte	0x04, 0x29
        /*009e*/ 	.short	(.L_490 - .L_489)


	//   ....[0]....
.L_489:
        /*00a0*/ 	.word	0xffffffff


	//   ....[1]....
        /*00a4*/ 	.word	0xffffffff


	//   ....[2]....
        /*00a8*/ 	.word	0xffffffff


	//   ....[3]....
        /*00ac*/ 	.word	0xffffffff


	//   ....[4]....
        /*00b0*/ 	.word	0xffffffff


	//   ....[5]....
        /*00b4*/ 	.word	0xffffffff


	//   ....[6]....
        /*00b8*/ 	.word	0xffffffff


	//   ....[7]....
        /*00bc*/ 	.word	0xffffffff


	//   ....[8]....
        /*00c0*/ 	.word	0xffffffff


	//   ....[9]....
        /*00c4*/ 	.word	0xffffffff


	//   ....[10]....
        /*00c8*/ 	.word	0xffffffff


	//   ....[11]....
        /*00cc*/ 	.word	0xffffffff


	//   ....[12]....
        /*00d0*/ 	.word	0xffffffff


	//   ....[13]....
        /*00d4*/ 	.word	0xffffffff


	//   ....[14]....
        /*00d8*/ 	.word	0xffffffff


	//   ....[15]....
        /*00dc*/ 	.word	0xffffffff


	//   ....[16]....
        /*00e0*/ 	.word	0xffffffff


	//   ....[17]....
        /*00e4*/ 	.word	0xffffffff


	//   ....[18]....
        /*00e8*/ 	.word	0xffffffff


	//   ....[19]....
        /*00ec*/ 	.word	0xffffffff


	//   ....[20]....
        /*00f0*/ 	.word	0xffffffff


	//   ....[21]....
        /*00f4*/ 	.word	0xffffffff


	//   ....[22]....
        /*00f8*/ 	.word	0xffffffff


	//   ....[23]....
        /*00fc*/ 	.word	0xffffffff


	//   ....[24]....
        /*0100*/ 	.word	0xffffffff


	//   ....[25]....
        /*0104*/ 	.word	0xffffffff


	//   ....[26]....
        /*0108*/ 	.word	0xffffffff


	//   ....[27]....
        /*010c*/ 	.word	0xffffffff


	//   ....[28]....
        /*0110*/ 	.word	0xffffffff


	//   ....[29]....
        /*0114*/ 	.word	0xffffffff


	//   ....[30]....
        /*0118*/ 	.word	0xffffffff


	//   ....[31]....
        /*011c*/ 	.word	0xffffffff


	//   ....[32]....
        /*0120*/ 	.word	0xffffffff


	//   ....[33]....
        /*0124*/ 	.word	0xffffffff


	//   ....[34]....
        /*0128*/ 	.word	0xffffffff


	//   ....[35]....
        /*012c*/ 	.word	0xffffffff


	//   ....[36]....
        /*0130*/ 	.word	0xffffffff


	//   ....[37]....
        /*0134*/ 	.word	0xffffffff


	//   ....[38]....
        /*0138*/ 	.word	0xffffffff


	//   ....[39]....
        /*013c*/ 	.word	0xffffffff


	//   ....[40]....
        /*0140*/ 	.word	0xffffffff


	//   ....[41]....
        /*0144*/ 	.word	0xffffffff


	//   ....[42]....
        /*0148*/ 	.word	0xffffffff


	//   ....[43]....
        /*014c*/ 	.word	0xffffffff


	//   ....[44]....
        /*0150*/ 	.word	0xffffffff


	//   ....[45]....
        /*0154*/ 	.word	0xffffffff


	//   ....[46]....
        /*0158*/ 	.word	0xffffffff


	//   ....[47]....
        /*015c*/ 	.word	0xffffffff


	//   ....[48]....
        /*0160*/ 	.word	0xffffffff


	//   ....[49]....
        /*0164*/ 	.word	0xffffffff


	//   ....[50]....
        /*0168*/ 	.word	0xffffffff


	//   ....[51]....
        /*016c*/ 	.word	0xffffffff


	//   ....[52]....
        /*0170*/ 	.word	0xffffffff


	//   ....[53]....
        /*0174*/ 	.word	0xffffffff


	//   ....[54]....
        /*0178*/ 	.word	0xffffffff


	//   ....[55]....
        /*017c*/ 	.word	0xffffffff


	//   ....[56]....
        /*0180*/ 	.word	0xffffffff


	//   ....[57]....
        /*0184*/ 	.word	0xffffffff


	//   ....[58]....
        /*0188*/ 	.word	0xffffffff


	//   ....[59]....
        /*018c*/ 	.word	0xffffffff


	//   ....[60]....
        /*0190*/ 	.word	0xffffffff


	//   ....[61]....
        /*0194*/ 	.word	0xffffffff


	//   ....[62]....
        /*0198*/ 	.word	0xffffffff


	//   ....[63]....
        /*019c*/ 	.word	0xffffffff


	//   ....[64]....
        /*01a0*/ 	.word	0xffffffff


	//   ....[65]....
        /*01a4*/ 	.word	0xffffffff


	//   ....[66]....
        /*01a8*/ 	.word	0xffffffff


	//   ....[67]....
        /*01ac*/ 	.word	0xffffffff


	//   ....[68]....
        /*01b0*/ 	.word	0xffffffff


	//   ....[69]....
        /*01b4*/ 	.word	0xffffffff


	//   ....[70]....
        /*01b8*/ 	.word	0xffffffff


	//   ....[71]....
        /*01bc*/ 	.word	0xffffffff


	//   ....[72]....
        /*01c0*/ 	.word	0xffffffff


	//   ....[73]....
        /*01c4*/ 	.word	0xffffffff


	//   ....[74]....
        /*01c8*/ 	.word	0xffffffff


	//   ....[75]....
        /*01cc*/ 	.word	0xffffffff


	//   ....[76]....
        /*01d0*/ 	.word	0xffffffff


	//   ....[77]....
        /*01d4*/ 	.word	0xffffffff


	//   ....[78]....
        /*01d8*/ 	.word	0xffffffff


	//   ....[79]....
        /*01dc*/ 	.word	0xffffffff


	//   ....[80]....
        /*01e0*/ 	.word	0xffffffff


	//   ....[81]....
        /*01e4*/ 	.word	0xffffffff


	//   ....[82]....
        /*01e8*/ 	.word	0xffffffff


	//   ....[83]....
        /*01ec*/ 	.word	0xffffffff


	//   ....[84]....
        /*01f0*/ 	.word	0xffffffff


	//   ....[85]....
        /*01f4*/ 	.word	0xffffffff


	//   ....[86]....
        /*01f8*/ 	.word	0xffffffff


	//   ....[87]....
        /*01fc*/ 	.word	0x0500000f


	//   ....[88]....
        /*0200*/ 	.word	0x0500000f


	//   ....[89]....
        /*0204*/ 	.word	0x0500000f


	//   ....[90]....
        /*0208*/ 	.word	0x0500000f


	//   ....[91]....
        /*020c*/ 	.word	0x0500000f


	//   ....[92]....
        /*0210*/ 	.word	0x0500000f


	//   ....[93]....
        /*0214*/ 	.word	0x0500000f


	//   ....[94]....
        /*0218*/ 	.word	0x0500000f


	//   ....[95]....
        /*021c*/ 	.word	0x0500000f


	//   ....[96]....
        /*0220*/ 	.word	0x0500000f


	//   ....[97]....
        /*0224*/ 	.word	0x0500000f


	//   ....[98]....
        /*0228*/ 	.word	0x0500000f


	//   ....[99]....
        /*022c*/ 	.word	0x0500000f


	//   ....[100]....
        /*0230*/ 	.word	0x0500000f


	//   ....[101]....
        /*0234*/ 	.word	0x0500000f


	//   ....[102]....
        /*0238*/ 	.word	0x0500000f


	//   ....[103]....
        /*023c*/ 	.word	0x0500000f


	//   ....[104]....
        /*0240*/ 	.word	0x0500000f


	//   ....[105]....
        /*0244*/ 	.word	0x0500000f


	//   ....[106]....
        /*0248*/ 	.word	0x0500000f


	//   ....[107]....
        /*024c*/ 	.word	0x0500000f


	//   ....[108]....
        /*0250*/ 	.word	0x0500000f


	//   ....[109]....
        /*0254*/ 	.word	0x0500000f


	//   ....[110]....
        /*0258*/ 	.word	0x0500000f


	//   ....[111]....
        /*025c*/ 	.word	0x0500000f


	//   ....[112]....
        /*0260*/ 	.word	0x0500000f


	//   ....[113]....
        /*0264*/ 	.word	0x0500000f


	//   ....[114]....
        /*0268*/ 	.word	0x0500000f


	//   ....[115]....
        /*026c*/ 	.word	0x0500000f


	//   ....[116]....
        /*0270*/ 	.word	0x0500000f


	//   ....[117]....
        /*0274*/ 	.word	0x0500000f


	//   ....[118]....
        /*0278*/ 	.word	0x0500000f


	//   ....[119]....
        /*027c*/ 	.word	0x0500000f


	//   ....[120]....
        /*0280*/ 	.word	0x0500000f


	//   ....[121]....
        /*0284*/ 	.word	0x0500000f


	//   ....[122]....
        /*0288*/ 	.word	0x0500000f


	//   ....[123]....
        /*028c*/ 	.word	0x0500000f


	//   ....[124]....
        /*0290*/ 	.word	0x0500000f


	//   ....[125]....
        /*0294*/ 	.word	0x0500000f


	//   ....[126]....
        /*0298*/ 	.word	0x0500000f


	//   ....[127]....
        /*029c*/ 	.word	0x0500000f


	//   ....[128]....
        /*02a0*/ 	.word	0x0500000f


	//   ....[129]....
        /*02a4*/ 	.word	0x0500000f


	//----- nvinfo : EIATTR_COOP_GROUP_INSTR_OFFSETS
	.align		4
.L_490:
        /*02a8*/ 	.byte	0x04, 0x28
        /*02aa*/ 	.short	(.L_492 - .L_491)


	//   ....[0]....
.L_491:
        /*02ac*/ 	.word	0x00000070


	//   ....[1]....
        /*02b0*/ 	.word	0x000000b0


	//   ....[2]....
        /*02b4*/ 	.word	0x00000290


	//   ....[3]....
        /*02b8*/ 	.word	0x000003f0


	//   ....[4]....
        /*02bc*/ 	.word	0x00000510


	//   ....[5]....
        /*02c0*/ 	.word	0x00000670


	//   ....[6]....
        /*02c4*/ 	.word	0x00001830


	//   ....[7]....
        /*02c8*/ 	.word	0x00003610


	//   ....[8]....
        /*02cc*/ 	.word	0x00003c90


	//   ....[9]....
        /*02d0*/ 	.word	0x00003cc0


	//   ....[10]....
        /*02d4*/ 	.word	0x00004090


	//   ....[11]....
        /*02d8*/ 	.word	0x00004190


	//   ....[12]....
        /*02dc*/ 	.word	0x000043c0


	//   ....[13]....
        /*02e0*/ 	.word	0x00004510


	//   ....[14]....
        /*02e4*/ 	.word	0x00004dc0


	//   ....[15]....
        /*02e8*/ 	.word	0x000052d0


	//   ....[16]....
        /*02ec*/ 	.word	0x000052f0


	//   ....[17]....
        /*02f0*/ 	.word	0x00005680


	//   ....[18]....
        /*02f4*/ 	.word	0x00005780


	//   ....[19]....
        /*02f8*/ 	.word	0x000059d0


	//   ....[20]....
        /*02fc*/ 	.word	0x00005b30


	//   ....[21]....
        /*0300*/ 	.word	0x00006ce0


	//   ....[22]....
        /*0304*/ 	.word	0x000071e0


	//   ....[23]....
        /*0308*/ 	.word	0x00007210


	//   ....[24]....
        /*030c*/ 	.word	0x00007460


	//   ....[25]....
        /*0310*/ 	.word	0x00007630


	//   ....[26]....
        /*0314*/ 	.word	0x000085f0


	//   ....[27]....
        /*0318*/ 	.word	0x000086c0


	//   ....[28]....
        /*031c*/ 	.word	0x00008700


	//   ....[29]....
        /*0320*/ 	.word	0x00008790


	//   ....[30]....
        /*0324*/ 	.word	0x000087d0


	//   ....[31]....
        /*0328*/ 	.word	0x00009210


	//   ....[32]....
        /*032c*/ 	.word	0x0000a4e0


	//   ....[33]....
        /*0330*/ 	.word	0x0000a510


	//   ....[34]....
        /*0334*/ 	.word	0x0000a540


	//   ....[35]....
        /*0338*/ 	.word	0x0000a560


	//   ....[36]....
        /*033c*/ 	.word	0x0000abb0


	//   ....[37]....
        /*0340*/ 	.word	0x0000abc0


	//   ....[38]....
        /*0344*/ 	.word	0x0000adf0


	//   ....[39]....
        /*0348*/ 	.word	0x0000ae10


	//   ....[40]....
        /*034c*/ 	.word	0x0000b7a0


	//   ....[41]....
        /*0350*/ 	.word	0x0000b7c0


	//   ....[42]....
        /*0354*/ 	.word	0x0000b9f0


	//   ....[43]....
        /*0358*/ 	.word	0x0000ba10


	//   ....[44]....
        /*035c*/ 	.word	0x0000bd00


	//   ....[45]....
        /*0360*/ 	.word	0x0000d1f0


	//   ....[46]....
        /*0364*/ 	.word	0x0000d210


	//   ....[47]....
        /*0368*/ 	.word	0x0000d250


	//   ....[48]....
        /*036c*/ 	.word	0x0000d280


	//   ....[49]....
        /*0370*/ 	.word	0x0000d2d0


	//   ....[50]....
        /*0374*/ 	.word	0x0000d300


	//   ....[51]....
        /*0378*/ 	.word	0x0000d320


	//   ....[52]....
        /*037c*/ 	.word	0x0000d360


	//   ....[53]....
        /*0380*/ 	.word	0x0000d9a0


	//   ....[54]....
        /*0384*/ 	.word	0x0000d9c0


	//   ....[55]....
        /*0388*/ 	.word	0x0000da30


	//   ....[56]....
        /*038c*/ 	.word	0x0000da70


	//   ....[57]....
        /*0390*/ 	.word	0x0000dab0


	//   ....[58]....
        /*0394*/ 	.word	0x0000dae0


	//   ....[59]....
        /*0398*/ 	.word	0x0000daf0


	//   ....[60]....
        /*039c*/ 	.word	0x0000db30


	//   ....[61]....
        /*03a0*/ 	.word	0x0000df90


	//   ....[62]....
        /*03a4*/ 	.word	0x0000dfc0


	//   ....[63]....
        /*03a8*/ 	.word	0x0000dff0


	//   ....[64]....
        /*03ac*/ 	.word	0x0000e050


	//   ....[65]....
        /*03b0*/ 	.word	0x0000e1a0


	//   ....[66]....
        /*03b4*/ 	.word	0x0000e1c0


	//   ....[67]....
        /*03b8*/ 	.word	0x0000e1d0


	//   ....[68]....
        /*03bc*/ 	.word	0x0000e320


	//   ....[69]....
        /*03c0*/ 	.word	0x0000eb80


	//   ....[70]....
        /*03c4*/ 	.word	0x0000eba0


	//   ....[71]....
        /*03c8*/ 	.word	0x0000ebc0


	//   ....[72]....
        /*03cc*/ 	.word	0x0000ebf0


	//   ....[73]....
        /*03d0*/ 	.word	0x0000ec10


	//   ....[74]....
        /*03d4*/ 	.word	0x0000ec40


	//   ....[75]....
        /*03d8*/ 	.word	0x0000ec60


	//   ....[76]....
        /*03dc*/ 	.word	0x0000ec70


	//   ....[77]....
        /*03e0*/ 	.word	0x0000efb0


	//   ....[78]....
        /*03e4*/ 	.word	0x0000eff0


	//   ....[79]....
        /*03e8*/ 	.word	0x0000f020


	//   ....[80]....
        /*03ec*/ 	.word	0x0000f060


	//   ....[81]....
        /*03f0*/ 	.word	0x0000f080


	//   ....[82]....
        /*03f4*/ 	.word	0x0000f130


	//   ....[83]....
        /*03f8*/ 	.word	0x0000f150


	//   ....[84]....
        /*03fc*/ 	.word	0x0000f160


	//   ....[85]....
        /*0400*/ 	.word	0x0000f7a0


	//   ....[86]....
        /*0404*/ 	.word	0x0000f980


	//   ....[87]....
        /*0408*/ 	.word	0x0000ffc0


	//   ....[88]....
        /*040c*/ 	.word	0x000100a0


	//   ....[89]....
        /*0410*/ 	.word	0x00010140


	//   ....[90]....
        /*0414*/ 	.word	0x000101c0


	//   ....[91]....
        /*0418*/ 	.word	0x00010270


	//   ....[92]....
        /*041c*/ 	.word	0x000102f0


	//   ....[93]....
        /*0420*/ 	.word	0x000103a0


	//   ....[94]....
        /*0424*/ 	.word	0x00010420


	//   ....[95]....
        /*0428*/ 	.word	0x000104b0


	//   ....[96]....
        /*042c*/ 	.word	0x00010540


	//   ....[97]....
        /*0430*/ 	.word	0x000105c0


	//   ....[98]....
        /*0434*/ 	.word	0x00010640


	//   ....[99]....
        /*0438*/ 	.word	0x000106f0


	//   ....[100]....
        /*043c*/ 	.word	0x00010770


	//   ....[101]....
        /*0440*/ 	.word	0x00010810


	//   ....[102]....
        /*0444*/ 	.word	0x00010890


	//   ....[103]....
        /*0448*/ 	.word	0x00010920


	//   ....[104]....
        /*044c*/ 	.word	0x00010a50


	//   ....[105]....
        /*0450*/ 	.word	0x00010b40


	//   ....[106]....
        /*0454*/ 	.word	0x00010d70


	//   ....[107]....
        /*0458*/ 	.word	0x00010dc0


	//   ....[108]....
        /*045c*/ 	.word	0x00010f80


	//   ....[109]....
        /*0460*/ 	.word	0x00010fd0


	//   ....[110]....
        /*0464*/ 	.word	0x00011190


	//   ....[111]....
        /*0468*/ 	.word	0x000111e0


	//   ....[112]....
        /*046c*/ 	.word	0x000112c0


	//   ....[113]....
        /*0470*/ 	.word	0x00011360


	//   ....[114]....
        /*0474*/ 	.word	0x000113c0


	//   ....[115]....
        /*0478*/ 	.word	0x00011460


	//   ....[116]....
        /*047c*/ 	.word	0x000114c0


	//   ....[117]....
        /*0480*/ 	.word	0x00011560


	//   ....[118]....
        /*0484*/ 	.word	0x000115c0


	//   ....[119]....
        /*0488*/ 	.word	0x00011660


	//   ....[120]....
        /*048c*/ 	.word	0x00011740


	//   ....[121]....
        /*0490*/ 	.word	0x00011810


	//   ....[122]....
        /*0494*/ 	.word	0x00011900


	//   ....[123]....
        /*0498*/ 	.word	0x00011a10


	//   ....[124]....
        /*049c*/ 	.word	0x00011b20


	//   ....[125]....
        /*04a0*/ 	.word	0x00011c00


	//   ....[126]....
        /*04a4*/ 	.word	0x00011d10


	//   ....[127]....
        /*04a8*/ 	.word	0x00011df0


	//   ....[128]....
        /*04ac*/ 	.word	0x00011e80


	//   ....[129]....
        /*04b0*/ 	.word	0x00011fa0


	//----- nvinfo : EIATTR_REG_RECONFIG
	.align		4
.L_492:
        /*04b4*/ 	.byte	0x01, 0x54
	.zero		2


	//----- nvinfo : EIATTR_SYSCALL_OFFSETS
	.align		4
        /*04b8*/ 	.byte	0x04, 0x46
        /*04ba*/ 	.short	(.L_494 - .L_493)


	//   ....[0]....
.L_493:
        /*04bc*/ 	.word	0x000037e0


	//   ....[1]....
        /*04c0*/ 	.word	0x0000c9a0


	//   ....[2]....
        /*04c4*/ 	.word	0x0000caf0


	//   ....[3]....
        /*04c8*/ 	.word	0x0000cbe0


	//   ....[4]....
        /*04cc*/ 	.word	0x0000d630


	//----- nvinfo : EIATTR_MBARRIER_INSTR_OFFSETS
	.align		4
.L_494:
        /*04d0*/ 	.byte	0x04, 0x39
        /*04d2*/ 	.short	(.L_496 - .L_495)


	//   ....[0]....
.L_495:
        /*04d4*/ 	.word	0x00000180
        /*04d8*/ 	.word	0x000000ff
        /*04dc*/ 	.word	0x00028c00
        /*04e0*/ 	.short	0x0100
        /*04e2*/ 	.byte	0x08
	.zero		1


	//   ....[1]....
        /*04e4*/ 	.word	0x00000190
        /*04e8*/ 	.word	0x000000ff
        /*04ec*/ 	.word	0x00028c20
        /*04f0*/ 	.short	0x0100
        /*04f2*/ 	.byte	0x08
	.zero		1


	//   ....[2]....
        /*04f4*/ 	.word	0x00000240
        /*04f8*/ 	.word	0x000000ff
        /*04fc*/ 	.word	0x00028c30
        /*0500*/ 	.short	0x0100
        /*0502*/ 	.byte	0x06
	.zero		1


	//   ....[3]....
        /*0504*/ 	.word	0x00000250
        /*0508*/ 	.word	0x000000ff
        /*050c*/ 	.word	0x00028c40
        /*0510*/ 	.short	0x0100
        /*0512*/ 	.byte	0x06
	.zero		1


	//   ....[4]....
        /*0514*/ 	.word	0x00000260
        /*0518*/ 	.word	0x000000ff
        /*051c*/ 	.word	0x00028c38
        /*0520*/ 	.short	0x0100
        /*0522*/ 	.byte	0x06
	.zero		1


	//   ....[5]....
        /*0524*/ 	.word	0x00000270
        /*0528*/ 	.word	0x000000ff
        /*052c*/ 	.word	0x00028c48
        /*0530*/ 	.short	0x0100
        /*0532*/ 	.byte	0x06
	.zero		1


	//   ....[6]....
        /*0534*/ 	.word	0x000003a0
        /*0538*/ 	.word	0x000000ff
        /*053c*/ 	.word	0x00028c50
        /*0540*/ 	.short	0x0100
        /*0542*/ 	.byte	0x08
	.zero		1


	//   ....[7]....
        /*0544*/ 	.word	0x000003b0
        /*0548*/ 	.word	0x000000ff
        /*054c*/ 	.word	0x00028c60
        /*0550*/ 	.short	0x0100
        /*0552*/ 	.byte	0x08
	.zero		1


	//   ....[8]....
        /*0554*/ 	.word	0x000003c0
        /*0558*/ 	.word	0x000000ff
        /*055c*/ 	.word	0x00028c58
        /*0560*/ 	.short	0x0100
        /*0562*/ 	.byte	0x08
	.zero		1


	//   ....[9]....
        /*0564*/ 	.word	0x000003d0
        /*0568*/ 	.word	0x000000ff
        /*056c*/ 	.word	0x00028c68
        /*0570*/ 	.short	0x0100
        /*0572*/ 	.byte	0x08
	.zero		1


	//   ....[10]....
        /*0574*/ 	.word	0x000004c0
        /*0578*/ 	.word	0x000000ff
        /*057c*/ 	.word	0x00028c70
        /*0580*/ 	.short	0x0100
        /*0582*/ 	.byte	0x06
	.zero		1


	//   ....[11]....
        /*0584*/ 	.word	0x000004d0
        /*0588*/ 	.word	0x000000ff
        /*058c*/ 	.word	0x00028c80
        /*0590*/ 	.short	0x0100
        /*0592*/ 	.byte	0x06
	.zero		1


	//   ....[12]....
        /*0594*/ 	.word	0x000004e0
        /*0598*/ 	.word	0x000000ff
        /*059c*/ 	.word	0x00028c78
        /*05a0*/ 	.short	0x0100
        /*05a2*/ 	.byte	0x06
	.zero		1


	//   ....[13]....
        /*05a4*/ 	.word	0x000004f0
        /*05a8*/ 	.word	0x000000ff
        /*05ac*/ 	.word	0x00028c88
        /*05b0*/ 	.short	0x0100
        /*05b2*/ 	.byte	0x06
	.zero		1


	//   ....[14]....
        /*05b4*/ 	.word	0x00000620
        /*05b8*/ 	.word	0x000000ff
        /*05bc*/ 	.word	0x00028c90
        /*05c0*/ 	.short	0x0100
        /*05c2*/ 	.byte	0x08
	.zero		1


	//   ....[15]....
        /*05c4*/ 	.word	0x00000630
        /*05c8*/ 	.word	0x000000ff
        /*05cc*/ 	.word	0x00028ca0
        /*05d0*/ 	.short	0x0100
        /*05d2*/ 	.byte	0x08
	.zero		1


	//   ....[16]....
        /*05d4*/ 	.word	0x00000640
        /*05d8*/ 	.word	0x000000ff
        /*05dc*/ 	.word	0x00028c98
        /*05e0*/ 	.short	0x0100
        /*05e2*/ 	.byte	0x08
	.zero		1


	//   ....[17]....
        /*05e4*/ 	.word	0x00000650
        /*05e8*/ 	.word	0x000000ff
        /*05ec*/ 	.word	0x00028ca8
        /*05f0*/ 	.short	0x0100
        /*05f2*/ 	.byte	0x08
	.zero		1


	//   ....[18]....
        /*05f4*/ 	.word	0x00000790
        /*05f8*/ 	.word	0x000000ff
        /*05fc*/ 	.word	0x00028cb0
        /*0600*/ 	.short	0x0100
        /*0602*/ 	.byte	0x08
	.zero		1


	//   ....[19]....
        /*0604*/ 	.word	0x000007a0
        /*0608*/ 	.word	0x000000ff
        /*060c*/ 	.word	0x00028cc0
        /*0610*/ 	.short	0x0100
        /*0612*/ 	.byte	0x08
	.zero		1


	//   ....[20]....
        /*0614*/ 	.word	0x000007b0
        /*0618*/ 	.word	0x000000ff
        /*061c*/ 	.word	0x00028cb8
        /*0620*/ 	.short	0x0100
        /*0622*/ 	.byte	0x08
	.zero		1


	//   ....[21]....
        /*0624*/ 	.word	0x000007c0
        /*0628*/ 	.word	0x000000ff
        /*062c*/ 	.word	0x00028cc8
        /*0630*/ 	.short	0x0100
        /*0632*/ 	.byte	0x08
	.zero		1


	//   ....[22]....
        /*0634*/ 	.word	0x00001940
        /*0638*/ 	.word	0x000000ff
        /*063c*/ 	.word	0x00028c50
        /*0640*/ 	.short	0x010a
        /*0642*/ 	.byte	0x15
	.zero		1


	//   ....[23]....
        /*0644*/ 	.word	0x00001bf0
        /*0648*/ 	.word	0x000000ff
        /*064c*/ 	.word	0x00000000
        /*0650*/ 	.short	0x0101
        /*0652*/ 	.byte	0x06
	.zero		1


	//   ....[24]....
        /*0654*/ 	.word	0x00002540
        /*0658*/ 	.word	0x000000ff
        /*065c*/ 	.word	0x00028c50
        /*0660*/ 	.short	0x010a
        /*0662*/ 	.byte	0x15
	.zero		1


	//   ....[25]....
        /*0664*/ 	.word	0x00002580
        /*0668*/ 	.word	0x000000ff
        /*066c*/ 	.word	0x00028c50
        /*0670*/ 	.short	0x010a
        /*0672*/ 	.byte	0x15
	.zero		1


	//   ....[26]....
        /*0674*/ 	.word	0x00002760
        /*0678*/ 	.word	0x000000ff
        /*067c*/ 	.word	0x00000000
        /*0680*/ 	.short	0x0101
        /*0682*/ 	.byte	0x06
	.zero		1


	//   ....[27]....
        /*0684*/ 	.word	0x00003860
        /*0688*/ 	.word	0x000000ff
        /*068c*/ 	.word	0x00028c00
        /*0690*/ 	.short	0x010a
        /*0692*/ 	.byte	0x2a
	.zero		1


	//   ....[28]....
        /*0694*/ 	.word	0x000038e0
        /*0698*/ 	.word	0x00000007
        /*069c*/ 	.word	0x00028c30
        /*06a0*/ 	.short	0x010a
        /*06a2*/ 	.byte	0x3f
	.zero		1


	//   ....[29]....
        /*06a4*/ 	.word	0x00003920
        /*06a8*/ 	.word	0x00000007
        /*06ac*/ 	.word	0x00028c30
        /*06b0*/ 	.short	0x010a
        /*06b2*/ 	.byte	0x3f
	.zero		1


	//   ....[30]....
        /*06b4*/ 	.word	0x00003dc0
        /*06b8*/ 	.word	0x000000ff
        /*06bc*/ 	.word	0x00000000
        /*06c0*/ 	.short	0x0101
        /*06c2*/ 	.byte	0x06
	.zero		1


	//   ....[31]....
        /*06c4*/ 	.word	0x00004b80
        /*06c8*/ 	.word	0x00000007
        /*06cc*/ 	.word	0x00028c50
        /*06d0*/ 	.short	0x010a
        /*06d2*/ 	.byte	0x3f
	.zero		1


	//   ....[32]....
        /*06d4*/ 	.word	0x00004bc0
        /*06d8*/ 	.word	0x00000007
        /*06dc*/ 	.word	0x00028c50
        /*06e0*/ 	.short	0x010a
        /*06e2*/ 	.byte	0x3f
	.zero		1


	//   ....[33]....
        /*06e4*/ 	.word	0x00004ed0
        /*06e8*/ 	.word	0x000000ff
        /*06ec*/ 	.word	0x00000000
        /*06f0*/ 	.short	0x0101
        /*06f2*/ 	.byte	0x06
	.zero		1


	//   ....[34]....
        /*06f4*/ 	.word	0x00005040
        /*06f8*/ 	.word	0x000000ff
        /*06fc*/ 	.word	0x00028c30
        /*0700*/ 	.short	0x010a
        /*0702*/ 	.byte	0x17
	.zero		1


	//   ....[35]....
        /*0704*/ 	.word	0x00005080
        /*0708*/ 	.word	0x000000ff
        /*070c*/ 	.word	0x00028c30
        /*0710*/ 	.short	0x010a
        /*0712*/ 	.byte	0x17
	.zero		1


	//   ....[36]....
        /*0714*/ 	.word	0x00005330
        /*0718*/ 	.word	0x000000ff
        /*071c*/ 	.word	0x00000000
        /*0720*/ 	.short	0x0101
        /*0722*/ 	.byte	0x06
	.zero		1


	//   ....[37]....
        /*0724*/ 	.word	0x00006aa0
        /*0728*/ 	.word	0x000000ff
        /*072c*/ 	.word	0x00028c50
        /*0730*/ 	.short	0x010a
        /*0732*/ 	.byte	0x17
	.zero		1


	//   ....[38]....
        /*0734*/ 	.word	0x00006ae0
        /*0738*/ 	.word	0x000000ff
        /*073c*/ 	.word	0x00028c50
        /*0740*/ 	.short	0x010a
        /*0742*/ 	.byte	0x17
	.zero		1


	//   ....[39]....
        /*0744*/ 	.word	0x00006da0
        /*0748*/ 	.word	0x000000ff
        /*074c*/ 	.word	0x00000000
        /*0750*/ 	.short	0x0101
        /*0752*/ 	.byte	0x17
	.zero		1


	//   ....[40]....
        /*0754*/ 	.word	0x00006ec0
        /*0758*/ 	.word	0x000000ff
        /*075c*/ 	.word	0x00028c30
        /*0760*/ 	.short	0x010a
        /*0762*/ 	.byte	0x16
	.zero		1


	//   ....[41]....
        /*0764*/ 	.word	0x00006f00
        /*0768*/ 	.word	0x000000ff
        /*076c*/ 	.word	0x00028c30
        /*0770*/ 	.short	0x010a
        /*0772*/ 	.byte	0x16
	.zero		1


	//   ....[42]....
        /*0774*/ 	.word	0x00007100
        /*0778*/ 	.word	0x000000ff
        /*077c*/ 	.word	0x00000000
        /*0780*/ 	.short	0x0101
        /*0782*/ 	.byte	0x06
	.zero		1


	//   ....[43]....
        /*0784*/ 	.word	0x000083b0
        /*0788*/ 	.word	0x000000ff
        /*078c*/ 	.word	0x00028c50
        /*0790*/ 	.short	0x010a
        /*0792*/ 	.byte	0x16
	.zero		1


	//   ....[44]....
        /*0794*/ 	.word	0x000083f0
        /*0798*/ 	.word	0x000000ff
        /*079c*/ 	.word	0x00028c50
        /*07a0*/ 	.short	0x010a
        /*07a2*/ 	.byte	0x16
	.zero		1


	//   ....[45]....
        /*07a4*/ 	.word	0x000086a0
        /*07a8*/ 	.word	0x000000ff
        /*07ac*/ 	.word	0x00000000
        /*07b0*/ 	.short	0x0101
        /*07b2*/ 	.byte	0x16
	.zero		1


	//   ....[46]....
        /*07b4*/ 	.word	0x0000ab80
        /*07b8*/ 	.word	0x000000ff
        /*07bc*/ 	.word	0x00000000
        /*07c0*/ 	.short	0x0101
        /*07c2*/ 	.byte	0x05
	.zero		1


	//   ....[47]....
        /*07c4*/ 	.word	0x0000cfe0
        /*07c8*/ 	.word	0x00000019
        /*07cc*/ 	.word	0x00028c40
        /*07d0*/ 	.short	0x010a
        /*07d2*/ 	.byte	0x3f
	.zero		1


	//   ....[48]....
        /*07d4*/ 	.word	0x0000d410
        /*07d8*/ 	.word	0x00000019
        /*07dc*/ 	.word	0x00028c30
        /*07e0*/ 	.short	0x0107
        /*07e2*/ 	.byte	0x3f
	.zero		1


	//   ....[49]....
        /*07e4*/ 	.word	0x0000d4e0
        /*07e8*/ 	.word	0x00000019
        /*07ec*/ 	.word	0x00028c30
        /*07f0*/ 	.short	0x0101
        /*07f2*/ 	.byte	0x3f
	.zero		1


	//   ....[50]....
        /*07f4*/ 	.word	0x0000dbe0
        /*07f8*/ 	.word	0x00000011
        /*07fc*/ 	.word	0x00028c00
        /*0800*/ 	.short	0x0107
        /*0802*/ 	.byte	0x3f
	.zero		1


	//   ....[51]....
        /*0804*/ 	.word	0x0000dcd0
        /*0808*/ 	.word	0x00000011
        /*080c*/ 	.word	0x00028c00
        /*0810*/ 	.short	0x0101
        /*0812*/ 	.byte	0x3f
	.zero		1


	//   ....[52]....
        /*0814*/ 	.word	0x0000dcf0
        /*0818*/ 	.word	0x00000011
        /*081c*/ 	.word	0x00028c20
        /*0820*/ 	.short	0x010a
        /*0822*/ 	.byte	0x3f
	.zero		1


	//   ....[53]....
        /*0824*/ 	.word	0x0000dd80
        /*0828*/ 	.word	0x00000019
        /*082c*/ 	.word	0x00028c60
        /*0830*/ 	.short	0x010a
        /*0832*/ 	.byte	0x3f
	.zero		1


	//   ....[54]....
        /*0834*/ 	.word	0x0000e5e0
        /*0838*/ 	.word	0x00000019
        /*083c*/ 	.word	0x00028c50
        /*0840*/ 	.short	0x0107
        /*0842*/ 	.byte	0x3f
	.zero		1


	//   ....[55]....
        /*0844*/ 	.word	0x0000e6b0
        /*0848*/ 	.word	0x00000019
        /*084c*/ 	.word	0x00028c50
        /*0850*/ 	.short	0x0101
        /*0852*/ 	.byte	0x3f
	.zero		1


	//   ....[56]....
        /*0854*/ 	.word	0x0000e9e0
        /*0858*/ 	.word	0x00000008
        /*085c*/ 	.word	0x00028c40
        /*0860*/ 	.short	0x010a
        /*0862*/ 	.byte	0x3f
	.zero		1


	//   ....[57]....
        /*0864*/ 	.word	0x0000ed10
        /*0868*/ 	.word	0x00000008
        /*086c*/ 	.word	0x00028c30
        /*0870*/ 	.short	0x0107
        /*0872*/ 	.byte	0x3f
	.zero		1


	//   ....[58]....
        /*0874*/ 	.word	0x0000edd0
        /*0878*/ 	.word	0x00000008
        /*087c*/ 	.word	0x00028c30
        /*0880*/ 	.short	0x0101
        /*0882*/ 	.byte	0x3f
	.zero		1


	//   ....[59]....
        /*0884*/ 	.word	0x0000ee00
        /*0888*/ 	.word	0x00000008
        /*088c*/ 	.word	0x00028c60
        /*0890*/ 	.short	0x010a
        /*0892*/ 	.byte	0x3f
	.zero		1


	//   ....[60]....
        /*0894*/ 	.word	0x0000f460
        /*0898*/ 	.word	0x00000008
        /*089c*/ 	.word	0x00028c50
        /*08a0*/ 	.short	0x0107
        /*08a2*/ 	.byte	0x3f
	.zero		1


	//   ....[61]....
        /*08a4*/ 	.word	0x0000f520
        /*08a8*/ 	.word	0x00000008
        /*08ac*/ 	.word	0x00028c50
        /*08b0*/ 	.short	0x0101
        /*08b2*/ 	.byte	0x3f
	.zero		1


	//   ....[62]....
        /*08b4*/ 	.word	0x0000f900
        /*08b8*/ 	.word	0x00000007
        /*08bc*/ 	.word	0x00028c20
        /*08c0*/ 	.short	0x010a
        /*08c2*/ 	.byte	0x3f
	.zero		1


	//   ....[63]....
        /*08c4*/ 	.word	0x0000fa80
        /*08c8*/ 	.word	0x00000005
        /*08cc*/ 	.word	0x00028c40
        /*08d0*/ 	.short	0x010a
        /*08d2*/ 	.byte	0x3f
	.zero		1


	//   ....[64]....
        /*08d4*/ 	.word	0x0000fb20
        /*08d8*/ 	.word	0x00000003
        /*08dc*/ 	.word	0x00028c40
        /*08e0*/ 	.short	0x010a
        /*08e2*/ 	.byte	0x3f
	.zero		1


	//   ....[65]....
        /*08e4*/ 	.word	0x0000fb60
        /*08e8*/ 	.word	0x00000005
        /*08ec*/ 	.word	0x00028c60
        /*08f0*/ 	.short	0x010a
        /*08f2*/ 	.byte	0x3f
	.zero		1


	//   ....[66]....
        /*08f4*/ 	.word	0x0000fba0
        /*08f8*/ 	.word	0x00000003
        /*08fc*/ 	.word	0x00028c60
        /*0900*/ 	.short	0x010a
        /*0902*/ 	.byte	0x3f
	.zero		1


	//   ....[67]....
        /*0904*/ 	.word	0x0000fc10
        /*0908*/ 	.word	0x00000003
        /*090c*/ 	.word	0x00028c50
        /*0910*/ 	.short	0x010a
        /*0912*/ 	.byte	0x3f
	.zero		1


	//   ....[68]....
        /*0914*/ 	.word	0x0000fc70
        /*0918*/ 	.word	0x00000003
        /*091c*/ 	.word	0x00028c50
        /*0920*/ 	.short	0x010a
        /*0922*/ 	.byte	0x3f
	.zero		1


	//   ....[69]....
        /*0924*/ 	.word	0x0000fcd0
        /*0928*/ 	.word	0x00000003
        /*092c*/ 	.word	0x00028c00
        /*0930*/ 	.short	0x010a
        /*0932*/ 	.byte	0x3f
	.zero		1


	//   ....[70]....
        /*0934*/ 	.word	0x0000fd20
        /*0938*/ 	.word	0x00000007
        /*093c*/ 	.word	0x00028c30
        /*0940*/ 	.short	0x010a
        /*0942*/ 	.byte	0x3f
	.zero		1


	//   ....[71]....
        /*0944*/ 	.word	0x0000fd70
        /*0948*/ 	.word	0x00000007
        /*094c*/ 	.word	0x00028c50
        /*0950*/ 	.short	0x010a
        /*0952*/ 	.byte	0x3f
	.zero		1


	//   ....[72]....
        /*0954*/ 	.word	0x0000fdd0
        /*0958*/ 	.word	0x00000006
        /*095c*/ 	.word	0x00028c30
        /*0960*/ 	.short	0x010a
        /*0962*/ 	.byte	0x3f
	.zero		1


	//   ....[73]....
        /*0964*/ 	.word	0x0000fe30
        /*0968*/ 	.word	0x00000008
        /*096c*/ 	.word	0x00028c50
        /*0970*/ 	.short	0x010a
        /*0972*/ 	.byte	0x3f
	.zero		1


	//   ....[74]....
        /*0974*/ 	.word	0x0000fe90
        /*0978*/ 	.word	0x00000006
        /*097c*/ 	.word	0x00028c30
        /*0980*/ 	.short	0x010a
        /*0982*/ 	.byte	0x3f
	.zero		1


	//   ....[75]....
        /*0984*/ 	.word	0x0000fef0
        /*0988*/ 	.word	0x00000008
        /*098c*/ 	.word	0x00028c50
        /*0990*/ 	.short	0x010a
        /*0992*/ 	.byte	0x3f
	.zero		1


	//   ....[76]....
        /*0994*/ 	.word	0x0000fff0
        /*0998*/ 	.word	0x00000019
        /*099c*/ 	.word	0x00028c40
        /*09a0*/ 	.short	0x010a
        /*09a2*/ 	.byte	0x3f
	.zero		1


	//   ....[77]....
        /*09a4*/ 	.word	0x00010950
        /*09a8*/ 	.word	0x00000011
        /*09ac*/ 	.word	0x00028c20
        /*09b0*/ 	.short	0x010a
        /*09b2*/ 	.byte	0x3f
	.zero		1


	//   ....[78]....
        /*09b4*/ 	.word	0x000109a0
        /*09b8*/ 	.word	0x00000019
        /*09bc*/ 	.word	0x00028c60
        /*09c0*/ 	.short	0x010a
        /*09c2*/ 	.byte	0x3f
	.zero		1


	//   ....[79]....
        /*09c4*/ 	.word	0x00011210
        /*09c8*/ 	.word	0x00000008
        /*09cc*/ 	.word	0x00028c40
        /*09d0*/ 	.short	0x010a
        /*09d2*/ 	.byte	0x3f
	.zero		1


	//   ....[80]....
        /*09d4*/ 	.word	0x00011690
        /*09d8*/ 	.word	0x00000008
        /*09dc*/ 	.word	0x00028c60
        /*09e0*/ 	.short	0x010a
        /*09e2*/ 	.byte	0x3f
	.zero		1


	//   ....[81]....
        /*09e4*/ 	.word	0x00011ec0
        /*09e8*/ 	.word	0x00000007
        /*09ec*/ 	.word	0x00028c20
        /*09f0*/ 	.short	0x010a
        /*09f2*/ 	.byte	0x3f
	.zero		1


	//   ....[82]....
        /*09f4*/ 	.word	0x00012060
        /*09f8*/ 	.word	0x00000005
        /*09fc*/ 	.word	0x00028c40
        /*0a00*/ 	.short	0x010a
        /*0a02*/ 	.byte	0x3f
	.zero		1


	//   ....[83]....
        /*0a04*/ 	.word	0x000120b0
        /*0a08*/ 	.word	0x00000003
        /*0a0c*/ 	.word	0x00028c40
        /*0a10*/ 	.short	0x010a
        /*0a12*/ 	.byte	0x3f
	.zero		1


	//   ....[84]....
        /*0a14*/ 	.word	0x00012100
        /*0a18*/ 	.word	0x00000005
        /*0a1c*/ 	.word	0x00028c60
        /*0a20*/ 	.short	0x010a
        /*0a22*/ 	.byte	0x3f
	.zero		1


	//----- nvinfo : EIATTR_NUM_MBARRIERS
	.align		4
.L_496:
        /*0a24*/ 	.byte	0x03, 0x38
        /*0a26*/ 	.short	0x0016


	//----- nvinfo : EIATTR_EXIT_INSTR_OFFSETS
	.align		4
        /*0a28*/ 	.byte	0x04, 0x1c
        /*0a2a*/ 	.short	(.L_498 - .L_497)


	//   ....[0]....
.L_497:
        /*0a2c*/ 	.word	0x00000930


	//   ....[1]....
        /*0a30*/ 	.word	0x0000bc70


	//   ....[2]....
        /*0a34*/ 	.word	0x0000fbf0


	//----- nvinfo : EIATTR_MAX_THREADS
	.align		4
.L_498:
        /*0a38*/ 	.byte	0x04, 0x05
        /*0a3a*/ 	.short	(.L_500 - .L_499)
.L_499:
        /*0a3c*/ 	.word	0x00000180
        /*0a40*/ 	.word	0x00000001
        /*0a44*/ 	.word	0x00000001


	//----- nvinfo : EIATTR_CRS_STACK_SIZE
	.align		4
.L_500:
        /*0a48*/ 	.byte	0x04, 0x1e
        /*0a4a*/ 	.short	(.L_502 - .L_501)
.L_501:
        /*0a4c*/ 	.word	0x00000000


	//----- nvinfo : EIATTR_CBANK_PARAM_SIZE
	.align		4
.L_502:
        /*0a50*/ 	.byte	0x03, 0x19
        /*0a52*/ 	.short	0x0af0


	//----- nvinfo : EIATTR_PARAM_CBANK
	.align		4
        /*0a54*/ 	.byte	0x04, 0x0a
        /*0a56*/ 	.short	(.L_504 - .L_503)
	.align		4
.L_503:
        /*0a58*/ 	.word	index@(.nv.constant0._ZN7cutlass13device_kernelIN5flash11enable_sm90INS1_16FlashAttnFwdSm90INS1_25CollectiveMainloopFwdSm90ILi2EN4cute5tupleIJNS5_1CILi1EEES8_S8_EEENS6_IJNS7_ILi64EEESA_SA_EEELi512ENS_6half_tEfNS_4arch4Sm90ELb1ELb0ELb0ELb0ELb1ELb0ELb0ELb0ELb0ELb1ELb0ELb0EEENS1_21CollectiveEpilogueFwdINS6_IJSA_NS7_ILi512EEESA_EEES9_SC_SE_Li256ELb0ELb1ELb0ELb0EEENS1_30DynamicPersistentTileSchedulerILi256ELi128ELb0ELb1ELb1EEEEEEEEEvNT_6ParamsE)
        /*0a5c*/ 	.short	0x0210
        /*0a5e*/ 	.short	0x0af0


	//----- nvinfo : EIATTR_SW_WAR
	.align		4
.L_504:
        /*0a60*/ 	.byte	0x04, 0x36
        /*0a62*/ 	.short	(.L_506 - .L_505)
.L_505:
        /*0a64*/ 	.word	0x00000008
.L_506:


//--------------------- .nv.info._ZN7cutlass13device_kernelIN5flash11enable_sm90INS1_16FlashAttnFwdSm90INS1_25CollectiveMainloopFwdSm90ILi2EN4cute5tupleIJNS5_1CILi1EEES8_S8_EEENS6_IJNS7_ILi64EEESA_SA_EEELi512ENS_6half_tEfNS_4arch4Sm90ELb1ELb0ELb0ELb0ELb1ELb0ELb1ELb0ELb0ELb1ELb0ELb0EEENS1_21CollectiveEpilogueFwdINS6_IJSA_NS7_ILi512EEESA_EEES9_SC_SE_Li256ELb0ELb1ELb0ELb0EEENS1_30DynamicPersistentTileSchedulerILi256ELi128ELb0ELb1ELb1EEEEEEEEEvNT_6ParamsE --------------------------
	.section	.nv.info._ZN7cutlass13device_kernelIN5flash11enable_sm90INS1_16FlashAttnFwdSm90INS1_25CollectiveMainloopFwdSm90ILi2EN4cute5tupleIJNS5_1CILi1EEES8_S8_EEENS6_IJNS7_ILi64EEESA_SA_EEELi512ENS_6half_tEfNS_4arch4Sm90ELb1ELb0ELb0ELb0ELb1ELb0ELb1ELb0ELb0ELb1ELb0ELb0EEENS1_21CollectiveEpilogueFwdINS6_IJSA_NS7_ILi512EEESA_EEES9_SC_SE_Li256ELb0ELb1ELb0ELb0EEENS1_30DynamicPersistentTileSchedulerILi256ELi128ELb0ELb1ELb1EEEEEEEEEvNT_6ParamsE,"",@"SHT_CUDA_INFO"
	.sectionflags	@""
	.align	4


	//----- nvinfo : EIATTR_CUDA_API_VERSION
	.align		4
        /*0000*/ 	.byte	0x04, 0x37
        /*0002*/ 	.short	(.L_508 - .L_507)
.L_507:
        /*0004*/ 	.word	0x00000082


	//----- nvinfo : EIATTR_KPARAM_INFO
	.align		4
.L_508:
        /*0008*/ 	.byte	0x04, 0x17
        /*000a*/ 	.short	(.L_510 - .L_509)
.L_509:
        /*000c*/ 	.word	0x00000000
        /*0010*/ 	.short	0x0000
        /*0012*/ 	.short	0x0070
        /*0014*/ 	.byte	0x00, 0xf0, 0x01, 0x2e


	//----- nvinfo : EIATTR_SPARSE_MMA_MASK
	.align		4
.L_510:
        /*0018*/ 	.byte	0x03, 0x50
        /*001a*/ 	.short	0x0000


	//----- nvinfo : EIATTR_MAXREG_COUNT
	.align		4
        /*001c*/ 	.byte	0x03, 0x1b
        /*001e*/ 	.short	0x00a8


	//----- nvinfo : EIATTR_NUM_BARRIERS
	.align		4
        /*0020*/ 	.byte	0x02, 0x4c
        /*0022*/ 	.byte	0x10
	.zero		1


	//----- nvinfo : EIATTR_EXTERNS
	.align		4
        /*0024*/ 	.byte	0x04, 0x0f
        /*0026*/ 	.short	(.L_512 - .L_511)


	//   ....[0]....
	.align		4
.L_511:
        /*0028*/ 	.word	index@(__assertfail)


	//----- nvinfo : EIATTR_ANNOTATIONS
	.align		4
.L_512:
        /*002c*/ 	.byte	0x04, 0x55
        /*002e*/ 	.short	(.L_514 - .L_513)


	//   ....[0]....
.L_513:
        /*0030*/ 	.word	0x00000001
        /*0034*/ 	.byte	0xb0, 0xf9, 0x00, 0x00, 0x01, 0x00, 0x00, 0x00, 0xb0, 0xfa, 0x00, 0x00, 0x01, 0x00, 0x00, 0x00
        /*0044*/ 	.byte	0xf0, 0x01, 0x01, 0x00, 0x01, 0x00, 0x00, 0x00, 0x20, 0x02, 0x01, 0x00, 0x01, 0x00, 0x00, 0x00
        /*0054*/ 	.byte	0x10, 0x10, 0x01, 0x00, 0x01, 0x00, 0x00, 0x00, 0x20, 0x10, 0x01, 0x00, 0x01, 0x00, 0x00, 0x00
        /*0064*/ 	.byte	0x80, 0x1e, 0x01, 0x00, 0x01, 0x00, 0x00, 0x00, 0x90, 0x1e, 0x01, 0x00, 0x01, 0x00, 0x00, 0x00
        /*0074*/ 	.byte	0x10, 0x27, 0x01, 0x00, 0x01, 0x00, 0x00, 0x00, 0x30, 0x27, 0x01, 0x00, 0x01, 0x00, 0x00, 0x00
        /*0084*/ 	.byte	0x70, 0x28, 0x01, 0x00, 0x01, 0x00, 0x00, 0x00, 0x90, 0x28, 0x01, 0x00, 0x01, 0x00, 0x00, 0x00
        /*0094*/ 	.byte	0x80, 0x43, 0x01, 0x00


	//----- nvinfo : EIATTR_MERCURY_ISA_VERSION
	.align		4
.L_514:
        /*0098*/ 	.byte	0x03, 0x5f
        /*009a*/ 	.short	0x0101


	//----- nvinfo : EIATTR_INT_WARP_WIDE_INSTR_OFFSETS
	.align		4
        /*009c*/ 	.byte	0x04, 0x31
        /*009e*/ 	.short	(.L_516 - .L_515)


	//   ....[0]....
.L_515:
        /*00a0*/ 	.word	0x000000c0


	//   ....[1]....
        /*00a4*/ 	.word	0x000000d0


	//   ....[2]....
        /*00a8*/ 	.word	0x000000e0


	//   ....[3]....
        /*00ac*/ 	.word	0x00000180


	//   ....[4]....
        /*00b0*/ 	.word	0x00010730


	//   ....[5]....
        /*00b4*/ 	.word	0x000107c0


	//   ....[6]....
        /*00b8*/ 	.word	0x00014110


	//   ....[7]....
        /*00bc*/ 	.word	0x000141a0


	//----- nvinfo : EIATTR_COOP_GROUP_MASK_REGIDS
	.align		4
.L_516:
        /*00c0*/ 	.byte	0x04, 0x29
        /*00c2*/ 	.short	(.L_518 - .L_517)


	//   ....[0]....
.L_517:
        /*00c4*/ 	.word	0xffffffff


	//   ....[1]....
        /*00c8*/ 	.word	0xffffffff


	//   ....[2]....
        /*00cc*/ 	.word	0xffffffff


	//   ....[3]....
        /*00d0*/ 	.word	0xffffffff


	//   ....[4]....
        /*00d4*/ 	.word	0xffffffff


	//   ....[5]....
        /*00d8*/ 	.word	0xffffffff


	//   ....[6]....
        /*00dc*/ 	.word	0xffffffff


	//   ....[7]....
        /*00e0*/ 	.word	0xffffffff


	//   ....[8]....
        /*00e4*/ 	.word	0xffffffff


	//   ....[9]....
        /*00e8*/ 	.word	0xffffffff


	//   ....[10]....
        /*00ec*/ 	.word	0xffffffff


	//   ....[11]....
        /*00f0*/ 	.word	0xffffffff


	//   ....[12]....
        /*00f4*/ 	.word	0xffffffff


	//   ....[13]....
        /*00f8*/ 	.word	0xffffffff


	//   ....[14]....
        /*00fc*/ 	.word	0xffffffff


	//   ....[15]....
        /*0100*/ 	.word	0xffffffff


	//   ....[16]....
        /*0104*/ 	.word	0xffffffff


	//   ....[17]....
        /*0108*/ 	.word	0xffffffff


	//   ....[18]....
        /*010c*/ 	.word	0xffffffff


	//   ....[19]....
        /*0110*/ 	.word	0xffffffff


	//   ....[20]....
        /*0114*/ 	.word	0xffffffff


	//   ....[21]....
        /*0118*/ 	.word	0xffffffff


	//   ....[22]....
        /*011c*/ 	.word	0xffffffff


	//   ....[23]....
        /*0120*/ 	.word	0xffffffff


	//   ....[24]....
        /*0124*/ 	.word	0xffffffff


	//   ....[25]....
        /*0128*/ 	.word	0xffffffff


	//   ....[26]....
        /*012c*/ 	.word	0xffffffff


	//   ....[27]....
        /*0130*/ 	.word	0xffffffff


	//   ....[28]....
        /*0134*/ 	.word	0xffffffff


	//   ....[29]....
        /*0138*/ 	.word	0xffffffff


	//   ....[30]....
        /*013c*/ 	.word	0xffffffff


	//   ....[31]....
        /*0140*/ 	.word	0xffffffff


	//   ....[32]....
        /*0144*/ 	.word	0xffffffff


	//   ....[33]....
        /*0148*/ 	.word	0xffffffff


	//   ....[34]....
        /*014c*/ 	.word	0xffffffff


	//   ....[35]....
        /*0150*/ 	.word	0xffffffff


	//   ....[36]....
        /*0154*/ 	.word	0xffffffff


	//   ....[37]....
        /*0158*/ 	.word	0xffffffff


	//   ....[38]....
        /*015c*/ 	.word	0xffffffff


	//   ....[39]....
        /*0160*/ 	.word	0xffffffff


	//   ....[40]....
        /*0164*/ 	.word	0xffffffff


	//   ....[41]....
        /*0168*/ 	.word	0xffffffff


	//   ....[42]....
        /*016c*/ 	.word	0xffffffff


	//   ....[43]....
        /*0170*/ 	.word	0xffffffff


	//   ....[44]....
        /*0174*/ 	.word	0xffffffff


	//   ....[45]....
        /*0178*/ 	.word	0xffffffff


	//   ....[46]....
        /*017c*/ 	.word	0xffffffff


	//   ....[47]....
        /*0180*/ 	.word	0xffffffff


	//   ....[48]....
        /*0184*/ 	.word	0xffffffff


	//   ....[49]....
        /*0188*/ 	.word	0xffffffff


	//   ....[50]....
        /*018c*/ 	.word	0xffffffff


	//   ....[51]....
        /*0190*/ 	.word	0xffffffff


	//   ....[52]....
        /*0194*/ 	.word	0xffffffff


	//   ....[53]....
        /*0198*/ 	.word	0xffffffff


	//   ....[54]....
        /*019c*/ 	.word	0xffffffff


	//   ....[55]....
        /*01a0*/ 	.word	0xffffffff


	//   ....[56]....
        /*01a4*/ 	.word	0xffffffff


	//   ....[57]....
        /*01a8*/ 	.word	0xffffffff


	//   ....[58]....
        /*01ac*/ 	.word	0xffffffff


	//   ....[59]....
        /*01b0*/ 	.word	0xffffffff


	//   ....[60]....
        /*01b4*/ 	.word	0xffffffff


	//   ....[61]....
        /*01b8*/ 	.word	0xffffffff


	//   ....[62]....
        /*01bc*/ 	.word	0xffffffff


	//   ....[63]....
        /*01c0*/ 	.word	0xffffffff


	//   ....[64]....
        /*01c4*/ 	.word	0xffffffff


	//   ....[65]....
        /*01c8*/ 	.word	0xffffffff


	//   ....[66]....
        /*01cc*/ 	.word	0xffffffff


	//   ....[67]....
        /*01d0*/ 	.word	0xffffffff


	//   ....[68]....
        /*01d4*/ 	.word	0xffffffff


	//   ....[69]....
        /*01d8*/ 	.word	0xffffffff


	//   ....[70]....
        /*01dc*/ 	.word	0xffffffff


	//   ....[71]....
        /*01e0*/ 	.word	0xffffffff


	//   ....[72]....
        /*01e4*/ 	.word	0xffffffff


	//   ....[73]....
        /*01e8*/ 	.word	0xffffffff


	//   ....[74]....
        /*01ec*/ 	.word	0xffffffff


	//   ....[75]....
        /*01f0*/ 	.word	0xffffffff


	//   ....[76]....
        /*01f4*/ 	.word	0xffffffff


	//   ....[77]....
        /*01f8*/ 	.word	0xffffffff


	//   ....[78]....
        /*01fc*/ 	.word	0xffffffff


	//   ....[79]....
        /*0200*/ 	.word	0xffffffff


	//   ....[80]....
        /*0204*/ 	.word	0xffffffff


	//   ....[81]....
        /*0208*/ 	.word	0xffffffff


	//   ....[82]....
        /*020c*/ 	.word	0xffffffff


	//   ....[83]....
        /*0210*/ 	.word	0xffffffff


	//   ....[84]....
        /*0214*/ 	.word	0xffffffff


	//   ....[85]....
        /*0218*/ 	.word	0xffffffff


	//   ....[86]....
        /*021c*/ 	.word	0xffffffff


	//   ....[87]....
        /*0220*/ 	.word	0xffffffff


	//   ....[88]....
        /*0224*/ 	.word	0xffffffff


	//   ....[89]....
        /*0228*/ 	.word	0xffffffff


	//   ....[90]....
        /*022c*/ 	.word	0xffffffff


	//   ....[91]....
        /*0230*/ 	.word	0xffffffff


	//   ....[92]....
        /*0234*/ 	.word	0xffffffff


	//   ....[93]....
        /*0238*/ 	.word	0xffffffff


	//   ....[94]....
        /*023c*/ 	.word	0xffffffff


	//   ....[95]....
        /*0240*/ 	.word	0xffffffff


	//   ....[96]....
        /*0244*/ 	.word	0xffffffff


	//   ....[97]....
        /*0248*/ 	.word	0xffffffff


	//   ....[98]....
        /*024c*/ 	.word	0x0500000f


	//   ....[99]....
        /*0250*/ 	.word	0x0500000f


	//   ....[100]....
        /*0254*/ 	.word	0x0500000f


	//   ....[101]....
        /*0258*/ 	.word	0x0500000f


	//   ....[102]....
        /*025c*/ 	.word	0x0500000f


	//   ....[103]....
        /*0260*/ 	.word	0x0500000f


	//   ....[104]....
        /*0264*/ 	.word	0x0500000f


	//   ....[105]....
        /*0268*/ 	.word	0x0500000f


	//   ....[106]....
        /*026c*/ 	.word	0x0500000f


	//   ....[107]....
        /*0270*/ 	.word	0x0500000f


	//   ....[108]....
        /*0274*/ 	.word	0x0500000f


	//   ....[109]....
        /*0278*/ 	.word	0x0500000f


	//   ....[110]....
        /*027c*/ 	.word	0x0500000f


	//   ....[111]....
        /*0280*/ 	.word	0x0500000f


	//   ....[112]....
        /*0284*/ 	.word	0x0500000f


	//   ....[113]....
        /*0288*/ 	.word	0x0500000f


	//   ....[114]....
        /*028c*/ 	.word	0x0500000f


	//   ....[115]....
        /*0290*/ 	.word	0x0500000f


	//   ....[116]....
        /*0294*/ 	.word	0x0500000f


	//   ....[117]....
        /*0298*/ 	.word	0x0500000f


	//   ....[118]....
        /*029c*/ 	.word	0x0500000f


	//   ....[119]....
        /*02a0*/ 	.word	0x0500000f


	//   ....[120]....
        /*02a4*/ 	.word	0x0500000f


	//   ....[121]....
        /*02a8*/ 	.word	0x0500000f


	//   ....[122]....
        /*02ac*/ 	.word	0x0500000f


	//   ....[123]....
        /*02b0*/ 	.word	0x0500000f


	//   ....[124]....
        /*02b4*/ 	.word	0x0500000f


	//   ....[125]....
        /*02b8*/ 	.word	0x0500000f


	//   ....[126]....
        /*02bc*/ 	.word	0x0500000f


	//   ....[127]....
        /*02c0*/ 	.word	0x0500000f


	//   ....[128]....
        /*02c4*/ 	.word	0x0500000f


	//   ....[129]....
        /*02c8*/ 	.word	0x0500000f


	//   ....[130]....
        /*02cc*/ 	.word	0x0500000f


	//   ....[131]....
        /*02d0*/ 	.word	0x0500000f


	//   ....[132]....
        /*02d4*/ 	.word	0x0500000f


	//   ....[133]....
        /*02d8*/ 	.word	0x0500000f


	//   ....[134]....
        /*02dc*/ 	.word	0x0500000f


	//   ....[135]....
        /*02e0*/ 	.word	0x0500000f


	//   ....[136]....
        /*02e4*/ 	.word	0x0500000f


	//   ....[137]....
        /*02e8*/ 	.word	0x0500000f


	//   ....[138]....
        /*02ec*/ 	.word	0x0500000f


	//   ....[139]....
        /*02f0*/ 	.word	0x0500000f


	//   ....[140]....
        /*02f4*/ 	.word	0x0500000f


	//   ....[141]....
        /*02f8*/ 	.word	0x0500000f


	//   ....[142]....
        /*02fc*/ 	.word	0x0500000f


	//   ....[143]....
        /*0300*/ 	.word	0x0500000f


	//   ....[144]....
        /*0304*/ 	.word	0x0500000f


	//   ....[145]....
        /*0308*/ 	.word	0x0500000f


	//   ....[146]....
        /*030c*/ 	.word	0x0500000f


	//   ....[147]....
        /*0310*/ 	.word	0x0500000f


	//   ....[148]....
        /*0314*/ 	.word	0x0500000f


	//----- nvinfo : EIATTR_COOP_GROUP_INSTR_OFFSETS
	.align		4
.L_518:
        /*0318*/ 	.byte	0x04, 0x28
        /*031a*/ 	.short	(.L_520 - .L_519)


	//   ....[0]....
.L_519:
        /*031c*/ 	.word	0x00000080


	//   ....[1]....
        /*0320*/ 	.word	0x00000090


	//   ....[2]....
        /*0324*/ 	.word	0x000002b0


	//   ....[3]....
        /*0328*/ 	.word	0x00000410


	//   ....[4]....
        /*032c*/ 	.word	0x00000530


	//   ....[5]....
        /*0330*/ 	.word	0x00000690


	//   ....[6]....
        /*0334*/ 	.word	0x00001860


	//   ....[7]....
        /*0338*/ 	.word	0x000035b0


	//   ....[8]....
        /*033c*/ 	.word	0x00004540


	//   ....[9]....
        /*0340*/ 	.word	0x00005200


	//   ....[10]....
        /*0344*/ 	.word	0x00005220


	//   ....[11]....
        /*0348*/ 	.word	0x00005570


	//   ....[12]....
        /*034c*/ 	.word	0x000056a0


	//   ....[13]....
        /*0350*/ 	.word	0x000058d0


	//   ....[14]....
        /*0354*/ 	.word	0x00005a00


	//   ....[15]....
        /*0358*/ 	.word	0x00006250


	//   ....[16]....
        /*035c*/ 	.word	0x00006fd0


	//   ....[17]....
        /*0360*/ 	.word	0x00007c10


	//   ....[18]....
        /*0364*/ 	.word	0x00007c30


	//   ....[19]....
        /*0368*/ 	.word	0x00007f60


	//   ....[20]....
        /*036c*/ 	.word	0x00008060


	//   ....[21]....
        /*0370*/ 	.word	0x000083d0


	//   ....[22]....
        /*0374*/ 	.word	0x00008440


	//   ....[23]....
        /*0378*/ 	.word	0x00009590


	//   ....[24]....
        /*037c*/ 	.word	0x0000a260


	//   ....[25]....
        /*0380*/ 	.word	0x0000af50


	//   ....[26]....
        /*0384*/ 	.word	0x0000af80


	//   ....[27]....
        /*0388*/ 	.word	0x0000b1c0


	//   ....[28]....
        /*038c*/ 	.word	0x0000b390


	//   ....[29]....
        /*0390*/ 	.word	0x0000c300


	//   ....[30]....
        /*0394*/ 	.word	0x0000c3d0


	//   ....[31]....
        /*0398*/ 	.word	0x0000c400


	//   ....[32]....
        /*039c*/ 	.word	0x0000c460


	//   ....[33]....
        /*03a0*/ 	.word	0x0000c480


	//   ....[34]....
        /*03a4*/ 	.word	0x0000d680


	//   ....[35]....
        /*03a8*/ 	.word	0x0000e1c0


	//   ....[36]....
        /*03ac*/ 	.word	0x0000e1f0


	//   ....[37]....
        /*03b0*/ 	.word	0x0000e220


	//   ....[38]....
        /*03b4*/ 	.word	0x0000e240


	//   ....[39]....
        /*03b8*/ 	.word	0x0000e880


	//   ....[40]....
        /*03bc*/ 	.word	0x0000e8a0


	//   ....[41]....
        /*03c0*/ 	.word	0x0000ead0


	//   ....[42]....
        /*03c4*/ 	.word	0x0000eaf0


	//   ....[43]....
        /*03c8*/ 	.word	0x0000f470


	//   ....[44]....
        /*03cc*/ 	.word	0x0000f490


	//   ....[45]....
        /*03d0*/ 	.word	0x0000f6d0


	//   ....[46]....
        /*03d4*/ 	.word	0x0000f6f0


	//   ....[47]....
        /*03d8*/ 	.word	0x0000f9e0


	//   ....[48]....
        /*03dc*/ 	.word	0x000111d0


	//   ....[49]....
        /*03e0*/ 	.word	0x000111f0


	//   ....[50]....
        /*03e4*/ 	.word	0x00011210


	//   ....[51]....
        /*03e8*/ 	.word	0x00011260


	//   ....[52]....
        /*03ec*/ 	.word	0x00011290


	//   ....[53]....
        /*03f0*/ 	.word	0x000112e0


	//   ....[54]....
        /*03f4*/ 	.word	0x00011310


	//   ....[55]....
        /*03f8*/ 	.word	0x00011320


	//   ....[56]....
        /*03fc*/ 	.word	0x000119e0


	//   ....[57]....
        /*0400*/ 	.word	0x00011a10


	//   ....[58]....
        /*0404*/ 	.word	0x00011a60


	//   ....[59]....
        /*0408*/ 	.word	0x00011ad0


	//   ....[60]....
        /*040c*/ 	.word	0x00011af0


	//   ....[61]....
        /*0410*/ 	.word	0x00011b70


	//   ....[62]....
        /*0414*/ 	.word	0x00011b90


	//   ....[63]....
        /*0418*/ 	.word	0x00011bb0


	//   ....[64]....
        /*041c*/ 	.word	0x000121b0


	//   ....[65]....
        /*0420*/ 	.word	0x000121e0


	//   ....[66]....
        /*0424*/ 	.word	0x00012240


	//   ....[67]....
        /*0428*/ 	.word	0x00012330


	//   ....[68]....
        /*042c*/ 	.word	0x00012350


	//   ....[69]....
        /*0430*/ 	.word	0x00012450


	//   ....[70]....
        /*0434*/ 	.word	0x00012460


	//   ....[71]....
        /*0438*/ 	.word	0x00012490


	//   ....[72]....
        /*043c*/ 	.word	0x00012a60


	//   ....[73]....
        /*0440*/ 	.word	0x00012a90


	//   ....[74]....
        /*0444*/ 	.word	0x00012ac0


	//   ....[75]....
        /*0448*/ 	.word	0x00012b20


	//   ....[76]....
        /*044c*/ 	.word	0x00012c70


	//   ....[77]....
        /*0450*/ 	.word	0x00012c90


	//   ....[78]....
        /*0454*/ 	.word	0x00012ca0


	//   ....[79]....
        /*0458*/ 	.word	0x00012df0


	//   ....[80]....
        /*045c*/ 	.word	0x00013670


	//   ....[81]....
        /*0460*/ 	.word	0x00013690


	//   ....[82]....
        /*0464*/ 	.word	0x000136e0


	//   ....[83]....
        /*0468*/ 	.word	0x000136f0


	//   ....[84]....
        /*046c*/ 	.word	0x00013730


	//   ....[85]....
        /*0470*/ 	.word	0x00013740


	//   ....[86]....
        /*0474*/ 	.word	0x00013750


	//   ....[87]....
        /*0478*/ 	.word	0x00013790


	//   ....[88]....
        /*047c*/ 	.word	0x00013ab0


	//   ....[89]....
        /*0480*/ 	.word	0x00013af0


	//   ....[90]....
        /*0484*/ 	.word	0x00013b10


	//   ....[91]....
        /*0488*/ 	.word	0x00013b80


	//   ....[92]....
        /*048c*/ 	.word	0x00013ba0


	//   ....[93]....
        /*0490*/ 	.word	0x00013bc0


	//   ....[94]....
        /*0494*/ 	.word	0x00013c60


	//   ....[95]....
        /*0498*/ 	.word	0x00013c80


	//   ....[96]....
        /*049c*/ 	.word	0x000142c0


	//   ....[97]....
        /*04a0*/ 	.word	0x000144a0


	//   ....[98]....
        /*04a4*/ 	.word	0x00014a20


	//   ....[99]....
        /*04a8*/ 	.word	0x00014b00


	//   ....[100]....
        /*04ac*/ 	.word	0x00014ba0


	//   ....[101]....
        /*04b0*/ 	.word	0x00014c00


	//   ....[102]....
        /*04b4*/ 	.word	0x00014cc0


	//   ....[103]....
        /*04b8*/ 	.word	0x00014d30


	//   ....[104]....
        /*04bc*/ 	.word	0x00014df0


	//   ....[105]....
        /*04c0*/ 	.word	0x00014e60


	//   ....[106]....
        /*04c4*/ 	.word	0x00014f10


	//   ....[107]....
        /*04c8*/ 	.word	0x00014fb0


	//   ....[108]....
        /*04cc*/ 	.word	0x00015040


	//   ....[109]....
        /*04d0*/ 	.word	0x000150a0


	//   ....[110]....
        /*04d4*/ 	.word	0x00015180


	//   ....[111]....
        /*04d8*/ 	.word	0x000151f0


	//   ....[112]....
        /*04dc*/ 	.word	0x000152d0


	//   ....[113]....
        /*04e0*/ 	.word	0x00015330


	//   ....[114]....
        /*04e4*/ 	.word	0x000153e0


	//   ....[115]....
        /*04e8*/ 	.word	0x00015470


	//   ....[116]....
        /*04ec*/ 	.word	0x00015520


	//   ....[117]....
        /*04f0*/ 	.word	0x00015620


	//   ....[118]....
        /*04f4*/ 	.word	0x00015710


	//   ....[119]....
        /*04f8*/ 	.word	0x000158c0


	//   ....[120]....
        /*04fc*/ 	.word	0x00015910


	//   ....[121]....
        /*0500*/ 	.word	0x00015a20


	//   ....[122]....
        /*0504*/ 	.word	0x00015b00


	//   ....[123]....
        /*0508*/ 	.word	0x00015c70


	//   ....[124]....
        /*050c*/ 	.word	0x00015d70


	//   ....[125]....
        /*0510*/ 	.word	0x00015f90


	//   ....[126]....
        /*0514*/ 	.word	0x00015fe0


	//   ....[127]....
        /*0518*/ 	.word	0x000161a0


	//   ....[128]....
        /*051c*/ 	.word	0x000161f0


	//   ....[129]....
        /*0520*/ 	.word	0x000163b0


	//   ....[130]....
        /*0524*/ 	.word	0x00016400


	//   ....[131]....
        /*0528*/ 	.word	0x000164e0


	//   ....[132]....
        /*052c*/ 	.word	0x00016580


	//   ....[133]....
        /*0530*/ 	.word	0x000165e0


	//   ....[134]....
        /*0534*/ 	.word	0x00016690


	//   ....[135]....
        /*0538*/ 	.word	0x000166f0


	//   ....[136]....
        /*053c*/ 	.word	0x000167a0


	//   ....[137]....
        /*0540*/ 	.word	0x00016800


	//   ....[138]....
        /*0544*/ 	.word	0x000168b0


	//   ....[139]....
        /*0548*/ 	.word	0x000169a0


	//   ....[140]....
        /*054c*/ 	.word	0x00016a80


	//   ....[141]....
        /*0550*/ 	.word	0x00016b60


	//   ....[142]....
        /*0554*/ 	.word	0x00016c70


	//   ....[143]....
        /*0558*/ 	.word	0x00016d90


	//   ....[144]....
        /*055c*/ 	.word	0x00016e70


	//   ....[145]....
        /*0560*/ 	.word	0x00016f80


	//   ....[146]....
        /*0564*/ 	.word	0x00017060


	//   ....[147]....
        /*0568*/ 	.word	0x000170f0


	//   ....[148]....
        /*056c*/ 	.word	0x00017210


	//----- nvinfo : EIATTR_REG_RECONFIG
	.align		4
.L_520:
        /*0570*/ 	.byte	0x01, 0x54
	.zero		2


	//----- nvinfo : EIATTR_SYSCALL_OFFSETS
	.align		4
        /*0574*/ 	.byte	0x04, 0x46
        /*0576*/ 	.short	(.L_522 - .L_521)


	//   ....[0]....
.L_521:
        /*0578*/ 	.word	0x00003760


	//   ....[1]....
        /*057c*/ 	.word	0x00010920


	//   ....[2]....
        /*0580*/ 	.word	0x00010a70


	//   ....[3]....
        /*0584*/ 	.word	0x00010b60


	//   ....[4]....
        /*0588*/ 	.word	0x00011620


	//   ....[5]....
        /*058c*/ 	.word	0x00011e60


	//----- nvinfo : EIATTR_MBARRIER_INSTR_OFFSETS
	.align		4
.L_522:
        /*0590*/ 	.byte	0x04, 0x39
        /*0592*/ 	.short	(.L_524 - .L_523)


	//   ....[0]....
.L_523:
        /*0594*/ 	.word	0x00000190
        /*0598*/ 	.word	0x000000ff
        /*059c*/ 	.word	0x00038800
        /*05a0*/ 	.short	0x0100
        /*05a2*/ 	.byte	0x08
	.zero		1


	//   ....[1]....
        /*05a4*/ 	.word	0x000001a0
        /*05a8*/ 	.word	0x000000ff
        /*05ac*/ 	.word	0x00038810
        /*05b0*/ 	.short	0x0100
        /*05b2*/ 	.byte	0x08
	.zero		1


	//   ....[2]....
        /*05b4*/ 	.word	0x000001b0
        /*05b8*/ 	.word	0x000000ff
        /*05bc*/ 	.word	0x00038820
        /*05c0*/ 	.short	0x0100
        /*05c2*/ 	.byte	0x08
	.zero		1


	//   ....[3]....
        /*05c4*/ 	.word	0x00000260
        /*05c8*/ 	.word	0x000000ff
        /*05cc*/ 	.word	0x00038830
        /*05d0*/ 	.short	0x0100
        /*05d2*/ 	.byte	0x06
	.zero		1


	//   ....[4]....
        /*05d4*/ 	.word	0x00000270
        /*05d8*/ 	.word	0x000000ff
        /*05dc*/ 	.word	0x00038840
        /*05e0*/ 	.short	0x0100
        /*05e2*/ 	.byte	0x06
	.zero		1


	//   ....[5]....
        /*05e4*/ 	.word	0x00000280
        /*05e8*/ 	.word	0x000000ff
        /*05ec*/ 	.word	0x00038838
        /*05f0*/ 	.short	0x0100
        /*05f2*/ 	.byte	0x06
	.zero		1


	//   ....[6]....
        /*05f4*/ 	.word	0x00000290
        /*05f8*/ 	.word	0x000000ff
        /*05fc*/ 	.word	0x00038848
        /*0600*/ 	.short	0x0100
        /*0602*/ 	.byte	0x06
	.zero		1


	//   ....[7]....
        /*0604*/ 	.word	0x000003c0
        /*0608*/ 	.word	0x000000ff
        /*060c*/ 	.word	0x00038850
        /*0610*/ 	.short	0x0100
        /*0612*/ 	.byte	0x08
	.zero		1


	//   ....[8]....
        /*0614*/ 	.word	0x000003d0
        /*0618*/ 	.word	0x000000ff
        /*061c*/ 	.word	0x00038860
        /*0620*/ 	.short	0x0100
        /*0622*/ 	.byte	0x08
	.zero		1


	//   ....[9]....
        /*0624*/ 	.word	0x000003e0
        /*0628*/ 	.word	0x000000ff
        /*062c*/ 	.word	0x00038858
        /*0630*/ 	.short	0x0100
        /*0632*/ 	.byte	0x08
	.zero		1


	//   ....[10]....
        /*0634*/ 	.word	0x000003f0
        /*0638*/ 	.word	0x000000ff
        /*063c*/ 	.word	0x00038868
        /*0640*/ 	.short	0x0100
        /*0642*/ 	.byte	0x08
	.zero		1


	//   ....[11]....
        /*0644*/ 	.word	0x000004e0
        /*0648*/ 	.word	0x000000ff
        /*064c*/ 	.word	0x00038870
        /*0650*/ 	.short	0x0100
        /*0652*/ 	.byte	0x06
	.zero		1


	//   ....[12]....
        /*0654*/ 	.word	0x000004f0
        /*0658*/ 	.word	0x000000ff
        /*065c*/ 	.word	0x00038880
        /*0660*/ 	.short	0x0100
        /*0662*/ 	.byte	0x06
	.zero		1


	//   ....[13]....
        /*0664*/ 	.word	0x00000500
        /*0668*/ 	.word	0x000000ff
        /*066c*/ 	.word	0x00038878
        /*0670*/ 	.short	0x0100
        /*0672*/ 	.byte	0x06
	.zero		1


	//   ....[14]....
        /*0674*/ 	.word	0x00000510
        /*0678*/ 	.word	0x000000ff
        /*067c*/ 	.word	0x00038888
        /*0680*/ 	.short	0x0100
        /*0682*/ 	.byte	0x06
	.zero		1


	//   ....[15]....
        /*0684*/ 	.word	0x00000640
        /*0688*/ 	.word	0x000000ff
        /*068c*/ 	.word	0x00038890
        /*0690*/ 	.short	0x0100
        /*0692*/ 	.byte	0x08
	.zero		1


	//   ....[16]....
        /*0694*/ 	.word	0x00000650
        /*0698*/ 	.word	0x000000ff
        /*069c*/ 	.word	0x000388a0
        /*06a0*/ 	.short	0x0100
        /*06a2*/ 	.byte	0x08
	.zero		1


	//   ....[17]....
        /*06a4*/ 	.word	0x00000660
        /*06a8*/ 	.word	0x000000ff
        /*06ac*/ 	.word	0x00038898
        /*06b0*/ 	.short	0x0100
        /*06b2*/ 	.byte	0x08
	.zero		1


	//   ....[18]....
        /*06b4*/ 	.word	0x00000670
        /*06b8*/ 	.word	0x000000ff
        /*06bc*/ 	.word	0x000388a8
        /*06c0*/ 	.short	0x0100
        /*06c2*/ 	.byte	0x08
	.zero		1


	//   ....[19]....
        /*06c4*/ 	.word	0x000007b0
        /*06c8*/ 	.word	0x000000ff
        /*06cc*/ 	.word	0x000388b0
        /*06d0*/ 	.short	0x0100
        /*06d2*/ 	.byte	0x08
	.zero		1


	//   ....[20]....
        /*06d4*/ 	.word	0x000007c0
        /*06d8*/ 	.word	0x000000ff
        /*06dc*/ 	.word	0x000388c0
        /*06e0*/ 	.short	0x0100
        /*06e2*/ 	.byte	0x08
	.zero		1


	//   ....[21]....
        /*06e4*/ 	.word	0x000007d0
        /*06e8*/ 	.word	0x000000ff
        /*06ec*/ 	.word	0x000388b8
        /*06f0*/ 	.short	0x0100
        /*06f2*/ 	.byte	0x08
	.zero		1


	//   ....[22]....
        /*06f4*/ 	.word	0x000007e0
        /*06f8*/ 	.word	0x000000ff
        /*06fc*/ 	.word	0x000388c8
        /*0700*/ 	.short	0x0100
        /*0702*/ 	.byte	0x08
	.zero		1


	//   ....[23]....
        /*0704*/ 	.word	0x00001c30
        /*0708*/ 	.word	0x00000000
        /*070c*/ 	.word	0x00000000
        /*0710*/ 	.short	0x0101
        /*0712*/ 	.byte	0x3f
	.zero		1


	//   ....[24]....
        /*0714*/ 	.word	0x00002730
        /*0718*/ 	.word	0x00000000
        /*071c*/ 	.word	0x00000000
        /*0720*/ 	.short	0x0101
        /*0722*/ 	.byte	0x3f
	.zero		1


	//   ....[25]....
        /*0724*/ 	.word	0x000037e0
        /*0728*/ 	.word	0x00000011
        /*072c*/ 	.word	0x00038800
        /*0730*/ 	.short	0x010a
        /*0732*/ 	.byte	0x3f
	.zero		1


	//   ....[26]....
        /*0734*/ 	.word	0x00003840
        /*0738*/ 	.word	0x00000009
        /*073c*/ 	.word	0x00038830
        /*0740*/ 	.short	0x010a
        /*0742*/ 	.byte	0x3f
	.zero		1


	//   ....[27]....
        /*0744*/ 	.word	0x000038b0
        /*0748*/ 	.word	0x00000009
        /*074c*/ 	.word	0x00038830
        /*0750*/ 	.short	0x010a
        /*0752*/ 	.byte	0x3f
	.zero		1


	//   ....[28]....
        /*0754*/ 	.word	0x00003b30
        /*0758*/ 	.word	0x00000011
        /*075c*/ 	.word	0x00038810
        /*0760*/ 	.short	0x010a
        /*0762*/ 	.byte	0x3f
	.zero		1


	//   ....[29]....
        /*0764*/ 	.word	0x00003b70
        /*0768*/ 	.word	0x00000009
        /*076c*/ 	.word	0x00038850
        /*0770*/ 	.short	0x010a
        /*0772*/ 	.byte	0x3f
	.zero		1


	//   ....[30]....
        /*0774*/ 	.word	0x00003c40
        /*0778*/ 	.word	0x00000009
        /*077c*/ 	.word	0x00038850
        /*0780*/ 	.short	0x010a
        /*0782*/ 	.byte	0x3f
	.zero		1


	//   ....[31]....
        /*0784*/ 	.word	0x00005c20
        /*0788*/ 	.word	0x00000018
        /*078c*/ 	.word	0x00000000
        /*0790*/ 	.short	0x0101
        /*0792*/ 	.byte	0x3f
	.zero		1


	//   ....[32]....
        /*0794*/ 	.word	0x00006380
        /*0798*/ 	.word	0x0000000a
        /*079c*/ 	.word	0x00000000
        /*07a0*/ 	.short	0x0101
        /*07a2*/ 	.byte	0x3f
	.zero		1


	//   ....[33]....
        /*07a4*/ 	.word	0x000064d0
        /*07a8*/ 	.word	0x00000009
        /*07ac*/ 	.word	0x00038830
        /*07b0*/ 	.short	0x010a
        /*07b2*/ 	.byte	0x3f
	.zero		1


	//   ....[34]....
        /*07b4*/ 	.word	0x00006520
        /*07b8*/ 	.word	0x00000009
        /*07bc*/ 	.word	0x00038830
        /*07c0*/ 	.short	0x010a
        /*07c2*/ 	.byte	0x3f
	.zero		1


	//   ....[35]....
        /*07c4*/ 	.word	0x000066a0
        /*07c8*/ 	.word	0x00000009
        /*07cc*/ 	.word	0x00038850
        /*07d0*/ 	.short	0x010a
        /*07d2*/ 	.byte	0x3f
	.zero		1


	//   ....[36]....
        /*07d4*/ 	.word	0x000066f0
        /*07d8*/ 	.word	0x00000009
        /*07dc*/ 	.word	0x00038850
        /*07e0*/ 	.short	0x010a
        /*07e2*/ 	.byte	0x3f
	.zero		1


	//   ....[37]....
        /*07e4*/ 	.word	0x00008680
        /*07e8*/ 	.word	0x00000098
        /*07ec*/ 	.word	0x00000000
        /*07f0*/ 	.short	0x0101
        /*07f2*/ 	.byte	0x3f
	.zero		1


	//   ....[38]....
        /*07f4*/ 	.word	0x00009640
        /*07f8*/ 	.word	0x0000000a
        /*07fc*/ 	.word	0x00000000
        /*0800*/ 	.short	0x0101
        /*0802*/ 	.byte	0x3f
	.zero		1


	//   ....[39]....
        /*0804*/ 	.word	0x00009760
        /*0808*/ 	.word	0x00000009
        /*080c*/ 	.word	0x00038830
        /*0810*/ 	.short	0x010a
        /*0812*/ 	.byte	0x3f
	.zero		1


	//   ....[40]....
        /*0814*/ 	.word	0x000097b0
        /*0818*/ 	.word	0x00000009
        /*081c*/ 	.word	0x00038830
        /*0820*/ 	.short	0x010a
        /*0822*/ 	.byte	0x3f
	.zero		1


	//   ....[41]....
        /*0824*/ 	.word	0x00009930
        /*0828*/ 	.word	0x00000009
        /*082c*/ 	.word	0x00038850
        /*0830*/ 	.short	0x010a
        /*0832*/ 	.byte	0x3f
	.zero		1


	//   ....[42]....
        /*0834*/ 	.word	0x00009980
        /*0838*/ 	.word	0x00000009
        /*083c*/ 	.word	0x00038850
        /*0840*/ 	.short	0x010a
        /*0842*/ 	.byte	0x3f
	.zero		1


	//   ....[43]....
        /*0844*/ 	.word	0x0000b710
        /*0848*/ 	.word	0x0000009a
        /*084c*/ 	.word	0x00000000
        /*0850*/ 	.short	0x0101
        /*0852*/ 	.byte	0x3f
	.zero		1


	//   ....[44]....
        /*0854*/ 	.word	0x0000c3a0
        /*0858*/ 	.word	0x0000000a
        /*085c*/ 	.word	0x00000000
        /*0860*/ 	.short	0x0101
        /*0862*/ 	.byte	0x3f
	.zero		1


	//   ....[45]....
        /*0864*/ 	.word	0x0000e870
        /*0868*/ 	.word	0x00000000
        /*086c*/ 	.word	0x00000000
        /*0870*/ 	.short	0x0101
        /*0872*/ 	.byte	0x3f
	.zero		1


	//   ....[46]....
        /*0874*/ 	.word	0x00010f80
        /*0878*/ 	.word	0x0000001b
        /*087c*/ 	.word	0x00038840
        /*0880*/ 	.short	0x010a
        /*0882*/ 	.byte	0x3f
	.zero		1


	//   ....[47]....
        /*0884*/ 	.word	0x000113f0
        /*0888*/ 	.word	0x0000001b
        /*088c*/ 	.word	0x00038830
        /*0890*/ 	.short	0x0107
        /*0892*/ 	.byte	0x3f
	.zero		1


	//   ....[48]....
        /*0894*/ 	.word	0x000114b0
        /*0898*/ 	.word	0x0000001b
        /*089c*/ 	.word	0x00038830
        /*08a0*/ 	.short	0x0101
        /*08a2*/ 	.byte	0x3f
	.zero		1


	//   ....[49]....
        /*08a4*/ 	.word	0x00011ca0
        /*08a8*/ 	.word	0x00000011
        /*08ac*/ 	.word	0x00038800
        /*08b0*/ 	.short	0x0107
        /*08b2*/ 	.byte	0x3f
	.zero		1


	//   ....[50]....
        /*08b4*/ 	.word	0x00011d30
        /*08b8*/ 	.word	0x00000011
        /*08bc*/ 	.word	0x00038800
        /*08c0*/ 	.short	0x0101
        /*08c2*/ 	.byte	0x3f
	.zero		1


	//   ....[51]....
        /*08c4*/ 	.word	0x000126a0
        /*08c8*/ 	.word	0x00000011
        /*08cc*/ 	.word	0x00038810
        /*08d0*/ 	.short	0x0107
        /*08d2*/ 	.byte	0x3f
	.zero		1


	//   ....[52]....
        /*08d4*/ 	.word	0x00012790
        /*08d8*/ 	.word	0x00000011
        /*08dc*/ 	.word	0x00038810
        /*08e0*/ 	.short	0x0101
        /*08e2*/ 	.byte	0x3f
	.zero		1


	//   ....[53]....
        /*08e4*/ 	.word	0x000127b0
        /*08e8*/ 	.word	0x00000011
        /*08ec*/ 	.word	0x00038820
        /*08f0*/ 	.short	0x010a
        /*08f2*/ 	.byte	0x3f
	.zero		1


	//   ....[54]....
        /*08f4*/ 	.word	0x00012840
        /*08f8*/ 	.word	0x0000001b
        /*08fc*/ 	.word	0x00038860
        /*0900*/ 	.short	0x010a
        /*0902*/ 	.byte	0x3f
	.zero		1


	//   ....[55]....
        /*0904*/ 	.word	0x000130b0
        /*0908*/ 	.word	0x0000001b
        /*090c*/ 	.word	0x00038850
        /*0910*/ 	.short	0x0107
        /*0912*/ 	.byte	0x3f
	.zero		1


	//   ....[56]....
        /*0914*/ 	.word	0x00013180
        /*0918*/ 	.word	0x0000001b
        /*091c*/ 	.word	0x00038850
        /*0920*/ 	.short	0x0101
        /*0922*/ 	.byte	0x3f
	.zero		1


	//   ....[57]....
        /*0924*/ 	.word	0x000134d0
        /*0928*/ 	.word	0x00000008
        /*092c*/ 	.word	0x00038840
        /*0930*/ 	.short	0x010a
        /*0932*/ 	.byte	0x3f
	.zero		1


	//   ....[58]....
        /*0934*/ 	.word	0x00013810
        /*0938*/ 	.word	0x00000008
        /*093c*/ 	.word	0x00038830
        /*0940*/ 	.short	0x0107
        /*0942*/ 	.byte	0x3f
	.zero		1


	//   ....[59]....
        /*0944*/ 	.word	0x000138d0
        /*0948*/ 	.word	0x00000008
        /*094c*/ 	.word	0x00038830
        /*0950*/ 	.short	0x0101
        /*0952*/ 	.byte	0x3f
	.zero		1


	//   ....[60]....
        /*0954*/ 	.word	0x00013900
        /*0958*/ 	.word	0x00000008
        /*095c*/ 	.word	0x00038860
        /*0960*/ 	.short	0x010a
        /*0962*/ 	.byte	0x3f
	.zero		1


	//   ....[61]....
        /*0964*/ 	.word	0x00013f80
        /*0968*/ 	.word	0x00000008
        /*096c*/ 	.word	0x00038850
        /*0970*/ 	.short	0x0107
        /*0972*/ 	.byte	0x3f
	.zero		1


	//   ....[62]....
        /*0974*/ 	.word	0x00014040
        /*0978*/ 	.word	0x00000008
        /*097c*/ 	.word	0x00038850
        /*0980*/ 	.short	0x0101
        /*0982*/ 	.byte	0x3f
	.zero		1


	//   ....[63]....
        /*0984*/ 	.word	0x00014420
        /*0988*/ 	.word	0x00000005
        /*098c*/ 	.word	0x00038820
        /*0990*/ 	.short	0x010a
        /*0992*/ 	.byte	0x3f
	.zero		1


	//   ....[64]....
        /*0994*/ 	.word	0x000145a0
        /*0998*/ 	.word	0x00000003
        /*099c*/ 	.word	0x00038840
        /*09a0*/ 	.short	0x010a
        /*09a2*/ 	.byte	0x3f
	.zero		1


	//   ....[65]....
        /*09a4*/ 	.word	0x00014640
        /*09a8*/ 	.word	0x00000005
        /*09ac*/ 	.word	0x00038840
        /*09b0*/ 	.short	0x010a
        /*09b2*/ 	.byte	0x3f
	.zero		1


	//   ....[66]....
        /*09b4*/ 	.word	0x00014680
        /*09b8*/ 	.word	0x00000003
        /*09bc*/ 	.word	0x00038860
        /*09c0*/ 	.short	0x010a
        /*09c2*/ 	.byte	0x3f
	.zero		1


	//   ....[67]....
        /*09c4*/ 	.word	0x000146c0
        /*09c8*/ 	.word	0x00000005
        /*09cc*/ 	.word	0x00038860
        /*09d0*/ 	.short	0x010a
        /*09d2*/ 	.byte	0x3f
	.zero		1


	//   ....[68]....
        /*09d4*/ 	.word	0x00014720
        /*09d8*/ 	.word	0x00000011
        /*09dc*/ 	.word	0x00038800
        /*09e0*/ 	.short	0x010a
        /*09e2*/ 	.byte	0x3f
	.zero		1


	//   ....[69]....
        /*09e4*/ 	.word	0x00014770
        /*09e8*/ 	.word	0x00000009
        /*09ec*/ 	.word	0x00038830
        /*09f0*/ 	.short	0x010a
        /*09f2*/ 	.byte	0x3f
	.zero		1


	//   ....[70]....
        /*09f4*/ 	.word	0x000147c0
        /*09f8*/ 	.word	0x00000011
        /*09fc*/ 	.word	0x00038810
        /*0a00*/ 	.short	0x010a
        /*0a02*/ 	.byte	0x3f
	.zero		1


	//   ....[71]....
        /*0a04*/ 	.word	0x00014810
        /*0a08*/ 	.word	0x00000009
        /*0a0c*/ 	.word	0x00038850
        /*0a10*/ 	.short	0x010a
        /*0a12*/ 	.byte	0x3f
	.zero		1


	//   ....[72]....
        /*0a14*/ 	.word	0x00014860
        /*0a18*/ 	.word	0x00000009
        /*0a1c*/ 	.word	0x00038830
        /*0a20*/ 	.short	0x010a
        /*0a22*/ 	.byte	0x3f
	.zero		1


	//   ....[73]....
        /*0a24*/ 	.word	0x000148b0
        /*0a28*/ 	.word	0x00000009
        /*0a2c*/ 	.word	0x00038850
        /*0a30*/ 	.short	0x010a
        /*0a32*/ 	.byte	0x3f
	.zero		1


	//   ....[74]....
        /*0a34*/ 	.word	0x00014900
        /*0a38*/ 	.word	0x00000009
        /*0a3c*/ 	.word	0x00038830
        /*0a40*/ 	.short	0x010a
        /*0a42*/ 	.byte	0x3f
	.zero		1


	//   ....[75]....
        /*0a44*/ 	.word	0x00014950
        /*0a48*/ 	.word	0x00000009
        /*0a4c*/ 	.word	0x00038850
        /*0a50*/ 	.short	0x010a
        /*0a52*/ 	.byte	0x3f
	.zero		1


	//   ....[76]....
        /*0a54*/ 	.word	0x00014a50
        /*0a58*/ 	.word	0x0000001b
        /*0a5c*/ 	.word	0x00038840
        /*0a60*/ 	.short	0x010a
        /*0a62*/ 	.byte	0x3f
	.zero		1


	//   ....[77]....
        /*0a64*/ 	.word	0x00015b70
        /*0a68*/ 	.word	0x00000011
        /*0a6c*/ 	.word	0x00038820
        /*0a70*/ 	.short	0x010a
        /*0a72*/ 	.byte	0x3f
	.zero		1


	//   ....[78]....
        /*0a74*/ 	.word	0x00015bc0
        /*0a78*/ 	.word	0x0000001b
        /*0a7c*/ 	.word	0x00038860
        /*0a80*/ 	.short	0x010a
        /*0a82*/ 	.byte	0x3f
	.zero		1


	//   ....[79]....
        /*0a84*/ 	.word	0x00016430
        /*0a88*/ 	.word	0x00000008
        /*0a8c*/ 	.word	0x00038840
        /*0a90*/ 	.short	0x010a
        /*0a92*/ 	.byte	0x3f
	.zero		1


	//   ....[80]....
        /*0a94*/ 	.word	0x000168f0
        /*0a98*/ 	.word	0x00000008
        /*0a9c*/ 	.word	0x00038860
        /*0aa0*/ 	.short	0x010a
        /*0aa2*/ 	.byte	0x3f
	.zero		1


	//   ....[81]....
        /*0aa4*/ 	.word	0x00017130
        /*0aa8*/ 	.word	0x00000005
        /*0aac*/ 	.word	0x00038820
        /*0ab0*/ 	.short	0x010a
        /*0ab2*/ 	.byte	0x3f
	.zero		1


	//   ....[82]....
        /*0ab4*/ 	.word	0x000172d0
        /*0ab8*/ 	.word	0x00000003
        /*0abc*/ 	.word	0x00038840
        /*0ac0*/ 	.short	0x010a
        /*0ac2*/ 	.byte	0x3f
	.zero		1


	//   ....[83]....
        /*0ac4*/ 	.word	0x00017320
        /*0ac8*/ 	.word	0x00000005
        /*0acc*/ 	.word	0x00038840
        /*0ad0*/ 	.short	0x010a
        /*0ad2*/ 	.byte	0x3f
	.zero		1


	//   ....[84]....
        /*0ad4*/ 	.word	0x00017370
        /*0ad8*/ 	.word	0x00000003
        /*0adc*/ 	.word	0x00038860
        /*0ae0*/ 	.short	0x010a
        /*0ae2*/ 	.byte	0x3f
	.zero		1


	//----- nvinfo : EIATTR_NUM_MBARRIERS
	.align		4
.L_524:
        /*0ae4*/ 	.byte	0x03, 0x38
        /*0ae6*/ 	.short	0x0017


	//----- nvinfo : EIATTR_EXIT_INSTR_OFFSETS
	.align		4
        /*0ae8*/ 	.byte	0x04, 0x1c
        /*0aea*/ 	.short	(.L_526 - .L_525)


	//   ....[0]....
.L_525:
        /*0aec*/ 	.word	0x00000960


	//   ....[1]....
        /*0af0*/ 	.word	0x0000f950


	//   ....[2]....
        /*0af4*/ 	.word	0x00014710


	//----- nvinfo : EIATTR_MAX_THREADS
	.align		4
.L_526:
        /*0af8*/ 	.byte	0x04, 0x05
        /*0afa*/ 	.short	(.L_528 - .L_527)
.L_527:
        /*0afc*/ 	.word	0x00000180
        /*0b00*/ 	.word	0x00000001
        /*0b04*/ 	.word	0x00000001


	//----- nvinfo : EIATTR_CRS_STACK_SIZE
	.align		4
.L_528:
        /*0b08*/ 	.byte	0x04, 0x1e
        /*0b0a*/ 	.short	(.L_530 - .L_529)
.L_529:
        /*0b0c*/ 	.word	0x00000000


	//----- nvinfo : EIATTR_CBANK_PARAM_SIZE
	.align		4
.L_530:
        /*0b10*/ 	.byte	0x03, 0x19
        /*0b12*/ 	.short	0x0bf0


	//----- nvinfo : EIATTR_PARAM_CBANK
	.align		4
        /*0b14*/ 	.byte	0x04, 0x0a
        /*0b16*/ 	.short	(.L_532 - .L_531)
	.align		4
.L_531:
        /*0b18*/ 	.word	index@(.nv.constant0._ZN7cutlass13device_kernelIN5flash11enable_sm90INS1_16FlashAttnFwdSm90INS1_25CollectiveMainloopFwdSm90ILi2EN4cute5tupleIJNS5_1CILi1EEES8_S8_EEENS6_IJNS7_ILi64EEESA_SA_EEELi512ENS_6half_tEfNS_4arch4Sm90ELb1ELb0ELb0ELb0ELb1ELb0ELb1ELb0ELb0ELb1ELb0ELb0EEENS1_21CollectiveEpilogueFwdINS6_IJSA_NS7_ILi512EEESA_EEES9_SC_SE_Li256ELb0ELb1ELb0ELb0EEENS1_30DynamicPersistentTileSchedulerILi256ELi128ELb0ELb1ELb1EEEEEEEEEvNT_6ParamsE)
        /*0b1c*/ 	.short	0x0210
        /*0b1e*/ 	.short	0x0bf0


	//----- nvinfo : EIATTR_SW_WAR
	.align		4
.L_532:
        /*0b20*/ 	.byte	0x04, 0x36
        /*0b22*/ 	.short	(.L_534 - .L_533)
.L_533:
        /*0b24*/ 	.word	0x00000008
.L_534:


//--------------------- .nv.info._ZN7cutlass13device_kernelIN5flash11enable_sm90INS1_16FlashAttnFwdSm90INS1_25CollectiveMainloopFwdSm90ILi2EN4cute5tupleIJNS5_1CILi1EEES8_S8_EEENS6_IJNS7_ILi64EEESA_SA_EEELi512ENS_6half_tEfNS_4arch4Sm90ELb1ELb0ELb0ELb1ELb1ELb0ELb0ELb0ELb0ELb1ELb0ELb0EEENS1_21CollectiveEpilogueFwdINS6_IJSA_NS7_ILi512EEESA_EEES9_SC_SE_Li256ELb1ELb1ELb0ELb0EEENS1_36VarlenDynamicPersistentTileSchedulerILi64ELi64ELi256ELi128ELb0ELb1ELb1ELb1ELb1ELb1EEEEEEEEEvNT_6ParamsE --------------------------
	.section	.nv.info._ZN7cutlass13device_kernelIN5flash11enable_sm90INS1_16FlashAttnFwdSm90INS1_25CollectiveMainloopFwdSm90ILi2EN4cute5tupleIJNS5_1CILi1EEES8_S8_EEENS6_IJNS7_ILi64EEESA_SA_EEELi512ENS_6half_tEfNS_4arch4Sm90ELb1ELb0ELb0ELb1ELb1ELb0ELb0ELb0ELb0ELb1ELb0ELb0EEENS1_21CollectiveEpilogueFwdINS6_IJSA_NS7_ILi512EEESA_EEES9_SC_SE_Li256ELb1ELb1ELb0ELb0EEENS1_36VarlenDynamicPersistentTileSchedulerILi64ELi64ELi256ELi128ELb0ELb1ELb1ELb1ELb1ELb1EEEEEEEEEvNT_6ParamsE,"",@"SHT_CUDA_INFO"
	.sectionflags	@""
	.align	4


	//----- nvinfo : EIATTR_CUDA_API_VERSION
	.align		4
        /*0000*/ 	.byte	0x04, 0x37
        /*0002*/ 	.short	(.L_536 - .L_535)
.L_535:
        /*0004*/ 	.word	0x00000082


	//----- nvinfo : EIATTR_KPARAM_INFO
	.align		4
.L_536:
        /*0008*/ 	.byte	0x04, 0x17
        /*000a*/ 	.short	(.L_538 - .L_537)
.L_537:
        /*000c*/ 	.word	0x00000000
        /*0010*/ 	.short	0x0000
        /*0012*/ 	.short	0x0070
        /*0014*/ 	.byte	0x00, 0xf0, 0x01, 0x2a


	//----- nvinfo : EIATTR_SPARSE_MMA_MASK
	.align		4
.L_538:
        /*0018*/ 	.byte	0x03, 0x50
        /*001a*/ 	.short	0x0000


	//----- nvinfo : EIATTR_MAXREG_COUNT
	.align		4
        /*001c*/ 	.byte	0x03, 0x1b
        /*001e*/ 	.short	0x00a8


	//----- nvinfo : EIATTR_NUM_BARRIERS
	.align		4
        /*0020*/ 	.byte	0x02, 0x4c
        /*0022*/ 	.byte	0x10
	.zero		1


	//----- nvinfo : EIATTR_EXTERNS
	.align		4
        /*0024*/ 	.byte	0x04, 0x0f
        /*0026*/ 	.short	(.L_540 - .L_539)


	//   ....[0]....
	.align		4
.L_539:
        /*0028*/ 	.word	index@(__assertfail)


	//----- nvinfo : EIATTR_ANNOTATIONS
	.align		4
.L_540:
        /*002c*/ 	.byte	0x04, 0x55
        /*002e*/ 	.short	(.L_542 - .L_541)


	//   ....[0]....
.L_541:
        /* <DEDUP_REMOVED lines=18> */


	//----- nvinfo : EIATTR_MERCURY_ISA_VERSION
	.align		4
.L_542:
        /*0138*/ 	.byte	0x03, 0x5f
        /*013a*/ 	.short	0x0101


	//----- nvinfo : EIATTR_UNUSED_LOAD_BYTE_OFFSET
	.align		4
        /*013c*/ 	.byte	0x04, 0x44
        /*013e*/ 	.short	(.L_544 - .L_543)


	//   ....[0]....
.L_543:
        /*0140*/ 	.word	0x00000940
        /*0144*/ 	.word	0x0000fff0


	//   ....[1]....
        /*0148*/ 	.word	0x000092e0
        /*014c*/ 	.word	0x0000fff0


	//----- nvinfo : EIATTR_INT_WARP_WIDE_INSTR_OFFSETS
	.align		4
.L_544:
        /*0150*/ 	.byte	0x04, 0x31
        /*0152*/ 	.short	(.L_546 - .L_545)


	//   ....[0]....
.L_545:
        /*0154*/ 	.word	0x000000c0


	//   ....[1]....
        /*0158*/ 	.word	0x000000d0


	//   ....[2]....
        /*015c*/ 	.word	0x00000170


	//   ....[3]....
        /*0160*/ 	.word	0x0000d590


	//   ....[4]....
        /*0164*/ 	.word	0x0000d620


	//   ....[5]....
        /*0168*/ 	.word	0x00010a90


	//   ....[6]....
        /*016c*/ 	.word	0x00010b20


	//----- nvinfo : EIATTR_COOP_GROUP_MASK_REGIDS
	.align		4
.L_546:
        /*0170*/ 	.byte	0x04, 0x29
        /*0172*/ 	.short	(.L_548 - .L_547)


	//   ....[0]....
.L_547:
        /*0174*/ 	.word	0xffffffff


	//   ....[1]....
        /*0178*/ 	.word	0xffffffff


	//   ....[2]....
        /*017c*/ 	.word	0xffffffff


	//   ....[3]....
        /*0180*/ 	.word	0xffffffff


	//   ....[4]....
        /*0184*/ 	.word	0xffffffff


	//   ....[5]....
        /*0188*/ 	.word	0xffffffff


	//   ....[6]....
        /*018c*/ 	.word	0xffffffff


	//   ....[7]....
        /*0190*/ 	.word	0xffffffff


	//   ....[8]....
        /*0194*/ 	.word	0xffffffff


	//   ....[9]....
        /*0198*/ 	.word	0xffffffff


	//   ....[10]....
        /*019c*/ 	.word	0xffffffff


	//   ....[11]....
        /*01a0*/ 	.word	0xffffffff


	//   ....[12]....
        /*01a4*/ 	.word	0xffffffff


	//   ....[13]....
        /*01a8*/ 	.word	0xffffffff


	//   ....[14]....
        /*01ac*/ 	.word	0xffffffff


	//   ....[15]....
        /*01b0*/ 	.word	0xffffffff


	//   ....[16]....
        /*01b4*/ 	.word	0xffffffff


	//   ....[17]....
        /*01b8*/ 	.word	0xffffffff


	//   ....[18]....
        /*01bc*/ 	.word	0xffffffff


	//   ....[19]....
        /*01c0*/ 	.word	0xffffffff


	//   ....[20]....
        /*01c4*/ 	.word	0xffffffff


	//   ....[21]....
        /*01c8*/ 	.word	0xffffffff


	//   ....[22]....
        /*01cc*/ 	.word	0xffffffff


	//   ....[23]....
        /*01d0*/ 	.word	0xffffffff


	//   ....[24]....
        /*01d4*/ 	.word	0xffffffff


	//   ....[25]....
        /*01d8*/ 	.word	0xffffffff


	//   ....[26]....
        /*01dc*/ 	.word	0xffffffff


	//   ....[27]....
        /*01e0*/ 	.word	0xffffffff


	//   ....[28]....
        /*01e4*/ 	.word	0xffffffff


	//   ....[29]....
        /*01e8*/ 	.word	0xffffffff


	//   ....[30]....
        /*01ec*/ 	.word	0xffffffff


	//   ....[31]....
        /*01f0*/ 	.word	0xffffffff


	//   ....[32]....
        /*01f4*/ 	.word	0xffffffff


	//   ....[33]....
        /*01f8*/ 	.word	0xffffffff


	//   ....[34]....
        /*01fc*/ 	.word	0xffffffff


	//   ....[35]....
        /*0200*/ 	.word	0xffffffff


	//   ....[36]....
        /*0204*/ 	.word	0xffffffff


	//   ....[37]....
        /*0208*/ 	.word	0xffffffff


	//   ....[38]....
        /*020c*/ 	.word	0xffffffff


	//   ....[39]....
        /*0210*/ 	.word	0xffffffff


	//   ....[40]....
        /*0214*/ 	.word	0xffffffff


	//   ....[41]....
        /*0218*/ 	.word	0xffffffff


	//   ....[42]....
        /*021c*/ 	.word	0xffffffff


	//   ....[43]....
        /*0220*/ 	.word	0xffffffff


	//   ....[44]....
        /*0224*/ 	.word	0xffffffff


	//   ....[45]....
        /*0228*/ 	.word	0xffffffff


	//   ....[46]....
        /*022c*/ 	.word	0xffffffff


	//   ....[47]....
        /*0230*/ 	.word	0xffffffff


	//   ....[48]....
        /*0234*/ 	.word	0xffffffff


	//   ....[49]....
        /*0238*/ 	.word	0xffffffff


	//   ....[50]....
        /*023c*/ 	.word	0xffffffff


	//   ....[51]....
        /*0240*/ 	.word	0xffffffff


	//   ....[52]....
        /*0244*/ 	.word	0xffffffff


	//   ....[53]....
        /*0248*/ 	.word	0xffffffff


	//   ....[54]....
        /*024c*/ 	.word	0xffffffff


	//   ....[55]....
        /*0250*/ 	.word	0xffffffff


	//   ....[56]....
        /*0254*/ 	.word	0xffffffff


	//   ....[57]....
        /*0258*/ 	.word	0xffffffff


	//   ....[58]....
        /*025c*/ 	.word	0xffffffff


	//   ....[59]....
        /*0260*/ 	.word	0xffffffff


	//   ....[60]....
        /*0264*/ 	.word	0xffffffff


	//   ....[61]....
        /*0268*/ 	.word	0xffffffff


	//   ....[62]....
        /*026c*/ 	.word	0xffffffff


	//   ....[63]....
        /*0270*/ 	.word	0xffffffff


	//   ....[64]....
        /*0274*/ 	.word	0xffffffff


	//   ....[65]....
        /*0278*/ 	.word	0xffffffff


	//   ....[66]....
        /*027c*/ 	.word	0xffffffff


	//   ....[67]....
        /*0280*/ 	.word	0xffffffff


	//   ....[68]....
        /*0284*/ 	.word	0xffffffff


	//   ....[69]....
        /*0288*/ 	.word	0xffffffff


	//   ....[70]....
        /*028c*/ 	.word	0xffffffff


	//   ....[71]....
        /*0290*/ 	.word	0xffffffff


	//   ....[72]....
        /*0294*/ 	.word	0xffffffff


	//   ....[73]....
        /*0298*/ 	.word	0xffffffff


	//   ....[74]....
        /*029c*/ 	.word	0xffffffff


	//   ....[75]....
        /*02a0*/ 	.word	0xffffffff


	//   ....[76]....
        /*02a4*/ 	.word	0xffffffff


	//   ....[77]....
        /*02a8*/ 	.word	0xffffffff


	//   ....[78]....
        /*02ac*/ 	.word	0xffffffff


	//   ....[79]....
        /*02b0*/ 	.word	0xffffffff


	//   ....[80]....
        /*02b4*/ 	.word	0xffffffff


	//   ....[81]....
        /*02b8*/ 	.word	0xffffffff


	//   ....[82]....
        /*02bc*/ 	.word	0xffffffff


	//   ....[83]....
        /*02c0*/ 	.word	0xffffffff


	//   ....[84]....
        /*02c4*/ 	.word	0xffffffff


	//   ....[85]....
        /*02c8*/ 	.word	0xffffffff


	//   ....[86]....
        /*02cc*/ 	.word	0xffffffff


	//   ....[87]....
        /*02d0*/ 	.word	0xffffffff


	//   ....[88]....
        /*02d4*/ 	.word	0xffffffff


	//   ....[89]....
        /*02d8*/ 	.word	0xffffffff


	//   ....[90]....
        /*02dc*/ 	.word	0xffffffff


	//   ....[91]....
        /*02e0*/ 	.word	0xffffffff


	//   ....[92]....
        /*02e4*/ 	.word	0xffffffff


	//   ....[93]....
        /*02e8*/ 	.word	0xffffffff


	//   ....[94]....
        /*02ec*/ 	.word	0xffffffff


	//   ....[95]....
        /*02f0*/ 	.word	0xffffffff


	//   ....[96]....
        /*02f4*/ 	.word	0xffffffff


	//   ....[97]....
        /*02f8*/ 	.word	0xffffffff


	//   ....[98]....
        /*02fc*/ 	.word	0xffffffff


	//   ....[99]....
        /*0300*/ 	.word	0xffffffff


	//   ....[100]....
        /*0304*/ 	.word	0xffffffff


	//   ....[101]....
        /*0308*/ 	.word	0xffffffff


	//   ....[102]....
        /*030c*/ 	.word	0xffffffff


	//   ....[103]....
        /*0310*/ 	.word	0xffffffff


	//   ....[104]....
        /*0314*/ 	.word	0xffffffff


	//   ....[105]....
        /*0318*/ 	.word	0xffffffff


	//   ....[106]....
        /*031c*/ 	.word	0xffffffff


	//   ....[107]....
        /*0320*/ 	.word	0xffffffff


	//   ....[108]....
        /*0324*/ 	.word	0xffffffff


	//   ....[109]....
        /*0328*/ 	.word	0xffffffff


	//   ....[110]....
        /*032c*/ 	.word	0xffffffff


	//   ....[111]....
        /*0330*/ 	.word	0xffffffff


	//   ....[112]....
        /*0334*/ 	.word	0xffffffff


	//   ....[113]....
        /*0338*/ 	.word	0xffffffff


	//   ....[114]....
        /*033c*/ 	.word	0xffffffff


	//   ....[115]....
        /*0340*/ 	.word	0xffffffff


	//   ....[116]....
        /*0344*/ 	.word	0xffffffff


	//   ....[117]....
        /*0348*/ 	.word	0xffffffff


	//   ....[118]....
        /*034c*/ 	.word	0x0500000f


	//   ....[119]....
        /*0350*/ 	.word	0x0500000f


	//   ....[120]....
        /*0354*/ 	.word	0x0500000f


	//   ....[121]....
        /*0358*/ 	.word	0x0500000f


	//   ....[122]....
        /*035c*/ 	.word	0x0500000f


	//   ....[123]....
        /*0360*/ 	.word	0x0500000f


	//   ....[124]....
        /*0364*/ 	.word	0x0500000f


	//   ....[125]....
        /*0368*/ 	.word	0x0500000f


	//   ....[126]....
        /*036c*/ 	.word	0x0500000f


	//   ....[127]....
        /*0370*/ 	.word	0x0500000f


	//   ....[128]....
        /*0374*/ 	.word	0x0500000f


	//   ....[129]....
        /*0378*/ 	.word	0x0500000f


	//   ....[130]....
        /*037c*/ 	.word	0x0500000f


	//   ....[131]....
        /*0380*/ 	.word	0x0500000f


	//   ....[132]....
        /*0384*/ 	.word	0x0500000f


	//   ....[133]....
        /*0388*/ 	.word	0x0500000f


	//   ....[134]....
        /*038c*/ 	.word	0x0500000f


	//   ....[135]....
        /*0390*/ 	.word	0x0500000f


	//   ....[136]....
        /*0394*/ 	.word	0x0500000f


	//   ....[137]....
        /*0398*/ 	.word	0x0500000f


	//   ....[138]....
        /*039c*/ 	.word	0x0500000f


	//   ....[139]....
        /*03a0*/ 	.word	0x0500000f


	//   ....[140]....
        /*03a4*/ 	.word	0x0500000f


	//   ....[141]....
        /*03a8*/ 	.word	0x0500000f


	//   ....[142]....
        /*03ac*/ 	.word	0x0500000f


	//   ....[143]....
        /*03b0*/ 	.word	0x0500000f


	//   ....[144]....
        /*03b4*/ 	.word	0x0500000f


	//   ....[145]....
        /*03b8*/ 	.word	0x0500000f


	//   ....[146]....
        /*03bc*/ 	.word	0x0500000f


	//   ....[147]....
        /*03c0*/ 	.word	0x0500000f


	//   ....[148]....
        /*03c4*/ 	.word	0x0500000f


	//   ....[149]....
        /*03c8*/ 	.word	0x0500000f


	//   ....[150]....
        /*03cc*/ 	.word	0x0500000f


	//   ....[151]....
        /*03d0*/ 	.word	0x0500000f


	//   ....[152]....
        /*03d4*/ 	.word	0x0500000f


	//   ....[153]....
        /*03d8*/ 	.word	0x0500000f


	//   ....[154]....
        /*03dc*/ 	.word	0x0500000f


	//   ....[155]....
        /*03e0*/ 	.word	0x0500000f


	//   ....[156]....
        /*03e4*/ 	.word	0x0500000f


	//   ....[157]....
        /*03e8*/ 	.word	0x0500000f


	//   ....[158]....
        /*03ec*/ 	.word	0x0500000f


	//   ....[159]....
        /*03f0*/ 	.word	0x0500000f


	//   ....[160]....
        /*03f4*/ 	.word	0x0500000f


	//   ....[161]....
        /*03f8*/ 	.word	0x0500000f


	//   ....[162]....
        /*03fc*/ 	.word	0x0500000f


	//   ....[163]....
        /*0400*/ 	.word	0x0500000f


	//   ....[164]....
        /*0404*/ 	.word	0x0500000f


	//   ....[165]....
        /*0408*/ 	.word	0x0500000f


	//   ....[166]....
        /*040c*/ 	.word	0x0500000f


	//   ....[167]....
        /*0410*/ 	.word	0x0500000f


	//   ....[168]....
        /*0414*/ 	.word	0x0500000f


	//   ....[169]....
        /*0418*/ 	.word	0x0500000f


	//   ....[170]....
        /*041c*/ 	.word	0x0500000f


	//   ....[171]....
        /*0420*/ 	.word	0x0500000f


	//   ....[172]....
        /*0424*/ 	.word	0x0500000f


	//   ....[173]....
        /*0428*/ 	.word	0x0500000f


	//   ....[174]....
        /*042c*/ 	.word	0x0500000f


	//   ....[175]....
        /*0430*/ 	.word	0x0500000f


	//   ....[176]....
        /*0434*/ 	.word	0x0500000f


	//----- nvinfo : EIATTR_COOP_GROUP_INSTR_OFFSETS
	.align		4
.L_548:
        /*0438*/ 	.byte	0x04, 0x28
        /*043a*/ 	.short	(.L_550 - .L_549)


	//   ....[0]....
.L_549:
        /*043c*/ 	.word	0x00000070


	//   ....[1]....
        /*0440*/ 	.word	0x000000b0


	//   ....[2]....
        /*0444*/ 	.word	0x00000290


	//   ....[3]....
        /*0448*/ 	.word	0x000003f0


	//   ....[4]....
        /*044c*/ 	.word	0x00000510


	//   ....[5]....
        /*0450*/ 	.word	0x00000670


	//   ....[6]....
        /*0454*/ 	.word	0x000019e0


	//   ....[7]....
        /*0458*/ 	.word	0x00003780


	//   ....[8]....
        /*045c*/ 	.word	0x00003de0


	//   ....[9]....
        /*0460*/ 	.word	0x00003e10


	//   ....[10]....
        /*0464*/ 	.word	0x000041d0


	//   ....[11]....
        /*0468*/ 	.word	0x000042d0


	//   ....[12]....
        /*046c*/ 	.word	0x00004500


	//   ....[13]....
        /*0470*/ 	.word	0x00004650


	//   ....[14]....
        /*0474*/ 	.word	0x00004f00


	//   ....[15]....
        /*0478*/ 	.word	0x000053f0


	//   ....[16]....
        /*047c*/ 	.word	0x00005410


	//   ....[17]....
        /*0480*/ 	.word	0x000057b0


	//   ....[18]....
        /*0484*/ 	.word	0x000058b0


	//   ....[19]....
        /*0488*/ 	.word	0x00005af0


	//   ....[20]....
        /*048c*/ 	.word	0x00005c50


	//   ....[21]....
        /*0490*/ 	.word	0x00006e00


	//   ....[22]....
        /*0494*/ 	.word	0x00007300


	//   ....[23]....
        /*0498*/ 	.word	0x00007330


	//   ....[24]....
        /*049c*/ 	.word	0x00007580


	//   ....[25]....
        /*04a0*/ 	.word	0x00007750


	//   ....[26]....
        /*04a4*/ 	.word	0x00008710


	//   ....[27]....
        /*04a8*/ 	.word	0x000087e0


	//   ....[28]....
        /*04ac*/ 	.word	0x00008820


	//   ....[29]....
        /*04b0*/ 	.word	0x000088c0


	//   ....[30]....
        /*04b4*/ 	.word	0x000088f0


	//   ....[31]....
        /*04b8*/ 	.word	0x0000a220


	//   ....[32]....
        /*04bc*/ 	.word	0x0000a850


	//   ....[33]....
        /*04c0*/ 	.word	0x0000a880


	//   ....[34]....
        /*04c4*/ 	.word	0x0000a8a0


	//   ....[35]....
        /*04c8*/ 	.word	0x0000a8c0


	//   ....[36]....
        /*04cc*/ 	.word	0x0000af50


	//   ....[37]....
        /*04d0*/ 	.word	0x0000af60


	//   ....[38]....
        /*04d4*/ 	.word	0x0000b190


	//   ....[39]....
        /*04d8*/ 	.word	0x0000b1b0


	//   ....[40]....
        /*04dc*/ 	.word	0x0000bd40


	//   ....[41]....
        /*04e0*/ 	.word	0x0000bd70


	//   ....[42]....
        /*04e4*/ 	.word	0x0000bfb0


	//   ....[43]....
        /*04e8*/ 	.word	0x0000bfd0


	//   ....[44]....
        /*04ec*/ 	.word	0x0000c290


	//   ....[45]....
        /*04f0*/ 	.word	0x0000c440


	//   ....[46]....
        /*04f4*/ 	.word	0x0000c470


	//   ....[47]....
        /*04f8*/ 	.word	0x0000c4a0


	//   ....[48]....
        /*04fc*/ 	.word	0x0000c4d0


	//   ....[49]....
        /*0500*/ 	.word	0x0000c500


	//   ....[50]....
        /*0504*/ 	.word	0x0000c530


	//   ....[51]....
        /*0508*/ 	.word	0x0000c680


	//   ....[52]....
        /*050c*/ 	.word	0x0000c6b0


	//   ....[53]....
        /*0510*/ 	.word	0x0000c6e0


	//   ....[54]....
        /*0514*/ 	.word	0x0000c710


	//   ....[55]....
        /*0518*/ 	.word	0x0000c740


	//   ....[56]....
        /*051c*/ 	.word	0x0000c770


	//   ....[57]....
        /*0520*/ 	.word	0x0000c800


	//   ....[58]....
        /*0524*/ 	.word	0x0000c860


	//   ....[59]....
        /*0528*/ 	.word	0x0000c8f0


	//   ....[60]....
        /*052c*/ 	.word	0x0000e320


	//   ....[61]....
        /*0530*/ 	.word	0x0000e340


	//   ....[62]....
        /*0534*/ 	.word	0x0000e3d0


	//   ....[63]....
        /*0538*/ 	.word	0x0000e3f0


	//   ....[64]....
        /*053c*/ 	.word	0x0000e470


	//   ....[65]....
        /*0540*/ 	.word	0x0000e490


	//   ....[66]....
        /*0544*/ 	.word	0x0000e4a0


	//   ....[67]....
        /*0548*/ 	.word	0x0000e4b0


	//   ....[68]....
        /*054c*/ 	.word	0x0000ec30


	//   ....[69]....
        /*0550*/ 	.word	0x0000ec60


	//   ....[70]....
        /*0554*/ 	.word	0x0000ed00


	//   ....[71]....
        /*0558*/ 	.word	0x0000ed20


	//   ....[72]....
        /*055c*/ 	.word	0x0000eda0


	//   ....[73]....
        /*0560*/ 	.word	0x0000edc0


	//   ....[74]....
        /*0564*/ 	.word	0x0000edd0


	//   ....[75]....
        /*0568*/ 	.word	0x0000ede0


	//   ....[76]....
        /*056c*/ 	.word	0x0000f280


	//   ....[77]....
        /*0570*/ 	.word	0x0000f340


	//   ....[78]....
        /*0574*/ 	.word	0x0000f490


	//   ....[79]....
        /*0578*/ 	.word	0x0000f4d0


	//   ....[80]....
        /*057c*/ 	.word	0x0000f4e0


	//   ....[81]....
        /*0580*/ 	.word	0x0000f4f0


	//   ....[82]....
        /*0584*/ 	.word	0x0000f640


	//   ....[83]....
        /*0588*/ 	.word	0x0000f790


	//   ....[84]....
        /*058c*/ 	.word	0x0000ffa0


	//   ....[85]....
        /*0590*/ 	.word	0x0000ffc0


	//   ....[86]....
        /*0594*/ 	.word	0x00010010


	//   ....[87]....
        /*0598*/ 	.word	0x00010020


	//   ....[88]....
        /*059c*/ 	.word	0x00010060


	//   ....[89]....
        /*05a0*/ 	.word	0x00010070


	//   ....[90]....
        /*05a4*/ 	.word	0x00010080


	//   ....[91]....
        /*05a8*/ 	.word	0x000100c0


	//   ....[92]....
        /*05ac*/ 	.word	0x000103e0


	//   ....[93]....
        /*05b0*/ 	.word	0x00010420


	//   ....[94]....
        /*05b4*/ 	.word	0x00010440


	//   ....[95]....
        /*05b8*/ 	.word	0x00010460


	//   ....[96]....
        /*05bc*/ 	.word	0x00010490


	//   ....[97]....
        /*05c0*/ 	.word	0x000104b0


	//   ....[98]....
        /*05c4*/ 	.word	0x000105b0


	//   ....[99]....
        /*05c8*/ 	.word	0x00010700


	//   ....[100]....
        /*05cc*/ 	.word	0x00010d00


	//   ....[101]....
        /*05d0*/ 	.word	0x00010d50


	//   ....[102]....
        /*05d4*/ 	.word	0x00010d80


	//   ....[103]....
        /*05d8*/ 	.word	0x00010db0


	//   ....[104]....
        /*05dc*/ 	.word	0x00010dc0


	//   ....[105]....
        /*05e0*/ 	.word	0x00010df0


	//   ....[106]....
        /*05e4*/ 	.word	0x00010e20


	//   ....[107]....
        /*05e8*/ 	.word	0x00010e50


	//   ....[108]....
        /*05ec*/ 	.word	0x00010fd0


	//   ....[109]....
        /*05f0*/ 	.word	0x00011000


	//   ....[110]....
        /*05f4*/ 	.word	0x00011030


	//   ....[111]....
        /*05f8*/ 	.word	0x00011060


	//   ....[112]....
        /*05fc*/ 	.word	0x00011090


	//   ....[113]....
        /*0600*/ 	.word	0x000110c0


	//   ....[114]....
        /*0604*/ 	.word	0x00011180


	//   ....[115]....
        /*0608*/ 	.word	0x000111a0


	//   ....[116]....
        /*060c*/ 	.word	0x00011210


	//   ....[117]....
        /*0610*/ 	.word	0x000118b0


	//   ....[118]....
        /*0614*/ 	.word	0x00011f00


	//   ....[119]....
        /*0618*/ 	.word	0x00011ff0


	//   ....[120]....
        /*061c*/ 	.word	0x00012090


	//   ....[121]....
        /*0620*/ 	.word	0x000120f0


	//   ....[122]....
        /*0624*/ 	.word	0x000121e0


	//   ....[123]....
        /*0628*/ 	.word	0x00012250


	//   ....[124]....
        /*062c*/ 	.word	0x00012340


	//   ....[125]....
        /*0630*/ 	.word	0x000123b0


	//   ....[126]....
        /*0634*/ 	.word	0x00012490


	//   ....[127]....
        /*0638*/ 	.word	0x00012540


	//   ....[128]....
        /*063c*/ 	.word	0x000125b0


	//   ....[129]....
        /*0640*/ 	.word	0x00012610


	//   ....[130]....
        /*0644*/ 	.word	0x00012700


	//   ....[131]....
        /*0648*/ 	.word	0x00012760


	//   ....[132]....
        /*064c*/ 	.word	0x00012860


	//   ....[133]....
        /*0650*/ 	.word	0x000128c0


	//   ....[134]....
        /*0654*/ 	.word	0x000129a0


	//   ....[135]....
        /*0658*/ 	.word	0x00012ae0


	//   ....[136]....
        /*065c*/ 	.word	0x00012bd0


	//   ....[137]....
        /*0660*/ 	.word	0x00012e60


	//   ....[138]....
        /*0664*/ 	.word	0x00012eb0


	//   ....[139]....
        /*0668*/ 	.word	0x00013080


	//   ....[140]....
        /*066c*/ 	.word	0x000130d0


	//   ....[141]....
        /*0670*/ 	.word	0x000132a0


	//   ....[142]....
        /*0674*/ 	.word	0x000132f0


	//   ....[143]....
        /*0678*/ 	.word	0x000133e0


	//   ....[144]....
        /*067c*/ 	.word	0x00013480


	//   ....[145]....
        /*0680*/ 	.word	0x000134e0


	//   ....[146]....
        /*0684*/ 	.word	0x00013590


	//   ....[147]....
        /*0688*/ 	.word	0x000135f0


	//   ....[148]....
        /*068c*/ 	.word	0x000136a0


	//   ....[149]....
        /*0690*/ 	.word	0x00013700


	//   ....[150]....
        /*0694*/ 	.word	0x000137b0


	//   ....[151]....
        /*0698*/ 	.word	0x000138a0


	//   ....[152]....
        /*069c*/ 	.word	0x00013970


	//   ....[153]....
        /*06a0*/ 	.word	0x00013a90


	//   ....[154]....
        /*06a4*/ 	.word	0x00013b90


	//   ....[155]....
        /*06a8*/ 	.word	0x00013cc0


	//   ....[156]....
        /*06ac*/ 	.word	0x00013da0


	//   ....[157]....
        /*06b0*/ 	.word	0x00013ea0


	//   ....[158]....
        /*06b4*/ 	.word	0x00013f80


	//   ....[159]....
        /*06b8*/ 	.word	0x00014010


	//   ....[160]....
        /*06bc*/ 	.word	0x000140b0


	//   ....[161]....
        /*06c0*/ 	.word	0x000141d0


	//   ....[162]....
        /*06c4*/ 	.word	0x00014240


	//   ....[163]....
        /*06c8*/ 	.word	0x000142b0


	//   ....[164]....
        /*06cc*/ 	.word	0x00014320


	//   ....[165]....
        /*06d0*/ 	.word	0x00014390


	//   ....[166]....
        /*06d4*/ 	.word	0x00014410


	//   ....[167]....
        /*06d8*/ 	.word	0x000144a0


	//   ....[168]....
        /*06dc*/ 	.word	0x00014530


	//   ....[169]....
        /*06e0*/ 	.word	0x000145a0


	//   ....[170]....
        /*06e4*/ 	.word	0x00014610


	//   ....[171]....
        /*06e8*/ 	.word	0x00014680


	//   ....[172]....
        /*06ec*/ 	.word	0x00014700


	//   ....[173]....
        /*06f0*/ 	.word	0x00014770


	//   ....[174]....
        /*06f4*/ 	.word	0x00014810


	//   ....[175]....
        /*06f8*/ 	.word	0x000148a0


	//   ....[176]....
        /*06fc*/ 	.word	0x000149c0


	//----- nvinfo : EIATTR_REG_RECONFIG
	.align		4
.L_550:
        /*0700*/ 	.byte	0x01, 0x54
	.zero		2


	//----- nvinfo : EIATTR_SYSCALL_OFFSETS
	.align		4
        /*0704*/ 	.byte	0x04, 0x46
        /*0706*/ 	.short	(.L_552 - .L_551)


	//   ....[0]....
.L_551:
        /*0708*/ 	.word	0x00003950


	//   ....[1]....
        /*070c*/ 	.word	0x0000d780


	//   ....[2]....
        /*0710*/ 	.word	0x0000d8d0


	//   ....[3]....
        /*0714*/ 	.word	0x0000d9c0


	//   ....[4]....
        /*0718*/ 	.word	0x0000e8d0


	//----- nvinfo : EIATTR_MBARRIER_INSTR_OFFSETS
	.align		4
.L_552:
        /*071c*/ 	.byte	0x04, 0x39
        /*071e*/ 	.short	(.L_554 - .L_553)


	//   ....[0]....
.L_553:
        /*0720*/ 	.word	0x00000180
        /*0724*/ 	.word	0x000000ff
        /*0728*/ 	.word	0x00028c00
        /*072c*/ 	.short	0x0100
        /*072e*/ 	.byte	0x08
	.zero		1


	//   ....[1]....
        /*0730*/ 	.word	0x00000190
        /*0734*/ 	.word	0x000000ff
        /*0738*/ 	.word	0x00028c20
        /*073c*/ 	.short	0x0100
        /*073e*/ 	.byte	0x08
	.zero		1


	//   ....[2]....
        /*0740*/ 	.word	0x00000240
        /*0744*/ 	.word	0x000000ff
        /*0748*/ 	.word	0x00028c30
        /*074c*/ 	.short	0x0100
        /*074e*/ 	.byte	0x06
	.zero		1


	//   ....[3]....
        /*0750*/ 	.word	0x00000250
        /*0754*/ 	.word	0x000000ff
        /*0758*/ 	.word	0x00028c40
        /*075c*/ 	.short	0x0100
        /*075e*/ 	.byte	0x06
	.zero		1


	//   ....[4]....
        /*0760*/ 	.word	0x00000260
        /*0764*/ 	.word	0x000000ff
        /*0768*/ 	.word	0x00028c38
        /*076c*/ 	.short	0x0100
        /*076e*/ 	.byte	0x06
	.zero		1


	//   ....[5]....
        /*0770*/ 	.word	0x00000270
        /*0774*/ 	.word	0x000000ff
        /*0778*/ 	.word	0x00028c48
        /*077c*/ 	.short	0x0100
        /*077e*/ 	.byte	0x06
	.zero		1


	//   ....[6]....
        /*0780*/ 	.word	0x000003a0
        /*0784*/ 	.word	0x000000ff
        /*0788*/ 	.word	0x00028c50
        /*078c*/ 	.short	0x0100
        /*078e*/ 	.byte	0x08
	.zero		1


	//   ....[7]....
        /*0790*/ 	.word	0x000003b0
        /*0794*/ 	.word	0x000000ff
        /*0798*/ 	.word	0x00028c60
        /*079c*/ 	.short	0x0100
        /*079e*/ 	.byte	0x08
	.zero		1


	//   ....[8]....
        /*07a0*/ 	.word	0x000003c0
        /*07a4*/ 	.word	0x000000ff
        /*07a8*/ 	.word	0x00028c58
        /*07ac*/ 	.short	0x0100
        /*07ae*/ 	.byte	0x08
	.zero		1


	//   ....[9]....
        /*07b0*/ 	.word	0x000003d0
        /*07b4*/ 	.word	0x000000ff
        /*07b8*/ 	.word	0x00028c68
        /*07bc*/ 	.short	0x0100
        /*07be*/ 	.byte	0x08
	.zero		1


	//   ....[10]....
        /*07c0*/ 	.word	0x000004c0
        /*07c4*/ 	.word	0x000000ff
        /*07c8*/ 	.word	0x00028c70
        /*07cc*/ 	.short	0x0100
        /*07ce*/ 	.byte	0x06
	.zero		1


	//   ....[11]....
        /*07d0*/ 	.word	0x000004d0
        /*07d4*/ 	.word	0x000000ff
        /*07d8*/ 	.word	0x00028c80
        /*07dc*/ 	.short	0x0100
        /*07de*/ 	.byte	0x06
	.zero		1


	//   ....[12]....
        /*07e0*/ 	.word	0x000004e0
        /*07e4*/ 	.word	0x000000ff
        /*07e8*/ 	.word	0x00028c78
        /*07ec*/ 	.short	0x0100
        /*07ee*/ 	.byte	0x06
	.zero		1


	//   ....[13]....
        /*07f0*/ 	.word	0x000004f0
        /*07f4*/ 	.word	0x000000ff
        /*07f8*/ 	.word	0x00028c88
        /*07fc*/ 	.short	0x0100
        /*07fe*/ 	.byte	0x06
	.zero		1


	//   ....[14]....
        /*0800*/ 	.word	0x00000620
        /*0804*/ 	.word	0x000000ff
        /*0808*/ 	.word	0x00028c90
        /*080c*/ 	.short	0x0100
        /*080e*/ 	.byte	0x08
	.zero		1


	//   ....[15]....
        /*0810*/ 	.word	0x00000630
        /*0814*/ 	.word	0x000000ff
        /*0818*/ 	.word	0x00028ca0
        /*081c*/ 	.short	0x0100
        /*081e*/ 	.byte	0x08
	.zero		1


	//   ....[16]....
        /*0820*/ 	.word	0x00000640
        /*0824*/ 	.word	0x000000ff
        /*0828*/ 	.word	0x00028c98
        /*082c*/ 	.short	0x0100
        /*082e*/ 	.byte	0x08
	.zero		1


	//   ....[17]....
        /*0830*/ 	.word	0x00000650
        /*0834*/ 	.word	0x000000ff
        /*0838*/ 	.word	0x00028ca8
        /*083c*/ 	.short	0x0100
        /*083e*/ 	.byte	0x08
	.zero		1


	//   ....[18]....
        /*0840*/ 	.word	0x00000790
        /*0844*/ 	.word	0x000000ff
        /*0848*/ 	.word	0x00028cb0
        /*084c*/ 	.short	0x0100
        /*084e*/ 	.byte	0x08
	.zero		1


	//   ....[19]....
        /*0850*/ 	.word	0x000007a0
        /*0854*/ 	.word	0x000000ff
        /*0858*/ 	.word	0x00028cc0
        /*085c*/ 	.short	0x0100
        /*085e*/ 	.byte	0x08
	.zero		1


	//   ....[20]....
        /*0860*/ 	.word	0x000007b0
        /*0864*/ 	.word	0x000000ff
        /*0868*/ 	.word	0x00028cb8
        /*086c*/ 	.short	0x0100
        /*086e*/ 	.byte	0x08
	.zero		1


	//   ....[21]....
        /*0870*/ 	.word	0x000007c0
        /*0874*/ 	.word	0x000000ff
        /*0878*/ 	.word	0x00028cc8
        /*087c*/ 	.short	0x0100
        /*087e*/ 	.byte	0x08
	.zero		1


	//   ....[22]....
        /*0880*/ 	.word	0x00001af0
        /*0884*/ 	.word	0x000000ff
        /*0888*/ 	.word	0x00028c50
        /*088c*/ 	.short	0x010a
        /*088e*/ 	.byte	0x15
	.zero		1


	//   ....[23]....
        /*0890*/ 	.word	0x00001da0
        /*0894*/ 	.word	0x000000ff
        /*0898*/ 	.word	0x00000000
        /*089c*/ 	.short	0x0101
        /*089e*/ 	.byte	0x06
	.zero		1


	//   ....[24]....
        /*08a0*/ 	.word	0x000026f0
        /*08a4*/ 	.word	0x000000ff
        /*08a8*/ 	.word	0x00028c50
        /*08ac*/ 	.short	0x010a
        /*08ae*/ 	.byte	0x15
	.zero		1


	//   ....[25]....
        /*08b0*/ 	.word	0x00002730
        /*08b4*/ 	.word	0x000000ff
        /*08b8*/ 	.word	0x00028c50
        /*08bc*/ 	.short	0x010a
        /*08be*/ 	.byte	0x15
	.zero		1


	//   ....[26]....
        /*08c0*/ 	.word	0x00002910
        /*08c4*/ 	.word	0x000000ff
        /*08c8*/ 	.word	0x00000000
        /*08cc*/ 	.short	0x0101
        /*08ce*/ 	.byte	0x06
	.zero		1


	//   ....[27]....
        /*08d0*/ 	.word	0x000039d0
        /*08d4*/ 	.word	0x000000ff
        /*08d8*/ 	.word	0x00028c00
        /*08dc*/ 	.short	0x010a
        /*08de*/ 	.byte	0x29
	.zero		1


	//   ....[28]....
        /*08e0*/ 	.word	0x00003a50
        /*08e4*/ 	.word	0x00000007
        /*08e8*/ 	.word	0x00028c30
        /*08ec*/ 	.short	0x010a
        /*08ee*/ 	.byte	0x3f
	.zero		1


	//   ....[29]....
        /*08f0*/ 	.word	0x00003a90
        /*08f4*/ 	.word	0x00000007
        /*08f8*/ 	.word	0x00028c30
        /*08fc*/ 	.short	0x010a
        /*08fe*/ 	.byte	0x3f
	.zero		1


	//   ....[30]....
        /*0900*/ 	.word	0x00003ec0
        /*0904*/ 	.word	0x000000ff
        /*0908*/ 	.word	0x00000000
        /*090c*/ 	.short	0x0101
        /*090e*/ 	.byte	0x06
	.zero		1


	//   ....[31]....
        /*0910*/ 	.word	0x00004cc0
        /*0914*/ 	.word	0x00000007
        /*0918*/ 	.word	0x00028c50
        /*091c*/ 	.short	0x010a
        /*091e*/ 	.byte	0x3f
	.zero		1


	//   ....[32]....
        /*0920*/ 	.word	0x00004d00
        /*0924*/ 	.word	0x00000007
        /*0928*/ 	.word	0x00028c50
        /*092c*/ 	.short	0x010a
        /*092e*/ 	.byte	0x3f
	.zero		1


	//   ....[33]....
        /*0930*/ 	.word	0x00005000
        /*0934*/ 	.word	0x000000ff
        /*0938*/ 	.word	0x00000000
        /*093c*/ 	.short	0x0101
        /*093e*/ 	.byte	0x06
	.zero		1


	//   ....[34]....
        /*0940*/ 	.word	0x00005160
        /*0944*/ 	.word	0x000000ff
        /*0948*/ 	.word	0x00028c30
        /*094c*/ 	.short	0x010a
        /*094e*/ 	.byte	0x17
	.zero		1


	//   ....[35]....
        /*0950*/ 	.word	0x000051a0
        /*0954*/ 	.word	0x000000ff
        /*0958*/ 	.word	0x00028c30
        /*095c*/ 	.short	0x010a
        /*095e*/ 	.byte	0x17
	.zero		1


	//   ....[36]....
        /*0960*/ 	.word	0x00005450
        /*0964*/ 	.word	0x000000ff
        /*0968*/ 	.word	0x00000000
        /*096c*/ 	.short	0x0101
        /*096e*/ 	.byte	0x06
	.zero		1


	//   ....[37]....
        /*0970*/ 	.word	0x00006bc0
        /*0974*/ 	.word	0x000000ff
        /*0978*/ 	.word	0x00028c50
        /*097c*/ 	.short	0x010a
        /*097e*/ 	.byte	0x17
	.zero		1


	//   ....[38]....
        /*0980*/ 	.word	0x00006c00
        /*0984*/ 	.word	0x000000ff
        /*0988*/ 	.word	0x00028c50
        /*098c*/ 	.short	0x010a
        /*098e*/ 	.byte	0x17
	.zero		1


	//   ....[39]....
        /*0990*/ 	.word	0x00006ec0
        /*0994*/ 	.word	0x000000ff
        /*0998*/ 	.word	0x00000000
        /*099c*/ 	.short	0x0101
        /*099e*/ 	.byte	0x17
	.zero		1


	//   ....[40]....
        /*09a0*/ 	.word	0x00006fe0
        /*09a4*/ 	.word	0x000000ff
        /*09a8*/ 	.word	0x00028c30
        /*09ac*/ 	.short	0x010a
        /*09ae*/ 	.byte	0x16
	.zero		1


	//   ....[41]....
        /*09b0*/ 	.word	0x00007020
        /*09b4*/ 	.word	0x000000ff
        /*09b8*/ 	.word	0x00028c30
        /*09bc*/ 	.short	0x010a
        /*09be*/ 	.byte	0x16
	.zero		1


	//   ....[42]....
        /*09c0*/ 	.word	0x00007220
        /*09c4*/ 	.word	0x000000ff
        /*09c8*/ 	.word	0x00000000
        /*09cc*/ 	.short	0x0101
        /*09ce*/ 	.byte	0x06
	.zero		1


	//   ....[43]....
        /*09d0*/ 	.word	0x000084d0
        /*09d4*/ 	.word	0x000000ff
        /*09d8*/ 	.word	0x00028c50
        /*09dc*/ 	.short	0x010a
        /*09de*/ 	.byte	0x16
	.zero		1


	//   ....[44]....
        /*09e0*/ 	.word	0x00008510
        /*09e4*/ 	.word	0x000000ff
        /*09e8*/ 	.word	0x00028c50
        /*09ec*/ 	.short	0x010a
        /*09ee*/ 	.byte	0x16
	.zero		1


	//   ....[45]....
        /*09f0*/ 	.word	0x000087c0
        /*09f4*/ 	.word	0x000000ff
        /*09f8*/ 	.word	0x00000000
        /*09fc*/ 	.short	0x0101
        /*09fe*/ 	.byte	0x16
	.zero		1


	//   ....[46]....
        /*0a00*/ 	.word	0x0000af20
        /*0a04*/ 	.word	0x000000ff
        /*0a08*/ 	.word	0x00000000
        /*0a0c*/ 	.short	0x0101
        /*0a0e*/ 	.byte	0x04
	.zero		1


	//   ....[47]....
        /*0a10*/ 	.word	0x0000e0e0
        /*0a14*/ 	.word	0x0000001b
        /*0a18*/ 	.word	0x00028c40
        /*0a1c*/ 	.short	0x010a
        /*0a1e*/ 	.byte	0x3f
	.zero		1


	//   ....[48]....
        /*0a20*/ 	.word	0x0000e5b0
        /*0a24*/ 	.word	0x0000001b
        /*0a28*/ 	.word	0x00028c30
        /*0a2c*/ 	.short	0x0107
        /*0a2e*/ 	.byte	0x3f
	.zero		1


	//   ....[49]....
        /*0a30*/ 	.word	0x0000e690
        /*0a34*/ 	.word	0x0000001b
        /*0a38*/ 	.word	0x00028c30
        /*0a3c*/ 	.short	0x0101
        /*0a3e*/ 	.byte	0x3f
	.zero		1


	//   ....[50]....
        /*0a40*/ 	.word	0x0000eee0
        /*0a44*/ 	.word	0x00000017
        /*0a48*/ 	.word	0x00028c00
        /*0a4c*/ 	.short	0x0107
        /*0a4e*/ 	.byte	0x3f
	.zero		1


	//   ....[51]....
        /*0a50*/ 	.word	0x0000efd0
        /*0a54*/ 	.word	0x00000017
        /*0a58*/ 	.word	0x00028c00
        /*0a5c*/ 	.short	0x0101
        /*0a5e*/ 	.byte	0x3f
	.zero		1


	//   ....[52]....
        /*0a60*/ 	.word	0x0000eff0
        /*0a64*/ 	.word	0x00000017
        /*0a68*/ 	.word	0x00028c20
        /*0a6c*/ 	.short	0x010a
        /*0a6e*/ 	.byte	0x3f
	.zero		1


	//   ....[53]....
        /*0a70*/ 	.word	0x0000f080
        /*0a74*/ 	.word	0x0000001b
        /*0a78*/ 	.word	0x00028c60
        /*0a7c*/ 	.short	0x010a
        /*0a7e*/ 	.byte	0x3f
	.zero		1


	//   ....[54]....
        /*0a80*/ 	.word	0x0000f9b0
        /*0a84*/ 	.word	0x0000001b
        /*0a88*/ 	.word	0x00028c50
        /*0a8c*/ 	.short	0x0107
        /*0a8e*/ 	.byte	0x3f
	.zero		1


	//   ....[55]....
        /*0a90*/ 	.word	0x0000fa80
        /*0a94*/ 	.word	0x0000001b
        /*0a98*/ 	.word	0x00028c50
        /*0a9c*/ 	.short	0x0101
        /*0a9e*/ 	.byte	0x3f
	.zero		1


	//   ....[56]....
        /*0aa0*/ 	.word	0x0000fe00
        /*0aa4*/ 	.word	0x00000006
        /*0aa8*/ 	.word	0x00028c40
        /*0aac*/ 	.short	0x010a
        /*0aae*/ 	.byte	0x3f
	.zero		1


	//   ....[57]....
        /*0ab0*/ 	.word	0x00010140
        /*0ab4*/ 	.word	0x00000006
        /*0ab8*/ 	.word	0x00028c30
        /*0abc*/ 	.short	0x0107
        /*0abe*/ 	.byte	0x3f
	.zero		1


	//   ....[58]....
        /*0ac0*/ 	.word	0x00010200
        /*0ac4*/ 	.word	0x00000006
        /*0ac8*/ 	.word	0x00028c30
        /*0acc*/ 	.short	0x0101
        /*0ace*/ 	.byte	0x3f
	.zero		1


	//   ....[59]....
        /*0ad0*/ 	.word	0x00010230
        /*0ad4*/ 	.word	0x00000006
        /*0ad8*/ 	.word	0x00028c60
        /*0adc*/ 	.short	0x010a
        /*0ade*/ 	.byte	0x3f
	.zero		1


	//   ....[60]....
        /*0ae0*/ 	.word	0x00010900
        /*0ae4*/ 	.word	0x00000006
        /*0ae8*/ 	.word	0x00028c50
        /*0aec*/ 	.short	0x0107
        /*0aee*/ 	.byte	0x3f
	.zero		1


	//   ....[61]....
        /*0af0*/ 	.word	0x000109c0
        /*0af4*/ 	.word	0x00000006
        /*0af8*/ 	.word	0x00028c50
        /*0afc*/ 	.short	0x0101
        /*0afe*/ 	.byte	0x3f
	.zero		1


	//   ....[62]....
        /*0b00*/ 	.word	0x00011830
        /*0b04*/ 	.word	0x00000005
        /*0b08*/ 	.word	0x00028c20
        /*0b0c*/ 	.short	0x010a
        /*0b0e*/ 	.byte	0x3f
	.zero		1


	//   ....[63]....
        /*0b10*/ 	.word	0x000119b0
        /*0b14*/ 	.word	0x00000003
        /*0b18*/ 	.word	0x00028c40
        /*0b1c*/ 	.short	0x010a
        /*0b1e*/ 	.byte	0x3f
	.zero		1


	//   ....[64]....
        /*0b20*/ 	.word	0x00011a50
        /*0b24*/ 	.word	0x00000005
        /*0b28*/ 	.word	0x00028c40
        /*0b2c*/ 	.short	0x010a
        /*0b2e*/ 	.byte	0x3f
	.zero		1


	//   ....[65]....
        /*0b30*/ 	.word	0x00011a90
        /*0b34*/ 	.word	0x00000003
        /*0b38*/ 	.word	0x00028c60
        /*0b3c*/ 	.short	0x010a
        /*0b3e*/ 	.byte	0x3f
	.zero		1


	//   ....[66]....
        /*0b40*/ 	.word	0x00011ad0
        /*0b44*/ 	.word	0x00000005
        /*0b48*/ 	.word	0x00028c60
        /*0b4c*/ 	.short	0x010a
        /*0b4e*/ 	.byte	0x3f
	.zero		1


	//   ....[67]....
        /*0b50*/ 	.word	0x00011b40
        /*0b54*/ 	.word	0x00000004
        /*0b58*/ 	.word	0x00028c50
        /*0b5c*/ 	.short	0x010a
        /*0b5e*/ 	.byte	0x3f
	.zero		1


	//   ....[68]....
        /*0b60*/ 	.word	0x00011ba0
        /*0b64*/ 	.word	0x00000004
        /*0b68*/ 	.word	0x00028c50
        /*0b6c*/ 	.short	0x010a
        /*0b6e*/ 	.byte	0x3f
	.zero		1


	//   ....[69]....
        /*0b70*/ 	.word	0x00011c00
        /*0b74*/ 	.word	0x00000003
        /*0b78*/ 	.word	0x00028c00
        /*0b7c*/ 	.short	0x010a
        /*0b7e*/ 	.byte	0x3f
	.zero		1


	//   ....[70]....
        /*0b80*/ 	.word	0x00011c50
        /*0b84*/ 	.word	0x00000007
        /*0b88*/ 	.word	0x00028c30
        /*0b8c*/ 	.short	0x010a
        /*0b8e*/ 	.byte	0x3f
	.zero		1


	//   ....[71]....
        /*0b90*/ 	.word	0x00011ca0
        /*0b94*/ 	.word	0x00000007
        /*0b98*/ 	.word	0x00028c50
        /*0b9c*/ 	.short	0x010a
        /*0b9e*/ 	.byte	0x3f
	.zero		1


	//   ....[72]....
        /*0ba0*/ 	.word	0x00011d00
        /*0ba4*/ 	.word	0x00000006
        /*0ba8*/ 	.word	0x00028c30
        /*0bac*/ 	.short	0x010a
        /*0bae*/ 	.byte	0x3f
	.zero		1


	//   ....[73]....
        /*0bb0*/ 	.word	0x00011d60
        /*0bb4*/ 	.word	0x00000008
        /*0bb8*/ 	.word	0x00028c50
        /*0bbc*/ 	.short	0x010a
        /*0bbe*/ 	.byte	0x3f
	.zero		1


	//   ....[74]....
        /*0bc0*/ 	.word	0x00011dc0
        /*0bc4*/ 	.word	0x00000006
        /*0bc8*/ 	.word	0x00028c30
        /*0bcc*/ 	.short	0x010a
        /*0bce*/ 	.byte	0x3f
	.zero		1


	//   ....[75]....
        /*0bd0*/ 	.word	0x00011e20
        /*0bd4*/ 	.word	0x00000008
        /*0bd8*/ 	.word	0x00028c50
        /*0bdc*/ 	.short	0x010a
        /*0bde*/ 	.byte	0x3f
	.zero		1


	//   ....[76]....
        /*0be0*/ 	.word	0x00011f40
        /*0be4*/ 	.word	0x0000001b
        /*0be8*/ 	.word	0x00028c40
        /*0bec*/ 	.short	0x010a
        /*0bee*/ 	.byte	0x3f
	.zero		1


	//   ....[77]....
        /*0bf0*/ 	.word	0x000129e0
        /*0bf4*/ 	.word	0x00000017
        /*0bf8*/ 	.word	0x00028c20
        /*0bfc*/ 	.short	0x010a
        /*0bfe*/ 	.byte	0x3f
	.zero		1


	//   ....[78]....
        /*0c00*/ 	.word	0x00012a30
        /*0c04*/ 	.word	0x0000001b
        /*0c08*/ 	.word	0x00028c60
        /*0c0c*/ 	.short	0x010a
        /*0c0e*/ 	.byte	0x3f
	.zero		1


	//   ....[79]....
        /*0c10*/ 	.word	0x00013330
        /*0c14*/ 	.word	0x00000006
        /*0c18*/ 	.word	0x00028c40
        /*0c1c*/ 	.short	0x010a
        /*0c1e*/ 	.byte	0x3f
	.zero		1


	//   ....[80]....
        /*0c20*/ 	.word	0x000137f0
        /*0c24*/ 	.word	0x00000006
        /*0c28*/ 	.word	0x00028c60
        /*0c2c*/ 	.short	0x010a
        /*0c2e*/ 	.byte	0x3f
	.zero		1


	//   ....[81]....
        /*0c30*/ 	.word	0x000148e0
        /*0c34*/ 	.word	0x00000005
        /*0c38*/ 	.word	0x00028c20
        /*0c3c*/ 	.short	0x010a
        /*0c3e*/ 	.byte	0x3f
	.zero		1


	//   ....[82]....
        /*0c40*/ 	.word	0x00014a80
        /*0c44*/ 	.word	0x00000003
        /*0c48*/ 	.word	0x00028c40
        /*0c4c*/ 	.short	0x010a
        /*0c4e*/ 	.byte	0x3f
	.zero		1


	//   ....[83]....
        /*0c50*/ 	.word	0x00014ad0
        /*0c54*/ 	.word	0x00000005
        /*0c58*/ 	.word	0x00028c40
        /*0c5c*/ 	.short	0x010a
        /*0c5e*/ 	.byte	0x3f
	.zero		1


	//   ....[84]....
        /*0c60*/ 	.word	0x00014b20
        /*0c64*/ 	.word	0x00000003
        /*0c68*/ 	.word	0x00028c60
        /*0c6c*/ 	.short	0x010a
        /*0c6e*/ 	.byte	0x3f
	.zero		1


	//----- nvinfo : EIATTR_NUM_MBARRIERS
	.align		4
.L_554:
        /*0c70*/ 	.byte	0x03, 0x38
        /*0c72*/ 	.short	0x0016


	//----- nvinfo : EIATTR_EXIT_INSTR_OFFSETS
	.align		4
        /*0c74*/ 	.byte	0x04, 0x1c
        /*0c76*/ 	.short	(.L_556 - .L_555)


	//   ....[0]....
.L_555:
        /*0c78*/ 	.word	0x00000970


	//   ....[1]....
        /*0c7c*/ 	.word	0x0000c230


	//   ....[2]....
        /*0c80*/ 	.word	0x00011b20


	//----- nvinfo : EIATTR_MAX_THREADS
	.align		4
.L_556:
        /*0c84*/ 	.byte	0x04, 0x05
        /*0c86*/ 	.short	(.L_558 - .L_557)
.L_557:
        /*0c88*/ 	.word	0x00000180
        /*0c8c*/ 	.word	0x00000001
        /*0c90*/ 	.word	0x00000001


	//----- nvinfo : EIATTR_CRS_STACK_SIZE
	.align		4
.L_558:
        /*0c94*/ 	.byte	0x04, 0x1e
        /*0c96*/ 	.short	(.L_560 - .L_559)
.L_559:
        /*0c98*/ 	.word	0x00000000


	//----- nvinfo : EIATTR_CBANK_PARAM_SIZE
	.align		4
.L_560:
        /*0c9c*/ 	.byte	0x03, 0x19
        /*0c9e*/ 	.short	0x0af0


	//----- nvinfo : EIATTR_PARAM_CBANK
	.align		4
        /*0ca0*/ 	.byte	0x04, 0x0a
        /*0ca2*/ 	.short	(.L_562 - .L_561)
	.align		4
.L_561:
        /*0ca4*/ 	.word	index@(.nv.constant0._ZN7cutlass13device_kernelIN5flash11enable_sm90INS1_16FlashAttnFwdSm90INS1_25CollectiveMainloopFwdSm90ILi2EN4cute5tupleIJNS5_1CILi1EEES8_S8_EEENS6_IJNS7_ILi64EEESA_SA_EEELi512ENS_6half_tEfNS_4arch4Sm90ELb1ELb0ELb0ELb1ELb1ELb0ELb0ELb0ELb0ELb1ELb0ELb0EEENS1_21CollectiveEpilogueFwdINS6_IJSA_NS7_ILi512EEESA_EEES9_SC_SE_Li256ELb1ELb1ELb0ELb0EEENS1_36VarlenDynamicPersistentTileSchedulerILi64ELi64ELi256ELi128ELb0ELb1ELb1ELb1ELb1ELb1EEEEEEEEEvNT_6ParamsE)
        /*0ca8*/ 	.short	0x0210
        /*0caa*/ 	.short	0x0af0


	//----- nvinfo : EIATTR_SW_WAR
	.align		4
.L_562:
        /*0cac*/ 	.byte	0x04, 0x36
        /*0cae*/ 	.short	(.L_564 - .L_563)
.L_563:
        /*0cb0*/ 	.word	0x00000008
.L_564:


//--------------------- .nv.info._ZN7cutlass13device_kernelIN5flash11enable_sm90INS1_16FlashAttnFwdSm90INS1_25CollectiveMainloopFwdSm90ILi2EN4cute5tupleIJNS5_1CILi1EEES8_S8_EEENS6_IJNS7_ILi64EEESA_SA_EEELi512ENS_6half_tEfNS_4arch4Sm90ELb1ELb0ELb0ELb1ELb1ELb1ELb0ELb0ELb0ELb1ELb0ELb0EEENS1_21CollectiveEpilogueFwdINS6_IJSA_NS7_ILi512EEESA_EEES9_SC_SE_Li256ELb1ELb1ELb0ELb0EEENS1_36VarlenDynamicPersistentTileSchedulerILi64ELi64ELi256ELi128ELb0ELb1ELb1ELb1ELb1ELb1EEEEEEEEEvNT_6ParamsE --------------------------
	.section	.nv.info._ZN7cutlass13device_kernelIN5flash11enable_sm90INS1_16FlashAttnFwdSm90INS1_25CollectiveMainloopFwdSm90ILi2EN4cute5tupleIJNS5_1CILi1EEES8_S8_EEENS6_IJNS7_ILi64EEESA_SA_EEELi512ENS_6half_tEfNS_4arch4Sm90ELb1ELb0ELb0ELb1ELb1ELb1ELb0ELb0ELb0ELb1ELb0ELb0EEENS1_21CollectiveEpilogueFwdINS6_IJSA_NS7_ILi512EEESA_EEES9_SC_SE_Li256ELb1ELb1ELb0ELb0EEENS1_36VarlenDynamicPersistentTileSchedulerILi64ELi64ELi256ELi128ELb0ELb1ELb1ELb1ELb1ELb1EEEEEEEEEvNT_6ParamsE,"",@"SHT_CUDA_INFO"
	.sectionflags	@""
	.align	4


	//----- nvinfo : EIATTR_CUDA_API_VERSION
	.align		4
        /*0000*/ 	.byte	0x04, 0x37
        /*0002*/ 	.short	(.L_566 - .L_565)
.L_565:
        /*0004*/ 	.word	0x00000082


	//----- nvinfo : EIATTR_KPARAM_INFO
	.align		4
.L_566:
        /*0008*/ 	.byte	0x04, 0x17
        /*000a*/ 	.short	(.L_568 - .L_567)
.L_567:
        /*000c*/ 	.word	0x00000000
        /*0010*/ 	.short	0x0000
        /*0012*/ 	.short	0x0070
        /*0014*/ 	.byte	0x00, 0xf0, 0x01, 0x2a


	//----- nvinfo : EIATTR_SPARSE_MMA_MASK
	.align		4
.L_568:
        /*0018*/ 	.byte	0x03, 0x50
        /*001a*/ 	.short	0x0000


	//----- nvinfo : EIATTR_MAXREG_COUNT
	.align		4
        /*001c*/ 	.byte	0x03, 0x1b
        /*001e*/ 	.short	0x00a8


	//----- nvinfo : EIATTR_NUM_BARRIERS
	.align		4
        /*0020*/ 	.byte	0x02, 0x4c
        /*0022*/ 	.byte	0x10
	.zero		1


	//----- nvinfo : EIATTR_EXTERNS
	.align		4
        /*0024*/ 	.byte	0x04, 0x0f
        /*0026*/ 	.short	(.L_570 - .L_569)


	//   ....[0]....
	.align		4
.L_569:
        /*0028*/ 	.word	index@(__assertfail)


	//----- nvinfo : EIATTR_ANNOTATIONS
	.align		4
.L_570:
        /*002c*/ 	.byte	0x04, 0x55
        /*002e*/ 	.short	(.L_572 - .L_571)


	//   ....[0]....
.L_571:
        /* <DEDUP_REMOVED lines=50> */


	//----- nvinfo : EIATTR_MERCURY_ISA_VERSION
	.align		4
.L_572:
        /*0340*/ 	.byte	0x03, 0x5f
        /*0342*/ 	.short	0x0101


	//----- nvinfo : EIATTR_UNUSED_LOAD_BYTE_OFFSET
	.align		4
        /*0344*/ 	.byte	0x04, 0x44
        /*0346*/ 	.short	(.L_574 - .L_573)


	//   ....[0]....
.L_573:
        /*0348*/ 	.word	0x00000a10
        /*034c*/ 	.word	0x0000fff0


	//   ....[1]....
        /*0350*/ 	.word	0x0000fe10
        /*0354*/ 	.word	0x0000fff0


	//----- nvinfo : EIATTR_INT_WARP_WIDE_INSTR_OFFSETS
	.align		4
.L_574:
        /*0358*/ 	.byte	0x04, 0x31
        /*035a*/ 	.short	(.L_576 - .L_575)


	//   ....[0]....
.L_575:
        /*035c*/ 	.word	0x00000130


	//   ....[1]....
        /*0360*/ 	.word	0x00000160


	//   ....[2]....
        /*0364*/ 	.word	0x00000230


	//   ....[3]....
        /*0368*/ 	.word	0x00015fd0


	//   ....[4]....
        /*036c*/ 	.word	0x00016060


	//   ....[5]....
        /*0370*/ 	.word	0x000195e0


	//   ....[6]....
        /*0374*/ 	.word	0x00019670


	//----- nvinfo : EIATTR_COOP_GROUP_MASK_REGIDS
	.align		4
.L_576:
        /*0378*/ 	.byte	0x04, 0x29
        /*037a*/ 	.short	(.L_578 - .L_577)


	//   ....[0]....
.L_577:
        /*037c*/ 	.word	0xffffffff


	//   ....[1]....
        /*0380*/ 	.word	0xffffffff


	//   ....[2]....
        /*0384*/ 	.word	0xffffffff


	//   ....[3]....
        /*0388*/ 	.word	0xffffffff


	//   ....[4]....
        /*038c*/ 	.word	0xffffffff


	//   ....[5]....
        /*0390*/ 	.word	0xffffffff


	//   ....[6]....
        /*0394*/ 	.word	0xffffffff


	//   ....[7]....
        /*0398*/ 	.word	0xffffffff


	//   ....[8]....
        /*039c*/ 	.word	0xffffffff


	//   ....[9]....
        /*03a0*/ 	.word	0xffffffff


	//   ....[10]....
        /*03a4*/ 	.word	0xffffffff


	//   ....[11]....
        /*03a8*/ 	.word	0xffffffff


	//   ....[12]....
        /*03ac*/ 	.word	0xffffffff


	//   ....[13]....
        /*03b0*/ 	.word	0xffffffff


	//   ....[14]....
        /*03b4*/ 	.word	0xffffffff


	//   ....[15]....
        /*03b8*/ 	.word	0xffffffff


	//   ....[16]....
        /*03bc*/ 	.word	0xffffffff


	//   ....[17]....
        /*03c0*/ 	.word	0xffffffff


	//   ....[18]....
        /*03c4*/ 	.word	0xffffffff


	//   ....[19]....
        /*03c8*/ 	.word	0xffffffff


	//   ....[20]....
        /*03cc*/ 	.word	0xffffffff


	//   ....[21]....
        /*03d0*/ 	.word	0xffffffff


	//   ....[22]....
        /*03d4*/ 	.word	0xffffffff


	//   ....[23]....
        /*03d8*/ 	.word	0xffffffff


	//   ....[24]....
        /*03dc*/ 	.word	0xffffffff


	//   ....[25]....
        /*03e0*/ 	.word	0xffffffff


	//   ....[26]....
        /*03e4*/ 	.word	0xffffffff


	//   ....[27]....
        /*03e8*/ 	.word	0xffffffff


	//   ....[28]....
        /*03ec*/ 	.word	0xffffffff


	//   ....[29]....
        /*03f0*/ 	.word	0xffffffff


	//   ....[30]....
        /*03f4*/ 	.word	0xffffffff


	//   ....[31]....
        /*03f8*/ 	.word	0xffffffff


	//   ....[32]....
        /*03fc*/ 	.word	0xffffffff


	//   ....[33]....
        /*0400*/ 	.word	0xffffffff


	//   ....[34]....
        /*0404*/ 	.word	0xffffffff


	//   ....[35]....
        /*0408*/ 	.word	0xffffffff


	//   ....[36]....
        /*040c*/ 	.word	0xffffffff


	//   ....[37]....
        /*0410*/ 	.word	0xffffffff


	//   ....[38]....
        /*0414*/ 	.word	0xffffffff


	//   ....[39]....
        /*0418*/ 	.word	0xffffffff


	//   ....[40]....
        /*041c*/ 	.word	0xffffffff


	//   ....[41]....
        /*0420*/ 	.word	0xffffffff


	//   ....[42]....
        /*0424*/ 	.word	0xffffffff


	//   ....[43]....
        /*0428*/ 	.word	0xffffffff


	//   ....[44]....
        /*042c*/ 	.word	0xffffffff


	//   ....[45]....
        /*0430*/ 	.word	0xffffffff


	//   ....[46]....
        /*0434*/ 	.word	0xffffffff


	//   ....[47]....
        /*0438*/ 	.word	0xffffffff


	//   ....[48]....
        /*043c*/ 	.word	0xffffffff


	//   ....[49]....
        /*0440*/ 	.word	0xffffffff


	//   ....[50]....
        /*0444*/ 	.word	0xffffffff


	//   ....[51]....
        /*0448*/ 	.word	0xffffffff


	//   ....[52]....
        /*044c*/ 	.word	0xffffffff


	//   ....[53]....
        /*0450*/ 	.word	0xffffffff


	//   ....[54]....
        /*0454*/ 	.word	0xffffffff


	//   ....[55]....
        /*0458*/ 	.word	0xffffffff


	//   ....[56]....
        /*045c*/ 	.word	0xffffffff


	//   ....[57]....
        /*0460*/ 	.word	0xffffffff


	//   ....[58]....
        /*0464*/ 	.word	0xffffffff


	//   ....[59]....
        /*0468*/ 	.word	0xffffffff


	//   ....[60]....
        /*046c*/ 	.word	0xffffffff


	//   ....[61]....
        /*0470*/ 	.word	0xffffffff


	//   ....[62]....
        /*0474*/ 	.word	0xffffffff


	//   ....[63]....
        /*0478*/ 	.word	0xffffffff


	//   ....[64]....
        /*047c*/ 	.word	0xffffffff


	//   ....[65]....
        /*0480*/ 	.word	0xffffffff


	//   ....[66]....
        /*0484*/ 	.word	0xffffffff


	//   ....[67]....
        /*0488*/ 	.word	0xffffffff


	//   ....[68]....
        /*048c*/ 	.word	0xffffffff


	//   ....[69]....
        /*0490*/ 	.word	0xffffffff


	//   ....[70]....
        /*0494*/ 	.word	0xffffffff


	//   ....[71]....
        /*0498*/ 	.word	0xffffffff


	//   ....[72]....
        /*049c*/ 	.word	0xffffffff


	//   ....[73]....
        /*04a0*/ 	.word	0xffffffff


	//   ....[74]....
        /*04a4*/ 	.word	0xffffffff


	//   ....[75]....
        /*04a8*/ 	.word	0xffffffff


	//   ....[76]....
        /*04ac*/ 	.word	0xffffffff


	//   ....[77]....
        /*04b0*/ 	.word	0xffffffff


	//   ....[78]....
        /*04b4*/ 	.word	0xffffffff


	//   ....[79]....
        /*04b8*/ 	.word	0xffffffff


	//   ....[80]....
        /*04bc*/ 	.word	0xffffffff


	//   ....[81]....
        /*04c0*/ 	.word	0xffffffff


	//   ....[82]....
        /*04c4*/ 	.word	0xffffffff


	//   ....[83]....
        /*04c8*/ 	.word	0xffffffff


	//   ....[84]....
        /*04cc*/ 	.word	0xffffffff


	//   ....[85]....
        /*04d0*/ 	.word	0xffffffff


	//   ....[86]....
        /*04d4*/ 	.word	0xffffffff


	//   ....[87]....
        /*04d8*/ 	.word	0xffffffff


	//   ....[88]....
        /*04dc*/ 	.word	0xffffffff


	//   ....[89]....
        /*04e0*/ 	.word	0xffffffff


	//   ....[90]....
        /*04e4*/ 	.word	0xffffffff


	//   ....[91]....
        /*04e8*/ 	.word	0xffffffff


	//   ....[92]....
        /*04ec*/ 	.word	0xffffffff


	//   ....[93]....
        /*04f0*/ 	.word	0xffffffff


	//   ....[94]....
        /*04f4*/ 	.word	0xffffffff


	//   ....[95]....
        /*04f8*/ 	.word	0xffffffff


	//   ....[96]....
        /*04fc*/ 	.word	0xffffffff


	//   ....[97]....
        /*0500*/ 	.word	0xffffffff


	//   ....[98]....
        /*0504*/ 	.word	0xffffffff


	//   ....[99]....
        /*0508*/ 	.word	0xffffffff


	//   ....[100]....
        /*050c*/ 	.word	0xffffffff


	//   ....[101]....
        /*0510*/ 	.word	0xffffffff


	//   ....[102]....
        /*0514*/ 	.word	0xffffffff


	//   ....[103]....
        /*0518*/ 	.word	0xffffffff


	//   ....[104]....
        /*051c*/ 	.word	0xffffffff


	//   ....[105]....
        /*0520*/ 	.word	0xffffffff


	//   ....[106]....
        /*0524*/ 	.word	0xffffffff


	//   ....[107]....
        /*0528*/ 	.word	0xffffffff


	//   ....[108]....
        /*052c*/ 	.word	0xffffffff


	//   ....[109]....
        /*0530*/ 	.word	0xffffffff


	//   ....[110]....
        /*0534*/ 	.word	0xffffffff


	//   ....[111]....
        /*0538*/ 	.word	0xffffffff


	//   ....[112]....
        /*053c*/ 	.word	0xffffffff


	//   ....[113]....
        /*0540*/ 	.word	0xffffffff


	//   ....[114]....
        /*0544*/ 	.word	0xffffffff


	//   ....[115]....
        /*0548*/ 	.word	0xffffffff


	//   ....[116]....
        /*054c*/ 	.word	0xffffffff


	//   ....[117]....
        /*0550*/ 	.word	0xffffffff


	//   ....[118]....
        /*0554*/ 	.word	0xffffffff


	//   ....[119]....
        /*0558*/ 	.word	0xffffffff


	//   ....[120]....
        /*055c*/ 	.word	0xffffffff


	//   ....[121]....
        /*0560*/ 	.word	0xffffffff


	//   ....[122]....
        /*0564*/ 	.word	0xffffffff


	//   ....[123]....
        /*0568*/ 	.word	0xffffffff


	//   ....[124]....
        /*056c*/ 	.word	0xffffffff


	//   ....[125]....
        /*0570*/ 	.word	0xffffffff


	//   ....[126]....
        /*0574*/ 	.word	0xffffffff


	//   ....[127]....
        /*0578*/ 	.word	0xffffffff


	//   ....[128]....
        /*057c*/ 	.word	0xffffffff


	//   ....[129]....
        /*0580*/ 	.word	0xffffffff


	//   ....[130]....
        /*0584*/ 	.word	0xffffffff


	//   ....[131]....
        /*0588*/ 	.word	0xffffffff


	//   ....[132]....
        /*058c*/ 	.word	0xffffffff


	//   ....[133]....
        /*0590*/ 	.word	0xffffffff


	//   ....[134]....
        /*0594*/ 	.word	0xffffffff


	//   ....[135]....
        /*0598*/ 	.word	0xffffffff


	//   ....[136]....
        /*059c*/ 	.word	0xffffffff


	//   ....[137]....
        /*05a0*/ 	.word	0xffffffff


	//   ....[138]....
        /*05a4*/ 	.word	0xffffffff


	//   ....[139]....
        /*05a8*/ 	.word	0xffffffff


	//   ....[140]....
        /*05ac*/ 	.word	0xffffffff


	//   ....[141]....
        /*05b0*/ 	.word	0xffffffff


	//   ....[142]....
        /*05b4*/ 	.word	0xffffffff


	//   ....[143]....
        /*05b8*/ 	.word	0xffffffff


	//   ....[144]....
        /*05bc*/ 	.word	0x0500000f


	//   ....[145]....
        /*05c0*/ 	.word	0x0500000f


	//   ....[146]....
        /*05c4*/ 	.word	0x0500000f


	//   ....[147]....
        /*05c8*/ 	.word	0x0500000f


	//   ....[148]....
        /*05cc*/ 	.word	0x0500000f


	//   ....[149]....
        /*05d0*/ 	.word	0x0500000f


	//   ....[150]....
        /*05d4*/ 	.word	0x0500000f


	//   ....[151]....
        /*05d8*/ 	.word	0x0500000f


	//   ....[152]....
        /*05dc*/ 	.word	0x0500000f


	//   ....[153]....
        /*05e0*/ 	.word	0x0500000f


	//   ....[154]....
        /*05e4*/ 	.word	0x0500000f


	//   ....[155]....
        /*05e8*/ 	.word	0x0500000f


	//   ....[156]....
        /*05ec*/ 	.word	0x0500000f


	//   ....[157]....
        /*05f0*/ 	.word	0x0500000f


	//   ....[158]....
        /*05f4*/ 	.word	0x0500000f


	//   ....[159]....
        /*05f8*/ 	.word	0x0500000f


	//   ....[160]....
        /*05fc*/ 	.word	0x0500000f


	//   ....[161]....
        /*0600*/ 	.word	0x0500000f


	//   ....[162]....
        /*0604*/ 	.word	0x0500000f


	//   ....[163]....
        /*0608*/ 	.word	0x0500000f


	//   ....[164]....
        /*060c*/ 	.word	0x0500000f


	//   ....[165]....
        /*0610*/ 	.word	0x0500000f


	//   ....[166]....
        /*0614*/ 	.word	0x0500000f


	//   ....[167]....
        /*0618*/ 	.word	0x0500000f


	//   ....[168]....
        /*061c*/ 	.word	0x0500000f


	//   ....[169]....
        /*0620*/ 	.word	0x0500000f


	//   ....[170]....
        /*0624*/ 	.word	0x0500000f


	//   ....[171]....
        /*0628*/ 	.word	0x0500000f


	//   ....[172]....
        /*062c*/ 	.word	0x0500000f


	//   ....[173]....
        /*0630*/ 	.word	0x0500000f


	//   ....[174]....
        /*0634*/ 	.word	0x0500000f


	//   ....[175]....
        /*0638*/ 	.word	0x0500000f


	//   ....[176]....
        /*063c*/ 	.word	0x0500000f


	//   ....[177]....
        /*0640*/ 	.word	0x0500000f


	//   ....[178]....
        /*0644*/ 	.word	0x0500000f


	//   ....[179]....
        /*0648*/ 	.word	0x0500000f


	//   ....[180]....
        /*064c*/ 	.word	0x0500000f


	//   ....[181]....
        /*0650*/ 	.word	0x0500000f


	//   ....[182]....
        /*0654*/ 	.word	0x0500000f


	//   ....[183]....
        /*0658*/ 	.word	0x0500000f


	//   ....[184]....
        /*065c*/ 	.word	0x0500000f


	//   ....[185]....
        /*0660*/ 	.word	0x0500000f


	//   ....[186]....
        /*0664*/ 	.word	0x0500000f


	//   ....[187]....
        /*0668*/ 	.word	0x0500000f


	//   ....[188]....
        /*066c*/ 	.word	0x0500000f


	//   ....[189]....
        /*0670*/ 	.word	0x0500000f


	//   ....[190]....
        /*0674*/ 	.word	0x0500000f


	//   ....[191]....
        /*0678*/ 	.word	0x0500000f


	//   ....[192]....
        /*067c*/ 	.word	0x0500000f


	//   ....[193]....
        /*0680*/ 	.word	0x0500000f


	//   ....[194]....
        /*0684*/ 	.word	0x0500000f


	//   ....[195]....
        /*0688*/ 	.word	0x0500000f


	//   ....[196]....
        /*068c*/ 	.word	0x0500000f


	//   ....[197]....
        /*0690*/ 	.word	0x0500000f


	//   ....[198]....
        /*0694*/ 	.word	0x0500000f


	//   ....[199]....
        /*0698*/ 	.word	0x0500000f


	//   ....[200]....
        /*069c*/ 	.word	0x0500000f


	//   ....[201]....
        /*06a0*/ 	.word	0x0500000f


	//   ....[202]....
        /*06a4*/ 	.word	0x0500000f


	//   ....[203]....
        /*06a8*/ 	.word	0x0500000f


	//   ....[204]....
        /*06ac*/ 	.word	0x0500000f


	//   ....[205]....
        /*06b0*/ 	.word	0x0500000f


	//   ....[206]....
        /*06b4*/ 	.word	0x0500000f


	//   ....[207]....
        /*06b8*/ 	.word	0x0500000f


	//   ....[208]....
        /*06bc*/ 	.word	0x0500000f


	//   ....[209]....
        /*06c0*/ 	.word	0x0500000f


	//   ....[210]....
        /*06c4*/ 	.word	0x0500000f


	//   ....[211]....
        /*06c8*/ 	.word	0x0500000f


	//   ....[212]....
        /*06cc*/ 	.word	0x0500000f


	//   ....[213]....
        /*06d0*/ 	.word	0x0500000f


	//   ....[214]....
        /*06d4*/ 	.word	0x0500000f


	//   ....[215]....
        /*06d8*/ 	.word	0x0500000f


	//   ....[216]....
        /*06dc*/ 	.word	0x0500000f


	//   ....[217]....
        /*06e0*/ 	.word	0x0500000f


	//   ....[218]....
        /*06e4*/ 	.word	0x0500000f


	//   ....[219]....
        /*06e8*/ 	.word	0x0500000f


	//   ....[220]....
        /*06ec*/ 	.word	0x0500000f


	//   ....[221]....
        /*06f0*/ 	.word	0x0500000f


	//   ....[222]....
        /*06f4*/ 	.word	0x0500000f


	//   ....[223]....
        /*06f8*/ 	.word	0x0500000f


	//   ....[224]....
        /*06fc*/ 	.word	0x0500000f


	//   ....[225]....
        /*0700*/ 	.word	0x0500000f


	//----- nvinfo : EIATTR_COOP_GROUP_INSTR_OFFSETS
	.align		4
.L_578:
        /*0704*/ 	.byte	0x04, 0x28
        /*0706*/ 	.short	(.L_580 - .L_579)


	//   ....[0]....
.L_579:
        /*0708*/ 	.word	0x00000060


	//   ....[1]....
        /*070c*/ 	.word	0x00000120


	//   ....[2]....
        /*0710*/ 	.word	0x000001f0


	//   ....[3]....
        /*0714*/ 	.word	0x00000370


	//   ....[4]....
        /*0718*/ 	.word	0x000004d0


	//   ....[5]....
        /*071c*/ 	.word	0x000005f0


	//   ....[6]....
        /*0720*/ 	.word	0x00000750


	//   ....[7]....
        /*0724*/ 	.word	0x00002ae0


	//   ....[8]....
        /*0728*/ 	.word	0x00002af0


	//   ....[9]....
        /*072c*/ 	.word	0x000034e0


	//   ....[10]....
        /*0730*/ 	.word	0x000034f0


	//   ....[11]....
        /*0734*/ 	.word	0x00003e40


	//   ....[12]....
        /*0738*/ 	.word	0x00003e50


	//   ....[13]....
        /*073c*/ 	.word	0x00004230


	//   ....[14]....
        /*0740*/ 	.word	0x00004240


	//   ....[15]....
        /*0744*/ 	.word	0x00005020


	//   ....[16]....
        /*0748*/ 	.word	0x00007020


	//   ....[17]....
        /*074c*/ 	.word	0x000077a0


	//   ....[18]....
        /*0750*/ 	.word	0x000077b0


	//   ....[19]....
        /*0754*/ 	.word	0x000077c0


	//   ....[20]....
        /*0758*/ 	.word	0x000077d0


	//   ....[21]....
        /*075c*/ 	.word	0x00007af0


	//   ....[22]....
        /*0760*/ 	.word	0x00007b00


	//   ....[23]....
        /*0764*/ 	.word	0x00007b10


	//   ....[24]....
        /*0768*/ 	.word	0x00007b20


	//   ....[25]....
        /*076c*/ 	.word	0x00008d80


	//   ....[26]....
        /*0770*/ 	.word	0x00008da0


	//   ....[27]....
        /*0774*/ 	.word	0x00008db0


	//   ....[28]....
        /*0778*/ 	.word	0x00008dc0


	//   ....[29]....
        /*077c*/ 	.word	0x00008eb0


	//   ....[30]....
        /*0780*/ 	.word	0x00008ed0


	//   ....[31]....
        /*0784*/ 	.word	0x00008f70


	//   ....[32]....
        /*0788*/ 	.word	0x00008fa0


	//   ....[33]....
        /*078c*/ 	.word	0x0000a4d0


	//   ....[34]....
        /*0790*/ 	.word	0x0000a4f0


	//   ....[35]....
        /*0794*/ 	.word	0x0000a860


	//   ....[36]....
        /*0798*/ 	.word	0x0000a960


	//   ....[37]....
        /*079c*/ 	.word	0x0000ac70


	//   ....[38]....
        /*07a0*/ 	.word	0x0000ad20


	//   ....[39]....
        /*07a4*/ 	.word	0x0000b6a0


	//   ....[40]....
        /*07a8*/ 	.word	0x0000bc80


	//   ....[41]....
        /*07ac*/ 	.word	0x0000bca0


	//   ....[42]....
        /*07b0*/ 	.word	0x0000c200


	//   ....[43]....
        /*07b4*/ 	.word	0x0000c240


	//   ....[44]....
        /*07b8*/ 	.word	0x0000c770


	//   ....[45]....
        /*07bc*/ 	.word	0x0000c940


	//   ....[46]....
        /*07c0*/ 	.word	0x0000d780


	//   ....[47]....
        /*07c4*/ 	.word	0x0000dd50


	//   ....[48]....
        /*07c8*/ 	.word	0x0000dd80


	//   ....[49]....
        /*07cc*/ 	.word	0x0000e340


	//   ....[50]....
        /*07d0*/ 	.word	0x0000e510


	//   ....[51]....
        /*07d4*/ 	.word	0x0000f230


	//   ....[52]....
        /*07d8*/ 	.word	0x0000f320


	//   ....[53]....
        /*07dc*/ 	.word	0x0000f330


	//   ....[54]....
        /*07e0*/ 	.word	0x0000f370


	//   ....[55]....
        /*07e4*/ 	.word	0x0000f380


	//   ....[56]....
        /*07e8*/ 	.word	0x00010ef0


	//   ....[57]....
        /*07ec*/ 	.word	0x000113c0


	//   ....[58]....
        /*07f0*/ 	.word	0x000113e0


	//   ....[59]....
        /*07f4*/ 	.word	0x00011410


	//   ....[60]....
        /*07f8*/ 	.word	0x00011420


	//   ....[61]....
        /*07fc*/ 	.word	0x00011b80


	//   ....[62]....
        /*0800*/ 	.word	0x00011bc0


	//   ....[63]....
        /*0804*/ 	.word	0x00011e50


	//   ....[64]....
        /*0808*/ 	.word	0x00011e70


	//   ....[65]....
        /*080c*/ 	.word	0x00012b20


	//   ....[66]....
        /*0810*/ 	.word	0x00012b50


	//   ....[67]....
        /*0814*/ 	.word	0x00012de0


	//   ....[68]....
        /*0818*/ 	.word	0x00012e00


	//   ....[69]....
        /*081c*/ 	.word	0x000130b0


	//   ....[70]....
        /*0820*/ 	.word	0x00013260


	//   ....[71]....
        /*0824*/ 	.word	0x00013290


	//   ....[72]....
        /*0828*/ 	.word	0x000132c0


	//   ....[73]....
        /*082c*/ 	.word	0x000132f0


	//   ....[74]....
        /*0830*/ 	.word	0x00013320


	//   ....[75]....
        /*0834*/ 	.word	0x00013350


	//   ....[76]....
        /*0838*/ 	.word	0x000134c0


	//   ....[77]....
        /*083c*/ 	.word	0x000134f0


	//   ....[78]....
        /*0840*/ 	.word	0x00013520


	//   ....[79]....
        /*0844*/ 	.word	0x00013550


	//   ....[80]....
        /*0848*/ 	.word	0x00013580


	//   ....[81]....
        /*084c*/ 	.word	0x000135b0


	//   ....[82]....
        /*0850*/ 	.word	0x00013640


	//   ....[83]....
        /*0854*/ 	.word	0x000136a0


	//   ....[84]....
        /*0858*/ 	.word	0x00013730


	//   ....[85]....
        /*085c*/ 	.word	0x00014530


	//   ....[86]....
        /*0860*/ 	.word	0x00016db0


	//   ....[87]....
        /*0864*/ 	.word	0x00016dd0


	//   ....[88]....
        /*0868*/ 	.word	0x00016e60


	//   ....[89]....
        /*086c*/ 	.word	0x00016e80


	//   ....[90]....
        /*0870*/ 	.word	0x00016f00


	//   ....[91]....
        /*0874*/ 	.word	0x00016f20


	//   ....[92]....
        /*0878*/ 	.word	0x00016f30


	//   ....[93]....
        /*087c*/ 	.word	0x00016f40


	//   ....[94]....
        /*0880*/ 	.word	0x00017760


	//   ....[95]....
        /*0884*/ 	.word	0x00017790


	//   ....[96]....
        /*0888*/ 	.word	0x00017830


	//   ....[97]....
        /*088c*/ 	.word	0x00017850


	//   ....[98]....
        /*0890*/ 	.word	0x000178d0


	//   ....[99]....
        /*0894*/ 	.word	0x000178f0


	//   ....[100]....
        /*0898*/ 	.word	0x00017900


	//   ....[101]....
        /*089c*/ 	.word	0x00017970


	//   ....[102]....
        /*08a0*/ 	.word	0x00017dc0


	//   ....[103]....
        /*08a4*/ 	.word	0x00017e80


	//   ....[104]....
        /*08a8*/ 	.word	0x00017fd0


	//   ....[105]....
        /*08ac*/ 	.word	0x00018010


	//   ....[106]....
        /*08b0*/ 	.word	0x00018020


	//   ....[107]....
        /*08b4*/ 	.word	0x00018030


	//   ....[108]....
        /*08b8*/ 	.word	0x00018180


	//   ....[109]....
        /*08bc*/ 	.word	0x000182d0


	//   ....[110]....
        /*08c0*/ 	.word	0x00018af0


	//   ....[111]....
        /*08c4*/ 	.word	0x00018b10


	//   ....[112]....
        /*08c8*/ 	.word	0x00018b60


	//   ....[113]....
        /*08cc*/ 	.word	0x00018b70


	//   ....[114]....
        /*08d0*/ 	.word	0x00018bb0


	//   ....[115]....
        /*08d4*/ 	.word	0x00018bc0


	//   ....[116]....
        /*08d8*/ 	.word	0x00018bd0


	//   ....[117]....
        /*08dc*/ 	.word	0x00018c10


	//   ....[118]....
        /*08e0*/ 	.word	0x00018f30


	//   ....[119]....
        /*08e4*/ 	.word	0x00018f70


	//   ....[120]....
        /*08e8*/ 	.word	0x00018f90


	//   ....[121]....
        /*08ec*/ 	.word	0x00018fb0


	//   ....[122]....
        /*08f0*/ 	.word	0x00018fe0


	//   ....[123]....
        /*08f4*/ 	.word	0x00019000


	//   ....[124]....
        /*08f8*/ 	.word	0x00019110


	//   ....[125]....
        /*08fc*/ 	.word	0x00019250


	//   ....[126]....
        /*0900*/ 	.word	0x00019840


	//   ....[127]....
        /*0904*/ 	.word	0x00019870


	//   ....[128]....
        /*0908*/ 	.word	0x000198b0


	//   ....[129]....
        /*090c*/ 	.word	0x000198e0


	//   ....[130]....
        /*0910*/ 	.word	0x00019910


	//   ....[131]....
        /*0914*/ 	.word	0x00019940


	//   ....[132]....
        /*0918*/ 	.word	0x00019970


	//   ....[133]....
        /*091c*/ 	.word	0x000199a0


	//   ....[134]....
        /*0920*/ 	.word	0x00019b20


	//   ....[135]....
        /*0924*/ 	.word	0x00019b50


	//   ....[136]....
        /*0928*/ 	.word	0x00019b80


	//   ....[137]....
        /*092c*/ 	.word	0x00019bb0


	//   ....[138]....
        /*0930*/ 	.word	0x00019be0


	//   ....[139]....
        /*0934*/ 	.word	0x00019c10


	//   ....[140]....
        /*0938*/ 	.word	0x00019cd0


	//   ....[141]....
        /*093c*/ 	.word	0x00019cf0


	//   ....[142]....
        /*0940*/ 	.word	0x00019d60


	//   ....[143]....
        /*0944*/ 	.word	0x0001a400


	//   ....[144]....
        /*0948*/ 	.word	0x0001a710


	//   ....[145]....
        /*094c*/ 	.word	0x0001a7a0


	//   ....[146]....
        /*0950*/ 	.word	0x0001a880


	//   ....[147]....
        /*0954*/ 	.word	0x0001a910


	//   ....[148]....
        /*0958*/ 	.word	0x0001a9f0


	//   ....[149]....
        /*095c*/ 	.word	0x0001aa80


	//   ....[150]....
        /*0960*/ 	.word	0x0001ac00


	//   ....[151]....
        /*0964*/ 	.word	0x0001ac90


	//   ....[152]....
        /*0968*/ 	.word	0x0001ace0


	//   ....[153]....
        /*096c*/ 	.word	0x0001ad30


	//   ....[154]....
        /*0970*/ 	.word	0x0001adc0


	//   ....[155]....
        /*0974*/ 	.word	0x0001ae50


	//   ....[156]....
        /*0978*/ 	.word	0x0001aea0


	//   ....[157]....
        /*097c*/ 	.word	0x0001aef0


	//   ....[158]....
        /*0980*/ 	.word	0x0001afe0


	//   ....[159]....
        /*0984*/ 	.word	0x0001b090


	//   ....[160]....
        /*0988*/ 	.word	0x0001b110


	//   ....[161]....
        /*098c*/ 	.word	0x0001b180


	//   ....[162]....
        /*0990*/ 	.word	0x0001b2b0


	//   ....[163]....
        /*0994*/ 	.word	0x0001b3c0


	//   ....[164]....
        /*0998*/ 	.word	0x0001b490


	//   ....[165]....
        /*099c*/ 	.word	0x0001b4e0


	//   ....[166]....
        /*09a0*/ 	.word	0x0001b7d0


	//   ....[167]....
        /*09a4*/ 	.word	0x0001bab0


	//   ....[168]....
        /*09a8*/ 	.word	0x0001bba0


	//   ....[169]....
        /*09ac*/ 	.word	0x0001bc40


	//   ....[170]....
        /*09b0*/ 	.word	0x0001bca0


	//   ....[171]....
        /*09b4*/ 	.word	0x0001bd90


	//   ....[172]....
        /*09b8*/ 	.word	0x0001be00


	//   ....[173]....
        /*09bc*/ 	.word	0x0001bef0


	//   ....[174]....
        /*09c0*/ 	.word	0x0001bf60


	//   ....[175]....
        /*09c4*/ 	.word	0x0001c000


	//   ....[176]....
        /*09c8*/ 	.word	0x0001c0f0


	//   ....[177]....
        /*09cc*/ 	.word	0x0001c160


	//   ....[178]....
        /*09d0*/ 	.word	0x0001c1c0


	//   ....[179]....
        /*09d4*/ 	.word	0x0001c2b0


	//   ....[180]....
        /*09d8*/ 	.word	0x0001c310


	//   ....[181]....
        /*09dc*/ 	.word	0x0001c410


	//   ....[182]....
        /*09e0*/ 	.word	0x0001c470


	//   ....[183]....
        /*09e4*/ 	.word	0x0001c550


	//   ....[184]....
        /*09e8*/ 	.word	0x0001c690


	//   ....[185]....
        /*09ec*/ 	.word	0x0001c790


	//   ....[186]....
        /*09f0*/ 	.word	0x0001ca10


	//   ....[187]....
        /*09f4*/ 	.word	0x0001ca60


	//   ....[188]....
        /*09f8*/ 	.word	0x0001cc30


	//   ....[189]....
        /*09fc*/ 	.word	0x0001cc80


	//   ....[190]....
        /*0a00*/ 	.word	0x0001ce50


	//   ....[191]....
        /*0a04*/ 	.word	0x0001cea0


	//   ....[192]....
        /*0a08*/ 	.word	0x0001cf90


	//   ....[193]....
        /*0a0c*/ 	.word	0x0001d030


	//   ....[194]....
        /*0a10*/ 	.word	0x0001d090


	//   ....[195]....
        /*0a14*/ 	.word	0x0001d140


	//   ....[196]....
        /*0a18*/ 	.word	0x0001d1a0


	//   ....[197]....
        /*0a1c*/ 	.word	0x0001d250


	//   ....[198]....
        /*0a20*/ 	.word	0x0001d2b0


	//   ....[199]....
        /*0a24*/ 	.word	0x0001d360


	//   ....[200]....
        /*0a28*/ 	.word	0x0001d450


	//   ....[201]....
        /*0a2c*/ 	.word	0x0001d520


	//   ....[202]....
        /*0a30*/ 	.word	0x0001d640


	//   ....[203]....
        /*0a34*/ 	.word	0x0001d740


	//   ....[204]....
        /*0a38*/ 	.word	0x0001d870


	//   ....[205]....
        /*0a3c*/ 	.word	0x0001d950


	//   ....[206]....
        /*0a40*/ 	.word	0x0001da50


	//   ....[207]....
        /*0a44*/ 	.word	0x0001db30


	//   ....[208]....
        /*0a48*/ 	.word	0x0001dbc0


	//   ....[209]....
        /*0a4c*/ 	.word	0x0001dc60


	//   ....[210]....
        /*0a50*/ 	.word	0x0001dd80


	//   ....[211]....
        /*0a54*/ 	.word	0x0001ddf0


	//   ....[212]....
        /*0a58*/ 	.word	0x0001de60


	//   ....[213]....
        /*0a5c*/ 	.word	0x0001ded0


	//   ....[214]....
        /*0a60*/ 	.word	0x0001df40


	//   ....[215]....
        /*0a64*/ 	.word	0x0001dfc0


	//   ....[216]....
        /*0a68*/ 	.word	0x0001e050


	//   ....[217]....
        /*0a6c*/ 	.word	0x0001e0e0


	//   ....[218]....
        /*0a70*/ 	.word	0x0001e150


	//   ....[219]....
        /*0a74*/ 	.word	0x0001e1c0


	//   ....[220]....
        /*0a78*/ 	.word	0x0001e230


	//   ....[221]....
        /*0a7c*/ 	.word	0x0001e2b0


	//   ....[222]....
        /*0a80*/ 	.word	0x0001e320


	//   ....[223]....
        /*0a84*/ 	.word	0x0001e3c0


	//   ....[224]....
        /*0a88*/ 	.word	0x0001e450


	//   ....[225]....
        /*0a8c*/ 	.word	0x0001e580


	//----- nvinfo : EIATTR_REG_RECONFIG
	.align		4
.L_580:
        /*0a90*/ 	.byte	0x01, 0x54
	.zero		2


	//----- nvinfo : EIATTR_SYSCALL_OFFSETS
	.align		4
        /*0a94*/ 	.byte	0x04, 0x46
        /*0a96*/ 	.short	(.L_582 - .L_581)


	//   ....[0]....
.L_581:
        /*0a98*/ 	.word	0x00001da0


	//   ....[1]....
        /*0a9c*/ 	.word	0x00001ef0


	//   ....[2]....
        /*0aa0*/ 	.word	0x000071c0


	//   ....[3]....
        /*0aa4*/ 	.word	0x000074f0


	//   ....[4]....
        /*0aa8*/ 	.word	0x000161c0


	//   ....[5]....
        /*0aac*/ 	.word	0x00016310


	//   ....[6]....
        /*0ab0*/ 	.word	0x00016400


	//   ....[7]....
        /*0ab4*/ 	.word	0x000173a0


	//----- nvinfo : EIATTR_MBARRIER_INSTR_OFFSETS
	.align		4
.L_582:
        /*0ab8*/ 	.byte	0x04, 0x39
        /*0aba*/ 	.short	(.L_584 - .L_583)


	//   ....[0]....
.L_583:
        /*0abc*/ 	.word	0x00000250
        /*0ac0*/ 	.word	0x000000ff
        /*0ac4*/ 	.word	0x00028c00
        /*0ac8*/ 	.short	0x0100
        /*0aca*/ 	.byte	0x08
	.zero		1


	//   ....[1]....
        /*0acc*/ 	.word	0x00000270
        /*0ad0*/ 	.word	0x000000ff
        /*0ad4*/ 	.word	0x00028c20
        /*0ad8*/ 	.short	0x0100
        /*0ada*/ 	.byte	0x08
	.zero		1


	//   ....[2]....
        /*0adc*/ 	.word	0x00000320
        /*0ae0*/ 	.word	0x000000ff
        /*0ae4*/ 	.word	0x00028c30
        /*0ae8*/ 	.short	0x0100
        /*0aea*/ 	.byte	0x06
	.zero		1


	//   ....[3]....
        /*0aec*/ 	.word	0x00000330
        /*0af0*/ 	.word	0x000000ff
        /*0af4*/ 	.word	0x00028c40
        /*0af8*/ 	.short	0x0100
        /*0afa*/ 	.byte	0x06
	.zero		1


	//   ....[4]....
        /*0afc*/ 	.word	0x00000340
        /*0b00*/ 	.word	0x000000ff
        /*0b04*/ 	.word	0x00028c38
        /*0b08*/ 	.short	0x0100
        /*0b0a*/ 	.byte	0x06
	.zero		1


	//   ....[5]....
        /*0b0c*/ 	.word	0x00000350
        /*0b10*/ 	.word	0x000000ff
        /*0b14*/ 	.word	0x00028c48
        /*0b18*/ 	.short	0x0100
        /*0b1a*/ 	.byte	0x06
	.zero		1


	//   ....[6]....
        /*0b1c*/ 	.word	0x00000480
        /*0b20*/ 	.word	0x000000ff
        /*0b24*/ 	.word	0x00028c50
        /*0b28*/ 	.short	0x0100
        /*0b2a*/ 	.byte	0x08
	.zero		1


	//   ....[7]....
        /*0b2c*/ 	.word	0x00000490
        /*0b30*/ 	.word	0x000000ff
        /*0b34*/ 	.word	0x00028c60
        /*0b38*/ 	.short	0x0100
        /*0b3a*/ 	.byte	0x08
	.zero		1


	//   ....[8]....
        /*0b3c*/ 	.word	0x000004a0
        /*0b40*/ 	.word	0x000000ff
        /*0b44*/ 	.word	0x00028c58
        /*0b48*/ 	.short	0x0100
        /*0b4a*/ 	.byte	0x08
	.zero		1


	//   ....[9]....
        /*0b4c*/ 	.word	0x000004b0
        /*0b50*/ 	.word	0x000000ff
        /*0b54*/ 	.word	0x00028c68
        /*0b58*/ 	.short	0x0100
        /*0b5a*/ 	.byte	0x08
	.zero		1


	//   ....[10]....
        /*0b5c*/ 	.word	0x000005a0
        /*0b60*/ 	.word	0x000000ff
        /*0b64*/ 	.word	0x00028c70
        /*0b68*/ 	.short	0x0100
        /*0b6a*/ 	.byte	0x06
	.zero		1


	//   ....[11]....
        /*0b6c*/ 	.word	0x000005b0
        /*0b70*/ 	.word	0x000000ff
        /*0b74*/ 	.word	0x00028c80
        /*0b78*/ 	.short	0x0100
        /*0b7a*/ 	.byte	0x06
	.zero		1


	//   ....[12]....
        /*0b7c*/ 	.word	0x000005c0
        /*0b80*/ 	.word	0x000000ff
        /*0b84*/ 	.word	0x00028c78
        /*0b88*/ 	.short	0x0100
        /*0b8a*/ 	.byte	0x06
	.zero		1


	//   ....[13]....
        /*0b8c*/ 	.word	0x000005d0
        /*0b90*/ 	.word	0x000000ff
        /*0b94*/ 	.word	0x00028c88
        /*0b98*/ 	.short	0x0100
        /*0b9a*/ 	.byte	0x06
	.zero		1


	//   ....[14]....
        /*0b9c*/ 	.word	0x00000700
        /*0ba0*/ 	.word	0x000000ff
        /*0ba4*/ 	.word	0x00028c90
        /*0ba8*/ 	.short	0x0100
        /*0baa*/ 	.byte	0x08
	.zero		1


	//   ....[15]....
        /*0bac*/ 	.word	0x00000710
        /*0bb0*/ 	.word	0x000000ff
        /*0bb4*/ 	.word	0x00028ca0
        /*0bb8*/ 	.short	0x0100
        /*0bba*/ 	.byte	0x08
	.zero		1


	//   ....[16]....
        /*0bbc*/ 	.word	0x00000720
        /*0bc0*/ 	.word	0x000000ff
        /*0bc4*/ 	.word	0x00028c98
        /*0bc8*/ 	.short	0x0100
        /*0bca*/ 	.byte	0x08
	.zero		1


	//   ....[17]....
        /*0bcc*/ 	.word	0x00000730
        /*0bd0*/ 	.word	0x000000ff
        /*0bd4*/ 	.word	0x00028ca8
        /*0bd8*/ 	.short	0x0100
        /*0bda*/ 	.byte	0x08
	.zero		1


	//   ....[18]....
        /*0bdc*/ 	.word	0x00000860
        /*0be0*/ 	.word	0x000000ff
        /*0be4*/ 	.word	0x00028cb0
        /*0be8*/ 	.short	0x0100
        /*0bea*/ 	.byte	0x08
	.zero		1


	//   ....[19]....
        /*0bec*/ 	.word	0x00000870
        /*0bf0*/ 	.word	0x000000ff
        /*0bf4*/ 	.word	0x00028cc0
        /*0bf8*/ 	.short	0x0100
        /*0bfa*/ 	.byte	0x08
	.zero		1


	//   ....[20]....
        /*0bfc*/ 	.word	0x00000880
        /*0c00*/ 	.word	0x000000ff
        /*0c04*/ 	.word	0x00028cb8
        /*0c08*/ 	.short	0x0100
        /*0c0a*/ 	.byte	0x08
	.zero		1


	//   ....[21]....
        /*0c0c*/ 	.word	0x00000890
        /*0c10*/ 	.word	0x000000ff
        /*0c14*/ 	.word	0x00028cc8
        /*0c18*/ 	.short	0x0100
        /*0c1a*/ 	.byte	0x08
	.zero		1


	//   ....[22]....
        /*0c1c*/ 	.word	0x00002a90
        /*0c20*/ 	.word	0x0000003e
        /*0c24*/ 	.word	0x00028c90
        /*0c28*/ 	.short	0x010a
        /*0c2a*/ 	.byte	0x3f
	.zero		1


	//   ....[23]....
        /*0c2c*/ 	.word	0x00003490
        /*0c30*/ 	.word	0x0000003e
        /*0c34*/ 	.word	0x00028c90
        /*0c38*/ 	.short	0x010a
        /*0c3a*/ 	.byte	0x3f
	.zero		1


	//   ....[24]....
        /*0c3c*/ 	.word	0x00003c90
        /*0c40*/ 	.word	0x0000003e
        /*0c44*/ 	.word	0x00028c90
        /*0c48*/ 	.short	0x010a
        /*0c4a*/ 	.byte	0x3f
	.zero		1


	//   ....[25]....
        /*0c4c*/ 	.word	0x00004070
        /*0c50*/ 	.word	0x00000004
        /*0c54*/ 	.word	0x00000000
        /*0c58*/ 	.short	0x0101
        /*0c5a*/ 	.byte	0x3f
	.zero		1


	//   ....[26]....
        /*0c5c*/ 	.word	0x000040b0
        /*0c60*/ 	.word	0x0000003e
        /*0c64*/ 	.word	0x00028cb0
        /*0c68*/ 	.short	0x010a
        /*0c6a*/ 	.byte	0x3f
	.zero		1


	//   ....[27]....
        /*0c6c*/ 	.word	0x00004990
        /*0c70*/ 	.word	0x0000003e
        /*0c74*/ 	.word	0x00000000
        /*0c78*/ 	.short	0x0101
        /*0c7a*/ 	.byte	0x3f
	.zero		1


	//   ....[28]....
        /*0c7c*/ 	.word	0x00005120
        /*0c80*/ 	.word	0x00000003
        /*0c84*/ 	.word	0x00028c50
        /*0c88*/ 	.short	0x010a
        /*0c8a*/ 	.byte	0x3f
	.zero		1


	//   ....[29]....
        /*0c8c*/ 	.word	0x000054c0
        /*0c90*/ 	.word	0x0000000e
        /*0c94*/ 	.word	0x00000000
        /*0c98*/ 	.short	0x0101
        /*0c9a*/ 	.byte	0x3f
	.zero		1


	//   ....[30]....
        /*0c9c*/ 	.word	0x00005df0
        /*0ca0*/ 	.word	0x00000014
        /*0ca4*/ 	.word	0x00028c50
        /*0ca8*/ 	.short	0x010a
        /*0caa*/ 	.byte	0x3f
	.zero		1


	//   ....[31]....
        /*0cac*/ 	.word	0x00005e40
        /*0cb0*/ 	.word	0x00000014
        /*0cb4*/ 	.word	0x00028c50
        /*0cb8*/ 	.short	0x010a
        /*0cba*/ 	.byte	0x3f
	.zero		1


	//   ....[32]....
        /*0cbc*/ 	.word	0x00006130
        /*0cc0*/ 	.word	0x00000014
        /*0cc4*/ 	.word	0x00000000
        /*0cc8*/ 	.short	0x0101
        /*0cca*/ 	.byte	0x3f
	.zero		1


	//   ....[33]....
        /*0ccc*/ 	.word	0x00007260
        /*0cd0*/ 	.word	0x00000002
        /*0cd4*/ 	.word	0x00028c00
        /*0cd8*/ 	.short	0x010a
        /*0cda*/ 	.byte	0x3f
	.zero		1


	//   ....[34]....
        /*0cdc*/ 	.word	0x000072b0
        /*0ce0*/ 	.word	0x00000002
        /*0ce4*/ 	.word	0x00028c00
        /*0ce8*/ 	.short	0x010a
        /*0cea*/ 	.byte	0x3f
	.zero		1


	//   ....[35]....
        /*0cec*/ 	.word	0x00007d80
        /*0cf0*/ 	.word	0x00000002
        /*0cf4*/ 	.word	0x00028c00
        /*0cf8*/ 	.short	0x010a
        /*0cfa*/ 	.byte	0x3f
	.zero		1


	//   ....[36]....
        /*0cfc*/ 	.word	0x00009200
        /*0d00*/ 	.word	0x00000002
        /*0d04*/ 	.word	0x00028c00
        /*0d08*/ 	.short	0x010a
        /*0d0a*/ 	.byte	0x3f
	.zero		1


	//   ....[37]....
        /*0d0c*/ 	.word	0x0000a060
        /*0d10*/ 	.word	0x00000015
        /*0d14*/ 	.word	0x00028c30
        /*0d18*/ 	.short	0x010a
        /*0d1a*/ 	.byte	0x3f
	.zero		1


	//   ....[38]....
        /*0d1c*/ 	.word	0x0000a110
        /*0d20*/ 	.word	0x00000015
        /*0d24*/ 	.word	0x00028c30
        /*0d28*/ 	.short	0x010a
        /*0d2a*/ 	.byte	0x3f
	.zero		1


	//   ....[39]....
        /*0d2c*/ 	.word	0x0000af80
        /*0d30*/ 	.word	0x00000000
        /*0d34*/ 	.word	0x00000000
        /*0d38*/ 	.short	0x0101
        /*0d3a*/ 	.byte	0x3f
	.zero		1


	//   ....[40]....
        /*0d3c*/ 	.word	0x0000b3a0
        /*0d40*/ 	.word	0x00000015
        /*0d44*/ 	.word	0x00028c50
        /*0d48*/ 	.short	0x010a
        /*0d4a*/ 	.byte	0x3f
	.zero		1


	//   ....[41]....
        /*0d4c*/ 	.word	0x0000b440
        /*0d50*/ 	.word	0x00000015
        /*0d54*/ 	.word	0x00028c50
        /*0d58*/ 	.short	0x010a
        /*0d5a*/ 	.byte	0x3f
	.zero		1


	//   ....[42]....
        /*0d5c*/ 	.word	0x0000b740
        /*0d60*/ 	.word	0x00000015
        /*0d64*/ 	.word	0x00000000
        /*0d68*/ 	.short	0x0101
        /*0d6a*/ 	.byte	0x3f
	.zero		1


	//   ....[43]....
        /*0d6c*/ 	.word	0x0000b8f0
        /*0d70*/ 	.word	0x000000bb
        /*0d74*/ 	.word	0x00028c30
        /*0d78*/ 	.short	0x010a
        /*0d7a*/ 	.byte	0x3f
	.zero		1


	//   ....[44]....
        /*0d7c*/ 	.word	0x0000b960
        /*0d80*/ 	.word	0x000000bb
        /*0d84*/ 	.word	0x00028c30
        /*0d88*/ 	.short	0x010a
        /*0d8a*/ 	.byte	0x3f
	.zero		1


	//   ....[45]....
        /*0d8c*/ 	.word	0x0000c360
        /*0d90*/ 	.word	0x0000000f
        /*0d94*/ 	.word	0x00000000
        /*0d98*/ 	.short	0x0101
        /*0d9a*/ 	.byte	0x3f
	.zero		1


	//   ....[46]....
        /*0d9c*/ 	.word	0x0000d4c0
        /*0da0*/ 	.word	0x000000bb
        /*0da4*/ 	.word	0x00028c50
        /*0da8*/ 	.short	0x010a
        /*0daa*/ 	.byte	0x3f
	.zero		1


	//   ....[47]....
        /*0dac*/ 	.word	0x0000d510
        /*0db0*/ 	.word	0x000000bb
        /*0db4*/ 	.word	0x00028c50
        /*0db8*/ 	.short	0x010a
        /*0dba*/ 	.byte	0x3f
	.zero		1


	//   ....[48]....
        /*0dbc*/ 	.word	0x0000d830
        /*0dc0*/ 	.word	0x000000bb
        /*0dc4*/ 	.word	0x00000000
        /*0dc8*/ 	.short	0x0101
        /*0dca*/ 	.byte	0x3f
	.zero		1


	//   ....[49]....
        /*0dcc*/ 	.word	0x0000d970
        /*0dd0*/ 	.word	0x00000015
        /*0dd4*/ 	.word	0x00028c30
        /*0dd8*/ 	.short	0x010a
        /*0dda*/ 	.byte	0x3f
	.zero		1


	//   ....[50]....
        /*0ddc*/ 	.word	0x0000d9e0
        /*0de0*/ 	.word	0x00000015
        /*0de4*/ 	.word	0x00028c30
        /*0de8*/ 	.short	0x010a
        /*0dea*/ 	.byte	0x3f
	.zero		1


	//   ....[51]....
        /*0dec*/ 	.word	0x0000df30
        /*0df0*/ 	.word	0x0000000d
        /*0df4*/ 	.word	0x00000000
        /*0df8*/ 	.short	0x0101
        /*0dfa*/ 	.byte	0x3f
	.zero		1


	//   ....[52]....
        /*0dfc*/ 	.word	0x0000ef60
        /*0e00*/ 	.word	0x00000015
        /*0e04*/ 	.word	0x00028c50
        /*0e08*/ 	.short	0x010a
        /*0e0a*/ 	.byte	0x3f
	.zero		1


	//   ....[53]....
        /*0e0c*/ 	.word	0x0000efb0
        /*0e10*/ 	.word	0x00000015
        /*0e14*/ 	.word	0x00028c50
        /*0e18*/ 	.short	0x010a
        /*0e1a*/ 	.byte	0x3f
	.zero		1


	//   ....[54]....
        /*0e1c*/ 	.word	0x0000f2e0
        /*0e20*/ 	.word	0x00000015
        /*0e24*/ 	.word	0x00000000
        /*0e28*/ 	.short	0x0101
        /*0e2a*/ 	.byte	0x3f
	.zero		1


	//   ....[55]....
        /*0e2c*/ 	.word	0x00011b40
        /*0e30*/ 	.word	0x00000000
        /*0e34*/ 	.word	0x00000000
        /*0e38*/ 	.short	0x0101
        /*0e3a*/ 	.byte	0x3f
	.zero		1


	//   ....[56]....
        /*0e3c*/ 	.word	0x00014610
        /*0e40*/ 	.word	0x00000017
        /*0e44*/ 	.word	0x00028c20
        /*0e48*/ 	.short	0x010a
        /*0e4a*/ 	.byte	0x3f
	.zero		1


	//   ....[57]....
        /*0e4c*/ 	.word	0x000146a0
        /*0e50*/ 	.word	0x00000003
        /*0e54*/ 	.word	0x00028ca0
        /*0e58*/ 	.short	0x010a
        /*0e5a*/ 	.byte	0x3f
	.zero		1


	//   ....[58]....
        /*0e5c*/ 	.word	0x000148f0
        /*0e60*/ 	.word	0x00000003
        /*0e64*/ 	.word	0x00028cc0
        /*0e68*/ 	.short	0x010a
        /*0e6a*/ 	.byte	0x3f
	.zero		1


	//   ....[59]....
        /*0e6c*/ 	.word	0x000152c0
        /*0e70*/ 	.word	0x00000008
        /*0e74*/ 	.word	0x00028ca0
        /*0e78*/ 	.short	0x010a
        /*0e7a*/ 	.byte	0x3f
	.zero		1


	//   ....[60]....
        /*0e7c*/ 	.word	0x00015500
        /*0e80*/ 	.word	0x00000008
        /*0e84*/ 	.word	0x00028cc0
        /*0e88*/ 	.short	0x010a
        /*0e8a*/ 	.byte	0x3f
	.zero		1


	//   ....[61]....
        /*0e8c*/ 	.word	0x00016b60
        /*0e90*/ 	.word	0x0000001f
        /*0e94*/ 	.word	0x00028c40
        /*0e98*/ 	.short	0x010a
        /*0e9a*/ 	.byte	0x3f
	.zero		1


	//   ....[62]....
        /*0e9c*/ 	.word	0x00017040
        /*0ea0*/ 	.word	0x0000001f
        /*0ea4*/ 	.word	0x00028c30
        /*0ea8*/ 	.short	0x0107
        /*0eaa*/ 	.byte	0x3f
	.zero		1


	//   ....[63]....
        /*0eac*/ 	.word	0x00017110
        /*0eb0*/ 	.word	0x0000001f
        /*0eb4*/ 	.word	0x00028c30
        /*0eb8*/ 	.short	0x0101
        /*0eba*/ 	.byte	0x3f
	.zero		1


	//   ....[64]....
        /*0ebc*/ 	.word	0x00017a10
        /*0ec0*/ 	.word	0x00000017
        /*0ec4*/ 	.word	0x00028c00
        /*0ec8*/ 	.short	0x0107
        /*0eca*/ 	.byte	0x3f
	.zero		1


	//   ....[65]....
        /*0ecc*/ 	.word	0x00017b00
        /*0ed0*/ 	.word	0x00000017
        /*0ed4*/ 	.word	0x00028c00
        /*0ed8*/ 	.short	0x0101
        /*0eda*/ 	.byte	0x3f
	.zero		1


	//   ....[66]....
        /*0edc*/ 	.word	0x00017b20
        /*0ee0*/ 	.word	0x00000017
        /*0ee4*/ 	.word	0x00028c20
        /*0ee8*/ 	.short	0x010a
        /*0eea*/ 	.byte	0x3f
	.zero		1


	//   ....[67]....
        /*0eec*/ 	.word	0x00017bb0
        /*0ef0*/ 	.word	0x0000001f
        /*0ef4*/ 	.word	0x00028c60
        /*0ef8*/ 	.short	0x010a
        /*0efa*/ 	.byte	0x3f
	.zero		1


	//   ....[68]....
        /*0efc*/ 	.word	0x000184f0
        /*0f00*/ 	.word	0x0000001f
        /*0f04*/ 	.word	0x00028c50
        /*0f08*/ 	.short	0x0107
        /*0f0a*/ 	.byte	0x3f
	.zero		1


	//   ....[69]....
        /*0f0c*/ 	.word	0x000185c0
        /*0f10*/ 	.word	0x0000001f
        /*0f14*/ 	.word	0x00028c50
        /*0f18*/ 	.short	0x0101
        /*0f1a*/ 	.byte	0x3f
	.zero		1


	//   ....[70]....
        /*0f1c*/ 	.word	0x00018950
        /*0f20*/ 	.word	0x00000006
        /*0f24*/ 	.word	0x00028c40
        /*0f28*/ 	.short	0x010a
        /*0f2a*/ 	.byte	0x3f
	.zero		1


	//   ....[71]....
        /*0f2c*/ 	.word	0x00018c90
        /*0f30*/ 	.word	0x00000006
        /*0f34*/ 	.word	0x00028c30
        /*0f38*/ 	.short	0x0107
        /*0f3a*/ 	.byte	0x3f
	.zero		1


	//   ....[72]....
        /*0f3c*/ 	.word	0x00018d50
        /*0f40*/ 	.word	0x00000006
        /*0f44*/ 	.word	0x00028c30
        /*0f48*/ 	.short	0x0101
        /*0f4a*/ 	.byte	0x3f
	.zero		1


	//   ....[73]....
        /*0f4c*/ 	.word	0x00018d80
        /*0f50*/ 	.word	0x00000006
        /*0f54*/ 	.word	0x00028c60
        /*0f58*/ 	.short	0x010a
        /*0f5a*/ 	.byte	0x3f
	.zero		1


	//   ....[74]....
        /*0f5c*/ 	.word	0x00019450
        /*0f60*/ 	.word	0x00000006
        /*0f64*/ 	.word	0x00028c50
        /*0f68*/ 	.short	0x0107
        /*0f6a*/ 	.byte	0x3f
	.zero		1


	//   ....[75]....
        /*0f6c*/ 	.word	0x00019510
        /*0f70*/ 	.word	0x00000006
        /*0f74*/ 	.word	0x00028c50
        /*0f78*/ 	.short	0x0101
        /*0f7a*/ 	.byte	0x3f
	.zero		1


	//   ....[76]....
        /*0f7c*/ 	.word	0x0001a380
        /*0f80*/ 	.word	0x00000004
        /*0f84*/ 	.word	0x00028c20
        /*0f88*/ 	.short	0x010a
        /*0f8a*/ 	.byte	0x3f
	.zero		1


	//   ....[77]....
        /*0f8c*/ 	.word	0x0001a4e0
        /*0f90*/ 	.word	0x00000005
        /*0f94*/ 	.word	0x00028c40
        /*0f98*/ 	.short	0x010a
        /*0f9a*/ 	.byte	0x3f
	.zero		1


	//   ....[78]....
        /*0f9c*/ 	.word	0x0001a580
        /*0fa0*/ 	.word	0x00000019
        /*0fa4*/ 	.word	0x00028c40
        /*0fa8*/ 	.short	0x010a
        /*0faa*/ 	.byte	0x3f
	.zero		1


	//   ....[79]....
        /*0fac*/ 	.word	0x0001a5c0
        /*0fb0*/ 	.word	0x00000005
        /*0fb4*/ 	.word	0x00028c60
        /*0fb8*/ 	.short	0x010a
        /*0fba*/ 	.byte	0x3f
	.zero		1


	//   ....[80]....
        /*0fbc*/ 	.word	0x0001a600
        /*0fc0*/ 	.word	0x00000019
        /*0fc4*/ 	.word	0x00028c60
        /*0fc8*/ 	.short	0x010a
        /*0fca*/ 	.byte	0x3f
	.zero		1


	//   ....[81]....
        /*0fcc*/ 	.word	0x0001a660
        /*0fd0*/ 	.word	0x0000003e
        /*0fd4*/ 	.word	0x00028c90
        /*0fd8*/ 	.short	0x010a
        /*0fda*/ 	.byte	0x3f
	.zero		1


	//   ....[82]....
        /*0fdc*/ 	.word	0x0001a7d0
        /*0fe0*/ 	.word	0x0000003e
        /*0fe4*/ 	.word	0x00028c90
        /*0fe8*/ 	.short	0x010a
        /*0fea*/ 	.byte	0x3f
	.zero		1


	//   ....[83]....
        /*0fec*/ 	.word	0x0001a950
        /*0ff0*/ 	.word	0x0000003e
        /*0ff4*/ 	.word	0x00028c90
        /*0ff8*/ 	.short	0x010a
        /*0ffa*/ 	.byte	0x3f
	.zero		1


	//   ....[84]....
        /*0ffc*/ 	.word	0x0001aab0
        /*1000*/ 	.word	0x0000003e
        /*1004*/ 	.word	0x00028cb0
        /*1008*/ 	.short	0x010a
        /*100a*/ 	.byte	0x3f
	.zero		1


	//   ....[85]....
        /*100c*/ 	.word	0x0001ab00
        /*1010*/ 	.word	0x00000003
        /*1014*/ 	.word	0x00028c50
        /*1018*/ 	.short	0x010a
        /*101a*/ 	.byte	0x3f
	.zero		1


	//   ....[86]....
        /*101c*/ 	.word	0x0001ab50
        /*1020*/ 	.word	0x00000014
        /*1024*/ 	.word	0x00028c50
        /*1028*/ 	.short	0x010a
        /*102a*/ 	.byte	0x3f
	.zero		1


	//   ....[87]....
        /*102c*/ 	.word	0x0001af20
        /*1030*/ 	.word	0x00000002
        /*1034*/ 	.word	0x00028c00
        /*1038*/ 	.short	0x010a
        /*103a*/ 	.byte	0x3f
	.zero		1


	//   ....[88]....
        /*103c*/ 	.word	0x0001b510
        /*1040*/ 	.word	0x00000002
        /*1044*/ 	.word	0x00028c00
        /*1048*/ 	.short	0x010a
        /*104a*/ 	.byte	0x3f
	.zero		1


	//   ....[89]....
        /*104c*/ 	.word	0x0001b560
        /*1050*/ 	.word	0x00000015
        /*1054*/ 	.word	0x00028c30
        /*1058*/ 	.short	0x010a
        /*105a*/ 	.byte	0x3f
	.zero		1


	//   ....[90]....
        /*105c*/ 	.word	0x0001b5b0
        /*1060*/ 	.word	0x00000015
        /*1064*/ 	.word	0x00028c50
        /*1068*/ 	.short	0x010a
        /*106a*/ 	.byte	0x3f
	.zero		1


	//   ....[91]....
        /*106c*/ 	.word	0x0001b600
        /*1070*/ 	.word	0x000000bb
        /*1074*/ 	.word	0x00028c30
        /*1078*/ 	.short	0x010a
        /*107a*/ 	.byte	0x3f
	.zero		1


	//   ....[92]....
        /*107c*/ 	.word	0x0001b650
        /*1080*/ 	.word	0x000000bb
        /*1084*/ 	.word	0x00028c50
        /*1088*/ 	.short	0x010a
        /*108a*/ 	.byte	0x3f
	.zero		1


	//   ....[93]....
        /*108c*/ 	.word	0x0001b6a0
        /*1090*/ 	.word	0x00000015
        /*1094*/ 	.word	0x00028c30
        /*1098*/ 	.short	0x010a
        /*109a*/ 	.byte	0x3f
	.zero		1


	//   ....[94]....
        /*109c*/ 	.word	0x0001b6f0
        /*10a0*/ 	.word	0x00000015
        /*10a4*/ 	.word	0x00028c50
        /*10a8*/ 	.short	0x010a
        /*10aa*/ 	.byte	0x3f
	.zero		1


	//   ....[95]....
        /*10ac*/ 	.word	0x0001b890
        /*10b0*/ 	.word	0x00000017
        /*10b4*/ 	.word	0x00028c20
        /*10b8*/ 	.short	0x010a
        /*10ba*/ 	.byte	0x3f
	.zero		1


	//   ....[96]....
        /*10bc*/ 	.word	0x0001b8e0
        /*10c0*/ 	.word	0x00000003
        /*10c4*/ 	.word	0x00028ca0
        /*10c8*/ 	.short	0x010a
        /*10ca*/ 	.byte	0x3f
	.zero		1


	//   ....[97]....
        /*10cc*/ 	.word	0x0001b930
        /*10d0*/ 	.word	0x00000003
        /*10d4*/ 	.word	0x00028cc0
        /*10d8*/ 	.short	0x010a
        /*10da*/ 	.byte	0x3f
	.zero		1


	//   ....[98]....
        /*10dc*/ 	.word	0x0001b980
        /*10e0*/ 	.word	0x00000008
        /*10e4*/ 	.word	0x00028ca0
        /*10e8*/ 	.short	0x010a
        /*10ea*/ 	.byte	0x3f
	.zero		1


	//   ....[99]....
        /*10ec*/ 	.word	0x0001b9d0
        /*10f0*/ 	.word	0x00000008
        /*10f4*/ 	.word	0x00028cc0
        /*10f8*/ 	.short	0x010a
        /*10fa*/ 	.byte	0x3f
	.zero		1


	//   ....[100]....
        /*10fc*/ 	.word	0x0001baf0
        /*1100*/ 	.word	0x0000001f
        /*1104*/ 	.word	0x00028c40
        /*1108*/ 	.short	0x010a
        /*110a*/ 	.byte	0x3f
	.zero		1


	//   ....[101]....
        /*110c*/ 	.word	0x0001c590
        /*1110*/ 	.word	0x00000017
        /*1114*/ 	.word	0x00028c20
        /*1118*/ 	.short	0x010a
        /*111a*/ 	.byte	0x3f
	.zero		1


	//   ....[102]....
        /*111c*/ 	.word	0x0001c5e0
        /*1120*/ 	.word	0x0000001f
        /*1124*/ 	.word	0x00028c60
        /*1128*/ 	.short	0x010a
        /*112a*/ 	.byte	0x3f
	.zero		1


	//   ....[103]....
        /*112c*/ 	.word	0x0001cee0
        /*1130*/ 	.word	0x00000006
        /*1134*/ 	.word	0x00028c40
        /*1138*/ 	.short	0x010a
        /*113a*/ 	.byte	0x3f
	.zero		1


	//   ....[104]....
        /*113c*/ 	.word	0x0001d3a0
        /*1140*/ 	.word	0x00000006
        /*1144*/ 	.word	0x00028c60
        /*1148*/ 	.short	0x010a
        /*114a*/ 	.byte	0x3f
	.zero		1


	//   ....[105]....
        /*114c*/ 	.word	0x0001e4a0
        /*1150*/ 	.word	0x00000004
        /*1154*/ 	.word	0x00028c20
        /*1158*/ 	.short	0x010a
        /*115a*/ 	.byte	0x3f
	.zero		1


	//   ....[106]....
        /*115c*/ 	.word	0x0001e640
        /*1160*/ 	.word	0x00000005
        /*1164*/ 	.word	0x00028c40
        /*1168*/ 	.short	0x010a
        /*116a*/ 	.byte	0x3f
	.zero		1


	//   ....[107]....
        /*116c*/ 	.word	0x0001e690
        /*1170*/ 	.word	0x00000019
        /*1174*/ 	.word	0x00028c40
        /*1178*/ 	.short	0x010a
        /*117a*/ 	.byte	0x3f
	.zero		1


	//   ....[108]....
        /*117c*/ 	.word	0x0001e6e0
        /*1180*/ 	.word	0x00000005
        /*1184*/ 	.word	0x00028c60
        /*1188*/ 	.short	0x010a
        /*118a*/ 	.byte	0x3f
	.zero		1


	//----- nvinfo : EIATTR_NUM_MBARRIERS
	.align		4
.L_584:
        /*118c*/ 	.byte	0x03, 0x38
        /*118e*/ 	.short	0x0016


	//----- nvinfo : EIATTR_EXIT_INSTR_OFFSETS
	.align		4
        /*1190*/ 	.byte	0x04, 0x1c
        /*1192*/ 	.short	(.L_586 - .L_585)


	//   ....[0]....
.L_585:
        /*1194*/ 	.word	0x0001a650


	//----- nvinfo : EIATTR_MAX_THREADS
	.align		4
.L_586:
        /*1198*/ 	.byte	0x04, 0x05
        /*119a*/ 	.short	(.L_588 - .L_587)
.L_587:
        /*119c*/ 	.word	0x00000180
        /*11a0*/ 	.word	0x00000001
        /*11a4*/ 	.word	0x00000001


	//----- nvinfo : EIATTR_CRS_STACK_SIZE
	.align		4
.L_588:
        /*11a8*/ 	.byte	0x04, 0x1e
        /*11aa*/ 	.short	(.L_590 - .L_589)
.L_589:
        /*11ac*/ 	.word	0x00000000


	//----- nvinfo : EIATTR_CBANK_PARAM_SIZE
	.align		4
.L_590:
        /*11b0*/ 	.byte	0x03, 0x19
        /*11b2*/ 	.short	0x0af0


	//----- nvinfo : EIATTR_PARAM_CBANK
	.align		4
        /*11b4*/ 	.byte	0x04, 0x0a
        /*11b6*/ 	.short	(.L_592 - .L_591)
	.align		4
.L_591:
        /*11b8*/ 	.word	index@(.nv.constant0._ZN7cutlass13device_kernelIN5flash11enable_sm90INS1_16FlashAttnFwdSm90INS1_25CollectiveMainloopFwdSm90ILi2EN4cute5tupleIJNS5_1CILi1EEES8_S8_EEENS6_IJNS7_ILi64EEESA_SA_EEELi512ENS_6half_tEfNS_4arch4Sm90ELb1ELb0ELb0ELb1ELb1ELb1ELb0ELb0ELb0ELb1ELb0ELb0EEENS1_21CollectiveEpilogueFwdINS6_IJSA_NS7_ILi512EEESA_EEES9_SC_SE_Li256ELb1ELb1ELb0ELb0EEENS1_36VarlenDynamicPersistentTileSchedulerILi64ELi64ELi256ELi128ELb0ELb1ELb1ELb1ELb1ELb1EEEEEEEEEvNT_6ParamsE)
        /*11bc*/ 	.short	0x0210
        /*11be*/ 	.short	0x0af0


	//----- nvinfo : EIATTR_SW_WAR
	.align		4
.L_592:
        /*11c0*/ 	.byte	0x04, 0x36
        /*11c2*/ 	.short	(.L_594 - .L_593)
.L_593:
        /*11c4*/ 	.word	0x00000008
.L_594:


//--------------------- .nv.info._ZN7cutlass13device_kernelIN5flash11enable_sm90INS1_16FlashAttnFwdSm90INS1_25CollectiveMainloopFwdSm90ILi2EN4cute5tupleIJNS5_1CILi1EEES8_S8_EEENS6_IJNS7_ILi64EEESA_SA_EEELi512ENS_6half_tEfNS_4arch4Sm90ELb1ELb0ELb0ELb1ELb1ELb0ELb1ELb0ELb0ELb1ELb0ELb0EEENS1_21CollectiveEpilogueFwdINS6_IJSA_NS7_ILi512EEESA_EEES9_SC_SE_Li256ELb1ELb1ELb0ELb0EEENS1_36VarlenDynamicPersistentTileSchedulerILi64ELi64ELi256ELi128ELb0ELb1ELb1ELb1ELb1ELb1EEEEEEEEEvNT_6ParamsE --------------------------
	.section	.nv.info._ZN7cutlass13device_kernelIN5flash11enable_sm90INS1_16FlashAttnFwdSm90INS1_25CollectiveMainloopFwdSm90ILi2EN4cute5tupleIJNS5_1CILi1EEES8_S8_EEENS6_IJNS7_ILi64EEESA_SA_EEELi512ENS_6half_tEfNS_4arch4Sm90ELb1ELb0ELb0ELb1ELb1ELb0ELb1ELb0ELb0ELb1ELb0ELb0EEENS1_21CollectiveEpilogueFwdINS6_IJSA_NS7_ILi512EEESA_EEES9_SC_SE_Li256ELb1ELb1ELb0ELb0EEENS1_36VarlenDynamicPersistentTileSchedulerILi64ELi64ELi256ELi128ELb0ELb1ELb1ELb1ELb1ELb1EEEEEEEEEvNT_6ParamsE,"",@"SHT_CUDA_INFO"
	.sectionflags	@""
	.align	4


	//----- nvinfo : EIATTR_CUDA_API_VERSION
	.align		4
        /*0000*/ 	.byte	0x04, 0x37
        /*0002*/ 	.short	(.L_596 - .L_595)
.L_595:
        /*0004*/ 	.word	0x00000082


	//----- nvinfo : EIATTR_KPARAM_INFO
	.align		4
.L_596:
        /*0008*/ 	.byte	0x04, 0x17
        /*000a*/ 	.short	(.L_598 - .L_597)
.L_597:
        /*000c*/ 	.word	0x00000000
        /*0010*/ 	.short	0x0000
        /*0012*/ 	.short	0x0070
        /*0014*/ 	.byte	0x00, 0xf0, 0x01, 0x2e


	//----- nvinfo : EIATTR_SPARSE_MMA_MASK
	.align		4
.L_598:
        /*0018*/ 	.byte	0x03, 0x50
        /*001a*/ 	.short	0x0000


	//----- nvinfo : EIATTR_MAXREG_COUNT
	.align		4
        /*001c*/ 	.byte	0x03, 0x1b
        /*001e*/ 	.short	0x00a8


	//----- nvinfo : EIATTR_NUM_BARRIERS
	.align		4
        /*0020*/ 	.byte	0x02, 0x4c
        /*0022*/ 	.byte	0x10
	.zero		1


	//----- nvinfo : EIATTR_EXTERNS
	.align		4
        /*0024*/ 	.byte	0x04, 0x0f
        /*0026*/ 	.short	(.L_600 - .L_599)


	//   ....[0]....
	.align		4
.L_599:
        /*0028*/ 	.word	index@(__assertfail)


	//----- nvinfo : EIATTR_ANNOTATIONS
	.align		4
.L_600:
        /*002c*/ 	.byte	0x04, 0x55
        /*002e*/ 	.short	(.L_602 - .L_601)


	//   ....[0]....
.L_601:
        /* <DEDUP_REMOVED lines=17> */


	//----- nvinfo : EIATTR_MERCURY_ISA_VERSION
	.align		4
.L_602:
        /*0130*/ 	.byte	0x03, 0x5f
        /*0132*/ 	.short	0x0101


	//----- nvinfo : EIATTR_UNUSED_LOAD_BYTE_OFFSET
	.align		4
        /*0134*/ 	.byte	0x04, 0x44
        /*0136*/ 	.short	(.L_604 - .L_603)


	//   ....[0]....
.L_603:
        /*0138*/ 	.word	0x00000970
        /*013c*/ 	.word	0x0000fff0


	//   ....[1]....
        /*0140*/ 	.word	0x0000cf70
        /*0144*/ 	.word	0x0000fff0


	//----- nvinfo : EIATTR_INT_WARP_WIDE_INSTR_OFFSETS
	.align		4
.L_604:
        /*0148*/ 	.byte	0x04, 0x31
        /*014a*/ 	.short	(.L_606 - .L_605)


	//   ....[0]....
.L_605:
        /*014c*/ 	.word	0x000000c0


	//   ....[1]....
        /*0150*/ 	.word	0x000000d0


	//   ....[2]....
        /*0154*/ 	.word	0x000000e0


	//   ....[3]....
        /*0158*/ 	.word	0x00000180


	//   ....[4]....
        /*015c*/ 	.word	0x00011200


	//   ....[5]....
        /*0160*/ 	.word	0x00011290


	//   ....[6]....
        /*0164*/ 	.word	0x000155a0


	//   ....[7]....
        /*0168*/ 	.word	0x00015630


	//----- nvinfo : EIATTR_COOP_GROUP_MASK_REGIDS
	.align		4
.L_606:
        /*016c*/ 	.byte	0x04, 0x29
        /*016e*/ 	.short	(.L_608 - .L_607)


	//   ....[0]....
.L_607:
        /*0170*/ 	.word	0xffffffff


	//   ....[1]....
        /*0174*/ 	.word	0xffffffff


	//   ....[2]....
        /*0178*/ 	.word	0xffffffff


	//   ....[3]....
        /*017c*/ 	.word	0xffffffff


	//   ....[4]....
        /*0180*/ 	.word	0xffffffff


	//   ....[5]....
        /*0184*/ 	.word	0xffffffff


	//   ....[6]....
        /*0188*/ 	.word	0xffffffff


	//   ....[7]....
        /*018c*/ 	.word	0xffffffff


	//   ....[8]....
        /*0190*/ 	.word	0xffffffff


	//   ....[9]....
        /*0194*/ 	.word	0xffffffff


	//   ....[10]....
        /*0198*/ 	.word	0xffffffff


	//   ....[11]....
        /*019c*/ 	.word	0xffffffff


	//   ....[12]....
        /*01a0*/ 	.word	0xffffffff


	//   ....[13]....
        /*01a4*/ 	.word	0xffffffff


	//   ....[14]....
        /*01a8*/ 	.word	0xffffffff


	//   ....[15]....
        /*01ac*/ 	.word	0xffffffff


	//   ....[16]....
        /*01b0*/ 	.word	0xffffffff


	//   ....[17]....
        /*01b4*/ 	.word	0xffffffff


	//   ....[18]....
        /*01b8*/ 	.word	0xffffffff


	//   ....[19]....
        /*01bc*/ 	.word	0xffffffff


	//   ....[20]....
        /*01c0*/ 	.word	0xffffffff


	//   ....[21]....
        /*01c4*/ 	.word	0xffffffff


	//   ....[22]....
        /*01c8*/ 	.word	0xffffffff


	//   ....[23]....
        /*01cc*/ 	.word	0xffffffff


	//   ....[24]....
        /*01d0*/ 	.word	0xffffffff


	//   ....[25]....
        /*01d4*/ 	.word	0xffffffff


	//   ....[26]....
        /*01d8*/ 	.word	0xffffffff


	//   ....[27]....
        /*01dc*/ 	.word	0xffffffff


	//   ....[28]....
        /*01e0*/ 	.word	0xffffffff


	//   ....[29]....
        /*01e4*/ 	.word	0xffffffff


	//   ....[30]....
        /*01e8*/ 	.word	0xffffffff


	//   ....[31]....
        /*01ec*/ 	.word	0xffffffff


	//   ....[32]....
        /*01f0*/ 	.word	0xffffffff


	//   ....[33]....
        /*01f4*/ 	.word	0xffffffff


	//   ....[34]....
        /*01f8*/ 	.word	0xffffffff


	//   ....[35]....
        /*01fc*/ 	.word	0xffffffff


	//   ....[36]....
        /*0200*/ 	.word	0xffffffff


	//   ....[37]....
        /*0204*/ 	.word	0xffffffff


	//   ....[38]....
        /*0208*/ 	.word	0xffffffff


	//   ....[39]....
        /*020c*/ 	.word	0xffffffff


	//   ....[40]....
        /*0210*/ 	.word	0xffffffff


	//   ....[41]....
        /*0214*/ 	.word	0xffffffff


	//   ....[42]....
        /*0218*/ 	.word	0xffffffff


	//   ....[43]....
        /*021c*/ 	.word	0xffffffff


	//   ....[44]....
        /*0220*/ 	.word	0xffffffff


	//   ....[45]....
        /*0224*/ 	.word	0xffffffff


	//   ....[46]....
        /*0228*/ 	.word	0xffffffff


	//   ....[47]....
        /*022c*/ 	.word	0xffffffff


	//   ....[48]....
        /*0230*/ 	.word	0xffffffff


	//   ....[49]....
        /*0234*/ 	.word	0xffffffff


	//   ....[50]....
        /*0238*/ 	.word	0xffffffff


	//   ....[51]....
        /*023c*/ 	.word	0xffffffff


	//   ....[52]....
        /*0240*/ 	.word	0xffffffff


	//   ....[53]....
        /*0244*/ 	.word	0xffffffff


	//   ....[54]....
        /*0248*/ 	.word	0xffffffff


	//   ....[55]....
        /*024c*/ 	.word	0xffffffff


	//   ....[56]....
        /*0250*/ 	.word	0xffffffff


	//   ....[57]....
        /*0254*/ 	.word	0xffffffff


	//   ....[58]....
        /*0258*/ 	.word	0xffffffff


	//   ....[59]....
        /*025c*/ 	.word	0xffffffff


	//   ....[60]....
        /*0260*/ 	.word	0xffffffff


	//   ....[61]....
        /*0264*/ 	.word	0xffffffff


	//   ....[62]....
        /*0268*/ 	.word	0xffffffff


	//   ....[63]....
        /*026c*/ 	.word	0xffffffff


	//   ....[64]....
        /*0270*/ 	.word	0xffffffff


	//   ....[65]....
        /*0274*/ 	.word	0xffffffff


	//   ....[66]....
        /*0278*/ 	.word	0xffffffff


	//   ....[67]....
        /*027c*/ 	.word	0xffffffff


	//   ....[68]....
        /*0280*/ 	.word	0xffffffff


	//   ....[69]....
        /*0284*/ 	.word	0xffffffff


	//   ....[70]....
        /*0288*/ 	.word	0xffffffff


	//   ....[71]....
        /*028c*/ 	.word	0xffffffff


	//   ....[72]....
        /*0290*/ 	.word	0xffffffff


	//   ....[73]....
        /*0294*/ 	.word	0xffffffff


	//   ....[74]....
        /*0298*/ 	.word	0xffffffff


	//   ....[75]....
        /*029c*/ 	.word	0xffffffff


	//   ....[76]....
        /*02a0*/ 	.word	0xffffffff


	//   ....[77]....
        /*02a4*/ 	.word	0xffffffff


	//   ....[78]....
        /*02a8*/ 	.word	0xffffffff


	//   ....[79]....
        /*02ac*/ 	.word	0xffffffff


	//   ....[80]....
        /*02b0*/ 	.word	0xffffffff


	//   ....[81]....
        /*02b4*/ 	.word	0xffffffff


	//   ....[82]....
        /*02b8*/ 	.word	0xffffffff


	//   ....[83]....
        /*02bc*/ 	.word	0xffffffff


	//   ....[84]....
        /*02c0*/ 	.word	0xffffffff


	//   ....[85]....
        /*02c4*/ 	.word	0xffffffff


	//   ....[86]....
        /*02c8*/ 	.word	0xffffffff


	//   ....[87]....
        /*02cc*/ 	.word	0xffffffff


	//   ....[88]....
        /*02d0*/ 	.word	0xffffffff


	//   ....[89]....
        /*02d4*/ 	.word	0xffffffff


	//   ....[90]....
        /*02d8*/ 	.word	0xffffffff


	//   ....[91]....
        /*02dc*/ 	.word	0xffffffff


	//   ....[92]....
        /*02e0*/ 	.word	0xffffffff


	//   ....[93]....
        /*02e4*/ 	.word	0xffffffff


	//   ....[94]....
        /*02e8*/ 	.word	0xffffffff


	//   ....[95]....
        /*02ec*/ 	.word	0xffffffff


	//   ....[96]....
        /*02f0*/ 	.word	0xffffffff


	//   ....[97]....
        /*02f4*/ 	.word	0xffffffff


	//   ....[98]....
        /*02f8*/ 	.word	0xffffffff


	//   ....[99]....
        /*02fc*/ 	.word	0xffffffff


	//   ....[100]....
        /*0300*/ 	.word	0xffffffff


	//   ....[101]....
        /*0304*/ 	.word	0xffffffff


	//   ....[102]....
        /*0308*/ 	.word	0xffffffff


	//   ....[103]....
        /*030c*/ 	.word	0xffffffff


	//   ....[104]....
        /*0310*/ 	.word	0xffffffff


	//   ....[105]....
        /*0314*/ 	.word	0xffffffff


	//   ....[106]....
        /*0318*/ 	.word	0xffffffff


	//   ....[107]....
        /*031c*/ 	.word	0xffffffff


	//   ....[108]....
        /*0320*/ 	.word	0xffffffff


	//   ....[109]....
        /*0324*/ 	.word	0xffffffff


	//   ....[110]....
        /*0328*/ 	.word	0xffffffff


	//   ....[111]....
        /*032c*/ 	.word	0xffffffff


	//   ....[112]....
        /*0330*/ 	.word	0xffffffff


	//   ....[113]....
        /*0334*/ 	.word	0xffffffff


	//   ....[114]....
        /*0338*/ 	.word	0xffffffff


	//   ....[115]....
        /*033c*/ 	.word	0xffffffff


	//   ....[116]....
        /*0340*/ 	.word	0xffffffff


	//   ....[117]....
        /*0344*/ 	.word	0xffffffff


	//   ....[118]....
        /*0348*/ 	.word	0xffffffff


	//   ....[119]....
        /*034c*/ 	.word	0xffffffff


	//   ....[120]....
        /*0350*/ 	.word	0xffffffff


	//   ....[121]....
        /*0354*/ 	.word	0xffffffff


	//   ....[122]....
        /*0358*/ 	.word	0xffffffff


	//   ....[123]....
        /*035c*/ 	.word	0xffffffff


	//   ....[124]....
        /*0360*/ 	.word	0xffffffff


	//   ....[125]....
        /*0364*/ 	.word	0xffffffff


	//   ....[126]....
        /*0368*/ 	.word	0xffffffff


	//   ....[127]....
        /*036c*/ 	.word	0xffffffff


	//   ....[128]....
        /*0370*/ 	.word	0xffffffff


	//   ....[129]....
        /*0374*/ 	.word	0x0500000f


	//   ....[130]....
        /*0378*/ 	.word	0x0500000f


	//   ....[131]....
        /*037c*/ 	.word	0x0500000f


	//   ....[132]....
        /*0380*/ 	.word	0x0500000f


	//   ....[133]....
        /*0384*/ 	.word	0x0500000f


	//   ....[134]....
        /*0388*/ 	.word	0x0500000f


	//   ....[135]....
        /*038c*/ 	.word	0x0500000f


	//   ....[136]....
        /*0390*/ 	.word	0x0500000f


	//   ....[137]....
        /*0394*/ 	.word	0x0500000f


	//   ....[138]....
        /*0398*/ 	.word	0x0500000f


	//   ....[139]....
        /*039c*/ 	.word	0x0500000f


	//   ....[140]....
        /*03a0*/ 	.word	0x0500000f


	//   ....[141]....
        /*03a4*/ 	.word	0x0500000f


	//   ....[142]....
        /*03a8*/ 	.word	0x0500000f


	//   ....[143]....
        /*03ac*/ 	.word	0x0500000f


	//   ....[144]....
        /*03b0*/ 	.word	0x0500000f


	//   ....[145]....
        /*03b4*/ 	.word	0x0500000f


	//   ....[146]....
        /*03b8*/ 	.word	0x0500000f


	//   ....[147]....
        /*03bc*/ 	.word	0x0500000f


	//   ....[148]....
        /*03c0*/ 	.word	0x0500000f


	//   ....[149]....
        /*03c4*/ 	.word	0x0500000f


	//   ....[150]....
        /*03c8*/ 	.word	0x0500000f


	//   ....[151]....
        /*03cc*/ 	.word	0x0500000f


	//   ....[152]....
        /*03d0*/ 	.word	0x0500000f


	//   ....[153]....
        /*03d4*/ 	.word	0x0500000f


	//   ....[154]....
        /*03d8*/ 	.word	0x0500000f


	//   ....[155]....
        /*03dc*/ 	.word	0x0500000f


	//   ....[156]....
        /*03e0*/ 	.word	0x0500000f


	//   ....[157]....
        /*03e4*/ 	.word	0x0500000f


	//   ....[158]....
        /*03e8*/ 	.word	0x0500000f


	//   ....[159]....
        /*03ec*/ 	.word	0x0500000f


	//   ....[160]....
        /*03f0*/ 	.word	0x0500000f


	//   ....[161]....
        /*03f4*/ 	.word	0x0500000f


	//   ....[162]....
        /*03f8*/ 	.word	0x0500000f


	//   ....[163]....
        /*03fc*/ 	.word	0x0500000f


	//   ....[164]....
        /*0400*/ 	.word	0x0500000f


	//   ....[165]....
        /*0404*/ 	.word	0x0500000f


	//   ....[166]....
        /*0408*/ 	.word	0x0500000f


	//   ....[167]....
        /*040c*/ 	.word	0x0500000f


	//   ....[168]....
        /*0410*/ 	.word	0x0500000f


	//   ....[169]....
        /*0414*/ 	.word	0x0500000f


	//   ....[170]....
        /*0418*/ 	.word	0x0500000f


	//   ....[171]....
        /*041c*/ 	.word	0x0500000f


	//   ....[172]....
        /*0420*/ 	.word	0x0500000f


	//   ....[173]....
        /*0424*/ 	.word	0x0500000f


	//   ....[174]....
        /*0428*/ 	.word	0x0500000f


	//   ....[175]....
        /*042c*/ 	.word	0x0500000f


	//   ....[176]....
        /*0430*/ 	.word	0x0500000f


	//   ....[177]....
        /*0434*/ 	.word	0x0500000f


	//   ....[178]....
        /*0438*/ 	.word	0x0500000f


	//   ....[179]....
        /*043c*/ 	.word	0x0500000f


	//   ....[180]....
        /*0440*/ 	.word	0x0500000f


	//   ....[181]....
        /*0444*/ 	.word	0x0500000f


	//   ....[182]....
        /*0448*/ 	.word	0x0500000f


	//   ....[183]....
        /*044c*/ 	.word	0x0500000f


	//   ....[184]....
        /*0450*/ 	.word	0x0500000f


	//   ....[185]....
        /*0454*/ 	.word	0x0500000f


	//   ....[186]....
        /*0458*/ 	.word	0x0500000f


	//   ....[187]....
        /*045c*/ 	.word	0x0500000f


	//   ....[188]....
        /*0460*/ 	.word	0x0500000f


	//   ....[189]....
        /*0464*/ 	.word	0x0500000f


	//   ....[190]....
        /*0468*/ 	.word	0x0500000f


	//   ....[191]....
        /*046c*/ 	.word	0x0500000f


	//   ....[192]....
        /*0470*/ 	.word	0x0500000f


	//   ....[193]....
        /*0474*/ 	.word	0x0500000f


	//   ....[194]....
        /*0478*/ 	.word	0x0500000f


	//   ....[195]....
        /*047c*/ 	.word	0x0500000f


	//----- nvinfo : EIATTR_COOP_GROUP_INSTR_OFFSETS
	.align		4
.L_608:
        /*0480*/ 	.byte	0x04, 0x28
        /*0482*/ 	.short	(.L_610 - .L_609)


	//   ....[0]....
.L_609:
        /*0484*/ 	.word	0x00000080


	//   ....[1]....
        /*0488*/ 	.word	0x00000090


	//   ....[2]....
        /*048c*/ 	.word	0x000002b0


	//   ....[3]....
        /*0490*/ 	.word	0x00000410


	//   ....[4]....
        /*0494*/ 	.word	0x00000530


	//   ....[5]....
        /*0498*/ 	.word	0x00000690


	//   ....[6]....
        /*049c*/ 	.word	0x000019b0


	//   ....[7]....
        /*04a0*/ 	.word	0x000036f0


	//   ....[8]....
        /*04a4*/ 	.word	0x00004670


	//   ....[9]....
        /*04a8*/ 	.word	0x000052e0


	//   ....[10]....
        /*04ac*/ 	.word	0x00005310


	//   ....[11]....
        /*04b0*/ 	.word	0x00005660


	//   ....[12]....
        /*04b4*/ 	.word	0x00005760


	//   ....[13]....
        /*04b8*/ 	.word	0x000059a0


	//   ....[14]....
        /*04bc*/ 	.word	0x00005ae0


	//   ....[15]....
        /*04c0*/ 	.word	0x00006340


	//   ....[16]....
        /*04c4*/ 	.word	0x00007090


	//   ....[17]....
        /*04c8*/ 	.word	0x00007cd0


	//   ....[18]....
        /*04cc*/ 	.word	0x00007cf0


	//   ....[19]....
        /*04d0*/ 	.word	0x00008020


	//   ....[20]....
        /*04d4*/ 	.word	0x00008120


	//   ....[21]....
        /*04d8*/ 	.word	0x00008490


	//   ....[22]....
        /*04dc*/ 	.word	0x000084f0


	//   ....[23]....
        /*04e0*/ 	.word	0x00009650


	//   ....[24]....
        /*04e4*/ 	.word	0x0000a320


	//   ....[25]....
        /*04e8*/ 	.word	0x0000b000


	//   ....[26]....
        /*04ec*/ 	.word	0x0000b030


	//   ....[27]....
        /*04f0*/ 	.word	0x0000b270


	//   ....[28]....
        /*04f4*/ 	.word	0x0000b440


	//   ....[29]....
        /*04f8*/ 	.word	0x0000c3b0


	//   ....[30]....
        /*04fc*/ 	.word	0x0000c480


	//   ....[31]....
        /*0500*/ 	.word	0x0000c4a0


	//   ....[32]....
        /*0504*/ 	.word	0x0000c500


	//   ....[33]....
        /*0508*/ 	.word	0x0000c520


	//   ....[34]....
        /*050c*/ 	.word	0x0000de80


	//   ....[35]....
        /*0510*/ 	.word	0x0000e4a0


	//   ....[36]....
        /*0514*/ 	.word	0x0000e4d0


	//   ....[37]....
        /*0518*/ 	.word	0x0000e4f0


	//   ....[38]....
        /*051c*/ 	.word	0x0000e520


	//   ....[39]....
        /*0520*/ 	.word	0x0000eba0


	//   ....[40]....
        /*0524*/ 	.word	0x0000ebc0


	//   ....[41]....
        /*0528*/ 	.word	0x0000ee00


	//   ....[42]....
        /*052c*/ 	.word	0x0000ee20


	//   ....[43]....
        /*0530*/ 	.word	0x0000f9b0


	//   ....[44]....
        /*0534*/ 	.word	0x0000f9e0


	//   ....[45]....
        /*0538*/ 	.word	0x0000fc20


	//   ....[46]....
        /*053c*/ 	.word	0x0000fc40


	//   ....[47]....
        /*0540*/ 	.word	0x0000fee0


	//   ....[48]....
        /*0544*/ 	.word	0x000100b0


	//   ....[49]....
        /*0548*/ 	.word	0x000100e0


	//   ....[50]....
        /*054c*/ 	.word	0x00010110


	//   ....[51]....
        /*0550*/ 	.word	0x00010140


	//   ....[52]....
        /*0554*/ 	.word	0x00010170


	//   ....[53]....
        /*0558*/ 	.word	0x000101a0


	//   ....[54]....
        /*055c*/ 	.word	0x000102f0


	//   ....[55]....
        /*0560*/ 	.word	0x00010320


	//   ....[56]....
        /*0564*/ 	.word	0x00010350


	//   ....[57]....
        /*0568*/ 	.word	0x00010380


	//   ....[58]....
        /*056c*/ 	.word	0x000103b0


	//   ....[59]....
        /*0570*/ 	.word	0x000103e0


	//   ....[60]....
        /*0574*/ 	.word	0x00010470


	//   ....[61]....
        /*0578*/ 	.word	0x000104d0


	//   ....[62]....
        /*057c*/ 	.word	0x00010560


	//   ....[63]....
        /*0580*/ 	.word	0x00011ff0


	//   ....[64]....
        /*0584*/ 	.word	0x00012010


	//   ....[65]....
        /*0588*/ 	.word	0x000120a0


	//   ....[66]....
        /*058c*/ 	.word	0x000120c0


	//   ....[67]....
        /*0590*/ 	.word	0x00012140


	//   ....[68]....
        /*0594*/ 	.word	0x00012160


	//   ....[69]....
        /*0598*/ 	.word	0x00012170


	//   ....[70]....
        /*059c*/ 	.word	0x00012180


	//   ....[71]....
        /*05a0*/ 	.word	0x00012910


	//   ....[72]....
        /*05a4*/ 	.word	0x00012940


	//   ....[73]....
        /*05a8*/ 	.word	0x00012a00


	//   ....[74]....
        /*05ac*/ 	.word	0x00012a20


	//   ....[75]....
        /*05b0*/ 	.word	0x00012ac0


	//   ....[76]....
        /*05b4*/ 	.word	0x00012ae0


	//   ....[77]....
        /*05b8*/ 	.word	0x00012af0


	//   ....[78]....
        /*05bc*/ 	.word	0x00012b70


	//   ....[79]....
        /*05c0*/ 	.word	0x000133e0


	//   ....[80]....
        /*05c4*/ 	.word	0x00013400


	//   ....[81]....
        /*05c8*/ 	.word	0x000135a0


	//   ....[82]....
        /*05cc*/ 	.word	0x000135d0


	//   ....[83]....
        /*05d0*/ 	.word	0x000136e0


	//   ....[84]....
        /*05d4*/ 	.word	0x000136f0


	//   ....[85]....
        /*05d8*/ 	.word	0x00013720


	//   ....[86]....
        /*05dc*/ 	.word	0x00013730


	//   ....[87]....
        /*05e0*/ 	.word	0x00013d60


	//   ....[88]....
        /*05e4*/ 	.word	0x00013dc0


	//   ....[89]....
        /*05e8*/ 	.word	0x00013f80


	//   ....[90]....
        /*05ec*/ 	.word	0x00013fc0


	//   ....[91]....
        /*05f0*/ 	.word	0x00013fd0


	//   ....[92]....
        /*05f4*/ 	.word	0x00013fe0


	//   ....[93]....
        /*05f8*/ 	.word	0x00014130


	//   ....[94]....
        /*05fc*/ 	.word	0x00014280


	//   ....[95]....
        /*0600*/ 	.word	0x00014ab0


	//   ....[96]....
        /*0604*/ 	.word	0x00014ad0


	//   ....[97]....
        /*0608*/ 	.word	0x00014b20


	//   ....[98]....
        /*060c*/ 	.word	0x00014b30


	//   ....[99]....
        /*0610*/ 	.word	0x00014b70


	//   ....[100]....
        /*0614*/ 	.word	0x00014b80


	//   ....[101]....
        /*0618*/ 	.word	0x00014b90


	//   ....[102]....
        /*061c*/ 	.word	0x00014bd0


	//   ....[103]....
        /*0620*/ 	.word	0x00014ef0


	//   ....[104]....
        /*0624*/ 	.word	0x00014f30


	//   ....[105]....
        /*0628*/ 	.word	0x00014f50


	//   ....[106]....
        /*062c*/ 	.word	0x00014f70


	//   ....[107]....
        /*0630*/ 	.word	0x00014fa0


	//   ....[108]....
        /*0634*/ 	.word	0x00014fc0


	//   ....[109]....
        /*0638*/ 	.word	0x000150c0


	//   ....[110]....
        /*063c*/ 	.word	0x00015210


	//   ....[111]....
        /*0640*/ 	.word	0x00015810


	//   ....[112]....
        /*0644*/ 	.word	0x00015860


	//   ....[113]....
        /*0648*/ 	.word	0x00015890


	//   ....[114]....
        /*064c*/ 	.word	0x000158c0


	//   ....[115]....
        /*0650*/ 	.word	0x000158d0


	//   ....[116]....
        /*0654*/ 	.word	0x00015900


	//   ....[117]....
        /*0658*/ 	.word	0x00015930


	//   ....[118]....
        /*065c*/ 	.word	0x00015960


	//   ....[119]....
        /*0660*/ 	.word	0x00015ae0


	//   ....[120]....
        /*0664*/ 	.word	0x00015b10


	//   ....[121]....
        /*0668*/ 	.word	0x00015b40


	//   ....[122]....
        /*066c*/ 	.word	0x00015b70


	//   ....[123]....
        /*0670*/ 	.word	0x00015ba0


	//   ....[124]....
        /*0674*/ 	.word	0x00015bd0


	//   ....[125]....
        /*0678*/ 	.word	0x00015c90


	//   ....[126]....
        /*067c*/ 	.word	0x00015cb0


	//   ....[127]....
        /*0680*/ 	.word	0x00015d20


	//   ....[128]....
        /*0684*/ 	.word	0x000163c0


	//   ....[129]....
        /*0688*/ 	.word	0x00016940


	//   ....[130]....
        /*068c*/ 	.word	0x00016a30


	//   ....[131]....
        /*0690*/ 	.word	0x00016ad0


	//   ....[132]....
        /*0694*/ 	.word	0x00016b30


	//   ....[133]....
        /*0698*/ 	.word	0x00016c20


	//   ....[134]....
        /*069c*/ 	.word	0x00016c90


	//   ....[135]....
        /*06a0*/ 	.word	0x00016d80


	//   ....[136]....
        /*06a4*/ 	.word	0x00016df0


	//   ....[137]....
        /*06a8*/ 	.word	0x00016e90


	//   ....[138]....
        /*06ac*/ 	.word	0x00016f90


	//   ....[139]....
        /*06b0*/ 	.word	0x00017020


	//   ....[140]....
        /*06b4*/ 	.word	0x00017080


	//   ....[141]....
        /*06b8*/ 	.word	0x00017170


	//   ....[142]....
        /*06bc*/ 	.word	0x000171f0


	//   ....[143]....
        /*06c0*/ 	.word	0x000172f0


	//   ....[144]....
        /*06c4*/ 	.word	0x00017360


	//   ....[145]....
        /*06c8*/ 	.word	0x00017440


	//   ....[146]....
        /*06cc*/ 	.word	0x00017750


	//   ....[147]....
        /*06d0*/ 	.word	0x00017810


	//   ....[148]....
        /*06d4*/ 	.word	0x00017a80


	//   ....[149]....
        /*06d8*/ 	.word	0x00017ad0


	//   ....[150]....
        /*06dc*/ 	.word	0x00017ce0


	//   ....[151]....
        /*06e0*/ 	.word	0x00017d30


	//   ....[152]....
        /*06e4*/ 	.word	0x00017ee0


	//   ....[153]....
        /*06e8*/ 	.word	0x00017f30


	//   ....[154]....
        /*06ec*/ 	.word	0x00018070


	//   ....[155]....
        /*06f0*/ 	.word	0x00018170


	//   ....[156]....
        /*06f4*/ 	.word	0x000183e0


	//   ....[157]....
        /*06f8*/ 	.word	0x00018430


	//   ....[158]....
        /*06fc*/ 	.word	0x00018600


	//   ....[159]....
        /*0700*/ 	.word	0x00018650


	//   ....[160]....
        /*0704*/ 	.word	0x00018820


	//   ....[161]....
        /*0708*/ 	.word	0x00018870


	//   ....[162]....
        /*070c*/ 	.word	0x00018960


	//   ....[163]....
        /*0710*/ 	.word	0x00018a00


	//   ....[164]....
        /*0714*/ 	.word	0x00018a60


	//   ....[165]....
        /*0718*/ 	.word	0x00018b10


	//   ....[166]....
        /*071c*/ 	.word	0x00018b70


	//   ....[167]....
        /*0720*/ 	.word	0x00018c20


	//   ....[168]....
        /*0724*/ 	.word	0x00018c80


	//   ....[169]....
        /*0728*/ 	.word	0x00018d30


	//   ....[170]....
        /*072c*/ 	.word	0x00018e20


	//   ....[171]....
        /*0730*/ 	.word	0x00018f00


	//   ....[172]....
        /*0734*/ 	.word	0x00019010


	//   ....[173]....
        /*0738*/ 	.word	0x00019110


	//   ....[174]....
        /*073c*/ 	.word	0x00019240


	//   ....[175]....
        /*0740*/ 	.word	0x00019320


	//   ....[176]....
        /*0744*/ 	.word	0x00019420


	//   ....[177]....
        /*0748*/ 	.word	0x00019500


	//   ....[178]....
        /*074c*/ 	.word	0x00019590


	//   ....[179]....
        /*0750*/ 	.word	0x00019630


	//   ....[180]....
        /*0754*/ 	.word	0x00019750


	//   ....[181]....
        /*0758*/ 	.word	0x000197c0


	//   ....[182]....
        /*075c*/ 	.word	0x00019830


	//   ....[183]....
        /*0760*/ 	.word	0x000198a0


	//   ....[184]....
        /*0764*/ 	.word	0x00019910


	//   ....[185]....
        /*0768*/ 	.word	0x00019990


	//   ....[186]....
        /*076c*/ 	.word	0x00019a20


	//   ....[187]....
        /*0770*/ 	.word	0x00019ab0


	//   ....[188]....
        /*0774*/ 	.word	0x00019b20


	//   ....[189]....
        /*0778*/ 	.word	0x00019b90


	//   ....[190]....
        /*077c*/ 	.word	0x00019c00


	//   ....[191]....
        /*0780*/ 	.word	0x00019c80


	//   ....[192]....
        /*0784*/ 	.word	0x00019cf0


	//   ....[193]....
        /*0788*/ 	.word	0x00019d90


	//   ....[194]....
        /*078c*/ 	.word	0x00019e20


	//   ....[195]....
        /*0790*/ 	.word	0x00019f40


	//----- nvinfo : EIATTR_REG_RECONFIG
	.align		4
.L_610:
        /*0794*/ 	.byte	0x01, 0x54
	.zero		2


	//----- nvinfo : EIATTR_SYSCALL_OFFSETS
	.align		4
        /*0798*/ 	.byte	0x04, 0x46
        /*079a*/ 	.short	(.L_612 - .L_611)


	//   ....[0]....
.L_611:
        /*079c*/ 	.word	0x000038a0


	//   ....[1]....
        /*07a0*/ 	.word	0x000113f0


	//   ....[2]....
        /*07a4*/ 	.word	0x00011540


	//   ....[3]....
        /*07a8*/ 	.word	0x00011630


	//   ....[4]....
        /*07ac*/ 	.word	0x00012520


	//   ....[5]....
        /*07b0*/ 	.word	0x00012df0


	//----- nvinfo : EIATTR_MBARRIER_INSTR_OFFSETS
	.align		4
.L_612:
        /*07b4*/ 	.byte	0x04, 0x39
        /*07b6*/ 	.short	(.L_614 - .L_613)


	//   ....[0]....
.L_613:
        /*07b8*/ 	.word	0x00000190
        /*07bc*/ 	.word	0x000000ff
        /*07c0*/ 	.word	0x00038800
        /*07c4*/ 	.short	0x0100
        /*07c6*/ 	.byte	0x08
	.zero		1


	//   ....[1]....
        /*07c8*/ 	.word	0x000001a0
        /*07cc*/ 	.word	0x000000ff
        /*07d0*/ 	.word	0x00038810
        /*07d4*/ 	.short	0x0100
        /*07d6*/ 	.byte	0x08
	.zero		1


	//   ....[2]....
        /*07d8*/ 	.word	0x000001b0
        /*07dc*/ 	.word	0x000000ff
        /*07e0*/ 	.word	0x00038820
        /*07e4*/ 	.short	0x0100
        /*07e6*/ 	.byte	0x08
	.zero		1


	//   ....[3]....
        /*07e8*/ 	.word	0x00000260
        /*07ec*/ 	.word	0x000000ff
        /*07f0*/ 	.word	0x00038830
        /*07f4*/ 	.short	0x0100
        /*07f6*/ 	.byte	0x06
	.zero		1


	//   ....[4]....
        /*07f8*/ 	.word	0x00000270
        /*07fc*/ 	.word	0x000000ff
        /*0800*/ 	.word	0x00038840
        /*0804*/ 	.short	0x0100
        /*0806*/ 	.byte	0x06
	.zero		1


	//   ....[5]....
        /*0808*/ 	.word	0x00000280
        /*080c*/ 	.word	0x000000ff
        /*0810*/ 	.word	0x00038838
        /*0814*/ 	.short	0x0100
        /*0816*/ 	.byte	0x06
	.zero		1


	//   ....[6]....
        /*0818*/ 	.word	0x00000290
        /*081c*/ 	.word	0x000000ff
        /*0820*/ 	.word	0x00038848
        /*0824*/ 	.short	0x0100
        /*0826*/ 	.byte	0x06
	.zero		1


	//   ....[7]....
        /*0828*/ 	.word	0x000003c0
        /*082c*/ 	.word	0x000000ff
        /*0830*/ 	.word	0x00038850
        /*0834*/ 	.short	0x0100
        /*0836*/ 	.byte	0x08
	.zero		1


	//   ....[8]....
        /*0838*/ 	.word	0x000003d0
        /*083c*/ 	.word	0x000000ff
        /*0840*/ 	.word	0x00038860
        /*0844*/ 	.short	0x0100
        /*0846*/ 	.byte	0x08
	.zero		1


	//   ....[9]....
        /*0848*/ 	.word	0x000003e0
        /*084c*/ 	.word	0x000000ff
        /*0850*/ 	.word	0x00038858
        /*0854*/ 	.short	0x0100
        /*0856*/ 	.byte	0x08
	.zero		1


	//   ....[10]....
        /*0858*/ 	.word	0x000003f0
        /*085c*/ 	.word	0x000000ff
        /*0860*/ 	.word	0x00038868
        /*0864*/ 	.short	0x0100
        /*0866*/ 	.byte	0x08
	.zero		1


	//   ....[11]....
        /*0868*/ 	.word	0x000004e0
        /*086c*/ 	.word	0x000000ff
        /*0870*/ 	.word	0x00038870
        /*0874*/ 	.short	0x0100
        /*0876*/ 	.byte	0x06
	.zero		1


	//   ....[12]....
        /*0878*/ 	.word	0x000004f0
        /*087c*/ 	.word	0x000000ff
        /*0880*/ 	.word	0x00038880
        /*0884*/ 	.short	0x0100
        /*0886*/ 	.byte	0x06
	.zero		1


	//   ....[13]....
        /*0888*/ 	.word	0x00000500
        /*088c*/ 	.word	0x000000ff
        /*0890*/ 	.word	0x00038878
        /*0894*/ 	.short	0x0100
        /*0896*/ 	.byte	0x06
	.zero		1


	//   ....[14]....
        /*0898*/ 	.word	0x00000510
        /*089c*/ 	.word	0x000000ff
        /*08a0*/ 	.word	0x00038888
        /*08a4*/ 	.short	0x0100
        /*08a6*/ 	.byte	0x06
	.zero		1


	//   ....[15]....
        /*08a8*/ 	.word	0x00000640
        /*08ac*/ 	.word	0x000000ff
        /*08b0*/ 	.word	0x00038890
        /*08b4*/ 	.short	0x0100
        /*08b6*/ 	.byte	0x08
	.zero		1


	//   ....[16]....
        /*08b8*/ 	.word	0x00000650
        /*08bc*/ 	.word	0x000000ff
        /*08c0*/ 	.word	0x000388a0
        /*08c4*/ 	.short	0x0100
        /*08c6*/ 	.byte	0x08
	.zero		1


	//   ....[17]....
        /*08c8*/ 	.word	0x00000660
        /*08cc*/ 	.word	0x000000ff
        /*08d0*/ 	.word	0x00038898
        /*08d4*/ 	.short	0x0100
        /*08d6*/ 	.byte	0x08
	.zero		1


	//   ....[18]....
        /*08d8*/ 	.word	0x00000670
        /*08dc*/ 	.word	0x000000ff
        /*08e0*/ 	.word	0x000388a8
        /*08e4*/ 	.short	0x0100
        /*08e6*/ 	.byte	0x08
	.zero		1


	//   ....[19]....
        /*08e8*/ 	.word	0x000007b0
        /*08ec*/ 	.word	0x000000ff
        /*08f0*/ 	.word	0x000388b0
        /*08f4*/ 	.short	0x0100
        /*08f6*/ 	.byte	0x08
	.zero		1


	//   ....[20]....
        /*08f8*/ 	.word	0x000007c0
        /*08fc*/ 	.word	0x000000ff
        /*0900*/ 	.word	0x000388c0
        /*0904*/ 	.short	0x0100
        /*0906*/ 	.byte	0x08
	.zero		1


	//   ....[21]....
        /*0908*/ 	.word	0x000007d0
        /*090c*/ 	.word	0x000000ff
        /*0910*/ 	.word	0x000388b8
        /*0914*/ 	.short	0x0100
        /*0916*/ 	.byte	0x08
	.zero		1


	//   ....[22]....
        /*0918*/ 	.word	0x000007e0
        /*091c*/ 	.word	0x000000ff
        /*0920*/ 	.word	0x000388c8
        /*0924*/ 	.short	0x0100
        /*0926*/ 	.byte	0x08
	.zero		1


	//   ....[23]....
        /*0928*/ 	.word	0x00001d80
        /*092c*/ 	.word	0x00000003
        /*0930*/ 	.word	0x00000000
        /*0934*/ 	.short	0x0101
        /*0936*/ 	.byte	0x3f
	.zero		1


	//   ....[24]....
        /*0938*/ 	.word	0x00002880
        /*093c*/ 	.word	0x00000003
        /*0940*/ 	.word	0x00000000
        /*0944*/ 	.short	0x0101
        /*0946*/ 	.byte	0x3f
	.zero		1


	//   ....[25]....
        /*0948*/ 	.word	0x00003920
        /*094c*/ 	.word	0x00000011
        /*0950*/ 	.word	0x00038800
        /*0954*/ 	.short	0x010a
        /*0956*/ 	.byte	0x3f
	.zero		1


	//   ....[26]....
        /*0958*/ 	.word	0x00003980
        /*095c*/ 	.word	0x00000009
        /*0960*/ 	.word	0x00038830
        /*0964*/ 	.short	0x010a
        /*0966*/ 	.byte	0x3f
	.zero		1


	//   ....[27]....
        /*0968*/ 	.word	0x000039f0
        /*096c*/ 	.word	0x00000009
        /*0970*/ 	.word	0x00038830
        /*0974*/ 	.short	0x010a
        /*0976*/ 	.byte	0x3f
	.zero		1


	//   ....[28]....
        /*0978*/ 	.word	0x00003c70
        /*097c*/ 	.word	0x00000011
        /*0980*/ 	.word	0x00038810
        /*0984*/ 	.short	0x010a
        /*0986*/ 	.byte	0x3f
	.zero		1


	//   ....[29]....
        /*0988*/ 	.word	0x00003cb0
        /*098c*/ 	.word	0x00000009
        /*0990*/ 	.word	0x00038850
        /*0994*/ 	.short	0x010a
        /*0996*/ 	.byte	0x3f
	.zero		1


	//   ....[30]....
        /*0998*/ 	.word	0x00003d80
        /*099c*/ 	.word	0x00000009
        /*09a0*/ 	.word	0x00038850
        /*09a4*/ 	.short	0x010a
        /*09a6*/ 	.byte	0x3f
	.zero		1


	//   ....[31]....
        /*09a8*/ 	.word	0x00005bd0
        /*09ac*/ 	.word	0x00000019
        /*09b0*/ 	.word	0x00000000
        /*09b4*/ 	.short	0x0101
        /*09b6*/ 	.byte	0x3f
	.zero		1


	//   ....[32]....
        /*09b8*/ 	.word	0x000063f0
        /*09bc*/ 	.word	0x00000009
        /*09c0*/ 	.word	0x00000000
        /*09c4*/ 	.short	0x0101
        /*09c6*/ 	.byte	0x3f
	.zero		1


	//   ....[33]....
        /*09c8*/ 	.word	0x00006590
        /*09cc*/ 	.word	0x00000009
        /*09d0*/ 	.word	0x00038830
        /*09d4*/ 	.short	0x010a
        /*09d6*/ 	.byte	0x3f
	.zero		1


	//   ....[34]....
        /*09d8*/ 	.word	0x000065e0
        /*09dc*/ 	.word	0x00000009
        /*09e0*/ 	.word	0x00038830
        /*09e4*/ 	.short	0x010a
        /*09e6*/ 	.byte	0x3f
	.zero		1


	//   ....[35]....
        /*09e8*/ 	.word	0x00006760
        /*09ec*/ 	.word	0x00000009
        /*09f0*/ 	.word	0x00038850
        /*09f4*/ 	.short	0x010a
        /*09f6*/ 	.byte	0x3f
	.zero		1


	//   ....[36]....
        /*09f8*/ 	.word	0x000067b0
        /*09fc*/ 	.word	0x00000009
        /*0a00*/ 	.word	0x00038850
        /*0a04*/ 	.short	0x010a
        /*0a06*/ 	.byte	0x3f
	.zero		1


	//   ....[37]....
        /*0a08*/ 	.word	0x00008750
        /*0a0c*/ 	.word	0x00000099
        /*0a10*/ 	.word	0x00000000
        /*0a14*/ 	.short	0x0101
        /*0a16*/ 	.byte	0x3f
	.zero		1


	//   ....[38]....
        /*0a18*/ 	.word	0x00009710
        /*0a1c*/ 	.word	0x00000009
        /*0a20*/ 	.word	0x00000000
        /*0a24*/ 	.short	0x0101
        /*0a26*/ 	.byte	0x3f
	.zero		1


	//   ....[39]....
        /*0a28*/ 	.word	0x00009820
        /*0a2c*/ 	.word	0x00000009
        /*0a30*/ 	.word	0x00038830
        /*0a34*/ 	.short	0x010a
        /*0a36*/ 	.byte	0x3f
	.zero		1


	//   ....[40]....
        /*0a38*/ 	.word	0x00009870
        /*0a3c*/ 	.word	0x00000009
        /*0a40*/ 	.word	0x00038830
        /*0a44*/ 	.short	0x010a
        /*0a46*/ 	.byte	0x3f
	.zero		1


	//   ....[41]....
        /*0a48*/ 	.word	0x000099f0
        /*0a4c*/ 	.word	0x00000009
        /*0a50*/ 	.word	0x00038850
        /*0a54*/ 	.short	0x010a
        /*0a56*/ 	.byte	0x3f
	.zero		1


	//   ....[42]....
        /*0a58*/ 	.word	0x00009a40
        /*0a5c*/ 	.word	0x00000009
        /*0a60*/ 	.word	0x00038850
        /*0a64*/ 	.short	0x010a
        /*0a66*/ 	.byte	0x3f
	.zero		1


	//   ....[43]....
        /*0a68*/ 	.word	0x0000b7e0
        /*0a6c*/ 	.word	0x00000099
        /*0a70*/ 	.word	0x00000000
        /*0a74*/ 	.short	0x0101
        /*0a76*/ 	.byte	0x3f
	.zero		1


	//   ....[44]....
        /*0a78*/ 	.word	0x0000c460
        /*0a7c*/ 	.word	0x00000009
        /*0a80*/ 	.word	0x00000000
        /*0a84*/ 	.short	0x0101
        /*0a86*/ 	.byte	0x3f
	.zero		1


	//   ....[45]....
        /*0a88*/ 	.word	0x0000ebd0
        /*0a8c*/ 	.word	0x00000000
        /*0a90*/ 	.word	0x00000000
        /*0a94*/ 	.short	0x0101
        /*0a96*/ 	.byte	0x3f
	.zero		1


	//   ....[46]....
        /*0a98*/ 	.word	0x00011da0
        /*0a9c*/ 	.word	0x0000001b
        /*0aa0*/ 	.word	0x00038840
        /*0aa4*/ 	.short	0x010a
        /*0aa6*/ 	.byte	0x3f
	.zero		1


	//   ....[47]....
        /*0aa8*/ 	.word	0x00012280
        /*0aac*/ 	.word	0x0000001b
        /*0ab0*/ 	.word	0x00038830
        /*0ab4*/ 	.short	0x0107
        /*0ab6*/ 	.byte	0x3f
	.zero		1


	//   ....[48]....
        /*0ab8*/ 	.word	0x00012360
        /*0abc*/ 	.word	0x0000001b
        /*0ac0*/ 	.word	0x00038830
        /*0ac4*/ 	.short	0x0101
        /*0ac6*/ 	.byte	0x3f
	.zero		1


	//   ....[49]....
        /*0ac8*/ 	.word	0x00012c30
        /*0acc*/ 	.word	0x00000017
        /*0ad0*/ 	.word	0x00038800
        /*0ad4*/ 	.short	0x0107
        /*0ad6*/ 	.byte	0x3f
	.zero		1


	//   ....[50]....
        /*0ad8*/ 	.word	0x00012cc0
        /*0adc*/ 	.word	0x00000017
        /*0ae0*/ 	.word	0x00038800
        /*0ae4*/ 	.short	0x0101
        /*0ae6*/ 	.byte	0x3f
	.zero		1


	//   ....[51]....
        /*0ae8*/ 	.word	0x000139d0
        /*0aec*/ 	.word	0x00000017
        /*0af0*/ 	.word	0x00038810
        /*0af4*/ 	.short	0x0107
        /*0af6*/ 	.byte	0x3f
	.zero		1


	//   ....[52]....
        /*0af8*/ 	.word	0x00013ad0
        /*0afc*/ 	.word	0x00000017
        /*0b00*/ 	.word	0x00038810
        /*0b04*/ 	.short	0x0101
        /*0b06*/ 	.byte	0x3f
	.zero		1


	//   ....[53]....
        /*0b08*/ 	.word	0x00013af0
        /*0b0c*/ 	.word	0x00000017
        /*0b10*/ 	.word	0x00038820
        /*0b14*/ 	.short	0x010a
        /*0b16*/ 	.byte	0x3f
	.zero		1


	//   ....[54]....
        /*0b18*/ 	.word	0x00013b80
        /*0b1c*/ 	.word	0x0000001b
        /*0b20*/ 	.word	0x00038860
        /*0b24*/ 	.short	0x010a
        /*0b26*/ 	.byte	0x3f
	.zero		1


	//   ....[55]....
        /*0b28*/ 	.word	0x000144a0
        /*0b2c*/ 	.word	0x0000001b
        /*0b30*/ 	.word	0x00038850
        /*0b34*/ 	.short	0x0107
        /*0b36*/ 	.byte	0x3f
	.zero		1


	//   ....[56]....
        /*0b38*/ 	.word	0x00014570
        /*0b3c*/ 	.word	0x0000001b
        /*0b40*/ 	.word	0x00038850
        /*0b44*/ 	.short	0x0101
        /*0b46*/ 	.byte	0x3f
	.zero		1


	//   ....[57]....
        /*0b48*/ 	.word	0x00014910
        /*0b4c*/ 	.word	0x00000006
        /*0b50*/ 	.word	0x00038840
        /*0b54*/ 	.short	0x010a
        /*0b56*/ 	.byte	0x3f
	.zero		1


	//   ....[58]....
        /*0b58*/ 	.word	0x00014c50
        /*0b5c*/ 	.word	0x00000006
        /*0b60*/ 	.word	0x00038830
        /*0b64*/ 	.short	0x0107
        /*0b66*/ 	.byte	0x3f
	.zero		1


	//   ....[59]....
        /*0b68*/ 	.word	0x00014d10
        /*0b6c*/ 	.word	0x00000006
        /*0b70*/ 	.word	0x00038830
        /*0b74*/ 	.short	0x0101
        /*0b76*/ 	.byte	0x3f
	.zero		1


	//   ....[60]....
        /*0b78*/ 	.word	0x00014d40
        /*0b7c*/ 	.word	0x00000006
        /*0b80*/ 	.word	0x00038860
        /*0b84*/ 	.short	0x010a
        /*0b86*/ 	.byte	0x3f
	.zero		1


	//   ....[61]....
        /*0b88*/ 	.word	0x00015410
        /*0b8c*/ 	.word	0x00000006
        /*0b90*/ 	.word	0x00038850
        /*0b94*/ 	.short	0x0107
        /*0b96*/ 	.byte	0x3f
	.zero		1


	//   ....[62]....
        /*0b98*/ 	.word	0x000154d0
        /*0b9c*/ 	.word	0x00000006
        /*0ba0*/ 	.word	0x00038850
        /*0ba4*/ 	.short	0x0101
        /*0ba6*/ 	.byte	0x3f
	.zero		1


	//   ....[63]....
        /*0ba8*/ 	.word	0x00016340
        /*0bac*/ 	.word	0x00000007
        /*0bb0*/ 	.word	0x00038820
        /*0bb4*/ 	.short	0x010a
        /*0bb6*/ 	.byte	0x3f
	.zero		1


	//   ....[64]....
        /*0bb8*/ 	.word	0x000164c0
        /*0bbc*/ 	.word	0x00000005
        /*0bc0*/ 	.word	0x00038840
        /*0bc4*/ 	.short	0x010a
        /*0bc6*/ 	.byte	0x3f
	.zero		1


	//   ....[65]....
        /*0bc8*/ 	.word	0x00016560
        /*0bcc*/ 	.word	0x00000003
        /*0bd0*/ 	.word	0x00038840
        /*0bd4*/ 	.short	0x010a
        /*0bd6*/ 	.byte	0x3f
	.zero		1


	//   ....[66]....
        /*0bd8*/ 	.word	0x000165a0
        /*0bdc*/ 	.word	0x00000005
        /*0be0*/ 	.word	0x00038860
        /*0be4*/ 	.short	0x010a
        /*0be6*/ 	.byte	0x3f
	.zero		1


	//   ....[67]....
        /*0be8*/ 	.word	0x000165e0
        /*0bec*/ 	.word	0x00000003
        /*0bf0*/ 	.word	0x00038860
        /*0bf4*/ 	.short	0x010a
        /*0bf6*/ 	.byte	0x3f
	.zero		1


	//   ....[68]....
        /*0bf8*/ 	.word	0x00016640
        /*0bfc*/ 	.word	0x00000011
        /*0c00*/ 	.word	0x00038800
        /*0c04*/ 	.short	0x010a
        /*0c06*/ 	.byte	0x3f
	.zero		1


	//   ....[69]....
        /*0c08*/ 	.word	0x00016690
        /*0c0c*/ 	.word	0x00000009
        /*0c10*/ 	.word	0x00038830
        /*0c14*/ 	.short	0x010a
        /*0c16*/ 	.byte	0x3f
	.zero		1


	//   ....[70]....
        /*0c18*/ 	.word	0x000166e0
        /*0c1c*/ 	.word	0x00000011
        /*0c20*/ 	.word	0x00038810
        /*0c24*/ 	.short	0x010a
        /*0c26*/ 	.byte	0x3f
	.zero		1


	//   ....[71]....
        /*0c28*/ 	.word	0x00016730
        /*0c2c*/ 	.word	0x00000009
        /*0c30*/ 	.word	0x00038850
        /*0c34*/ 	.short	0x010a
        /*0c36*/ 	.byte	0x3f
	.zero		1


	//   ....[72]....
        /*0c38*/ 	.word	0x00016780
        /*0c3c*/ 	.word	0x00000009
        /*0c40*/ 	.word	0x00038830
        /*0c44*/ 	.short	0x010a
        /*0c46*/ 	.byte	0x3f
	.zero		1


	//   ....[73]....
        /*0c48*/ 	.word	0x000167d0
        /*0c4c*/ 	.word	0x00000009
        /*0c50*/ 	.word	0x00038850
        /*0c54*/ 	.short	0x010a
        /*0c56*/ 	.byte	0x3f
	.zero		1


	//   ....[74]....
        /*0c58*/ 	.word	0x00016820
        /*0c5c*/ 	.word	0x00000009
        /*0c60*/ 	.word	0x00038830
        /*0c64*/ 	.short	0x010a
        /*0c66*/ 	.byte	0x3f
	.zero		1


	//   ....[75]....
        /*0c68*/ 	.word	0x00016870
        /*0c6c*/ 	.word	0x00000009
        /*0c70*/ 	.word	0x00038850
        /*0c74*/ 	.short	0x010a
        /*0c76*/ 	.byte	0x3f
	.zero		1


	//   ....[76]....
        /*0c78*/ 	.word	0x00016980
        /*0c7c*/ 	.word	0x0000001b
        /*0c80*/ 	.word	0x00038840
        /*0c84*/ 	.short	0x010a
        /*0c86*/ 	.byte	0x3f
	.zero		1


	//   ....[77]....
        /*0c88*/ 	.word	0x00017f70
        /*0c8c*/ 	.word	0x00000017
        /*0c90*/ 	.word	0x00038820
        /*0c94*/ 	.short	0x010a
        /*0c96*/ 	.byte	0x3f
	.zero		1


	//   ....[78]....
        /*0c98*/ 	.word	0x00017fc0
        /*0c9c*/ 	.word	0x0000001b
        /*0ca0*/ 	.word	0x00038860
        /*0ca4*/ 	.short	0x010a
        /*0ca6*/ 	.byte	0x3f
	.zero		1


	//   ....[79]....
        /*0ca8*/ 	.word	0x000188b0
        /*0cac*/ 	.word	0x00000006
        /*0cb0*/ 	.word	0x00038840
        /*0cb4*/ 	.short	0x010a
        /*0cb6*/ 	.byte	0x3f
	.zero		1


	//   ....[80]....
        /*0cb8*/ 	.word	0x00018d70
        /*0cbc*/ 	.word	0x00000006
        /*0cc0*/ 	.word	0x00038860
        /*0cc4*/ 	.short	0x010a
        /*0cc6*/ 	.byte	0x3f
	.zero		1


	//   ....[81]....
        /*0cc8*/ 	.word	0x00019e60
        /*0ccc*/ 	.word	0x00000007
        /*0cd0*/ 	.word	0x00038820
        /*0cd4*/ 	.short	0x010a
        /*0cd6*/ 	.byte	0x3f
	.zero		1


	//   ....[82]....
        /*0cd8*/ 	.word	0x0001a000
        /*0cdc*/ 	.word	0x00000005
        /*0ce0*/ 	.word	0x00038840
        /*0ce4*/ 	.short	0x010a
        /*0ce6*/ 	.byte	0x3f
	.zero		1


	//   ....[83]....
        /*0ce8*/ 	.word	0x0001a050
        /*0cec*/ 	.word	0x00000003
        /*0cf0*/ 	.word	0x00038840
        /*0cf4*/ 	.short	0x010a
        /*0cf6*/ 	.byte	0x3f
	.zero		1


	//   ....[84]....
        /*0cf8*/ 	.word	0x0001a0a0
        /*0cfc*/ 	.word	0x00000005
        /*0d00*/ 	.word	0x00038860
        /*0d04*/ 	.short	0x010a
        /*0d06*/ 	.byte	0x3f
	.zero		1


	//----- nvinfo : EIATTR_NUM_MBARRIERS
	.align		4
.L_614:
        /*0d08*/ 	.byte	0x03, 0x38
        /*0d0a*/ 	.short	0x0017


	//----- nvinfo : EIATTR_EXIT_INSTR_OFFSETS
	.align		4
        /*0d0c*/ 	.byte	0x04, 0x1c
        /*0d0e*/ 	.short	(.L_616 - .L_615)


	//   ....[0]....
.L_615:
        /*0d10*/ 	.word	0x000009a0


	//   ....[1]....
        /*0d14*/ 	.word	0x0000fe90


	//   ....[2]....
        /*0d18*/ 	.word	0x00016630


	//----- nvinfo : EIATTR_MAX_THREADS
	.align		4
.L_616:
        /*0d1c*/ 	.byte	0x04, 0x05
        /*0d1e*/ 	.short	(.L_618 - .L_617)
.L_617:
        /*0d20*/ 	.word	0x00000180
        /*0d24*/ 	.word	0x00000001
        /*0d28*/ 	.word	0x00000001


	//----- nvinfo : EIATTR_CRS_STACK_SIZE
	.align		4
.L_618:
        /*0d2c*/ 	.byte	0x04, 0x1e
        /*0d2e*/ 	.short	(.L_620 - .L_619)
.L_619:
        /*0d30*/ 	.word	0x00000000


	//----- nvinfo : EIATTR_CBANK_PARAM_SIZE
	.align		4
.L_620:
        /*0d34*/ 	.byte	0x03, 0x19
        /*0d36*/ 	.short	0x0bf0


	//----- nvinfo : EIATTR_PARAM_CBANK
	.align		4
        /*0d38*/ 	.byte	0x04, 0x0a
        /*0d3a*/ 	.short	(.L_622 - .L_621)
	.align		4
.L_621:
        /*0d3c*/ 	.word	index@(.nv.constant0._ZN7cutlass13device_kernelIN5flash11enable_sm90INS1_16FlashAttnFwdSm90INS1_25CollectiveMainloopFwdSm90ILi2EN4cute5tupleIJNS5_1CILi1EEES8_S8_EEENS6_IJNS7_ILi64EEESA_SA_EEELi512ENS_6half_tEfNS_4arch4Sm90ELb1ELb0ELb0ELb1ELb1ELb0ELb1ELb0ELb0ELb1ELb0ELb0EEENS1_21CollectiveEpilogueFwdINS6_IJSA_NS7_ILi512EEESA_EEES9_SC_SE_Li256ELb1ELb1ELb0ELb0EEENS1_36VarlenDynamicPersistentTileSchedulerILi64ELi64ELi256ELi128ELb0ELb1ELb1ELb1ELb1ELb1EEEEEEEEEvNT_6ParamsE)
        /*0d40*/ 	.short	0x0210
        /*0d42*/ 	.short	0x0bf0


	//----- nvinfo : EIATTR_SW_WAR
	.align		4
.L_622:
        /*0d44*/ 	.byte	0x04, 0x36
        /*0d46*/ 	.short	(.L_624 - .L_623)
.L_623:
        /*0d48*/ 	.word	0x00000008
.L_624:


//--------------------- .nv.info._ZN7cutlass13device_kernelIN5flash11enable_sm90INS1_16FlashAttnFwdSm90INS1_25CollectiveMainloopFwdSm90ILi2EN4cute5tupleIJNS5_1CILi1EEES8_S8_EEENS6_IJNS7_ILi64EEESA_SA_EEELi512ENS_6half_tEfNS_4arch4Sm90ELb1ELb0ELb0ELb1ELb1ELb1ELb1ELb0ELb0ELb1ELb0ELb0EEENS1_21CollectiveEpilogueFwdINS6_IJSA_NS7_ILi512EEESA_EEES9_SC_SE_Li256ELb1ELb1ELb0ELb0EEENS1_36VarlenDynamicPersistentTileSchedulerILi64ELi64ELi256ELi128ELb0ELb1ELb1ELb1ELb1ELb1EEEEEEEEEvNT_6ParamsE --------------------------
	.section	.nv.info._ZN7cutlass13device_kernelIN5flash11enable_sm90INS1_16FlashAttnFwdSm90INS1_25CollectiveMainloopFwdSm90ILi2EN4cute5tupleIJNS5_1CILi1EEES8_S8_EEENS6_IJNS7_ILi64EEESA_SA_EEELi512ENS_6half_tEfNS_4arch4Sm90ELb1ELb0ELb0ELb1ELb1ELb1ELb1ELb0ELb0ELb1ELb0ELb0EEENS1_21CollectiveEpilogueFwdINS6_IJSA_NS7_ILi512EEESA_EEES9_SC_SE_Li256ELb1ELb1ELb0ELb0EEENS1_36VarlenDynamicPersistentTileSchedulerILi64ELi64ELi256ELi128ELb0ELb1ELb1ELb1ELb1ELb1EEEEEEEEEvNT_6ParamsE,"",@"SHT_CUDA_INFO"
	.sectionflags	@""
	.align	4


	//----- nvinfo : EIATTR_CUDA_API_VERSION
	.align		4
        /*0000*/ 	.byte	0x04, 0x37
        /*0002*/ 	.short	(.L_626 - .L_625)
.L_625:
        /*0004*/ 	.word	0x00000082


	//----- nvinfo : EIATTR_KPARAM_INFO
	.align		4
.L_626:
        /*0008*/ 	.byte	0x04, 0x17
        /*000a*/ 	.short	(.L_628 - .L_627)
.L_627:
        /*000c*/ 	.word	0x00000000
        /*0010*/ 	.short	0x0000
        /*0012*/ 	.short	0x0070
        /*0014*/ 	.byte	0x00, 0xf0, 0x01, 0x2e


	//----- nvinfo : EIATTR_SPARSE_MMA_MASK
	.align		4
.L_628:
        /*0018*/ 	.byte	0x03, 0x50
        /*001a*/ 	.short	0x0000


	//----- nvinfo : EIATTR_MAXREG_COUNT
	.align		4
        /*001c*/ 	.byte	0x03, 0x1b
        /*001e*/ 	.short	0x00a8


	//----- nvinfo : EIATTR_NUM_BARRIERS
	.align		4
        /*0020*/ 	.byte	0x02, 0x4c
        /*0022*/ 	.byte	0x10
	.zero		1


	//----- nvinfo : EIATTR_EXTERNS
	.align		4
        /*0024*/ 	.byte	0x04, 0x0f
        /*0026*/ 	.short	(.L_630 - .L_629)


	//   ....[0]....
	.align		4
.L_629:
        /*0028*/ 	.word	index@(__assertfail)


	//----- nvinfo : EIATTR_ANNOTATIONS
	.align		4
.L_630:
        /*002c*/ 	.byte	0x04, 0x55
        /*002e*/ 	.short	(.L_632 - .L_631)


	//   ....[0]....
.L_631:
        /* <DEDUP_REMOVED lines=68> */


	//----- nvinfo : EIATTR_MERCURY_ISA_VERSION
	.align		4
.L_632:
        /*0460*/ 	.byte	0x03, 0x5f
        /*0462*/ 	.short	0x0101


	//----- nvinfo : EIATTR_UNUSED_LOAD_BYTE_OFFSET
	.align		4
        /*0464*/ 	.byte	0x04, 0x44
        /*0466*/ 	.short	(.L_634 - .L_633)


	//   ....[0]....
.L_633:
        /*0468*/ 	.word	0x00000a50
        /*046c*/ 	.word	0x0000fff0


	//   ....[1]....
        /*0470*/ 	.word	0x000148c0
        /*0474*/ 	.word	0x0000fff0


	//----- nvinfo : EIATTR_INT_WARP_WIDE_INSTR_OFFSETS
	.align		4
.L_634:
        /*0478*/ 	.byte	0x04, 0x31
        /*047a*/ 	.short	(.L_636 - .L_635)


	//   ....[0]....
.L_635:
        /*047c*/ 	.word	0x00000130


	//   ....[1]....
        /*0480*/ 	.word	0x00000170


	//   ....[2]....
        /*0484*/ 	.word	0x000001e0


	//   ....[3]....
        /*0488*/ 	.word	0x00000250


	//   ....[4]....
        /*048c*/ 	.word	0x0001aaa0


	//   ....[5]....
        /*0490*/ 	.word	0x0001ab30


	//   ....[6]....
        /*0494*/ 	.word	0x0001eff0


	//   ....[7]....
        /*0498*/ 	.word	0x0001f080


	//----- nvinfo : EIATTR_COOP_GROUP_MASK_REGIDS
	.align		4
.L_636:
        /*049c*/ 	.byte	0x04, 0x29
        /*049e*/ 	.short	(.L_638 - .L_637)


	//   ....[0]....
.L_637:
        /*04a0*/ 	.word	0xffffffff


	//   ....[1]....
        /*04a4*/ 	.word	0xffffffff


	//   ....[2]....
        /*04a8*/ 	.word	0xffffffff


	//   ....[3]....
        /*04ac*/ 	.word	0xffffffff


	//   ....[4]....
        /*04b0*/ 	.word	0xffffffff


	//   ....[5]....
        /*04b4*/ 	.word	0xffffffff


	//   ....[6]....
        /*04b8*/ 	.word	0xffffffff


	//   ....[7]....
        /*04bc*/ 	.word	0xffffffff


	//   ....[8]....
        /*04c0*/ 	.word	0xffffffff


	//   ....[9]....
        /*04c4*/ 	.word	0xffffffff


	//   ....[10]....
        /*04c8*/ 	.word	0xffffffff


	//   ....[11]....
        /*04cc*/ 	.word	0xffffffff


	//   ....[12]....
        /*04d0*/ 	.word	0xffffffff


	//   ....[13]....
        /*04d4*/ 	.word	0xffffffff


	//   ....[14]....
        /*04d8*/ 	.word	0xffffffff


	//   ....[15]....
        /*04dc*/ 	.word	0xffffffff


	//   ....[16]....
        /*04e0*/ 	.word	0xffffffff


	//   ....[17]....
        /*04e4*/ 	.word	0xffffffff


	//   ....[18]....
        /*04e8*/ 	.word	0xffffffff


	//   ....[19]....
        /*04ec*/ 	.word	0xffffffff


	//   ....[20]....
        /*04f0*/ 	.word	0xffffffff


	//   ....[21]....
        /*04f4*/ 	.word	0xffffffff


	//   ....[22]....
        /*04f8*/ 	.word	0xffffffff


	//   ....[23]....
        /*04fc*/ 	.word	0xffffffff


	//   ....[24]....
        /*0500*/ 	.word	0xffffffff


	//   ....[25]....
        /*0504*/ 	.word	0xffffffff


	//   ....[26]....
        /*0508*/ 	.word	0xffffffff


	//   ....[27]....
        /*050c*/ 	.word	0xffffffff


	//   ....[28]....
        /*0510*/ 	.word	0xffffffff


	//   ....[29]....
        /*0514*/ 	.word	0xffffffff


	//   ....[30]....
        /*0518*/ 	.word	0xffffffff


	//   ....[31]....
        /*051c*/ 	.word	0xffffffff


	//   ....[32]....
        /*0520*/ 	.word	0xffffffff


	//   ....[33]....
        /*0524*/ 	.word	0xffffffff


	//   ....[34]....
        /*0528*/ 	.word	0xffffffff


	//   ....[35]....
        /*052c*/ 	.word	0xffffffff


	//   ....[36]....
        /*0530*/ 	.word	0xffffffff


	//   ....[37]....
        /*0534*/ 	.word	0xffffffff


	//   ....[38]....
        /*0538*/ 	.word	0xffffffff


	//   ....[39]....
        /*053c*/ 	.word	0xffffffff


	//   ....[40]....
        /*0540*/ 	.word	0xffffffff


	//   ....[41]....
        /*0544*/ 	.word	0xffffffff


	//   ....[42]....
        /*0548*/ 	.word	0xffffffff


	//   ....[43]....
        /*054c*/ 	.word	0xffffffff


	//   ....[44]....
        /*0550*/ 	.word	0xffffffff


	//   ....[45]....
        /*0554*/ 	.word	0xffffffff


	//   ....[46]....
        /*0558*/ 	.word	0xffffffff


	//   ....[47]....
        /*055c*/ 	.word	0xffffffff


	//   ....[48]....
        /*0560*/ 	.word	0xffffffff


	//   ....[49]....
        /*0564*/ 	.word	0xffffffff


	//   ....[50]....
        /*0568*/ 	.word	0xffffffff


	//   ....[51]....
        /*056c*/ 	.word	0xffffffff


	//   ....[52]....
        /*0570*/ 	.word	0xffffffff


	//   ....[53]....
        /*0574*/ 	.word	0xffffffff


	//   ....[54]....
        /*0578*/ 	.word	0xffffffff


	//   ....[55]....
        /*057c*/ 	.word	0xffffffff


	//   ....[56]....
        /*0580*/ 	.word	0xffffffff


	//   ....[57]....
        /*0584*/ 	.word	0xffffffff


	//   ....[58]....
        /*0588*/ 	.word	0xffffffff


	//   ....[59]....
        /*058c*/ 	.word	0xffffffff


	//   ....[60]....
        /*0590*/ 	.word	0xffffffff


	//   ....[61]....
        /*0594*/ 	.word	0xffffffff


	//   ....[62]....
        /*0598*/ 	.word	0xffffffff


	//   ....[63]....
        /*059c*/ 	.word	0xffffffff


	//   ....[64]....
        /*05a0*/ 	.word	0xffffffff


	//   ....[65]....
        /*05a4*/ 	.word	0xffffffff


	//   ....[66]....
        /*05a8*/ 	.word	0xffffffff


	//   ....[67]....
        /*05ac*/ 	.word	0xffffffff


	//   ....[68]....
        /*05b0*/ 	.word	0xffffffff


	//   ....[69]....
        /*05b4*/ 	.word	0xffffffff


	//   ....[70]....
        /*05b8*/ 	.word	0xffffffff


	//   ....[71]....
        /*05bc*/ 	.word	0xffffffff


	//   ....[72]....
        /*05c0*/ 	.word	0xffffffff


	//   ....[73]....
        /*05c4*/ 	.word	0xffffffff


	//   ....[74]....
        /*05c8*/ 	.word	0xffffffff


	//   ....[75]....
        /*05cc*/ 	.word	0xffffffff


	//   ....[76]....
        /*05d0*/ 	.word	0xffffffff


	//   ....[77]....
        /*05d4*/ 	.word	0xffffffff


	//   ....[78]....
        /*05d8*/ 	.word	0xffffffff


	//   ....[79]....
        /*05dc*/ 	.word	0xffffffff


	//   ....[80]....
        /*05e0*/ 	.word	0xffffffff


	//   ....[81]....
        /*05e4*/ 	.word	0xffffffff


	//   ....[82]....
        /*05e8*/ 	.word	0xffffffff


	//   ....[83]....
        /*05ec*/ 	.word	0xffffffff


	//   ....[84]....
        /*05f0*/ 	.word	0xffffffff


	//   ....[85]....
        /*05f4*/ 	.word	0xffffffff


	//   ....[86]....
        /*05f8*/ 	.word	0xffffffff


	//   ....[87]....
        /*05fc*/ 	.word	0xffffffff


	//   ....[88]....
        /*0600*/ 	.word	0xffffffff


	//   ....[89]....
        /*0604*/ 	.word	0xffffffff


	//   ....[90]....
        /*0608*/ 	.word	0xffffffff


	//   ....[91]....
        /*060c*/ 	.word	0xffffffff


	//   ....[92]....
        /*0610*/ 	.word	0xffffffff


	//   ....[93]....
        /*0614*/ 	.word	0xffffffff


	//   ....[94]....
        /*0618*/ 	.word	0xffffffff


	//   ....[95]....
        /*061c*/ 	.word	0xffffffff


	//   ....[96]....
        /*0620*/ 	.word	0xffffffff


	//   ....[97]....
        /*0624*/ 	.word	0xffffffff


	//   ....[98]....
        /*0628*/ 	.word	0xffffffff


	//   ....[99]....
        /*062c*/ 	.word	0xffffffff


	//   ....[100]....
        /*0630*/ 	.word	0xffffffff


	//   ....[101]....
        /*0634*/ 	.word	0xffffffff


	//   ....[102]....
        /*0638*/ 	.word	0xffffffff


	//   ....[103]....
        /*063c*/ 	.word	0xffffffff


	//   ....[104]....
        /*0640*/ 	.word	0xffffffff


	//   ....[105]....
        /*0644*/ 	.word	0xffffffff


	//   ....[106]....
        /*0648*/ 	.word	0xffffffff


	//   ....[107]....
        /*064c*/ 	.word	0xffffffff


	//   ....[108]....
        /*0650*/ 	.word	0xffffffff


	//   ....[109]....
        /*0654*/ 	.word	0xffffffff


	//   ....[110]....
        /*0658*/ 	.word	0xffffffff


	//   ....[111]....
        /*065c*/ 	.word	0xffffffff


	//   ....[112]....
        /*0660*/ 	.word	0xffffffff


	//   ....[113]....
        /*0664*/ 	.word	0xffffffff


	//   ....[114]....
        /*0668*/ 	.word	0xffffffff


	//   ....[115]....
        /*066c*/ 	.word	0xffffffff


	//   ....[116]....
        /*0670*/ 	.word	0xffffffff


	//   ....[117]....
        /*0674*/ 	.word	0xffffffff


	//   ....[118]....
        /*0678*/ 	.word	0xffffffff


	//   ....[119]....
        /*067c*/ 	.word	0xffffffff


	//   ....[120]....
        /*0680*/ 	.word	0xffffffff


	//   ....[121]....
        /*0684*/ 	.word	0xffffffff


	//   ....[122]....
        /*0688*/ 	.word	0xffffffff


	//   ....[123]....
        /*068c*/ 	.word	0xffffffff


	//   ....[124]....
        /*0690*/ 	.word	0xffffffff


	//   ....[125]....
        /*0694*/ 	.word	0xffffffff


	//   ....[126]....
        /*0698*/ 	.word	0xffffffff


	//   ....[127]....
        /*069c*/ 	.word	0xffffffff


	//   ....[128]....
        /*06a0*/ 	.word	0xffffffff


	//   ....[129]....
        /*06a4*/ 	.word	0xffffffff


	//   ....[130]....
        /*06a8*/ 	.word	0xffffffff


	//   ....[131]....
        /*06ac*/ 	.word	0xffffffff


	//   ....[132]....
        /*06b0*/ 	.word	0xffffffff


	//   ....[133]....
        /*06b4*/ 	.word	0xffffffff


	//   ....[134]....
        /*06b8*/ 	.word	0xffffffff


	//   ....[135]....
        /*06bc*/ 	.word	0xffffffff


	//   ....[136]....
        /*06c0*/ 	.word	0xffffffff


	//   ....[137]....
        /*06c4*/ 	.word	0xffffffff


	//   ....[138]....
        /*06c8*/ 	.word	0xffffffff


	//   ....[139]....
        /*06cc*/ 	.word	0xffffffff


	//   ....[140]....
        /*06d0*/ 	.word	0xffffffff


	//   ....[141]....
        /*06d4*/ 	.word	0xffffffff


	//   ....[142]....
        /*06d8*/ 	.word	0xffffffff


	//   ....[143]....
        /*06dc*/ 	.word	0xffffffff


	//   ....[144]....
        /*06e0*/ 	.word	0xffffffff


	//   ....[145]....
        /*06e4*/ 	.word	0xffffffff


	//   ....[146]....
        /*06e8*/ 	.word	0xffffffff


	//   ....[147]....
        /*06ec*/ 	.word	0xffffffff


	//   ....[148]....
        /*06f0*/ 	.word	0xffffffff


	//   ....[149]....
        /*06f4*/ 	.word	0xffffffff


	//   ....[150]....
        /*06f8*/ 	.word	0xffffffff


	//   ....[151]....
        /*06fc*/ 	.word	0xffffffff


	//   ....[152]....
        /*0700*/ 	.word	0xffffffff


	//   ....[153]....
        /*0704*/ 	.word	0xffffffff


	//   ....[154]....
        /*0708*/ 	.word	0xffffffff


	//   ....[155]....
        /*070c*/ 	.word	0x0500000f


	//   ....[156]....
        /*0710*/ 	.word	0x0500000f


	//   ....[157]....
        /*0714*/ 	.word	0x0500000f


	//   ....[158]....
        /*0718*/ 	.word	0x0500000f


	//   ....[159]....
        /*071c*/ 	.word	0x0500000f


	//   ....[160]....
        /*0720*/ 	.word	0x0500000f


	//   ....[161]....
        /*0724*/ 	.word	0x0500000f


	//   ....[162]....
        /*0728*/ 	.word	0x0500000f


	//   ....[163]....
        /*072c*/ 	.word	0x0500000f


	//   ....[164]....
        /*0730*/ 	.word	0x0500000f


	//   ....[165]....
        /*0734*/ 	.word	0x0500000f


	//   ....[166]....
        /*0738*/ 	.word	0x0500000f


	//   ....[167]....
        /*073c*/ 	.word	0x0500000f


	//   ....[168]....
        /*0740*/ 	.word	0x0500000f


	//   ....[169]....
        /*0744*/ 	.word	0x0500000f


	//   ....[170]....
        /*0748*/ 	.word	0x0500000f


	//   ....[171]....
        /*074c*/ 	.word	0x0500000f


	//   ....[172]....
        /*0750*/ 	.word	0x0500000f


	//   ....[173]....
        /*0754*/ 	.word	0x0500000f


	//   ....[174]....
        /*0758*/ 	.word	0x0500000f


	//   ....[175]....
        /*075c*/ 	.word	0x0500000f


	//   ....[176]....
        /*0760*/ 	.word	0x0500000f


	//   ....[177]....
        /*0764*/ 	.word	0x0500000f


	//   ....[178]....
        /*0768*/ 	.word	0x0500000f


	//   ....[179]....
        /*076c*/ 	.word	0x0500000f


	//   ....[180]....
        /*0770*/ 	.word	0x0500000f


	//   ....[181]....
        /*0774*/ 	.word	0x0500000f


	//   ....[182]....
        /*0778*/ 	.word	0x0500000f


	//   ....[183]....
        /*077c*/ 	.word	0x0500000f


	//   ....[184]....
        /*0780*/ 	.word	0x0500000f


	//   ....[185]....
        /*0784*/ 	.word	0x0500000f


	//   ....[186]....
        /*0788*/ 	.word	0x0500000f


	//   ....[187]....
        /*078c*/ 	.word	0x0500000f


	//   ....[188]....
        /*0790*/ 	.word	0x0500000f


	//   ....[189]....
        /*0794*/ 	.word	0x0500000f


	//   ....[190]....
        /*0798*/ 	.word	0x0500000f


	//   ....[191]....
        /*079c*/ 	.word	0x0500000f


	//   ....[192]....
        /*07a0*/ 	.word	0x0500000f


	//   ....[193]....
        /*07a4*/ 	.word	0x0500000f


	//   ....[194]....
        /*07a8*/ 	.word	0x0500000f


	//   ....[195]....
        /*07ac*/ 	.word	0x0500000f


	//   ....[196]....
        /*07b0*/ 	.word	0x0500000f


	//   ....[197]....
        /*07b4*/ 	.word	0x0500000f


	//   ....[198]....
        /*07b8*/ 	.word	0x0500000f


	//   ....[199]....
        /*07bc*/ 	.word	0x0500000f


	//   ....[200]....
        /*07c0*/ 	.word	0x0500000f


	//   ....[201]....
        /*07c4*/ 	.word	0x0500000f


	//   ....[202]....
        /*07c8*/ 	.word	0x0500000f


	//   ....[203]....
        /*07cc*/ 	.word	0x0500000f


	//   ....[204]....
        /*07d0*/ 	.word	0x0500000f


	//   ....[205]....
        /*07d4*/ 	.word	0x0500000f


	//   ....[206]....
        /*07d8*/ 	.word	0x0500000f


	//   ....[207]....
        /*07dc*/ 	.word	0x0500000f


	//   ....[208]....
        /*07e0*/ 	.word	0x0500000f


	//   ....[209]....
        /*07e4*/ 	.word	0x0500000f


	//   ....[210]....
        /*07e8*/ 	.word	0x0500000f


	//   ....[211]....
        /*07ec*/ 	.word	0x0500000f


	//   ....[212]....
        /*07f0*/ 	.word	0x0500000f


	//   ....[213]....
        /*07f4*/ 	.word	0x0500000f


	//   ....[214]....
        /*07f8*/ 	.word	0x0500000f


	//   ....[215]....
        /*07fc*/ 	.word	0x0500000f


	//   ....[216]....
        /*0800*/ 	.word	0x0500000f


	//   ....[217]....
        /*0804*/ 	.word	0x0500000f


	//   ....[218]....
        /*0808*/ 	.word	0x0500000f


	//   ....[219]....
        /*080c*/ 	.word	0x0500000f


	//   ....[220]....
        /*0810*/ 	.word	0x0500000f


	//   ....[221]....
        /*0814*/ 	.word	0x0500000f


	//   ....[222]....
        /*0818*/ 	.word	0x0500000f


	//   ....[223]....
        /*081c*/ 	.word	0x0500000f


	//   ....[224]....
        /*0820*/ 	.word	0x0500000f


	//   ....[225]....
        /*0824*/ 	.word	0x0500000f


	//   ....[226]....
        /*0828*/ 	.word	0x0500000f


	//   ....[227]....
        /*082c*/ 	.word	0x0500000f


	//   ....[228]....
        /*0830*/ 	.word	0x0500000f


	//   ....[229]....
        /*0834*/ 	.word	0x0500000f


	//   ....[230]....
        /*0838*/ 	.word	0x0500000f


	//   ....[231]....
        /*083c*/ 	.word	0x0500000f


	//   ....[232]....
        /*0840*/ 	.word	0x0500000f


	//   ....[233]....
        /*0844*/ 	.word	0x0500000f


	//   ....[234]....
        /*0848*/ 	.word	0x0500000f


	//   ....[235]....
        /*084c*/ 	.word	0x0500000f


	//   ....[236]....
        /*0850*/ 	.word	0x0500000f


	//   ....[237]....
        /*0854*/ 	.word	0x0500000f


	//   ....[238]....
        /*0858*/ 	.word	0x0500000f


	//   ....[239]....
        /*085c*/ 	.word	0x0500000f


	//   ....[240]....
        /*0860*/ 	.word	0x0500000f


	//   ....[241]....
        /*0864*/ 	.word	0x0500000f


	//   ....[242]....
        /*0868*/ 	.word	0x0500000f


	//   ....[243]....
        /*086c*/ 	.word	0x0500000f


	//   ....[244]....
        /*0870*/ 	.word	0x0500000f


	//----- nvinfo : EIATTR_COOP_GROUP_INSTR_OFFSETS
	.align		4
.L_638:
        /*0874*/ 	.byte	0x04, 0x28
        /*0876*/ 	.short	(.L_640 - .L_639)


	//   ....[0]....
.L_639:
        /*0878*/ 	.word	0x00000060


	//   ....[1]....
        /*087c*/ 	.word	0x00000140


	//   ....[2]....
        /*0880*/ 	.word	0x00000180


	//   ....[3]....
        /*0884*/ 	.word	0x00000390


	//   ....[4]....
        /*0888*/ 	.word	0x000004f0


	//   ....[5]....
        /*088c*/ 	.word	0x00000610


	//   ....[6]....
        /*0890*/ 	.word	0x00000770


	//   ....[7]....
        /*0894*/ 	.word	0x00002c00


	//   ....[8]....
        /*0898*/ 	.word	0x00002c10


	//   ....[9]....
        /*089c*/ 	.word	0x00003600


	//   ....[10]....
        /*08a0*/ 	.word	0x00003610


	//   ....[11]....
        /*08a4*/ 	.word	0x00003fb0


	//   ....[12]....
        /*08a8*/ 	.word	0x00003fc0


	//   ....[13]....
        /*08ac*/ 	.word	0x000043a0


	//   ....[14]....
        /*08b0*/ 	.word	0x000043b0


	//   ....[15]....
        /*08b4*/ 	.word	0x00005220


	//   ....[16]....
        /*08b8*/ 	.word	0x00007070


	//   ....[17]....
        /*08bc*/ 	.word	0x000077f0


	//   ....[18]....
        /*08c0*/ 	.word	0x00007800


	//   ....[19]....
        /*08c4*/ 	.word	0x00007810


	//   ....[20]....
        /*08c8*/ 	.word	0x00007820


	//   ....[21]....
        /*08cc*/ 	.word	0x00007b20


	//   ....[22]....
        /*08d0*/ 	.word	0x00007b30


	//   ....[23]....
        /*08d4*/ 	.word	0x00007b40


	//   ....[24]....
        /*08d8*/ 	.word	0x00007b50


	//   ....[25]....
        /*08dc*/ 	.word	0x00008dd0


	//   ....[26]....
        /*08e0*/ 	.word	0x00008df0


	//   ....[27]....
        /*08e4*/ 	.word	0x00008e00


	//   ....[28]....
        /*08e8*/ 	.word	0x00008e10


	//   ....[29]....
        /*08ec*/ 	.word	0x00008f20


	//   ....[30]....
        /*08f0*/ 	.word	0x00008f30


	//   ....[31]....
        /*08f4*/ 	.word	0x00008f40


	//   ....[32]....
        /*08f8*/ 	.word	0x00008f50


	//   ....[33]....
        /*08fc*/ 	.word	0x0000a7e0


	//   ....[34]....
        /*0900*/ 	.word	0x0000bf90


	//   ....[35]....
        /*0904*/ 	.word	0x0000c2d0


	//   ....[36]....
        /*0908*/ 	.word	0x0000c2f0


	//   ....[37]....
        /*090c*/ 	.word	0x0000c460


	//   ....[38]....
        /*0910*/ 	.word	0x0000c690


	//   ....[39]....
        /*0914*/ 	.word	0x0000c6b0


	//   ....[40]....
        /*0918*/ 	.word	0x0000d0a0


	//   ....[41]....
        /*091c*/ 	.word	0x0000e140


	//   ....[42]....
        /*0920*/ 	.word	0x0000ef50


	//   ....[43]....
        /*0924*/ 	.word	0x0000ef60


	//   ....[44]....
        /*0928*/ 	.word	0x0000f2d0


	//   ....[45]....
        /*092c*/ 	.word	0x0000f2f0


	//   ....[46]....
        /*0930*/ 	.word	0x0000f8d0


	//   ....[47]....
        /*0934*/ 	.word	0x0000f8f0


	//   ....[48]....
        /*0938*/ 	.word	0x000109d0


	//   ....[49]....
        /*093c*/ 	.word	0x00011a10


	//   ....[50]....
        /*0940*/ 	.word	0x000128a0


	//   ....[51]....
        /*0944*/ 	.word	0x000128c0


	//   ....[52]....
        /*0948*/ 	.word	0x00012e90


	//   ....[53]....
        /*094c*/ 	.word	0x00013060


	//   ....[54]....
        /*0950*/ 	.word	0x00013cd0


	//   ....[55]....
        /*0954*/ 	.word	0x00013dc0


	//   ....[56]....
        /*0958*/ 	.word	0x00013dd0


	//   ....[57]....
        /*095c*/ 	.word	0x00013e10


	//   ....[58]....
        /*0960*/ 	.word	0x00013e20


	//   ....[59]....
        /*0964*/ 	.word	0x000159a0


	//   ....[60]....
        /*0968*/ 	.word	0x00015e70


	//   ....[61]....
        /*096c*/ 	.word	0x00015ea0


	//   ....[62]....
        /*0970*/ 	.word	0x00015ed0


	//   ....[63]....
        /*0974*/ 	.word	0x00015ee0


	//   ....[64]....
        /*0978*/ 	.word	0x00016640


	//   ....[65]....
        /*097c*/ 	.word	0x000166a0


	//   ....[66]....
        /*0980*/ 	.word	0x00016910


	//   ....[67]....
        /*0984*/ 	.word	0x00016930


	//   ....[68]....
        /*0988*/ 	.word	0x000175f0


	//   ....[69]....
        /*098c*/ 	.word	0x00017620


	//   ....[70]....
        /*0990*/ 	.word	0x000178a0


	//   ....[71]....
        /*0994*/ 	.word	0x000178c0


	//   ....[72]....
        /*0998*/ 	.word	0x00017b70


	//   ....[73]....
        /*099c*/ 	.word	0x00017d20


	//   ....[74]....
        /*09a0*/ 	.word	0x00017d50


	//   ....[75]....
        /*09a4*/ 	.word	0x00017d80


	//   ....[76]....
        /*09a8*/ 	.word	0x00017db0


	//   ....[77]....
        /*09ac*/ 	.word	0x00017de0


	//   ....[78]....
        /*09b0*/ 	.word	0x00017e10


	//   ....[79]....
        /*09b4*/ 	.word	0x00017f80


	//   ....[80]....
        /*09b8*/ 	.word	0x00017fb0


	//   ....[81]....
        /*09bc*/ 	.word	0x00017fe0


	//   ....[82]....
        /*09c0*/ 	.word	0x00018010


	//   ....[83]....
        /*09c4*/ 	.word	0x00018040


	//   ....[84]....
        /*09c8*/ 	.word	0x00018070


	//   ....[85]....
        /*09cc*/ 	.word	0x00018100


	//   ....[86]....
        /*09d0*/ 	.word	0x00018160


	//   ....[87]....
        /*09d4*/ 	.word	0x000181f0


	//   ....[88]....
        /*09d8*/ 	.word	0x00019000


	//   ....[89]....
        /*09dc*/ 	.word	0x0001b880


	//   ....[90]....
        /*09e0*/ 	.word	0x0001b8a0


	//   ....[91]....
        /*09e4*/ 	.word	0x0001b930


	//   ....[92]....
        /*09e8*/ 	.word	0x0001b950


	//   ....[93]....
        /*09ec*/ 	.word	0x0001b9d0


	//   ....[94]....
        /*09f0*/ 	.word	0x0001b9f0


	//   ....[95]....
        /*09f4*/ 	.word	0x0001ba00


	//   ....[96]....
        /*09f8*/ 	.word	0x0001ba10


	//   ....[97]....
        /*09fc*/ 	.word	0x0001c1e0


	//   ....[98]....
        /*0a00*/ 	.word	0x0001c210


	//   ....[99]....
        /*0a04*/ 	.word	0x0001c2c0


	//   ....[100]....
        /*0a08*/ 	.word	0x0001c2d0


	//   ....[101]....
        /*0a0c*/ 	.word	0x0001c2e0


	//   ....[102]....
        /*0a10*/ 	.word	0x0001c2f0


	//   ....[103]....
        /*0a14*/ 	.word	0x0001c370


	//   ....[104]....
        /*0a18*/ 	.word	0x0001c380


	//   ....[105]....
        /*0a1c*/ 	.word	0x0001ccf0


	//   ....[106]....
        /*0a20*/ 	.word	0x0001cd80


	//   ....[107]....
        /*0a24*/ 	.word	0x0001ce00


	//   ....[108]....
        /*0a28*/ 	.word	0x0001cf50


	//   ....[109]....
        /*0a2c*/ 	.word	0x0001cfb0


	//   ....[110]....
        /*0a30*/ 	.word	0x0001cfd0


	//   ....[111]....
        /*0a34*/ 	.word	0x0001cfe0


	//   ....[112]....
        /*0a38*/ 	.word	0x0001d270


	//   ....[113]....
        /*0a3c*/ 	.word	0x0001d7d0


	//   ....[114]....
        /*0a40*/ 	.word	0x0001d800


	//   ....[115]....
        /*0a44*/ 	.word	0x0001d9f0


	//   ....[116]....
        /*0a48*/ 	.word	0x0001da30


	//   ....[117]....
        /*0a4c*/ 	.word	0x0001da40


	//   ....[118]....
        /*0a50*/ 	.word	0x0001da50


	//   ....[119]....
        /*0a54*/ 	.word	0x0001dba0


	//   ....[120]....
        /*0a58*/ 	.word	0x0001dcf0


	//   ....[121]....
        /*0a5c*/ 	.word	0x0001e500


	//   ....[122]....
        /*0a60*/ 	.word	0x0001e520


	//   ....[123]....
        /*0a64*/ 	.word	0x0001e570


	//   ....[124]....
        /*0a68*/ 	.word	0x0001e580


	//   ....[125]....
        /*0a6c*/ 	.word	0x0001e5c0


	//   ....[126]....
        /*0a70*/ 	.word	0x0001e5d0


	//   ....[127]....
        /*0a74*/ 	.word	0x0001e5e0


	//   ....[128]....
        /*0a78*/ 	.word	0x0001e620


	//   ....[129]....
        /*0a7c*/ 	.word	0x0001e940


	//   ....[130]....
        /*0a80*/ 	.word	0x0001e980


	//   ....[131]....
        /*0a84*/ 	.word	0x0001e9a0


	//   ....[132]....
        /*0a88*/ 	.word	0x0001e9c0


	//   ....[133]....
        /*0a8c*/ 	.word	0x0001e9f0


	//   ....[134]....
        /*0a90*/ 	.word	0x0001ea10


	//   ....[135]....
        /*0a94*/ 	.word	0x0001eb10


	//   ....[136]....
        /*0a98*/ 	.word	0x0001ec60


	//   ....[137]....
        /*0a9c*/ 	.word	0x0001f250


	//   ....[138]....
        /*0aa0*/ 	.word	0x0001f280


	//   ....[139]....
        /*0aa4*/ 	.word	0x0001f2c0


	//   ....[140]....
        /*0aa8*/ 	.word	0x0001f2f0


	//   ....[141]....
        /*0aac*/ 	.word	0x0001f320


	//   ....[142]....
        /*0ab0*/ 	.word	0x0001f350


	//   ....[143]....
        /*0ab4*/ 	.word	0x0001f380


	//   ....[144]....
        /*0ab8*/ 	.word	0x0001f3b0


	//   ....[145]....
        /*0abc*/ 	.word	0x0001f530


	//   ....[146]....
        /*0ac0*/ 	.word	0x0001f560


	//   ....[147]....
        /*0ac4*/ 	.word	0x0001f590


	//   ....[148]....
        /*0ac8*/ 	.word	0x0001f5c0


	//   ....[149]....
        /*0acc*/ 	.word	0x0001f5f0


	//   ....[150]....
        /*0ad0*/ 	.word	0x0001f620


	//   ....[151]....
        /*0ad4*/ 	.word	0x0001f6e0


	//   ....[152]....
        /*0ad8*/ 	.word	0x0001f700


	//   ....[153]....
        /*0adc*/ 	.word	0x0001f770


	//   ....[154]....
        /*0ae0*/ 	.word	0x0001fe10


	//   ....[155]....
        /*0ae4*/ 	.word	0x00020130


	//   ....[156]....
        /*0ae8*/ 	.word	0x000201c0


	//   ....[157]....
        /*0aec*/ 	.word	0x000202a0


	//   ....[158]....
        /*0af0*/ 	.word	0x00020330


	//   ....[159]....
        /*0af4*/ 	.word	0x00020410


	//   ....[160]....
        /*0af8*/ 	.word	0x000204a0


	//   ....[161]....
        /*0afc*/ 	.word	0x00020580


	//   ....[162]....
        /*0b00*/ 	.word	0x00020610


	//   ....[163]....
        /*0b04*/ 	.word	0x00020660


	//   ....[164]....
        /*0b08*/ 	.word	0x000206b0


	//   ....[165]....
        /*0b0c*/ 	.word	0x00020740


	//   ....[166]....
        /*0b10*/ 	.word	0x000207d0


	//   ....[167]....
        /*0b14*/ 	.word	0x00020820


	//   ....[168]....
        /*0b18*/ 	.word	0x00020870


	//   ....[169]....
        /*0b1c*/ 	.word	0x00020970


	//   ....[170]....
        /*0b20*/ 	.word	0x00020a20


	//   ....[171]....
        /*0b24*/ 	.word	0x00020aa0


	//   ....[172]....
        /*0b28*/ 	.word	0x00020b30


	//   ....[173]....
        /*0b2c*/ 	.word	0x00020c50


	//   ....[174]....
        /*0b30*/ 	.word	0x00020d70


	//   ....[175]....
        /*0b34*/ 	.word	0x00020e40


	//   ....[176]....
        /*0b38*/ 	.word	0x00020e90


	//   ....[177]....
        /*0b3c*/ 	.word	0x000211d0


	//   ....[178]....
        /*0b40*/ 	.word	0x000214b0


	//   ....[179]....
        /*0b44*/ 	.word	0x000215a0


	//   ....[180]....
        /*0b48*/ 	.word	0x00021640


	//   ....[181]....
        /*0b4c*/ 	.word	0x000216a0


	//   ....[182]....
        /*0b50*/ 	.word	0x00021790


	//   ....[183]....
        /*0b54*/ 	.word	0x00021800


	//   ....[184]....
        /*0b58*/ 	.word	0x000218f0


	//   ....[185]....
        /*0b5c*/ 	.word	0x00021960


	//   ....[186]....
        /*0b60*/ 	.word	0x00021a00


	//   ....[187]....
        /*0b64*/ 	.word	0x00021af0


	//   ....[188]....
        /*0b68*/ 	.word	0x00021b90


	//   ....[189]....
        /*0b6c*/ 	.word	0x00021bf0


	//   ....[190]....
        /*0b70*/ 	.word	0x00021cb0


	//   ....[191]....
        /*0b74*/ 	.word	0x00021d10


	//   ....[192]....
        /*0b78*/ 	.word	0x00021db0


	//   ....[193]....
        /*0b7c*/ 	.word	0x00021e60


	//   ....[194]....
        /*0b80*/ 	.word	0x00021f00


	//   ....[195]....
        /*0b84*/ 	.word	0x00022230


	//   ....[196]....
        /*0b88*/ 	.word	0x000222f0


	//   ....[197]....
        /*0b8c*/ 	.word	0x00022560


	//   ....[198]....
        /*0b90*/ 	.word	0x000225e0


	//   ....[199]....
        /*0b94*/ 	.word	0x000227f0


	//   ....[200]....
        /*0b98*/ 	.word	0x00022840


	//   ....[201]....
        /*0b9c*/ 	.word	0x000229b0


	//   ....[202]....
        /*0ba0*/ 	.word	0x00022a40


	//   ....[203]....
        /*0ba4*/ 	.word	0x00022b80


	//   ....[204]....
        /*0ba8*/ 	.word	0x00022c80


	//   ....[205]....
        /*0bac*/ 	.word	0x00022ef0


	//   ....[206]....
        /*0bb0*/ 	.word	0x00022f40


	//   ....[207]....
        /*0bb4*/ 	.word	0x00023110


	//   ....[208]....
        /*0bb8*/ 	.word	0x00023160


	//   ....[209]....
        /*0bbc*/ 	.word	0x00023330


	//   ....[210]....
        /*0bc0*/ 	.word	0x00023380


	//   ....[211]....
        /*0bc4*/ 	.word	0x00023470


	//   ....[212]....
        /*0bc8*/ 	.word	0x00023510


	//   ....[213]....
        /*0bcc*/ 	.word	0x00023570


	//   ....[214]....
        /*0bd0*/ 	.word	0x00023620


	//   ....[215]....
        /*0bd4*/ 	.word	0x00023680


	//   ....[216]....
        /*0bd8*/ 	.word	0x00023730


	//   ....[217]....
        /*0bdc*/ 	.word	0x00023790


	//   ....[218]....
        /*0be0*/ 	.word	0x00023840


	//   ....[219]....
        /*0be4*/ 	.word	0x00023930


	//   ....[220]....
        /*0be8*/ 	.word	0x00023a10


	//   ....[221]....
        /*0bec*/ 	.word	0x00023b20


	//   ....[222]....
        /*0bf0*/ 	.word	0x00023c20


	//   ....[223]....
        /*0bf4*/ 	.word	0x00023d50


	//   ....[224]....
        /*0bf8*/ 	.word	0x00023e30


	//   ....[225]....
        /*0bfc*/ 	.word	0x00023f30


	//   ....[226]....
        /*0c00*/ 	.word	0x00024010


	//   ....[227]....
        /*0c04*/ 	.word	0x000240a0


	//   ....[228]....
        /*0c08*/ 	.word	0x00024140


	//   ....[229]....
        /*0c0c*/ 	.word	0x00024260


	//   ....[230]....
        /*0c10*/ 	.word	0x000242d0


	//   ....[231]....
        /*0c14*/ 	.word	0x00024340


	//   ....[232]....
        /*0c18*/ 	.word	0x000243b0


	//   ....[233]....
        /*0c1c*/ 	.word	0x00024420


	//   ....[234]....
        /*0c20*/ 	.word	0x000244a0


	//   ....[235]....
        /*0c24*/ 	.word	0x00024530


	//   ....[236]....
        /*0c28*/ 	.word	0x000245c0


	//   ....[237]....
        /*0c2c*/ 	.word	0x00024630


	//   ....[238]....
        /*0c30*/ 	.word	0x000246a0


	//   ....[239]....
        /*0c34*/ 	.word	0x00024710


	//   ....[240]....
        /*0c38*/ 	.word	0x00024790


	//   ....[241]....
        /*0c3c*/ 	.word	0x00024800


	//   ....[242]....
        /*0c40*/ 	.word	0x000248a0


	//   ....[243]....
        /*0c44*/ 	.word	0x00024930


	//   ....[244]....
        /*0c48*/ 	.word	0x00024a60


	//----- nvinfo : EIATTR_REG_RECONFIG
	.align		4
.L_640:
        /*0c4c*/ 	.byte	0x01, 0x54
	.zero		2


	//----- nvinfo : EIATTR_SYSCALL_OFFSETS
	.align		4
        /*0c50*/ 	.byte	0x04, 0x46
        /*0c52*/ 	.short	(.L_642 - .L_641)


	//   ....[0]....
.L_641:
        /*0c54*/ 	.word	0x00001e50


	//   ....[1]....
        /*0c58*/ 	.word	0x00001fa0


	//   ....[2]....
        /*0c5c*/ 	.word	0x00007210


	//   ....[3]....
        /*0c60*/ 	.word	0x00007540


	//   ....[4]....
        /*0c64*/ 	.word	0x0001ac90


	//   ....[5]....
        /*0c68*/ 	.word	0x0001ade0


	//   ....[6]....
        /*0c6c*/ 	.word	0x0001aed0


	//   ....[7]....
        /*0c70*/ 	.word	0x0001bde0


	//   ....[8]....
        /*0c74*/ 	.word	0x0001c650


	//----- nvinfo : EIATTR_MBARRIER_INSTR_OFFSETS
	.align		4
.L_642:
        /*0c78*/ 	.byte	0x04, 0x39
        /*0c7a*/ 	.short	(.L_644 - .L_643)


	//   ....[0]....
.L_643:
        /*0c7c*/ 	.word	0x00000270
        /*0c80*/ 	.word	0x000000ff
        /*0c84*/ 	.word	0x00038800
        /*0c88*/ 	.short	0x0100
        /*0c8a*/ 	.byte	0x08
	.zero		1


	//   ....[1]....
        /*0c8c*/ 	.word	0x00000280
        /*0c90*/ 	.word	0x000000ff
        /*0c94*/ 	.word	0x00038810
        /*0c98*/ 	.short	0x0100
        /*0c9a*/ 	.byte	0x08
	.zero		1


	//   ....[2]....
        /*0c9c*/ 	.word	0x00000290
        /*0ca0*/ 	.word	0x000000ff
        /*0ca4*/ 	.word	0x00038820
        /*0ca8*/ 	.short	0x0100
        /*0caa*/ 	.byte	0x08
	.zero		1


	//   ....[3]....
        /*0cac*/ 	.word	0x00000340
        /*0cb0*/ 	.word	0x000000ff
        /*0cb4*/ 	.word	0x00038830
        /*0cb8*/ 	.short	0x0100
        /*0cba*/ 	.byte	0x06
	.zero		1


	//   ....[4]....
        /*0cbc*/ 	.word	0x00000350
        /*0cc0*/ 	.word	0x000000ff
        /*0cc4*/ 	.word	0x00038840
        /*0cc8*/ 	.short	0x0100
        /*0cca*/ 	.byte	0x06
	.zero		1


	//   ....[5]....
        /*0ccc*/ 	.word	0x00000360
        /*0cd0*/ 	.word	0x000000ff
        /*0cd4*/ 	.word	0x00038838
        /*0cd8*/ 	.short	0x0100
        /*0cda*/ 	.byte	0x06
	.zero		1


	//   ....[6]....
        /*0cdc*/ 	.word	0x00000370
        /*0ce0*/ 	.word	0x000000ff
        /*0ce4*/ 	.word	0x00038848
        /*0ce8*/ 	.short	0x0100
        /*0cea*/ 	.byte	0x06
	.zero		1


	//   ....[7]....
        /*0cec*/ 	.word	0x000004a0
        /*0cf0*/ 	.word	0x000000ff
        /*0cf4*/ 	.word	0x00038850
        /*0cf8*/ 	.short	0x0100
        /*0cfa*/ 	.byte	0x08
	.zero		1


	//   ....[8]....
        /*0cfc*/ 	.word	0x000004b0
        /*0d00*/ 	.word	0x000000ff
        /*0d04*/ 	.word	0x00038860
        /*0d08*/ 	.short	0x0100
        /*0d0a*/ 	.byte	0x08
	.zero		1


	//   ....[9]....
        /*0d0c*/ 	.word	0x000004c0
        /*0d10*/ 	.word	0x000000ff
        /*0d14*/ 	.word	0x00038858
        /*0d18*/ 	.short	0x0100
        /*0d1a*/ 	.byte	0x08
	.zero		1


	//   ....[10]....
        /*0d1c*/ 	.word	0x000004d0
        /*0d20*/ 	.word	0x000000ff
        /*0d24*/ 	.word	0x00038868
        /*0d28*/ 	.short	0x0100
        /*0d2a*/ 	.byte	0x08
	.zero		1


	//   ....[11]....
        /*0d2c*/ 	.word	0x000005c0
        /*0d30*/ 	.word	0x000000ff
        /*0d34*/ 	.word	0x00038870
        /*0d38*/ 	.short	0x0100
        /*0d3a*/ 	.byte	0x06
	.zero		1


	//   ....[12]....
        /*0d3c*/ 	.word	0x000005d0
        /*0d40*/ 	.word	0x000000ff
        /*0d44*/ 	.word	0x00038880
        /*0d48*/ 	.short	0x0100
        /*0d4a*/ 	.byte	0x06
	.zero		1


	//   ....[13]....
        /*0d4c*/ 	.word	0x000005e0
        /*0d50*/ 	.word	0x000000ff
        /*0d54*/ 	.word	0x00038878
        /*0d58*/ 	.short	0x0100
        /*0d5a*/ 	.byte	0x06
	.zero		1


	//   ....[14]....
        /*0d5c*/ 	.word	0x000005f0
        /*0d60*/ 	.word	0x000000ff
        /*0d64*/ 	.word	0x00038888
        /*0d68*/ 	.short	0x0100
        /*0d6a*/ 	.byte	0x06
	.zero		1


	//   ....[15]....
        /*0d6c*/ 	.word	0x00000720
        /*0d70*/ 	.word	0x000000ff
        /*0d74*/ 	.word	0x00038890
        /*0d78*/ 	.short	0x0100
        /*0d7a*/ 	.byte	0x08
	.zero		1


	//   ....[16]....
        /*0d7c*/ 	.word	0x00000730
        /*0d80*/ 	.word	0x000000ff
        /*0d84*/ 	.word	0x000388a0
        /*0d88*/ 	.short	0x0100
        /*0d8a*/ 	.byte	0x08
	.zero		1


	//   ....[17]....
        /*0d8c*/ 	.word	0x00000740
        /*0d90*/ 	.word	0x000000ff
        /*0d94*/ 	.word	0x00038898
        /*0d98*/ 	.short	0x0100
        /*0d9a*/ 	.byte	0x08
	.zero		1


	//   ....[18]....
        /*0d9c*/ 	.word	0x00000750
        /*0da0*/ 	.word	0x000000ff
        /*0da4*/ 	.word	0x000388a8
        /*0da8*/ 	.short	0x0100
        /*0daa*/ 	.byte	0x08
	.zero		1


	//   ....[19]....
        /*0dac*/ 	.word	0x00000880
        /*0db0*/ 	.word	0x000000ff
        /*0db4*/ 	.word	0x000388b0
        /*0db8*/ 	.short	0x0100
        /*0dba*/ 	.byte	0x08
	.zero		1


	//   ....[20]....
        /*0dbc*/ 	.word	0x00000890
        /*0dc0*/ 	.word	0x000000ff
        /*0dc4*/ 	.word	0x000388c0
        /*0dc8*/ 	.short	0x0100
        /*0dca*/ 	.byte	0x08
	.zero		1


	//   ....[21]....
        /*0dcc*/ 	.word	0x000008a0
        /*0dd0*/ 	.word	0x000000ff
        /*0dd4*/ 	.word	0x000388b8
        /*0dd8*/ 	.short	0x0100
        /*0dda*/ 	.byte	0x08
	.zero		1


	//   ....[22]....
        /*0ddc*/ 	.word	0x000008b0
        /*0de0*/ 	.word	0x000000ff
        /*0de4*/ 	.word	0x000388c8
        /*0de8*/ 	.short	0x0100
        /*0dea*/ 	.byte	0x08
	.zero		1


	//   ....[23]....
        /*0dec*/ 	.word	0x00002bb0
        /*0df0*/ 	.word	0x0000003d
        /*0df4*/ 	.word	0x00038890
        /*0df8*/ 	.short	0x010a
        /*0dfa*/ 	.byte	0x3f
	.zero		1


	//   ....[24]....
        /*0dfc*/ 	.word	0x000035b0
        /*0e00*/ 	.word	0x0000003d
        /*0e04*/ 	.word	0x00038890
        /*0e08*/ 	.short	0x010a
        /*0e0a*/ 	.byte	0x3f
	.zero		1


	//   ....[25]....
        /*0e0c*/ 	.word	0x00003e00
        /*0e10*/ 	.word	0x0000003d
        /*0e14*/ 	.word	0x00038890
        /*0e18*/ 	.short	0x010a
        /*0e1a*/ 	.byte	0x3f
	.zero		1


	//   ....[26]....
        /*0e1c*/ 	.word	0x000041e0
        /*0e20*/ 	.word	0x00000004
        /*0e24*/ 	.word	0x00000000
        /*0e28*/ 	.short	0x0101
        /*0e2a*/ 	.byte	0x3f
	.zero		1


	//   ....[27]....
        /*0e2c*/ 	.word	0x00004220
        /*0e30*/ 	.word	0x0000003d
        /*0e34*/ 	.word	0x000388b0
        /*0e38*/ 	.short	0x010a
        /*0e3a*/ 	.byte	0x3f
	.zero		1


	//   ....[28]....
        /*0e3c*/ 	.word	0x00004b30
        /*0e40*/ 	.word	0x0000003d
        /*0e44*/ 	.word	0x00000000
        /*0e48*/ 	.short	0x0101
        /*0e4a*/ 	.byte	0x3f
	.zero		1


	//   ....[29]....
        /*0e4c*/ 	.word	0x000055e0
        /*0e50*/ 	.word	0x00000005
        /*0e54*/ 	.word	0x00000000
        /*0e58*/ 	.short	0x0101
        /*0e5a*/ 	.byte	0x3f
	.zero		1


	//   ....[30]....
        /*0e5c*/ 	.word	0x00006190
        /*0e60*/ 	.word	0x00000004
        /*0e64*/ 	.word	0x00000000
        /*0e68*/ 	.short	0x0101
        /*0e6a*/ 	.byte	0x3f
	.zero		1


	//   ....[31]....
        /*0e6c*/ 	.word	0x000072b0
        /*0e70*/ 	.word	0x00000012
        /*0e74*/ 	.word	0x00038800
        /*0e78*/ 	.short	0x010a
        /*0e7a*/ 	.byte	0x3f
	.zero		1


	//   ....[32]....
        /*0e7c*/ 	.word	0x00007300
        /*0e80*/ 	.word	0x00000012
        /*0e84*/ 	.word	0x00038800
        /*0e88*/ 	.short	0x010a
        /*0e8a*/ 	.byte	0x3f
	.zero		1


	//   ....[33]....
        /*0e8c*/ 	.word	0x00007d90
        /*0e90*/ 	.word	0x00000012
        /*0e94*/ 	.word	0x00038800
        /*0e98*/ 	.short	0x010a
        /*0e9a*/ 	.byte	0x3f
	.zero		1


	//   ....[34]....
        /*0e9c*/ 	.word	0x00009270
        /*0ea0*/ 	.word	0x00000012
        /*0ea4*/ 	.word	0x00038800
        /*0ea8*/ 	.short	0x010a
        /*0eaa*/ 	.byte	0x3f
	.zero		1


	//   ....[35]....
        /*0eac*/ 	.word	0x0000a140
        /*0eb0*/ 	.word	0x00000015
        /*0eb4*/ 	.word	0x00038830
        /*0eb8*/ 	.short	0x010a
        /*0eba*/ 	.byte	0x3f
	.zero		1


	//   ....[36]....
        /*0ebc*/ 	.word	0x0000a1f0
        /*0ec0*/ 	.word	0x00000015
        /*0ec4*/ 	.word	0x00038830
        /*0ec8*/ 	.short	0x010a
        /*0eca*/ 	.byte	0x3f
	.zero		1


	//   ....[37]....
        /*0ecc*/ 	.word	0x0000a500
        /*0ed0*/ 	.word	0x00000012
        /*0ed4*/ 	.word	0x00038810
        /*0ed8*/ 	.short	0x010a
        /*0eda*/ 	.byte	0x3f
	.zero		1


	//   ....[38]....
        /*0edc*/ 	.word	0x0000a550
        /*0ee0*/ 	.word	0x00000015
        /*0ee4*/ 	.word	0x00038850
        /*0ee8*/ 	.short	0x010a
        /*0eea*/ 	.byte	0x3f
	.zero		1


	//   ....[39]....
        /*0eec*/ 	.word	0x0000a5c0
        /*0ef0*/ 	.word	0x00000015
        /*0ef4*/ 	.word	0x00038850
        /*0ef8*/ 	.short	0x010a
        /*0efa*/ 	.byte	0x3f
	.zero		1


	//   ....[40]....
        /*0efc*/ 	.word	0x0000c7e0
        /*0f00*/ 	.word	0x00000019
        /*0f04*/ 	.word	0x00000000
        /*0f08*/ 	.short	0x0101
        /*0f0a*/ 	.byte	0x3f
	.zero		1


	//   ....[41]....
        /*0f0c*/ 	.word	0x0000d150
        /*0f10*/ 	.word	0x00000015
        /*0f14*/ 	.word	0x00000000
        /*0f18*/ 	.short	0x0101
        /*0f1a*/ 	.byte	0x3f
	.zero		1


	//   ....[42]....
        /*0f1c*/ 	.word	0x0000d2e0
        /*0f20*/ 	.word	0x000000c4
        /*0f24*/ 	.word	0x00038830
        /*0f28*/ 	.short	0x010a
        /*0f2a*/ 	.byte	0x3f
	.zero		1


	//   ....[43]....
        /*0f2c*/ 	.word	0x0000d350
        /*0f30*/ 	.word	0x000000c4
        /*0f34*/ 	.word	0x00038830
        /*0f38*/ 	.short	0x010a
        /*0f3a*/ 	.byte	0x3f
	.zero		1


	//   ....[44]....
        /*0f3c*/ 	.word	0x0000d5c0
        /*0f40*/ 	.word	0x000000c4
        /*0f44*/ 	.word	0x00038850
        /*0f48*/ 	.short	0x010a
        /*0f4a*/ 	.byte	0x3f
	.zero		1


	//   ....[45]....
        /*0f4c*/ 	.word	0x0000d610
        /*0f50*/ 	.word	0x000000c4
        /*0f54*/ 	.word	0x00038850
        /*0f58*/ 	.short	0x010a
        /*0f5a*/ 	.byte	0x3f
	.zero		1


	//   ....[46]....
        /*0f5c*/ 	.word	0x0000f710
        /*0f60*/ 	.word	0x0000000d
        /*0f64*/ 	.word	0x00000000
        /*0f68*/ 	.short	0x0101
        /*0f6a*/ 	.byte	0x3f
	.zero		1


	//   ....[47]....
        /*0f6c*/ 	.word	0x00010a80
        /*0f70*/ 	.word	0x000000c4
        /*0f74*/ 	.word	0x00000000
        /*0f78*/ 	.short	0x0101
        /*0f7a*/ 	.byte	0x3f
	.zero		1


	//   ....[48]....
        /*0f7c*/ 	.word	0x00010bb0
        /*0f80*/ 	.word	0x000000c4
        /*0f84*/ 	.word	0x00038830
        /*0f88*/ 	.short	0x010a
        /*0f8a*/ 	.byte	0x3f
	.zero		1


	//   ....[49]....
        /*0f8c*/ 	.word	0x00010c20
        /*0f90*/ 	.word	0x000000c4
        /*0f94*/ 	.word	0x00038830
        /*0f98*/ 	.short	0x010a
        /*0f9a*/ 	.byte	0x3f
	.zero		1


	//   ....[50]....
        /*0f9c*/ 	.word	0x00010e90
        /*0fa0*/ 	.word	0x000000c4
        /*0fa4*/ 	.word	0x00038850
        /*0fa8*/ 	.short	0x010a
        /*0faa*/ 	.byte	0x3f
	.zero		1


	//   ....[51]....
        /*0fac*/ 	.word	0x00010ee0
        /*0fb0*/ 	.word	0x000000c4
        /*0fb4*/ 	.word	0x00038850
        /*0fb8*/ 	.short	0x010a
        /*0fba*/ 	.byte	0x3f
	.zero		1


	//   ....[52]....
        /*0fbc*/ 	.word	0x00012a80
        /*0fc0*/ 	.word	0x00000014
        /*0fc4*/ 	.word	0x00000000
        /*0fc8*/ 	.short	0x0101
        /*0fca*/ 	.byte	0x3f
	.zero		1


	//   ....[53]....
        /*0fcc*/ 	.word	0x00013d80
        /*0fd0*/ 	.word	0x000000c4
        /*0fd4*/ 	.word	0x00000000
        /*0fd8*/ 	.short	0x0101
        /*0fda*/ 	.byte	0x3f
	.zero		1


	//   ....[54]....
        /*0fdc*/ 	.word	0x00016620
        /*0fe0*/ 	.word	0x00000000
        /*0fe4*/ 	.word	0x00000000
        /*0fe8*/ 	.short	0x0101
        /*0fea*/ 	.byte	0x3f
	.zero		1


	//   ....[55]....
        /*0fec*/ 	.word	0x000190e0
        /*0ff0*/ 	.word	0x00000017
        /*0ff4*/ 	.word	0x00038820
        /*0ff8*/ 	.short	0x010a
        /*0ffa*/ 	.byte	0x3f
	.zero		1


	//   ....[56]....
        /*0ffc*/ 	.word	0x00019170
        /*1000*/ 	.word	0x00000003
        /*1004*/ 	.word	0x000388a0
        /*1008*/ 	.short	0x010a
        /*100a*/ 	.byte	0x3f
	.zero		1


	//   ....[57]....
        /*100c*/ 	.word	0x000193c0
        /*1010*/ 	.word	0x00000003
        /*1014*/ 	.word	0x000388c0
        /*1018*/ 	.short	0x010a
        /*101a*/ 	.byte	0x3f
	.zero		1


	//   ....[58]....
        /*101c*/ 	.word	0x00019d90
        /*1020*/ 	.word	0x00000008
        /*1024*/ 	.word	0x000388a0
        /*1028*/ 	.short	0x010a
        /*102a*/ 	.byte	0x3f
	.zero		1


	//   ....[59]....
        /*102c*/ 	.word	0x00019fd0
        /*1030*/ 	.word	0x00000008
        /*1034*/ 	.word	0x000388c0
        /*1038*/ 	.short	0x010a
        /*103a*/ 	.byte	0x3f
	.zero		1


	//   ....[60]....
        /*103c*/ 	.word	0x0001b620
        /*1040*/ 	.word	0x0000001f
        /*1044*/ 	.word	0x00038840
        /*1048*/ 	.short	0x010a
        /*104a*/ 	.byte	0x3f
	.zero		1


	//   ....[61]....
        /*104c*/ 	.word	0x0001bb10
        /*1050*/ 	.word	0x0000001f
        /*1054*/ 	.word	0x00038830
        /*1058*/ 	.short	0x0107
        /*105a*/ 	.byte	0x3f
	.zero		1


	//   ....[62]....
        /*105c*/ 	.word	0x0001bbe0
        /*1060*/ 	.word	0x0000001f
        /*1064*/ 	.word	0x00038830
        /*1068*/ 	.short	0x0101
        /*106a*/ 	.byte	0x3f
	.zero		1


	//   ....[63]....
        /*106c*/ 	.word	0x0001c490
        /*1070*/ 	.word	0x00000017
        /*1074*/ 	.word	0x00038800
        /*1078*/ 	.short	0x0107
        /*107a*/ 	.byte	0x3f
	.zero		1


	//   ....[64]....
        /*107c*/ 	.word	0x0001c520
        /*1080*/ 	.word	0x00000017
        /*1084*/ 	.word	0x00038800
        /*1088*/ 	.short	0x0101
        /*108a*/ 	.byte	0x3f
	.zero		1


	//   ....[65]....
        /*108c*/ 	.word	0x0001d430
        /*1090*/ 	.word	0x00000017
        /*1094*/ 	.word	0x00038810
        /*1098*/ 	.short	0x0107
        /*109a*/ 	.byte	0x3f
	.zero		1


	//   ....[66]....
        /*109c*/ 	.word	0x0001d530
        /*10a0*/ 	.word	0x00000017
        /*10a4*/ 	.word	0x00038810
        /*10a8*/ 	.short	0x0101
        /*10aa*/ 	.byte	0x3f
	.zero		1


	//   ....[67]....
        /*10ac*/ 	.word	0x0001d550
        /*10b0*/ 	.word	0x00000017
        /*10b4*/ 	.word	0x00038820
        /*10b8*/ 	.short	0x010a
        /*10ba*/ 	.byte	0x3f
	.zero		1


	//   ....[68]....
        /*10bc*/ 	.word	0x0001d5e0
        /*10c0*/ 	.word	0x0000001f
        /*10c4*/ 	.word	0x00038860
        /*10c8*/ 	.short	0x010a
        /*10ca*/ 	.byte	0x3f
	.zero		1


	//   ....[69]....
        /*10cc*/ 	.word	0x0001df10
        /*10d0*/ 	.word	0x0000001f
        /*10d4*/ 	.word	0x00038850
        /*10d8*/ 	.short	0x0107
        /*10da*/ 	.byte	0x3f
	.zero		1


	//   ....[70]....
        /*10dc*/ 	.word	0x0001dfe0
        /*10e0*/ 	.word	0x0000001f
        /*10e4*/ 	.word	0x00038850
        /*10e8*/ 	.short	0x0101
        /*10ea*/ 	.byte	0x3f
	.zero		1


	//   ....[71]....
        /*10ec*/ 	.word	0x0001e360
        /*10f0*/ 	.word	0x00000006
        /*10f4*/ 	.word	0x00038840
        /*10f8*/ 	.short	0x010a
        /*10fa*/ 	.byte	0x3f
	.zero		1


	//   ....[72]....
        /*10fc*/ 	.word	0x0001e6a0
        /*1100*/ 	.word	0x00000006
        /*1104*/ 	.word	0x00038830
        /*1108*/ 	.short	0x0107
        /*110a*/ 	.byte	0x3f
	.zero		1


	//   ....[73]....
        /*110c*/ 	.word	0x0001e760
        /*1110*/ 	.word	0x00000006
        /*1114*/ 	.word	0x00038830
        /*1118*/ 	.short	0x0101
        /*111a*/ 	.byte	0x3f
	.zero		1


	//   ....[74]....
        /*111c*/ 	.word	0x0001e790
        /*1120*/ 	.word	0x00000006
        /*1124*/ 	.word	0x00038860
        /*1128*/ 	.short	0x010a
        /*112a*/ 	.byte	0x3f
	.zero		1


	//   ....[75]....
        /*112c*/ 	.word	0x0001ee60
        /*1130*/ 	.word	0x00000006
        /*1134*/ 	.word	0x00038850
        /*1138*/ 	.short	0x0107
        /*113a*/ 	.byte	0x3f
	.zero		1


	//   ....[76]....
        /*113c*/ 	.word	0x0001ef20
        /*1140*/ 	.word	0x00000006
        /*1144*/ 	.word	0x00038850
        /*1148*/ 	.short	0x0101
        /*114a*/ 	.byte	0x3f
	.zero		1


	//   ....[77]....
        /*114c*/ 	.word	0x0001fd90
        /*1150*/ 	.word	0x00000004
        /*1154*/ 	.word	0x00038820
        /*1158*/ 	.short	0x010a
        /*115a*/ 	.byte	0x3f
	.zero		1


	//   ....[78]....
        /*115c*/ 	.word	0x0001ff00
        /*1160*/ 	.word	0x00000005
        /*1164*/ 	.word	0x00038840
        /*1168*/ 	.short	0x010a
        /*116a*/ 	.byte	0x3f
	.zero		1


	//   ....[79]....
        /*116c*/ 	.word	0x0001ffa0
        /*1170*/ 	.word	0x00000019
        /*1174*/ 	.word	0x00038840
        /*1178*/ 	.short	0x010a
        /*117a*/ 	.byte	0x3f
	.zero		1


	//   ....[80]....
        /*117c*/ 	.word	0x0001ffe0
        /*1180*/ 	.word	0x00000005
        /*1184*/ 	.word	0x00038860
        /*1188*/ 	.short	0x010a
        /*118a*/ 	.byte	0x3f
	.zero		1


	//   ....[81]....
        /*118c*/ 	.word	0x00020020
        /*1190*/ 	.word	0x00000019
        /*1194*/ 	.word	0x00038860
        /*1198*/ 	.short	0x010a
        /*119a*/ 	.byte	0x3f
	.zero		1


	//   ....[82]....
        /*119c*/ 	.word	0x00020080
        /*11a0*/ 	.word	0x0000003d
        /*11a4*/ 	.word	0x00038890
        /*11a8*/ 	.short	0x010a
        /*11aa*/ 	.byte	0x3f
	.zero		1


	//   ....[83]....
        /*11ac*/ 	.word	0x000201f0
        /*11b0*/ 	.word	0x0000003d
        /*11b4*/ 	.word	0x00038890
        /*11b8*/ 	.short	0x010a
        /*11ba*/ 	.byte	0x3f
	.zero		1


	//   ....[84]....
        /*11bc*/ 	.word	0x00020370
        /*11c0*/ 	.word	0x0000003d
        /*11c4*/ 	.word	0x00038890
        /*11c8*/ 	.short	0x010a
        /*11ca*/ 	.byte	0x3f
	.zero		1


	//   ....[85]....
        /*11cc*/ 	.word	0x000204d0
        /*11d0*/ 	.word	0x0000003d
        /*11d4*/ 	.word	0x000388b0
        /*11d8*/ 	.short	0x010a
        /*11da*/ 	.byte	0x3f
	.zero		1


	//   ....[86]....
        /*11dc*/ 	.word	0x000208b0
        /*11e0*/ 	.word	0x00000012
        /*11e4*/ 	.word	0x00038800
        /*11e8*/ 	.short	0x010a
        /*11ea*/ 	.byte	0x3f
	.zero		1


	//   ....[87]....
        /*11ec*/ 	.word	0x00020ec0
        /*11f0*/ 	.word	0x00000012
        /*11f4*/ 	.word	0x00038800
        /*11f8*/ 	.short	0x010a
        /*11fa*/ 	.byte	0x3f
	.zero		1


	//   ....[88]....
        /*11fc*/ 	.word	0x00020f10
        /*1200*/ 	.word	0x00000015
        /*1204*/ 	.word	0x00038830
        /*1208*/ 	.short	0x010a
        /*120a*/ 	.byte	0x3f
	.zero		1


	//   ....[89]....
        /*120c*/ 	.word	0x00020f60
        /*1210*/ 	.word	0x00000012
        /*1214*/ 	.word	0x00038810
        /*1218*/ 	.short	0x010a
        /*121a*/ 	.byte	0x3f
	.zero		1


	//   ....[90]....
        /*121c*/ 	.word	0x00020fb0
        /*1220*/ 	.word	0x00000015
        /*1224*/ 	.word	0x00038850
        /*1228*/ 	.short	0x010a
        /*122a*/ 	.byte	0x3f
	.zero		1


	//   ....[91]....
        /*122c*/ 	.word	0x00021000
        /*1230*/ 	.word	0x000000c4
        /*1234*/ 	.word	0x00038830
        /*1238*/ 	.short	0x010a
        /*123a*/ 	.byte	0x3f
	.zero		1


	//   ....[92]....
        /*123c*/ 	.word	0x00021050
        /*1240*/ 	.word	0x000000c4
        /*1244*/ 	.word	0x00038850
        /*1248*/ 	.short	0x010a
        /*124a*/ 	.byte	0x3f
	.zero		1


	//   ....[93]....
        /*124c*/ 	.word	0x000210a0
        /*1250*/ 	.word	0x000000c4
        /*1254*/ 	.word	0x00038830
        /*1258*/ 	.short	0x010a
        /*125a*/ 	.byte	0x3f
	.zero		1


	//   ....[94]....
        /*125c*/ 	.word	0x000210f0
        /*1260*/ 	.word	0x000000c4
        /*1264*/ 	.word	0x00038850
        /*1268*/ 	.short	0x010a
        /*126a*/ 	.byte	0x3f
	.zero		1


	//   ....[95]....
        /*126c*/ 	.word	0x00021290
        /*1270*/ 	.word	0x00000017
        /*1274*/ 	.word	0x00038820
        /*1278*/ 	.short	0x010a
        /*127a*/ 	.byte	0x3f
	.zero		1


	//   ....[96]....
        /*127c*/ 	.word	0x000212e0
        /*1280*/ 	.word	0x00000003
        /*1284*/ 	.word	0x000388a0
        /*1288*/ 	.short	0x010a
        /*128a*/ 	.byte	0x3f
	.zero		1


	//   ....[97]....
        /*128c*/ 	.word	0x00021330
        /*1290*/ 	.word	0x00000003
        /*1294*/ 	.word	0x000388c0
        /*1298*/ 	.short	0x010a
        /*129a*/ 	.byte	0x3f
	.zero		1


	//   ....[98]....
        /*129c*/ 	.word	0x00021380
        /*12a0*/ 	.word	0x00000008
        /*12a4*/ 	.word	0x000388a0
        /*12a8*/ 	.short	0x010a
        /*12aa*/ 	.byte	0x3f
	.zero		1


	//   ....[99]....
        /*12ac*/ 	.word	0x000213d0
        /*12b0*/ 	.word	0x00000008
        /*12b4*/ 	.word	0x000388c0
        /*12b8*/ 	.short	0x010a
        /*12ba*/ 	.byte	0x3f
	.zero		1


	//   ....[100]....
        /*12bc*/ 	.word	0x000214f0
        /*12c0*/ 	.word	0x0000001f
        /*12c4*/ 	.word	0x00038840
        /*12c8*/ 	.short	0x010a
        /*12ca*/ 	.byte	0x3f
	.zero		1


	//   ....[101]....
        /*12cc*/ 	.word	0x00022a80
        /*12d0*/ 	.word	0x00000017
        /*12d4*/ 	.word	0x00038820
        /*12d8*/ 	.short	0x010a
        /*12da*/ 	.byte	0x3f
	.zero		1


	//   ....[102]....
        /*12dc*/ 	.word	0x00022ad0
        /*12e0*/ 	.word	0x0000001f
        /*12e4*/ 	.word	0x00038860
        /*12e8*/ 	.short	0x010a
        /*12ea*/ 	.byte	0x3f
	.zero		1


	//   ....[103]....
        /*12ec*/ 	.word	0x000233c0
        /*12f0*/ 	.word	0x00000006
        /*12f4*/ 	.word	0x00038840
        /*12f8*/ 	.short	0x010a
        /*12fa*/ 	.byte	0x3f
	.zero		1


	//   ....[104]....
        /*12fc*/ 	.word	0x00023880
        /*1300*/ 	.word	0x00000006
        /*1304*/ 	.word	0x00038860
        /*1308*/ 	.short	0x010a
        /*130a*/ 	.byte	0x3f
	.zero		1


	//   ....[105]....
        /*130c*/ 	.word	0x00024980
        /*1310*/ 	.word	0x00000004
        /*1314*/ 	.word	0x00038820
        /*1318*/ 	.short	0x010a
        /*131a*/ 	.byte	0x3f
	.zero		1


	//   ....[106]....
        /*131c*/ 	.word	0x00024b20
        /*1320*/ 	.word	0x00000005
        /*1324*/ 	.word	0x00038840
        /*1328*/ 	.short	0x010a
        /*132a*/ 	.byte	0x3f
	.zero		1


	//   ....[107]....
        /*132c*/ 	.word	0x00024b70
        /*1330*/ 	.word	0x00000019
        /*1334*/ 	.word	0x00038840
        /*1338*/ 	.short	0x010a
        /*133a*/ 	.byte	0x3f
	.zero		1


	//   ....[108]....
        /*133c*/ 	.word	0x00024bc0
        /*1340*/ 	.word	0x00000005
        /*1344*/ 	.word	0x00038860
        /*1348*/ 	.short	0x010a
        /*134a*/ 	.byte	0x3f
	.zero		1


	//----- nvinfo : EIATTR_NUM_MBARRIERS
	.align		4
.L_644:
        /*134c*/ 	.byte	0x03, 0x38
        /*134e*/ 	.short	0x0017


	//----- nvinfo : EIATTR_EXIT_INSTR_OFFSETS
	.align		4
        /*1350*/ 	.byte	0x04, 0x1c
        /*1352*/ 	.short	(.L_646 - .L_645)


	//   ....[0]....
.L_645:
        /*1354*/ 	.word	0x00020070


	//----- nvinfo : EIATTR_MAX_THREADS
	.align		4
.L_646:
        /*1358*/ 	.byte	0x04, 0x05
        /*135a*/ 	.short	(.L_648 - .L_647)
.L_647:
        /*135c*/ 	.word	0x00000180
        /*1360*/ 	.word	0x00000001
        /*1364*/ 	.word	0x00000001


	//----- nvinfo : EIATTR_CRS_STACK_SIZE
	.align		4
.L_648:
        /*1368*/ 	.byte	0x04, 0x1e
        /*136a*/ 	.short	(.L_650 - .L_649)
.L_649:
        /*136c*/ 	.word	0x00000000


	//----- nvinfo : EIATTR_CBANK_PARAM_SIZE
	.align		4
.L_650:
        /*1370*/ 	.byte	0x03, 0x19
        /*1372*/ 	.short	0x0bf0


	//----- nvinfo : EIATTR_PARAM_CBANK
	.align		4
        /*1374*/ 	.byte	0x04, 0x0a
        /*1376*/ 	.short	(.L_652 - .L_651)
	.align		4
.L_651:
        /*1378*/ 	.word	index@(.nv.constant0._ZN7cutlass13device_kernelIN5flash11enable_sm90INS1_16FlashAttnFwdSm90INS1_25CollectiveMainloopFwdSm90ILi2EN4cute5tupleIJNS5_1CILi1EEES8_S8_EEENS6_IJNS7_ILi64EEESA_SA_EEELi512ENS_6half_tEfNS_4arch4Sm90ELb1ELb0ELb0ELb1ELb1ELb1ELb1ELb0ELb0ELb1ELb0ELb0EEENS1_21CollectiveEpilogueFwdINS6_IJSA_NS7_ILi512EEESA_EEES9_SC_SE_Li256ELb1ELb1ELb0ELb0EEENS1_36VarlenDynamicPersistentTileSchedulerILi64ELi64ELi256ELi128ELb0ELb1ELb1ELb1ELb1ELb1EEEEEEEEEvNT_6ParamsE)
        /*137c*/ 	.short	0x0210
        /*137e*/ 	.short	0x0bf0


	//----- nvinfo : EIATTR_SW_WAR
	.align		4
.L_652:
        /*1380*/ 	.byte	0x04, 0x36
        /*1382*/ 	.short	(.L_654 - .L_653)
.L_653:
        /*1384*/ 	.word	0x00000008
.L_654:


//--------------------- .nv.callgraph             --------------------------
	.section	.nv.callgraph,"",@"SHT_CUDA_CALLGRAPH"
	.align	4
	.sectionentsize	8
	.align		4
        /*0000*/ 	.word	0x00000000
	.align		4
        /*0004*/ 	.word	0xffffffff
	.align		4
        /*0008*/ 	.word	index@(_ZN7cutlass13device_kernelIN5flash11enable_sm90INS1_16FlashAttnFwdSm90INS1_25CollectiveMainloopFwdSm90ILi2EN4cute5tupleIJNS5_1CILi1EEES8_S8_EEENS6_IJNS7_ILi64EEESA_SA_EEELi512ENS_6half_tEfNS_4arch4Sm90ELb0ELb0ELb0ELb0ELb1ELb0ELb0ELb0ELb0ELb1ELb0ELb0EEENS1_21CollectiveEpilogueFwdINS6_IJSA_NS7_ILi512EEESA_EEES9_SC_SE_Li256ELb0ELb1ELb0ELb0EEENS1_29StaticPersistentTileSchedulerILb0EEEEEEEEEvNT_6ParamsE)
	.align		4
        /*000c*/ 	.word	index@(__assertfail)
	.align		4
        /*0010*/ 	.word	index@(_ZN7cutlass13device_kernelIN5flash11enable_sm90INS1_16FlashAttnFwdSm90INS1_25CollectiveMainloopFwdSm90ILi2EN4cute5tupleIJNS5_1CILi1EEES8_S8_EEENS6_IJNS7_ILi64EEESA_SA_EEELi512ENS_6half_tEfNS_4arch4Sm90ELb0ELb0ELb0ELb0ELb1ELb0ELb1ELb0ELb0ELb1ELb0ELb0EEENS1_21CollectiveEpilogueFwdINS6_IJSA_NS7_ILi512EEESA_EEES9_SC_SE_Li256ELb0ELb1ELb0ELb0EEENS1_29StaticPersistentTileSchedulerILb0EEEEEEEEEvNT_6ParamsE)
	.align		4
        /*0014*/ 	.word	index@(__assertfail)
	.align		4
        /*0018*/ 	.word	index@(_ZN7cutlass13device_kernelIN5flash11enable_sm90INS1_16FlashAttnFwdSm90INS1_25CollectiveMainloopFwdSm90ILi2EN4cute5tupleIJNS5_1CILi1EEES8_S8_EEENS6_IJNS7_ILi64EEESA_SA_EEELi512ENS_6half_tEfNS_4arch4Sm90ELb0ELb0ELb0ELb1ELb1ELb0ELb0ELb0ELb0ELb1ELb0ELb0EEENS1_21CollectiveEpilogueFwdINS6_IJSA_NS7_ILi512EEESA_EEES9_SC_SE_Li256ELb1ELb1ELb0ELb0EEENS1_36VarlenDynamicPersistentTileSchedulerILi64ELi64ELi256ELi128ELb0ELb1ELb1ELb0ELb1ELb1EEEEEEEEEvNT_6ParamsE)
	.align		4
        /*001c*/ 	.word	index@(__assertfail)
	.align		4
        /*0020*/ 	.word	index@(_ZN7cutlass13device_kernelIN5flash11enable_sm90INS1_16FlashAttnFwdSm90INS1_25CollectiveMainloopFwdSm90ILi2EN4cute5tupleIJNS5_1CILi1EEES8_S8_EEENS6_IJNS7_ILi64EEESA_SA_EEELi512ENS_6half_tEfNS_4arch4Sm90ELb0ELb0ELb0ELb1ELb1ELb1ELb0ELb0ELb0ELb1ELb0ELb0EEENS1_21CollectiveEpilogueFwdINS6_IJSA_NS7_ILi512EEESA_EEES9_SC_SE_Li256ELb1ELb1ELb0ELb0EEENS1_36VarlenDynamicPersistentTileSchedulerILi64ELi64ELi256ELi128ELb0ELb1ELb1ELb0ELb1ELb1EEEEEEEEEvNT_6ParamsE)
	.align		4
        /*0024*/ 	.word	index@(__assertfail)
	.align		4
        /*0028*/ 	.word	index@(_ZN7cutlass13device_kernelIN5flash11enable_sm90INS1_16FlashAttnFwdSm90INS1_25CollectiveMainloopFwdSm90ILi2EN4cute5tupleIJNS5_1CILi1EEES8_S8_EEENS6_IJNS7_ILi64EEESA_SA_EEELi512ENS_6half_tEfNS_4arch4Sm90ELb0ELb0ELb0ELb1ELb1ELb0ELb1ELb0ELb0ELb1ELb0ELb0EEENS1_21CollectiveEpilogueFwdINS6_IJSA_NS7_ILi512EEESA_EEES9_SC_SE_Li256ELb1ELb1ELb0ELb0EEENS1_36VarlenDynamicPersistentTileSchedulerILi64ELi64ELi256ELi128ELb0ELb1ELb1ELb0ELb1ELb1EEEEEEEEEvNT_6ParamsE)
	.align		4
        /*002c*/ 	.word	index@(__assertfail)
	.align		4
        /*0030*/ 	.word	index@(_ZN7cutlass13device_kernelIN5flash11enable_sm90INS1_16FlashAttnFwdSm90INS1_25CollectiveMainloopFwdSm90ILi2EN4cute5tupleIJNS5_1CILi1EEES8_S8_EEENS6_IJNS7_ILi64EEESA_SA_EEELi512ENS_6half_tEfNS_4arch4Sm90ELb0ELb0ELb0ELb1ELb1ELb1ELb1ELb0ELb0ELb1ELb0ELb0EEENS1_21CollectiveEpilogueFwdINS6_IJSA_NS7_ILi512EEESA_EEES9_SC_SE_Li256ELb1ELb1ELb0ELb0EEENS1_36VarlenDynamicPersistentTileSchedulerILi64ELi64ELi256ELi128ELb0ELb1ELb1ELb0ELb1ELb1EEEEEEEEEvNT_6ParamsE)
	.align		4
        /*0034*/ 	.word	index@(__assertfail)
	.align		4
        /*0038*/ 	.word	index@(_ZN7cutlass13device_kernelIN5flash11enable_sm90INS1_16FlashAttnFwdSm90INS1_25CollectiveMainloopFwdSm90ILi2EN4cute5tupleIJNS5_1CILi1EEES8_S8_EEENS6_IJNS7_ILi64EEESA_SA_EEELi512ENS_6half_tEfNS_4arch4Sm90ELb0ELb1ELb0ELb0ELb1ELb0ELb0ELb0ELb0ELb1ELb0ELb0EEENS1_21CollectiveEpilogueFwdINS6_IJSA_NS7_ILi512EEESA_EEES9_SC_SE_Li256ELb0ELb1ELb0ELb0EEENS1_30DynamicPersistentTileSchedulerILi256ELi128ELb0ELb1ELb1EEEEEEEEEvNT_6ParamsE)
	.align		4
        /*003c*/ 	.word	index@(__assertfail)
	.align		4
        /*0040*/ 	.word	index@(_ZN7cutlass13device_kernelIN5flash11enable_sm90INS1_16FlashAttnFwdSm90INS1_25CollectiveMainloopFwdSm90ILi2EN4cute5tupleIJNS5_1CILi1EEES8_S8_EEENS6_IJNS7_ILi64EEESA_SA_EEELi512ENS_6half_tEfNS_4arch4Sm90ELb0ELb1ELb0ELb0ELb1ELb0ELb1ELb0ELb0ELb1ELb0ELb0EEENS1_21CollectiveEpilogueFwdINS6_IJSA_NS7_ILi512EEESA_EEES9_SC_SE_Li256ELb0ELb1ELb0ELb0EEENS1_30DynamicPersistentTileSchedulerILi256ELi128ELb0ELb1ELb1EEEEEEEEEvNT_6ParamsE)
	.align		4
        /*0044*/ 	.word	index@(__assertfail)
	.align		4
        /*0048*/ 	.word	index@(_ZN7cutlass13device_kernelIN5flash11enable_sm90INS1_16FlashAttnFwdSm90INS1_25CollectiveMainloopFwdSm90ILi2EN4cute5tupleIJNS5_1CILi1EEES8_S8_EEENS6_IJNS7_ILi64EEESA_SA_EEELi512ENS_6half_tEfNS_4arch4Sm90ELb0ELb1ELb0ELb1ELb1ELb0ELb0ELb0ELb0ELb1ELb0ELb0EEENS1_21CollectiveEpilogueFwdINS6_IJSA_NS7_ILi512EEESA_EEES9_SC_SE_Li256ELb1ELb1ELb0ELb0EEENS1_36VarlenDynamicPersistentTileSchedulerILi64ELi64ELi256ELi128ELb0ELb1ELb1ELb1ELb0ELb1EEEEEEEEEvNT_6ParamsE)
	.align		4
        /*004c*/ 	.word	index@(__assertfail)
	.align		4
        /*0050*/ 	.word	index@(_ZN7cutlass13device_kernelIN5flash11enable_sm90INS1_16FlashAttnFwdSm90INS1_25CollectiveMainloopFwdSm90ILi2EN4cute5tupleIJNS5_1CILi1EEES8_S8_EEENS6_IJNS7_ILi64EEESA_SA_EEELi512ENS_6half_tEfNS_4arch4Sm90ELb0ELb1ELb0ELb1ELb1ELb1ELb0ELb0ELb0ELb1ELb0ELb0EEENS1_21CollectiveEpilogueFwdINS6_IJSA_NS7_ILi512EEESA_EEES9_SC_SE_Li256ELb1ELb1ELb0ELb0EEENS1_36VarlenDynamicPersistentTileSchedulerILi64ELi64ELi256ELi128ELb0ELb1ELb1ELb1ELb0ELb1EEEEEEEEEvNT_6ParamsE)
	.align		4
        /*0054*/ 	.word	index@(__assertfail)
	.align		4
        /*0058*/ 	.word	index@(_ZN7cutlass13device_kernelIN5flash11enable_sm90INS1_16FlashAttnFwdSm90INS1_25CollectiveMainloopFwdSm90ILi2EN4cute5tupleIJNS5_1CILi1EEES8_S8_EEENS6_IJNS7_ILi64EEESA_SA_EEELi512ENS_6half_tEfNS_4arch4Sm90ELb0ELb1ELb0ELb1ELb1ELb0ELb1ELb0ELb0ELb1ELb0ELb0EEENS1_21CollectiveEpilogueFwdINS6_IJSA_NS7_ILi512EEESA_EEES9_SC_SE_Li256ELb1ELb1ELb0ELb0EEENS1_36VarlenDynamicPersistentTileSchedulerILi64ELi64ELi256ELi128ELb0ELb1ELb1ELb1ELb0ELb1EEEEEEEEEvNT_6ParamsE)
	.align		4
        /*005c*/ 	.word	index@(__assertfail)
	.align		4
        /*0060*/ 	.word	index@(_ZN7cutlass13device_kernelIN5flash11enable_sm90INS1_16FlashAttnFwdSm90INS1_25CollectiveMainloopFwdSm90ILi2EN4cute5tupleIJNS5_1CILi1EEES8_S8_EEENS6_IJNS7_ILi64EEESA_SA_EEELi512ENS_6half_tEfNS_4arch4Sm90ELb0ELb1ELb0ELb1ELb1ELb1ELb1ELb0ELb0ELb1ELb0ELb0EEENS1_21CollectiveEpilogueFwdINS6_IJSA_NS7_ILi512EEESA_EEES9_SC_SE_Li256ELb1ELb1ELb0ELb0EEENS1_36VarlenDynamicPersistentTileSchedulerILi64ELi64ELi256ELi128ELb0ELb1ELb1ELb1ELb0ELb1EEEEEEEEEvNT_6ParamsE)
	.align		4
        /*0064*/ 	.word	index@(__assertfail)
	.align		4
        /*0068*/ 	.word	index@(_ZN7cutlass13device_kernelIN5flash11enable_sm90INS1_16FlashAttnFwdSm90INS1_25CollectiveMainloopFwdSm90ILi2EN4cute5tupleIJNS5_1CILi1EEES8_S8_EEENS6_IJNS7_ILi64EEESA_SA_EEELi512ENS_6half_tEfNS_4arch4Sm90ELb1ELb0ELb0ELb0ELb1ELb0ELb0ELb0ELb0ELb1ELb0ELb0EEENS1_21CollectiveEpilogueFwdINS6_IJSA_NS7_ILi512EEESA_EEES9_SC_SE_Li256ELb0ELb1ELb0ELb0EEENS1_30DynamicPersistentTileSchedulerILi256ELi128ELb0ELb1ELb1EEEEEEEEEvNT_6ParamsE)
	.align		4
        /*006c*/ 	.word	index@(__assertfail)
	.align		4
        /*0070*/ 	.word	index@(_ZN7cutlass13device_kernelIN5flash11enable_sm90INS1_16FlashAttnFwdSm90INS1_25CollectiveMainloopFwdSm90ILi2EN4cute5tupleIJNS5_1CILi1EEES8_S8_EEENS6_IJNS7_ILi64EEESA_SA_EEELi512ENS_6half_tEfNS_4arch4Sm90ELb1ELb0ELb0ELb0ELb1ELb0ELb1ELb0ELb0ELb1ELb0ELb0EEENS1_21CollectiveEpilogueFwdINS6_IJSA_NS7_ILi512EEESA_EEES9_SC_SE_Li256ELb0ELb1ELb0ELb0EEENS1_30DynamicPersistentTileSchedulerILi256ELi128ELb0ELb1ELb1EEEEEEEEEvNT_6ParamsE)
	.align		4
        /*0074*/ 	.word	index@(__assertfail)
	.align		4
        /*0078*/ 	.word	index@(_ZN7cutlass13device_kernelIN5flash11enable_sm90INS1_16FlashAttnFwdSm90INS1_25CollectiveMainloopFwdSm90ILi2EN4cute5tupleIJNS5_1CILi1EEES8_S8_EEENS6_IJNS7_ILi64EEESA_SA_EEELi512ENS_6half_tEfNS_4arch4Sm90ELb1ELb0ELb0ELb1ELb1ELb0ELb0ELb0ELb0ELb1ELb0ELb0EEENS1_21CollectiveEpilogueFwdINS6_IJSA_NS7_ILi512EEESA_EEES9_SC_SE_Li256ELb1ELb1ELb0ELb0EEENS1_36VarlenDynamicPersistentTileSchedulerILi64ELi64ELi256ELi128ELb0ELb1ELb1ELb1ELb1ELb1EEEEEEEEEvNT_6ParamsE)
	.align		4
        /*007c*/ 	.word	index@(__assertfail)
	.align		4
        /*0080*/ 	.word	index@(_ZN7cutlass13device_kernelIN5flash11enable_sm90INS1_16FlashAttnFwdSm90INS1_25CollectiveMainloopFwdSm90ILi2EN4cute5tupleIJNS5_1CILi1EEES8_S8_EEENS6_IJNS7_ILi64EEESA_SA_EEELi512ENS_6half_tEfNS_4arch4Sm90ELb1ELb0ELb0ELb1ELb1ELb1ELb0ELb0ELb0ELb1ELb0ELb0EEENS1_21CollectiveEpilogueFwdINS6_IJSA_NS7_ILi512EEESA_EEES9_SC_SE_Li256ELb1ELb1ELb0ELb0EEENS1_36VarlenDynamicPersistentTileSchedulerILi64ELi64ELi256ELi128ELb0ELb1ELb1ELb1ELb1ELb1EEEEEEEEEvNT_6ParamsE)
	.align		4
        /*0084*/ 	.word	index@(__assertfail)
	.align		4
        /*0088*/ 	.word	index@(_ZN7cutlass13device_kernelIN5flash11enable_sm90INS1_16FlashAttnFwdSm90INS1_25CollectiveMainloopFwdSm90ILi2EN4cute5tupleIJNS5_1CILi1EEES8_S8_EEENS6_IJNS7_ILi64EEESA_SA_EEELi512ENS_6half_tEfNS_4arch4Sm90ELb1ELb0ELb0ELb1ELb1ELb0ELb1ELb0ELb0ELb1ELb0ELb0EEENS1_21CollectiveEpilogueFwdINS6_IJSA_NS7_ILi512EEESA_EEES9_SC_SE_Li256ELb1ELb1ELb0ELb0EEENS1_36VarlenDynamicPersistentTileSchedulerILi64ELi64ELi256ELi128ELb0ELb1ELb1ELb1ELb1ELb1EEEEEEEEEvNT_6ParamsE)
	.align		4
        /*008c*/ 	.word	index@(__assertfail)
	.align		4
        /*0090*/ 	.word	index@(_ZN7cutlass13device_kernelIN5flash11enable_sm90INS1_16FlashAttnFwdSm90INS1_25CollectiveMainloopFwdSm90ILi2EN4cute5tupleIJNS5_1CILi1EEES8_S8_EEENS6_IJNS7_ILi64EEESA_SA_EEELi512ENS_6half_tEfNS_4arch4Sm90ELb1ELb0ELb0ELb1ELb1ELb1ELb1ELb0ELb0ELb1ELb0ELb0EEENS1_21CollectiveEpilogueFwdINS6_IJSA_NS7_ILi512EEESA_EEES9_SC_SE_Li256ELb1ELb1ELb0ELb0EEENS1_36VarlenDynamicPersistentTileSchedulerILi64ELi64ELi256ELi128ELb0ELb1ELb1ELb1ELb1ELb1EEEEEEEEEvNT_6ParamsE)
	.align		4
        /*0094*/ 	.word	index@(__assertfail)
	.align		4
        /*0098*/ 	.word	0x00000000
	.align		4
        /*009c*/ 	.word	0xfffffffe
	.align		4
        /*00a0*/ 	.word	0x00000000
	.align		4
        /*00a4*/ 	.word	0xfffffffd
	.align		4
        /*00a8*/ 	.word	0x00000000
	.align		4
        /*00ac*/ 	.word	0xfffffffc


//--------------------- .nv.constant4             --------------------------
	.section	.nv.constant4,"a",@progbits
	.align	8
	.align		8
.nv.constant4:
        /*0000*/ 	.dword	__assertfail
	.align		8
        /*0008*/ 	.dword	__unnamed_1
	.align		8
        /*0010*/ 	.dword	__unnamed_2
	.align		8
        /*0018*/ 	.dword	__unnamed_3
	.align		8
        /*0020*/ 	.dword	__unnamed_4
	.align		8
        /*0028*/ 	.dword	__unnamed_5
	.align		8
        /*0030*/ 	.dword	__unnamed_6
	.align		8
        /*0038*/ 	.dword	_ZN75_INTERNAL_c007a0d3_39_flash_fwd_hdim64_512_fp16_paged_sm90_cu_61719c98_43604cuda3std3__45__cpo5beginE
	.align		8
        /*0040*/ 	.dword	_ZN75_INTERNAL_c007a0d3_39_flash_fwd_hdim64_512_fp16_paged_sm90_cu_61719c98_43604cuda3std3__45__cpo3endE
	.align		8
        /*0048*/ 	.dword	_ZN75_INTERNAL_c007a0d3_39_flash_fwd_hdim64_512_fp16_paged_sm90_cu_61719c98_43604cuda3std3__45__cpo6cbeginE
	.align		8
        /*0050*/ 	.dword	_ZN75_INTERNAL_c007a0d3_39_flash_fwd_hdim64_512_fp16_paged_sm90_cu_61719c98_43604cuda3std3__45__cpo4cendE
	.align		8
        /*0058*/ 	.dword	_ZN75_INTERNAL_c007a0d3_39_flash_fwd_hdim64_512_fp16_paged_sm90_cu_61719c98_43604cuda3std3__477_GLOBAL__N__c007a0d3_39_flash_fwd_hdim64_512_fp16_paged_sm90_cu_61719c98_43606ignoreE
	.align		8
        /*0060*/ 	.dword	_ZN75_INTERNAL_c007a0d3_39_flash_fwd_hdim64_512_fp16_paged_sm90_cu_61719c98_43604cuda3std3__419piecewise_constructE
	.align		8
        /*0068*/ 	.dword	_ZN75_INTERNAL_c007a0d3_39_flash_fwd_hdim64_512_fp16_paged_sm90_cu_61719c98_43604cuda3std3__48in_placeE
	.align		8
        /*0070*/ 	.dword	_ZN75_INTERNAL_c007a0d3_39_flash_fwd_hdim64_512_fp16_paged_sm90_cu_61719c98_43604cuda3std6ranges3__45__cpo4swapE
	.align		8
        /*0078*/ 	.dword	_ZN75_INTERNAL_c007a0d3_39_flash_fwd_hdim64_512_fp16_paged_sm90_cu_61719c98_43604cuda3std6ranges3__45__cpo9iter_moveE
	.align		8
        /*0080*/ 	.dword	_ZN75_INTERNAL_c007a0d3_39_flash_fwd_hdim64_512_fp16_paged_sm90_cu_61719c98_43604cute7productE
	.align		8
        /*0088*/ 	.dword	_ZN75_INTERNAL_c007a0d3_39_flash_fwd_hdim64_512_fp16_paged_sm90_cu_61719c98_43604cute1_E
	.align		8
        /*0090*/ 	.dword	$str$23
	.align		8
        /*0098*/ 	.dword	$str$24


//--------------------- .text._ZN7cutlass13device_kernelIN5flash11enable_sm90INS1_16FlashAttnFwdSm90INS1_25CollectiveMainloopFwdSm90ILi2EN4cute5tupleIJNS5_1CILi1EEES8_S8_EEENS6_IJNS7_ILi64EEESA_SA_EEELi512ENS_6half_tEfNS_4arch4Sm90ELb0ELb0ELb0ELb0ELb1ELb0ELb0ELb0ELb0ELb1ELb0ELb0EEENS1_21CollectiveEpilogueFwdINS6_IJSA_NS7_ILi512EEESA_EEES9_SC_SE_Li256ELb0ELb1ELb0ELb0EEENS1_29StaticPersistentTileSchedulerILb0EEEEEEEEEvNT_6ParamsE --------------------------
	.section	.text._ZN7cutlass13device_kernelIN5flash11enable_sm90INS1_16FlashAttnFwdSm90INS1_25CollectiveMainloopFwdSm90ILi2EN4cute5tupleIJNS5_1CILi1EEES8_S8_EEENS6_IJNS7_ILi64EEESA_SA_EEELi512ENS_6half_tEfNS_4arch4Sm90ELb0ELb0ELb0ELb0ELb1ELb0ELb0ELb0ELb0ELb1ELb0ELb0EEENS1_21CollectiveEpilogueFwdINS6_IJSA_NS7_ILi512EEESA_EEES9_SC_SE_Li256ELb0ELb1ELb0ELb0EEENS1_29StaticPersistentTileSchedulerILb0EEEEEEEEEvNT_6ParamsE,"ax",@progbits
	.align	128
.text._ZN7cutlass13device_kernelIN5flash11enable_sm90INS1_16FlashAttnFwdSm90INS1_25CollectiveMainloopFwdSm90ILi2EN4cute5tupleIJNS5_1CILi1EEES8_S8_EEENS6_IJNS7_ILi64EEESA_SA_EEELi512ENS_6half_tEfNS_4arch4Sm90ELb0ELb0ELb0ELb0ELb1ELb0ELb0ELb0ELb0ELb1ELb0ELb0EEENS1_21CollectiveEpilogueFwdINS6_IJSA_NS7_ILi512EEESA_EEES9_SC_SE_Li256ELb0ELb1ELb0ELb0EEENS1_29StaticPersistentTileSchedulerILb0EEEEEEEEEvNT_6ParamsE:
        .type           _ZN7cutlass13device_kernelIN5flash11enable_sm90INS1_16FlashAttnFwdSm90INS1_25CollectiveMainloopFwdSm90ILi2EN4cute5tupleIJNS5_1CILi1EEES8_S8_EEENS6_IJNS7_ILi64EEESA_SA_EEELi512ENS_6half_tEfNS_4arch4Sm90ELb0ELb0ELb0ELb0ELb1ELb0ELb0ELb0ELb0ELb1ELb0ELb0EEENS1_21CollectiveEpilogueFwdINS6_IJSA_NS7_ILi512EEESA_EEES9_SC_SE_Li256ELb0ELb1ELb0ELb0EEENS1_29StaticPersistentTileSchedulerILb0EEEEEEEEEvNT_6ParamsE,@function
        .size           _ZN7cutlass13device_kernelIN5flash11enable_sm90INS1_16FlashAttnFwdSm90INS1_25CollectiveMainloopFwdSm90ILi2EN4cute5tupleIJNS5_1CILi1EEES8_S8_EEENS6_IJNS7_ILi64EEESA_SA_EEELi512ENS_6half_tEfNS_4arch4Sm90ELb0ELb0ELb0ELb0ELb1ELb0ELb0ELb0ELb0ELb1ELb0ELb0EEENS1_21CollectiveEpilogueFwdINS6_IJSA_NS7_ILi512EEESA_EEES9_SC_SE_Li256ELb0ELb1ELb0ELb0EEENS1_29StaticPersistentTileSchedulerILb0EEEEEEEEEvNT_6ParamsE,(.L_x_5633 - _ZN7cutlass13device_kernelIN5flash11enable_sm90INS1_16FlashAttnFwdSm90INS1_25CollectiveMainloopFwdSm90ILi2EN4cute5tupleIJNS5_1CILi1EEES8_S8_EEENS6_IJNS7_ILi64EEESA_SA_EEELi512ENS_6half_tEfNS_4arch4Sm90ELb0ELb0ELb0ELb0ELb1ELb0ELb0ELb0ELb0ELb1ELb0ELb0EEENS1_21CollectiveEpilogueFwdINS6_IJSA_NS7_ILi512EEESA_EEES9_SC_SE_Li256ELb0ELb1ELb0ELb0EEENS1_29StaticPersistentTileSchedulerILb0EEEEEEEEEvNT_6ParamsE)
        .other          _ZN7cutlass13device_kernelIN5flash11enable_sm90INS1_16FlashAttnFwdSm90INS1_25CollectiveMainloopFwdSm90ILi2EN4cute5tupleIJNS5_1CILi1EEES8_S8_EEENS6_IJNS7_ILi64EEESA_SA_EEELi512ENS_6half_tEfNS_4arch4Sm90ELb0ELb0ELb0ELb0ELb1ELb0ELb0ELb0ELb0ELb1ELb0ELb0EEENS1_21CollectiveEpilogueFwdINS6_IJSA_NS7_ILi512EEESA_EEES9_SC_SE_Li256ELb0ELb1ELb0ELb0EEENS1_29StaticPersistentTileSchedulerILb0EEEEEEEEEvNT_6ParamsE,@"STO_CUDA_ENTRY STV_DEFAULT"
_ZN7cutlass13device_kernelIN5flash11enable_sm90INS1_16FlashAttnFwdSm90INS1_25CollectiveMainloopFwdSm90ILi2EN4cute5tupleIJNS5_1CILi1EEES8_S8_EEENS6_IJNS7_ILi64EEESA_SA_EEELi512ENS_6half_tEfNS_4arch4Sm90ELb0ELb0ELb0ELb0ELb1ELb0ELb0ELb0ELb0ELb1ELb0ELb0EEENS1_21CollectiveEpilogueFwdINS6_IJSA_NS7_ILi512EEESA_EEES9_SC_SE_Li256ELb0ELb1ELb0ELb0EEENS1_29StaticPersistentTileSchedulerILb0EEEEEEEEEvNT_6ParamsE:
[----:B------:R-:W0:Y:S02]  /*0000*/  LDC R1, c[0x0][0x28] ;  /* 0x00000a00ff017b82 */ /* 0x000e240000000800 */
[----:B0-----:R-:W-:Y:S01]  /*0010*/  VIADD R1, R1, 0xffffffd0 ;  /* 0xffffffd001017836 */ /* 0x001fe20000000000 */
[----:B------:R-:W0:Y:S01]  /*0020*/  S2R R0, SR_TID.X ;  /* 0x0000000000007919 */ /* 0x000e220000002100 */
[----:B------:R-:W-:Y:S01]  /*0030*/  ELECT P0, URZ, PT ;  /* 0x00000000003f782f */ /* 0x000fe20003800000 */
[----:B------:R-:W-:Y:S01]  /*0040*/  UMOV UR4, 0x80 ;  /* 0x0000008000047882 */ /* 0x000fe20000000000 */
[----:B------:R-:W-:Y:S01]  /*0050*/  UMOV UR7, 0x100 ;  /* 0x0000010000077882 */ /* 0x000fe20000000000 */
[----:B0-----:R-:W-:-:S05]  /*0060*/  SHF.R.U32.HI R2, RZ, 0x5, R0 ;  /* 0x00000005ff027819 */ /* 0x001fca0000011600 */
[----:B------:R-:W0:Y:S02]  /*0070*/  SHFL.IDX PT, R3, R2, RZ, 0x1f ;  /* 0x00001fff02037589 */ /* 0x000e2400000e0000 */
[C---:B0-----:R-:W-:Y:S02]  /*0080*/  ISETP.NE.OR P0, PT, R3.reuse, RZ, !P0 ;  /* 0x000000ff0300720c */ /* 0x041fe40004705670 */
[----:B------:R-:W-:Y:S02]  /*0090*/  ISETP.NE.AND P1, PT, R3, RZ, PT ;  /* 0x000000ff0300720c */ /* 0x000fe40003f25270 */
[----:B------:R-:W-:-:S06]  /*00a0*/  SHF.R.U32.HI R3, RZ, 0x7, R0 ;  /* 0x00000007ff037819 */ /* 0x000fcc0000011600 */
[----:B------:R-:W0:Y:S03]  /*00b0*/  SHFL.IDX PT, R3, R3, RZ, 0x1f ;  /* 0x00001fff03037589 */ /* 0x000e2600000e0000 */
[----:B------:R-:W-:Y:S01]  /*00c0*/  VOTEU.ALL UP0, P0 ;  /* 0x00000000003f7886 */ /* 0x000fe20000000000 */
[----:B------:R-:W-:-:S04]  /*00d0*/  VOTEU.ALL UP1, P0 ;  /* 0x00000000003f7886 */ /* 0x000fc80000020000 */
[----:B------:R-:W1:Y:S01]  /*00e0*/  @!UP0 S2UR UR8, SR_CgaCtaId ;  /* 0x00000000000889c3 */ /* 0x000e620000008800 */
[----:B------:R-:W-:Y:S01]  /*00f0*/  @!UP0 UMOV UR6, 0x400 ;  /* 0x0000040000068882 */ /* 0x000fe20000000000 */
[----:B------:R-:W-:-:S04]  /*0100*/  @!UP0 UIADD3 UR4, -UR4, 0x100000, URZ ;  /* 0x0010000004048890 */ /* 0x000fc8000fffe13f */
[----:B------:R-:W-:Y:S02]  /*0110*/  @!UP0 USHF.L.U32 UR5, UR4, 0xb, URZ ;  /* 0x0000000b04058899 */ /* 0x000fe4000800063f */
[----:B------:R-:W-:Y:S02]  /*0120*/  @!UP0 USHF.L.U32 UR4, UR4, 0x1, URZ ;  /* 0x0000000104048899 */ /* 0x000fe4000800063f */
[----:B-1----:R-:W-:Y:S02]  /*0130*/  @!UP0 ULEA UR8, UR8, UR6, 0x18 ;  /* 0x0000000608088291 */ /* 0x002fe4000f8ec03f */
[----:B------:R-:W-:-:S04]  /*0140*/  @!UP0 UIADD3 UR6, -UR7, 0x100000, URZ ;  /* 0x0010000007068890 */ /* 0x000fc8000fffe13f */
[----:B------:R-:W-:Y:S02]  /*0150*/  @!UP0 USHF.L.U32 UR7, UR6, 0xb, URZ ;  /* 0x0000000b06078899 */ /* 0x000fe4000800063f */
[----:B------:R-:W-:Y:S01]  /*0160*/  @!UP0 USHF.L.U32 UR6, UR6, 0x1, URZ ;  /* 0x0000000106068899 */ /* 0x000fe2000800063f */
[----:B------:R-:W-:-:S05]  /*0170*/  VOTEU.ALL UP0, P0 ;  /* 0x00000000003f7886 */ /* 0x000fca0000000000 */
[----:B------:R1:W2:Y:S06]  /*0180*/  @!UP0 SYNCS.EXCH.64 URZ, [UR8+0x28c00], UR4 ;  /* 0x028c0004083f85b2 */ /* 0x0002ac0008000100 */
[----:B------:R1:W3:Y:S02]  /*0190*/  @!UP1 SYNCS.EXCH.64 URZ, [UR8+0x28c20], UR6 ;  /* 0x028c2006083f95b2 */ /* 0x0002e40008000100 */
[----:B01----:R-:W-:Y:S05]  /*01a0*/  @P1 BRA `(.L_x_0) ;  /* 0x0000000000381947 */ /* 0x003fea0003800000 */
[----:B------:R-:W0:Y:S01]  /*01b0*/  S2UR UR5, SR_CgaCtaId ;  /* 0x00000000000579c3 */ /* 0x000e220000008800 */
[----:B------:R-:W-:Y:S01]  /*01c0*/  UMOV UR4, 0x400 ;  /* 0x0000040000047882 */ /* 0x000fe20000000000 */
[----:B------:R-:W-:Y:S01]  /*01d0*/  UMOV UR7, 0x80 ;  /* 0x0000008000077882 */ /* 0x000fe20000000000 */
[----:B------:R-:W-:Y:S01]  /*01e0*/  ELECT P0, URZ, PT ;  /* 0x00000000003f782f */ /* 0x000fe20003800000 */
[----:B0-----:R-:W-:Y:S02]  /*01f0*/  ULEA UR6, UR5, UR4, 0x18 ;  /* 0x0000000405067291 */ /* 0x001fe4000f8ec03f */
[----:B------:R-:W-:-:S04]  /*0200*/  UIADD3 UR4, -UR7, 0x100000, URZ ;  /* 0x0010000007047890 */ /* 0x000fc8000fffe13f */
[----:B------:R-:W-:Y:S02]  /*0210*/  USHF.L.U32 UR5, UR4, 0xb, URZ ;  /* 0x0000000b04057899 */ /* 0x000fe4000800063f */
[----:B------:R-:W-:Y:S01]  /*0220*/  USHF.L.U32 UR4, UR4, 0x1, URZ ;  /* 0x0000000104047899 */ /* 0x000fe2000800063f */
[----:B------:R-:W0:Y:S11]  /*0230*/  FENCE.VIEW.ASYNC.S ;  /* 0x00000000000073c6 */ /* 0x000e360000000000 */
[----:B0-----:R0:W1:Y:S01]  /*0240*/  SYNCS.EXCH.64 URZ, [UR6+0x28c30], UR4 ;  /* 0x028c3004063f75b2 */ /* 0x0010620008000100 */
[----:B------:R0:W4:Y:S01]  /*0250*/  SYNCS.EXCH.64 URZ, [UR6+0x28c40], UR4 ;  /* 0x028c4004063f75b2 */ /* 0x0001220008000100 */
[----:B------:R0:W0:Y:S01]  /*0260*/  SYNCS.EXCH.64 URZ, [UR6+0x28c38], UR4 ;  /* 0x028c3804063f75b2 */ /* 0x0000220008000100 */
[----:B------:R0:W0:Y:S01]  /*0270*/  SYNCS.EXCH.64 URZ, [UR6+0x28c48], UR4 ;  /* 0x028c4804063f75b2 */ /* 0x0000220008000100 */
[----:B------:R-:W-:Y:S01]  /*0280*/  NOP ;  /* 0x0000000000007918 */ /* 0x000fe20000000000 */
.L_x_0:
[----:B------:R-:W5:Y:S01]  /*0290*/  SHFL.IDX PT, R4, R2, RZ, 0x1f ;  /* 0x00001fff02047589 */ /* 0x000f6200000e0000 */
[----:B------:R-:W-:Y:S01]  /*02a0*/  NOP ;  /* 0x0000000000007918 */ /* 0x000fe20000000000 */
[----:B-----5:R-:W-:-:S13]  /*02b0*/  ISETP.NE.AND P0, PT, R4, RZ, PT ;  /* 0x000000ff0400720c */ /* 0x020fda0003f05270 */
[----:B------:R-:W-:Y:S05]  /*02c0*/  @P0 BRA `(.L_x_1) ;  /* 0x0000000000480947 */ /* 0x000fea0003800000 */
[----:B0-----:R-:W0:Y:S01]  /*02d0*/  S2UR UR5, SR_CgaCtaId ;  /* 0x00000000000579c3 */ /* 0x001e220000008800 */
[----:B------:R-:W-:Y:S01]  /*02e0*/  UMOV UR4, 0x400 ;  /* 0x0000040000047882 */ /* 0x000fe20000000000 */
[----:B------:R-:W-:Y:S01]  /*02f0*/  UMOV UR6, 0x80 ;  /* 0x0000008000067882 */ /* 0x000fe20000000000 */
[----:B------:R-:W-:Y:S01]  /*0300*/  UMOV UR7, 0x100 ;  /* 0x0000010000077882 */ /* 0x000fe20000000000 */
[----:B------:R-:W-:Y:S01]  /*0310*/  ELECT P0, URZ, PT ;  /* 0x00000000003f782f */ /* 0x000fe20003800000 */
[----:B0-----:R-:W-:Y:S02]  /*0320*/  ULEA UR8, UR5, UR4, 0x18 ;  /* 0x0000000405087291 */ /* 0x001fe4000f8ec03f */
[----:B------:R-:W-:-:S04]  /*0330*/  UIADD3 UR4, -UR6, 0x100000, URZ ;  /* 0x0010000006047890 */ /* 0x000fc8000fffe13f */
[----:B------:R-:W-:Y:S02]  /*0340*/  USHF.L.U32 UR5, UR4, 0xb, URZ ;  /* 0x0000000b04057899 */ /* 0x000fe4000800063f */
[----:B------:R-:W-:Y:S02]  /*0350*/  USHF.L.U32 UR4, UR4, 0x1, URZ ;  /* 0x0000000104047899 */ /* 0x000fe4000800063f */
[----:B------:R-:W-:-:S04]  /*0360*/  UIADD3 UR6, -UR7, 0x100000, URZ ;  /* 0x0010000007067890 */ /* 0x000fc8000fffe13f */
[----:B------:R-:W-:Y:S02]  /*0370*/  USHF.L.U32 UR7, UR6, 0xb, URZ ;  /* 0x0000000b06077899 */ /* 0x000fe4000800063f */
[----:B------:R-:W-:Y:S01]  /*0380*/  USHF.L.U32 UR6, UR6, 0x1, URZ ;  /* 0x0000000106067899 */ /* 0x000fe2000800063f */
[----:B------:R-:W0:Y:S03]  /*0390*/  FENCE.VIEW.ASYNC.S ;  /* 0x00000000000073c6 */ /* 0x000e260000000000 */
[----:B0-----:R0:W0:Y:S08]  /*03a0*/  SYNCS.EXCH.64 URZ, [UR8+0x28c50], UR4 ;  /* 0x028c5004083f75b2 */ /* 0x0010300008000100 */
[----:B------:R0:W0:Y:S01]  /*03b0*/  SYNCS.EXCH.64 URZ, [UR8+0x28c60], UR6 ;  /* 0x028c6006083f75b2 */ /* 0x0000220008000100 */
[----:B------:R0:W0:Y:S01]  /*03c0*/  SYNCS.EXCH.64 URZ, [UR8+0x28c58], UR4 ;  /* 0x028c5804083f75b2 */ /* 0x0000220008000100 */
[----:B------:R0:W0:Y:S01]  /*03d0*/  SYNCS.EXCH.64 URZ, [UR8+0x28c68], UR6 ;  /* 0x028c6806083f75b2 */ /* 0x0000220008000100 */
[----:B------:R-:W-:Y:S01]  /*03e0*/  NOP ;  /* 0x0000000000007918 */ /* 0x000fe20000000000 */
.L_x_1:
[----:B------:R-:W5:Y:S01]  /*03f0*/  SHFL.IDX PT, R4, R2, RZ, 0x1f ;  /* 0x00001fff02047589 */ /* 0x000f6200000e0000 */
[----:B------:R-:W-:Y:S01]  /*0400*/  NOP ;  /* 0x0000000000007918 */ /* 0x000fe20000000000 */
[----:B-----5:R-:W-:-:S13]  /*0410*/  ISETP.NE.AND P0, PT, R4, RZ, PT ;  /* 0x000000ff0400720c */ /* 0x020fda0003f05270 */
[----:B------:R-:W-:Y:S05]  /*0420*/  @P0 BRA `(.L_x_2) ;  /* 0x0000000000380947 */ /* 0x000fea0003800000 */
[----:B0-----:R-:W0:Y:S01]  /*0430*/  S2UR UR5, SR_CgaCtaId ;  /* 0x00000000000579c3 */ /* 0x001e220000008800 */
        /* <DEDUP_REMOVED lines=8> */
[----:B0-----:R0:W0:Y:S01]  /*04c0*/  SYNCS.EXCH.64 URZ, [UR6+0x28c70], UR4 ;  /* 0x028c7004063f75b2 */ /* 0x0010220008000100 */
[----:B------:R0:W0:Y:S01]  /*04d0*/  SYNCS.EXCH.64 URZ, [UR6+0x28c80], UR4 ;  /* 0x028c8004063f75b2 */ /* 0x0000220008000100 */
[----:B------:R0:W0:Y:S01]  /*04e0*/  SYNCS.EXCH.64 URZ, [UR6+0x28c78], UR4 ;  /* 0x028c7804063f75b2 */ /* 0x0000220008000100 */
[----:B------:R0:W0:Y:S01]  /*04f0*/  SYNCS.EXCH.64 URZ, [UR6+0x28c88], UR4 ;  /* 0x028c8804063f75b2 */ /* 0x0000220008000100 */
[----:B------:R-:W-:Y:S01]  /*0500*/  NOP ;  /* 0x0000000000007918 */ /* 0x000fe20000000000 */
.L_x_2:
        /* <DEDUP_REMOVED lines=22> */
.L_x_3:
[----:B------:R-:W5:Y:S01]  /*0670*/  SHFL.IDX PT, R4, R2, RZ, 0x1f ;  /* 0x00001fff02047589 */ /* 0x000f6200000e0000 */
[----:B------:R-:W-:Y:S01]  /*0680*/  R2UR UR46, R3 ;  /* 0x00000000032e72ca */ /* 0x000fe200000e0000 */
        /* <DEDUP_REMOVED lines=21> */
.L_x_4:
[----:B------:R-:W-:Y:S01]  /*07e0*/  UISETP.NE.AND UP0, UPT, UR46, URZ, UPT ;  /* 0x0000003f2e00728c */ /* 0x000fe2000bf05270 */
[----:B------:R-:W-:Y:S01]  /*07f0*/  NOP ;  /* 0x0000000000007918 */ /* 0x000fe20000000000 */
[----:B------:R-:W-:Y:S01]  /*0800*/  UMOV UR38, 0x1 ;  /* 0x0000000100267882 */ /* 0x000fe20000000000 */
[----:B------:R-:W-:Y:S01]  /*0810*/  ULDC.64 UR50, c[0x0][0x208] ;  /* 0x0000820000327ab9 */ /* 0x000fe20000000a00 */
[----:B------:R-:W-:Y:S01]  /*0820*/  USEL UR38, UR38, 0x2, !UP0 ;  /* 0x0000000226267887 */ /* 0x000fe2000c000000 */
[----:B01234-:R-:W-:Y:S01]  /*0830*/  BAR.SYNC.DEFER_BLOCKING 0x0 ;  /* 0x0000000000007b1d */ /* 0x01ffe20000010000 */
[----:B------:R-:W-:-:S13]  /*0840*/  PLOP3.LUT P0, PT, PT, PT, UP0, 0x80, 0x0 ;  /* 0x000000000000781c */ /* 0x000fda0003f0f008 */
[----:B------:R-:W-:Y:S05]  /*0850*/  @!P0 BRA `(.L_x_5) ;  /* 0x0000007800a88947 */ /* 0x000fea0003800000 */
.L_x_6:
[----:B------:R-:W-:-:S08]  /*0860*/  NOP ;  /* 0x0000000000007918 */ /* 0x000fd00000000000 */
[----:B------:R-:W0:Y:S02]  /*0870*/  USETMAXREG.TRY_ALLOC.CTAPOOL UP0, 0xe8 ;  /* 0x000000e8000079c8 */ /* 0x000e240008000600 */
[----:B0-----:R-:W-:-:S13]  /*0880*/  PLOP3.LUT P0, PT, PT, PT, UP0, 0x80, 0x0 ;  /* 0x000000000000781c */ /* 0x001fda0003f0f008 */
[----:B------:R-:W-:Y:S05]  /*0890*/  @!P0 BRA `(.L_x_6) ;  /* 0xfffffffc00f08947 */ /* 0x000fea000383ffff */
[----:B------:R-:W-:Y:S01]  /*08a0*/  LOP3.LUT R2, R0, 0xffffff80, RZ, 0xc0, !PT ;  /* 0xffffff8000027812 */ /* 0x000fe200078ec0ff */
[----:B------:R-:W0:Y:S03]  /*08b0*/  S2UR UR40, SR_CTAID.X ;  /* 0x00000000002879c3 */ /* 0x000e260000002500 */
[----:B------:R-:W-:-:S05]  /*08c0*/  ISETP.NE.AND P0, PT, R2, 0x80, PT ;  /* 0x000000800200780c */ /* 0x000fca0003f05270 */
[----:B------:R-:W0:Y:S08]  /*08d0*/  LDC R2, c[0x0][0xc34] ;  /* 0x00030d00ff027b82 */ /* 0x000e300000000800 */
[----:B------:R-:W-:Y:S06]  /*08e0*/  @!P0 BAR.ARV 0x8, 0x100 ;  /* 0x0204000000008b1d */ /* 0x000fec0000002000 */
[----:B------:R-:W-:-:S13]  /*08f0*/  ISETP.GE.U32.AND P0, PT, R0, 0x100, PT ;  /* 0x000001000000780c */ /* 0x000fda0003f06070 */
[----:B------:R-:W-:Y:S06]  /*0900*/  @P0 BAR.ARV 0xf, 0x100 ;  /* 0x03c4000000000b1d */ /* 0x000fec0000002000 */
[----:B0-----:R-:W-:-:S13]  /*0910*/  ISETP.LE.AND P0, PT, R2, UR40, PT ;  /* 0x0000002802007c0c */ /* 0x001fda000bf03270 */
[----:B------:R-:W-:Y:S05]  /*0920*/  @P0 EXIT ;  /* 0x000000000000094d */ /* 0x000fea0003800000 */
[----:B------:R-:W-:Y:S01]  /*0930*/  VIADD R0, R0, 0xffffff80 ;  /* 0xffffff8000007836 */ /* 0x000fe20000000000 */
[----:B------:R-:W0:Y:S01]  /*0940*/  S2UR UR39, SR_CgaCtaId ;  /* 0x00000000002779c3 */ /* 0x000e220000008800 */
[----:B------:R-:W-:Y:S01]  /*0950*/  UMOV UR42, 0x400 ;  /* 0x00000400002a7882 */ /* 0x000fe20000000000 */
[----:B------:R-:W-:Y:S01]  /*0960*/  IMAD.MOV.U32 R23, RZ, RZ, 0x40 ;  /* 0x00000040ff177424 */ /* 0x000fe200078e00ff */
[----:B------:R-:W-:Y:S01]  /*0970*/  ULOP3.LUT UR41, UR38, 0x1, URZ, 0xfc, !UPT ;  /* 0x0000000126297892 */ /* 0x000fe2000f8efc3f */
[----:B------:R-:W-:Y:S01]  /*0980*/  SHF.R.S32.HI R3, RZ, 0x1f, R0 ;  /* 0x0000001fff037819 */ /* 0x000fe20000011400 */
[----:B------:R-:W-:Y:S01]  /*0990*/  UMOV UR36, URZ ;  /* 0x0000003f00247c82 */ /* 0x000fe20008000000 */
[----:B------:R-:W-:Y:S01]  /*09a0*/  UMOV UR37, URZ ;  /* 0x0000003f00257c82 */ /* 0x000fe20008000000 */
[----:B------:R-:W-:Y:S01]  /*09b0*/  UMOV UR47, URZ ;  /* 0x0000003f002f7c82 */ /* 0x000fe20008000000 */
[CC--:B------:R-:W-:Y:S02]  /*09c0*/  LEA.HI R5, R3.reuse, R0.reuse, RZ, 0x5 ;  /* 0x0000000003057211 */ /* 0x0c0fe400078f28ff */
[----:B------:R-:W-:-:S02]  /*09d0*/  LEA.HI R2, R3, R0, RZ, 0x4 ;  /* 0x0000000003027211 */ /* 0x000fc400078f20ff */
[CC--:B------:R-:W-:Y:S02]  /*09e0*/  LEA.HI R4, R3.reuse, R0.reuse, RZ, 0x7 ;  /* 0x0000000003047211 */ /* 0x0c0fe400078f38ff */
[--C-:B------:R-:W-:Y:S02]  /*09f0*/  SHF.R.S32.HI R10, RZ, 0x5, R5.reuse ;  /* 0x00000005ff0a7819 */ /* 0x100fe40000011405 */
[----:B------:R-:W-:Y:S02]  /*0a00*/  SHF.R.S32.HI R9, RZ, 0x1f, R5 ;  /* 0x0000001fff097819 */ /* 0x000fe40000011405 */
[----:B------:R-:W-:Y:S02]  /*0a10*/  LEA.HI R6, R3, R0, RZ, 0x2 ;  /* 0x0000000003067211 */ /* 0x000fe400078f10ff */
[----:B------:R-:W-:Y:S02]  /*0a20*/  SHF.R.S32.HI R7, RZ, 0x4, R2 ;  /* 0x00000004ff077819 */ /* 0x000fe40000011402 */
[----:B------:R-:W-:-:S02]  /*0a30*/  LOP3.LUT R5, R2, 0xfffffff0, RZ, 0xc0, !PT ;  /* 0xfffffff002057812 */ /* 0x000fc400078ec0ff */
[----:B------:R-:W-:Y:S01]  /*0a40*/  LEA.HI R212, R3, R0, RZ, 0x3 ;  /* 0x0000000003d47211 */ /* 0x000fe200078f18ff */
[----:B0-----:R-:W-:Y:S01]  /*0a50*/  ULEA UR42, UR39, UR42, 0x18 ;  /* 0x0000002a272a7291 */ /* 0x001fe2000f8ec03f */
[----:B------:R-:W-:Y:S02]  /*0a60*/  LOP3.LUT R3, R4, 0xffffff80, RZ, 0xc0, !PT ;  /* 0xffffff8004037812 */ /* 0x000fe400078ec0ff */
[----:B------:R-:W-:Y:S01]  /*0a70*/  LOP3.LUT R11, R6, 0xfffffffc, RZ, 0xc0, !PT ;  /* 0xfffffffc060b7812 */ /* 0x000fe200078ec0ff */
[----:B------:R-:W-:Y:S01]  /*0a80*/  IMAD.IADD R6, R0, 0x1, -R5 ;  /* 0x0000000100067824 */ /* 0x000fe200078e0a05 */
[----:B------:R-:W-:Y:S01]  /*0a90*/  LEA.HI R2, R2, R7, RZ, 0x1 ;  /* 0x0000000702027211 */ /* 0x000fe200078f08ff */
[----:B------:R-:W-:Y:S01]  /*0aa0*/  IMAD.IADD R3, R0, 0x1, -R3 ;  /* 0x0000000100037824 */ /* 0x000fe200078e0a03 */
[----:B------:R-:W-:Y:S01]  /*0ab0*/  LOP3.LUT R13, R212, 0xfffffff8, RZ, 0xc0, !PT ;  /* 0xfffffff8d40d7812 */ /* 0x000fe200078ec0ff */
[----:B------:R-:W-:Y:S01]  /*0ac0*/  IMAD.IADD R11, R0, 0x1, -R11 ;  /* 0x00000001000b7824 */ /* 0x000fe200078e0a0b */
[----:B------:R-:W-:-:S02]  /*0ad0*/  LOP3.LUT R2, R2, 0x1ffffffe, RZ, 0xc0, !PT ;  /* 0x1ffffffe02027812 */ /* 0x000fc400078ec0ff */
[----:B------:R-:W-:Y:S01]  /*0ae0*/  SHF.R.S32.HI R5, RZ, 0x1f, R6 ;  /* 0x0000001fff057819 */ /* 0x000fe20000011406 */
[----:B------:R-:W-:Y:S01]  /*0af0*/  IMAD.IADD R210, R0, 0x1, -R13 ;  /* 0x0000000100d27824 */ /* 0x000fe200078e0a0d */
[----:B------:R-:W-:Y:S01]  /*0b00*/  SHF.R.S32.HI R0, RZ, 0x1f, R3 ;  /* 0x0000001fff007819 */ /* 0x000fe20000011403 */
[----:B------:R-:W-:Y:S01]  /*0b10*/  IMAD.IADD R8, R7, 0x1, -R2 ;  /* 0x0000000107087824 */ /* 0x000fe200078e0a02 */
[----:B------:R-:W-:Y:S02]  /*0b20*/  LEA.HI R7, R5, R6, RZ, 0x3 ;  /* 0x0000000605077211 */ /* 0x000fe400078f18ff */
[----:B------:R-:W-:Y:S02]  /*0b30*/  LEA.HI R9, R9, R10, RZ, 0x2 ;  /* 0x0000000a09097211 */ /* 0x000fe400078f10ff */
[----:B------:R-:W-:Y:S02]  /*0b40*/  LEA.HI R12, R11, R11, RZ, 0x1 ;  /* 0x0000000b0b0c7211 */ /* 0x000fe400078f08ff */
[----:B------:R-:W-:-:S02]  /*0b50*/  LEA.HI R2, R0, R3, RZ, 0x2 ;  /* 0x0000000300027211 */ /* 0x000fc400078f10ff */
[----:B------:R-:W-:Y:S02]  /*0b60*/  SHF.R.S32.HI R211, RZ, 0x7, R4 ;  /* 0x00000007ffd37819 */ /* 0x000fe40000011404 */
[----:B------:R-:W-:Y:S02]  /*0b70*/  LOP3.LUT R5, R7, 0xfffffff8, RZ, 0xc0, !PT ;  /* 0xfffffff807057812 */ /* 0x000fe400078ec0ff */
[----:B------:R-:W-:Y:S02]  /*0b80*/  LOP3.LUT R9, R9, 0x3ffffc, RZ, 0xc0, !PT ;  /* 0x003ffffc09097812 */ /* 0x000fe400078ec0ff */
[----:B------:R-:W-:Y:S02]  /*0b90*/  LOP3.LUT R14, R12, 0x1ffffffe, RZ, 0xc0, !PT ;  /* 0x1ffffffe0c0e7812 */ /* 0x000fe400078ec0ff */
[----:B------:R-:W-:Y:S01]  /*0ba0*/  LOP3.LUT R12, R2, 0x7ffffffc, RZ, 0xc0, !PT ;  /* 0x7ffffffc020c7812 */ /* 0x000fe200078ec0ff */
[----:B------:R-:W-:Y:S01]  /*0bb0*/  IMAD.IADD R9, R10, 0x1, -R9 ;  /* 0x000000010a097824 */ /* 0x000fe200078e0a09 */
[----:B------:R-:W-:Y:S01]  /*0bc0*/  LEA R16, R211, R6, 0x8 ;  /* 0x00000006d3107211 */ /* 0x000fe200078e40ff */
[----:B------:R-:W-:Y:S01]  /*0bd0*/  IMAD.IADD R6, R6, 0x1, -R5 ;  /* 0x0000000106067824 */ /* 0x000fe200078e0a05 */
[----:B------:R-:W-:Y:S01]  /*0be0*/  LEA.HI R5, R0, R3, RZ, 0x5 ;  /* 0x0000000300057211 */ /* 0x000fe200078f28ff */
[----:B------:R-:W-:Y:S01]  /*0bf0*/  IMAD.IADD R12, R3, 0x1, -R12 ;  /* 0x00000001030c7824 */ /* 0x000fe200078e0a0c */
[----:B------:R-:W-:Y:S01]  /*0c00*/  SHF.R.S32.HI R0, RZ, 0x2, R2 ;  /* 0x00000002ff007819 */ /* 0x000fe20000011402 */
[----:B------:R-:W-:Y:S01]  /*0c10*/  IMAD R16, R9, 0x10, R16 ;  /* 0x0000001009107824 */ /* 0x000fe200078e0210 */
[----:B------:R-:W-:Y:S01]  /*0c20*/  SHF.R.S32.HI R3, RZ, 0x1f, R2 ;  /* 0x0000001fff037819 */ /* 0x000fe20000011402 */
[C---:B------:R-:W-:Y:S01]  /*0c30*/  IMAD.SHL.U32 R2, R6.reuse, 0x40, RZ ;  /* 0x0000004006027824 */ /* 0x040fe200078e00ff */
[----:B------:R-:W-:Y:S01]  /*0c40*/  R2P PR, R6, 0x6 ;  /* 0x0000000606007804 */ /* 0x000fe20000000000 */
[----:B------:R-:W-:Y:S01]  /*0c50*/  IMAD.SHL.U32 R9, R7, 0x40, RZ ;  /* 0x0000004007097824 */ /* 0x000fe200078e00ff */
[----:B------:R-:W-:Y:S01]  /*0c60*/  SHF.L.U32 R7, R8, 0x3, RZ ;  /* 0x0000000308077819 */ /* 0x000fe200000006ff */
[----:B------:R-:W-:Y:S01]  /*0c70*/  IMAD.IADD R215, R11, 0x1, -R14 ;  /* 0x000000010bd77824 */ /* 0x000fe200078e0a0e */
[----:B------:R-:W-:Y:S01]  /*0c80*/  LOP3.LUT R2, R2, 0x1c0, RZ, 0xc0, !PT ;  /* 0x000001c002027812 */ /* 0x000fe200078ec0ff */
[----:B------:R-:W-:Y:S01]  /*0c90*/  IMAD.SHL.U32 R17, R12, 0x2, RZ ;  /* 0x000000020c117824 */ /* 0x000fe200078e00ff */
[----:B------:R-:W-:Y:S01]  /*0ca0*/  LOP3.LUT R9, R9, 0x7ffffe00, RZ, 0xc0, !PT ;  /* 0x7ffffe0009097812 */ /* 0x000fe200078ec0ff */
[--C-:B------:R-:W-:Y:S01]  /*0cb0*/  IMAD.U32 R216, R16, 0x40, R7.reuse ;  /* 0x0000004010d87824 */ /* 0x100fe200078e0007 */
[----:B------:R-:W-:Y:S01]  /*0cc0*/  LOP3.LUT R7, R2, 0x8, R7, 0xf8, !PT ;  /* 0x0000000802077812 */ /* 0x000fe200078ef807 */
[----:B------:R-:W-:Y:S01]  /*0cd0*/  IMAD.SHL.U32 R16, R210, 0x8, RZ ;  /* 0x00000008d2107824 */ /* 0x000fe200078e00ff */
[----:B------:R-:W-:Y:S01]  /*0ce0*/  SHF.R.U32.HI R8, RZ, 0x3, R2 ;  /* 0x00000003ff087819 */ /* 0x000fe20000011602 */
[----:B------:R-:W-:Y:S01]  /*0cf0*/  IMAD R9, R10, 0x400, R9 ;  /* 0x000004000a097824 */ /* 0x000fe200078e0209 */
[----:B------:R-:W-:Y:S01]  /*0d00*/  LEA.HI R3, R3, R0, RZ, 0x3 ;  /* 0x0000000003037211 */ /* 0x000fe200078f18ff */
[C---:B------:R-:W-:Y:S01]  /*0d10*/  VIADD R189, R16.reuse, 0x40 ;  /* 0x0000004010bd7836 */ /* 0x040fe20000000000 */
[----:B------:R-:W-:Y:S01]  /*0d20*/  LOP3.LUT R8, R7, R8, RZ, 0x3c, !PT ;  /* 0x0000000807087212 */ /* 0x000fe200078e3cff */
[C---:B------:R-:W-:Y:S01]  /*0d30*/  VIADD R188, R16.reuse, 0x80 ;  /* 0x0000008010bc7836 */ /* 0x040fe20000000000 */
[----:B------:R-:W-:Y:S01]  /*0d40*/  LOP3.LUT R3, R3, 0xfffffff8, RZ, 0xc0, !PT ;  /* 0xfffffff803037812 */ /* 0x000fe200078ec0ff */
[----:B------:R-:W-:Y:S01]  /*0d50*/  VIADD R187, R16, 0xc0 ;  /* 0x000000c010bb7836 */ /* 0x000fe20000000000 */
[----:B------:R-:W-:Y:S01]  /*0d60*/  LEA.HI R4, R4, R211, RZ, 0x1 ;  /* 0x000000d304047211 */ /* 0x000fe200078f08ff */
[----:B------:R-:W-:Y:S01]  /*0d70*/  IMAD.IADD R8, R9, 0x1, R8 ;  /* 0x0000000109087824 */ /* 0x000fe200078e0208 */
[----:B------:R-:W-:Y:S01]  /*0d80*/  SHF.R.S32.HI R2, RZ, 0x5, R5 ;  /* 0x00000005ff027819 */ /* 0x000fe20000011405 */
[----:B------:R-:W-:Y:S01]  /*0d90*/  IMAD.IADD R3, R0, 0x1, -R3 ;  /* 0x0000000100037824 */ /* 0x000fe200078e0a03 */
[----:B------:R-:W-:Y:S01]  /*0da0*/  LOP3.LUT R4, R4, 0xfffffe, RZ, 0xc0, !PT ;  /* 0x00fffffe04047812 */ /* 0x000fe200078ec0ff */
[----:B------:R-:W-:Y:S01]  /*0db0*/  VIADD R186, R16, 0x100 ;  /* 0x0000010010ba7836 */ /* 0x000fe20000000000 */
[----:B------:R-:W-:Y:S01]  /*0dc0*/  LEA R22, R8, UR42, 0x1 ;  /* 0x0000002a08167c11 */ /* 0x000fe2000f8e08ff */
[C---:B------:R-:W-:Y:S01]  /*0dd0*/  VIADD R185, R16.reuse, 0x140 ;  /* 0x0000014010b97836 */ /* 0x040fe20000000000 */
[----:B------:R-:W-:Y:S01]  /*0de0*/  SEL R23, R23, 0xffffffc0, !P2 ;  /* 0xffffffc017177807 */ /* 0x000fe20005000000 */
[----:B------:R-:W-:Y:S01]  /*0df0*/  VIADD R214, R16, 0x180 ;  /* 0x0000018010d67836 */ /* 0x000fe20000000000 */
[----:B------:R-:W-:Y:S01]  /*0e00*/  IADD3 R4, R211, -R4, RZ ;  /* 0x80000004d3047210 */ /* 0x000fe20007ffe0ff */
[----:B------:R-:W-:Y:S01]  /*0e10*/  VIADD R184, R22, 0x26800 ;  /* 0x0002680016b87836 */ /* 0x000fe20000000000 */
[----:B------:R-:W-:Y:S01]  /*0e20*/  SHF.R.S32.HI R212, RZ, 0x3, R212 ;  /* 0x00000003ffd47819 */ /* 0x000fe200000114d4 */
[----:B------:R-:W-:Y:S01]  /*0e30*/  VIADD R213, R16, 0x1c0 ;  /* 0x000001c010d57836 */ /* 0x000fe20000000000 */
[----:B------:R-:W-:Y:S01]  /*0e40*/  SHF.L.U32 R18, R4, 0x8, RZ ;  /* 0x0000000804127819 */ /* 0x000fe200000006ff */
[----:B------:R-:W-:Y:S01]  /*0e50*/  VIADD R19, R22, 0x26820 ;  /* 0x0002682016137836 */ /* 0x000fe20000000000 */
[----:B------:R-:W-:Y:S01]  /*0e60*/  SHF.R.S32.HI R223, RZ, 0x1f, R189 ;  /* 0x0000001fffdf7819 */ /* 0x000fe200000114bd */
[----:B------:R-:W-:Y:S01]  /*0e70*/  IMAD R2, R2, 0x10, R3 ;  /* 0x0000001002027824 */ /* 0x000fe200078e0203 */
[----:B------:R-:W-:Y:S01]  /*0e80*/  SHF.R.S32.HI R222, RZ, 0x1f, R188 ;  /* 0x0000001fffde7819 */ /* 0x000fe200000114bc */
[C---:B------:R-:W-:Y:S01]  /*0e90*/  @P1 VIADD R19, R184.reuse, 0xffffffe0 ;  /* 0xffffffe0b8131836 */ /* 0x040fe20000000000 */
[----:B------:R-:W-:Y:S01]  /*0ea0*/  SHF.R.S32.HI R221, RZ, 0x1f, R187 ;  /* 0x0000001fffdd7819 */ /* 0x000fe200000114bb */
[----:B------:R-:W-:Y:S01]  /*0eb0*/  IMAD.IADD R184, R184, 0x1, R23 ;  /* 0x00000001b8b87824 */ /* 0x000fe200078e0217 */
[----:B------:R-:W-:Y:S01]  /*0ec0*/  SHF.R.S32.HI R220, RZ, 0x1f, R186 ;  /* 0x0000001fffdc7819 */ /* 0x000fe200000114ba */
[----:B------:R-:W-:Y:S01]  /*0ed0*/  IMAD R215, R215, 0x8, R2 ;  /* 0x00000008d7d77824 */ /* 0x000fe200078e0202 */
[----:B------:R-:W-:Y:S01]  /*0ee0*/  SHF.R.S32.HI R219, RZ, 0x1f, R185 ;  /* 0x0000001fffdb7819 */ /* 0x000fe200000114b9 */
[----:B------:R-:W-:Y:S01]  /*0ef0*/  IMAD.IADD R23, R23, 0x1, R19 ;  /* 0x0000000117177824 */ /* 0x000fe200078e0213 */
[----:B------:R-:W-:-:S02]  /*0f00*/  SHF.R.S32.HI R218, RZ, 0x1f, R214 ;  /* 0x0000001fffda7819 */ /* 0x000fc400000114d6 */
[----:B------:R-:W-:-:S07]  /*0f10*/  SHF.R.S32.HI R217, RZ, 0x1f, R213 ;  /* 0x0000001fffd97819 */ /* 0x000fce00000114d5 */
.L_x_48:
[----:B------:R-:W-:Y:S01]  /*0f20*/  ULDC UR4, c[0x0][0xc38] ;  /* 0x00030e0000047ab9 */ /* 0x000fe20000000800 */
[----:B------:R-:W-:Y:S01]  /*0f30*/  ULDC UR49, c[0x0][0x424] ;  /* 0x0001090000317ab9 */ /* 0x000fe20000000800 */
[----:B------:R-:W-:Y:S01]  /*0f40*/  UISETP.NE.AND UP1, UPT, UR4, 0x1, UPT ;  /* 0x000000010400788c */ /* 0x000fe2000bf25270 */
[----:B------:R-:W-:Y:S02]  /*0f50*/  ULDC UR6, c[0x0][0x2f0] ;  /* 0x0000bc0000067ab9 */ /* 0x000fe40000000800 */
[----:B------:R-:W-:Y:S01]  /*0f60*/  ULDC.64 UR4, c[0x0][0x418] ;  /* 0x0001060000047ab9 */ /* 0x000fe20000000a00 */
[----:B------:R-:W-:Y:S01]  /*0f70*/  UMOV UR43, UR40 ;  /* 0x00000028002b7c82 */ /* 0x000fe20008000000 */
[----:B------:R-:W-:Y:S01]  /*0f80*/  UISETP.NE.U32.AND UP0, UPT, UR4, URZ, UPT ;  /* 0x0000003f0400728c */ /* 0x000fe2000bf05070 */
[----:B------:R-:W-:Y:S02]  /*0f90*/  UMOV UR45, UR40 ;  /* 0x00000028002d7c82 */ /* 0x000fe40008000000 */
[----:B------:R-:W-:Y:S01]  /*0fa0*/  ULDC UR4, c[0x0][0xc44] ;  /* 0x0003110000047ab9 */ /* 0x000fe20000000800 */
[----:B------:R-:W-:-:S02]  /*0fb0*/  UISETP.NE.AND.EX UP0, UPT, UR5, URZ, UPT, UP0 ;  /* 0x0000003f0500728c */ /* 0x000fc4000bf05300 */
[----:B------:R-:W-:Y:S02]  /*0fc0*/  UISETP.NE.AND UP2, UPT, UR4, 0x1, UPT ;  /* 0x000000010400788c */ /* 0x000fe4000bf45270 */
[----:B------:R-:W-:Y:S01]  /*0fd0*/  USEL UR49, UR49, 0x1, UP0 ;  /* 0x0000000131317887 */ /* 0x000fe20008000000 */
[----:B------:R-:W-:Y:S01]  /*0fe0*/  @UP1 ULDC UR4, c[0x0][0xc3c] ;  /* 0x00030f0000041ab9 */ /* 0x000fe20000000800 */
[----:B------:R-:W-:Y:S02]  /*0ff0*/  UISETP.NE.AND UP0, UPT, UR46, 0x1, UPT ;  /* 0x000000012e00788c */ /* 0x000fe4000bf05270 */
[----:B------:R-:W-:Y:S02]  /*1000*/  UIMAD.WIDE.U32 UR4, UR40, UR4, URZ ;  /* 0x00000004280472a5 */ /* 0x000fe4000f8e003f */
[----:B------:R-:W-:Y:S02]  /*1010*/  UIMAD UR49, UR49, UR6, URZ ;  /* 0x00000006313172a4 */ /* 0x000fe4000f8e023f */
[----:B------:R-:W-:Y:S01]  /*1020*/  PLOP3.LUT P0, PT, PT, PT, UP0, 0x80, 0x0 ;  /* 0x000000000000781c */ /* 0x000fe20003f0f008 */
[----:B------:R-:W-:Y:S01]  /*1030*/  @UP1 ULDC UR6, c[0x0][0xc40] ;  /* 0x0003100000061ab9 */ /* 0x000fe20000000800 */
[----:B------:R-:W-:Y:S01]  /*1040*/  @UP2 ULDC.64 UR8, c[0x0][0xc48] ;  /* 0x0003120000082ab9 */ /* 0x000fe20000000a00 */
[----:B------:R-:W-:-:S02]  /*1050*/  @UP1 USHF.R.U32.HI UR43, URZ, UR6, UR5 ;  /* 0x000000063f2b1299 */ /* 0x000fc40008011605 */
[----:B------:R-:W-:Y:S02]  /*1060*/  UIADD3 UR6, UR49, 0x3f, URZ ;  /* 0x0000003f31067890 */ /* 0x000fe4000fffe03f */
[----:B------:R-:W-:Y:S02]  /*1070*/  UIMAD.WIDE.U32 UR4, UR43, UR8, URZ ;  /* 0x000000082b0472a5 */ /* 0x000fe4000f8e003f */
[----:B------:R-:W-:Y:S01]  /*1080*/  USHF.R.S32.HI UR7, URZ, 0x1f, UR6 ;  /* 0x0000001f3f077899 */ /* 0x000fe20008011406 */
[----:B------:R-:W-:Y:S01]  /*1090*/  UMOV UR44, UR43 ;  /* 0x0000002b002c7c82 */ /* 0x000fe20008000000 */
[----:B------:R-:W-:Y:S02]  /*10a0*/  @UP2 USHF.R.U32.HI UR44, URZ, UR9, UR5 ;  /* 0x000000093f2c2299 */ /* 0x000fe40008011605 */
[----:B------:R-:W-:-:S04]  /*10b0*/  ULEA.HI UR7, UR7, UR6, URZ, 0x6 ;  /* 0x0000000607077291 */ /* 0x000fc8000f8f303f */
[----:B------:R-:W-:Y:S01]  /*10c0*/  USHF.R.S32.HI UR48, URZ, 0x6, UR7 ;  /* 0x000000063f307899 */ /* 0x000fe20008011407 */
[----:B01234-:R-:W-:Y:S11]  /*10d0*/  @!P0 BRA `(.L_x_7) ;  /* 0x0000001800348947 */ /* 0x01fff60003800000 */
[----:B------:R-:W0:Y:S01]  /*10e0*/  SHFL.IDX PT, R0, R211, RZ, 0x1f ;  /* 0x00001fffd3007589 */ /* 0x000e2200000e0000 */
[----:B------:R-:W-:-:S06]  /*10f0*/  UISETP.NE.AND UP0, UPT, UR41, 0x3, UPT ;  /* 0x000000032900788c */ /* 0x000fcc000bf05270 */
[----:B------:R-:W-:Y:S02]  /*1100*/  PLOP3.LUT P0, PT, PT, PT, UP0, 0x80, 0x0 ;  /* 0x000000000000781c */ /* 0x000fe40003f0f008 */
[----:B0-----:R-:W-:-:S13]  /*1110*/  R2UR UR4, R0 ;  /* 0x00000000000472ca */ /* 0x001fda00000e0000 */
[----:B------:R-:W-:-:S04]  /*1120*/  ULEA.HI UR5, UR4, UR4, URZ, 0x1 ;  /* 0x0000000404057291 */ /* 0x000fc8000f8f083f */
[----:B------:R-:W-:-:S04]  /*1130*/  ULOP3.LUT UR5, UR5, 0x1fffe, URZ, 0xc0, !UPT ;  /* 0x0001fffe05057892 */ /* 0x000fc8000f8ec03f */
[----:B------:R-:W-:-:S04]  /*1140*/  UIADD3 UR5, UR4, -UR5, URZ ;  /* 0x8000000504057290 */ /* 0x000fc8000fffe03f */
[----:B------:R-:W-:-:S04]  /*1150*/  ULEA UR5, UR5, UR42, 0xf ;  /* 0x0000002a05057291 */ /* 0x000fc8000f8e783f */
[----:B------:R-:W-:-:S04]  /*1160*/  UIADD3 UR5, UR5, 0x400, URZ ;  /* 0x0000040005057890 */ /* 0x000fc8000fffe03f */
[----:B------:R-:W-:-:S04]  /*1170*/  USHF.R.U32.HI UR5, URZ, 0x4, UR5 ;  /* 0x000000043f057899 */ /* 0x000fc80008011605 */
[----:B------:R-:W-:-:S04]  /*1180*/  ULOP3.LUT UR5, UR5, 0x3fff, URZ, 0xc0, !UPT ;  /* 0x00003fff05057892 */ /* 0x000fc8000f8ec03f */
[----:B------:R-:W-:Y:S01]  /*1190*/  ULOP3.LUT UR20, UR5, 0x2000000, URZ, 0xfc, !UPT ;  /* 0x0200000005147892 */ /* 0x000fe2000f8efc3f */
[----:B------:R-:W-:Y:S11]  /*11a0*/  @!P0 BRA `(.L_x_8) ;  /* 0x0000000000048947 */ /* 0x000ff60003800000 */
[----:B------:R-:W-:Y:S01]  /*11b0*/  BPT.TRAP 0x1 ;  /* 0x000000040000795c */ /* 0x000fe20000300000 */
.L_x_8:
[----:B------:R-:W-:Y:S01]  /*11c0*/  ULEA UR16, UR47, UR42, 0x3 ;  /* 0x0000002a2f107291 */ /* 0x000fe2000f8e183f */
[----:B------:R-:W-:-:S04]  /*11d0*/  MOV R0, UR37 ;  /* 0x0000002500007c02 */ /* 0x000fc80008000f00 */
[----:B------:R-:W-:-:S04]  /*11e0*/  SHF.L.U32 R0, R0, 0x1f, RZ ;  /* 0x0000001f00007819 */ /* 0x000fc800000006ff */
[----:B------:R-:W0:Y:S02]  /*11f0*/  SYNCS.PHASECHK.TRANS64.TRYWAIT P1, [UR16+0x28c50], R0 ;  /* 0x028c5000ff0075a7 */ /* 0x000e240008020150 */
[----:B0-----:R-:W-:Y:S05]  /*1200*/  @!P1 BRA `(.L_x_9) ;  /* 0x000000b0002c9947 */ /* 0x001fea0003800000 */
.L_x_98:
[----:B------:R-:W-:Y:S01]  /*1210*/  BAR.SYNC.DEFER_BLOCKING 0xe, 0x100 ;  /* 0x0384000000007b1d */ /* 0x000fe20000010000 */
[----:B------:R-:W-:Y:S02]  /*1220*/  UIADD3 UR4, UR42, 0x26800, URZ ;  /* 0x000268002a047890 */ /* 0x000fe4000fffe03f */
[----:B------:R-:W-:Y:S02]  /*1230*/  ULEA UR12, UR47, UR20, 0xc ;  /* 0x000000142f0c7291 */ /* 0x000fe4000f8e603f */
[----:B------:R-:W-:Y:S01]  /*1240*/  USHF.R.U32.HI UR4, URZ, 0x4, UR4 ;  /* 0x000000043f047899 */ /* 0x000fe20008011604 */
[----:B------:R-:W-:Y:S01]  /*1250*/  UMOV UR7, 0x40000040 ;  /* 0x4000004000077882 */ /* 0x000fe20000000000 */
[----:B------:R-:W-:Y:S02]  /*1260*/  UMOV UR5, 0x40000040 ;  /* 0x4000004000057882 */ /* 0x000fe40000000000 */
[----:B------:R-:W-:Y:S01]  /*1270*/  ULOP3.LUT UR4, UR4, 0x3fff, URZ, 0xc0, !UPT ;  /* 0x00003fff04047892 */ /* 0x000fe2000f8ec03f */
[----:B------:R-:W-:Y:S01]  /*1280*/  UMOV UR6, UR12 ;  /* 0x0000000c00067c82 */ /* 0x000fe20008000000 */
[----:B------:R-:W-:-:S02]  /*1290*/  UIADD3 UR10, UR12, 0x100, URZ ;  /* 0x000001000c0a7890 */ /* 0x000fc4000fffe03f */
[----:B------:R-:W-:Y:S01]  /*12a0*/  ULOP3.LUT UR13, UR4, 0x10000, URZ, 0xfc, !UPT ;  /* 0x00010000040d7892 */ /* 0x000fe2000f8efc3f */
[----:B------:R-:W-:Y:S01]  /*12b0*/  UMOV UR11, 0x40000040 ;  /* 0x40000040000b7882 */ /* 0x000fe20000000000 */
[----:B------:R-:W-:Y:S02]  /*12c0*/  UMOV UR9, 0x40000040 ;  /* 0x4000004000097882 */ /* 0x000fe40000000000 */
[----:B------:R-:W-:Y:S02]  /*12d0*/  UIADD3 UR8, UR13, 0x4, URZ ;  /* 0x000000040d087890 */ /* 0x000fe4000fffe03f */
[----:B------:R-:W-:Y:S01]  /*12e0*/  UIADD3 UR14, UR12, 0x180, URZ ;  /* 0x000001800c0e7890 */ /* 0x000fe2000fffe03f */
[----:B------:R-:W-:Y:S01]  /*12f0*/  UMOV UR4, UR13 ;  /* 0x0000000d00047c82 */ /* 0x000fe20008000000 */
[----:B------:R-:W-:Y:S01]  /*1300*/  UMOV UR15, 0x40000040 ;  /* 0x40000040000f7882 */ /* 0x000fe20000000000 */
[----:B------:R-:W-:-:S06]  /*1310*/  WARPGROUP.ARRIVE ;  /* 0x00000000000079c5 */ /* 0x000fcc0000000000 */
[----:B------:R-:W-:Y:S01]  /*1320*/  HGMMA.64x256x16.F32 R24, gdesc[UR4].tnspB, RZ, !UPT, gsb0 ;  /* 0x43e00000041879f0 */ /* 0x000fe2000c0008ff */
[----:B------:R-:W-:Y:S02]  /*1330*/  UIADD3 UR6, UR12, 0x80, URZ ;  /* 0x000000800c067890 */ /* 0x000fe4000fffe03f */
[----:B------:R-:W-:Y:S01]  /*1340*/  UIADD3 UR4, UR13, 0x2, URZ ;  /* 0x000000020d047890 */ /* 0x000fe2000fffe03f */
[----:B------:R-:W-:Y:S01]  /*1350*/  UMOV UR7, 0x40000040 ;  /* 0x4000004000077882 */ /* 0x000fe20000000000 */
[----:B------:R-:W-:Y:S01]  /*1360*/  UMOV UR5, 0x40000040 ;  /* 0x4000004000057882 */ /* 0x000fe20000000000 */
[----:B------:R-:W-:-:S03]  /*1370*/  UIADD3 UR12, UR13, 0x6, URZ ;  /* 0x000000060d0c7890 */ /* 0x000fc6000fffe03f */
[----:B------:R-:W-:Y:S01]  /*1380*/  UMOV UR13, 0x40000040 ;  /* 0x40000040000d7882 */ /* 0x000fe20000000000 */
[----:B------:R-:W-:Y:S02]  /*1390*/  WARPGROUP.DEPBAR.LE gsb0, 0x0 ;  /* 0x00008000000079c5 */ /* 0x000fe40000010000 */
[----:B------:R-:W-:-:S15]  /*13a0*/  WARPGROUP.ARRIVE ;  /* 0x00000000000079c5 */ /* 0x000fde0000000000 */
[----:B------:R-:W-:-:S01]  /*13b0*/  NOP ;  /* 0x0000000000007918 */ /* 0x000fc20000000000 */
[----:B------:R-:W-:Y:S03]  /*13c0*/  HGMMA.64x256x16.F32 R24, gdesc[UR4].tnspB, R24, gsb0 ;  /* 0x43e00000041879f0 */ /* 0x000fe60008000818 */
[----:B------:R-:W-:Y:S02]  /*13d0*/  WARPGROUP.DEPBAR.LE gsb0, 0x0 ;  /* 0x00008000000079c5 */ /* 0x000fe40000010000 */
[----:B------:R-:W-:-:S15]  /*13e0*/  WARPGROUP.ARRIVE ;  /* 0x00000000000079c5 */ /* 0x000fde0000000000 */
[----:B------:R-:W-:-:S08]  /*13f0*/  NOP ;  /* 0x0000000000007918 */ /* 0x000fd00000000000 */
[----:B------:R-:W-:Y:S03]  /*1400*/  HGMMA.64x256x16.F32 R24, gdesc[UR8].tnspB, R24, gsb0 ;  /* 0x43e00000081879f0 */ /* 0x000fe60008000818 */
[----:B------:R-:W-:Y:S02]  /*1410*/  WARPGROUP.DEPBAR.LE gsb0, 0x0 ;  /* 0x00008000000079c5 */ /* 0x000fe40000010000 */
[----:B------:R-:W-:-:S15]  /*1420*/  WARPGROUP.ARRIVE ;  /* 0x00000000000079c5 */ /* 0x000fde0000000000 */
[----:B------:R-:W-:-:S08]  /*1430*/  NOP ;  /* 0x0000000000007918 */ /* 0x000fd00000000000 */
[----:B------:R-:W-:Y:S03]  /*1440*/  HGMMA.64x256x16.F32 R24, gdesc[UR12].tnspB, R24, gsb0 ;  /* 0x43e000000c1879f0 */ /* 0x000fe60008000818 */
[----:B------:R-:W-:Y:S02]  /*1450*/  WARPGROUP.DEPBAR.LE gsb0, 0x0 ;  /* 0x00008000000079c5 */ /* 0x000fe40000010000 */
[----:B------:R-:W-:Y:S06]  /*1460*/  BAR.ARV 0xf, 0x100 ;  /* 0x03c4000000007b1d */ /* 0x000fec0000002000 */
[----:B------:R-:W-:Y:S05]  /*1470*/  @!P0 BRA `(.L_x_10) ;  /* 0x0000000000048947 */ /* 0x000fea0003800000 */
[----:B------:R-:W-:Y:S01]  /*1480*/  BPT.TRAP 0x1 ;  /* 0x000000040000795c */ /* 0x000fe20000300000 */
.L_x_10:
[----:B------:R-:W-:Y:S02]  /*1490*/  UISETP.GE.AND UP0, UPT, UR49, 0x41, UPT ;  /* 0x000000413100788c */ /* 0x000fe4000bf06270 */
[----:B------:R-:W-:-:S04]  /*14a0*/  UIADD3 UR6, UR16, 0x28c60, URZ ;  /* 0x00028c6010067890 */ /* 0x000fc8000fffe03f */
[----:B------:R-:W-:Y:S01]  /*14b0*/  PLOP3.LUT P1, PT, PT, PT, UP0, 0x80, 0x0 ;  /* 0x000000000000781c */ /* 0x000fe20003f2f008 */
[----:B------:R-:W-:-:S09]  /*14c0*/  UPRMT UR6, UR39, 0x654, UR6 ;  /* 0x0000065427067896 */ /* 0x000fd20008000006 */
[----:B------:R-:W-:Y:S03]  /*14d0*/  SYNCS.ARRIVE.TRANS64.RED.A1T0 RZ, [UR6], RZ ;  /* 0x000000ffffff79a7 */ /* 0x000fe60008100406 */
[----:B------:R-:W-:Y:S05]  /*14e0*/  @!P1 BRA `(.L_x_11) ;  /* 0x0000000800f89947 */ /* 0x000fea0003800000 */
[----:B------:R-:W-:-:S06]  /*14f0*/  UIADD3 UR48, UR48, -0x2, URZ ;  /* 0xfffffffe30307890 */ /* 0x000fcc000fffe03f */
[----:B0-----:R-:W-:-:S07]  /*1500*/  IMAD.U32 R0, RZ, RZ, UR48 ;  /* 0x00000030ff007e24 */ /* 0x001fce000f8e00ff */
.L_x_17:
[----:B------:R-:W-:Y:S01]  /*1510*/  BAR.SYNC.DEFER_BLOCKING 0xe, 0x100 ;  /* 0x0384000000007b1d */ /* 0x000fe20000010000 */
[----:B01----:R-:W-:Y:S01]  /*1520*/  IMAD.U32 R3, RZ, RZ, UR47 ;  /* 0x0000002fff037e24 */ /* 0x003fe2000f8e00ff */
[----:B------:R-:W-:-:S03]  /*1530*/  UIADD3 UR47, UR47, 0x1, URZ ;  /* 0x000000012f2f7890 */ /* 0x000fc6000fffe03f */
[----:B------:R-:W-:Y:S01]  /*1540*/  IMAD R3, R3, 0x40, R2 ;  /* 0x0000004003037824 */ /* 0x000fe200078e0202 */
[----:B------:R-:W-:-:S04]  /*1550*/  UISETP.NE.AND UP0, UPT, UR47, 0x2, UPT ;  /* 0x000000022f00788c */ /* 0x000fc8000bf05270 */
[----:B------:R-:W-:Y:S01]  /*1560*/  LEA R3, R3, UR42, 0x2 ;  /* 0x0000002a03037c11 */ /* 0x000fe2000f8e10ff */
[----:B------:R-:W-:Y:S02]  /*1570*/  USEL UR6, URZ, 0x1, UP0 ;  /* 0x000000013f067887 */ /* 0x000fe40008000000 */
[----:B------:R-:W-:Y:S02]  /*1580*/  USEL UR47, UR47, URZ, UP0 ;  /* 0x0000003f2f2f7287 */ /* 0x000fe40008000000 */
[----:B------:R-:W-:Y:S01]  /*1590*/  ULOP3.LUT UR37, UR37, UR6, URZ, 0x3c, !UPT ;  /* 0x0000000625257292 */ /* 0x000fe2000f8e3c3f */
[----:B------:R-:W0:Y:S04]  /*15a0*/  LDS R4, [R3+0x28800] ;  /* 0x0288000003047984 */ /* 0x000e280000000800 */
[----:B------:R-:W1:Y:S01]  /*15b0*/  LDS R5, [R3+0x28820] ;  /* 0x0288200003057984 */ /* 0x000e620000000800 */
[-C--:B0-----:R-:W-:Y:S01]  /*15c0*/  FMUL.FTZ R24, R24, R4.reuse ;  /* 0x0000000418187220 */ /* 0x081fe20000410000 */
[-C--:B------:R-:W-:Y:S01]  /*15d0*/  FMUL.FTZ R25, R25, R4.reuse ;  /* 0x0000000419197220 */ /* 0x080fe20000410000 */
        /* <DEDUP_REMOVED lines=61> */
[----:B------:R-:W-:Y:S01]  /*19b0*/  FMUL.FTZ R149, R149, R4 ;  /* 0x0000000495957220 */ /* 0x000fe20000410000 */
[-C--:B-1----:R-:W-:Y:S01]  /*19c0*/  FMUL.FTZ R26, R26, R5.reuse ;  /* 0x000000051a1a7220 */ /* 0x082fe20000410000 */
        /* <DEDUP_REMOVED lines=63> */
[----:B------:R-:W-:Y:S06]  /*1dc0*/  @!P0 BRA `(.L_x_12) ;  /* 0x0000000000048947 */ /* 0x000fec0003800000 */
[----:B------:R-:W-:Y:S01]  /*1dd0*/  BPT.TRAP 0x1 ;  /* 0x000000040000795c */ /* 0x000fe20000300000 */
.L_x_12:
[----:B------:R-:W-:Y:S01]  /*1de0*/  ULEA UR6, UR47, UR42, 0x3 ;  /* 0x0000002a2f067291 */ /* 0x000fe2000f8e183f */
[----:B------:R-:W-:-:S05]  /*1df0*/  IMAD.U32 R3, RZ, RZ, UR37 ;  /* 0x00000025ff037e24 */ /* 0x000fca000f8e00ff */
[----:B------:R-:W-:-:S04]  /*1e00*/  SHF.L.U32 R3, R3, 0x1f, RZ ;  /* 0x0000001f03037819 */ /* 0x000fc800000006ff */
[----:B------:R0:W1:Y:S01]  /*1e10*/  SYNCS.PHASECHK.TRANS64.TRYWAIT P1, [UR6+0x28c50], R3 ;  /* 0x028c5003ff0075a7 */ /* 0x0000620008020146 */
[----:B------:R-:W-:Y:S05]  /*1e20*/  @!P0 BRA `(.L_x_13) ;  /* 0x0000000000048947 */ /* 0x000fea0003800000 */
[----:B------:R-:W-:Y:S01]  /*1e30*/  BPT.TRAP 0x1 ;  /* 0x000000040000795c */ /* 0x000fe20000300000 */
.L_x_13:
[----:B-1----:R-:W-:Y:S05]  /*1e40*/  @P1 BRA `(.L_x_14) ;  /* 0x0000000000081947 */ /* 0x002fea0003800000 */
[----:B------:R-:W1:Y:S02]  /*1e50*/  SYNCS.PHASECHK.TRANS64.TRYWAIT P1, [UR6+0x28c50], R3 ;  /* 0x028c5003ff0075a7 */ /* 0x000e640008020146 */
[----:B-1----:R-:W-:Y:S05]  /*1e60*/  @!P1 BRA `(.L_x_15) ;  /* 0x000000a4002c9947 */ /* 0x002fea0003800000 */
.L_x_14:
[----:B------:R-:W-:Y:S01]  /*1e70*/  UIADD3 UR6, UR42, 0x26800, URZ ;  /* 0x000268002a067890 */ /* 0x000fe2000fffe03f */
[----:B------:R-:W-:Y:S01]  /*1e80*/  WARPGROUP.ARRIVE ;  /* 0x00000000000079c5 */ /* 0x000fe20000000000 */
[----:B------:R-:W-:Y:S02]  /*1e90*/  ULEA UR18, UR47, UR20, 0xc ;  /* 0x000000142f127291 */ /* 0x000fe4000f8e603f */
[----:B------:R-:W-:Y:S01]  /*1ea0*/  USHF.R.U32.HI UR6, URZ, 0x4, UR6 ;  /* 0x000000043f067899 */ /* 0x000fe20008011606 */
[----:B------:R-:W-:Y:S01]  /*1eb0*/  UMOV UR19, 0x40000040 ;  /* 0x4000004000137882 */ /* 0x000fe20000000000 */
[----:B------:R-:W-:Y:S02]  /*1ec0*/  UMOV UR17, 0x40000040 ;  /* 0x4000004000117882 */ /* 0x000fe40000000000 */
[----:B------:R-:W-:Y:S01]  /*1ed0*/  ULOP3.LUT UR6, UR6, 0x3fff, URZ, 0xc0, !UPT ;  /* 0x00003fff06067892 */ /* 0x000fe2000f8ec03f */
[----:B------:R-:W-:Y:S01]  /*1ee0*/  UMOV UR7, 0x40000040 ;  /* 0x4000004000077882 */ /* 0x000fe20000000000 */
[----:B------:R-:W-:-:S02]  /*1ef0*/  UIADD3 UR10, UR18, 0x100, URZ ;  /* 0x00000100120a7890 */ /* 0x000fc4000fffe03f */
[----:B------:R-:W-:Y:S02]  /*1f00*/  ULOP3.LUT UR16, UR6, 0x10000, URZ, 0xfc, !UPT ;  /* 0x0001000006107892 */ /* 0x000fe4000f8efc3f */
[----:B------:R-:W-:Y:S01]  /*1f10*/  UIADD3 UR6, UR18, 0x80, URZ ;  /* 0x0000008012067890 */ /* 0x000fe2000fffe03f */
[----:B------:R-:W-:Y:S01]  /*1f20*/  UMOV UR11, 0x40000040 ;  /* 0x40000040000b7882 */ /* 0x000fe20000000000 */
[----:B------:R-:W-:Y:S01]  /*1f30*/  UIADD3 UR14, UR18, 0x180, URZ ;  /* 0x00000180120e7890 */ /* 0x000fe2000fffe03f */
[----:B------:R-:W-:-:S04]  /*1f40*/  UMOV UR15, 0x40000040 ;  /* 0x40000040000f7882 */ /* 0x000fc80000000000 */
        /* <DEDUP_REMOVED lines=17> */
.L_x_16:
[----:B------:R-:W-:Y:S01]  /*2060*/  ULEA UR6, UR47, UR42, 0x3 ;  /* 0x0000002a2f067291 */ /* 0x000fe2000f8e183f */
[C---:B------:R-:W-:Y:S01]  /*2070*/  ISETP.GT.AND P1, PT, R0.reuse, RZ, PT ;  /* 0x000000ff0000720c */ /* 0x040fe20003f24270 */
[----:B------:R-:W-:Y:S02]  /*2080*/  VIADD R0, R0, 0xffffffff ;  /* 0xffffffff00007836 */ /* 0x000fe40000000000 */
[----:B------:R-:W-:-:S04]  /*2090*/  UIADD3 UR6, UR6, 0x28c60, URZ ;  /* 0x00028c6006067890 */ /* 0x000fc8000fffe03f */
[----:B------:R-:W-:-:S09]  /*20a0*/  UPRMT UR6, UR39, 0x654, UR6 ;  /* 0x0000065427067896 */ /* 0x000fd20008000006 */
[----:B------:R-:W-:Y:S01]  /*20b0*/  SYNCS.ARRIVE.TRANS64.RED.A1T0 RZ, [UR6], RZ ;  /* 0x000000ffffff79a7 */ /* 0x000fe20008100406 */
[----:B------:R-:W-:Y:S05]  /*20c0*/  @P1 BRA `(.L_x_17) ;  /* 0xfffffff400101947 */ /* 0x000fea000383ffff */
.L_x_11:
[----:B------:R-:W-:Y:S01]  /*20d0*/  BAR.SYNC.DEFER_BLOCKING 0xe, 0x100 ;  /* 0x0384000000007b1d */ /* 0x000fe20000010000 */
[----:B01----:R-:W-:Y:S01]  /*20e0*/  IMAD.U32 R3, RZ, RZ, UR47 ;  /* 0x0000002fff037e24 */ /* 0x003fe2000f8e00ff */
[----:B------:R-:W-:Y:S01]  /*20f0*/  UIADD3 UR47, UR47, 0x1, URZ ;  /* 0x000000012f2f7890 */ /* 0x000fe2000fffe03f */
[----:B------:R-:W-:-:S03]  /*2100*/  CS2R R12, SRZ ;  /* 0x00000000000c7805 */ /* 0x000fc6000001ff00 */
[----:B------:R-:W-:Y:S01]  /*2110*/  LEA R0, R3, R2, 0x6 ;  /* 0x0000000203007211 */ /* 0x000fe200078e30ff */
[----:B------:R-:W-:-:S03]  /*2120*/  UISETP.NE.AND UP0, UPT, UR47, 0x2, UPT ;  /* 0x000000022f00788c */ /* 0x000fc6000bf05270 */
        /* <DEDUP_REMOVED lines=134> */
[----:B------:R-:W-:Y:S06]  /*2990*/  BAR.ARV 0xf, 0x100 ;  /* 0x03c4000000007b1d */ /* 0x000fec0000002000 */
[----:B------:R-:W-:Y:S05]  /*29a0*/  BRA `(.L_x_18) ;  /* 0x00000038008c7947 */ /* 0x000fea0003800000 */
.L_x_7:
[----:B------:R-:W0:Y:S02]  /*29b0*/  SHFL.IDX PT, R0, R211, RZ, 0x1f ;  /* 0x00001fffd3007589 */ /* 0x000e2400000e0000 */
[----:B0-----:R-:W-:-:S13]  /*29c0*/  R2UR UR4, R0 ;  /* 0x00000000000472ca */ /* 0x001fda00000e0000 */
[----:B------:R-:W-:-:S04]  /*29d0*/  ULEA.HI UR5, UR4, UR4, URZ, 0x1 ;  /* 0x0000000404057291 */ /* 0x000fc8000f8f083f */
[----:B------:R-:W-:-:S04]  /*29e0*/  ULOP3.LUT UR5, UR5, 0x1fffe, URZ, 0xc0, !UPT ;  /* 0x0001fffe05057892 */ /* 0x000fc8000f8ec03f */
[----:B------:R-:W-:Y:S02]  /*29f0*/  UIADD3 UR5, UR4, -UR5, URZ ;  /* 0x8000000504057290 */ /* 0x000fe4000fffe03f */
[----:B------:R-:W-:Y:S02]  /*2a00*/  UIADD3 UR4, UR42, 0x26800, URZ ;  /* 0x000268002a047890 */ /* 0x000fe4000fffe03f */
[----:B------:R-:W-:Y:S02]  /*2a10*/  ULEA UR5, UR5, UR42, 0xf ;  /* 0x0000002a05057291 */ /* 0x000fe4000f8e783f */
[----:B------:R-:W-:Y:S02]  /*2a20*/  ULOP3.LUT UP0, URZ, UR4, 0x3ff, URZ, 0xc0, !UPT ;  /* 0x000003ff043f7892 */ /* 0x000fe4000f80c03f */
[----:B------:R-:W-:-:S04]  /*2a30*/  UIADD3 UR5, UR5, 0x400, URZ ;  /* 0x0000040005057890 */ /* 0x000fc8000fffe03f */
[----:B------:R-:W-:Y:S01]  /*2a40*/  PLOP3.LUT P0, PT, PT, PT, UP0, 0x80, 0x0 ;  /* 0x000000000000781c */ /* 0x000fe20003f0f008 */
[----:B------:R-:W-:-:S04]  /*2a50*/  USHF.R.U32.HI UR5, URZ, 0x4, UR5 ;  /* 0x000000043f057899 */ /* 0x000fc80008011605 */
[----:B------:R-:W-:-:S08]  /*2a60*/  ULOP3.LUT UR52, UR5, 0x3fff, URZ, 0xc0, !UPT ;  /* 0x00003fff05347892 */ /* 0x000fd0000f8ec03f */
[----:B------:R-:W-:Y:S05]  /*2a70*/  @!P0 BRA `(.L_x_19) ;  /* 0x0000000000408947 */ /* 0x000fea0003800000 */
[----:B------:R-:W-:Y:S01]  /*2a80*/  MOV R0, 0x0 ;  /* 0x0000000000007802 */ /* 0x000fe20000000f00 */
[----:B------:R-:W-:Y:S01]  /*2a90*/  ULDC.64 UR4, c[0x4][0x90] ;  /* 0x0100240000047ab9 */ /* 0x000fe20000000a00 */
[----:B------:R-:W-:Y:S01]  /*2aa0*/  ULDC.64 UR6, c[0x4][0x20] ;  /* 0x0100080000067ab9 */ /* 0x000fe20000000a00 */
[----:B------:R-:W-:Y:S01]  /*2ab0*/  IMAD.U32 R4, RZ, RZ, UR4 ;  /* 0x00000004ff047e24 */ /* 0x000fe2000f8e00ff */
[----:B------:R0:W1:Y:S01]  /*2ac0*/  LDC.64 R14, c[0x4][R0] ;  /* 0x01000000000e7b82 */ /* 0x0000620000000a00 */
[----:B------:R-:W-:Y:S01]  /*2ad0*/  IMAD.U32 R5, RZ, RZ, UR5 ;  /* 0x00000005ff057e24 */ /* 0x000fe2000f8e00ff */
[----:B------:R-:W-:Y:S01]  /*2ae0*/  ULDC.64 UR4, c[0x4][0x98] ;  /* 0x0100260000047ab9 */ /* 0x000fe20000000a00 */
[----:B------:R-:W-:Y:S01]  /*2af0*/  IMAD.U32 R10, RZ, RZ, UR6 ;  /* 0x00000006ff0a7e24 */ /* 0x000fe2000f8e00ff */
[----:B------:R-:W-:Y:S01]  /*2b00*/  MOV R8, 0x70 ;  /* 0x0000007000087802 */ /* 0x000fe20000000f00 */
[----:B------:R-:W-:Y:S02]  /*2b10*/  IMAD.U32 R6, RZ, RZ, UR4 ;  /* 0x00000004ff067e24 */ /* 0x000fe4000f8e00ff */
[----:B------:R-:W-:-:S02]  /*2b20*/  IMAD.U32 R7, RZ, RZ, UR5 ;  /* 0x00000005ff077e24 */ /* 0x000fc4000f8e00ff */
[----:B------:R-:W-:Y:S02]  /*2b30*/  IMAD.U32 R11, RZ, RZ, UR7 ;  /* 0x00000007ff0b7e24 */ /* 0x000fe4000f8e00ff */
[----:B------:R-:W-:Y:S02]  /*2b40*/  IMAD.MOV.U32 R12, RZ, RZ, 0x1 ;  /* 0x00000001ff0c7424 */ /* 0x000fe400078e00ff */
[----:B0-----:R-:W-:-:S07]  /*2b50*/  IMAD.MOV.U32 R13, RZ, RZ, RZ ;  /* 0x000000ffff0d7224 */ /* 0x001fce00078e00ff */
[----:B------:R-:W-:-:S07]  /*2b60*/  LEPC R20, `(.L_x_19) ;  /* 0x000000001014794e */ /* 0x000fce0000000000 */
[----:B-1----:R-:W-:Y:S05]  /*2b70*/  CALL.ABS.NOINC R14 ;  /* 0x000000000e007343 */ /* 0x002fea0003c00000 */
.L_x_19:
[----:B------:R-:W-:Y:S01]  /*2b80*/  ULEA.HI UR4, UR36, UR36, URZ, 0x1 ;  /* 0x0000002424047291 */ /* 0x000fe2000f8f083f */
[----:B------:R-:W-:-:S03]  /*2b90*/  IMAD.U32 R3, RZ, RZ, UR41 ;  /* 0x00000029ff037e24 */ /* 0x000fc6000f8e00ff */
[----:B------:R-:W-:Y:S02]  /*2ba0*/  ULOP3.LUT UR4, UR4, 0xfffffffe, URZ, 0xc0, !UPT ;  /* 0xfffffffe04047892 */ /* 0x000fe4000f8ec03f */
[----:B------:R-:W-:Y:S02]  /*2bb0*/  ISETP.NE.AND P0, PT, R3, 0x3, PT ;  /* 0x000000030300780c */ /* 0x000fe40003f05270 */
[----:B------:R-:W-:-:S06]  /*2bc0*/  UIADD3 UR4, UR36, -UR4, URZ ;  /* 0x8000000424047290 */ /* 0x000fcc000fffe03f */
[----:B------:R-:W-:-:S05]  /*2bd0*/  IMAD.U32 R0, RZ, RZ, UR4 ;  /* 0x00000004ff007e24 */ /* 0x000fca000f8e00ff */
[----:B------:R-:W-:-:S04]  /*2be0*/  SHF.L.U32 R0, R0, 0x1f, RZ ;  /* 0x0000001f00007819 */ /* 0x000fc800000006ff */
[----:B------:R-:W0:Y:S02]  /*2bf0*/  SYNCS.PHASECHK.TRANS64.TRYWAIT P1, [UR42+0x28c00], R0 ;  /* 0x028c0000ff0075a7 */ /* 0x000e24000802016a */
[----:B0-----:R-:W-:Y:S05]  /*2c00*/  @!P1 BRA `(.L_x_20) ;  /* 0x0000009400dc9947 */ /* 0x001fea0003800000 */
.L_x_99:
[----:B------:R-:W-:Y:S05]  /*2c10*/  @!P0 BRA `(.L_x_21) ;  /* 0x0000000000048947 */ /* 0x000fea0003800000 */
[----:B------:R-:W-:Y:S01]  /*2c20*/  BPT.TRAP 0x1 ;  /* 0x000000040000795c */ /* 0x000fe20000300000 */
.L_x_21:
[----:B------:R-:W-:Y:S02]  /*2c30*/  IMAD.U32 R7, RZ, RZ, UR47 ;  /* 0x0000002fff077e24 */ /* 0x000fe4000f8e00ff */
[----:B------:R-:W-:-:S03]  /*2c40*/  IMAD.U32 R8, RZ, RZ, UR37 ;  /* 0x00000025ff087e24 */ /* 0x000fc6000f8e00ff */
[----:B------:R-:W-:Y:S02]  /*2c50*/  LEA R7, R7, UR42, 0x3 ;  /* 0x0000002a07077c11 */ /* 0x000fe4000f8e18ff */
[----:B------:R-:W-:-:S04]  /*2c60*/  SHF.L.U32 R8, R8, 0x1f, RZ ;  /* 0x0000001f08087819 */ /* 0x000fc800000006ff */
[----:B------:R1:W2:Y:S01]  /*2c70*/  SYNCS.PHASECHK.TRANS64.TRYWAIT P1, [R7+URZ+0x28c30], R8 ;  /* 0x028c3008070075a7 */ /* 0x0002a2000802017f */
[----:B------:R-:W-:Y:S05]  /*2c80*/  @!P0 BRA `(.L_x_22) ;  /* 0x0000000000048947 */ /* 0x000fea0003800000 */
[----:B------:R-:W-:Y:S01]  /*2c90*/  BPT.TRAP 0x1 ;  /* 0x000000040000795c */ /* 0x000fe20000300000 */
.L_x_22:
[----:B--2---:R-:W-:Y:S05]  /*2ca0*/  @P1 BRA `(.L_x_23) ;  /* 0x0000000000081947 */ /* 0x004fea0003800000 */
[----:B------:R-:W2:Y:S02]  /*2cb0*/  SYNCS.PHASECHK.TRANS64.TRYWAIT P1, [R7+URZ+0x28c30], R8 ;  /* 0x028c3008070075a7 */ /* 0x000ea4000802017f */
[----:B--2---:R-:W-:Y:S05]  /*2cc0*/  @!P1 BRA `(.L_x_24) ;  /* 0x0000009400c49947 */ /* 0x004fea0003800000 */
.L_x_23:
[----:B------:R-:W-:-:S04]  /*2cd0*/  UIADD3 UR4, UR42, 0x22400, URZ ;  /* 0x000224002a047890 */ /* 0x000fc8000fffe03f */
[----:B------:R-:W-:-:S04]  /*2ce0*/  USHF.R.U32.HI UR4, URZ, 0x4, UR4 ;  /* 0x000000043f047899 */ /* 0x000fc80008011604 */
[----:B------:R-:W-:-:S06]  /*2cf0*/  ULOP3.LUT UR4, UR4, 0x3fff, URZ, 0xc0, !UPT ;  /* 0x00003fff04047892 */ /* 0x000fcc000f8ec03f */
[----:B------:R-:W-:Y:S01]  /*2d00*/  MOV R4, UR4 ;  /* 0x0000000400047c02 */ /* 0x000fe20008000f00 */
[----:B------:R-:W-:Y:S05]  /*2d10*/  WARPSYNC.ALL ;  /* 0x0000000000007948 */ /* 0x000fea0003800000 */
[----:B------:R-:W-:-:S04]  /*2d20*/  LOP3.LUT R4, R4, 0x10000, RZ, 0xfc, !PT ;  /* 0x0001000004047812 */ /* 0x000fc800078efcff */
[----:B------:R-:W-:Y:S01]  /*2d30*/  R2UR UR12, R4 ;  /* 0x00000000040c72ca */ /* 0x000fe200000e0000 */
[----:B------:R-:W-:Y:S01]  /*2d40*/  UIADD3 UR4, UR42, 0x20400, URZ ;  /* 0x000204002a047890 */ /* 0x000fe2000fffe03f */
[----:B------:R-:W-:Y:S01]  /*2d50*/  WARPGROUP.ARRIVE ;  /* 0x00000000000079c5 */ /* 0x000fe20000000000 */
[----:B------:R-:W-:Y:S01]  /*2d60*/  UMOV UR7, 0x40000040 ;  /* 0x4000004000077882 */ /* 0x000fe20000000000 */
[----:B------:R-:W-:Y:S01]  /*2d70*/  UMOV UR5, 0x40000040 ;  /* 0x4000004000057882 */ /* 0x000fe20000000000 */
[----:B------:R-:W-:Y:S01]  /*2d80*/  USHF.R.U32.HI UR4, URZ, 0x4, UR4 ;  /* 0x000000043f047899 */ /* 0x000fe20008011604 */
[----:B------:R-:W-:Y:S01]  /*2d90*/  UMOV UR11, 0x40000040 ;  /* 0x40000040000b7882 */ /* 0x000fe20000000000 */
[----:B------:R-:W-:Y:S02]  /*2da0*/  UMOV UR9, 0x40000040 ;  /* 0x4000004000097882 */ /* 0x000fe40000000000 */
[----:B------:R-:W-:Y:S01]  /*2db0*/  ULOP3.LUT UR4, UR4, 0x3fff, URZ, 0xc0, !UPT ;  /* 0x00003fff04047892 */ /* 0x000fe2000f8ec03f */
[----:B------:R-:W-:-:S03]  /*2dc0*/  UMOV UR15, 0x40000040 ;  /* 0x40000040000f7882 */ /* 0x000fc60000000000 */
[----:B------:R-:W-:Y:S02]  /*2dd0*/  ULEA UR12, UR47, UR12, 0x9 ;  /* 0x0000000c2f0c7291 */ /* 0x000fe4000f8e483f */
[----:B------:R-:W-:Y:S02]  /*2de0*/  ULOP3.LUT UR13, UR4, 0x10000, URZ, 0xfc, !UPT ;  /* 0x00010000040d7892 */ /* 0x000fe4000f8efc3f */
[----:B------:R-:W-:Y:S02]  /*2df0*/  UIADD3 UR10, UR12, 0x4, URZ ;  /* 0x000000040c0a7890 */ /* 0x000fe4000fffe03f */
[----:B------:R-:W-:Y:S01]  /*2e00*/  UIADD3 UR8, UR13, 0x4, URZ ;  /* 0x000000040d087890 */ /* 0x000fe2000fffe03f */
[----:B------:R-:W-:Y:S02]  /*2e10*/  UMOV UR6, UR12 ;  /* 0x0000000c00067c82 */ /* 0x000fe40008000000 */
[----:B------:R-:W-:Y:S01]  /*2e20*/  UMOV UR4, UR13 ;  /* 0x0000000d00047c82 */ /* 0x000fe20008000000 */
[----:B------:R-:W-:Y:S01]  /*2e30*/  UIADD3 UR14, UR12, 0x6, URZ ;  /* 0x000000060c0e7890 */ /* 0x000fe2000fffe03f */
[----:B------:R-:W-:Y:S01]  /*2e40*/  HGMMA.64x64x16.F32 R24, gdesc[UR4], RZ, !UPT, gsb0 ;  /* 0x00e00000041879f0 */ /* 0x000fe2000c0008ff */
[----:B------:R-:W-:-:S02]  /*2e50*/  UIADD3 UR6, UR12, 0x2, URZ ;  /* 0x000000020c067890 */ /* 0x000fc4000fffe03f */
[----:B------:R-:W-:Y:S01]  /*2e60*/  UIADD3 UR4, UR13, 0x2, URZ ;  /* 0x000000020d047890 */ /* 0x000fe2000fffe03f */
[----:B------:R-:W-:Y:S01]  /*2e70*/  UMOV UR7, 0x40000040 ;  /* 0x4000004000077882 */ /* 0x000fe20000000000 */
[----:B------:R-:W-:Y:S01]  /*2e80*/  UMOV UR5, 0x40000040 ;  /* 0x4000004000057882 */ /* 0x000fe20000000000 */
[----:B------:R-:W-:-:S03]  /*2e90*/  UIADD3 UR12, UR13, 0x6, URZ ;  /* 0x000000060d0c7890 */ /* 0x000fc6000fffe03f */
[----:B------:R-:W-:Y:S01]  /*2ea0*/  UMOV UR13, 0x40000040 ;  /* 0x40000040000d7882 */ /* 0x000fe20000000000 */
[----:B------:R-:W-:Y:S02]  /*2eb0*/  WARPGROUP.DEPBAR.LE gsb0, 0x0 ;  /* 0x00008000000079c5 */ /* 0x000fe40000010000 */
[----:B------:R-:W-:-:S06]  /*2ec0*/  WARPGROUP.ARRIVE ;  /* 0x00000000000079c5 */ /* 0x000fcc0000000000 */
[----:B------:R-:W-:Y:S03]  /*2ed0*/  HGMMA.64x64x16.F32 R24, gdesc[UR4], R24, gsb0 ;  /* 0x00e00000041879f0 */ /* 0x000fe60008000818 */
[----:B------:R-:W-:Y:S02]  /*2ee0*/  WARPGROUP.DEPBAR.LE gsb0, 0x0 ;  /* 0x00008000000079c5 */ /* 0x000fe40000010000 */
[----:B------:R-:W-:-:S06]  /*2ef0*/  WARPGROUP.ARRIVE ;  /* 0x00000000000079c5 */ /* 0x000fcc0000000000 */
[----:B------:R-:W-:Y:S03]  /*2f00*/  HGMMA.64x64x16.F32 R24, gdesc[UR8], R24, gsb0 ;  /* 0x00e00000081879f0 */ /* 0x000fe60008000818 */
[----:B------:R-:W-:Y:S02]  /*2f10*/  WARPGROUP.DEPBAR.LE gsb0, 0x0 ;  /* 0x00008000000079c5 */ /* 0x000fe40000010000 */
[----:B------:R-:W-:-:S06]  /*2f20*/  WARPGROUP.ARRIVE ;  /* 0x00000000000079c5 */ /* 0x000fcc0000000000 */
[----:B------:R-:W-:Y:S03]  /*2f30*/  HGMMA.64x64x16.F32 R24, gdesc[UR12], R24, gsb0 ;  /* 0x00e000000c1879f0 */ /* 0x000fe60008000818 */
[----:B------:R-:W-:Y:S02]  /*2f40*/  WARPGROUP.DEPBAR.LE gsb0, 0x0 ;  /* 0x00008000000079c5 */ /* 0x000fe40000010000 */
[----:B------:R-:W-:Y:S05]  /*2f50*/  @!P0 BRA `(.L_x_25) ;  /* 0x0000000000048947 */ /* 0x000fea0003800000 */
[----:B------:R-:W-:Y:S01]  /*2f60*/  BPT.TRAP 0x1 ;  /* 0x000000040000795c */ /* 0x000fe20000300000 */
.L_x_25:
[----:B------:R-:W-:Y:S01]  /*2f70*/  UIMAD UR6, UR48, -0x40, UR49 ;  /* 0xffffffc0300678a4 */ /* 0x000fe2000f8e0231 */
[----:B------:R-:W-:-:S05]  /*2f80*/  ULDC UR20, c[0x0][0x988] ;  /* 0x0002620000147ab9 */ /* 0x000fca0000000800 */
[----:B0-----:R-:W-:Y:S01]  /*2f90*/  IMAD.U32 R0, RZ, RZ, UR6 ;  /* 0x00000006ff007e24 */ /* 0x001fe2000f8e00ff */
[----:B------:R-:W-:-:S04]  /*2fa0*/  R2UR UR6, R7 ;  /* 0x00000000070672ca */ /* 0x000fc800000e0000 */
[----:B------:R-:W-:-:S04]  /*2fb0*/  IADD3 R0, -R17, 0x40, R0 ;  /* 0x0000004011007810 */ /* 0x000fc80007ffe100 */
[C---:B------:R-:W-:Y:S02]  /*2fc0*/  ISETP.GT.AND P5, PT, R0.reuse, RZ, PT ;  /* 0x000000ff0000720c */ /* 0x040fe40003fa4270 */
[C---:B------:R-:W-:Y:S02]  /*2fd0*/  ISETP.GT.AND P4, PT, R0.reuse, 0x1, PT ;  /* 0x000000010000780c */ /* 0x040fe40003f84270 */
[----:B------:R-:W-:Y:S01]  /*2fe0*/  ISETP.GT.AND P3, PT, R0, 0x8, PT ;  /* 0x000000080000780c */ /* 0x000fe20003f64270 */
[----:B------:R-:W-:Y:S01]  /*2ff0*/  UIADD3 UR6, UR6, 0x28c40, URZ ;  /* 0x00028c4006067890 */ /* 0x000fe2000fffe03f */
[----:B------:R-:W-:Y:S02]  /*3000*/  FSEL R24, R24, -INF , P5 ;  /* 0xff80000018187808 */ /* 0x000fe40002800000 */
[----:B------:R-:W-:Y:S01]  /*3010*/  FSEL R25, R25, -INF , P4 ;  /* 0xff80000019197808 */ /* 0x000fe20002000000 */
[----:B------:R-:W-:Y:S01]  /*3020*/  UPRMT UR6, UR39, 0x654, UR6 ;  /* 0x0000065427067896 */ /* 0x000fe20008000006 */
[----:B------:R-:W-:-:S02]  /*3030*/  ISETP.GT.AND P2, PT, R0, 0x9, PT ;  /* 0x000000090000780c */ /* 0x000fc40003f44270 */
[----:B------:R-:W-:Y:S02]  /*3040*/  FSEL R28, R28, -INF , P3 ;  /* 0xff8000001c1c7808 */ /* 0x000fe40001800000 */
[----:B------:R-:W-:Y:S02]  /*3050*/  FMNMX.FTZ R3, R24, R25, !PT ;  /* 0x0000001918037209 */ /* 0x000fe40007810000 */
[----:B------:R-:W-:Y:S02]  /*3060*/  ISETP.GT.AND P1, PT, R0, 0x10, PT ;  /* 0x000000100000780c */ /* 0x000fe40003f24270 */
[----:B------:R-:W-:Y:S01]  /*3070*/  FSEL R29, R29, -INF , P2 ;  /* 0xff8000001d1d7808 */ /* 0x000fe20001000000 */
[----:B------:R-:W-:Y:S01]  /*3080*/  SYNCS.ARRIVE.TRANS64.RED.A1T0 RZ, [UR6], RZ ;  /* 0x000000ffffff79a7 */ /* 0x000fe20008100406 */
[----:B------:R-:W-:Y:S02]  /*3090*/  FMNMX.FTZ R6, R28, R3, !PT ;  /* 0x000000031c067209 */ /* 0x000fe40007810000 */
[----:B------:R-:W-:-:S02]  /*30a0*/  ISETP.GT.AND P6, PT, R0, 0x11, PT ;  /* 0x000000110000780c */ /* 0x000fc40003fc4270 */
[----:B------:R-:W-:Y:S02]  /*30b0*/  FSEL R32, R32, -INF , P1 ;  /* 0xff80000020207808 */ /* 0x000fe40000800000 */
[----:B------:R-:W-:Y:S02]  /*30c0*/  FMNMX.FTZ R3, R29, R6, !PT ;  /* 0x000000061d037209 */ /* 0x000fe40007810000 */
[----:B------:R-:W-:Y:S02]  /*30d0*/  FSEL R26, R26, -INF , P5 ;  /* 0xff8000001a1a7808 */ /* 0x000fe40002800000 */
[----:B------:R-:W-:Y:S02]  /*30e0*/  ISETP.GT.AND P5, PT, R0, 0x18, PT ;  /* 0x000000180000780c */ /* 0x000fe40003fa4270 */
[----:B------:R-:W-:Y:S02]  /*30f0*/  FSEL R33, R33, -INF , P6 ;  /* 0xff80000021217808 */ /* 0x000fe40003000000 */
[----:B------:R-:W-:-:S02]  /*3100*/  FMNMX.FTZ R6, R32, R3, !PT ;  /* 0x0000000320067209 */ /* 0x000fc40007810000 */
[----:B------:R-:W-:Y:S02]  /*3110*/  FSEL R27, R27, -INF , P4 ;  /* 0xff8000001b1b7808 */ /* 0x000fe40002000000 */
[----:B------:R-:W-:Y:S02]  /*3120*/  ISETP.GT.AND P4, PT, R0, 0x19, PT ;  /* 0x000000190000780c */ /* 0x000fe40003f84270 */
[----:B------:R-:W-:Y:S02]  /*3130*/  FSEL R36, R36, -INF , P5 ;  /* 0xff80000024247808 */ /* 0x000fe40002800000 */
[----:B------:R-:W-:Y:S02]  /*3140*/  FMNMX.FTZ R3, R33, R6, !PT ;  /* 0x0000000621037209 */ /* 0x000fe40007810000 */
[----:B------:R-:W-:Y:S02]  /*3150*/  FSEL R30, R30, -INF , P3 ;  /* 0xff8000001e1e7808 */ /* 0x000fe40001800000 */
        /* <DEDUP_REMOVED lines=32> */
[----:B------:R-:W-:Y:S02]  /*3360*/  FMNMX.FTZ R0, R52, R3, !PT ;  /* 0x0000000334007209 */ /* 0x000fe40007810000 */
[----:B------:R-:W-:Y:S02]  /*3370*/  FMNMX.FTZ R3, R26, R27, !PT ;  /* 0x0000001b1a037209 */ /* 0x000fe40007810000 */
[----:B------:R-:W-:Y:S02]  /*3380*/  FMNMX.FTZ R5, R53, R0, !PT ;  /* 0x0000000035057209 */ /* 0x000fe40007810000 */
[----:B------:R-:W-:Y:S02]  /*3390*/  FSEL R46, R46, -INF , P1 ;  /* 0xff8000002e2e7808 */ /* 0x000fe40000800000 */
[----:B------:R-:W-:Y:S01]  /*33a0*/  FSEL R47, R47, -INF , P6 ;  /* 0xff8000002f2f7808 */ /* 0x000fe20003000000 */
[----:B------:R-:W0:Y:S01]  /*33b0*/  SHFL.BFLY PT, R0, R5, 0x2, 0x1f ;  /* 0x0c401f0005007f89 */ /* 0x000e2200000e0000 */
[----:B------:R-:W-:-:S02]  /*33c0*/  FSEL R50, R50, -INF , P5 ;  /* 0xff80000032327808 */ /* 0x000fc40002800000 */
[----:B------:R-:W-:Y:S02]  /*33d0*/  FSEL R51, R51, -INF , P4 ;  /* 0xff80000033337808 */ /* 0x000fe40002000000 */
[----:B------:R-:W-:Y:S02]  /*33e0*/  FSEL R54, R54, -INF , P3 ;  /* 0xff80000036367808 */ /* 0x000fe40001800000 */
[----:B------:R-:W-:Y:S02]  /*33f0*/  FSEL R55, R55, -INF , P2 ;  /* 0xff80000037377808 */ /* 0x000fe40001000000 */
[----:B0-----:R-:W-:Y:S02]  /*3400*/  FMNMX.FTZ R9, R5, R0, !PT ;  /* 0x0000000005097209 */ /* 0x001fe40007810000 */
[----:B------:R-:W-:-:S03]  /*3410*/  FMNMX.FTZ R0, R30, R3, !PT ;  /* 0x000000031e007209 */ /* 0x000fc60007810000 */
[----:B------:R-:W0:Y:S01]  /*3420*/  SHFL.BFLY PT, R10, R9, 0x1, 0x1f ;  /* 0x0c201f00090a7f89 */ /* 0x000e2200000e0000 */
[----:B------:R-:W-:-:S04]  /*3430*/  FMNMX.FTZ R3, R31, R0, !PT ;  /* 0x000000001f037209 */ /* 0x000fc80007810000 */
[----:B------:R-:W-:-:S04]  /*3440*/  FMNMX.FTZ R0, R34, R3, !PT ;  /* 0x0000000322007209 */ /* 0x000fc80007810000 */
[----:B------:R-:W-:-:S04]  /*3450*/  FMNMX.FTZ R3, R35, R0, !PT ;  /* 0x0000000023037209 */ /* 0x000fc80007810000 */
[----:B------:R-:W-:-:S04]  /*3460*/  FMNMX.FTZ R6, R38, R3, !PT ;  /* 0x0000000326067209 */ /* 0x000fc80007810000 */
[----:B------:R-:W-:-:S04]  /*3470*/  FMNMX.FTZ R3, R39, R6, !PT ;  /* 0x0000000627037209 */ /* 0x000fc80007810000 */
[----:B------:R-:W-:Y:S02]  /*3480*/  FMNMX.FTZ R6, R42, R3, !PT ;  /* 0x000000032a067209 */ /* 0x000fe40007810000 */
[----:B0-----:R-:W-:Y:S02]  /*3490*/  FMNMX.FTZ R0, R9, R10, !PT ;  /* 0x0000000a09007209 */ /* 0x001fe40007810000 */
[----:B------:R-:W-:Y:S01]  /*34a0*/  FMNMX.FTZ R3, R43, R6, !PT ;  /* 0x000000062b037209 */ /* 0x000fe20007810000 */
[----:B------:R-:W-:Y:S01]  /*34b0*/  BAR.SYNC.DEFER_BLOCKING 0xf, 0x100 ;  /* 0x03c4000000007b1d */ /* 0x000fe20000010000 */
[C---:B------:R-:W-:Y:S01]  /*34c0*/  FSETP.NEU.FTZ.AND P1, PT, R0.reuse, -INF , PT ;  /* 0xff8000000000780b */ /* 0x040fe20003f3d000 */
[----:B------:R-:W-:Y:S01]  /*34d0*/  FMUL.FTZ R5, R0, UR20 ;  /* 0x0000001400057c20 */ /* 0x000fe20008410000 */
[----:B------:R-:W-:-:S04]  /*34e0*/  FMNMX.FTZ R6, R46, R3, !PT ;  /* 0x000000032e067209 */ /* 0x000fc80007810000 */
[----:B------:R-:W-:Y:S02]  /*34f0*/  FMNMX.FTZ R3, R47, R6, !PT ;  /* 0x000000062f037209 */ /* 0x000fe40007810000 */
[----:B------:R-:W-:Y:S02]  /*3500*/  FSEL R9, R5, RZ, P1 ;  /* 0x000000ff05097208 */ /* 0x000fe40000800000 */
[----:B------:R-:W-:-:S03]  /*3510*/  FMNMX.FTZ R6, R50, R3, !PT ;  /* 0x0000000332067209 */ /* 0x000fc60007810000 */
[--C-:B------:R-:W-:Y:S01]  /*3520*/  FFMA.FTZ R24, R24, UR20, -R9.reuse ;  /* 0x0000001418187c23 */ /* 0x100fe20008010809 */
[----:B------:R-:W-:Y:S01]  /*3530*/  FMNMX.FTZ R3, R51, R6, !PT ;  /* 0x0000000633037209 */ /* 0x000fe20007810000 */
[--C-:B------:R-:W-:Y:S01]  /*3540*/  FFMA.FTZ R25, R25, UR20, -R9.reuse ;  /* 0x0000001419197c23 */ /* 0x100fe20008010809 */
[--C-:B------:R-:W-:Y:S01]  /*3550*/  FFMA.FTZ R28, R28, UR20, -R9.reuse ;  /* 0x000000141c1c7c23 */ /* 0x100fe20008010809 */
[--C-:B------:R-:W-:Y:S01]  /*3560*/  FFMA.FTZ R29, R29, UR20, -R9.reuse ;  /* 0x000000141d1d7c23 */ /* 0x100fe20008010809 */
[----:B------:R-:W-:Y:S01]  /*3570*/  FMNMX.FTZ R6, R54, R3, !PT ;  /* 0x0000000336067209 */ /* 0x000fe20007810000 */
[----:B------:R-:W-:Y:S01]  /*3580*/  MUFU.EX2 R24, R24 ;  /* 0x0000001800187308 */ /* 0x000fe20000000800 */
[--C-:B------:R-:W-:Y:S01]  /*3590*/  FFMA.FTZ R32, R32, UR20, -R9.reuse ;  /* 0x0000001420207c23 */ /* 0x100fe20008010809 */
[--C-:B------:R-:W-:Y:S01]  /*35a0*/  FFMA.FTZ R33, R33, UR20, -R9.reuse ;  /* 0x0000001421217c23 */ /* 0x100fe20008010809 */
[----:B------:R-:W-:Y:S01]  /*35b0*/  FMNMX.FTZ R6, R55, R6, !PT ;  /* 0x0000000637067209 */ /* 0x000fe20007810000 */
[--C-:B------:R-:W-:Y:S01]  /*35c0*/  FFMA.FTZ R36, R36, UR20, -R9.reuse ;  /* 0x0000001424247c23 */ /* 0x100fe20008010809 */
[--C-:B------:R-:W-:Y:S01]  /*35d0*/  FFMA.FTZ R37, R37, UR20, -R9.reuse ;  /* 0x0000001425257c23 */ /* 0x100fe20008010809 */
[--C-:B------:R-:W-:Y:S01]  /*35e0*/  FFMA.FTZ R40, R40, UR20, -R9.reuse ;  /* 0x0000001428287c23 */ /* 0x100fe20008010809 */
[--C-:B------:R-:W-:Y:S01]  /*35f0*/  FFMA.FTZ R41, R41, UR20, -R9.reuse ;  /* 0x0000001429297c23 */ /* 0x100fe20008010809 */
[----:B------:R-:W0:Y:S01]  /*3600*/  SHFL.BFLY PT, R3, R6, 0x2, 0x1f ;  /* 0x0c401f0006037f89 */ /* 0x000e2200000e0000 */
[----:B------:R-:W3:Y:S01]  /*3610*/  MUFU.EX2 R25, R25 ;  /* 0x0000001900197308 */ /* 0x000ee20000000800 */
[--C-:B------:R-:W-:Y:S01]  /*3620*/  FFMA.FTZ R44, R44, UR20, -R9.reuse ;  /* 0x000000142c2c7c23 */ /* 0x100fe20008010809 */
[--C-:B------:R-:W-:Y:S01]  /*3630*/  FFMA.FTZ R45, R45, UR20, -R9.reuse ;  /* 0x000000142d2d7c23 */ /* 0x100fe20008010809 */
[--C-:B------:R-:W-:Y:S01]  /*3640*/  FFMA.FTZ R48, R48, UR20, -R9.reuse ;  /* 0x0000001430307c23 */ /* 0x100fe20008010809 */
[--C-:B------:R-:W-:Y:S01]  /*3650*/  FFMA.FTZ R49, R49, UR20, -R9.reuse ;  /* 0x0000001431317c23 */ /* 0x100fe20008010809 */
[--C-:B------:R-:W-:Y:S01]  /*3660*/  FFMA.FTZ R52, R52, UR20, -R9.reuse ;  /* 0x0000001434347c23 */ /* 0x100fe20008010809 */
[----:B------:R-:W-:-:S02]  /*3670*/  FFMA.FTZ R9, R53, UR20, -R9 ;  /* 0x0000001435097c23 */ /* 0x000fc40008010809 */
[----:B------:R-:W-:Y:S08]  /*3680*/  MUFU.EX2 R28, R28 ;  /* 0x0000001c001c7308 */ /* 0x000ff00000000800 */
[----:B------:R-:W4:Y:S01]  /*3690*/  MUFU.EX2 R29, R29 ;  /* 0x0000001d001d7308 */ /* 0x000f220000000800 */
[----:B---3--:R-:W-:Y:S01]  /*36a0*/  FADD.FTZ R11, R24, R25 ;  /* 0x00000019180b7221 */ /* 0x008fe20000010000 */
[----:B------:R-:W-:-:S02]  /*36b0*/  F2FP.F16.F32.PACK_AB R152, R25, R24 ;  /* 0x000000181998723e */ /* 0x000fc400000000ff */
[----:B0-----:R-:W-:-:S04]  /*36c0*/  FMNMX.FTZ R5, R6, R3, !PT ;  /* 0x0000000306057209 */ /* 0x001fc80007810000 */
[----:B------:R-:W-:Y:S01]  /*36d0*/  MUFU.EX2 R32, R32 ;  /* 0x0000002000207308 */ /* 0x000fe20000000800 */
[----:B------:R-:W0:Y:S07]  /*36e0*/  SHFL.BFLY PT, R6, R5, 0x1, 0x1f ;  /* 0x0c201f0005067f89 */ /* 0x000e2e00000e0000 */
[----:B------:R-:W3:Y:S01]  /*36f0*/  MUFU.EX2 R33, R33 ;  /* 0x0000002100217308 */ /* 0x000ee20000000800 */
[----:B----4-:R-:W-:-:S07]  /*3700*/  F2FP.F16.F32.PACK_AB R154, R29, R28 ;  /* 0x0000001c1d9a723e */ /* 0x010fce00000000ff */
[----:B------:R-:W-:Y:S08]  /*3710*/  MUFU.EX2 R36, R36 ;  /* 0x0000002400247308 */ /* 0x000ff00000000800 */
[----:B------:R-:W4:Y:S01]  /*3720*/  MUFU.EX2 R37, R37 ;  /* 0x0000002500257308 */ /* 0x000f220000000800 */
[----:B---3--:R-:W-:Y:S02]  /*3730*/  F2FP.F16.F32.PACK_AB R156, R33, R32 ;  /* 0x00000020219c723e */ /* 0x008fe400000000ff */
[----:B0-----:R-:W-:Y:S01]  /*3740*/  FMNMX.FTZ R3, R5, R6, !PT ;  /* 0x0000000605037209 */ /* 0x001fe20007810000 */
[----:B------:R-:W-:-:S03]  /*3750*/  FADD.FTZ R6, R28, R11 ;  /* 0x0000000b1c067221 */ /* 0x000fc60000010000 */
[C---:B------:R-:W-:Y:S01]  /*3760*/  FSETP.NEU.FTZ.AND P1, PT, R3.reuse, -INF , PT ;  /* 0xff8000000300780b */ /* 0x040fe20003f3d000 */
[----:B------:R-:W-:Y:S01]  /*3770*/  FMUL.FTZ R5, R3, UR20 ;  /* 0x0000001403057c20 */ /* 0x000fe20008410000 */
[----:B------:R-:W-:Y:S01]  /*3780*/  FADD.FTZ R13, R29, R6 ;  /* 0x000000061d0d7221 */ /* 0x000fe20000010000 */
[----:B------:R-:W0:Y:S03]  /*3790*/  MUFU.EX2 R40, R40 ;  /* 0x0000002800287308 */ /* 0x000e260000000800 */
[----:B------:R-:W-:Y:S01]  /*37a0*/  FSEL R5, R5, RZ, P1 ;  /* 0x000000ff05057208 */ /* 0x000fe20000800000 */
[----:B------:R-:W-:Y:S01]  /*37b0*/  FADD.FTZ R10, R32, R13 ;  /* 0x0000000d200a7221 */ /* 0x000fe20000010000 */
[----:B----4-:R-:W-:-:S03]  /*37c0*/  F2FP.F16.F32.PACK_AB R158, R37, R36 ;  /* 0x00000024259e723e */ /* 0x010fc600000000ff */
[--C-:B------:R-:W-:Y:S01]  /*37d0*/  FFMA.FTZ R26, R26, UR20, -R5.reuse ;  /* 0x000000141a1a7c23 */ /* 0x100fe20008010805 */
[--C-:B------:R-:W-:Y:S01]  /*37e0*/  FFMA.FTZ R27, R27, UR20, -R5.reuse ;  /* 0x000000141b1b7c23 */ /* 0x100fe20008010805 */
[--C-:B------:R-:W-:Y:S01]  /*37f0*/  FFMA.FTZ R30, R30, UR20, -R5.reuse ;  /* 0x000000141e1e7c23 */ /* 0x100fe20008010805 */
[--C-:B------:R-:W-:Y:S01]  /*3800*/  FFMA.FTZ R31, R31, UR20, -R5.reuse ;  /* 0x000000141f1f7c23 */ /* 0x100fe20008010805 */
[--C-:B------:R-:W-:Y:S01]  /*3810*/  FFMA.FTZ R34, R34, UR20, -R5.reuse ;  /* 0x0000001422227c23 */ /* 0x100fe20008010805 */
[--C-:B------:R-:W-:Y:S01]  /*3820*/  FFMA.FTZ R35, R35, UR20, -R5.reuse ;  /* 0x0000001423237c23 */ /* 0x100fe20008010805 */
[----:B------:R-:W-:Y:S01]  /*3830*/  MUFU.EX2 R26, R26 ;  /* 0x0000001a001a7308 */ /* 0x000fe20000000800 */
[--C-:B------:R-:W-:Y:S01]  /*3840*/  FFMA.FTZ R38, R38, UR20, -R5.reuse ;  /* 0x0000001426267c23 */ /* 0x100fe20008010805 */
[--C-:B------:R-:W-:Y:S01]  /*3850*/  FFMA.FTZ R39, R39, UR20, -R5.reuse ;  /* 0x0000001427277c23 */ /* 0x100fe20008010805 */
[--C-:B------:R-:W-:Y:S01]  /*3860*/  FFMA.FTZ R42, R42, UR20, -R5.reuse ;  /* 0x000000142a2a7c23 */ /* 0x100fe20008010805 */
[--C-:B------:R-:W-:Y:S01]  /*3870*/  FFMA.FTZ R43, R43, UR20, -R5.reuse ;  /* 0x000000142b2b7c23 */ /* 0x100fe20008010805 */
[--C-:B------:R-:W-:Y:S01]  /*3880*/  FFMA.FTZ R46, R46, UR20, -R5.reuse ;  /* 0x000000142e2e7c23 */ /* 0x100fe20008010805 */
[--C-:B------:R-:W-:Y:S01]  /*3890*/  FFMA.FTZ R47, R47, UR20, -R5.reuse ;  /* 0x000000142f2f7c23 */ /* 0x100fe20008010805 */
[----:B------:R-:W-:Y:S01]  /*38a0*/  FADD.FTZ R13, R33, R10 ;  /* 0x0000000a210d7221 */ /* 0x000fe20000010000 */
[----:B------:R-:W3:Y:S01]  /*38b0*/  MUFU.EX2 R27, R27 ;  /* 0x0000001b001b7308 */ /* 0x000ee20000000800 */
[--C-:B------:R-:W-:Y:S01]  /*38c0*/  FFMA.FTZ R50, R50, UR20, -R5.reuse ;  /* 0x0000001432327c23 */ /* 0x100fe20008010805 */
[----:B------:R-:W-:Y:S01]  /*38d0*/  FFMA.FTZ R51, R51, UR20, -R5 ;  /* 0x0000001433337c23 */ /* 0x000fe20008010805 */
[----:B------:R-:W-:Y:S01]  /*38e0*/  FADD.FTZ R10, R36, R13 ;  /* 0x0000000d240a7221 */ /* 0x000fe20000010000 */
[--C-:B------:R-:W-:Y:S01]  /*38f0*/  FFMA.FTZ R54, R54, UR20, -R5.reuse ;  /* 0x0000001436367c23 */ /* 0x100fe20008010805 */
[----:B------:R-:W-:-:S02]  /*3900*/  FFMA.FTZ R5, R55, UR20, -R5 ;  /* 0x0000001437057c23 */ /* 0x000fc40008010805 */
[----:B------:R-:W-:Y:S01]  /*3910*/  FADD.FTZ R13, R37, R10 ;  /* 0x0000000a250d7221 */ /* 0x000fe20000010000 */
[----:B------:R-:W4:Y:S03]  /*3920*/  MUFU.EX2 R30, R30 ;  /* 0x0000001e001e7308 */ /* 0x000f260000000800 */
[----:B0-----:R-:W-:-:S05]  /*3930*/  FADD.FTZ R10, R40, R13 ;  /* 0x0000000d280a7221 */ /* 0x001fca0000010000 */
[----:B------:R-:W0:Y:S01]  /*3940*/  MUFU.EX2 R31, R31 ;  /* 0x0000001f001f7308 */ /* 0x000e220000000800 */
[----:B---3--:R-:W-:Y:S01]  /*3950*/  FADD.FTZ R11, R26, R27 ;  /* 0x0000001b1a0b7221 */ /* 0x008fe20000010000 */
[----:B------:R-:W-:-:S06]  /*3960*/  F2FP.F16.F32.PACK_AB R153, R27, R26 ;  /* 0x0000001a1b99723e */ /* 0x000fcc00000000ff */
[----:B------:R-:W3:Y:S01]  /*3970*/  MUFU.EX2 R34, R34 ;  /* 0x0000002200227308 */ /* 0x000ee20000000800 */
[----:B----4-:R-:W-:-:S07]  /*3980*/  FADD.FTZ R6, R30, R11 ;  /* 0x0000000b1e067221 */ /* 0x010fce0000010000 */
[----:B------:R-:W4:Y:S01]  /*3990*/  MUFU.EX2 R35, R35 ;  /* 0x0000002300237308 */ /* 0x000f220000000800 */
[C---:B0-----:R-:W-:Y:S01]  /*39a0*/  FADD.FTZ R11, R31.reuse, R6 ;  /* 0x000000061f0b7221 */ /* 0x041fe20000010000 */
[----:B------:R-:W-:-:S05]  /*39b0*/  F2FP.F16.F32.PACK_AB R155, R31, R30 ;  /* 0x0000001e1f9b723e */ /* 0x000fca00000000ff */
[----:B------:R0:W-:Y:S01]  /*39c0*/  STSM.16.M88.4 [R22+0x26800], R152 ;  /* 0x0268009816007844 */ /* 0x0001e20000000200 */
[----:B------:R-:W5:Y:S01]  /*39d0*/  MUFU.EX2 R38, R38 ;  /* 0x0000002600267308 */ /* 0x000f620000000800 */
[----:B---3--:R-:W-:-:S07]  /*39e0*/  FADD.FTZ R6, R34, R11 ;  /* 0x0000000b22067221 */ /* 0x008fce0000010000 */
[----:B------:R-:W3:Y:S01]  /*39f0*/  MUFU.EX2 R39, R39 ;  /* 0x0000002700277308 */ /* 0x000ee20000000800 */
[C---:B----4-:R-:W-:Y:S01]  /*3a00*/  FADD.FTZ R11, R35.reuse, R6 ;  /* 0x00000006230b7221 */ /* 0x050fe20000010000 */
[----:B------:R-:W-:-:S06]  /*3a10*/  F2FP.F16.F32.PACK_AB R157, R35, R34 ;  /* 0x00000022239d723e */ /* 0x000fcc00000000ff */
[----:B------:R-:W4:Y:S01]  /*3a20*/  MUFU.EX2 R42, R42 ;  /* 0x0000002a002a7308 */ /* 0x000f220000000800 */
[----:B-----5:R-:W-:-:S07]  /*3a30*/  FADD.FTZ R6, R38, R11 ;  /* 0x0000000b26067221 */ /* 0x020fce0000010000 */
[----:B------:R-:W5:Y:S01]  /*3a40*/  MUFU.EX2 R41, R41 ;  /* 0x0000002900297308 */ /* 0x000f620000000800 */
[C---:B---3--:R-:W-:Y:S01]  /*3a50*/  FADD.FTZ R11, R39.reuse, R6 ;  /* 0x00000006270b7221 */ /* 0x048fe20000010000 */
[----:B------:R-:W-:-:S05]  /*3a60*/  F2FP.F16.F32.PACK_AB R159, R39, R38 ;  /* 0x00000026279f723e */ /* 0x000fca00000000ff */
[----:B------:R0:W-:Y:S01]  /*3a70*/  STSM.16.M88.4 [R19], R156 ;  /* 0x0000009c13007844 */ /* 0x0001e20000000200 */
[----:B------:R-:W3:Y:S01]  /*3a80*/  MUFU.EX2 R43, R43 ;  /* 0x0000002b002b7308 */ /* 0x000ee20000000800 */
[----:B----4-:R-:W-:-:S07]  /*3a90*/  FADD.FTZ R6, R42, R11 ;  /* 0x0000000b2a067221 */ /* 0x010fce0000010000 */
[----:B------:R-:W4:Y:S01]  /*3aa0*/  MUFU.EX2 R44, R44 ;  /* 0x0000002c002c7308 */ /* 0x000f220000000800 */
[C---:B-----5:R-:W-:Y:S01]  /*3ab0*/  FADD.FTZ R13, R41.reuse, R10 ;  /* 0x0000000a290d7221 */ /* 0x060fe20000010000 */
[----:B------:R-:W-:-:S06]  /*3ac0*/  F2FP.F16.F32.PACK_AB R160, R41, R40 ;  /* 0x0000002829a0723e */ /* 0x000fcc00000000ff */
[----:B------:R-:W5:Y:S01]  /*3ad0*/  MUFU.EX2 R46, R46 ;  /* 0x0000002e002e7308 */ /* 0x000f620000000800 */
[C---:B---3--:R-:W-:Y:S01]  /*3ae0*/  FADD.FTZ R11, R43.reuse, R6 ;  /* 0x000000062b0b7221 */ /* 0x048fe20000010000 */
[----:B------:R-:W-:-:S06]  /*3af0*/  F2FP.F16.F32.PACK_AB R161, R43, R42 ;  /* 0x0000002a2ba1723e */ /* 0x000fcc00000000ff */
[----:B------:R-:W3:Y:S01]  /*3b00*/  MUFU.EX2 R45, R45 ;  /* 0x0000002d002d7308 */ /* 0x000ee20000000800 */
[----:B----4-:R-:W-:-:S07]  /*3b10*/  FADD.FTZ R6, R44, R13 ;  /* 0x0000000d2c067221 */ /* 0x010fce0000010000 */
[----:B------:R-:W4:Y:S01]  /*3b20*/  MUFU.EX2 R47, R47 ;  /* 0x0000002f002f7308 */ /* 0x000f220000000800 */
[----:B-----5:R-:W-:-:S07]  /*3b30*/  FADD.FTZ R10, R46, R11 ;  /* 0x0000000b2e0a7221 */ /* 0x020fce0000010000 */
[----:B------:R-:W-:Y:S01]  /*3b40*/  MUFU.EX2 R48, R48 ;  /* 0x0000003000307308 */ /* 0x000fe20000000800 */
[C---:B---3--:R-:W-:Y:S01]  /*3b50*/  F2FP.F16.F32.PACK_AB R162, R45.reuse, R44 ;  /* 0x0000002c2da2723e */ /* 0x048fe200000000ff */
[----:B------:R-:W-:-:S06]  /*3b60*/  FADD.FTZ R45, R45, R6 ;  /* 0x000000062d2d7221 */ /* 0x000fcc0000010000 */
[----:B------:R-:W3:Y:S01]  /*3b70*/  MUFU.EX2 R49, R49 ;  /* 0x0000003100317308 */ /* 0x000ee20000000800 */
[C---:B----4-:R-:W-:Y:S01]  /*3b80*/  F2FP.F16.F32.PACK_AB R163, R47.reuse, R46 ;  /* 0x0000002e2fa3723e */ /* 0x050fe200000000ff */
[----:B------:R-:W-:-:S04]  /*3b90*/  FADD.FTZ R47, R47, R10 ;  /* 0x0000000a2f2f7221 */ /* 0x000fc80000010000 */
[----:B------:R0:W-:Y:S02]  /*3ba0*/  STSM.16.M88.4 [R184], R160 ;  /* 0x000000a0b8007844 */ /* 0x0001e40000000200 */
[----:B------:R-:W-:Y:S08]  /*3bb0*/  MUFU.EX2 R50, R50 ;  /* 0x0000003200327308 */ /* 0x000ff00000000800 */
[----:B------:R-:W4:Y:S01]  /*3bc0*/  MUFU.EX2 R51, R51 ;  /* 0x0000003300337308 */ /* 0x000f220000000800 */
[----:B---3--:R-:W-:Y:S01]  /*3bd0*/  F2FP.F16.F32.PACK_AB R164, R49, R48 ;  /* 0x0000003031a4723e */ /* 0x008fe200000000ff */
[----:B------:R-:W-:-:S04]  /*3be0*/  FADD.FTZ R48, R48, R45 ;  /* 0x0000002d30307221 */ /* 0x000fc80000010000 */
[----:B------:R-:W-:Y:S02]  /*3bf0*/  FADD.FTZ R49, R49, R48 ;  /* 0x0000003031317221 */ /* 0x000fe40000010000 */
[----:B------:R-:W3:Y:S08]  /*3c00*/  MUFU.EX2 R52, R52 ;  /* 0x0000003400347308 */ /* 0x000ef00000000800 */
[----:B------:R-:W5:Y:S01]  /*3c10*/  MUFU.EX2 R9, R9 ;  /* 0x0000000900097308 */ /* 0x000f620000000800 */
[----:B----4-:R-:W-:Y:S01]  /*3c20*/  F2FP.F16.F32.PACK_AB R165, R51, R50 ;  /* 0x0000003233a5723e */ /* 0x010fe200000000ff */
[----:B------:R-:W-:-:S04]  /*3c30*/  FADD.FTZ R50, R50, R47 ;  /* 0x0000002f32327221 */ /* 0x000fc80000010000 */
[----:B------:R-:W-:Y:S02]  /*3c40*/  FADD.FTZ R51, R51, R50 ;  /* 0x0000003233337221 */ /* 0x000fe40000010000 */
[----:B------:R-:W-:Y:S01]  /*3c50*/  MUFU.EX2 R54, R54 ;  /* 0x0000003600367308 */ /* 0x000fe20000000800 */
[----:B---3--:R-:W-:-:S07]  /*3c60*/  FADD.FTZ R6, R52, R49 ;  /* 0x0000003134067221 */ /* 0x008fce0000010000 */
[----:B------:R-:W3:Y:S01]  /*3c70*/  MUFU.EX2 R5, R5 ;  /* 0x0000000500057308 */ /* 0x000ee20000000800 */
[C---:B-----5:R-:W-:Y:S01]  /*3c80*/  F2FP.F16.F32.PACK_AB R166, R9.reuse, R52 ;  /* 0x0000003409a6723e */ /* 0x060fe200000000ff */
[----:B------:R-:W-:Y:S01]  /*3c90*/  FADD.FTZ R6, R9, R6 ;  /* 0x0000000609067221 */ /* 0x000fe20000010000 */
[----:B---3--:R-:W-:Y:S01]  /*3ca0*/  F2FP.F16.F32.PACK_AB R167, R5, R54 ;  /* 0x0000003605a7723e */ /* 0x008fe200000000ff */
[----:B------:R-:W-:-:S04]  /*3cb0*/  FADD.FTZ R54, R54, R51 ;  /* 0x0000003336367221 */ /* 0x000fc80000010000 */
[----:B------:R0:W-:Y:S01]  /*3cc0*/  STSM.16.M88.4 [R23], R164 ;  /* 0x000000a417007844 */ /* 0x0001e20000000200 */
[----:B------:R-:W-:Y:S01]  /*3cd0*/  FADD.FTZ R5, R5, R54 ;  /* 0x0000003605057221 */ /* 0x000fe20000010000 */
[----:B------:R-:W-:Y:S06]  /*3ce0*/  @!P0 BRA `(.L_x_26) ;  /* 0x0000000000048947 */ /* 0x000fec0003800000 */
[----:B------:R-:W-:Y:S01]  /*3cf0*/  BPT.TRAP 0x1 ;  /* 0x000000040000795c */ /* 0x000fe20000300000 */
.L_x_26:
[----:B------:R3:W4:Y:S01]  /*3d00*/  SYNCS.PHASECHK.TRANS64.TRYWAIT P1, [R7+URZ+0x28c50], R8 ;  /* 0x028c5008070075a7 */ /* 0x000722000802017f */
[----:B------:R-:W-:Y:S05]  /*3d10*/  @!P0 BRA `(.L_x_27) ;  /* 0x0000000000048947 */ /* 0x000fea0003800000 */
[----:B------:R-:W-:Y:S01]  /*3d20*/  BPT.TRAP 0x1 ;  /* 0x000000040000795c */ /* 0x000fe20000300000 */
.L_x_27:
[----:B------:R-:W-:Y:S01]  /*3d30*/  ULOP3.LUT UR52, UR52, 0x2000000, URZ, 0xfc, !UPT ;  /* 0x0200000034347892 */ /* 0x000fe2000f8efc3f */
[----:B----4-:R-:W-:Y:S11]  /*3d40*/  @P1 BRA `(.L_x_28) ;  /* 0x0000000000081947 */ /* 0x010ff60003800000 */
[----:B------:R-:W4:Y:S02]  /*3d50*/  SYNCS.PHASECHK.TRANS64.TRYWAIT P1, [R7+URZ+0x28c50], R8 ;  /* 0x028c5008070075a7 */ /* 0x000f24000802017f */
[----:B----4-:R-:W-:Y:S05]  /*3d60*/  @!P1 BRA `(.L_x_29) ;  /* 0x0000008400b09947 */ /* 0x010fea0003800000 */
.L_x_28:
[----:B------:R-:W-:Y:S01]  /*3d70*/  ULEA UR10, UR47, UR52, 0xc ;  /* 0x000000342f0a7291 */ /* 0x000fe2000f8e603f */
[----:B------:R-:W-:Y:S01]  /*3d80*/  WARPGROUP.ARRIVE ;  /* 0x00000000000079c5 */ /* 0x000fe20000000000 */
[----:B------:R-:W-:-:S05]  /*3d90*/  UMOV UR7, 0x40000040 ;  /* 0x4000004000077882 */ /* 0x000fca0000000000 */
[----:B------:R-:W-:Y:S02]  /*3da0*/  UMOV UR6, UR10 ;  /* 0x0000000a00067c82 */ /* 0x000fe40008000000 */
[----:B------:R-:W-:Y:S01]  /*3db0*/  HGMMA.64x256x16.F32 R24, R152, gdesc[UR4].tnspB, RZ, !UPT, gsb0 ;  /* 0x43e0000498187df0 */ /* 0x000fe2000c0008ff */
[----:B------:R-:W-:Y:S01]  /*3dc0*/  UIADD3 UR6, UR10, 0x80, URZ ;  /* 0x000000800a067890 */ /* 0x000fe2000fffe03f */
[----:B------:R-:W-:Y:S01]  /*3dd0*/  UMOV UR7, 0x40000040 ;  /* 0x4000004000077882 */ /* 0x000fe20000000000 */
[----:B------:R-:W-:Y:S02]  /*3de0*/  WARPGROUP.DEPBAR.LE gsb0, 0x0 ;  /* 0x00008000000079c5 */ /* 0x000fe40000010000 */
[----:B------:R-:W-:-:S15]  /*3df0*/  WARPGROUP.ARRIVE ;  /* 0x00000000000079c5 */ /* 0x000fde0000000000 */
[----:B------:R-:W-:-:S08]  /*3e00*/  NOP ;  /* 0x0000000000007918 */ /* 0x000fd00000000000 */
[----:B------:R-:W-:Y:S01]  /*3e10*/  HGMMA.64x256x16.F32 R24, R156, gdesc[UR4].tnspB, R24, gsb0 ;  /* 0x43e000049c187df0 */ /* 0x000fe20008000818 */
        /* <DEDUP_REMOVED lines=11> */
[----:B------:R-:W-:Y:S03]  /*3ed0*/  HGMMA.64x256x16.F32 R24, R164, gdesc[UR4].tnspB, R24, gsb0 ;  /* 0x43e00004a4187df0 */ /* 0x000fe60008000818 */
[----:B------:R-:W-:Y:S02]  /*3ee0*/  WARPGROUP.DEPBAR.LE gsb0, 0x0 ;  /* 0x00008000000079c5 */ /* 0x000fe40000010000 */
[----:B------:R-:W-:Y:S01]  /*3ef0*/  @!PT LDS RZ, [RZ] ;  /* 0x00000000fffff984 */ /* 0x000fe20000000800 */
[----:B------:R-:W-:Y:S01]  /*3f00*/  @!PT LDS RZ, [RZ] ;  /* 0x00000000fffff984 */ /* 0x000fe20000000800 */
[----:B------:R-:W-:Y:S01]  /*3f10*/  @!PT LDS RZ, [RZ] ;  /* 0x00000000fffff984 */ /* 0x000fe20000000800 */
[----:B------:R-:W-:Y:S01]  /*3f20*/  @!PT LDS RZ, [RZ] ;  /* 0x00000000fffff984 */ /* 0x000fe20000000800 */
[----:B------:R5:W-:Y:S06]  /*3f30*/  MEMBAR.ALL.CTA ;  /* 0x0000000000007992 */ /* 0x000bec0000008000 */
[----:B-----5:R-:W5:Y:S02]  /*3f40*/  FENCE.VIEW.ASYNC.S ;  /* 0x00000000000073c6 */ /* 0x020f640000000000 */
[----:B-----5:R-:W-:Y:S01]  /*3f50*/  NOP ;  /* 0x0000000000007918 */ /* 0x020fe20000000000 */
[----:B------:R-:W-:Y:S06]  /*3f60*/  BAR.ARV 0xe, 0x100 ;  /* 0x0384000000007b1d */ /* 0x000fec0000002000 */
[----:B------:R-:W-:Y:S05]  /*3f70*/  @!P0 BRA `(.L_x_30) ;  /* 0x0000000000048947 */ /* 0x000fea0003800000 */
[----:B------:R-:W-:Y:S01]  /*3f80*/  BPT.TRAP 0x1 ;  /* 0x000000040000795c */ /* 0x000fe20000300000 */
.L_x_30:
[----:B------:R-:W-:Y:S01]  /*3f90*/  R2UR UR6, R7 ;  /* 0x00000000070672ca */ /* 0x000fe200000e0000 */
[----:B------:R-:W-:-:S06]  /*3fa0*/  UISETP.GE.AND UP0, UPT, UR49, 0x41, UPT ;  /* 0x000000413100788c */ /* 0x000fcc000bf06270 */
[----:B------:R-:W-:-:S06]  /*3fb0*/  PLOP3.LUT P1, PT, PT, PT, UP0, 0x80, 0x0 ;  /* 0x000000000000781c */ /* 0x000fcc0003f2f008 */
[----:B------:R-:W-:-:S04]  /*3fc0*/  UIADD3 UR6, UR6, 0x28c60, URZ ;  /* 0x00028c6006067890 */ /* 0x000fc8000fffe03f */
[----:B------:R-:W-:-:S09]  /*3fd0*/  UPRMT UR6, UR39, 0x654, UR6 ;  /* 0x0000065427067896 */ /* 0x000fd20008000006 */
[----:B------:R-:W-:Y:S01]  /*3fe0*/  SYNCS.ARRIVE.TRANS64.RED.A1T0 RZ, [UR6], RZ ;  /* 0x000000ffffff79a7 */ /* 0x000fe20008100406 */
[----:B------:R-:W-:Y:S05]  /*3ff0*/  @!P1 BRA `(.L_x_31) ;  /* 0x0000001800509947 */ /* 0x000fea0003800000 */
[----:B------:R-:W-:Y:S01]  /*4000*/  IMAD.MOV.U32 R9, RZ, RZ, R3 ;  /* 0x000000ffff097224 */ /* 0x000fe200078e0003 */
[----:B------:R-:W-:Y:S01]  /*4010*/  UIADD3 UR48, UR48, -0x2, URZ ;  /* 0xfffffffe30307890 */ /* 0x000fe2000fffe03f */
[----:B-1234-:R-:W-:Y:S01]  /*4020*/  IMAD.MOV.U32 R7, RZ, RZ, R0 ;  /* 0x000000ffff077224 */ /* 0x01efe200078e0000 */
[----:B------:R-:W-:Y:S01]  /*4030*/  UMOV UR22, UR47 ;  /* 0x0000002f00167c82 */ /* 0x000fe20008000000 */
[----:B------:R-:W-:-:S09]  /*4040*/  ULDC UR20, c[0x0][0x988] ;  /* 0x0002620000147ab9 */ /* 0x000fd20000000800 */
.L_x_42:
[----:B------:R-:W-:Y:S01]  /*4050*/  UIADD3 UR47, UR22, 0x1, URZ ;  /* 0x00000001162f7890 */ /* 0x000fe2000fffe03f */
[----:B------:R-:W-:Y:S01]  /*4060*/  IMAD.U32 R0, RZ, RZ, UR48 ;  /* 0x00000030ff007e24 */ /* 0x000fe2000f8e00ff */
[----:B------:R-:W-:Y:S02]  /*4070*/  UIADD3 UR48, UR48, -0x1, URZ ;  /* 0xffffffff30307890 */ /* 0x000fe4000fffe03f */
[----:B------:R-:W-:Y:S02]  /*4080*/  UISETP.NE.AND UP0, UPT, UR47, 0x2, UPT ;  /* 0x000000022f00788c */ /* 0x000fe4000bf05270 */
[----:B------:R-:W-:Y:S02]  /*4090*/  ISETP.GT.AND P1, PT, R0, RZ, PT ;  /* 0x000000ff0000720c */ /* 0x000fe40003f24270 */
[----:B------:R-:W-:Y:S02]  /*40a0*/  USEL UR6, URZ, 0x1, UP0 ;  /* 0x000000013f067887 */ /* 0x000fe40008000000 */
[----:B------:R-:W-:-:S02]  /*40b0*/  USEL UR47, UR47, URZ, UP0 ;  /* 0x0000003f2f2f7287 */ /* 0x000fc40008000000 */
[----:B------:R-:W-:Y:S01]  /*40c0*/  ULOP3.LUT UR37, UR37, UR6, URZ, 0x3c, !UPT ;  /* 0x0000000625257292 */ /* 0x000fe2000f8e3c3f */
[----:B012---:R-:W-:Y:S11]  /*40d0*/  @!P0 BRA `(.L_x_32) ;  /* 0x0000000000048947 */ /* 0x007ff60003800000 */
[----:B------:R-:W-:Y:S01]  /*40e0*/  BPT.TRAP 0x1 ;  /* 0x000000040000795c */ /* 0x000fe20000300000 */
.L_x_32:
[----:B------:R-:W-:Y:S01]  /*40f0*/  ULEA UR21, UR47, UR42, 0x3 ;  /* 0x0000002a2f157291 */ /* 0x000fe2000f8e183f */
[----:B------:R-:W-:-:S05]  /*4100*/  IMAD.U32 R8, RZ, RZ, UR37 ;  /* 0x00000025ff087e24 */ /* 0x000fca000f8e00ff */
[----:B------:R-:W-:-:S04]  /*4110*/  SHF.L.U32 R8, R8, 0x1f, RZ ;  /* 0x0000001f08087819 */ /* 0x000fc800000006ff */
[----:B------:R1:W2:Y:S01]  /*4120*/  SYNCS.PHASECHK.TRANS64.TRYWAIT P2, [UR21+0x28c30], R8 ;  /* 0x028c3008ff0075a7 */ /* 0x0002a20008040155 */
[----:B------:R-:W-:Y:S05]  /*4130*/  @!P0 BRA `(.L_x_33) ;  /* 0x0000000000048947 */ /* 0x000fea0003800000 */
[----:B------:R-:W-:Y:S01]  /*4140*/  BPT.TRAP 0x1 ;  /* 0x000000040000795c */ /* 0x000fe20000300000 */
.L_x_33:
[----:B--2---:R-:W-:Y:S05]  /*4150*/  @P2 BRA `(.L_x_34) ;  /* 0x0000000000082947 */ /* 0x004fea0003800000 */
[----:B------:R-:W2:Y:S02]  /*4160*/  SYNCS.PHASECHK.TRANS64.TRYWAIT P2, [UR21+0x28c30], R8 ;  /* 0x028c3008ff0075a7 */ /* 0x000ea40008040155 */
[----:B--2---:R-:W-:Y:S05]  /*4170*/  @!P2 BRA `(.L_x_35) ;  /* 0x0000008000c0a947 */ /* 0x004fea0003800000 */
.L_x_34:
[----:B------:R-:W-:Y:S01]  /*4180*/  R2UR UR18, R4 ;  /* 0x00000000041272ca */ /* 0x000fe200000e0000 */
[----:B------:R-:W-:Y:S01]  /*4190*/  UIADD3 UR6, UR42, 0x20400, URZ ;  /* 0x000204002a067890 */ /* 0x000fe2000fffe03f */
[----:B0-----:R-:W-:Y:S01]  /*41a0*/  WARPGROUP.ARRIVE ;  /* 0x00000000000079c5 */ /* 0x001fe20000000000 */
        /* <DEDUP_REMOVED lines=10> */
[----:B------:R-:W-:Y:S02]  /*4250*/  UIADD3 UR10, UR18, 0x4, URZ ;  /* 0x00000004120a7890 */ /* 0x000fe4000fffe03f */
[----:B------:R-:W-:-:S03]  /*4260*/  UIADD3 UR14, UR18, 0x6, URZ ;  /* 0x00000006120e7890 */ /* 0x000fc6000fffe03f */
[----:B------:R-:W-:Y:S03]  /*4270*/  HGMMA.64x64x16.F32 R152, gdesc[UR16], RZ, !UPT, gsb0 ;  /* 0x00e00000109879f0 */ /* 0x000fe6000c0008ff */
        /* <DEDUP_REMOVED lines=12> */
.L_x_36:
[----:B------:R-:W-:Y:S01]  /*4340*/  FMNMX.FTZ R0, R152, R7, !PT ;  /* 0x0000000798007209 */ /* 0x000fe20007810000 */
[----:B------:R-:W-:-:S03]  /*4350*/  UIADD3 UR6, UR21, 0x28c40, URZ ;  /* 0x00028c4015067890 */ /* 0x000fc6000fffe03f */
[----:B--2---:R-:W-:Y:S01]  /*4360*/  FMNMX.FTZ R3, R153, R0, !PT ;  /* 0x0000000099037209 */ /* 0x004fe20007810000 */
[----:B------:R-:W-:-:S03]  /*4370*/  UPRMT UR6, UR39, 0x654, UR6 ;  /* 0x0000065427067896 */ /* 0x000fc60008000006 */
[----:B------:R-:W-:-:S04]  /*4380*/  FMNMX.FTZ R0, R156, R3, !PT ;  /* 0x000000039c007209 */ /* 0x000fc80007810000 */
[----:B------:R-:W-:Y:S02]  /*4390*/  FMNMX.FTZ R3, R157, R0, !PT ;  /* 0x000000009d037209 */ /* 0x000fe40007810000 */
[----:B------:R-:W-:Y:S02]  /*43a0*/  SYNCS.ARRIVE.TRANS64.RED.A1T0 RZ, [UR6], RZ ;  /* 0x000000ffffff79a7 */ /* 0x000fe40008100406 */
[----:B------:R-:W-:-:S04]  /*43b0*/  FMNMX.FTZ R0, R160, R3, !PT ;  /* 0x00000003a0007209 */ /* 0x000fc80007810000 */
        /* <DEDUP_REMOVED lines=10> */
[----:B------:R-:W-:-:S05]  /*4460*/  FMNMX.FTZ R11, R181, R0, !PT ;  /* 0x00000000b50b7209 */ /* 0x000fca0007810000 */
[----:B------:R-:W0:Y:S02]  /*4470*/  SHFL.BFLY PT, R0, R11, 0x2, 0x1f ;  /* 0x0c401f000b007f89 */ /* 0x000e2400000e0000 */
        /* <DEDUP_REMOVED lines=10> */
[----:B------:R-:W-:-:S03]  /*4520*/  FMNMX.FTZ R3, R167, R10, !PT ;  /* 0x0000000aa7037209 */ /* 0x000fc60007810000 */
[----:B------:R-:W-:Y:S01]  /*4530*/  FMUL.FTZ R190, R0, UR20 ;  /* 0x0000001400be7c20 */ /* 0x000fe20008410000 */
[----:B------:R-:W-:Y:S01]  /*4540*/  FMNMX.FTZ R10, R170, R3, !PT ;  /* 0x00000003aa0a7209 */ /* 0x000fe20007810000 */
[----:B------:R-:W-:Y:S02]  /*4550*/  FADD.FTZ R7, -R0, R7 ;  /* 0x0000000700077221 */ /* 0x000fe40000010100 */
[--C-:B------:R-:W-:Y:S01]  /*4560*/  FFMA.FTZ R11, R153, UR20, -R190.reuse ;  /* 0x00000014990b7c23 */ /* 0x100fe200080108be */
[----:B------:R-:W-:Y:S01]  /*4570*/  FMNMX.FTZ R3, R171, R10, !PT ;  /* 0x0000000aab037209 */ /* 0x000fe20007810000 */
[--C-:B------:R-:W-:Y:S01]  /*4580*/  FFMA.FTZ R21, R157, UR20, -R190.reuse ;  /* 0x000000149d157c23 */ /* 0x100fe200080108be */
[--C-:B------:R-:W-:Y:S01]  /*4590*/  FFMA.FTZ R13, R156, UR20, -R190.reuse ;  /* 0x000000149c0d7c23 */ /* 0x100fe200080108be */
[--C-:B------:R-:W-:Y:S01]  /*45a0*/  FFMA.FTZ R156, R160, UR20, -R190.reuse ;  /* 0x00000014a09c7c23 */ /* 0x100fe200080108be */
[----:B------:R-:W-:Y:S01]  /*45b0*/  FMNMX.FTZ R10, R174, R3, !PT ;  /* 0x00000003ae0a7209 */ /* 0x000fe20007810000 */
[--C-:B------:R-:W-:Y:S01]  /*45c0*/  FFMA.FTZ R160, R168, UR20, -R190.reuse ;  /* 0x00000014a8a07c23 */ /* 0x100fe200080108be */
[----:B------:R-:W-:Y:S01]  /*45d0*/  FMUL.FTZ R7, R7, UR20 ;  /* 0x0000001407077c20 */ /* 0x000fe20008410000 */
        /* <DEDUP_REMOVED lines=8> */
[----:B------:R-:W-:Y:S01]  /*4660*/  FFMA.FTZ R181, R181, UR20, -R190 ;  /* 0x00000014b5b57c23 */ /* 0x000fe200080108be */
[----:B------:R-:W-:Y:S01]  /*4670*/  FMNMX.FTZ R3, R179, R10, !PT ;  /* 0x0000000ab3037209 */ /* 0x000fe20007810000 */
[----:B------:R-:W0:Y:S03]  /*4680*/  MUFU.EX2 R7, R7 ;  /* 0x0000000700077308 */ /* 0x000e260000000800 */
[----:B------:R-:W-:-:S04]  /*4690*/  FMNMX.FTZ R12, R182, R3, !PT ;  /* 0x00000003b60c7209 */ /* 0x000fc80007810000 */
[----:B------:R-:W-:Y:S01]  /*46a0*/  FMNMX.FTZ R3, R183, R12, !PT ;  /* 0x0000000cb7037209 */ /* 0x000fe20007810000 */
[----:B------:R-:W2:Y:S01]  /*46b0*/  MUFU.EX2 R152, R152 ;  /* 0x0000009800987308 */ /* 0x000ea20000000800 */
[--C-:B------:R-:W-:Y:S01]  /*46c0*/  FFMA.FTZ R12, R164, UR20, -R190.reuse ;  /* 0x00000014a40c7c23 */ /* 0x100fe200080108be */
[--C-:B------:R-:W-:Y:S02]  /*46d0*/  FFMA.FTZ R164, R176, UR20, -R190.reuse ;  /* 0x00000014b0a47c23 */ /* 0x100fe400080108be */
[----:B------:R-:W3:Y:S04]  /*46e0*/  SHFL.BFLY PT, R14, R3, 0x2, 0x1f ;  /* 0x0c401f00030e7f89 */ /* 0x000ee800000e0000 */
[----:B------:R4:W5:Y:S01]  /*46f0*/  MUFU.EX2 R10, R13 ;  /* 0x0000000d000a7308 */ /* 0x0009620000000800 */
[-C--:B0-----:R-:W-:Y:S01]  /*4700*/  FMUL.FTZ R24, R24, R7.reuse ;  /* 0x0000000718187220 */ /* 0x081fe20000410000 */
[-C--:B------:R-:W-:Y:S01]  /*4710*/  FMUL.FTZ R25, R25, R7.reuse ;  /* 0x0000000719197220 */ /* 0x080fe20000410000 */
[-C--:B------:R-:W-:Y:S01]  /*4720*/  FMUL.FTZ R28, R28, R7.reuse ;  /* 0x000000071c1c7220 */ /* 0x080fe20000410000 */
[-C--:B------:R-:W-:Y:S01]  /*4730*/  FMUL.FTZ R29, R29, R7.reuse ;  /* 0x000000071d1d7220 */ /* 0x080fe20000410000 */
[-C--:B------:R-:W-:Y:S01]  /*4740*/  FMUL.FTZ R32, R32, R7.reuse ;  /* 0x0000000720207220 */ /* 0x080fe20000410000 */
[-C--:B------:R-:W-:Y:S01]  /*4750*/  FMUL.FTZ R33, R33, R7.reuse ;  /* 0x0000000721217220 */ /* 0x080fe20000410000 */
[-C--:B------:R-:W-:Y:S01]  /*4760*/  FMUL.FTZ R36, R36, R7.reuse ;  /* 0x0000000724247220 */ /* 0x080fe20000410000 */
[----:B------:R-:W0:Y:S01]  /*4770*/  MUFU.EX2 R21, R21 ;  /* 0x0000001500157308 */ /* 0x000e220000000800 */
[--C-:B----4-:R-:W-:Y:S01]  /*4780*/  FFMA.FTZ R13, R165, UR20, -R190.reuse ;  /* 0x00000014a50d7c23 */ /* 0x110fe200080108be */
[--C-:B------:R-:W-:Y:S01]  /*4790*/  FFMA.FTZ R165, R173, UR20, -R190.reuse ;  /* 0x00000014ada57c23 */ /* 0x100fe200080108be */
[-C--:B------:R-:W-:Y:S01]  /*47a0*/  FMUL.FTZ R37, R37, R7.reuse ;  /* 0x0000000725257220 */ /* 0x080fe20000410000 */
[-C--:B------:R-:W-:Y:S01]  /*47b0*/  FMUL.FTZ R40, R40, R7.reuse ;  /* 0x0000000728287220 */ /* 0x080fe20000410000 */
[-C--:B------:R-:W-:Y:S01]  /*47c0*/  FMUL.FTZ R41, R41, R7.reuse ;  /* 0x0000000729297220 */ /* 0x080fe20000410000 */
[-C--:B------:R-:W-:Y:S01]  /*47d0*/  FMUL.FTZ R44, R44, R7.reuse ;  /* 0x000000072c2c7220 */ /* 0x080fe20000410000 */
[-C--:B------:R-:W-:Y:S01]  /*47e0*/  FMUL.FTZ R45, R45, R7.reuse ;  /* 0x000000072d2d7220 */ /* 0x080fe20000410000 */
[----:B------:R-:W-:Y:S01]  /*47f0*/  MUFU.EX2 R156, R156 ;  /* 0x0000009c009c7308 */ /* 0x000fe20000000800 */
[-C--:B------:R-:W-:Y:S01]  /*4800*/  FMUL.FTZ R48, R48, R7.reuse ;  /* 0x0000000730307220 */ /* 0x080fe20000410000 */
[-C--:B------:R-:W-:Y:S01]  /*4810*/  FMUL.FTZ R49, R49, R7.reuse ;  /* 0x0000000731317220 */ /* 0x080fe20000410000 */
[-C--:B------:R-:W-:Y:S01]  /*4820*/  FMUL.FTZ R52, R52, R7.reuse ;  /* 0x0000000734347220 */ /* 0x080fe20000410000 */
[----:B---3--:R-:W-:Y:S01]  /*4830*/  FMNMX.FTZ R20, R3, R14, !PT ;  /* 0x0000000e03147209 */ /* 0x008fe20007810000 */
[----:B------:R-:W-:Y:S01]  /*4840*/  FFMA.FTZ R14, R172, UR20, -R190 ;  /* 0x00000014ac0e7c23 */ /* 0x000fe200080108be */
[-C--:B------:R-:W-:Y:S01]  /*4850*/  FMUL.FTZ R53, R53, R7.reuse ;  /* 0x0000000735357220 */ /* 0x080fe20000410000 */
[-C--:B------:R-:W-:Y:S01]  /*4860*/  FMUL.FTZ R56, R56, R7.reuse ;  /* 0x0000000738387220 */ /* 0x080fe20000410000 */
[----:B------:R-:W-:Y:S01]  /*4870*/  MUFU.EX2 R15, R15 ;  /* 0x0000000f000f7308 */ /* 0x000fe20000000800 */
[----:B------:R-:W3:Y:S01]  /*4880*/  SHFL.BFLY PT, R3, R20, 0x1, 0x1f ;  /* 0x0c201f0014037f89 */ /* 0x000ee200000e0000 */
[-C--:B------:R-:W-:Y:S01]  /*4890*/  FMUL.FTZ R57, R57, R7.reuse ;  /* 0x0000000739397220 */ /* 0x080fe20000410000 */
        /* <DEDUP_REMOVED lines=20> */
[----:B------:R-:W-:Y:S01]  /*49e0*/  FMUL.FTZ R96, R96, R7 ;  /* 0x0000000760607220 */ /* 0x000fe20000410000 */
[----:B------:R-:W-:Y:S01]  /*49f0*/  MUFU.EX2 R160, R160 ;  /* 0x000000a000a07308 */ /* 0x000fe20000000800 */
[----:B---3--:R-:W-:Y:S01]  /*4a00*/  FMNMX.FTZ R3, R20, R3, !PT ;  /* 0x0000000314037209 */ /* 0x008fe20007810000 */
[-C--:B------:R-:W-:Y:S01]  /*4a10*/  FMUL.FTZ R97, R97, R7.reuse ;  /* 0x0000000761617220 */ /* 0x080fe20000410000 */
[-C--:B------:R-:W-:Y:S01]  /*4a20*/  FMUL.FTZ R100, R100, R7.reuse ;  /* 0x0000000764647220 */ /* 0x080fe20000410000 */
[-C--:B------:R-:W-:Y:S01]  /*4a30*/  FMUL.FTZ R101, R101, R7.reuse ;  /* 0x0000000765657220 */ /* 0x080fe20000410000 */
[-C--:B------:R-:W-:Y:S01]  /*4a40*/  FMUL.FTZ R104, R104, R7.reuse ;  /* 0x0000000768687220 */ /* 0x080fe20000410000 */
[C---:B------:R-:W-:Y:S01]  /*4a50*/  FADD.FTZ R153, -R3.reuse, R9 ;  /* 0x0000000903997221 */ /* 0x040fe20000010100 */
[----:B------:R-:W-:Y:S01]  /*4a60*/  FMUL.FTZ R157, R3, UR20 ;  /* 0x00000014039d7c20 */ /* 0x000fe20008410000 */
[----:B------:R-:W-:Y:S01]  /*4a70*/  MUFU.EX2 R20, R180 ;  /* 0x000000b400147308 */ /* 0x000fe20000000800 */
[----:B------:R-:W-:Y:S01]  /*4a80*/  FMUL.FTZ R105, R105, R7 ;  /* 0x0000000769697220 */ /* 0x000fe20000410000 */
[----:B------:R-:W-:Y:S01]  /*4a90*/  FMUL.FTZ R168, R153, UR20 ;  /* 0x0000001499a87c20 */ /* 0x000fe20008410000 */
[--C-:B------:R-:W-:Y:S01]  /*4aa0*/  FFMA.FTZ R153, R154, UR20, -R157.reuse ;  /* 0x000000149a997c23 */ /* 0x100fe2000801089d */
[----:B------:R-:W-:Y:S01]  /*4ab0*/  FFMA.FTZ R172, R155, UR20, -R157 ;  /* 0x000000149bac7c23 */ /* 0x000fe2000801089d */
[----:B------:R-:W-:-:S02]  /*4ac0*/  IMAD.MOV R154, RZ, RZ, -R18 ;  /* 0x000000ffff9a7224 */ /* 0x000fc400078e0a12 */
[--C-:B------:R-:W-:Y:S01]  /*4ad0*/  FFMA.FTZ R155, R158, UR20, -R157.reuse ;  /* 0x000000149e9b7c23 */ /* 0x100fe2000801089d */
[--C-:B------:R-:W-:Y:S01]  /*4ae0*/  FFMA.FTZ R176, R159, UR20, -R157.reuse ;  /* 0x000000149fb07c23 */ /* 0x100fe2000801089d */
[----:B------:R-:W-:Y:S01]  /*4af0*/  MUFU.EX2 R168, R168 ;  /* 0x000000a800a87308 */ /* 0x000fe20000000800 */
[--C-:B------:R-:W-:Y:S01]  /*4b00*/  FFMA.FTZ R158, R162, UR20, -R157.reuse ;  /* 0x00000014a29e7c23 */ /* 0x100fe2000801089d */
[----:B------:R-:W-:Y:S01]  /*4b10*/  ISETP.NE.AND P2, PT, R17, R154, PT ;  /* 0x0000009a1100720c */ /* 0x000fe20003f45270 */
[--C-:B------:R-:W-:Y:S01]  /*4b20*/  FFMA.FTZ R162, R167, UR20, -R157.reuse ;  /* 0x00000014a7a27c23 */ /* 0x100fe2000801089d */
[--C-:B------:R-:W-:Y:S01]  /*4b30*/  FFMA.FTZ R167, R171, UR20, -R157.reuse ;  /* 0x00000014aba77c23 */ /* 0x100fe2000801089d */
[----:B------:R-:W-:Y:S01]  /*4b40*/  MOV R171, UR22 ;  /* 0x0000001600ab7c02 */ /* 0x000fe20008000f00 */
[--C-:B------:R-:W-:Y:S01]  /*4b50*/  FFMA.FTZ R163, R163, UR20, -R157.reuse ;  /* 0x00000014a3a37c23 */ /* 0x100fe2000801089d */
[--C-:B------:R-:W-:Y:S01]  /*4b60*/  FFMA.FTZ R159, R166, UR20, -R157.reuse ;  /* 0x00000014a69f7c23 */ /* 0x100fe2000801089d */
[----:B------:R-:W3:Y:S01]  /*4b70*/  MUFU.EX2 R153, R153 ;  /* 0x0000009900997308 */ /* 0x000ee20000000800 */
[--C-:B------:R-:W-:Y:S01]  /*4b80*/  FFMA.FTZ R166, R170, UR20, -R157.reuse ;  /* 0x00000014aaa67c23 */ /* 0x100fe2000801089d */
[----:B--2---:R-:W-:Y:S01]  /*4b90*/  FFMA.FTZ R170, R7, R6, R152 ;  /* 0x0000000607aa7223 */ /* 0x004fe20000010098 */
[--C-:B------:R-:W-:Y:S01]  /*4ba0*/  FFMA.FTZ R174, R174, UR20, -R157.reuse ;  /* 0x00000014aeae7c23 */ /* 0x100fe2000801089d */
[--C-:B------:R-:W-:Y:S01]  /*4bb0*/  FFMA.FTZ R6, R175, UR20, -R157.reuse ;  /* 0x00000014af067c23 */ /* 0x100fe2000801089d */
[--C-:B------:R-:W-:Y:S01]  /*4bc0*/  FFMA.FTZ R179, R179, UR20, -R157.reuse ;  /* 0x00000014b3b37c23 */ /* 0x100fe2000801089d */
[----:B------:R-:W-:Y:S01]  /*4bd0*/  FADD.FTZ R173, R11, R170 ;  /* 0x000000aa0bad7221 */ /* 0x000fe20000010000 */
[----:B------:R-:W-:Y:S01]  /*4be0*/  @!P2 IMAD R154, R171, 0x40, R2 ;  /* 0x00000040ab9aa824 */ /* 0x000fe200078e0202 */
[----:B------:R-:W2:Y:S01]  /*4bf0*/  MUFU.EX2 R172, R172 ;  /* 0x000000ac00ac7308 */ /* 0x000ea20000000800 */
[----:B------:R-:W-:Y:S01]  /*4c00*/  FFMA.FTZ R170, R178, UR20, -R157 ;  /* 0x00000014b2aa7c23 */ /* 0x000fe2000801089d */
[----:B-----5:R-:W-:Y:S01]  /*4c10*/  FADD.FTZ R178, R10, R173 ;  /* 0x000000ad0ab27221 */ /* 0x020fe20000010000 */
[--C-:B------:R-:W-:Y:S01]  /*4c20*/  FFMA.FTZ R182, R182, UR20, -R157.reuse ;  /* 0x00000014b6b67c23 */ /* 0x100fe2000801089d */
[----:B------:R-:W-:Y:S01]  /*4c30*/  FFMA.FTZ R183, R183, UR20, -R157 ;  /* 0x00000014b7b77c23 */ /* 0x000fe2000801089d */
[----:B------:R-:W-:Y:S01]  /*4c40*/  @!P2 LEA R157, R154, UR42, 0x2 ;  /* 0x0000002a9a9dac11 */ /* 0x000fe2000f8e10ff */
[----:B0-----:R-:W-:Y:S01]  /*4c50*/  FADD.FTZ R173, R21, R178 ;  /* 0x000000b215ad7221 */ /* 0x001fe20000010000 */
[----:B------:R-:W-:Y:S01]  /*4c60*/  F2FP.F16.F32.PACK_AB R152, R11, R152 ;  /* 0x000000980b98723e */ /* 0x000fe200000000ff */
[----:B------:R-:W0:Y:S01]  /*4c70*/  MUFU.EX2 R155, R155 ;  /* 0x0000009b009b7308 */ /* 0x000e220000000800 */
[----:B---3--:R-:W-:Y:S01]  /*4c80*/  FFMA.FTZ R171, R168, R5, R153 ;  /* 0x00000005a8ab7223 */ /* 0x008fe20000010099 */
[----:B------:R-:W-:Y:S01]  /*4c90*/  @!P2 STS [R157+0x28800], R7 ;  /* 0x028800079d00a388 */ /* 0x000fe20000000800 */
[-C--:B------:R-:W-:Y:S01]  /*4ca0*/  FMUL.FTZ R108, R108, R7.reuse ;  /* 0x000000076c6c7220 */ /* 0x080fe20000410000 */
[-C--:B------:R-:W-:Y:S01]  /*4cb0*/  FMUL.FTZ R109, R109, R7.reuse ;  /* 0x000000076d6d7220 */ /* 0x080fe20000410000 */
[-C--:B------:R-:W-:Y:S01]  /*4cc0*/  FMUL.FTZ R112, R112, R7.reuse ;  /* 0x0000000770707220 */ /* 0x080fe20000410000 */
[----:B------:R3:W-:Y:S01]  /*4cd0*/  @!P2 STS [R157+0x28820], R168 ;  /* 0x028820a89d00a388 */ /* 0x0007e20000000800 */
[----:B------:R-:W-:Y:S01]  /*4ce0*/  FMUL.FTZ R113, R113, R7 ;  /* 0x0000000771717220 */ /* 0x000fe20000410000 */
[----:B------:R-:W4:Y:S01]  /*4cf0*/  MUFU.EX2 R176, R176 ;  /* 0x000000b000b07308 */ /* 0x000f220000000800 */
[C---:B--2---:R-:W-:Y:S01]  /*4d00*/  FADD.FTZ R180, R172.reuse, R171 ;  /* 0x000000abacb47221 */ /* 0x044fe20000010000 */
[----:B------:R-:W-:Y:S01]  /*4d10*/  F2FP.F16.F32.PACK_AB R153, R172, R153 ;  /* 0x00000099ac99723e */ /* 0x000fe200000000ff */
[-C--:B------:R-:W-:Y:S01]  /*4d20*/  FMUL.FTZ R116, R116, R7.reuse ;  /* 0x0000000774747220 */ /* 0x080fe20000410000 */
[-C--:B------:R-:W-:Y:S01]  /*4d30*/  FMUL.FTZ R117, R117, R7.reuse ;  /* 0x0000000775757220 */ /* 0x080fe20000410000 */
[-C--:B------:R-:W-:Y:S01]  /*4d40*/  FMUL.FTZ R120, R120, R7.reuse ;  /* 0x0000000778787220 */ /* 0x080fe20000410000 */
[-C--:B------:R-:W-:Y:S01]  /*4d50*/  FMUL.FTZ R121, R121, R7.reuse ;  /* 0x0000000779797220 */ /* 0x080fe20000410000 */
[-C--:B------:R-:W-:Y:S01]  /*4d60*/  FMUL.FTZ R124, R124, R7.reuse ;  /* 0x000000077c7c7220 */ /* 0x080fe20000410000 */
[----:B------:R-:W2:Y:S01]  /*4d70*/  MUFU.EX2 R158, R158 ;  /* 0x0000009e009e7308 */ /* 0x000ea20000000800 */
[----:B0-----:R-:W-:Y:S01]  /*4d80*/  FADD.FTZ R171, R155, R180 ;  /* 0x000000b49bab7221 */ /* 0x001fe20000010000 */
[-C--:B------:R-:W-:Y:S01]  /*4d90*/  FMUL.FTZ R125, R125, R7.reuse ;  /* 0x000000077d7d7220 */ /* 0x080fe20000410000 */
[-C--:B------:R-:W-:Y:S01]  /*4da0*/  FMUL.FTZ R128, R128, R7.reuse ;  /* 0x0000000780807220 */ /* 0x080fe20000410000 */
[-C--:B------:R-:W-:Y:S01]  /*4db0*/  FMUL.FTZ R129, R129, R7.reuse ;  /* 0x0000000781817220 */ /* 0x080fe20000410000 */
[-C--:B------:R-:W-:Y:S01]  /*4dc0*/  FMUL.FTZ R132, R132, R7.reuse ;  /* 0x0000000784847220 */ /* 0x080fe20000410000 */
[-C--:B------:R-:W-:Y:S01]  /*4dd0*/  FMUL.FTZ R133, R133, R7.reuse ;  /* 0x0000000785857220 */ /* 0x080fe20000410000 */
[----:B------:R-:W-:Y:S01]  /*4de0*/  FMUL.FTZ R136, R136, R7 ;  /* 0x0000000788887220 */ /* 0x000fe20000410000 */
[----:B------:R-:W0:Y:S01]  /*4df0*/  MUFU.EX2 R163, R163 ;  /* 0x000000a300a37308 */ /* 0x000e220000000800 */
[C---:B----4-:R-:W-:Y:S01]  /*4e00*/  FADD.FTZ R171, R176.reuse, R171 ;  /* 0x000000abb0ab7221 */ /* 0x050fe20000010000 */
[----:B------:R-:W-:Y:S01]  /*4e10*/  F2FP.F16.F32.PACK_AB R155, R176, R155 ;  /* 0x0000009bb09b723e */ /* 0x000fe200000000ff */
[-C--:B------:R-:W-:Y:S01]  /*4e20*/  FMUL.FTZ R137, R137, R7.reuse ;  /* 0x0000000789897220 */ /* 0x080fe20000410000 */
[-C--:B------:R-:W-:Y:S01]  /*4e30*/  FMUL.FTZ R140, R140, R7.reuse ;  /* 0x000000078c8c7220 */ /* 0x080fe20000410000 */
[-C--:B------:R-:W-:Y:S01]  /*4e40*/  FMUL.FTZ R141, R141, R7.reuse ;  /* 0x000000078d8d7220 */ /* 0x080fe20000410000 */
[-C--:B------:R-:W-:Y:S01]  /*4e50*/  FMUL.FTZ R144, R144, R7.reuse ;  /* 0x0000000790907220 */ /* 0x080fe20000410000 */
[-C--:B------:R-:W-:Y:S01]  /*4e60*/  FMUL.FTZ R145, R145, R7.reuse ;  /* 0x0000000791917220 */ /* 0x080fe20000410000 */
[----:B------:R-:W4:Y:S01]  /*4e70*/  MUFU.EX2 R159, R159 ;  /* 0x0000009f009f7308 */ /* 0x000f220000000800 */
[----:B--2---:R-:W-:Y:S01]  /*4e80*/  FADD.FTZ R154, R158, R171 ;  /* 0x000000ab9e9a7221 */ /* 0x004fe20000010000 */
[-C--:B------:R-:W-:Y:S01]  /*4e90*/  FMUL.FTZ R148, R148, R7.reuse ;  /* 0x0000000794947220 */ /* 0x080fe20000410000 */
[----:B------:R-:W-:Y:S01]  /*4ea0*/  FMUL.FTZ R149, R149, R7 ;  /* 0x0000000795957220 */ /* 0x000fe20000410000 */
[-C--:B------:R-:W-:Y:S01]  /*4eb0*/  FMUL.FTZ R26, R26, R168.reuse ;  /* 0x000000a81a1a7220 */ /* 0x080fe20000410000 */
[-C--:B------:R-:W-:Y:S01]  /*4ec0*/  FMUL.FTZ R27, R27, R168.reuse ;  /* 0x000000a81b1b7220 */ /* 0x080fe20000410000 */
[-C--:B------:R-:W-:Y:S01]  /*4ed0*/  FMUL.FTZ R30, R30, R168.reuse ;  /* 0x000000a81e1e7220 */ /* 0x080fe20000410000 */
[----:B------:R-:W-:Y:S01]  /*4ee0*/  FMUL.FTZ R31, R31, R168 ;  /* 0x000000a81f1f7220 */ /* 0x000fe20000410000 */
[----:B------:R-:W2:Y:S01]  /*4ef0*/  MUFU.EX2 R162, R162 ;  /* 0x000000a200a27308 */ /* 0x000ea20000000800 */
[C---:B0-----:R-:W-:Y:S01]  /*4f00*/  FADD.FTZ R154, R163.reuse, R154 ;  /* 0x0000009aa39a7221 */ /* 0x041fe20000010000 */
[----:B---3--:R-:W-:Y:S01]  /*4f10*/  F2FP.F16.F32.PACK_AB R157, R163, R158 ;  /* 0x0000009ea39d723e */ /* 0x008fe200000000ff */
[----:B------:R-:W-:Y:S01]  /*4f20*/  FMUL.FTZ R34, R34, R168 ;  /* 0x000000a822227220 */ /* 0x000fe20000410000 */
[----:B------:R-:W-:Y:S01]  /*4f30*/  F2FP.F16.F32.PACK_AB R158, R13, R12 ;  /* 0x0000000c0d9e723e */ /* 0x000fe200000000ff */
[-C--:B------:R-:W-:Y:S01]  /*4f40*/  FMUL.FTZ R35, R35, R168.reuse ;  /* 0x000000a823237220 */ /* 0x080fe20000410000 */
[-C--:B------:R-:W-:Y:S01]  /*4f50*/  FMUL.FTZ R38, R38, R168.reuse ;  /* 0x000000a826267220 */ /* 0x080fe20000410000 */
[-C--:B------:R-:W-:Y:S01]  /*4f60*/  FMUL.FTZ R39, R39, R168.reuse ;  /* 0x000000a827277220 */ /* 0x080fe20000410000 */
[----:B------:R0:W-:Y:S01]  /*4f70*/  MUFU.EX2 R5, R174 ;  /* 0x000000ae00057308 */ /* 0x0001e20000000800 */
[-C--:B------:R-:W-:Y:S01]  /*4f80*/  FMUL.FTZ R42, R42, R168.reuse ;  /* 0x000000a82a2a7220 */ /* 0x080fe20000410000 */
[-C--:B------:R-:W-:Y:S01]  /*4f90*/  FMUL.FTZ R43, R43, R168.reuse ;  /* 0x000000a82b2b7220 */ /* 0x080fe20000410000 */
[-C--:B------:R-:W-:Y:S01]  /*4fa0*/  FMUL.FTZ R46, R46, R168.reuse ;  /* 0x000000a82e2e7220 */ /* 0x080fe20000410000 */
[-C--:B------:R-:W-:Y:S01]  /*4fb0*/  FMUL.FTZ R47, R47, R168.reuse ;  /* 0x000000a82f2f7220 */ /* 0x080fe20000410000 */
[-C--:B------:R-:W-:Y:S01]  /*4fc0*/  FMUL.FTZ R50, R50, R168.reuse ;  /* 0x000000a832327220 */ /* 0x080fe20000410000 */
[-C--:B------:R-:W-:Y:S01]  /*4fd0*/  FMUL.FTZ R51, R51, R168.reuse ;  /* 0x000000a833337220 */ /* 0x080fe20000410000 */
[----:B------:R-:W-:Y:S01]  /*4fe0*/  FMUL.FTZ R54, R54, R168 ;  /* 0x000000a836367220 */ /* 0x000fe20000410000 */
[----:B------:R-:W3:Y:S01]  /*4ff0*/  MUFU.EX2 R166, R166 ;  /* 0x000000a600a67308 */ /* 0x000ee20000000800 */
[----:B0-----:R-:W-:Y:S01]  /*5000*/  FADD.FTZ R174, R156, R173 ;  /* 0x000000ad9cae7221 */ /* 0x001fe20000010000 */
[----:B------:R-:W-:Y:S01]  /*5010*/  F2FP.F16.F32.PACK_AB R156, R15, R156 ;  /* 0x0000009c0f9c723e */ /* 0x000fe200000000ff */
[-C--:B------:R-:W-:Y:S01]  /*5020*/  FMUL.FTZ R55, R55, R168.reuse ;  /* 0x000000a837377220 */ /* 0x080fe20000410000 */
[-C--:B------:R-:W-:Y:S01]  /*5030*/  FMUL.FTZ R58, R58, R168.reuse ;  /* 0x000000a83a3a7220 */ /* 0x080fe20000410000 */
[----:B------:R-:W-:Y:S01]  /*5040*/  FADD.FTZ R171, R15, R174 ;  /* 0x000000ae0fab7221 */ /* 0x000fe20000010000 */
[-C--:B------:R-:W-:Y:S01]  /*5050*/  FMUL.FTZ R59, R59, R168.reuse ;  /* 0x000000a83b3b7220 */ /* 0x080fe20000410000 */
[----:B------:R-:W-:Y:S01]  /*5060*/  FMUL.FTZ R62, R62, R168 ;  /* 0x000000a83e3e7220 */ /* 0x000fe20000410000 */
[----:B------:R-:W0:Y:S01]  /*5070*/  MUFU.EX2 R161, R161 ;  /* 0x000000a100a17308 */ /* 0x000e220000000800 */
[----:B------:R-:W-:Y:S01]  /*5080*/  FADD.FTZ R174, R12, R171 ;  /* 0x000000ab0cae7221 */ /* 0x000fe20000010000 */
[----:B----4-:R-:W-:Y:S01]  /*5090*/  FADD.FTZ R171, R159, R154 ;  /* 0x0000009a9fab7221 */ /* 0x010fe20000010000 */
[----:B------:R-:W-:Y:S01]  /*50a0*/  F2FP.F16.F32.PACK_AB R154, R21, R10 ;  /* 0x0000000a159a723e */ /* 0x000fe200000000ff */
[----:B------:R-:W-:Y:S01]  /*50b0*/  BAR.SYNC.DEFER_BLOCKING 0xf, 0x100 ;  /* 0x03c4000000007b1d */ /* 0x000fe20000010000 */
[----:B------:R-:W-:Y:S01]  /*50c0*/  FADD.FTZ R11, R13, R174 ;  /* 0x000000ae0d0b7221 */ /* 0x000fe20000010000 */
[C---:B--2---:R-:W-:Y:S01]  /*50d0*/  FADD.FTZ R171, R162.reuse, R171 ;  /* 0x000000aba2ab7221 */ /* 0x044fe20000010000 */
[----:B------:R-:W-:Y:S01]  /*50e0*/  F2FP.F16.F32.PACK_AB R159, R162, R159 ;  /* 0x0000009fa29f723e */ /* 0x000fe200000000ff */
[-C--:B------:R-:W-:Y:S01]  /*50f0*/  FMUL.FTZ R63, R63, R168.reuse ;  /* 0x000000a83f3f7220 */ /* 0x080fe20000410000 */
[----:B------:R-:W-:Y:S01]  /*5100*/  FADD.FTZ R10, R160, R11 ;  /* 0x0000000ba00a7221 */ /* 0x000fe20000010000 */
[----:B------:R-:W2:Y:S01]  /*5110*/  MUFU.EX2 R167, R167 ;  /* 0x000000a700a77308 */ /* 0x000ea20000000800 */
[----:B---3--:R-:W-:Y:S01]  /*5120*/  FADD.FTZ R172, R166, R171 ;  /* 0x000000aba6ac7221 */ /* 0x008fe20000010000 */
[-C--:B------:R-:W-:Y:S01]  /*5130*/  FMUL.FTZ R66, R66, R168.reuse ;  /* 0x000000a842427220 */ /* 0x080fe20000410000 */
[-C--:B------:R-:W-:Y:S01]  /*5140*/  FMUL.FTZ R67, R67, R168.reuse ;  /* 0x000000a843437220 */ /* 0x080fe20000410000 */
[-C--:B------:R-:W-:Y:S01]  /*5150*/  FMUL.FTZ R70, R70, R168.reuse ;  /* 0x000000a846467220 */ /* 0x080fe20000410000 */
[-C--:B------:R-:W-:Y:S01]  /*5160*/  FMUL.FTZ R71, R71, R168.reuse ;  /* 0x000000a847477220 */ /* 0x080fe20000410000 */
[----:B------:R-:W-:Y:S01]  /*5170*/  FMUL.FTZ R74, R74, R168 ;  /* 0x000000a84a4a7220 */ /* 0x000fe20000410000 */
[C---:B0-----:R-:W-:Y:S01]  /*5180*/  FADD.FTZ R11, R161.reuse, R10 ;  /* 0x0000000aa10b7221 */ /* 0x041fe20000010000 */
[----:B------:R-:W0:Y:S01]  /*5190*/  MUFU.EX2 R14, R14 ;  /* 0x0000000e000e7308 */ /* 0x000e220000000800 */
[----:B------:R-:W-:Y:S01]  /*51a0*/  F2FP.F16.F32.PACK_AB R160, R161, R160 ;  /* 0x000000a0a1a0723e */ /* 0x000fe200000000ff */
[-C--:B------:R-:W-:Y:S01]  /*51b0*/  FMUL.FTZ R75, R75, R168.reuse ;  /* 0x000000a84b4b7220 */ /* 0x080fe20000410000 */
[-C--:B------:R-:W-:Y:S01]  /*51c0*/  FMUL.FTZ R78, R78, R168.reuse ;  /* 0x000000a84e4e7220 */ /* 0x080fe20000410000 */
[-C--:B------:R-:W-:Y:S01]  /*51d0*/  FMUL.FTZ R79, R79, R168.reuse ;  /* 0x000000a84f4f7220 */ /* 0x080fe20000410000 */
[-C--:B------:R-:W-:Y:S01]  /*51e0*/  FMUL.FTZ R82, R82, R168.reuse ;  /* 0x000000a852527220 */ /* 0x080fe20000410000 */
[-C--:B------:R-:W-:Y:S01]  /*51f0*/  FMUL.FTZ R83, R83, R168.reuse ;  /* 0x000000a853537220 */ /* 0x080fe20000410000 */
[----:B------:R-:W-:Y:S01]  /*5200*/  FMUL.FTZ R86, R86, R168 ;  /* 0x000000a856567220 */ /* 0x000fe20000410000 */
[----:B------:R-:W3:Y:S01]  /*5210*/  MUFU.EX2 R165, R165 ;  /* 0x000000a500a57308 */ /* 0x000ee20000000800 */
[C---:B--2---:R-:W-:Y:S01]  /*5220*/  FADD.FTZ R172, R167.reuse, R172 ;  /* 0x000000aca7ac7221 */ /* 0x044fe20000010000 */
[----:B------:R-:W-:Y:S01]  /*5230*/  F2FP.F16.F32.PACK_AB R161, R167, R166 ;  /* 0x000000a6a7a1723e */ /* 0x000fe200000000ff */
[----:B------:R2:W-:Y:S01]  /*5240*/  STSM.16.M88.4 [R22+0x26800], R152 ;  /* 0x0268009816007844 */ /* 0x0005e20000000200 */
[-C--:B------:R-:W-:Y:S01]  /*5250*/  FMUL.FTZ R87, R87, R168.reuse ;  /* 0x000000a857577220 */ /* 0x080fe20000410000 */
[-C--:B------:R-:W-:Y:S01]  /*5260*/  FMUL.FTZ R90, R90, R168.reuse ;  /* 0x000000a85a5a7220 */ /* 0x080fe20000410000 */
[-C--:B------:R-:W-:Y:S01]  /*5270*/  FMUL.FTZ R91, R91, R168.reuse ;  /* 0x000000a85b5b7220 */ /* 0x080fe20000410000 */
[----:B------:R2:W-:Y:S01]  /*5280*/  STSM.16.M88.4 [R19], R156 ;  /* 0x0000009c13007844 */ /* 0x0005e20000000200 */
[----:B------:R-:W4:Y:S01]  /*5290*/  MUFU.EX2 R6, R6 ;  /* 0x0000000600067308 */ /* 0x000f220000000800 */
[----:B0-----:R-:W-:Y:S01]  /*52a0*/  FADD.FTZ R10, R14, R11 ;  /* 0x0000000b0e0a7221 */ /* 0x001fe20000010000 */
[----:B------:R-:W-:Y:S01]  /*52b0*/  FADD.FTZ R11, R5, R172 ;  /* 0x000000ac050b7221 */ /* 0x000fe20000010000 */
[-C--:B------:R-:W-:Y:S01]  /*52c0*/  FMUL.FTZ R94, R94, R168.reuse ;  /* 0x000000a85e5e7220 */ /* 0x080fe20000410000 */
[-C--:B------:R-:W-:Y:S01]  /*52d0*/  FMUL.FTZ R95, R95, R168.reuse ;  /* 0x000000a85f5f7220 */ /* 0x080fe20000410000 */
[-C--:B------:R-:W-:Y:S01]  /*52e0*/  FMUL.FTZ R98, R98, R168.reuse ;  /* 0x000000a862627220 */ /* 0x080fe20000410000 */
[-C--:B------:R-:W-:Y:S01]  /*52f0*/  FMUL.FTZ R99, R99, R168.reuse ;  /* 0x000000a863637220 */ /* 0x080fe20000410000 */
[----:B------:R-:W-:Y:S01]  /*5300*/  FMUL.FTZ R102, R102, R168 ;  /* 0x000000a866667220 */ /* 0x000fe20000410000 */
[----:B------:R-:W0:Y:S01]  /*5310*/  MUFU.EX2 R164, R164 ;  /* 0x000000a400a47308 */ /* 0x000e220000000800 */
[C---:B---3--:R-:W-:Y:S01]  /*5320*/  FADD.FTZ R13, R165.reuse, R10 ;  /* 0x0000000aa50d7221 */ /* 0x048fe20000010000 */
[----:B------:R-:W-:Y:S01]  /*5330*/  F2FP.F16.F32.PACK_AB R162, R165, R14 ;  /* 0x0000000ea5a2723e */ /* 0x000fe200000000ff */
[-C--:B------:R-:W-:Y:S01]  /*5340*/  FMUL.FTZ R103, R103, R168.reuse ;  /* 0x000000a867677220 */ /* 0x080fe20000410000 */
[-C--:B------:R-:W-:Y:S01]  /*5350*/  FMUL.FTZ R106, R106, R168.reuse ;  /* 0x000000a86a6a7220 */ /* 0x080fe20000410000 */
[-C--:B------:R-:W-:Y:S01]  /*5360*/  FMUL.FTZ R107, R107, R168.reuse ;  /* 0x000000a86b6b7220 */ /* 0x080fe20000410000 */
[-C--:B------:R-:W-:Y:S01]  /*5370*/  FMUL.FTZ R110, R110, R168.reuse ;  /* 0x000000a86e6e7220 */ /* 0x080fe20000410000 */
[-C--:B------:R-:W-:Y:S01]  /*5380*/  FMUL.FTZ R111, R111, R168.reuse ;  /* 0x000000a86f6f7220 */ /* 0x080fe20000410000 */
[----:B------:R-:W3:Y:S01]  /*5390*/  MUFU.EX2 R170, R170 ;  /* 0x000000aa00aa7308 */ /* 0x000ee20000000800 */
[C---:B----4-:R-:W-:Y:S01]  /*53a0*/  FADD.FTZ R11, R6.reuse, R11 ;  /* 0x0000000b060b7221 */ /* 0x050fe20000010000 */
[----:B------:R-:W-:Y:S01]  /*53b0*/  F2FP.F16.F32.PACK_AB R163, R6, R5 ;  /* 0x0000000506a3723e */ /* 0x000fe200000000ff */
[-C--:B------:R-:W-:Y:S01]  /*53c0*/  FMUL.FTZ R114, R114, R168.reuse ;  /* 0x000000a872727220 */ /* 0x080fe20000410000 */
[-C--:B------:R-:W-:Y:S01]  /*53d0*/  FMUL.FTZ R115, R115, R168.reuse ;  /* 0x000000a873737220 */ /* 0x080fe20000410000 */
[-C--:B------:R-:W-:Y:S01]  /*53e0*/  FMUL.FTZ R118, R118, R168.reuse ;  /* 0x000000a876767220 */ /* 0x080fe20000410000 */
[-C--:B------:R-:W-:Y:S01]  /*53f0*/  FMUL.FTZ R119, R119, R168.reuse ;  /* 0x000000a877777220 */ /* 0x080fe20000410000 */
[----:B------:R2:W-:Y:S01]  /*5400*/  STSM.16.M88.4 [R184], R160 ;  /* 0x000000a0b8007844 */ /* 0x0005e20000000200 */
[----:B------:R-:W4:Y:S01]  /*5410*/  MUFU.EX2 R169, R169 ;  /* 0x000000a900a97308 */ /* 0x000f220000000800 */
[----:B0-----:R-:W-:Y:S01]  /*5420*/  FADD.FTZ R10, R164, R13 ;  /* 0x0000000da40a7221 */ /* 0x001fe20000010000 */
[-C--:B------:R-:W-:Y:S01]  /*5430*/  FMUL.FTZ R122, R122, R168.reuse ;  /* 0x000000a87a7a7220 */ /* 0x080fe20000410000 */
[-C--:B------:R-:W-:Y:S01]  /*5440*/  FMUL.FTZ R123, R123, R168.reuse ;  /* 0x000000a87b7b7220 */ /* 0x080fe20000410000 */
[-C--:B------:R-:W-:Y:S01]  /*5450*/  FMUL.FTZ R126, R126, R168.reuse ;  /* 0x000000a87e7e7220 */ /* 0x080fe20000410000 */
[-C--:B------:R-:W-:Y:S01]  /*5460*/  FMUL.FTZ R127, R127, R168.reuse ;  /* 0x000000a87f7f7220 */ /* 0x080fe20000410000 */
[-C--:B------:R-:W-:Y:S01]  /*5470*/  FMUL.FTZ R130, R130, R168.reuse ;  /* 0x000000a882827220 */ /* 0x080fe20000410000 */
[-C--:B------:R-:W-:Y:S01]  /*5480*/  FMUL.FTZ R131, R131, R168.reuse ;  /* 0x000000a883837220 */ /* 0x080fe20000410000 */
[----:B------:R-:W0:Y:S01]  /*5490*/  MUFU.EX2 R9, R181 ;  /* 0x000000b500097308 */ /* 0x000e220000000800 */
[----:B---3--:R-:W-:Y:S01]  /*54a0*/  FADD.FTZ R12, R170, R11 ;  /* 0x0000000baa0c7221 */ /* 0x008fe20000010000 */
[-C--:B------:R-:W-:Y:S01]  /*54b0*/  FMUL.FTZ R134, R134, R168.reuse ;  /* 0x000000a886867220 */ /* 0x080fe20000410000 */
[-C--:B------:R-:W-:Y:S01]  /*54c0*/  FMUL.FTZ R135, R135, R168.reuse ;  /* 0x000000a887877220 */ /* 0x080fe20000410000 */
[-C--:B------:R-:W-:Y:S01]  /*54d0*/  FMUL.FTZ R138, R138, R168.reuse ;  /* 0x000000a88a8a7220 */ /* 0x080fe20000410000 */
[-C--:B------:R-:W-:Y:S01]  /*54e0*/  FMUL.FTZ R139, R139, R168.reuse ;  /* 0x000000a88b8b7220 */ /* 0x080fe20000410000 */
[-C--:B------:R-:W-:Y:S01]  /*54f0*/  FMUL.FTZ R142, R142, R168.reuse ;  /* 0x000000a88e8e7220 */ /* 0x080fe20000410000 */
[----:B------:R-:W-:Y:S01]  /*5500*/  FMUL.FTZ R143, R143, R168 ;  /* 0x000000a88f8f7220 */ /* 0x000fe20000410000 */
[----:B------:R-:W3:Y:S01]  /*5510*/  MUFU.EX2 R179, R179 ;  /* 0x000000b300b37308 */ /* 0x000ee20000000800 */
[C---:B----4-:R-:W-:Y:S01]  /*5520*/  FADD.FTZ R11, R169.reuse, R10 ;  /* 0x0000000aa90b7221 */ /* 0x050fe20000010000 */
[----:B------:R-:W-:Y:S01]  /*5530*/  F2FP.F16.F32.PACK_AB R164, R169, R164 ;  /* 0x000000a4a9a4723e */ /* 0x000fe200000000ff */
[-C--:B------:R-:W-:Y:S01]  /*5540*/  FMUL.FTZ R146, R146, R168.reuse ;  /* 0x000000a892927220 */ /* 0x080fe20000410000 */
[-C--:B------:R-:W-:Y:S01]  /*5550*/  FMUL.FTZ R147, R147, R168.reuse ;  /* 0x000000a893937220 */ /* 0x080fe20000410000 */
[----:B------:R-:W-:Y:S01]  /*5560*/  FADD.FTZ R6, R20, R11 ;  /* 0x0000000b14067221 */ /* 0x000fe20000010000 */
[-C--:B------:R-:W-:Y:S01]  /*5570*/  FMUL.FTZ R150, R150, R168.reuse ;  /* 0x000000a896967220 */ /* 0x080fe20000410000 */
[----:B------:R-:W-:Y:S01]  /*5580*/  FMUL.FTZ R151, R151, R168 ;  /* 0x000000a897977220 */ /* 0x000fe20000410000 */
[----:B------:R-:W4:Y:S01]  /*5590*/  MUFU.EX2 R182, R182 ;  /* 0x000000b600b67308 */ /* 0x000f220000000800 */
[C---:B0-----:R-:W-:Y:S01]  /*55a0*/  F2FP.F16.F32.PACK_AB R166, R9.reuse, R20 ;  /* 0x0000001409a6723e */ /* 0x041fe200000000ff */
[----:B------:R-:W-:-:S06]  /*55b0*/  FADD.FTZ R6, R9, R6 ;  /* 0x0000000609067221 */ /* 0x000fcc0000010000 */
[----:B------:R-:W0:Y:S01]  /*55c0*/  MUFU.EX2 R183, R183 ;  /* 0x000000b700b77308 */ /* 0x000e220000000800 */
[C---:B---3--:R-:W-:Y:S01]  /*55d0*/  FADD.FTZ R13, R179.reuse, R12 ;  /* 0x0000000cb30d7221 */ /* 0x048fe20000010000 */
[----:B------:R-:W-:-:S03]  /*55e0*/  F2FP.F16.F32.PACK_AB R165, R179, R170 ;  /* 0x000000aab3a5723e */ /* 0x000fc600000000ff */
[----:B----4-:R-:W-:Y:S01]  /*55f0*/  FADD.FTZ R10, R182, R13 ;  /* 0x0000000db60a7221 */ /* 0x010fe20000010000 */
[----:B0-----:R-:W-:-:S03]  /*5600*/  F2FP.F16.F32.PACK_AB R167, R183, R182 ;  /* 0x000000b6b7a7723e */ /* 0x001fc600000000ff */
[----:B------:R-:W-:Y:S02]  /*5610*/  FADD.FTZ R5, R183, R10 ;  /* 0x0000000ab7057221 */ /* 0x000fe40000010000 */
[----:B------:R2:W-:Y:S01]  /*5620*/  STSM.16.M88.4 [R23], R164 ;  /* 0x000000a417007844 */ /* 0x0005e20000000200 */
[----:B------:R-:W-:Y:S05]  /*5630*/  @!P0 BRA `(.L_x_37) ;  /* 0x0000000000048947 */ /* 0x000fea0003800000 */
[----:B------:R-:W-:Y:S01]  /*5640*/  BPT.TRAP 0x1 ;  /* 0x000000040000795c */ /* 0x000fe20000300000 */
.L_x_37:
[----:B------:R0:W3:Y:S01]  /*5650*/  SYNCS.PHASECHK.TRANS64.TRYWAIT P2, [UR21+0x28c50], R8 ;  /* 0x028c5008ff0075a7 */ /* 0x0000e20008040155 */
[----:B------:R-:W-:Y:S05]  /*5660*/  @!P0 BRA `(.L_x_38) ;  /* 0x0000000000048947 */ /* 0x000fea0003800000 */
[----:B------:R-:W-:Y:S01]  /*5670*/  BPT.TRAP 0x1 ;  /* 0x000000040000795c */ /* 0x000fe20000300000 */
.L_x_38:
[----:B---3--:R-:W-:Y:S05]  /*5680*/  @P2 BRA `(.L_x_39) ;  /* 0x0000000000082947 */ /* 0x008fea0003800000 */
[----:B------:R-:W3:Y:S02]  /*5690*/  SYNCS.PHASECHK.TRANS64.TRYWAIT P2, [UR21+0x28c50], R8 ;  /* 0x028c5008ff0075a7 */ /* 0x000ee40008040155 */
[----:B---3--:R-:W-:Y:S05]  /*56a0*/  @!P2 BRA `(.L_x_40) ;  /* 0x0000006c008ca947 */ /* 0x008fea0003800000 */
.L_x_39:
[----:B------:R-:W-:Y:S01]  /*56b0*/  ULEA UR10, UR47, UR52, 0xc ;  /* 0x000000342f0a7291 */ /* 0x000fe2000f8e603f */
[----:B------:R-:W-:Y:S01]  /*56c0*/  WARPGROUP.ARRIVE ;  /* 0x00000000000079c5 */ /* 0x000fe20000000000 */
[----:B------:R-:W-:-:S05]  /*56d0*/  UMOV UR7, 0x40000040 ;  /* 0x4000004000077882 */ /* 0x000fca0000000000 */
[----:B------:R-:W-:Y:S02]  /*56e0*/  UMOV UR6, UR10 ;  /* 0x0000000a00067c82 */ /* 0x000fe40008000000 */
        /* <DEDUP_REMOVED lines=25> */
[----:B----4-:R-:W4:Y:S02]  /*5880*/  FENCE.VIEW.ASYNC.S ;  /* 0x00000000000073c6 */ /* 0x010f240000000000 */
[----:B----4-:R-:W-:Y:S01]  /*5890*/  NOP ;  /* 0x0000000000007918 */ /* 0x010fe20000000000 */
[----:B------:R-:W-:Y:S06]  /*58a0*/  BAR.ARV 0xe, 0x100 ;  /* 0x0384000000007b1d */ /* 0x000fec0000002000 */
[----:B------:R-:W-:Y:S05]  /*58b0*/  @!P0 BRA `(.L_x_41) ;  /* 0x0000000000048947 */ /* 0x000fea0003800000 */
[----:B------:R-:W-:Y:S01]  /*58c0*/  BPT.TRAP 0x1 ;  /* 0x000000040000795c */ /* 0x000fe20000300000 */
.L_x_41:
[----:B------:R-:W-:Y:S01]  /*58d0*/  UIADD3 UR21, UR21, 0x28c60, URZ ;  /* 0x00028c6015157890 */ /* 0x000fe2000fffe03f */
[----:B------:R-:W-:Y:S01]  /*58e0*/  IMAD.MOV.U32 R9, RZ, RZ, R3 ;  /* 0x000000ffff097224 */ /* 0x000fe200078e0003 */
[----:B------:R-:W-:Y:S01]  /*58f0*/  UMOV UR22, UR47 ;  /* 0x0000002f00167c82 */ /* 0x000fe20008000000 */
[----:B---3--:R-:W-:Y:S01]  /*5900*/  IMAD.MOV.U32 R7, RZ, RZ, R0 ;  /* 0x000000ffff077224 */ /* 0x008fe200078e0000 */
[----:B------:R-:W-:-:S09]  /*5910*/  UPRMT UR21, UR39, 0x654, UR21 ;  /* 0x0000065427157896 */ /* 0x000fd20008000015 */
[----:B------:R-:W-:Y:S01]  /*5920*/  SYNCS.ARRIVE.TRANS64.RED.A1T0 RZ, [UR21], RZ ;  /* 0x000000ffffff79a7 */ /* 0x000fe20008100415 */
[----:B------:R-:W-:Y:S05]  /*5930*/  @P1 BRA `(.L_x_42) ;  /* 0xffffffe400c41947 */ /* 0x000fea000383ffff */
.L_x_31:
[----:B-1234-:R-:W1:Y:S01]  /*5940*/  SHFL.BFLY PT, R7, R6, 0x2, 0x1f ;  /* 0x0c401f0006077f89 */ /* 0x01ee6200000e0000 */
[----:B------:R-:W-:Y:S01]  /*5950*/  IMAD.MOV R12, RZ, RZ, -R18 ;  /* 0x000000ffff0c7224 */ /* 0x000fe200078e0a12 */
[----:B------:R-:W-:Y:S01]  /*5960*/  UIADD3 UR36, UR36, 0x1, URZ ;  /* 0x0000000124247890 */ /* 0x000fe2000fffe03f */
[----:B0-----:R-:W-:Y:S01]  /*5970*/  IMAD.MOV.U32 R8, RZ, RZ, RZ ;  /* 0x000000ffff087224 */ /* 0x001fe200078e00ff */
[----:B------:R-:W0:Y:S01]  /*5980*/  SHFL.BFLY PT, R4, R5, 0x2, 0x1f ;  /* 0x0c401f0005047f89 */ /* 0x000e2200000e0000 */
[----:B------:R-:W-:Y:S01]  /*5990*/  IMAD.U32 R14, RZ, RZ, UR20 ;  /* 0x00000014ff0e7e24 */ /* 0x000fe2000f8e00ff */
[----:B------:R-:W-:Y:S08]  /*59a0*/  BAR.ARV 0x8, 0x100 ;  /* 0x0204000000007b1d */ /* 0x000ff00000002000 */
[----:B------:R-:W-:Y:S01]  /*59b0*/  BAR.SYNC.DEFER_BLOCKING 0xf, 0x100 ;  /* 0x03c4000000007b1d */ /* 0x000fe20000010000 */
[----:B------:R-:W-:Y:S01]  /*59c0*/  ISETP.NE.AND P2, PT, R17, R12, PT ;  /* 0x0000000c1100720c */ /* 0x000fe20003f45270 */
[----:B------:R-:W-:-:S02]  /*59d0*/  IMAD.MOV.U32 R13, RZ, RZ, -0x800000 ;  /* 0xff800000ff0d7424 */ /* 0x000fc400078e00ff */
[----:B------:R-:W-:Y:S02]  /*59e0*/  IMAD.MOV.U32 R12, RZ, RZ, -0x800000 ;  /* 0xff800000ff0c7424 */ /* 0x000fe400078e00ff */
[----:B-1----:R-:W-:Y:S01]  /*59f0*/  FADD.FTZ R7, R7, R6 ;  /* 0x0000000607077221 */ /* 0x002fe20000010000 */
[----:B0-----:R-:W-:-:S04]  /*5a00*/  FADD.FTZ R4, R4, R5 ;  /* 0x0000000504047221 */ /* 0x001fc80000010000 */
[----:B------:R-:W0:Y:S01]  /*5a10*/  SHFL.BFLY PT, R10, R7, 0x1, 0x1f ;  /* 0x0c201f00070a7f89 */ /* 0x000e2200000e0000 */
[----:B------:R-:W-:Y:S01]  /*5a20*/  IMAD.U32 R5, RZ, RZ, UR47 ;  /* 0x0000002fff057e24 */ /* 0x000fe2000f8e00ff */
[----:B------:R-:W-:Y:S02]  /*5a30*/  UIADD3 UR47, UR47, 0x1, URZ ;  /* 0x000000012f2f7890 */ /* 0x000fe4000fffe03f */
[----:B------:R-:W1:Y:S02]  /*5a40*/  SHFL.BFLY PT, R9, R4, 0x1, 0x1f ;  /* 0x0c201f0004097f89 */ /* 0x000e6400000e0000 */
[----:B------:R-:W-:Y:S01]  /*5a50*/  @!P2 LEA R5, R5, R2, 0x6 ;  /* 0x000000020505a211 */ /* 0x000fe200078e30ff */
[----:B------:R-:W-:-:S03]  /*5a60*/  UISETP.NE.AND UP0, UPT, UR47, 0x2, UPT ;  /* 0x000000022f00788c */ /* 0x000fc6000bf05270 */
[----:B------:R-:W-:Y:S01]  /*5a70*/  @!P2 LEA R11, R5, UR42, 0x2 ;  /* 0x0000002a050bac11 */ /* 0x000fe2000f8e10ff */
[----:B------:R-:W-:Y:S01]  /*5a80*/  IMAD.U32 R5, RZ, RZ, UR20 ;  /* 0x00000014ff057e24 */ /* 0x000fe2000f8e00ff */
[----:B------:R-:W-:Y:S02]  /*5a90*/  USEL UR4, URZ, 0x1, UP0 ;  /* 0x000000013f047887 */ /* 0x000fe40008000000 */
[----:B------:R-:W-:Y:S02]  /*5aa0*/  USEL UR47, UR47, URZ, UP0 ;  /* 0x0000003f2f2f7287 */ /* 0x000fe40008000000 */
[----:B------:R-:W-:Y:S01]  /*5ab0*/  ULOP3.LUT UR37, UR37, UR4, URZ, 0x3c, !UPT ;  /* 0x0000000425257292 */ /* 0x000fe2000f8e3c3f */
[----:B0-----:R-:W-:Y:S01]  /*5ac0*/  FADD.FTZ R10, R7, R10 ;  /* 0x0000000a070a7221 */ /* 0x001fe20000010000 */
[----:B-1----:R-:W-:-:S04]  /*5ad0*/  FADD.FTZ R9, R4, R9 ;  /* 0x0000000904097221 */ /* 0x002fc80000010000 */
[----:B------:R-:W-:Y:S01]  /*5ae0*/  FSETP.NE.FTZ.AND P0, PT, R10, RZ, PT ;  /* 0x000000ff0a00720b */ /* 0x000fe20003f15000 */
[----:B------:R-:W-:Y:S01]  /*5af0*/  IMAD.MOV.U32 R4, RZ, RZ, RZ ;  /* 0x000000ffff047224 */ /* 0x000fe200078e00ff */
[----:B------:R-:W-:-:S11]  /*5b00*/  FSETP.NE.FTZ.AND P1, PT, R9, RZ, PT ;  /* 0x000000ff0900720b */ /* 0x000fd60003f35000 */
[----:B------:R-:W0:Y:S01]  /*5b10*/  @P0 MUFU.RCP R8, R10 ;  /* 0x0000000a00080308 */ /* 0x000e220000001000 */
[----:B------:R-:W-:-:S07]  /*5b20*/  @P0 FMUL.FTZ R5, R5, 0.69314718246459960938 ;  /* 0x3f31721805050820 */ /* 0x000fce0000410000 */
[----:B------:R-:W1:Y:S08]  /*5b30*/  @P1 MUFU.RCP R4, R9 ;  /* 0x0000000900041308 */ /* 0x000e700000001000 */
[----:B------:R-:W2:Y:S01]  /*5b40*/  @P0 MUFU.LG2 R10, R10 ;  /* 0x0000000a000a0308 */ /* 0x000ea20000000c00 */
[----:B0-----:R0:W-:Y:S01]  /*5b50*/  @!P2 STS [R11+0x28800], R8 ;  /* 0x028800080b00a388 */ /* 0x0011e20000000800 */
[-C--:B------:R-:W-:Y:S01]  /*5b60*/  FMUL.FTZ R209, R24, R8.reuse ;  /* 0x0000000818d17220 */ /* 0x080fe20000410000 */
[-C--:B------:R-:W-:Y:S01]  /*5b70*/  FMUL.FTZ R207, R25, R8.reuse ;  /* 0x0000000819cf7220 */ /* 0x080fe20000410000 */
[-C--:B------:R-:W-:Y:S01]  /*5b80*/  FMUL.FTZ R7, R28, R8.reuse ;  /* 0x000000081c077220 */ /* 0x080fe20000410000 */
[-C--:B------:R-:W-:Y:S01]  /*5b90*/  FMUL.FTZ R6, R29, R8.reuse ;  /* 0x000000081d067220 */ /* 0x080fe20000410000 */
[-C--:B------:R-:W-:Y:S01]  /*5ba0*/  FMUL.FTZ R208, R32, R8.reuse ;  /* 0x0000000820d07220 */ /* 0x080fe20000410000 */
[-C--:B------:R-:W-:Y:S01]  /*5bb0*/  FMUL.FTZ R206, R33, R8.reuse ;  /* 0x0000000821ce7220 */ /* 0x080fe20000410000 */
[----:B------:R-:W3:Y:S01]  /*5bc0*/  @P1 MUFU.LG2 R9, R9 ;  /* 0x0000000900091308 */ /* 0x000ee20000000c00 */
[----:B-1----:R1:W-:Y:S01]  /*5bd0*/  @!P2 STS [R11+0x28820], R4 ;  /* 0x028820040b00a388 */ /* 0x0023e20000000800 */
        /* <DEDUP_REMOVED lines=58> */
[----:B0-----:R-:W-:Y:S01]  /*5f80*/  @P1 FMUL.FTZ R8, R14, 0.69314718246459960938 ;  /* 0x3f3172180e081820 */ /* 0x001fe20000410000 */
[----:B--2---:R-:W-:Y:S01]  /*5f90*/  @P0 FMUL.FTZ R10, R10, 0.69314718246459960938 ;  /* 0x3f3172180a0a0820 */ /* 0x004fe20000410000 */
[----:B---3--:R-:W-:Y:S01]  /*5fa0*/  @P1 FMUL.FTZ R9, R9, 0.69314718246459960938 ;  /* 0x3f31721809091820 */ /* 0x008fe20000410000 */
        /* <DEDUP_REMOVED lines=64> */
[----:B------:R-:W-:Y:S01]  /*63b0*/  @P0 FFMA.FTZ R13, R5, R0, R10 ;  /* 0x00000000050d0223 */ /* 0x000fe2000001000a */
[----:B------:R-:W-:Y:S01]  /*63c0*/  @P1 FFMA.FTZ R12, R8, R3, R9 ;  /* 0x00000003080c1223 */ /* 0x000fe20000010009 */
[----:B-1----:R-:W-:Y:S06]  /*63d0*/  BAR.ARV 0xe, 0x100 ;  /* 0x0384000000007b1d */ /* 0x002fec0000002000 */
.L_x_18:
[----:B------:R-:W0:Y:S01]  /*63e0*/  S2UR UR6, SR_SWINHI ;  /* 0x00000000000679c3 */ /* 0x000e220000002f00 */
[----:B------:R-:W-:-:S07]  /*63f0*/  IMAD R3, R212, 0x40, R16 ;  /* 0x00000040d4037824 */ /* 0x000fce00078e0210 */
[----:B------:R-:W-:Y:S01]  /*6400*/  BAR.SYNC.DEFER_BLOCKING 0x1, 0x100 ;  /* 0x0044000000007b1d */ /* 0x000fe20000010000 */
[----:B------:R-:W-:Y:S01]  /*6410*/  F2FP.F16.F32.PACK_AB R6, R6, R7 ;  /* 0x000000070606723e */ /* 0x000fe200000000ff */
[----:B------:R-:W-:Y:S01]  /*6420*/  USHF.R.S32.HI UR11, URZ, 0x1f, UR44 ;  /* 0x0000001f3f0b7899 */ /* 0x000fe2000801142c */
[----:B------:R-:W-:Y:S02]  /*6430*/  F2FP.F16.F32.PACK_AB R7, R31, R30 ;  /* 0x0000001e1f07723e */ /* 0x000fe400000000ff */
[----:B------:R-:W-:Y:S01]  /*6440*/  F2FP.F16.F32.PACK_AB R30, R192, R193 ;  /* 0x000000c1c01e723e */ /* 0x000fe200000000ff */
[----:B------:R-:W-:Y:S01]  /*6450*/  ULDC UR7, c[0x0][0xc44] ;  /* 0x0003110000077ab9 */ /* 0x000fe20000000800 */
[----:B------:R-:W-:Y:S01]  /*6460*/  F2FP.F16.F32.PACK_AB R31, R63, R62 ;  /* 0x0000003e3f1f723e */ /* 0x000fe200000000ff */
[----:B------:R-:W1:Y:S01]  /*6470*/  SHFL.IDX PT, R0, R211, RZ, 0x1f ;  /* 0x00001fffd3007589 */ /* 0x000e6200000e0000 */
[----:B------:R-:W-:Y:S02]  /*6480*/  F2FP.F16.F32.PACK_AB R112, R113, R112 ;  /* 0x000000707170723e */ /* 0x000fe400000000ff */
[----:B------:R-:W-:-:S02]  /*6490*/  F2FP.F16.F32.PACK_AB R113, R115, R114 ;  /* 0x000000727371723e */ /* 0x000fc400000000ff */
[----:B------:R-:W-:Y:S02]  /*64a0*/  F2FP.F16.F32.PACK_AB R114, R117, R116 ;  /* 0x000000747572723e */ /* 0x000fe400000000ff */
[----:B------:R-:W-:Y:S02]  /*64b0*/  F2FP.F16.F32.PACK_AB R115, R119, R118 ;  /* 0x000000767773723e */ /* 0x000fe400000000ff */
[----:B------:R-:W-:Y:S02]  /*64c0*/  F2FP.F16.F32.PACK_AB R120, R121, R120 ;  /* 0x000000787978723e */ /* 0x000fe400000000ff */
[----:B------:R-:W-:Y:S02]  /*64d0*/  F2FP.F16.F32.PACK_AB R121, R152, R108 ;  /* 0x0000006c9879723e */ /* 0x000fe400000000ff */
[----:B------:R-:W-:Y:S01]  /*64e0*/  F2FP.F16.F32.PACK_AB R157, R158, R157 ;  /* 0x0000009d9e9d723e */ /* 0x000fe200000000ff */
[----:B------:R-:W-:Y:S01]  /*64f0*/  UMOV UR4, UR42 ;  /* 0x0000002a00047c82 */ /* 0x000fe20008000000 */
[----:B0-----:R-:W-:Y:S01]  /*6500*/  UMOV UR5, UR6 ;  /* 0x0000000600057c82 */ /* 0x001fe20008000000 */
[----:B------:R-:W-:Y:S01]  /*6510*/  F2FP.F16.F32.PACK_AB R158, R133, R132 ;  /* 0x00000084859e723e */ /* 0x000fe200000000ff */
[----:B------:R-:W-:Y:S01]  /*6520*/  IMAD.U32 R96, RZ, RZ, UR4 ;  /* 0x00000004ff607e24 */ /* 0x000fe2000f8e00ff */
[----:B------:R-:W-:Y:S01]  /*6530*/  MOV R97, UR5 ;  /* 0x0000000500617c02 */ /* 0x000fe20008000f00 */
[----:B------:R-:W-:Y:S01]  /*6540*/  UIADD3 UR5, -UR44, URZ, URZ ;  /* 0x0000003f2c057290 */ /* 0x000fe2000fffe13f */
[----:B------:R-:W-:Y:S01]  /*6550*/  F2FP.F16.F32.PACK_AB R159, R160, R159 ;  /* 0x0000009fa09f723e */ /* 0x000fe200000000ff */
[----:B------:R-:W-:Y:S01]  /*6560*/  ULDC UR4, c[0x0][0xc] ;  /* 0x0000030000047ab9 */ /* 0x000fe20000000800 */
[----:B------:R-:W-:Y:S01]  /*6570*/  F2FP.F16.F32.PACK_AB R161, R163, R161 ;  /* 0x000000a1a3a1723e */ /* 0x000fe200000000ff */
[--C-:B------:R-:W-:Y:S01]  /*6580*/  IMAD.WIDE R4, R216, 0x2, R96.reuse ;  /* 0x00000002d8047825 */ /* 0x100fe200078e0260 */
[----:B------:R-:W-:Y:S01]  /*6590*/  F2FP.F16.F32.PACK_AB R144, R145, R144 ;  /* 0x000000909190723e */ /* 0x000fe200000000ff */
[----:B------:R-:W-:Y:S01]  /*65a0*/  UIMAD UR7, UR7, UR5, UR43 ;  /* 0x00000005070772a4 */ /* 0x000fe2000f8e022b */
[----:B------:R-:W-:Y:S01]  /*65b0*/  F2FP.F16.F32.PACK_AB R160, R137, R136 ;  /* 0x0000008889a0723e */ /* 0x000fe200000000ff */
[----:B------:R-:W-:Y:S01]  /*65c0*/  IMAD.WIDE R96, R3, 0x2, R96 ;  /* 0x0000000203607825 */ /* 0x000fe200078e0260 */
[C---:B------:R-:W-:Y:S01]  /*65d0*/  IADD3 R9, P4, R4.reuse, 0x20, RZ ;  /* 0x0000002004097810 */ /* 0x040fe20007f9e0ff */
[----:B------:R-:W-:Y:S01]  /*65e0*/  UIADD3 UR40, UR4, UR40, URZ ;  /* 0x0000002804287290 */ /* 0x000fe2000fffe03f */
[----:B------:R-:W-:Y:S01]  /*65f0*/  IADD3 R11, P3, R4, 0x40, RZ ;  /* 0x00000040040b7810 */ /* 0x000fe20007f7e0ff */
[----:B------:R-:W-:Y:S01]  /*6600*/  USHF.R.S32.HI UR10, URZ, 0x1f, UR7 ;  /* 0x0000001f3f0a7899 */ /* 0x000fe20008011407 */
[----:B------:R-:W-:-:S02]  /*6610*/  LOP3.LUT R8, R9, 0x380, RZ, 0xc0, !PT ;  /* 0x0000038009087812 */ /* 0x000fc400078ec0ff */
[----:B------:R-:W-:Y:S02]  /*6620*/  LOP3.LUT R10, R11, 0x380, RZ, 0xc0, !PT ;  /* 0x000003800b0a7812 */ /* 0x000fe400078ec0ff */
[----:B------:R-:W-:Y:S02]  /*6630*/  SHF.R.U64 R8, R8, 0x3, RZ ;  /* 0x0000000308087819 */ /* 0x000fe400000012ff */
[----:B------:R-:W-:Y:S02]  /*6640*/  SHF.R.U64 R10, R10, 0x3, RZ ;  /* 0x000000030a0a7819 */ /* 0x000fe400000012ff */
[----:B------:R-:W-:Y:S01]  /*6650*/  LOP3.LUT R8, R8, R9, RZ, 0x3c, !PT ;  /* 0x0000000908087212 */ /* 0x000fe200078e3cff */
[--C-:B------:R-:W-:Y:S01]  /*6660*/  IMAD.X R9, RZ, RZ, R5.reuse, P4 ;  /* 0x000000ffff097224 */ /* 0x100fe200020e0605 */
[----:B------:R-:W-:Y:S01]  /*6670*/  LOP3.LUT R10, R10, R11, RZ, 0x3c, !PT ;  /* 0x0000000b0a0a7212 */ /* 0x000fe200078e3cff */
[----:B------:R-:W-:Y:S01]  /*6680*/  IMAD.X R11, RZ, RZ, R5, P3 ;  /* 0x000000ffff0b7224 */ /* 0x000fe200018e0605 */
[----:B------:R-:W-:-:S02]  /*6690*/  IADD3 R33, P2, R4, 0x60, RZ ;  /* 0x0000006004217810 */ /* 0x000fc40007f5e0ff */
[C---:B------:R-:W-:Y:S02]  /*66a0*/  IADD3 R65, P1, R4.reuse, 0x2000, RZ ;  /* 0x0000200004417810 */ /* 0x040fe40007f3e0ff */
[C---:B------:R-:W-:Y:S02]  /*66b0*/  IADD3 R81, P0, R4.reuse, 0x2020, RZ ;  /* 0x0000202004517810 */ /* 0x040fe40007f1e0ff */
[C---:B------:R-:W-:Y:S02]  /*66c0*/  IADD3 R101, P6, R4.reuse, 0x2040, RZ ;  /* 0x0000204004657810 */ /* 0x040fe40007fde0ff */
[C---:B------:R-:W-:Y:S02]  /*66d0*/  IADD3 R105, P5, R4.reuse, 0x2060, RZ ;  /* 0x0000206004697810 */ /* 0x040fe40007fbe0ff */
[C---:B------:R-:W-:Y:S02]  /*66e0*/  IADD3 R123, P4, R4.reuse, 0x4000, RZ ;  /* 0x00004000047b7810 */ /* 0x040fe40007f9e0ff */
[----:B------:R-:W-:-:S02]  /*66f0*/  IADD3 R127, P3, R4, 0x4020, RZ ;  /* 0x00004020047f7810 */ /* 0x000fc40007f7e0ff */
[----:B------:R-:W-:Y:S02]  /*6700*/  LOP3.LUT R32, R33, 0x380, RZ, 0xc0, !PT ;  /* 0x0000038021207812 */ /* 0x000fe400078ec0ff */
[----:B------:R-:W-:Y:S02]  /*6710*/  LOP3.LUT R64, R65, 0x380, RZ, 0xc0, !PT ;  /* 0x0000038041407812 */ /* 0x000fe400078ec0ff */
[----:B------:R-:W-:Y:S02]  /*6720*/  LOP3.LUT R80, R81, 0x380, RZ, 0xc0, !PT ;  /* 0x0000038051507812 */ /* 0x000fe400078ec0ff */
[----:B------:R-:W-:Y:S02]  /*6730*/  LOP3.LUT R100, R101, 0x380, RZ, 0xc0, !PT ;  /* 0x0000038065647812 */ /* 0x000fe400078ec0ff */
[----:B------:R-:W-:Y:S02]  /*6740*/  LOP3.LUT R104, R105, 0x380, RZ, 0xc0, !PT ;  /* 0x0000038069687812 */ /* 0x000fe400078ec0ff */
[----:B------:R-:W-:-:S02]  /*6750*/  LOP3.LUT R122, R123, 0x380, RZ, 0xc0, !PT ;  /* 0x000003807b7a7812 */ /* 0x000fc400078ec0ff */
[----:B------:R-:W-:Y:S02]  /*6760*/  LOP3.LUT R126, R127, 0x380, RZ, 0xc0, !PT ;  /* 0x000003807f7e7812 */ /* 0x000fe400078ec0ff */
[----:B------:R-:W-:Y:S02]  /*6770*/  SHF.R.U64 R32, R32, 0x3, RZ ;  /* 0x0000000320207819 */ /* 0x000fe400000012ff */
[----:B------:R-:W-:Y:S02]  /*6780*/  SHF.R.U64 R64, R64, 0x3, RZ ;  /* 0x0000000340407819 */ /* 0x000fe400000012ff */
[----:B------:R-:W-:Y:S02]  /*6790*/  SHF.R.U64 R80, R80, 0x3, RZ ;  /* 0x0000000350507819 */ /* 0x000fe400000012ff */
[----:B------:R-:W-:Y:S02]  /*67a0*/  SHF.R.U64 R100, R100, 0x3, RZ ;  /* 0x0000000364647819 */ /* 0x000fe400000012ff */
[----:B------:R-:W-:-:S02]  /*67b0*/  SHF.R.U64 R104, R104, 0x3, RZ ;  /* 0x0000000368687819 */ /* 0x000fc400000012ff */
[----:B------:R-:W-:Y:S02]  /*67c0*/  SHF.R.U64 R122, R122, 0x3, RZ ;  /* 0x000000037a7a7819 */ /* 0x000fe400000012ff */
[----:B------:R-:W-:Y:S02]  /*67d0*/  SHF.R.U64 R126, R126, 0x3, RZ ;  /* 0x000000037e7e7819 */ /* 0x000fe400000012ff */
[----:B------:R-:W-:Y:S01]  /*67e0*/  LOP3.LUT R32, R32, R33, RZ, 0x3c, !PT ;  /* 0x0000002120207212 */ /* 0x000fe200078e3cff */
[--C-:B------:R-:W-:Y:S01]  /*67f0*/  IMAD.X R33, RZ, RZ, R5.reuse, P2 ;  /* 0x000000ffff217224 */ /* 0x100fe200010e0605 */
[----:B------:R-:W-:Y:S01]  /*6800*/  LOP3.LUT R64, R64, R65, RZ, 0x3c, !PT ;  /* 0x0000004140407212 */ /* 0x000fe200078e3cff */
[--C-:B------:R-:W-:Y:S01]  /*6810*/  IMAD.X R65, RZ, RZ, R5.reuse, P1 ;  /* 0x000000ffff417224 */ /* 0x100fe200008e0605 */
[----:B------:R-:W-:Y:S01]  /*6820*/  LOP3.LUT R80, R80, R81, RZ, 0x3c, !PT ;  /* 0x0000005150507212 */ /* 0x000fe200078e3cff */
[----:B------:R-:W-:Y:S01]  /*6830*/  IMAD.X R81, RZ, RZ, R5, P0 ;  /* 0x000000ffff517224 */ /* 0x000fe200000e0605 */
[----:B------:R-:W-:-:S02]  /*6840*/  LOP3.LUT R100, R100, R101, RZ, 0x3c, !PT ;  /* 0x0000006564647212 */ /* 0x000fc400078e3cff */
[----:B------:R-:W-:Y:S01]  /*6850*/  LOP3.LUT R104, R104, R105, RZ, 0x3c, !PT ;  /* 0x0000006968687212 */ /* 0x000fe200078e3cff */
[--C-:B------:R-:W-:Y:S01]  /*6860*/  IMAD.X R105, RZ, RZ, R5.reuse, P5 ;  /* 0x000000ffff697224 */ /* 0x100fe200028e0605 */
[----:B------:R-:W-:Y:S01]  /*6870*/  LOP3.LUT R122, R122, R123, RZ, 0x3c, !PT ;  /* 0x0000007b7a7a7212 */ /* 0x000fe200078e3cff */
[--C-:B------:R-:W-:Y:S01]  /*6880*/  IMAD.X R123, RZ, RZ, R5.reuse, P4 ;  /* 0x000000ffff7b7224 */ /* 0x100fe200020e0605 */
[----:B------:R-:W-:Y:S01]  /*6890*/  LOP3.LUT R126, R126, R127, RZ, 0x3c, !PT ;  /* 0x0000007f7e7e7212 */ /* 0x000fe200078e3cff */
[----:B------:R-:W-:Y:S01]  /*68a0*/  IMAD.X R127, RZ, RZ, R5, P3 ;  /* 0x000000ffff7f7224 */ /* 0x000fe200018e0605 */
[----:B------:R-:W-:Y:S02]  /*68b0*/  IADD3.X R101, RZ, R5, RZ, P6, !PT ;  /* 0x00000005ff657210 */ /* 0x000fe400037fe4ff */
[C---:B------:R-:W-:Y:S02]  /*68c0*/  IADD3 R131, P2, R4.reuse, 0x4040, RZ ;  /* 0x0000404004837810 */ /* 0x040fe40007f5e0ff */
[----:B------:R-:W-:-:S02]  /*68d0*/  IADD3 R135, P1, R4, 0x4060, RZ ;  /* 0x0000406004877810 */ /* 0x000fc40007f3e0ff */
[C---:B------:R-:W-:Y:S02]  /*68e0*/  IADD3 R139, P0, R4.reuse, 0x6000, RZ ;  /* 0x00006000048b7810 */ /* 0x040fe40007f1e0ff */
[C---:B------:R-:W-:Y:S02]  /*68f0*/  IADD3 R143, P6, R4.reuse, 0x6020, RZ ;  /* 0x00006020048f7810 */ /* 0x040fe40007fde0ff */
[C---:B------:R-:W-:Y:S02]  /*6900*/  IADD3 R25, P5, R4.reuse, 0x6040, RZ ;  /* 0x0000604004197810 */ /* 0x040fe40007fbe0ff */
[----:B------:R-:W-:Y:S02]  /*6910*/  IADD3 R29, P4, R4, 0x6060, RZ ;  /* 0x00006060041d7810 */ /* 0x000fe40007f9e0ff */
[----:B------:R-:W-:Y:S02]  /*6920*/  IADD3 R15, P3, R96, 0x1000, RZ ;  /* 0x00001000600f7810 */ /* 0x000fe40007f7e0ff */
[----:B------:R-:W-:-:S02]  /*6930*/  LOP3.LUT R130, R131, 0x380, RZ, 0xc0, !PT ;  /* 0x0000038083827812 */ /* 0x000fc400078ec0ff */
        /* <DEDUP_REMOVED lines=25> */
[----:B------:R-:W-:Y:S01]  /*6ad0*/  IMAD.X R29, RZ, RZ, R5, P4 ;  /* 0x000000ffff1d7224 */ /* 0x000fe200020e0605 */
        /* <DEDUP_REMOVED lines=8> */
[C---:B------:R-:W-:Y:S02]  /*6b60*/  IADD3 R53, P4, R96.reuse, 0x7000, RZ ;  /* 0x0000700060357810 */ /* 0x040fe40007f9e0ff */
[----:B------:R-:W-:Y:S02]  /*6b70*/  IADD3 R57, P3, R96, 0x8000, RZ ;  /* 0x0000800060397810 */ /* 0x000fe40007f7e0ff */
[----:B------:R-:W-:-:S02]  /*6b80*/  LOP3.LUT R4, R3, R4, RZ, 0x3c, !PT ;  /* 0x0000000403047212 */ /* 0x000fc400078e3cff */
[----:B------:R-:W-:Y:S02]  /*6b90*/  LOP3.LUT R20, R21, 0x380, RZ, 0xc0, !PT ;  /* 0x0000038015147812 */ /* 0x000fe400078ec0ff */
[----:B------:R-:W-:Y:S02]  /*6ba0*/  LOP3.LUT R36, R37, 0x380, RZ, 0xc0, !PT ;  /* 0x0000038025247812 */ /* 0x000fe400078ec0ff */
[----:B------:R-:W-:Y:S02]  /*6bb0*/  LOP3.LUT R40, R41, 0x380, RZ, 0xc0, !PT ;  /* 0x0000038029287812 */ /* 0x000fe400078ec0ff */
[----:B------:R-:W-:Y:S02]  /*6bc0*/  LOP3.LUT R44, R45, 0x380, RZ, 0xc0, !PT ;  /* 0x000003802d2c7812 */ /* 0x000fe400078ec0ff */
[----:B------:R-:W-:Y:S02]  /*6bd0*/  LOP3.LUT R48, R49, 0x380, RZ, 0xc0, !PT ;  /* 0x0000038031307812 */ /* 0x000fe400078ec0ff */
[----:B------:R-:W-:-:S02]  /*6be0*/  LOP3.LUT R52, R53, 0x380, RZ, 0xc0, !PT ;  /* 0x0000038035347812 */ /* 0x000fc400078ec0ff */
[----:B------:R-:W-:Y:S02]  /*6bf0*/  LOP3.LUT R56, R57, 0x380, RZ, 0xc0, !PT ;  /* 0x0000038039387812 */ /* 0x000fe400078ec0ff */
[----:B------:R-:W-:Y:S02]  /*6c00*/  MOV R3, R4 ;  /* 0x0000000400037202 */ /* 0x000fe40000000f00 */
[----:B------:R-:W-:Y:S02]  /*6c10*/  F2FP.F16.F32.PACK_AB R5, R27, R26 ;  /* 0x0000001a1b05723e */ /* 0x000fe400000000ff */
[----:B------:R-:W-:Y:S02]  /*6c20*/  LOP3.LUT R27, R96, 0x380, RZ, 0xc0, !PT ;  /* 0x00000380601b7812 */ /* 0x000fe400078ec0ff */
[----:B------:R-:W-:Y:S02]  /*6c30*/  SHF.R.U64 R20, R20, 0x3, RZ ;  /* 0x0000000314147819 */ /* 0x000fe400000012ff */
[----:B------:R-:W-:-:S02]  /*6c40*/  SHF.R.U64 R36, R36, 0x3, RZ ;  /* 0x0000000324247819 */ /* 0x000fc400000012ff */
[----:B------:R-:W-:Y:S02]  /*6c50*/  SHF.R.U64 R40, R40, 0x3, RZ ;  /* 0x0000000328287819 */ /* 0x000fe400000012ff */
[----:B------:R-:W-:Y:S02]  /*6c60*/  SHF.R.U64 R44, R44, 0x3, RZ ;  /* 0x000000032c2c7819 */ /* 0x000fe400000012ff */
[----:B------:R-:W-:Y:S02]  /*6c70*/  SHF.R.U64 R48, R48, 0x3, RZ ;  /* 0x0000000330307819 */ /* 0x000fe400000012ff */
[----:B------:R-:W-:Y:S02]  /*6c80*/  SHF.R.U64 R52, R52, 0x3, RZ ;  /* 0x0000000334347819 */ /* 0x000fe400000012ff */
[----:B------:R-:W-:Y:S02]  /*6c90*/  SHF.R.U64 R56, R56, 0x3, RZ ;  /* 0x0000000338387819 */ /* 0x000fe400000012ff */
[----:B------:R-:W-:-:S02]  /*6ca0*/  F2FP.F16.F32.PACK_AB R4, R207, R209 ;  /* 0x000000d1cf04723e */ /* 0x000fc400000000ff */
[----:B------:R-:W-:Y:S02]  /*6cb0*/  SHF.R.U64 R27, R27, 0x3, RZ ;  /* 0x000000031b1b7819 */ /* 0x000fe400000012ff */
[----:B------:R-:W-:Y:S01]  /*6cc0*/  LOP3.LUT R20, R20, R21, RZ, 0x3c, !PT ;  /* 0x0000001514147212 */ /* 0x000fe200078e3cff */
[--C-:B------:R-:W-:Y:S01]  /*6cd0*/  IMAD.X R21, RZ, RZ, R97.reuse, P2 ;  /* 0x000000ffff157224 */ /* 0x100fe200010e0661 */
[----:B------:R-:W-:Y:S01]  /*6ce0*/  LOP3.LUT R36, R36, R37, RZ, 0x3c, !PT ;  /* 0x0000002524247212 */ /* 0x000fe200078e3cff */
[--C-:B------:R-:W-:Y:S01]  /*6cf0*/  IMAD.X R37, RZ, RZ, R97.reuse, P1 ;  /* 0x000000ffff257224 */ /* 0x100fe200008e0661 */
[----:B------:R-:W-:Y:S01]  /*6d00*/  LOP3.LUT R40, R40, R41, RZ, 0x3c, !PT ;  /* 0x0000002928287212 */ /* 0x000fe200078e3cff */
[--C-:B------:R-:W-:Y:S01]  /*6d10*/  IMAD.X R41, RZ, RZ, R97.reuse, P0 ;  /* 0x000000ffff297224 */ /* 0x100fe200000e0661 */
[----:B------:R-:W-:Y:S01]  /*6d20*/  LOP3.LUT R44, R44, R45, RZ, 0x3c, !PT ;  /* 0x0000002d2c2c7212 */ /* 0x000fe200078e3cff */
[----:B------:R0:W-:Y:S01]  /*6d30*/  STSM.16.M88.4 [R3], R4 ;  /* 0x0000000403007844 */ /* 0x0001e20000000200 */
[----:B------:R-:W-:Y:S01]  /*6d40*/  LOP3.LUT R48, R48, R49, RZ, 0x3c, !PT ;  /* 0x0000003130307212 */ /* 0x000fe200078e3cff */
[--C-:B------:R-:W-:Y:S01]  /*6d50*/  IMAD.X R49, RZ, RZ, R97.reuse, P5 ;  /* 0x000000ffff317224 */ /* 0x100fe200028e0661 */
[----:B------:R-:W-:Y:S01]  /*6d60*/  LOP3.LUT R52, R52, R53, RZ, 0x3c, !PT ;  /* 0x0000003534347212 */ /* 0x000fe200078e3cff */
[--C-:B------:R-:W-:Y:S01]  /*6d70*/  IMAD.X R53, RZ, RZ, R97.reuse, P4 ;  /* 0x000000ffff357224 */ /* 0x100fe200020e0661 */
[----:B------:R-:W-:Y:S01]  /*6d80*/  LOP3.LUT R56, R56, R57, RZ, 0x3c, !PT ;  /* 0x0000003938387212 */ /* 0x000fe200078e3cff */
[----:B------:R-:W-:Y:S01]  /*6d90*/  IMAD.X R57, RZ, RZ, R97, P3 ;  /* 0x000000ffff397224 */ /* 0x000fe200018e0661 */
[----:B------:R-:W-:-:S02]  /*6da0*/  IADD3.X R45, RZ, R97, RZ, P6, !PT ;  /* 0x00000061ff2d7210 */ /* 0x000fc400037fe4ff */
[C---:B------:R-:W-:Y:S02]  /*6db0*/  IADD3 R61, P2, R96.reuse, 0x9000, RZ ;  /* 0x00009000603d7810 */ /* 0x040fe40007f5e0ff */
[C---:B------:R-:W-:Y:S02]  /*6dc0*/  IADD3 R69, P1, R96.reuse, 0xa000, RZ ;  /* 0x0000a00060457810 */ /* 0x040fe40007f3e0ff */
[C---:B------:R-:W-:Y:S02]  /*6dd0*/  IADD3 R73, P0, R96.reuse, 0xb000, RZ ;  /* 0x0000b00060497810 */ /* 0x040fe40007f1e0ff */
[C---:B------:R-:W-:Y:S02]  /*6de0*/  IADD3 R77, P6, R96.reuse, 0xc000, RZ ;  /* 0x0000c000604d7810 */ /* 0x040fe40007fde0ff */
[C---:B------:R-:W-:Y:S02]  /*6df0*/  IADD3 R85, P5, R96.reuse, 0xd000, RZ ;  /* 0x0000d00060557810 */ /* 0x040fe40007fbe0ff */
[----:B------:R-:W-:-:S02]  /*6e00*/  IADD3 R89, P4, R96, 0xe000, RZ ;  /* 0x0000e00060597810 */ /* 0x000fc40007f9e0ff */
[----:B------:R-:W-:Y:S02]  /*6e10*/  IADD3 R92, P3, R96, 0xf000, RZ ;  /* 0x0000f000605c7810 */ /* 0x000fe40007f7e0ff */
[----:B------:R-:W-:Y:S02]  /*6e20*/  LOP3.LUT R96, R27, R96, RZ, 0x3c, !PT ;  /* 0x000000601b607212 */ /* 0x000fe400078e3cff */
[----:B------:R-:W-:Y:S02]  /*6e30*/  MOV R26, R8 ;  /* 0x00000008001a7202 */ /* 0x000fe40000000f00 */
[----:B------:R-:W-:Y:S02]  /*6e40*/  MOV R27, R10 ;  /* 0x0000000a001b7202 */ /* 0x000fe40000000f00 */
[----:B0-----:R-:W-:Y:S02]  /*6e50*/  F2FP.F16.F32.PACK_AB R4, R206, R208 ;  /* 0x000000d0ce04723e */ /* 0x001fe400000000ff */
[----:B------:R-:W-:-:S02]  /*6e60*/  F2FP.F16.F32.PACK_AB R5, R35, R34 ;  /* 0x000000222305723e */ /* 0x000fc400000000ff */
[----:B------:R-:W-:Y:S02]  /*6e70*/  F2FP.F16.F32.PACK_AB R6, R204, R205 ;  /* 0x000000cdcc06723e */ /* 0x000fe400000000ff */
[----:B------:R-:W-:Y:S02]  /*6e80*/  F2FP.F16.F32.PACK_AB R7, R39, R38 ;  /* 0x000000262707723e */ /* 0x000fe400000000ff */
[----:B------:R-:W-:Y:S02]  /*6e90*/  F2FP.F16.F32.PACK_AB R8, R202, R203 ;  /* 0x000000cbca08723e */ /* 0x000fe400000000ff */
[----:B------:R-:W-:Y:S01]  /*6ea0*/  F2FP.F16.F32.PACK_AB R9, R43, R42 ;  /* 0x0000002a2b09723e */ /* 0x000fe200000000ff */
[----:B------:R0:W-:Y:S01]  /*6eb0*/  STSM.16.M88.4 [R26], R4 ;  /* 0x000000041a007844 */ /* 0x0001e20000000200 */
[----:B------:R-:W-:Y:S02]  /*6ec0*/  F2FP.F16.F32.PACK_AB R10, R200, R201 ;  /* 0x000000c9c80a723e */ /* 0x000fe400000000ff */
[----:B------:R-:W-:-:S02]  /*6ed0*/  F2FP.F16.F32.PACK_AB R11, R47, R46 ;  /* 0x0000002e2f0b723e */ /* 0x000fc400000000ff */
[----:B------:R-:W-:Y:S02]  /*6ee0*/  LOP3.LUT R60, R61, 0x380, RZ, 0xc0, !PT ;  /* 0x000003803d3c7812 */ /* 0x000fe400078ec0ff */
[----:B------:R-:W-:Y:S01]  /*6ef0*/  MOV R38, R24 ;  /* 0x0000001800267202 */ /* 0x000fe20000000f00 */
[----:B------:R2:W-:Y:S01]  /*6f00*/  STSM.16.M88.4 [R27], R8 ;  /* 0x000000081b007844 */ /* 0x0005e20000000200 */
[----:B------:R-:W-:Y:S02]  /*6f10*/  SHF.R.U64 R60, R60, 0x3, RZ ;  /* 0x000000033c3c7819 */ /* 0x000fe400000012ff */
[----:B------:R-:W-:Y:S02]  /*6f20*/  MOV R3, R32 ;  /* 0x0000002000037202 */ /* 0x000fe40000000f00 */
[----:B------:R-:W-:Y:S02]  /*6f30*/  MOV R39, R28 ;  /* 0x0000001c00277202 */ /* 0x000fe40000000f00 */
[----:B------:R-:W-:-:S02]  /*6f40*/  F2FP.F16.F32.PACK_AB R24, R198, R199 ;  /* 0x000000c7c618723e */ /* 0x000fc400000000ff */
[----:B------:R-:W-:Y:S02]  /*6f50*/  F2FP.F16.F32.PACK_AB R25, R51, R50 ;  /* 0x000000323319723e */ /* 0x000fe400000000ff */
[----:B0-----:R-:W-:Y:S02]  /*6f60*/  F2FP.F16.F32.PACK_AB R26, R196, R197 ;  /* 0x000000c5c41a723e */ /* 0x001fe400000000ff */
[----:B------:R-:W-:Y:S02]  /*6f70*/  MOV R64, R64 ;  /* 0x0000004000407202 */ /* 0x000fe40000000f00 */
[----:B------:R-:W-:Y:S02]  /*6f80*/  F2FP.F16.F32.PACK_AB R28, R194, R195 ;  /* 0x000000c3c21c723e */ /* 0x000fe400000000ff */
[----:B--2---:R-:W-:Y:S02]  /*6f90*/  F2FP.F16.F32.PACK_AB R27, R55, R54 ;  /* 0x00000036371b723e */ /* 0x004fe400000000ff */
[----:B------:R-:W-:-:S02]  /*6fa0*/  F2FP.F16.F32.PACK_AB R29, R59, R58 ;  /* 0x0000003a3b1d723e */ /* 0x000fc400000000ff */
[----:B------:R-:W-:Y:S01]  /*6fb0*/  MOV R80, R80 ;  /* 0x0000005000507202 */ /* 0x000fe20000000f00 */
[----:B------:R-:W-:Y:S01]  /*6fc0*/  STSM.16.M88.4 [R3], R24 ;  /* 0x0000001803007844 */ /* 0x000fe20000000200 */
[----:B------:R-:W-:Y:S02]  /*6fd0*/  F2FP.F16.F32.PACK_AB R4, R190, R191 ;  /* 0x000000bfbe04723e */ /* 0x000fe400000000ff */
[----:B------:R-:W-:Y:S01]  /*6fe0*/  F2FP.F16.F32.PACK_AB R5, R67, R66 ;  /* 0x000000424305723e */ /* 0x000fe200000000ff */
[----:B------:R0:W-:Y:S01]  /*6ff0*/  STSM.16.M88.4 [R64], R28 ;  /* 0x0000001c40007844 */ /* 0x0001e20000000200 */
[----:B------:R-:W-:Y:S02]  /*7000*/  F2FP.F16.F32.PACK_AB R6, R182, R183 ;  /* 0x000000b7b606723e */ /* 0x000fe400000000ff */
[----:B------:R-:W-:Y:S02]  /*7010*/  F2FP.F16.F32.PACK_AB R7, R71, R70 ;  /* 0x000000464707723e */ /* 0x000fe400000000ff */
[----:B------:R-:W-:Y:S01]  /*7020*/  LOP3.LUT R60, R60, R61, RZ, 0x3c, !PT ;  /* 0x0000003d3c3c7212 */ /* 0x000fe200078e3cff */
[----:B------:R-:W-:Y:S01]  /*7030*/  IMAD.X R61, RZ, RZ, R97, P2 ;  /* 0x000000ffff3d7224 */ /* 0x000fe200010e0661 */
[----:B------:R-:W-:Y:S01]  /*7040*/  MOV R100, R100 ;  /* 0x0000006400647202 */ /* 0x000fe20000000f00 */
[----:B------:R2:W-:Y:S01]  /*7050*/  STSM.16.M88.4 [R80], R4 ;  /* 0x0000000450007844 */ /* 0x0005e20000000200 */
[----:B------:R-:W-:-:S02]  /*7060*/  F2FP.F16.F32.PACK_AB R8, R180, R181 ;  /* 0x000000b5b408723e */ /* 0x000fc400000000ff */
[----:B------:R-:W-:Y:S02]  /*7070*/  F2FP.F16.F32.PACK_AB R9, R75, R74 ;  /* 0x0000004a4b09723e */ /* 0x000fe400000000ff */
[----:B------:R-:W-:Y:S02]  /*7080*/  F2FP.F16.F32.PACK_AB R10, R178, R179 ;  /* 0x000000b3b20a723e */ /* 0x000fe400000000ff */
[----:B------:R-:W-:Y:S02]  /*7090*/  F2FP.F16.F32.PACK_AB R11, R79, R78 ;  /* 0x0000004e4f0b723e */ /* 0x000fe400000000ff */
[----:B-1----:R-:W-:Y:S02]  /*70a0*/  ISETP.NE.AND P2, PT, R0, RZ, PT ;  /* 0x000000ff0000720c */ /* 0x002fe40003f45270 */
[----:B------:R-:W-:Y:S01]  /*70b0*/  MOV R104, R104 ;  /* 0x0000006800687202 */ /* 0x000fe20000000f00 */
[----:B------:R1:W-:Y:S01]  /*70c0*/  STSM.16.M88.4 [R100], R8 ;  /* 0x0000000864007844 */ /* 0x0003e20000000200 */
[----:B------:R-:W-:-:S02]  /*70d0*/  F2FP.F16.F32.PACK_AB R32, R176, R177 ;  /* 0x000000b1b020723e */ /* 0x000fc400000000ff */
[----:B------:R-:W-:Y:S02]  /*70e0*/  F2FP.F16.F32.PACK_AB R33, R83, R82 ;  /* 0x000000525321723e */ /* 0x000fe400000000ff */
[----:B------:R-:W-:Y:S02]  /*70f0*/  F2FP.F16.F32.PACK_AB R34, R174, R175 ;  /* 0x000000afae22723e */ /* 0x000fe400000000ff */
[----:B------:R-:W-:Y:S02]  /*7100*/  F2FP.F16.F32.PACK_AB R35, R87, R86 ;  /* 0x000000565723723e */ /* 0x000fe400000000ff */
[----:B------:R-:W-:Y:S02]  /*7110*/  MOV R0, R122 ;  /* 0x0000007a00007202 */ /* 0x000fe40000000f00 */
[----:B0-----:R-:W-:Y:S01]  /*7120*/  F2FP.F16.F32.PACK_AB R64, R172, R173 ;  /* 0x000000adac40723e */ /* 0x001fe200000000ff */
[----:B------:R1:W-:Y:S01]  /*7130*/  STSM.16.M88.4 [R104], R32 ;  /* 0x0000002068007844 */ /* 0x0003e20000000200 */
[----:B------:R-:W-:-:S02]  /*7140*/  F2FP.F16.F32.PACK_AB R65, R91, R90 ;  /* 0x0000005a5b41723e */ /* 0x000fc400000000ff */
[----:B------:R-:W-:Y:S02]  /*7150*/  F2FP.F16.F32.PACK_AB R66, R170, R171 ;  /* 0x000000abaa42723e */ /* 0x000fe400000000ff */
[----:B------:R-:W-:Y:S02]  /*7160*/  F2FP.F16.F32.PACK_AB R67, R95, R94 ;  /* 0x0000005e5f43723e */ /* 0x000fe400000000ff */
[----:B------:R-:W-:Y:S02]  /*7170*/  MOV R126, R126 ;  /* 0x0000007e007e7202 */ /* 0x000fe40000000f00 */
[----:B--2---:R-:W-:Y:S01]  /*7180*/  F2FP.F16.F32.PACK_AB R80, R168, R169 ;  /* 0x000000a9a850723e */ /* 0x004fe200000000ff */
[----:B------:R1:W-:Y:S01]  /*7190*/  STSM.16.M88.4 [R0], R64 ;  /* 0x0000004000007844 */ /* 0x0003e20000000200 */
[----:B------:R-:W-:Y:S02]  /*71a0*/  F2FP.F16.F32.PACK_AB R81, R99, R98 ;  /* 0x000000626351723e */ /* 0x000fe400000000ff */
[----:B------:R-:W-:-:S02]  /*71b0*/  F2FP.F16.F32.PACK_AB R82, R164, R167 ;  /* 0x000000a7a452723e */ /* 0x000fc400000000ff */
[----:B------:R-:W-:Y:S02]  /*71c0*/  F2FP.F16.F32.PACK_AB R83, R103, R102 ;  /* 0x000000666753723e */ /* 0x000fe400000000ff */
[----:B------:R-:W-:Y:S02]  /*71d0*/  MOV R130, R130 ;  /* 0x0000008200827202 */ /* 0x000fe40000000f00 */
[----:B------:R-:W-:Y:S01]  /*71e0*/  F2FP.F16.F32.PACK_AB R4, R156, R162 ;  /* 0x000000a29c04723e */ /* 0x000fe200000000ff */
[----:B------:R1:W-:Y:S01]  /*71f0*/  STSM.16.M88.4 [R126], R80 ;  /* 0x000000507e007844 */ /* 0x0003e20000000200 */
[----:B------:R-:W-:Y:S02]  /*7200*/  F2FP.F16.F32.PACK_AB R5, R107, R106 ;  /* 0x0000006a6b05723e */ /* 0x000fe400000000ff */
[----:B------:R-:W-:Y:S02]  /*7210*/  F2FP.F16.F32.PACK_AB R6, R109, R154 ;  /* 0x0000009a6d06723e */ /* 0x000fe400000000ff */
[----:B------:R-:W-:-:S02]  /*7220*/  F2FP.F16.F32.PACK_AB R7, R111, R110 ;  /* 0x0000006e6f07723e */ /* 0x000fc400000000ff */
[----:B------:R-:W-:Y:S02]  /*7230*/  MOV R134, R134 ;  /* 0x0000008600867202 */ /* 0x000fe40000000f00 */
[----:B------:R-:W-:Y:S01]  /*7240*/  MOV R138, R138 ;  /* 0x0000008a008a7202 */ /* 0x000fe20000000f00 */
[----:B------:R1:W-:Y:S01]  /*7250*/  STSM.16.M88.4 [R130], R4 ;  /* 0x0000000482007844 */ /* 0x0003e20000000200 */
[----:B------:R-:W-:Y:S02]  /*7260*/  F2FP.F16.F32.PACK_AB R122, R125, R124 ;  /* 0x0000007c7d7a723e */ /* 0x000fe400000000ff */
[----:B------:R-:W-:Y:S01]  /*7270*/  F2FP.F16.F32.PACK_AB R123, R155, R153 ;  /* 0x000000999b7b723e */ /* 0x000fe200000000ff */
[----:B------:R1:W-:Y:S01]  /*7280*/  STSM.16.M88.4 [R134], R112 ;  /* 0x0000007086007844 */ /* 0x0003e20000000200 */
[----:B------:R-:W-:Y:S02]  /*7290*/  MOV R142, R142 ;  /* 0x0000008e008e7202 */ /* 0x000fe40000000f00 */
[----:B------:R-:W-:Y:S01]  /*72a0*/  F2FP.F16.F32.PACK_AB R156, R129, R128 ;  /* 0x00000080819c723e */ /* 0x000fe200000000ff */
[----:B------:R1:W-:Y:S01]  /*72b0*/  STSM.16.M88.4 [R138], R120 ;  /* 0x000000788a007844 */ /* 0x0003e20000000200 */
[----:B------:R-:W-:-:S02]  /*72c0*/  F2FP.F16.F32.PACK_AB R162, R141, R140 ;  /* 0x0000008c8da2723e */ /* 0x000fc400000000ff */
[----:B------:R-:W-:Y:S01]  /*72d0*/  F2FP.F16.F32.PACK_AB R163, R166, R165 ;  /* 0x000000a5a6a3723e */ /* 0x000fe200000000ff */
[----:B------:R1:W-:Y:S01]  /*72e0*/  STSM.16.M88.4 [R142], R156 ;  /* 0x0000009c8e007844 */ /* 0x0003e20000000200 */
[----:B------:R-:W-:Y:S02]  /*72f0*/  F2FP.F16.F32.PACK_AB R145, R147, R146 ;  /* 0x000000929391723e */ /* 0x000fe400000000ff */
[----:B------:R-:W-:Y:S01]  /*7300*/  LOP3.LUT R68, R69, 0x380, RZ, 0xc0, !PT ;  /* 0x0000038045447812 */ /* 0x000fe200078ec0ff */
[----:B------:R1:W-:Y:S01]  /*7310*/  STSM.16.M88.4 [R38], R160 ;  /* 0x000000a026007844 */ /* 0x0003e20000000200 */
[----:B------:R-:W-:Y:S02]  /*7320*/  LOP3.LUT R72, R73, 0x380, RZ, 0xc0, !PT ;  /* 0x0000038049487812 */ /* 0x000fe400078ec0ff */
[----:B------:R-:W-:Y:S02]  /*7330*/  LOP3.LUT R76, R77, 0x380, RZ, 0xc0, !PT ;  /* 0x000003804d4c7812 */ /* 0x000fe400078ec0ff */
[----:B------:R-:W-:-:S02]  /*7340*/  LOP3.LUT R84, R85, 0x380, RZ, 0xc0, !PT ;  /* 0x0000038055547812 */ /* 0x000fc400078ec0ff */
[----:B------:R-:W-:Y:S02]  /*7350*/  LOP3.LUT R88, R89, 0x380, RZ, 0xc0, !PT ;  /* 0x0000038059587812 */ /* 0x000fe400078ec0ff */
[----:B------:R-:W-:Y:S02]  /*7360*/  LOP3.LUT R93, R92, 0x380, RZ, 0xc0, !PT ;  /* 0x000003805c5d7812 */ /* 0x000fe400078ec0ff */
[----:B------:R-:W-:Y:S02]  /*7370*/  F2FP.F16.F32.PACK_AB R146, R149, R148 ;  /* 0x000000949592723e */ /* 0x000fe400000000ff */
[----:B------:R-:W-:Y:S02]  /*7380*/  F2FP.F16.F32.PACK_AB R147, R151, R150 ;  /* 0x000000969793723e */ /* 0x000fe400000000ff */
[----:B------:R-:W-:Y:S02]  /*7390*/  SHF.R.U64 R68, R68, 0x3, RZ ;  /* 0x0000000344447819 */ /* 0x000fe400000012ff */
[----:B------:R-:W-:Y:S01]  /*73a0*/  SHF.R.U64 R72, R72, 0x3, RZ ;  /* 0x0000000348487819 */ /* 0x000fe200000012ff */
[----:B------:R1:W-:Y:S01]  /*73b0*/  STSM.16.M88.4 [R39], R144 ;  /* 0x0000009027007844 */ /* 0x0003e20000000200 */
[----:B------:R-:W-:-:S02]  /*73c0*/  SHF.R.U64 R76, R76, 0x3, RZ ;  /* 0x000000034c4c7819 */ /* 0x000fc400000012ff */
[----:B------:R-:W-:Y:S02]  /*73d0*/  SHF.R.U64 R84, R84, 0x3, RZ ;  /* 0x0000000354547819 */ /* 0x000fe400000012ff */
[----:B------:R-:W-:Y:S02]  /*73e0*/  SHF.R.U64 R88, R88, 0x3, RZ ;  /* 0x0000000358587819 */ /* 0x000fe400000012ff */
[----:B------:R-:W-:Y:S02]  /*73f0*/  SHF.R.U64 R93, R93, 0x3, RZ ;  /* 0x000000035d5d7819 */ /* 0x000fe400000012ff */
        /* <DEDUP_REMOVED lines=11> */
[----:B------:R-:W-:Y:S01]  /*74b0*/  IADD3.X R77, RZ, R97, RZ, P6, !PT ;  /* 0x00000061ff4d7210 */ /* 0x000fe200037fe4ff */
[----:B------:R-:W-:Y:S06]  /*74c0*/  BAR.SYNC.DEFER_BLOCKING 0x1, 0x100 ;  /* 0x0044000000007b1d */ /* 0x000fec0000010000 */
[----:B-1----:R-:W-:Y:S05]  /*74d0*/  @P2 BRA `(.L_x_43) ;  /* 0x0000000000cc2947 */ /* 0x002fea0003800000 */
[----:B------:R-:W0:Y:S01]  /*74e0*/  LDC R8, c[0x0][0xbe8] ;  /* 0x0002fa00ff087b82 */ /* 0x000e220000000800 */
[----:B------:R-:W-:Y:S01]  /*74f0*/  IMAD R0, RZ, RZ, -UR43 ;  /* 0x8000002bff007e24 */ /* 0x000fe2000f8e02ff */
[----:B------:R-:W-:Y:S01]  /*7500*/  ULDC.64 UR8, c[0x0][0xb90] ;  /* 0x0002e40000087ab9 */ /* 0x000fe20000000a00 */
[----:B------:R-:W-:Y:S01]  /*7510*/  IMAD.MOV R26, RZ, RZ, -R18 ;  /* 0x000000ffff1a7224 */ /* 0x000fe200078e0a12 */
[----:B------:R-:W-:Y:S02]  /*7520*/  UIMAD UR6, UR10, UR8, URZ ;  /* 0x000000080a0672a4 */ /* 0x000fe4000f8e023f */
[----:B------:R-:W-:Y:S02]  /*7530*/  UIMAD.WIDE.U32 UR4, UR7, UR8, URZ ;  /* 0x00000008070472a5 */ /* 0x000fe4000f8e003f */
[----:B------:R-:W1:Y:S01]  /*7540*/  LDC R7, c[0x0][0xc38] ;  /* 0x00030e00ff077b82 */ /* 0x000e620000000800 */
[----:B------:R-:W-:-:S03]  /*7550*/  UIMAD UR6, UR7, UR9, UR6 ;  /* 0x00000009070672a4 */ /* 0x000fc6000f8e0206 */
[----:B------:R-:W-:Y:S01]  /*7560*/  MOV R4, UR4 ;  /* 0x0000000400047c02 */ /* 0x000fe20008000f00 */
[----:B------:R-:W-:-:S03]  /*7570*/  UIADD3 UR6, UR5, UR6, URZ ;  /* 0x0000000605067290 */ /* 0x000fc6000fffe03f */
[----:B------:R-:W2:Y:S01]  /*7580*/  LDC.64 R10, c[0x0][0xb98] ;  /* 0x0002e600ff0a7b82 */ /* 0x000ea20000000a00 */
[----:B0-----:R-:W-:Y:S01]  /*7590*/  ISETP.NE.AND P0, PT, R8, 0x1, PT ;  /* 0x000000010800780c */ /* 0x001fe20003f05270 */
[----:B-1----:R-:W-:-:S04]  /*75a0*/  IMAD R24, R7, R0, UR45 ;  /* 0x0000002d07187e24 */ /* 0x002fc8000f8e0200 */
[----:B------:R-:W-:-:S08]  /*75b0*/  IMAD R6, R24, 0x40, R215 ;  /* 0x0000004018067824 */ /* 0x000fd000078e02d7 */
[----:B------:R-:W0:Y:S08]  /*75c0*/  @P0 LDC R3, c[0x0][0xbec] ;  /* 0x0002fb00ff030b82 */ /* 0x000e300000000800 */
[----:B------:R-:W1:Y:S01]  /*75d0*/  @P0 LDC R5, c[0x0][0xbf0] ;  /* 0x0002fc00ff050b82 */ /* 0x000e620000000800 */
[----:B0-----:R-:W-:-:S04]  /*75e0*/  @P0 IMAD.HI.U32 R0, R6, R3, RZ ;  /* 0x0000000306000227 */ /* 0x001fc800078e00ff */
[----:B------:R-:W-:Y:S01]  /*75f0*/  IMAD.MOV.U32 R3, RZ, RZ, R6 ;  /* 0x000000ffff037224 */ /* 0x000fe200078e0006 */
[----:B-1----:R-:W-:Y:S01]  /*7600*/  @P0 SHF.R.U32.HI R3, RZ, R5, R0 ;  /* 0x00000005ff030219 */ /* 0x002fe20000011600 */
[----:B------:R-:W-:Y:S01]  /*7610*/  IMAD.U32 R5, RZ, RZ, UR5 ;  /* 0x00000005ff057e24 */ /* 0x000fe2000f8e00ff */
[----:B------:R-:W-:Y:S01]  /*7620*/  ULDC.64 UR4, c[0x0][0xb88] ;  /* 0x0002e20000047ab9 */ /* 0x000fe20000000a00 */
[----:B------:R-:W-:Y:S01]  /*7630*/  IMAD.U32 R5, RZ, RZ, UR6 ;  /* 0x00000006ff057e24 */ /* 0x000fe2000f8e00ff */
[--C-:B------:R-:W-:Y:S01]  /*7640*/  SHF.R.S32.HI R9, RZ, 0x1f, R3.reuse ;  /* 0x0000001fff097819 */ /* 0x100fe20000011403 */
[----:B------:R-:W-:Y:S02]  /*7650*/  IMAD.MOV R7, RZ, RZ, -R3 ;  /* 0x000000ffff077224 */ /* 0x000fe400078e0a03 */
[----:B--2---:R-:W-:Y:S02]  /*7660*/  IMAD R0, R10, UR11, RZ ;  /* 0x0000000b0a007c24 */ /* 0x004fe4000f8e02ff */
[----:B------:R-:W-:-:S02]  /*7670*/  IMAD R7, R8, R7, R6 ;  /* 0x0000000708077224 */ /* 0x000fc400078e0206 */
[----:B------:R-:W-:-:S04]  /*7680*/  IMAD.WIDE.U32 R4, R10, UR44, R4 ;  /* 0x0000002c0a047c25 */ /* 0x000fc8000f8e0004 */
[----:B------:R-:W-:Y:S01]  /*7690*/  IMAD R6, R11, UR44, R0 ;  /* 0x0000002c0b067c24 */ /* 0x000fe2000f8e0200 */
[----:B------:R-:W-:Y:S01]  /*76a0*/  SHF.R.S32.HI R0, RZ, 0x1f, R7 ;  /* 0x0000001fff007819 */ /* 0x000fe20000011407 */
[----:B------:R-:W-:Y:S01]  /*76b0*/  IMAD R11, R24, 0x40, R2 ;  /* 0x00000040180b7824 */ /* 0x000fe200078e0202 */
[----:B------:R-:W-:-:S03]  /*76c0*/  IADD3 R4, P0, R3, R4, RZ ;  /* 0x0000000403047210 */ /* 0x000fc60007f1e0ff */
[----:B------:R-:W-:Y:S01]  /*76d0*/  IMAD R0, R0, UR4, RZ ;  /* 0x0000000400007c24 */ /* 0x000fe2000f8e02ff */
[----:B------:R-:W-:-:S03]  /*76e0*/  IADD3.X R5, R9, R5, R6, P0, !PT ;  /* 0x0000000509057210 */ /* 0x000fc600007fe406 */
[C---:B------:R-:W-:Y:S02]  /*76f0*/  IMAD R3, R7.reuse, UR5, R0 ;  /* 0x0000000507037c24 */ /* 0x040fe4000f8e0200 */
[----:B------:R-:W-:Y:S01]  /*7700*/  IMAD.WIDE.U32 R4, R7, UR4, R4 ;  /* 0x0000000407047c25 */ /* 0x000fe2000f8e0004 */
[----:B------:R-:W-:-:S03]  /*7710*/  ULDC.64 UR4, c[0x0][0xb50] ;  /* 0x0002d40000047ab9 */ /* 0x000fc60000000a00 */
[----:B------:R-:W-:Y:S01]  /*7720*/  IMAD.IADD R3, R5, 0x1, R3 ;  /* 0x0000000105037824 */ /* 0x000fe200078e0203 */
[----:B------:R-:W-:Y:S01]  /*7730*/  LEA R9, P0, R4, UR4, 0x2 ;  /* 0x0000000404097c11 */ /* 0x000fe2000f8010ff */
[----:B------:R-:W-:Y:S02]  /*7740*/  ULDC UR4, c[0x0][0xa88] ;  /* 0x0002a20000047ab9 */ /* 0x000fe40000000800 */
[----:B------:R-:W-:Y:S01]  /*7750*/  IMAD R0, R8, UR4, RZ ;  /* 0x0000000408007c24 */ /* 0x000fe2000f8e02ff */
[----:B------:R-:W-:Y:S01]  /*7760*/  LEA.HI.X R10, R4, UR5, R3, 0x2, P0 ;  /* 0x00000005040a7c11 */ /* 0x000fe200080f1403 */
[----:B------:R-:W-:Y:S01]  /*7770*/  SHFL.IDX PT, R6, R9, 0x1, 0x1c1f ;  /* 0x003c1f0009067f89 */ /* 0x000fe200000e0000 */
[----:B------:R-:W-:Y:S02]  /*7780*/  ISETP.NE.AND P0, PT, R17, R26, PT ;  /* 0x0000001a1100720c */ /* 0x000fe40003f05270 */
[C---:B------:R-:W-:Y:S01]  /*7790*/  IADD3 R3, R11.reuse, 0x8, RZ ;  /* 0x000000080b037810 */ /* 0x040fe20007ffe0ff */
[----:B------:R-:W-:Y:S01]  /*77a0*/  SHFL.IDX PT, R4, R9, RZ, 0x1c1f ;  /* 0x001c1fff09047589 */ /* 0x000fe200000e0000 */
[----:B------:R-:W-:-:S02]  /*77b0*/  ISETP.GE.OR P1, PT, R11, R0, P0 ;  /* 0x000000000b00720c */ /* 0x000fc40000726670 */
[----:B------:R-:W-:Y:S01]  /*77c0*/  ISETP.GE.OR P0, PT, R3, R0, P0 ;  /* 0x000000000300720c */ /* 0x000fe20000706670 */
[----:B------:R-:W0:Y:S04]  /*77d0*/  SHFL.IDX PT, R5, R10, RZ, 0x1c1f ;  /* 0x001c1fff0a057589 */ /* 0x000e2800000e0000 */
[----:B------:R-:W1:Y:S06]  /*77e0*/  SHFL.IDX PT, R7, R10, 0x1, 0x1c1f ;  /* 0x003c1f000a077f89 */ /* 0x000e6c00000e0000 */
[----:B0-----:R0:W-:Y:S04]  /*77f0*/  @!P1 ST.E desc[UR50][R4.64], R13 ;  /* 0x0000000d04009985 */ /* 0x0011e8000c101932 */
[----:B-1----:R0:W-:Y:S02]  /*7800*/  @!P0 ST.E desc[UR50][R6.64], R12 ;  /* 0x0000000c06008985 */ /* 0x0021e4000c101932 */
.L_x_43:
[----:B------:R-:W1:Y:S01]  /*7810*/  LDC R24, c[0x0][0xbe8] ;  /* 0x0002fa00ff187b82 */ /* 0x000e620000000800 */
[----:B------:R-:W-:Y:S01]  /*7820*/  ULDC UR12, c[0x0][0xac8] ;  /* 0x0002b200000c7ab9 */ /* 0x000fe20000000800 */
[----:B0-----:R0:W5:Y:S04]  /*7830*/  LD.E.128 R4, desc[UR50][R20.64] ;  /* 0x0000003214047980 */ /* 0x001168000c101d00 */
[----:B------:R-:W5:Y:S02]  /*7840*/  LD.E.128 R96, desc[UR50][R96.64] ;  /* 0x0000003260607980 */ /* 0x000f64000c101d00 */
[----:B------:R-:W2:Y:S01]  /*7850*/  LDC R10, c[0x0][0xc38] ;  /* 0x00030e00ff0a7b82 */ /* 0x000ea20000000800 */
[----:B------:R-:W-:Y:S01]  /*7860*/  ISETP.GE.AND P1, PT, R189, UR12, PT ;  /* 0x0000000cbd007c0c */ /* 0x000fe2000bf26270 */
[----:B------:R-:W-:Y:S01]  /*7870*/  IMAD R9, RZ, RZ, -UR43 ;  /* 0x8000002bff097e24 */ /* 0x000fe2000f8e02ff */
[----:B------:R-:W-:Y:S01]  /*7880*/  ULDC.64 UR8, c[0x0][0xae8] ;  /* 0x0002ba0000087ab9 */ /* 0x000fe20000000a00 */
[----:B------:R-:W5:Y:S04]  /*7890*/  LD.E.128 R12, desc[UR50][R14.64] ;  /* 0x000000320e0c7980 */ /* 0x000f68000c101d00 */
[----:B------:R-:W5:Y:S04]  /*78a0*/  LD.E.128 R36, desc[UR50][R36.64] ;  /* 0x0000003224247980 */ /* 0x000f68000c101d00 */
[----:B------:R-:W5:Y:S01]  /*78b0*/  LD.E.128 R40, desc[UR50][R40.64] ;  /* 0x0000003228287980 */ /* 0x000f62000c101d00 */
[----:B-1----:R-:W-:Y:S01]  /*78c0*/  ISETP.NE.AND P3, PT, R24, 0x1, PT ;  /* 0x000000011800780c */ /* 0x002fe20003f65270 */
[----:B0-----:R-:W0:Y:S01]  /*78d0*/  LDC.64 R20, c[0x0][0xae0] ;  /* 0x0002b800ff147b82 */ /* 0x001e220000000a00 */
[----:B------:R-:W-:Y:S01]  /*78e0*/  ISETP.GE.AND P0, PT, R188, UR12, PT ;  /* 0x0000000cbc007c0c */ /* 0x000fe2000bf06270 */
[----:B------:R-:W5:Y:S01]  /*78f0*/  LD.E.128 R44, desc[UR50][R44.64] ;  /* 0x000000322c2c7980 */ /* 0x000f62000c101d00 */
[----:B------:R-:W-:-:S02]  /*7900*/  SEL R3, RZ, 0xffffffff, P1 ;  /* 0xffffffffff037807 */ /* 0x000fc40000800000 */
[----:B------:R-:W-:Y:S01]  /*7910*/  ISETP.GE.AND P2, PT, R16, UR12, PT ;  /* 0x0000000c10007c0c */ /* 0x000fe2000bf46270 */
[----:B------:R-:W5:Y:S04]  /*7920*/  LD.E.128 R48, desc[UR50][R48.64] ;  /* 0x0000003230307980 */ /* 0x000f68000c101d00 */
[----:B------:R-:W5:Y:S02]  /*7930*/  LD.E.128 R52, desc[UR50][R52.64] ;  /* 0x0000003234347980 */ /* 0x000f64000c101d00 */
[----:B------:R-:W1:Y:S01]  /*7940*/  @P3 LDC R26, c[0x0][0xbec] ;  /* 0x0002fb00ff1a3b82 */ /* 0x000e620000000800 */
[----:B------:R-:W-:Y:S01]  /*7950*/  SEL R8, RZ, 0xffffffff, P0 ;  /* 0xffffffffff087807 */ /* 0x000fe20000000000 */
[----:B------:R-:W-:Y:S01]  /*7960*/  IMAD.SHL.U32 R3, R3, 0x2, RZ ;  /* 0x0000000203037824 */ /* 0x000fe200078e00ff */
[----:B------:R-:W-:Y:S01]  /*7970*/  SEL R0, RZ, 0x1, P2 ;  /* 0x00000001ff007807 */ /* 0x000fe20001000000 */
[----:B------:R-:W5:Y:S04]  /*7980*/  LD.E.128 R56, desc[UR50][R56.64] ;  /* 0x0000003238387980 */ /* 0x000f68000c101d00 */
[----:B------:R-:W3:Y:S01]  /*7990*/  @P3 LDC R11, c[0x0][0xbf0] ;  /* 0x0002fc00ff0b3b82 */ /* 0x000ee20000000800 */
[----:B------:R-:W-:Y:S01]  /*79a0*/  IMAD.SHL.U32 R8, R8, 0x4, RZ ;  /* 0x0000000408087824 */ /* 0x000fe200078e00ff */
[----:B------:R-:W-:Y:S01]  /*79b0*/  LOP3.LUT R3, R3, 0x2, R0, 0xe2, !PT ;  /* 0x0000000203037812 */ /* 0x000fe200078ee200 */
[----:B------:R-:W5:Y:S01]  /*79c0*/  LD.E.128 R60, desc[UR50][R60.64] ;  /* 0x000000323c3c7980 */ /* 0x000f62000c101d00 */
[----:B------:R-:W-:Y:S01]  /*79d0*/  ISETP.GE.AND P0, PT, R187, UR12, PT ;  /* 0x0000000cbb007c0c */ /* 0x000fe2000bf06270 */
[----:B--2---:R-:W-:Y:S01]  /*79e0*/  IMAD R27, R10, R9, UR45 ;  /* 0x0000002d0a1b7e24 */ /* 0x004fe2000f8e0209 */
[----:B------:R-:W-:Y:S01]  /*79f0*/  LOP3.LUT R3, R8, 0x4, R3, 0xe2, !PT ;  /* 0x0000000408037812 */ /* 0x000fe200078ee203 */
[----:B------:R-:W-:Y:S01]  /*7a00*/  IMAD R0, R210, 0x20, R212 ;  /* 0x00000020d2007824 */ /* 0x000fe200078e02d4 */
[----:B------:R-:W-:Y:S01]  /*7a10*/  SEL R8, RZ, 0xffffffff, P0 ;  /* 0xffffffffff087807 */ /* 0x000fe20000000000 */
[----:B------:R-:W5:Y:S02]  /*7a20*/  LD.E.128 R68, desc[UR50][R68.64] ;  /* 0x0000003244447980 */ /* 0x000f64000c101d00 */
[----:B------:R-:W-:-:S02]  /*7a30*/  IMAD R25, R27, 0x40, R0 ;  /* 0x000000401b197824 */ /* 0x000fc400078e0200 */
[----:B------:R-:W-:Y:S01]  /*7a40*/  IMAD.SHL.U32 R8, R8, 0x8, RZ ;  /* 0x0000000808087824 */ /* 0x000fe200078e00ff */
[----:B------:R-:W-:Y:S01]  /*7a50*/  ISETP.GE.AND P1, PT, R186, UR12, PT ;  /* 0x0000000cba007c0c */ /* 0x000fe2000bf26270 */
[----:B------:R-:W5:Y:S01]  /*7a60*/  LD.E.128 R72, desc[UR50][R72.64] ;  /* 0x0000003248487980 */ /* 0x000f62000c101d00 */
[----:B-1----:R-:W-:Y:S02]  /*7a70*/  @P3 IMAD.HI.U32 R0, R25, R26, RZ ;  /* 0x0000001a19003227 */ /* 0x002fe400078e00ff */
[----:B------:R-:W-:Y:S01]  /*7a80*/  LOP3.LUT R3, R8, 0x8, R3, 0xe2, !PT ;  /* 0x0000000808037812 */ /* 0x000fe200078ee203 */
[----:B------:R-:W-:Y:S01]  /*7a90*/  UIMAD UR6, UR10, UR8, URZ ;  /* 0x000000080a0672a4 */ /* 0x000fe2000f8e023f */
[----:B------:R-:W-:Y:S01]  /*7aa0*/  MOV R8, R25 ;  /* 0x0000001900087202 */ /* 0x000fe20000000f00 */
[----:B------:R-:W5:Y:S01]  /*7ab0*/  LD.E.128 R76, desc[UR50][R76.64] ;  /* 0x000000324c4c7980 */ /* 0x000f62000c101d00 */
[----:B---3--:R-:W-:-:S03]  /*7ac0*/  @P3 SHF.R.U32.HI R8, RZ, R11, R0 ;  /* 0x0000000bff083219 */ /* 0x008fc60000011600 */
[----:B------:R-:W5:Y:S01]  /*7ad0*/  LD.E.128 R84, desc[UR50][R84.64] ;  /* 0x0000003254547980 */ /* 0x000f62000c101d00 */
[----:B------:R-:W-:Y:S01]  /*7ae0*/  SEL R0, RZ, 0xffffffff, P1 ;  /* 0xffffffffff007807 */ /* 0x000fe20000800000 */
[----:B------:R-:W-:Y:S01]  /*7af0*/  UIMAD.WIDE.U32 UR4, UR7, UR8, URZ ;  /* 0x00000008070472a5 */ /* 0x000fe2000f8e003f */
[--C-:B------:R-:W-:Y:S01]  /*7b00*/  SHF.R.S32.HI R11, RZ, 0x1f, R8.reuse ;  /* 0x0000001fff0b7819 */ /* 0x100fe20000011408 */
[----:B------:R-:W-:Y:S01]  /*7b10*/  UIMAD UR6, UR7, UR9, UR6 ;  /* 0x00000009070672a4 */ /* 0x000fe2000f8e0206 */
[----:B------:R-:W-:Y:S01]  /*7b20*/  ISETP.GE.AND P0, PT, R185, UR12, PT ;  /* 0x0000000cb9007c0c */ /* 0x000fe2000bf06270 */
[----:B------:R-:W-:Y:S01]  /*7b30*/  IMAD.SHL.U32 R0, R0, 0x10, RZ ;  /* 0x0000001000007824 */ /* 0x000fe200078e00ff */
[----:B------:R-:W-:Y:S01]  /*7b40*/  ULDC.64 UR8, c[0x0][0xaf0] ;  /* 0x0002bc0000087ab9 */ /* 0x000fe20000000a00 */
[----:B------:R-:W-:Y:S01]  /*7b50*/  UIADD3 UR5, UR5, UR6, URZ ;  /* 0x0000000605057290 */ /* 0x000fe2000fffe03f */
[----:B------:R-:W-:Y:S01]  /*7b60*/  IMAD.MOV R10, RZ, RZ, -R8 ;  /* 0x000000ffff0a7224 */ /* 0x000fe200078e0a08 */
[----:B------:R-:W-:Y:S01]  /*7b70*/  UIMAD UR6, UR11, UR8, URZ ;  /* 0x000000080b0672a4 */ /* 0x000fe2000f8e023f */
[----:B------:R-:W-:Y:S01]  /*7b80*/  SEL R9, RZ, 0xffffffff, P0 ;  /* 0xffffffffff097807 */ /* 0x000fe20000000000 */
[----:B0-----:R-:W-:Y:S01]  /*7b90*/  IMAD R11, R11, R20, RZ ;  /* 0x000000140b0b7224 */ /* 0x001fe200078e02ff */
[----:B------:R-:W-:Y:S01]  /*7ba0*/  LOP3.LUT R0, R0, 0x10, R3, 0xe2, !PT ;  /* 0x0000001000007812 */ /* 0x000fe200078ee203 */
[----:B------:R-:W-:Y:S01]  /*7bb0*/  IMAD R3, R24, R10, R25 ;  /* 0x0000000a18037224 */ /* 0x000fe200078e0219 */
[----:B------:R-:W-:Y:S01]  /*7bc0*/  UIMAD UR6, UR44, UR9, UR6 ;  /* 0x000000092c0672a4 */ /* 0x000fe2000f8e0206 */
[----:B------:R-:W-:Y:S01]  /*7bd0*/  IMAD R21, R8, R21, R11 ;  /* 0x0000001508157224 */ /* 0x000fe200078e020b */
[----:B------:R-:W-:Y:S01]  /*7be0*/  UIMAD.WIDE.U32 UR44, UR44, UR8, UR4 ;  /* 0x000000082c2c72a5 */ /* 0x000fe2000f8e0004 */
[----:B------:R-:W-:Y:S01]  /*7bf0*/  IMAD.SHL.U32 R11, R9, 0x20, RZ ;  /* 0x00000020090b7824 */ /* 0x000fe200078e00ff */
[----:B------:R-:W-:Y:S01]  /*7c00*/  ISETP.GE.AND P0, PT, R214, UR12, PT ;  /* 0x0000000cd6007c0c */ /* 0x000fe2000bf06270 */
[----:B------:R-:W-:Y:S01]  /*7c10*/  ULDC.64 UR4, c[0x0][0xad8] ;  /* 0x0002b60000047ab9 */ /* 0x000fe20000000a00 */
[----:B------:R-:W-:Y:S01]  /*7c20*/  SHF.R.S32.HI R10, RZ, 0x1f, R3 ;  /* 0x0000001fff0a7819 */ /* 0x000fe20000011403 */
[----:B------:R-:W-:Y:S01]  /*7c30*/  UIADD3 UR45, UR45, UR6, URZ ;  /* 0x000000062d2d7290 */ /* 0x000fe2000fffe03f */
[----:B------:R-:W-:Y:S01]  /*7c40*/  LOP3.LUT R0, R11, 0x20, R0, 0xe2, !PT ;  /* 0x000000200b007812 */ /* 0x000fe200078ee200 */
[----:B------:R-:W5:Y:S01]  /*7c50*/  LD.E.128 R88, desc[UR50][R88.64] ;  /* 0x0000003258587980 */ /* 0x000f62000c101d00 */
[----:B------:R-:W-:Y:S01]  /*7c60*/  SEL R11, RZ, 0x40, P0 ;  /* 0x00000040ff0b7807 */ /* 0x000fe20000000000 */
[----:B------:R-:W-:Y:S01]  /*7c70*/  IMAD R10, R10, UR4, RZ ;  /* 0x000000040a0a7c24 */ /* 0x000fe2000f8e02ff */
[----:B------:R-:W-:Y:S01]  /*7c80*/  ULDC.64 UR6, c[0x0][0xa80] ;  /* 0x0002a00000067ab9 */ /* 0x000fe20000000a00 */
[----:B------:R-:W5:Y:S01]  /*7c90*/  LD.E.128 R92, desc[UR50][R92.64] ;  /* 0x000000325c5c7980 */ /* 0x000f62000c101d00 */
[----:B------:R-:W-:Y:S01]  /*7ca0*/  IMAD.WIDE.U32 R8, R8, R20, UR44 ;  /* 0x0000002c08087e25 */ /* 0x000fe2000f8e0014 */
[----:B------:R-:W-:Y:S01]  /*7cb0*/  @!PT LDS RZ, [RZ] ;  /* 0x00000000fffff984 */ /* 0x000fe20000000800 */
[----:B------:R-:W-:Y:S01]  /*7cc0*/  @!PT LDS RZ, [RZ] ;  /* 0x00000000fffff984 */ /* 0x000fe20000000800 */
[----:B------:R-:W-:Y:S01]  /*7cd0*/  @!PT LDS RZ, [RZ] ;  /* 0x00000000fffff984 */ /* 0x000fe20000000800 */
[----:B------:R-:W-:Y:S01]  /*7ce0*/  @!PT LDS RZ, [RZ] ;  /* 0x00000000fffff984 */ /* 0x000fe20000000800 */
[----:B------:R0:W-:Y:S06]  /*7cf0*/  MEMBAR.ALL.CTA ;  /* 0x0000000000007992 */ /* 0x0001ec0000008000 */
[----:B0-----:R-:W0:Y:S01]  /*7d00*/  FENCE.VIEW.ASYNC.S ;  /* 0x00000000000073c6 */ /* 0x001e220000000000 */
[----:B------:R-:W-:Y:S01]  /*7d10*/  LOP3.LUT R0, R0, R11, RZ, 0xfc, !PT ;  /* 0x0000000b00007212 */ /* 0x000fe200078efcff */
[----:B------:R-:W-:Y:S01]  /*7d20*/  IMAD R11, R3, UR5, R10 ;  /* 0x00000005030b7c24 */ /* 0x000fe2000f8e020a */
[----:B------:R-:W-:Y:S01]  /*7d30*/  ULDC UR5, c[0x0][0xa88] ;  /* 0x0002a20000057ab9 */ /* 0x000fe20000000800 */
[----:B------:R-:W-:Y:S01]  /*7d40*/  IMAD.IADD R9, R9, 0x1, R21 ;  /* 0x0000000109097824 */ /* 0x000fe200078e0215 */
[----:B------:R-:W-:Y:S01]  /*7d50*/  ISETP.GE.AND P0, PT, R213, UR12, PT ;  /* 0x0000000cd5007c0c */ /* 0x000fe2000bf06270 */
[----:B------:R-:W-:-:S02]  /*7d60*/  IMAD R31, R24, UR5, RZ ;  /* 0x00000005181f7c24 */ /* 0x000fc4000f8e02ff */
[----:B------:R-:W-:Y:S02]  /*7d70*/  IMAD R30, R27, 0x40, R212 ;  /* 0x000000401b1e7824 */ /* 0x000fe400078e02d4 */
[----:B------:R-:W-:Y:S01]  /*7d80*/  IMAD.WIDE.U32 R8, R3, UR4, R8 ;  /* 0x0000000403087c25 */ /* 0x000fe2000f8e0008 */
[----:B------:R-:W-:Y:S01]  /*7d90*/  SEL R3, RZ, 0x80, P0 ;  /* 0x00000080ff037807 */ /* 0x000fe20000000000 */
[----:B------:R-:W-:Y:S01]  /*7da0*/  UIADD3 UR4, UR42, 0x28c20, URZ ;  /* 0x00028c202a047890 */ /* 0x000fe2000fffe03f */
[----:B------:R-:W-:Y:S01]  /*7db0*/  ISETP.GE.AND P0, PT, R30, R31, PT ;  /* 0x0000001f1e00720c */ /* 0x000fe20003f06270 */
[----:B------:R-:W-:Y:S01]  /*7dc0*/  IMAD.IADD R9, R9, 0x1, R11 ;  /* 0x0000000109097824 */ /* 0x000fe200078e020b */
[----:B------:R-:W-:Y:S01]  /*7dd0*/  LEA R28, P1, R8, UR6, 0x1 ;  /* 0x00000006081c7c11 */ /* 0x000fe2000f8208ff */
[----:B------:R-:W-:-:S03]  /*7de0*/  UPRMT UR4, URZ, 0x654, UR4 ;  /* 0x000006543f047896 */ /* 0x000fc60008000004 */
[----:B------:R-:W-:Y:S01]  /*7df0*/  LEA.HI.X R29, R8, UR7, R9, 0x1, P1 ;  /* 0x00000007081d7c11 */ /* 0x000fe200088f0c09 */
[----:B0-----:R0:W1:Y:S01]  /*7e00*/  SHFL.IDX PT, R10, R28, RZ, 0x181f ;  /* 0x00181fff1c0a7589 */ /* 0x00106200000e0000 */
[----:B------:R-:W-:Y:S03]  /*7e10*/  BSSY B0, `(.L_x_44) ;  /* 0x0000024000007945 */ /* 0x000fe60003800000 */
[----:B------:R0:W2:Y:S01]  /*7e20*/  SHFL.IDX PT, R11, R29, RZ, 0x181f ;  /* 0x00181fff1d0b7589 */ /* 0x0000a200000e0000 */
[----:B------:R-:W-:Y:S01]  /*7e30*/  SYNCS.ARRIVE.TRANS64.RED.A1T0 RZ, [UR4], RZ ;  /* 0x000000ffffff79a7 */ /* 0x000fe20008100404 */
[----:B------:R-:W-:Y:S01]  /*7e40*/  LOP3.LUT R3, R0, R3, RZ, 0xfc, !PT ;  /* 0x0000000300037212 */ /* 0x000fe200078efcff */
[----:B------:R-:W-:Y:S06]  /*7e50*/  @P0 BRA `(.L_x_45) ;  /* 0x00000000007c0947 */ /* 0x000fec0003800000 */
[----:B------:R-:W-:Y:S02]  /*7e60*/  ISETP.GE.AND P1, PT, R189, UR12, PT ;  /* 0x0000000cbd007c0c */ /* 0x000fe4000bf26270 */
[----:B------:R-:W-:Y:S02]  /*7e70*/  ISETP.GE.AND P0, PT, R16, UR12, PT ;  /* 0x0000000c10007c0c */ /* 0x000fe4000bf06270 */
[----:B------:R-:W-:Y:S02]  /*7e80*/  ISETP.GE.AND P5, PT, R188, UR12, PT ;  /* 0x0000000cbc007c0c */ /* 0x000fe4000bfa6270 */
[----:B------:R-:W-:-:S07]  /*7e90*/  ISETP.GE.AND P3, PT, R187, UR12, PT ;  /* 0x0000000cbb007c0c */ /* 0x000fce000bf66270 */
[CC--:B-1----:R-:W-:Y:S02]  /*7ea0*/  @!P1 LEA R20, P2, R189.reuse, R10.reuse, 0x1 ;  /* 0x0000000abd149211 */ /* 0x0c2fe400078408ff */
[----:B--2---:R-:W-:Y:S02]  /*7eb0*/  @!P0 IMAD.WIDE R8, R16, 0x2, R10 ;  /* 0x0000000210088825 */ /* 0x004fe400078e020a */
[----:B------:R-:W-:Y:S02]  /*7ec0*/  @!P1 LEA.HI.X R21, R189, R11, R223, 0x1, P2 ;  /* 0x0000000bbd159211 */ /* 0x000fe400010f0cdf */
[----:B------:R-:W-:Y:S01]  /*7ed0*/  ISETP.GE.AND P2, PT, R186, UR12, PT ;  /* 0x0000000cba007c0c */ /* 0x000fe2000bf46270 */
[----:B-----5:R1:W-:Y:S01]  /*7ee0*/  @!P0 ST.E.128 desc[UR50][R8.64], R96 ;  /* 0x0000006008008985 */ /* 0x0203e2000c101d32 */
[----:B------:R-:W-:Y:S02]  /*7ef0*/  @!P5 LEA R24, P4, R188, R10, 0x1 ;  /* 0x0000000abc18d211 */ /* 0x000fe400078808ff */
[----:B------:R-:W-:Y:S01]  /*7f00*/  LOP3.LUT P0, RZ, R0, 0x40, RZ, 0xc0, !PT ;  /* 0x0000004000ff7812 */ /* 0x000fe2000780c0ff */
[----:B------:R2:W-:Y:S01]  /*7f10*/  @!P1 ST.E.128 desc[UR50][R20.64], R4 ;  /* 0x0000000414009985 */ /* 0x0005e2000c101d32 */
[----:B------:R-:W-:-:S02]  /*7f20*/  ISETP.GE.AND P1, PT, R185, UR12, PT ;  /* 0x0000000cb9007c0c */ /* 0x000fc4000bf26270 */
[-C--:B------:R-:W-:Y:S02]  /*7f30*/  @!P5 LEA.HI.X R25, R188, R11.reuse, R222, 0x1, P4 ;  /* 0x0000000bbc19d211 */ /* 0x080fe400020f0cde */
[----:B------:R-:W-:Y:S02]  /*7f40*/  LOP3.LUT P4, RZ, R3, 0x80, RZ, 0xc0, !PT ;  /* 0x0000008003ff7812 */ /* 0x000fe4000788c0ff */
[CC--:B------:R-:W-:Y:S01]  /*7f50*/  @!P3 LEA R26, P6, R187.reuse, R10.reuse, 0x1 ;  /* 0x0000000abb1ab211 */ /* 0x0c0fe200078c08ff */
[----:B------:R3:W-:Y:S03]  /*7f60*/  @!P5 ST.E.128 desc[UR50][R24.64], R40 ;  /* 0x000000281800d985 */ /* 0x0007e6000c101d32 */
[----:B------:R-:W-:Y:S02]  /*7f70*/  @!P3 LEA.HI.X R27, R187, R11, R221, 0x1, P6 ;  /* 0x0000000bbb1bb211 */ /* 0x000fe400030f0cdd */
[----:B-1----:R-:W-:-:S03]  /*7f80*/  @!P2 LEA R8, P5, R186, R10, 0x1 ;  /* 0x0000000aba08a211 */ /* 0x002fc600078a08ff */
[----:B------:R3:W-:Y:S01]  /*7f90*/  @!P3 ST.E.128 desc[UR50][R26.64], R48 ;  /* 0x000000301a00b985 */ /* 0x0007e2000c101d32 */
[-C--:B--2---:R-:W-:Y:S02]  /*7fa0*/  @!P1 LEA R4, P6, R185, R10.reuse, 0x1 ;  /* 0x0000000ab9049211 */ /* 0x084fe400078c08ff */
[-C--:B------:R-:W-:Y:S02]  /*7fb0*/  @P0 LEA R6, P3, R214, R10.reuse, 0x1 ;  /* 0x0000000ad6060211 */ /* 0x080fe400078608ff */
[-C--:B------:R-:W-:Y:S02]  /*7fc0*/  @!P2 LEA.HI.X R9, R186, R11.reuse, R220, 0x1, P5 ;  /* 0x0000000bba09a211 */ /* 0x080fe400028f0cdc */
[----:B------:R-:W-:Y:S02]  /*7fd0*/  @P4 LEA R10, P5, R213, R10, 0x1 ;  /* 0x0000000ad50a4211 */ /* 0x000fe400078a08ff */
[-C--:B------:R-:W-:Y:S01]  /*7fe0*/  @!P1 LEA.HI.X R5, R185, R11.reuse, R219, 0x1, P6 ;  /* 0x0000000bb9059211 */ /* 0x080fe200030f0cdb */
[----:B------:R3:W-:Y:S01]  /*7ff0*/  @!P2 ST.E.128 desc[UR50][R8.64], R56 ;  /* 0x000000380800a985 */ /* 0x0007e2000c101d32 */
[----:B------:R-:W-:-:S02]  /*8000*/  @P0 LEA.HI.X R7, R214, R11, R218, 0x1, P3 ;  /* 0x0000000bd6070211 */ /* 0x000fc400018f0cda */
[----:B------:R-:W-:Y:S01]  /*8010*/  @P4 LEA.HI.X R11, R213, R11, R217, 0x1, P5 ;  /* 0x0000000bd50b4211 */ /* 0x000fe200028f0cd9 */
[----:B------:R3:W-:Y:S04]  /*8020*/  @!P1 ST.E.128 desc[UR50][R4.64], R68 ;  /* 0x0000004404009985 */ /* 0x0007e8000c101d32 */
[----:B------:R3:W-:Y:S04]  /*8030*/  @P0 ST.E.128 desc[UR50][R6.64], R76 ;  /* 0x0000004c06000985 */ /* 0x0007e8000c101d32 */
[----:B------:R3:W-:Y:S02]  /*8040*/  @P4 ST.E.128 desc[UR50][R10.64], R88 ;  /* 0x000000580a004985 */ /* 0x0007e4000c101d32 */
.L_x_45:
[----:B------:R-:W-:Y:S05]  /*8050*/  BSYNC B0 ;  /* 0x0000000000007941 */ /* 0x000fea0003800000 */
.L_x_44:
[----:B---3-5:R-:W-:Y:S01]  /*8060*/  IADD3 R4, R30, 0x20, RZ ;  /* 0x000000201e047810 */ /* 0x028fe20007ffe0ff */
[----:B------:R3:W4:Y:S01]  /*8070*/  SHFL.IDX PT, R7, R29, 0x1, 0x181f ;  /* 0x00381f001d077f89 */ /* 0x00072200000e0000 */
[----:B------:R-:W-:Y:S02]  /*8080*/  BSSY B0, `(.L_x_46) ;  /* 0x0000023000007945 */ /* 0x000fe40003800000 */
[----:B------:R-:W-:Y:S01]  /*8090*/  ISETP.GE.AND P0, PT, R4, R31, PT ;  /* 0x0000001f0400720c */ /* 0x000fe20003f06270 */
[----:B------:R3:W0:-:S12]  /*80a0*/  SHFL.IDX PT, R6, R28, 0x1, 0x181f ;  /* 0x00381f001c067f89 */ /* 0x00061800000e0000 */
[----:B---3--:R-:W-:Y:S05]  /*80b0*/  @P0 BRA `(.L_x_47) ;  /* 0x00000000007c0947 */ /* 0x008fea0003800000 */
[----:B------:R-:W-:Y:S02]  /*80c0*/  ISETP.GE.AND P2, PT, R189, UR12, PT ;  /* 0x0000000cbd007c0c */ /* 0x000fe4000bf46270 */
[----:B------:R-:W-:Y:S02]  /*80d0*/  ISETP.GE.AND P3, PT, R16, UR12, PT ;  /* 0x0000000c10007c0c */ /* 0x000fe4000bf66270 */
[----:B------:R-:W-:Y:S02]  /*80e0*/  ISETP.GE.AND P5, PT, R188, UR12, PT ;  /* 0x0000000cbc007c0c */ /* 0x000fe4000bfa6270 */
[----:B------:R-:W-:Y:S02]  /*80f0*/  ISETP.GE.AND P4, PT, R187, UR12, PT ;  /* 0x0000000cbb007c0c */ /* 0x000fe4000bf86270 */
[----:B------:R-:W-:-:S05]  /*8100*/  LOP3.LUT P1, RZ, R0, 0x40, RZ, 0xc0, !PT ;  /* 0x0000004000ff7812 */ /* 0x000fca000782c0ff */
[CC--:B0-----:R-:W-:Y:S02]  /*8110*/  @!P2 LEA R8, P0, R189.reuse, R6.reuse, 0x1 ;  /* 0x00000006bd08a211 */ /* 0x0c1fe400078008ff */
[----:B----4-:R-:W-:Y:S02]  /*8120*/  @!P3 IMAD.WIDE R4, R16, 0x2, R6 ;  /* 0x000000021004b825 */ /* 0x010fe400078e0206 */
[-C--:B------:R-:W-:Y:S02]  /*8130*/  @!P2 LEA.HI.X R9, R189, R7.reuse, R223, 0x1, P0 ;  /* 0x00000007bd09a211 */ /* 0x080fe400000f0cdf */
[----:B-1----:R-:W-:Y:S01]  /*8140*/  @!P5 LEA R10, P0, R188, R6, 0x1 ;  /* 0x00000006bc0ad211 */ /* 0x002fe200078008ff */
[----:B------:R0:W-:Y:S01]  /*8150*/  @!P3 ST.E.128 desc[UR50][R4.64], R12 ;  /* 0x0000000c0400b985 */ /* 0x0001e2000c101d32 */
[----:B------:R-:W-:Y:S02]  /*8160*/  ISETP.GE.AND P3, PT, R186, UR12, PT ;  /* 0x0000000cba007c0c */ /* 0x000fe4000bf66270 */
[----:B--2---:R-:W-:Y:S01]  /*8170*/  @!P5 LEA.HI.X R11, R188, R7, R222, 0x1, P0 ;  /* 0x00000007bc0bd211 */ /* 0x004fe200000f0cde */
[----:B------:R3:W-:Y:S01]  /*8180*/  @!P2 ST.E.128 desc[UR50][R8.64], R36 ;  /* 0x000000240800a985 */ /* 0x0007e2000c101d32 */
[----:B------:R-:W-:-:S02]  /*8190*/  ISETP.GE.AND P2, PT, R185, UR12, PT ;  /* 0x0000000cb9007c0c */ /* 0x000fc4000bf46270 */
[----:B------:R-:W-:Y:S01]  /*81a0*/  LOP3.LUT P0, RZ, R3, 0x80, RZ, 0xc0, !PT ;  /* 0x0000008003ff7812 */ /* 0x000fe2000780c0ff */
[----:B------:R3:W-:Y:S01]  /*81b0*/  @!P5 ST.E.128 desc[UR50][R10.64], R44 ;  /* 0x0000002c0a00d985 */ /* 0x0007e2000c101d32 */
[----:B------:R-:W-:-:S04]  /*81c0*/  @!P4 LEA R20, P6, R187, R6, 0x1 ;  /* 0x00000006bb14c211 */ /* 0x000fc800078c08ff */
[----:B------:R-:W-:Y:S02]  /*81d0*/  @!P4 LEA.HI.X R21, R187, R7, R221, 0x1, P6 ;  /* 0x00000007bb15c211 */ /* 0x000fe400030f0cdd */
[----:B------:R-:W-:-:S03]  /*81e0*/  @!P3 LEA R24, P5, R186, R6, 0x1 ;  /* 0x00000006ba18b211 */ /* 0x000fc600078a08ff */
[----:B------:R3:W-:Y:S01]  /*81f0*/  @!P4 ST.E.128 desc[UR50][R20.64], R52 ;  /* 0x000000341400c985 */ /* 0x0007e2000c101d32 */
[-C--:B0-----:R-:W-:Y:S02]  /*8200*/  @!P2 LEA R4, P6, R185, R6.reuse, 0x1 ;  /* 0x00000006b904a211 */ /* 0x081fe400078c08ff */
        /* <DEDUP_REMOVED lines=10> */
.L_x_47:
[----:B------:R-:W-:Y:S05]  /*82b0*/  BSYNC B0 ;  /* 0x0000000000007941 */ /* 0x000fea0003800000 */
.L_x_46:
[----:B------:R-:W5:Y:S02]  /*82c0*/  LDC R0, c[0x0][0xc34] ;  /* 0x00030d00ff007b82 */ /* 0x000f640000000800 */
[----:B-----5:R-:W-:-:S13]  /*82d0*/  ISETP.LE.AND P0, PT, R0, UR40, PT ;  /* 0x0000002800007c0c */ /* 0x020fda000bf03270 */
[----:B------:R-:W-:Y:S05]  /*82e0*/  @!P0 BRA `(.L_x_48) ;  /* 0xffffff8c000c8947 */ /* 0x000fea000383ffff */
[----:B------:R-:W-:Y:S05]  /*82f0*/  EXIT ;  /* 0x000000000000794d */ /* 0x000fea0003800000 */
.L_x_5:
[----:B------:R-:W-:-:S08]  /*8300*/  NOP ;  /* 0x0000000000007918 */ /* 0x000fd00000000000 */
[----:B------:R-:W0:-:S00]  /*8310*/  USETMAXREG.DEALLOC.CTAPOOL 0x28 ;  /* 0x00000028000079c8 */ /* 0x000e0000080e0500 */
[----:B------:R-:W1:Y:S01]  /*8320*/  S2UR UR11, SR_CTAID.X ;  /* 0x00000000000b79c3 */ /* 0x000e620000002500 */
[----:B0-----:R-:W-:Y:S02]  /*8330*/  IMAD.MOV.U32 R2, RZ, RZ, 0x1 ;  /* 0x00000001ff027424 */ /* 0x001fe400078e00ff */
[----:B------:R-:W-:Y:S02]  /*8340*/  IMAD.MOV.U32 R17, RZ, RZ, RZ ;  /* 0x000000ffff117224 */ /* 0x000fe400078e00ff */
[----:B------:R-:W-:-:S03]  /*8350*/  IMAD.MOV.U32 R22, RZ, RZ, 0x1 ;  /* 0x00000001ff167424 */ /* 0x000fc600078e00ff */
[----:B------:R-:W1:Y:S02]  /*8360*/  LDC R3, c[0x0][0xc34] ;  /* 0x00030d00ff037b82 */ /* 0x000e640000000800 */
[----:B-1----:R-:W-:-:S13]  /*8370*/  ISETP.LE.AND P0, PT, R3, UR11, PT ;  /* 0x0000000b03007c0c */ /* 0x002fda000bf03270 */
[----:B------:R-:W-:Y:S05]  /*8380*/  @P0 BRA `(.L_x_49) ;  /* 0x0000003800f80947 */ /* 0x000fea0003800000 */
[----:B------:R-:W-:Y:S01]  /*8390*/  IMAD.SHL.U32 R33, R0, 0x8, RZ ;  /* 0x0000000800217824 */ /* 0x000fe200078e00ff */
[----:B------:R-:W-:Y:S01]  /*83a0*/  ULDC UR9, c[0x0][0x320] ;  /* 0x0000c80000097ab9 */ /* 0x000fe20000000800 */
[----:B------:R-:W-:Y:S01]  /*83b0*/  LOP3.LUT R16, R16, 0xffffffdf, RZ, 0xc0, !PT ;  /* 0xffffffdf10107812 */ /* 0x000fe200078ec0ff */
[----:B------:R-:W-:Y:S01]  /*83c0*/  ULDC.64 UR4, c[0x0][0x418] ;  /* 0x0001060000047ab9 */ /* 0x000fe20000000a00 */
[----:B------:R-:W-:Y:S01]  /*83d0*/  ULDC.64 UR6, c[0x0][0x2f0] ;  /* 0x0000bc0000067ab9 */ /* 0x000fe20000000a00 */
[----:B------:R-:W-:Y:S01]  /*83e0*/  LOP3.LUT R7, R33, 0x38, RZ, 0xc0, !PT ;  /* 0x0000003821077812 */ /* 0x000fe200078ec0ff */
[----:B------:R-:W-:Y:S01]  /*83f0*/  UISETP.NE.U32.AND UP0, UPT, UR4, URZ, UPT ;  /* 0x0000003f0400728c */ /* 0x000fe2000bf05070 */
[--C-:B------:R-:W-:Y:S01]  /*8400*/  SHF.R.U32.HI R37, RZ, 0x3, R0.reuse ;  /* 0x00000003ff257819 */ /* 0x100fe20000011600 */
[----:B------:R-:W-:Y:S01]  /*8410*/  ULDC UR37, c[0x0][0x448] ;  /* 0x0001120000257ab9 */ /* 0x000fe20000000800 */
[C---:B------:R-:W-:Y:S01]  /*8420*/  LOP3.LUT R2, R7.reuse, 0x40, RZ, 0xfc, !PT ;  /* 0x0000004007027812 */ /* 0x040fe200078efcff */
[----:B------:R-:W-:Y:S01]  /*8430*/  UISETP.NE.AND.EX UP0, UPT, UR5, URZ, UPT, UP0 ;  /* 0x0000003f0500728c */ /* 0x000fe2000bf05300 */
[----:B------:R-:W-:Y:S01]  /*8440*/  LOP3.LUT R3, R7, 0x80, RZ, 0xfc, !PT ;  /* 0x0000008007037812 */ /* 0x000fe200078efcff */
[----:B------:R-:W-:Y:S01]  /*8450*/  ULDC UR4, c[0x0][0x424] ;  /* 0x0001090000047ab9 */ /* 0x000fe20000000800 */
[----:B------:R-:W-:Y:S01]  /*8460*/  ISETP.GE.AND P5, PT, R2, UR9, PT ;  /* 0x0000000902007c0c */ /* 0x000fe2000bfa6270 */
[----:B------:R-:W-:Y:S01]  /*8470*/  USEL UR4, UR4, 0x1, UP0 ;  /* 0x0000000104047887 */ /* 0x000fe20008000000 */
[----:B------:R-:W-:Y:S01]  /*8480*/  ISETP.GE.AND P4, PT, R3, UR9, PT ;  /* 0x0000000903007c0c */ /* 0x000fe2000bf86270 */
[----:B------:R-:W0:Y:S01]  /*8490*/  S2UR UR8, SR_CgaCtaId ;  /* 0x00000000000879c3 */ /* 0x000e220000008800 */
[C---:B------:R-:W-:Y:S01]  /*84a0*/  LOP3.LUT R4, R7.reuse, 0xc0, RZ, 0xfc, !PT ;  /* 0x000000c007047812 */ /* 0x040fe200078efcff */
[----:B------:R-:W-:Y:S01]  /*84b0*/  UIMAD UR36, UR4, UR6, URZ ;  /* 0x00000006042472a4 */ /* 0x000fe2000f8e023f */
[C---:B------:R-:W-:Y:S01]  /*84c0*/  LOP3.LUT R2, R7.reuse, 0x100, RZ, 0xfc, !PT ;  /* 0x0000010007027812 */ /* 0x040fe200078efcff */
[----:B------:R-:W-:Y:S01]  /*84d0*/  UMOV UR39, 0x400 ;  /* 0x0000040000277882 */ /* 0x000fe20000000000 */
[----:B------:R-:W-:Y:S01]  /*84e0*/  ISETP.GE.AND P3, PT, R4, UR9, PT ;  /* 0x0000000904007c0c */ /* 0x000fe2000bf66270 */
[----:B------:R-:W-:Y:S01]  /*84f0*/  UIADD3 UR5, UR36, 0x3f, URZ ;  /* 0x0000003f24057890 */ /* 0x000fe2000fffe03f */
[----:B------:R-:W-:Y:S01]  /*8500*/  LOP3.LUT R5, R7, 0x140, RZ, 0xfc, !PT ;  /* 0x0000014007057812 */ /* 0x000fe200078efcff */
[----:B------:R-:W-:Y:S01]  /*8510*/  ULDC UR4, c[0x0][0x288] ;  /* 0x0000a20000047ab9 */ /* 0x000fe20000000800 */
[----:B------:R-:W-:Y:S01]  /*8520*/  ISETP.GE.AND P2, PT, R2, UR9, PT ;  /* 0x0000000902007c0c */ /* 0x000fe2000bf46270 */
[----:B------:R-:W-:Y:S01]  /*8530*/  USHF.R.S32.HI UR6, URZ, 0x1f, UR5 ;  /* 0x0000001f3f067899 */ /* 0x000fe20008011405 */
[----:B------:R-:W-:Y:S01]  /*8540*/  @P5 LOP3.LUT R16, R16, 0x20, RZ, 0xfc, !PT ;  /* 0x0000002010105812 */ /* 0x000fe200078efcff */
[----:B------:R-:W-:Y:S01]  /*8550*/  UIMAD UR37, UR37, UR4, URZ ;  /* 0x00000004252572a4 */ /* 0x000fe2000f8e023f */
[----:B------:R-:W-:Y:S01]  /*8560*/  ISETP.GE.AND P1, PT, R5, UR9, PT ;  /* 0x0000000905007c0c */ /* 0x000fe2000bf26270 */
[----:B------:R-:W-:Y:S01]  /*8570*/  ULEA.HI UR6, UR6, UR5, URZ, 0x6 ;  /* 0x0000000506067291 */ /* 0x000fe2000f8f303f */
[----:B------:R-:W-:Y:S01]  /*8580*/  LOP3.LUT R16, R16, 0xffffffef, RZ, 0xc0, !PT ;  /* 0xffffffef10107812 */ /* 0x000fe200078ec0ff */
[----:B------:R-:W-:Y:S01]  /*8590*/  ULDC UR10, c[0x0][0x2b8] ;  /* 0x0000ae00000a7ab9 */ /* 0x000fe20000000800 */
[----:B------:R-:W-:Y:S01]  /*85a0*/  SEL R4, RZ, 0xffffffff, P5 ;  /* 0xffffffffff047807 */ /* 0x000fe20002800000 */
[----:B------:R-:W-:Y:S01]  /*85b0*/  ULOP3.LUT UR4, UR6, 0xffffffc0, URZ, 0xc0, !UPT ;  /* 0xffffffc006047892 */ /* 0x000fe2000f8ec03f */
[----:B------:R-:W-:Y:S01]  /*85c0*/  @P4 LOP3.LUT R16, R16, 0x10, RZ, 0xfc, !PT ;  /* 0x0000001010104812 */ /* 0x000fe200078efcff */
[----:B------:R-:W-:Y:S01]  /*85d0*/  IMAD.MOV.U32 R22, RZ, RZ, 0x1 ;  /* 0x00000001ff167424 */ /* 0x000fe200078e00ff */
[----:B------:R-:W-:Y:S01]  /*85e0*/  LOP3.LUT R3, R33, 0x1f8, RZ, 0xc0, !PT ;  /* 0x000001f821037812 */ /* 0x000fe200078ec0ff */
[----:B------:R-:W-:Y:S01]  /*85f0*/  IMAD.SHL.U32 R4, R4, 0x2, RZ ;  /* 0x0000000204047824 */ /* 0x000fe200078e00ff */
[----:B------:R-:W-:Y:S01]  /*8600*/  LOP3.LUT R16, R16, 0xfffffff7, RZ, 0xc0, !PT ;  /* 0xfffffff710107812 */ /* 0x000fe200078ec0ff */
[----:B------:R-:W-:Y:S01]  /*8610*/  UIADD3 UR5, UR36, 0x40, -UR4 ;  /* 0x0000004024057890 */ /* 0x000fe2000fffe804 */
[----:B------:R-:W-:Y:S01]  /*8620*/  ISETP.GE.AND P0, PT, R7, UR9, PT ;  /* 0x0000000907007c0c */ /* 0x000fe2000bf06270 */
[----:B0-----:R-:W-:Y:S01]  /*8630*/  ULEA UR39, UR8, UR39, 0x18 ;  /* 0x0000002708277291 */ /* 0x001fe2000f8ec03f */
[----:B------:R-:W-:Y:S01]  /*8640*/  @P3 LOP3.LUT R16, R16, 0x8, RZ, 0xfc, !PT ;  /* 0x0000000810103812 */ /* 0x000fe200078efcff */
[----:B------:R-:W-:Y:S01]  /*8650*/  IMAD.MOV.U32 R17, RZ, RZ, RZ ;  /* 0x000000ffff117224 */ /* 0x000fe200078e00ff */
[----:B------:R-:W-:Y:S01]  /*8660*/  LOP3.LUT R2, R3, 0x38, R0, 0x78, !PT ;  /* 0x0000003803027812 */ /* 0x000fe200078e7800 */
[----:B------:R-:W-:Y:S01]  /*8670*/  IMAD.SHL.U32 R0, R0, 0x10, RZ ;  /* 0x0000001000007824 */ /* 0x000fe200078e00ff */
[----:B------:R-:W-:Y:S01]  /*8680*/  LOP3.LUT R16, R16, 0xfffffffd, RZ, 0xc0, !PT ;  /* 0xfffffffd10107812 */ /* 0x000fe200078ec0ff */
[----:B------:R-:W-:Y:S01]  /*8690*/  ULOP3.LUT UR41, UR38, 0x2, URZ, 0xfc, !UPT ;  /* 0x0000000226297892 */ /* 0x000fe2000f8efc3f */
[----:B------:R-:W-:Y:S01]  /*86a0*/  SEL R3, RZ, 0x1, P0 ;  /* 0x00000001ff037807 */ /* 0x000fe20000000000 */
[----:B------:R-:W-:Y:S01]  /*86b0*/  ULDC UR42, c[0x0][0xc] ;  /* 0x00000300002a7ab9 */ /* 0x000fe20000000800 */
[----:B------:R-:W-:Y:S01]  /*86c0*/  LOP3.LUT R16, R16, 0xfffffffb, RZ, 0xc0, !PT ;  /* 0xfffffffb10107812 */ /* 0x000fe200078ec0ff */
[----:B------:R-:W-:Y:S01]  /*86d0*/  ULEA.HI.SX32 UR40, UR6, 0xfffffffe, 0x1a ;  /* 0xfffffffe06287891 */ /* 0x000fe2000f8fd23f */
[----:B------:R-:W-:-:S02]  /*86e0*/  LOP3.LUT R33, R2, 0x200, R33, 0xf8, !PT ;  /* 0x0000020002217812 */ /* 0x000fc400078ef821 */
[----:B------:R-:W-:Y:S02]  /*86f0*/  @P2 LOP3.LUT R16, R16, 0x4, RZ, 0xfc, !PT ;  /* 0x0000000410102812 */ /* 0x000fe400078efcff */
[----:B------:R-:W-:Y:S02]  /*8700*/  LOP3.LUT R3, R4, 0x2, R3, 0xe2, !PT ;  /* 0x0000000204037812 */ /* 0x000fe400078ee203 */
[----:B------:R-:W-:Y:S02]  /*8710*/  @P1 LOP3.LUT R16, R16, 0x2, RZ, 0xfc, !PT ;  /* 0x0000000210101812 */ /* 0x000fe400078efcff */
[----:B------:R-:W-:Y:S02]  /*8720*/  SEL R2, RZ, 0x4, P4 ;  /* 0x00000004ff027807 */ /* 0x000fe40002000000 */
[----:B------:R-:W-:Y:S02]  /*8730*/  SEL R4, RZ, 0x8, P3 ;  /* 0x00000008ff047807 */ /* 0x000fe40001800000 */
[----:B------:R-:W-:-:S02]  /*8740*/  LOP3.LUT R16, R16, 0xffffffbf, RZ, 0xc0, !PT ;  /* 0xffffffbf10107812 */ /* 0x000fc400078ec0ff */
[----:B------:R-:W-:Y:S02]  /*8750*/  LOP3.LUT R5, R7, 0x180, RZ, 0xfc, !PT ;  /* 0x0000018007057812 */ /* 0x000fe400078efcff */
[----:B------:R-:W-:Y:S02]  /*8760*/  LOP3.LUT R2, R4, R3, R2, 0xfe, !PT ;  /* 0x0000000304027212 */ /* 0x000fe400078efe02 */
[----:B------:R-:W-:Y:S02]  /*8770*/  SEL R3, RZ, 0x10, P2 ;  /* 0x00000010ff037807 */ /* 0x000fe40001000000 */
[----:B------:R-:W-:Y:S02]  /*8780*/  SEL R4, RZ, 0x20, P1 ;  /* 0x00000020ff047807 */ /* 0x000fe40000800000 */
[----:B------:R-:W-:Y:S02]  /*8790*/  @P0 LOP3.LUT R16, R16, 0x40, RZ, 0xfc, !PT ;  /* 0x0000004010100812 */ /* 0x000fe400078efcff */
[----:B------:R-:W-:-:S02]  /*87a0*/  ISETP.GE.AND P0, PT, R5, UR9, PT ;  /* 0x0000000905007c0c */ /* 0x000fc4000bf06270 */
[----:B------:R-:W-:Y:S02]  /*87b0*/  LOP3.LUT R6, R7, 0x1c0, RZ, 0xfc, !PT ;  /* 0x000001c007067812 */ /* 0x000fe400078efcff */
[----:B------:R-:W-:Y:S02]  /*87c0*/  LOP3.LUT R2, R4, R2, R3, 0xfe, !PT ;  /* 0x0000000204027212 */ /* 0x000fe400078efe03 */
[----:B------:R-:W-:Y:S02]  /*87d0*/  MOV R3, UR11 ;  /* 0x0000000b00037c02 */ /* 0x000fe40008000f00 */
[----:B------:R-:W-:Y:S02]  /*87e0*/  SEL R5, RZ, 0x40, P0 ;  /* 0x00000040ff057807 */ /* 0x000fe40000000000 */
[----:B------:R-:W-:Y:S01]  /*87f0*/  ISETP.GE.AND P0, PT, R6, UR9, PT ;  /* 0x0000000906007c0c */ /* 0x000fe2000bf06270 */
[----:B------:R0:W-:Y:S01]  /*8800*/  STL [R1], R3 ;  /* 0x0000000301007387 */ /* 0x0001e20000100800 */
[----:B------:R-:W-:-:S02]  /*8810*/  LOP3.LUT R37, R37, 0xf, RZ, 0xc0, !PT ;  /* 0x0000000f25257812 */ /* 0x000fc400078ec0ff */
[----:B------:R-:W-:Y:S01]  /*8820*/  LOP3.LUT R30, R30, 0xffffffbf, RZ, 0xc0, !PT ;  /* 0xffffffbf1e1e7812 */ /* 0x000fe200078ec0ff */
[----:B------:R1:W-:Y:S01]  /*8830*/  STL [R1+0xc], RZ ;  /* 0x00000cff01007387 */ /* 0x0003e20000100800 */
[----:B------:R-:W-:Y:S02]  /*8840*/  IADD3 R35, -R37, UR5, RZ ;  /* 0x0000000525237c10 */ /* 0x000fe4000fffe1ff */
[----:B------:R-:W-:Y:S02]  /*8850*/  LOP3.LUT R2, R2, R5, RZ, 0xfc, !PT ;  /* 0x0000000502027212 */ /* 0x000fe400078efcff */
[----:B------:R-:W-:Y:S02]  /*8860*/  LOP3.LUT R16, R16, 0x7fffffff, RZ, 0xc0, !PT ;  /* 0x7fffffff10107812 */ /* 0x000fe400078ec0ff */
[----:B0-----:R-:W-:Y:S02]  /*8870*/  SEL R3, RZ, 0x80, P0 ;  /* 0x00000080ff037807 */ /* 0x001fe40000000000 */
[----:B------:R-:W-:-:S02]  /*8880*/  ISETP.GE.AND P0, PT, R7, UR9, PT ;  /* 0x0000000907007c0c */ /* 0x000fc4000bf06270 */
[----:B------:R-:W-:Y:S02]  /*8890*/  LOP3.LUT R3, R2, R3, RZ, 0xfc, !PT ;  /* 0x0000000302037212 */ /* 0x000fe400078efcff */
[C---:B------:R-:W-:Y:S02]  /*88a0*/  ISETP.LT.OR P3, PT, R35.reuse, 0x1, P0 ;  /* 0x000000012300780c */ /* 0x040fe40000761670 */
[C---:B------:R-:W-:Y:S02]  /*88b0*/  ISETP.LT.OR P2, PT, R35.reuse, 0x11, P0 ;  /* 0x000000112300780c */ /* 0x040fe40000741670 */
[C---:B------:R-:W-:Y:S02]  /*88c0*/  ISETP.LT.OR P1, PT, R35.reuse, 0x21, P0 ;  /* 0x000000212300780c */ /* 0x040fe40000721670 */
[----:B------:R-:W-:Y:S02]  /*88d0*/  ISETP.LT.OR P0, PT, R35, 0x31, P0 ;  /* 0x000000312300780c */ /* 0x000fe40000701670 */
[----:B------:R-:W-:Y:S01]  /*88e0*/  LOP3.LUT R23, R37, 0x70, R0, 0xf8, !PT ;  /* 0x0000007025177812 */ /* 0x000fe200078ef800 */
[----:B------:R-:W-:Y:S01]  /*88f0*/  IMAD.U32 R0, RZ, RZ, UR4 ;  /* 0x00000004ff007e24 */ /* 0x000fe2000f8e00ff */
[----:B------:R-:W-:-:S02]  /*8900*/  LEA R4, R33, UR39, 0x1 ;  /* 0x0000002721047c11 */ /* 0x000fc4000f8e08ff */
[----:B------:R-:W-:Y:S02]  /*8910*/  LOP3.LUT R29, R2, 0x40, RZ, 0xc0, !PT ;  /* 0x00000040021d7812 */ /* 0x000fe400078ec0ff */
[----:B------:R-:W-:Y:S02]  /*8920*/  @P3 LOP3.LUT R30, R30, 0x40, RZ, 0xfc, !PT ;  /* 0x000000401e1e3812 */ /* 0x000fe400078efcff */
[----:B------:R-:W-:Y:S02]  /*8930*/  IADD3 R4, R23, -0x40, R0 ;  /* 0xffffffc017047810 */ /* 0x000fe40007ffe000 */
[----:B------:R-:W-:Y:S02]  /*8940*/  LOP3.LUT R30, R30, 0xffffffdf, RZ, 0xc0, !PT ;  /* 0xffffffdf1e1e7812 */ /* 0x000fe400078ec0ff */
[----:B------:R-:W-:Y:S01]  /*8950*/  PRMT R0, R3, 0x8880, RZ ;  /* 0x0000888003007816 */ /* 0x000fe200000000ff */
[----:B------:R1:W-:Y:S01]  /*8960*/  STL [R1+0x10], R4 ;  /* 0x0000100401007387 */ /* 0x0003e20000100800 */
[----:B------:R-:W-:-:S02]  /*8970*/  @P2 LOP3.LUT R30, R30, 0x20, RZ, 0xfc, !PT ;  /* 0x000000201e1e2812 */ /* 0x000fc400078efcff */
[----:B------:R-:W-:Y:S02]  /*8980*/  LOP3.LUT R27, R3, 0x80, RZ, 0xc0, !PT ;  /* 0x00000080031b7812 */ /* 0x000fe400078ec0ff */
[----:B------:R-:W-:Y:S02]  /*8990*/  LOP3.LUT R30, R30, 0xffffffef, RZ, 0xc0, !PT ;  /* 0xffffffef1e1e7812 */ /* 0x000fe400078ec0ff */
[----:B------:R-:W-:Y:S02]  /*89a0*/  SHF.R.U32.HI R29, RZ, 0x2, R29 ;  /* 0x00000002ff1d7819 */ /* 0x000fe4000001161d */
[----:B------:R-:W-:Y:S02]  /*89b0*/  @P1 LOP3.LUT R30, R30, 0x10, RZ, 0xfc, !PT ;  /* 0x000000101e1e1812 */ /* 0x000fe400078efcff */
[----:B------:R-:W-:Y:S02]  /*89c0*/  SHF.R.U32.HI R27, RZ, 0x3, R27 ;  /* 0x00000003ff1b7819 */ /* 0x000fe4000001161b */
[----:B------:R-:W-:-:S04]  /*89d0*/  LOP3.LUT R30, R30, 0xffffbfff, RZ, 0xc0, !PT ;  /* 0xffffbfff1e1e7812 */ /* 0x000fc800078ec0ff */
[----:B------:R-:W-:Y:S02]  /*89e0*/  @P0 LOP3.LUT R30, R30, 0x4000, RZ, 0xfc, !PT ;  /* 0x000040001e1e0812 */ /* 0x000fe400078efcff */
[----:B------:R-:W-:Y:S02]  /*89f0*/  LOP3.LUT P0, RZ, R3, 0x2, RZ, 0xc0, !PT ;  /* 0x0000000203ff7812 */ /* 0x000fe4000780c0ff */
[----:B------:R-:W-:Y:S02]  /*8a00*/  LOP3.LUT R30, R30, 0xfffffff7, RZ, 0xc0, !PT ;  /* 0xfffffff71e1e7812 */ /* 0x000fe400078ec0ff */
[C---:B------:R-:W-:Y:S02]  /*8a10*/  ISETP.LT.OR P1, PT, R35.reuse, 0x1, !P0 ;  /* 0x000000012300780c */ /* 0x040fe40004721670 */
[C---:B------:R-:W-:Y:S02]  /*8a20*/  ISETP.LT.OR P3, PT, R35.reuse, 0x11, !P0 ;  /* 0x000000112300780c */ /* 0x040fe40004761670 */
[----:B------:R-:W-:-:S09]  /*8a30*/  ISETP.LT.OR P2, PT, R35, 0x21, !P0 ;  /* 0x000000212300780c */ /* 0x000fd20004741670 */
[----:B------:R-:W-:Y:S02]  /*8a40*/  @P1 LOP3.LUT R30, R30, 0x8, RZ, 0xfc, !PT ;  /* 0x000000081e1e1812 */ /* 0x000fe400078efcff */
[----:B------:R-:W-:Y:S02]  /*8a50*/  ISETP.LT.OR P1, PT, R35, 0x31, !P0 ;  /* 0x000000312300780c */ /* 0x000fe40004721670 */
[----:B------:R-:W-:Y:S02]  /*8a60*/  LOP3.LUT R30, R30, 0xfffffffb, RZ, 0xc0, !PT ;  /* 0xfffffffb1e1e7812 */ /* 0x000fe400078ec0ff */
[----:B------:R-:W-:Y:S02]  /*8a70*/  LOP3.LUT P0, RZ, R3, 0x4, RZ, 0xc0, !PT ;  /* 0x0000000403ff7812 */ /* 0x000fe4000780c0ff */
[----:B------:R-:W-:Y:S02]  /*8a80*/  @P3 LOP3.LUT R30, R30, 0x4, RZ, 0xfc, !PT ;  /* 0x000000041e1e3812 */ /* 0x000fe400078efcff */
[----:B------:R-:W-:-:S02]  /*8a90*/  ISETP.LT.OR P3, PT, R35, 0x11, !P0 ;  /* 0x000000112300780c */ /* 0x000fc40004761670 */
[----:B------:R-:W-:-:S04]  /*8aa0*/  LOP3.LUT R30, R30, 0xfffffffd, RZ, 0xc0, !PT ;  /* 0xfffffffd1e1e7812 */ /* 0x000fc800078ec0ff */
[----:B------:R-:W-:Y:S02]  /*8ab0*/  @P2 LOP3.LUT R30, R30, 0x2, RZ, 0xfc, !PT ;  /* 0x000000021e1e2812 */ /* 0x000fe400078efcff */
[----:B------:R-:W-:Y:S02]  /*8ac0*/  ISETP.LT.OR P2, PT, R35, 0x1, !P0 ;  /* 0x000000012300780c */ /* 0x000fe40004741670 */
[----:B------:R-:W-:-:S03]  /*8ad0*/  LOP3.LUT R30, R30, 0xffffdfff, RZ, 0xc0, !PT ;  /* 0xffffdfff1e1e7812 */ /* 0x000fc600078ec0ff */
[----:B------:R-:W-:Y:S02]  /*8ae0*/  @P3 LOP3.LUT R16, R16, 0x80000000, RZ, 0xfc, !PT ;  /* 0x8000000010103812 */ /* 0x000fe400078efcff */
[----:B------:R-:W-:Y:S02]  /*8af0*/  @P1 LOP3.LUT R30, R30, 0x2000, RZ, 0xfc, !PT ;  /* 0x000020001e1e1812 */ /* 0x000fe400078efcff */
[----:B------:R-:W-:Y:S02]  /*8b00*/  ISETP.LT.OR P1, PT, R35, 0x21, !P0 ;  /* 0x000000212300780c */ /* 0x000fe40004721670 */
[----:B------:R-:W-:Y:S02]  /*8b10*/  LOP3.LUT R30, R30, 0xfffffffe, RZ, 0xc0, !PT ;  /* 0xfffffffe1e1e7812 */ /* 0x000fe400078ec0ff */
[----:B------:R-:W-:Y:S02]  /*8b20*/  LOP3.LUT R16, R16, 0xbfffffff, RZ, 0xc0, !PT ;  /* 0xbfffffff10107812 */ /* 0x000fe400078ec0ff */
[----:B------:R-:W-:-:S02]  /*8b30*/  @P2 LOP3.LUT R30, R30, 0x1, RZ, 0xfc, !PT ;  /* 0x000000011e1e2812 */ /* 0x000fc400078efcff */
[----:B------:R-:W-:Y:S02]  /*8b40*/  ISETP.LT.OR P2, PT, R35, 0x31, !P0 ;  /* 0x000000312300780c */ /* 0x000fe40004741670 */
[----:B------:R-:W-:Y:S02]  /*8b50*/  LOP3.LUT P0, RZ, R3, 0x8, RZ, 0xc0, !PT ;  /* 0x0000000803ff7812 */ /* 0x000fe4000780c0ff */
[----:B------:R-:W-:Y:S02]  /*8b60*/  LOP3.LUT R30, R30, 0xffffefff, RZ, 0xc0, !PT ;  /* 0xffffefff1e1e7812 */ /* 0x000fe400078ec0ff */
[----:B------:R-:W-:Y:S02]  /*8b70*/  @P1 LOP3.LUT R16, R16, 0x40000000, RZ, 0xfc, !PT ;  /* 0x4000000010101812 */ /* 0x000fe400078efcff */
[C---:B------:R-:W-:Y:S02]  /*8b80*/  ISETP.LT.OR P1, PT, R35.reuse, 0x1, !P0 ;  /* 0x000000012300780c */ /* 0x040fe40004721670 */
[----:B------:R-:W-:-:S02]  /*8b90*/  ISETP.LT.OR P3, PT, R35, 0x11, !P0 ;  /* 0x000000112300780c */ /* 0x000fc40004761670 */
[----:B------:R-:W-:Y:S02]  /*8ba0*/  LOP3.LUT R16, R16, 0xdfffffff, RZ, 0xc0, !PT ;  /* 0xdfffffff10107812 */ /* 0x000fe400078ec0ff */
[----:B------:R-:W-:Y:S02]  /*8bb0*/  @P2 LOP3.LUT R30, R30, 0x1000, RZ, 0xfc, !PT ;  /* 0x000010001e1e2812 */ /* 0x000fe400078efcff */
[----:B------:R-:W-:Y:S02]  /*8bc0*/  ISETP.LT.OR P2, PT, R35, 0x21, !P0 ;  /* 0x000000212300780c */ /* 0x000fe40004741670 */
[----:B------:R-:W-:-:S03]  /*8bd0*/  LOP3.LUT R30, R30, 0xfffff7ff, RZ, 0xc0, !PT ;  /* 0xfffff7ff1e1e7812 */ /* 0x000fc600078ec0ff */
[----:B------:R-:W-:Y:S02]  /*8be0*/  @P1 LOP3.LUT R16, R16, 0x20000000, RZ, 0xfc, !PT ;  /* 0x2000000010101812 */ /* 0x000fe400078efcff */
[----:B------:R-:W-:Y:S02]  /*8bf0*/  ISETP.LT.OR P1, PT, R35, 0x31, !P0 ;  /* 0x000000312300780c */ /* 0x000fe40004721670 */
[----:B------:R-:W-:Y:S02]  /*8c00*/  LOP3.LUT R16, R16, 0xefffffff, RZ, 0xc0, !PT ;  /* 0xefffffff10107812 */ /* 0x000fe400078ec0ff */
[----:B------:R-:W-:Y:S02]  /*8c10*/  LOP3.LUT P0, RZ, R3, 0x10, RZ, 0xc0, !PT ;  /* 0x0000001003ff7812 */ /* 0x000fe4000780c0ff */
[----:B------:R-:W-:Y:S02]  /*8c20*/  @P3 LOP3.LUT R16, R16, 0x10000000, RZ, 0xfc, !PT ;  /* 0x1000000010103812 */ /* 0x000fe400078efcff */
[----:B------:R-:W-:-:S02]  /*8c30*/  ISETP.LT.OR P3, PT, R35, 0x11, !P0 ;  /* 0x000000112300780c */ /* 0x000fc40004761670 */
[----:B------:R-:W-:-:S03]  /*8c40*/  LOP3.LUT R16, R16, 0xf7ffffff, RZ, 0xc0, !PT ;  /* 0xf7ffffff10107812 */ /* 0x000fc600078ec0ff */
[----:B------:R-:W-:Y:S02]  /*8c50*/  @P1 LOP3.LUT R30, R30, 0x800, RZ, 0xfc, !PT ;  /* 0x000008001e1e1812 */ /* 0x000fe400078efcff */
[----:B------:R-:W-:Y:S02]  /*8c60*/  @P2 LOP3.LUT R16, R16, 0x8000000, RZ, 0xfc, !PT ;  /* 0x0800000010102812 */ /* 0x000fe400078efcff */
[C---:B------:R-:W-:Y:S02]  /*8c70*/  ISETP.LT.OR P2, PT, R35.reuse, 0x1, !P0 ;  /* 0x000000012300780c */ /* 0x040fe40004741670 */
[----:B------:R-:W-:Y:S02]  /*8c80*/  LOP3.LUT R16, R16, 0xfbffffff, RZ, 0xc0, !PT ;  /* 0xfbffffff10107812 */ /* 0x000fe400078ec0ff */
[----:B------:R-:W-:Y:S02]  /*8c90*/  ISETP.LT.OR P1, PT, R35, 0x21, !P0 ;  /* 0x000000212300780c */ /* 0x000fe40004721670 */
[----:B------:R-:W-:-:S07]  /*8ca0*/  LOP3.LUT R30, R30, 0xfffffbff, RZ, 0xc0, !PT ;  /* 0xfffffbff1e1e7812 */ /* 0x000fce00078ec0ff */
        /* <DEDUP_REMOVED lines=29> */
[----:B------:R-:W-:Y:S02]  /*8e80*/  ISETP.GE.AND P0, PT, R4, UR36, PT ;  /* 0x0000002404007c0c */ /* 0x000fe4000bf06270 */
[----:B------:R-:W-:-:S04]  /*8e90*/  @P3 LOP3.LUT R16, R16, 0x80000, RZ, 0xfc, !PT ;  /* 0x0008000010103812 */ /* 0x000fc800078efcff */
[----:B------:R-:W-:-:S03]  /*8ea0*/  LOP3.LUT R16, R16, 0xfffeffff, RZ, 0xc0, !PT ;  /* 0xfffeffff10107812 */ /* 0x000fc600078ec0ff */
[----:B------:R-:W-:Y:S02]  /*8eb0*/  @P2 LOP3.LUT R30, R30, 0x100, RZ, 0xfc, !PT ;  /* 0x000001001e1e2812 */ /* 0x000fe400078efcff */
[----:B------:R-:W-:Y:S02]  /*8ec0*/  @P1 LOP3.LUT R16, R16, 0x10000, RZ, 0xfc, !PT ;  /* 0x0001000010101812 */ /* 0x000fe400078efcff */
[----:B------:R-:W-:Y:S02]  /*8ed0*/  ISETP.LT.U32.AND P1, PT, R23, 0x40, !P0 ;  /* 0x000000401700780c */ /* 0x000fe40004721070 */
[----:B------:R-:W-:Y:S02]  /*8ee0*/  ISETP.GT.AND P0, PT, R0, -0x1, PT ;  /* 0xffffffff0000780c */ /* 0x000fe40003f04270 */
[----:B------:R-:W-:Y:S02]  /*8ef0*/  LOP3.LUT R16, R16, 0xfffffdff, RZ, 0xc0, !PT ;  /* 0xfffffdff10107812 */ /* 0x000fe400078ec0ff */
[----:B------:R-:W-:-:S02]  /*8f00*/  ISETP.LT.OR P3, PT, R35, 0x1, P0 ;  /* 0x000000012300780c */ /* 0x000fc40000761670 */
[----:B------:R-:W-:Y:S02]  /*8f10*/  ISETP.LT.OR P2, PT, R35, 0x11, P0 ;  /* 0x000000112300780c */ /* 0x000fe40000741670 */
[----:B------:R-:W-:-:S03]  /*8f20*/  LOP3.LUT R30, R30, 0xffffff7f, RZ, 0xc0, !PT ;  /* 0xffffff7f1e1e7812 */ /* 0x000fc600078ec0ff */
[----:B------:R-:W-:Y:S02]  /*8f30*/  @P1 LOP3.LUT R16, R16, 0x200, RZ, 0xfc, !PT ;  /* 0x0000020010101812 */ /* 0x000fe400078efcff */
[C---:B------:R-:W-:Y:S02]  /*8f40*/  ISETP.LT.OR P1, PT, R35.reuse, 0x21, P0 ;  /* 0x000000212300780c */ /* 0x040fe40000721670 */
[----:B------:R-:W-:Y:S02]  /*8f50*/  LOP3.LUT R16, R16, 0xffdfffff, RZ, 0xc0, !PT ;  /* 0xffdfffff10107812 */ /* 0x000fe400078ec0ff */
[----:B------:R-:W-:Y:S02]  /*8f60*/  ISETP.LT.OR P0, PT, R35, 0x31, P0 ;  /* 0x000000312300780c */ /* 0x000fe40000701670 */
[----:B------:R-:W-:-:S04]  /*8f70*/  @P3 LOP3.LUT R16, R16, 0x200000, RZ, 0xfc, !PT ;  /* 0x0020000010103812 */ /* 0x000fc800078efcff */
[----:B------:R-:W-:-:S04]  /*8f80*/  LOP3.LUT R16, R16, 0xfffbffff, RZ, 0xc0, !PT ;  /* 0xfffbffff10107812 */ /* 0x000fc800078ec0ff */
[----:B------:R-:W-:Y:S02]  /*8f90*/  @P2 LOP3.LUT R16, R16, 0x40000, RZ, 0xfc, !PT ;  /* 0x0004000010102812 */ /* 0x000fe400078efcff */
[C---:B------:R-:W-:Y:S02]  /*8fa0*/  ISETP.GE.AND P2, PT, R35.reuse, 0x1, PT ;  /* 0x000000012300780c */ /* 0x040fe40003f46270 */
[----:B------:R-:W-:Y:S02]  /*8fb0*/  LOP3.LUT R16, R16, 0xffff7fff, RZ, 0xc0, !PT ;  /* 0xffff7fff10107812 */ /* 0x000fe400078ec0ff */
[----:B------:R-:W-:Y:S02]  /*8fc0*/  @P0 LOP3.LUT R30, R30, 0x80, RZ, 0xfc, !PT ;  /* 0x000000801e1e0812 */ /* 0x000fe400078efcff */
[----:B------:R-:W-:Y:S02]  /*8fd0*/  @P1 LOP3.LUT R16, R16, 0x8000, RZ, 0xfc, !PT ;  /* 0x0000800010101812 */ /* 0x000fe400078efcff */
[----:B------:R-:W-:-:S02]  /*8fe0*/  ISETP.GE.AND P1, PT, R35, 0x11, PT ;  /* 0x000000112300780c */ /* 0x000fc40003f26270 */
[----:B------:R-:W-:Y:S02]  /*8ff0*/  LOP3.LUT R16, R16, 0xffffefff, RZ, 0xc0, !PT ;  /* 0xffffefff10107812 */ /* 0x000fe400078ec0ff */
[C---:B------:R-:W-:Y:S02]  /*9000*/  ISETP.GE.AND P0, PT, R35.reuse, 0x21, PT ;  /* 0x000000212300780c */ /* 0x040fe40003f06270 */
[----:B------:R-:W-:Y:S02]  /*9010*/  @P2 LOP3.LUT R16, R16, 0x1000, RZ, 0xfc, !PT ;  /* 0x0000100010102812 */ /* 0x000fe400078efcff */
[----:B------:R-:W-:Y:S02]  /*9020*/  ISETP.GE.AND P2, PT, R35, 0x31, PT ;  /* 0x000000312300780c */ /* 0x000fe40003f46270 */
[----:B------:R-:W-:-:S04]  /*9030*/  LOP3.LUT R16, R16, 0xfffff7ff, RZ, 0xc0, !PT ;  /* 0xfffff7ff10107812 */ /* 0x000fc800078ec0ff */
[----:B------:R-:W-:Y:S02]  /*9040*/  @P1 LOP3.LUT R16, R16, 0x800, RZ, 0xfc, !PT ;  /* 0x0000080010101812 */ /* 0x000fe400078efcff */
[----:B------:R-:W-:Y:S02]  /*9050*/  ISETP.GE.AND P1, PT, R7, UR7, PT ;  /* 0x0000000707007c0c */ /* 0x000fe4000bf26270 */
[----:B------:R-:W-:-:S04]  /*9060*/  LOP3.LUT R16, R16, 0xfffffbff, RZ, 0xc0, !PT ;  /* 0xfffffbff10107812 */ /* 0x000fc800078ec0ff */
[----:B------:R-:W-:Y:S02]  /*9070*/  @P0 LOP3.LUT R16, R16, 0x400, RZ, 0xfc, !PT ;  /* 0x0000040010100812 */ /* 0x000fe400078efcff */
[----:B------:R-:W-:Y:S02]  /*9080*/  ISETP.GE.AND P0, PT, R7, UR10, PT ;  /* 0x0000000a07007c0c */ /* 0x000fe4000bf06270 */
[----:B------:R-:W-:-:S04]  /*9090*/  LOP3.LUT R16, R16, 0xffffbfff, RZ, 0xc0, !PT ;  /* 0xffffbfff10107812 */ /* 0x000fc800078ec0ff */
[----:B------:R-:W-:-:S04]  /*90a0*/  @P2 LOP3.LUT R16, R16, 0x4000, RZ, 0xfc, !PT ;  /* 0x0000400010102812 */ /* 0x000fc800078efcff */
[----:B------:R-:W-:-:S04]  /*90b0*/  LOP3.LUT R16, R16, 0xffffdfff, RZ, 0xc0, !PT ;  /* 0xffffdfff10107812 */ /* 0x000fc800078ec0ff */
[----:B------:R-:W-:-:S04]  /*90c0*/  LOP3.LUT R16, R16, 0xfffffffe, RZ, 0xc0, !PT ;  /* 0xfffffffe10107812 */ /* 0x000fc800078ec0ff */
[----:B------:R-:W-:-:S04]  /*90d0*/  @P1 LOP3.LUT R16, R16, 0x1, RZ, 0xfc, !PT ;  /* 0x0000000110101812 */ /* 0x000fc800078efcff */
[----:B-1----:R-:W-:-:S07]  /*90e0*/  @P0 LOP3.LUT R16, R16, 0x2000, RZ, 0xfc, !PT ;  /* 0x0000200010100812 */ /* 0x002fce00078efcff */
.L_x_84:
[----:B------:R-:W2:Y:S01]  /*90f0*/  LDL R2, [R1] ;  /* 0x0000000001027983 */ /* 0x000ea20000100800 */
[----:B------:R-:W0:Y:S01]  /*9100*/  LDC R0, c[0x0][0xc38] ;  /* 0x00030e00ff007b82 */ /* 0x000e220000000800 */
[----:B------:R-:W-:Y:S05]  /*9110*/  YIELD ;  /* 0x0000000000007946 */ /* 0x000fea0003800000 */
[----:B------:R-:W-:Y:S01]  /*9120*/  ULDC.64 UR4, c[0x0][0xa28] ;  /* 0x00028a0000047ab9 */ /* 0x000fe20000000a00 */
[----:B------:R-:W-:Y:S01]  /*9130*/  IMAD.MOV.U32 R31, RZ, RZ, RZ ;  /* 0x000000ffff1f7224 */ /* 0x000fe200078e00ff */
[----:B0-----:R-:W-:-:S13]  /*9140*/  ISETP.NE.AND P0, PT, R0, 0x1, PT ;  /* 0x000000010000780c */ /* 0x001fda0003f05270 */
[----:B------:R-:W2:Y:S08]  /*9150*/  @P0 LDC R0, c[0x0][0xc3c] ;  /* 0x00030f00ff000b82 */ /* 0x000eb00000000800 */
[----:B------:R-:W0:Y:S01]  /*9160*/  @P0 LDC R3, c[0x0][0xc40] ;  /* 0x00031000ff030b82 */ /* 0x000e220000000800 */
[----:B--2---:R-:W-:-:S04]  /*9170*/  @P0 IMAD.HI.U32 R0, R2, R0, RZ ;  /* 0x0000000002000227 */ /* 0x004fc800078e00ff */
[----:B------:R-:W-:Y:S01]  /*9180*/  IMAD.MOV.U32 R36, RZ, RZ, R2 ;  /* 0x000000ffff247224 */ /* 0x000fe200078e0002 */
[----:B0-----:R-:W-:Y:S02]  /*9190*/  @P0 SHF.R.U32.HI R36, RZ, R3, R0 ;  /* 0x00000003ff240219 */ /* 0x001fe40000011600 */
[----:B------:R-:W0:Y:S03]  /*91a0*/  LDC R0, c[0x0][0xc44] ;  /* 0x00031100ff007b82 */ /* 0x000e260000000800 */
[----:B------:R-:W-:Y:S01]  /*91b0*/  IMAD.MOV.U32 R26, RZ, RZ, R36 ;  /* 0x000000ffff1a7224 */ /* 0x000fe200078e0024 */
[----:B0-----:R-:W-:-:S13]  /*91c0*/  ISETP.NE.AND P0, PT, R0, 0x1, PT ;  /* 0x000000010000780c */ /* 0x001fda0003f05270 */
[----:B------:R-:W0:Y:S02]  /*91d0*/  @P0 LDC.64 R2, c[0x0][0xc48] ;  /* 0x00031200ff020b82 */ /* 0x000e240000000a00 */
[----:B0-----:R-:W-:-:S05]  /*91e0*/  @P0 IMAD.HI.U32 R2, R36, R2, RZ ;  /* 0x0000000224020227 */ /* 0x001fca00078e00ff */
[----:B------:R-:W-:Y:S02]  /*91f0*/  @P0 SHF.R.U32.HI R26, RZ, R3, R2 ;  /* 0x00000003ff1a0219 */ /* 0x000fe40000011602 */
[----:B------:R-:W-:-:S04]  /*9200*/  ISETP.NE.U32.AND P0, PT, RZ, UR4, PT ;  /* 0x00000004ff007c0c */ /* 0x000fc8000bf05070 */
[----:B------:R-:W-:-:S13]  /*9210*/  ISETP.NE.AND.EX P0, PT, RZ, UR5, PT, P0 ;  /* 0x00000005ff007c0c */ /* 0x000fda000bf05300 */
[----:B------:R-:W0:Y:S01]  /*9220*/  @P0 LDC.64 R2, c[0x0][0xa28] ;  /* 0x00028a00ff020b82 */ /* 0x000e220000000a00 */
[----:B------:R-:W-:-:S04]  /*9230*/  UIADD3 UR4, UR39, 0x22400, URZ ;  /* 0x0002240027047890 */ /* 0x000fc8000fffe03f */
[----:B------:R-:W-:Y:S01]  /*9240*/  ULOP3.LUT UP0, URZ, UR4, 0x3ff, URZ, 0xc0, !UPT ;  /* 0x000003ff043f7892 */ /* 0x000fe2000f80c03f */
[----:B0-----:R-:W-:-:S05]  /*9250*/  @P0 IMAD.WIDE R2, R26, 0x4, R2 ;  /* 0x000000041a020825 */ /* 0x001fca00078e0202 */
[----:B------:R0:W5:Y:S01]  /*9260*/  @P0 LDG.E R31, desc[UR50][R2.64] ;  /* 0x00000032021f0981 */ /* 0x000162000c1e1900 */
[----:B------:R-:W-:-:S13]  /*9270*/  PLOP3.LUT P0, PT, PT, PT, UP0, 0x80, 0x0 ;  /* 0x000000000000781c */ /* 0x000fda0003f0f008 */
[----:B01----:R-:W-:Y:S05]  /*9280*/  @!P0 BRA `(.L_x_50) ;  /* 0x0000000000408947 */ /* 0x003fea0003800000 */
[----:B------:R-:W-:Y:S01]  /*9290*/  MOV R2, 0x0 ;  /* 0x0000000000027802 */ /* 0x000fe20000000f00 */
[----:B------:R-:W-:Y:S01]  /*92a0*/  ULDC.64 UR6, c[0x4][0x90] ;  /* 0x0100240000067ab9 */ /* 0x000fe20000000a00 */
[----:B------:R-:W-:Y:S01]  /*92b0*/  ULDC.64 UR8, c[0x4][0x98] ;  /* 0x0100260000087ab9 */ /* 0x000fe20000000a00 */
[----:B------:R-:W-:Y:S01]  /*92c0*/  ULDC.64 UR4, c[0x4][0x8] ;  /* 0x0100020000047ab9 */ /* 0x000fe20000000a00 */
[----:B------:R-:W-:Y:S01]  /*92d0*/  MOV R4, UR6 ;  /* 0x0000000600047c02 */ /* 0x000fe20008000f00 */
[----:B------:R-:W-:Y:S01]  /*92e0*/  IMAD.U32 R5, RZ, RZ, UR7 ;  /* 0x00000007ff057e24 */ /* 0x000fe2000f8e00ff */
[----:B------:R-:W0:Y:S01]  /*92f0*/  LDC.64 R2, c[0x4][R2] ;  /* 0x0100000002027b82 */ /* 0x000e220000000a00 */
[----:B------:R-:W-:Y:S01]  /*9300*/  IMAD.U32 R6, RZ, RZ, UR8 ;  /* 0x00000008ff067e24 */ /* 0x000fe2000f8e00ff */
[----:B------:R-:W-:Y:S01]  /*9310*/  MOV R12, 0x1 ;  /* 0x00000001000c7802 */ /* 0x000fe20000000f00 */
[----:B------:R-:W-:Y:S02]  /*9320*/  IMAD.U32 R7, RZ, RZ, UR9 ;  /* 0x00000009ff077e24 */ /* 0x000fe4000f8e00ff */
[----:B------:R-:W-:-:S02]  /*9330*/  IMAD.U32 R10, RZ, RZ, UR4 ;  /* 0x00000004ff0a7e24 */ /* 0x000fc4000f8e00ff */
[----:B------:R-:W-:Y:S02]  /*9340*/  IMAD.U32 R11, RZ, RZ, UR5 ;  /* 0x00000005ff0b7e24 */ /* 0x000fe4000f8e00ff */
[----:B------:R-:W-:Y:S02]  /*9350*/  IMAD.MOV.U32 R8, RZ, RZ, 0x70 ;  /* 0x00000070ff087424 */ /* 0x000fe400078e00ff */
[----:B------:R-:W-:-:S07]  /*9360*/  IMAD.MOV.U32 R13, RZ, RZ, RZ ;  /* 0x000000ffff0d7224 */ /* 0x000fce00078e00ff */
[----:B------:R-:W-:-:S07]  /*9370*/  LEPC R20, `(.L_x_50) ;  /* 0x000000001014794e */ /* 0x000fce0000000000 */
[----:B0----5:R-:W-:Y:S05]  /*9380*/  CALL.ABS.NOINC R2 ;  /* 0x0000000002007343 */ /* 0x021fea0003c00000 */
.L_x_50:
[----:B------:R-:W-:-:S04]  /*9390*/  UIADD3 UR4, UR39, 0x400, URZ ;  /* 0x0000040027047890 */ /* 0x000fc8000fffe03f */
[----:B------:R-:W-:-:S06]  /*93a0*/  ULOP3.LUT UP0, URZ, UR4, 0x3ff, URZ, 0xc0, !UPT ;  /* 0x000003ff043f7892 */ /* 0x000fcc000f80c03f */
[----:B------:R-:W-:-:S13]  /*93b0*/  PLOP3.LUT P0, PT, PT, PT, UP0, 0x80, 0x0 ;  /* 0x000000000000781c */ /* 0x000fda0003f0f008 */
[----:B------:R-:W-:Y:S05]  /*93c0*/  @!P0 BRA `(.L_x_51) ;  /* 0x00000000007c8947 */ /* 0x000fea0003800000 */
[----:B------:R-:W-:Y:S01]  /*93d0*/  MOV R18, 0x0 ;  /* 0x0000000000127802 */ /* 0x000fe20000000f00 */
[----:B------:R-:W-:Y:S01]  /*93e0*/  ULDC.64 UR6, c[0x4][0x90] ;  /* 0x0100240000067ab9 */ /* 0x000fe20000000a00 */
[----:B------:R-:W-:Y:S01]  /*93f0*/  ULDC.64 UR8, c[0x4][0x98] ;  /* 0x0100260000087ab9 */ /* 0x000fe20000000a00 */
[----:B------:R-:W-:Y:S01]  /*9400*/  ULDC.64 UR4, c[0x4][0x10] ;  /* 0x0100040000047ab9 */ /* 0x000fe20000000a00 */
[----:B------:R0:W1:Y:S01]  /*9410*/  LDC.64 R2, c[0x4][R18] ;  /* 0x0100000012027b82 */ /* 0x0000620000000a00 */
[----:B------:R-:W-:Y:S01]  /*9420*/  IMAD.U32 R4, RZ, RZ, UR6 ;  /* 0x00000006ff047e24 */ /* 0x000fe2000f8e00ff */
[----:B------:R-:W-:Y:S01]  /*9430*/  MOV R11, UR5 ;  /* 0x00000005000b7c02 */ /* 0x000fe20008000f00 */
[----:B------:R-:W-:Y:S02]  /*9440*/  IMAD.U32 R5, RZ, RZ, UR7 ;  /* 0x00000007ff057e24 */ /* 0x000fe4000f8e00ff */
[----:B------:R-:W-:Y:S02]  /*9450*/  IMAD.U32 R6, RZ, RZ, UR8 ;  /* 0x00000008ff067e24 */ /* 0x000fe4000f8e00ff */
[----:B------:R-:W-:-:S02]  /*9460*/  IMAD.U32 R7, RZ, RZ, UR9 ;  /* 0x00000009ff077e24 */ /* 0x000fc4000f8e00ff */
[----:B------:R-:W-:Y:S02]  /*9470*/  IMAD.U32 R10, RZ, RZ, UR4 ;  /* 0x00000004ff0a7e24 */ /* 0x000fe4000f8e00ff */
[----:B------:R-:W-:Y:S02]  /*9480*/  IMAD.MOV.U32 R8, RZ, RZ, 0x70 ;  /* 0x00000070ff087424 */ /* 0x000fe400078e00ff */
[----:B------:R-:W-:Y:S02]  /*9490*/  IMAD.MOV.U32 R12, RZ, RZ, 0x1 ;  /* 0x00000001ff0c7424 */ /* 0x000fe400078e00ff */
[----:B0-----:R-:W-:-:S07]  /*94a0*/  IMAD.MOV.U32 R13, RZ, RZ, RZ ;  /* 0x000000ffff0d7224 */ /* 0x001fce00078e00ff */
[----:B------:R-:W-:-:S07]  /*94b0*/  LEPC R20, `(.L_x_52) ;  /* 0x000000001014794e */ /* 0x000fce0000000000 */
[----:B-1---5:R-:W-:Y:S05]  /*94c0*/  CALL.ABS.NOINC R2 ;  /* 0x0000000002007343 */ /* 0x022fea0003c00000 */
.L_x_52:
[----:B------:R0:W1:Y:S01]  /*94d0*/  LDC.64 R2, c[0x4][R18] ;  /* 0x0100000012027b82 */ /* 0x0000620000000a00 */
[----:B------:R-:W-:Y:S01]  /*94e0*/  ULDC.64 UR6, c[0x4][0x90] ;  /* 0x0100240000067ab9 */ /* 0x000fe20000000a00 */
[----:B------:R-:W-:Y:S01]  /*94f0*/  ULDC.64 UR8, c[0x4][0x98] ;  /* 0x0100260000087ab9 */ /* 0x000fe20000000a00 */
[----:B------:R-:W-:Y:S01]  /*9500*/  ULDC.64 UR4, c[0x4][0x18] ;  /* 0x0100060000047ab9 */ /* 0x000fe20000000a00 */
        /* <DEDUP_REMOVED lines=10> */
[----:B-1----:R-:W-:Y:S05]  /*95b0*/  CALL.ABS.NOINC R2 ;  /* 0x0000000002007343 */ /* 0x002fea0003c00000 */
.L_x_51:
[----:B------:R-:W-:Y:S01]  /*95c0*/  ULDC.64 UR4, c[0x0][0x9f8] ;  /* 0x00027e0000047ab9 */ /* 0x000fe20000000a00 */
[----:B------:R-:W-:Y:S01]  /*95d0*/  IMAD.MOV.U32 R25, RZ, RZ, R26 ;  /* 0x000000ffff197224 */ /* 0x000fe200078e001a */
[----:B------:R-:W-:Y:S01]  /*95e0*/  ISETP.NE.U32.AND P0, PT, RZ, UR4, PT ;  /* 0x00000004ff007c0c */ /* 0x000fe2000bf05070 */
[----:B------:R-:W0:Y:S01]  /*95f0*/  LDC R8, c[0x0][0x430] ;  /* 0x00010c00ff087b82 */ /* 0x000e220000000800 */
[----:B------:R-:W-:Y:S01]  /*9600*/  IADD3 R5, -R26, RZ, RZ ;  /* 0x000000ff1a057210 */ /* 0x000fe20007ffe1ff */
[----:B------:R-:W-:Y:S01]  /*9610*/  ULDC UR4, c[0x0][0xc44] ;  /* 0x0003110000047ab9 */ /* 0x000fe20000000800 */
[----:B------:R-:W-:-:S13]  /*9620*/  ISETP.NE.AND.EX P0, PT, RZ, UR5, PT, P0 ;  /* 0x00000005ff007c0c */ /* 0x000fda000bf05300 */
[----:B------:R-:W1:Y:S02]  /*9630*/  @P0 LDC.64 R2, c[0x0][0x9f8] ;  /* 0x00027e00ff020b82 */ /* 0x000e640000000a00 */
[----:B-1----:R-:W-:-:S05]  /*9640*/  @P0 IMAD.WIDE R2, R26, 0x4, R2 ;  /* 0x000000041a020825 */ /* 0x002fca00078e0202 */
[----:B------:R1:W5:Y:S01]  /*9650*/  @P0 LDG.E R25, desc[UR50][R2.64] ;  /* 0x0000003202190981 */ /* 0x000362000c1e1900 */
[----:B------:R-:W-:Y:S01]  /*9660*/  UMOV UR5, 0xffffffff ;  /* 0xffffffff00057882 */ /* 0x000fe20000000000 */
[----:B------:R-:W-:Y:S02]  /*9670*/  IMAD R18, R5, UR4, R36 ;  /* 0x0000000405127c24 */ /* 0x000fe4000f8e0224 */
[----:B0-----:R-:W-:Y:S05]  /*9680*/  BRA.DIV UR5, `(.L_x_53) ;  /* 0x0000002e05ac7947 */ /* 0x001fea000b800000 */
.L_x_102:
[----:B------:R-:W2:Y:S01]  /*9690*/  LDL R0, [R1+0x10] ;  /* 0x0000100001007983 */ /* 0x000ea20000100800 */
[----:B------:R-:W-:Y:S01]  /*96a0*/  ISETP.NE.AND P0, PT, R8, 0x1, PT ;  /* 0x000000010800780c */ /* 0x000fe20003f05270 */
[----:B------:R-:W-:Y:S01]  /*96b0*/  IMAD.MOV.U32 R28, RZ, RZ, RZ ;  /* 0x000000ffff1c7224 */ /* 0x000fe200078e00ff */
[C---:B------:R-:W-:Y:S02]  /*96c0*/  LOP3.LUT P1, RZ, R16.reuse, 0x200, RZ, 0xc0, !PT ;  /* 0x0000020010ff7812 */ /* 0x040fe4000782c0ff */
[----:B-----5:R-:W-:Y:S02]  /*96d0*/  SHF.R.S32.HI R32, RZ, 0x1f, R25 ;  /* 0x0000001fff207819 */ /* 0x020fe40000011419 */
[----:B------:R-:W-:-:S07]  /*96e0*/  LOP3.LUT R16, R16, 0xfffffeff, RZ, 0xc0, !PT ;  /* 0xfffffeff10107812 */ /* 0x000fce00078ec0ff */
[----:B-1----:R-:W0:Y:S01]  /*96f0*/  @P0 LDC R3, c[0x0][0x434] ;  /* 0x00010d00ff030b82 */ /* 0x002e220000000800 */
[----:B------:R-:W-:-:S07]  /*9700*/  @P0 LOP3.LUT R16, R16, 0x100, RZ, 0xfc, !PT ;  /* 0x0000010010100812 */ /* 0x000fce00078efcff */
[----:B------:R-:W1:Y:S08]  /*9710*/  @P0 LDC R5, c[0x0][0x438] ;  /* 0x00010e00ff050b82 */ /* 0x000e700000000800 */
[----:B------:R-:W3:Y:S01]  /*9720*/  @P1 LDC.64 R6, c[0x0][0x428] ;  /* 0x00010a00ff061b82 */ /* 0x000ee20000000a00 */
[----:B--2---:R-:W-:-:S04]  /*9730*/  IMAD.IADD R34, R0, 0x1, R31 ;  /* 0x0000000100227824 */ /* 0x004fc800078e021f */
[----:B0-----:R-:W-:-:S04]  /*9740*/  @P0 IMAD.HI.U32 R0, R34, R3, RZ ;  /* 0x0000000322000227 */ /* 0x001fc800078e00ff */
[----:B------:R-:W-:Y:S01]  /*9750*/  IMAD.MOV.U32 R9, RZ, RZ, R34 ;  /* 0x000000ffff097224 */ /* 0x000fe200078e0022 */
[----:B-1----:R-:W-:Y:S01]  /*9760*/  @P0 SHF.R.U32.HI R9, RZ, R5, R0 ;  /* 0x00000005ff090219 */ /* 0x002fe20000011600 */
[-C--:B---3--:R-:W-:Y:S01]  /*9770*/  @P1 IMAD R0, R32, R6.reuse, RZ ;  /* 0x0000000620001224 */ /* 0x088fe200078e02ff */
[----:B------:R-:W0:Y:S02]  /*9780*/  @P1 LDC.64 R4, c[0x0][0x418] ;  /* 0x00010600ff041b82 */ /* 0x000e240000000a00 */
[--C-:B------:R-:W-:Y:S01]  /*9790*/  @P1 SHF.R.S32.HI R3, RZ, 0x1f, R9.reuse ;  /* 0x0000001fff031819 */ /* 0x100fe20000011409 */
[----:B------:R-:W-:Y:S02]  /*97a0*/  @P1 IMAD.MOV.U32 R2, RZ, RZ, R9 ;  /* 0x000000ffff021224 */ /* 0x000fe400078e0009 */
[C---:B------:R-:W-:Y:S02]  /*97b0*/  @P1 IMAD R7, R25.reuse, R7, R0 ;  /* 0x0000000719071224 */ /* 0x040fe400078e0200 */
[----:B------:R-:W-:-:S04]  /*97c0*/  @P1 IMAD.WIDE.U32 R2, R25, R6, R2 ;  /* 0x0000000619021225 */ /* 0x000fc800078e0002 */
[----:B------:R-:W-:Y:S01]  /*97d0*/  @P1 IMAD.IADD R0, R3, 0x1, R7 ;  /* 0x0000000103001824 */ /* 0x000fe200078e0207 */
[----:B0-----:R-:W-:-:S04]  /*97e0*/  @P1 LEA R4, P0, R2, R4, 0x2 ;  /* 0x0000000402041211 */ /* 0x001fc800078010ff */
[----:B------:R-:W-:-:S05]  /*97f0*/  @P1 LEA.HI.X R5, R2, R5, R0, 0x2, P0 ;  /* 0x0000000502051211 */ /* 0x000fca00000f1400 */
[----:B------:R0:W5:Y:S01]  /*9800*/  @P1 LDG.E R28, desc[UR50][R4.64] ;  /* 0x00000032041c1981 */ /* 0x000162000c1e1900 */
[----:B------:R-:W-:Y:S01]  /*9810*/  MOV R0, UR41 ;  /* 0x0000002900007c02 */ /* 0x000fe20008000f00 */
[----:B------:R-:W-:Y:S01]  /*9820*/  IMAD.MOV R3, RZ, RZ, -R9 ;  /* 0x000000ffff037224 */ /* 0x000fe200078e0a09 */
[----:B------:R-:W-:Y:S02]  /*9830*/  LOP3.LUT R16, R16, 0xffffff7f, RZ, 0xc0, !PT ;  /* 0xffffff7f10107812 */ /* 0x000fe400078ec0ff */
[----:B------:R-:W-:Y:S01]  /*9840*/  ISETP.NE.AND P0, PT, R0, 0x3, PT ;  /* 0x000000030000780c */ /* 0x000fe20003f05270 */
[----:B------:R-:W-:Y:S01]  /*9850*/  IMAD R34, R8, R3, R34 ;  /* 0x0000000308227224 */ /* 0x000fe200078e0222 */
[----:B------:R-:W-:-:S11]  /*9860*/  SHF.R.S32.HI R24, RZ, 0x1f, R18 ;  /* 0x0000001fff187819 */ /* 0x000fd60000011412 */
[----:B------:R-:W-:Y:S01]  /*9870*/  @P0 LOP3.LUT R16, R16, 0x80, RZ, 0xfc, !PT ;  /* 0x0000008010100812 */ /* 0x000fe200078efcff */
[----:B0-----:R-:W-:Y:S06]  /*9880*/  @!P0 BRA `(.L_x_54) ;  /* 0x0000000000048947 */ /* 0x001fec0003800000 */
[----:B------:R-:W-:Y:S01]  /*9890*/  BPT.TRAP 0x1 ;  /* 0x000000040000795c */ /* 0x000fe20000300000 */
.L_x_54:
[----:B------:R-:W-:Y:S01]  /*98a0*/  LEA R19, R17, UR39, 0x3 ;  /* 0x0000002711137c11 */ /* 0x000fe2000f8e18ff */
[----:B------:R-:W-:Y:S01]  /*98b0*/  BSSY B0, `(.L_x_55) ;  /* 0x0000004000007945 */ /* 0x000fe20003800000 */
[----:B------:R-:W-:-:S04]  /*98c0*/  SHF.L.U32 R0, R22, 0x1f, RZ ;  /* 0x0000001f16007819 */ /* 0x000fc800000006ff */
[----:B------:R-:W0:Y:S02]  /*98d0*/  SYNCS.PHASECHK.TRANS64.TRYWAIT P0, [R19+URZ+0x28c40], R0 ;  /* 0x028c4000130075a7 */ /* 0x000e24000800017f */
[----:B0-----:R-:W-:Y:S05]  /*98e0*/  @!P0 BRA `(.L_x_56) ;  /* 0x0000002c00488947 */ /* 0x001fea0003800000 */
.L_x_103:
[----:B------:R-:W-:Y:S05]  /*98f0*/  BSYNC B0 ;  /* 0x0000000000007941 */ /* 0x000fea0003800000 */
.L_x_55:
[----:B0-----:R-:W-:Y:S01]  /*9900*/  SHF.R.S32.HI R0, RZ, 0x1f, R34 ;  /* 0x0000001fff007819 */ /* 0x001fe20000011422 */
[----:B------:R-:W-:Y:S01]  /*9910*/  ULDC.64 UR4, c[0x0][0x300] ;  /* 0x0000c00000047ab9 */ /* 0x000fe20000000a00 */
[----:B------:R-:W0:Y:S01]  /*9920*/  S2R R20, SR_TID.X ;  /* 0x0000000000147919 */ /* 0x000e220000002100 */
[----:B------:R-:W-:Y:S01]  /*9930*/  LOP3.LUT P1, RZ, R16, 0x1, RZ, 0xc0, !PT ;  /* 0x0000000110ff7812 */ /* 0x000fe2000782c0ff */
[----:B------:R-:W-:Y:S02]  /*9940*/  IMAD R4, R17, 0x1000, R33 ;  /* 0x0000100011047824 */ /* 0x000fe400078e0221 */
[----:B------:R-:W-:Y:S01]  /*9950*/  IMAD R3, R0, UR4, RZ ;  /* 0x0000000400037c24 */ /* 0x000fe2000f8e02ff */
[----:B------:R1:W-:Y:S03]  /*9960*/  STL [R1+0x4], R0 ;  /* 0x0000040001007387 */ /* 0x0003e60000100800 */
[----:B------:R-:W-:-:S02]  /*9970*/  IMAD R5, R34, UR5, R3 ;  /* 0x0000000522057c24 */ /* 0x000fc4000f8e0203 */
[----:B------:R-:W-:Y:S01]  /*9980*/  IMAD.WIDE.U32 R2, R34, UR4, RZ ;  /* 0x0000000422027c25 */ /* 0x000fe2000f8e00ff */
[----:B------:R-:W-:-:S03]  /*9990*/  ULDC.64 UR4, c[0x0][0x310] ;  /* 0x0000c40000047ab9 */ /* 0x000fc60000000a00 */
[----:B------:R-:W-:Y:S01]  /*99a0*/  IMAD.IADD R3, R3, 0x1, R5 ;  /* 0x0000000103037824 */ /* 0x000fe200078e0205 */
[----:B-1---5:R-:W-:Y:S01]  /*99b0*/  SHF.R.S32.HI R0, RZ, 0x1f, R28 ;  /* 0x0000001fff007819 */ /* 0x022fe2000001141c */
[----:B------:R-:W-:-:S04]  /*99c0*/  IMAD.WIDE.U32 R2, R28, UR4, R2 ;  /* 0x000000041c027c25 */ /* 0x000fc8000f8e0002 */
[----:B------:R1:W-:Y:S01]  /*99d0*/  STL [R1+0x8], R0 ;  /* 0x0000080001007387 */ /* 0x0003e20000100800 */
[----:B------:R-:W-:-:S04]  /*99e0*/  IMAD R5, R0, UR4, RZ ;  /* 0x0000000400057c24 */ /* 0x000fc8000f8e02ff */
[----:B------:R-:W-:Y:S01]  /*99f0*/  IMAD R5, R28, UR5, R5 ;  /* 0x000000051c057c24 */ /* 0x000fe2000f8e0205 */
[----:B------:R-:W-:-:S03]  /*9a00*/  ULDC.64 UR4, c[0x0][0x308] ;  /* 0x0000c20000047ab9 */ /* 0x000fc60000000a00 */
[----:B------:R-:W-:Y:S02]  /*9a10*/  IMAD.IADD R3, R3, 0x1, R5 ;  /* 0x0000000103037824 */ /* 0x000fe400078e0205 */
[----:B------:R-:W-:Y:S02]  /*9a20*/  IMAD R5, R24, UR4, RZ ;  /* 0x0000000418057c24 */ /* 0x000fe4000f8e02ff */
[----:B------:R-:W-:-:S04]  /*9a30*/  IMAD.WIDE.U32 R2, R18, UR4, R2 ;  /* 0x0000000412027c25 */ /* 0x000fc8000f8e0002 */
[----:B------:R-:W-:Y:S01]  /*9a40*/  IMAD R5, R18, UR5, R5 ;  /* 0x0000000512057c24 */ /* 0x000fe2000f8e0205 */
[----:B------:R-:W-:Y:S01]  /*9a50*/  ULDC.64 UR4, c[0x0][0x2e8] ;  /* 0x0000ba0000047ab9 */ /* 0x000fe20000000a00 */
[----:B0-----:R-:W-:Y:S01]  /*9a60*/  IMAD.SHL.U32 R20, R20, 0x8, RZ ;  /* 0x0000000814147824 */ /* 0x001fe200078e00ff */
[----:B-1----:R-:W-:Y:S01]  /*9a70*/  LEA R0, P0, R2, UR4, 0x1 ;  /* 0x0000000402007c11 */ /* 0x002fe2000f8008ff */
[----:B------:R-:W-:Y:S01]  /*9a80*/  IMAD.IADD R5, R3, 0x1, R5 ;  /* 0x0000000103057824 */ /* 0x000fe200078e0205 */
[----:B------:R-:W-:Y:S02]  /*9a90*/  UMOV UR4, 0xffffffff ;  /* 0xffffffff00047882 */ /* 0x000fe40000000000 */
[----:B------:R-:W-:Y:S02]  /*9aa0*/  LOP3.LUT R20, R20, 0x38, RZ, 0xc0, !PT ;  /* 0x0000003814147812 */ /* 0x000fe400078ec0ff */
[----:B------:R-:W-:Y:S01]  /*9ab0*/  LEA.HI.X R5, R2, UR5, R5, 0x1, P0 ;  /* 0x0000000502057c11 */ /* 0x000fe200080f0c05 */
[----:B------:R-:W-:Y:S06]  /*9ac0*/  BRA.DIV UR4, `(.L_x_57) ;  /* 0x0000002a04e47947 */ /* 0x000fec000b800000 */
[----:B------:R-:W0:Y:S01]  /*9ad0*/  SHFL.IDX PT, R14, R0, RZ, 0x181f ;  /* 0x00181fff000e7589 */ /* 0x000e2200000e0000 */
[C---:B------:R-:W-:Y:S02]  /*9ae0*/  ISETP.GE.AND P4, PT, R35.reuse, 0x1, PT ;  /* 0x000000012300780c */ /* 0x040fe40003f86270 */
[C---:B------:R-:W-:Y:S01]  /*9af0*/  ISETP.GE.AND P3, PT, R35.reuse, 0x11, PT ;  /* 0x000000112300780c */ /* 0x040fe20003f66270 */
[----:B------:R-:W1:Y:S01]  /*9b00*/  SHFL.IDX PT, R2, R5, RZ, 0x181f ;  /* 0x00181fff05027589 */ /* 0x000e6200000e0000 */
[----:B------:R-:W-:-:S03]  /*9b10*/  ISETP.GE.AND P2, PT, R35, 0x21, PT ;  /* 0x000000212300780c */ /* 0x000fc60003f46270 */
[----:B------:R-:W-:Y:S06]  /*9b20*/  SHFL.IDX PT, R8, R5, 0x1, 0x181f ;  /* 0x00381f0005087f89 */ /* 0x000fec00000e0000 */
[C---:B------:R-:W-:Y:S02]  /*9b30*/  @P4 LEA R7, R4.reuse, UR39, 0x1 ;  /* 0x0000002704074c11 */ /* 0x040fe4000f8e08ff */
[----:B------:R-:W-:Y:S02]  /*9b40*/  @P3 LEA R9, R4, UR39, 0x1 ;  /* 0x0000002704093c11 */ /* 0x000fe4000f8e08ff */
[----:B0-----:R-:W-:-:S02]  /*9b50*/  @P4 LEA R3, P0, R20, R14, 0x1 ;  /* 0x0000000e14034211 */ /* 0x001fc400078008ff */
[----:B------:R-:W0:Y:S03]  /*9b60*/  SHFL.IDX PT, R14, R0, 0x1, 0x181f ;  /* 0x00381f00000e7f89 */ /* 0x000e2600000e0000 */
[----:B-1----:R-:W-:-:S05]  /*9b70*/  @P4 IMAD.X R2, RZ, RZ, R2, P0 ;  /* 0x000000ffff024224 */ /* 0x002fca00000e0602 */
[----:B------:R-:W-:-:S04]  /*9b80*/  @P4 LOP3.LUT R3, R3, R2, RZ, 0x3c, !PT ;  /* 0x0000000203034212 */ /* 0x000fc800078e3cff */
[----:B------:R-:W-:-:S04]  /*9b90*/  @P4 LOP3.LUT R2, R3, R2, RZ, 0x3c, !PT ;  /* 0x0000000203024212 */ /* 0x000fc800078e3cff */
[----:B------:R-:W-:-:S05]  /*9ba0*/  @P4 LOP3.LUT R3, R3, R2, RZ, 0x3c, !PT ;  /* 0x0000000203034212 */ /* 0x000fca00078e3cff */
[----:B------:R1:W-:Y:S01]  /*9bb0*/  @P4 LDGSTS.E.BYPASS.LTC128B.128 [R7+0x22400], desc[UR50][R2.64], !P1 ;  /* 0x2240000002074fae */ /* 0x0003e2000c901d72 */
[----:B0-----:R-:W-:-:S03]  /*9bc0*/  @P3 LEA R6, P0, R20, R14, 0x1 ;  /* 0x0000000e14063211 */ /* 0x001fc600078008ff */
[----:B------:R-:W0:Y:S01]  /*9bd0*/  SHFL.IDX PT, R14, R0, 0x2, 0x181f ;  /* 0x00581f00000e7f89 */ /* 0x000e2200000e0000 */
[----:B------:R-:W-:-:S03]  /*9be0*/  @P3 IADD3.X R8, RZ, R8, RZ, P0, !PT ;  /* 0x00000008ff083210 */ /* 0x000fc600007fe4ff */
[----:B-1----:R-:W1:Y:S02]  /*9bf0*/  SHFL.IDX PT, R2, R5, 0x2, 0x181f ;  /* 0x00581f0005027f89 */ /* 0x002e6400000e0000 */
[----:B------:R-:W-:Y:S02]  /*9c00*/  @P3 IMAD.MOV.U32 R3, RZ, RZ, R8 ;  /* 0x000000ffff033224 */ /* 0x000fe400078e0008 */
[----:B------:R-:W2:Y:S01]  /*9c10*/  SHFL.IDX PT, R5, R5, 0x3, 0x181f ;  /* 0x00781f0005057f89 */ /* 0x000ea200000e0000 */
[----:B0-----:R-:W-:-:S03]  /*9c20*/  @P2 LEA R7, P0, R20, R14, 0x1 ;  /* 0x0000000e14072211 */ /* 0x001fc600078008ff */
[----:B------:R0:W3:Y:S02]  /*9c30*/  SHFL.IDX PT, R14, R0, 0x3, 0x181f ;  /* 0x00781f00000e7f89 */ /* 0x0000e400000e0000 */
[----:B-1----:R-:W-:Y:S02]  /*9c40*/  @P2 IMAD.X R10, RZ, RZ, R2, P0 ;  /* 0x000000ffff0a2224 */ /* 0x002fe400000e0602 */
[----:B------:R-:W-:Y:S01]  /*9c50*/  @P3 IMAD.MOV.U32 R2, RZ, RZ, R6 ;  /* 0x000000ffff023224 */ /* 0x000fe200078e0006 */
[----:B------:R-:W-:-:S04]  /*9c60*/  @P2 LEA R6, R4, UR39, 0x1 ;  /* 0x0000002704062c11 */ /* 0x000fc8000f8e08ff */
[----:B------:R1:W-:Y:S02]  /*9c70*/  @P3 LDGSTS.E.BYPASS.LTC128B.128 [R9+0x22c00], desc[UR50][R2.64], !P1 ;  /* 0x22c0000002093fae */ /* 0x0003e4000c901d72 */
[----:B-1----:R-:W-:Y:S02]  /*9c80*/  @P2 IMAD.MOV.U32 R2, RZ, RZ, R7 ;  /* 0x000000ffff022224 */ /* 0x002fe400078e0007 */
[----:B------:R-:W-:-:S05]  /*9c90*/  @P2 IMAD.MOV.U32 R3, RZ, RZ, R10 ;  /* 0x000000ffff032224 */ /* 0x000fca00078e000a */
[----:B--23--:R0:W-:Y:S02]  /*9ca0*/  @P2 LDGSTS.E.BYPASS.LTC128B.128 [R6+0x23400], desc[UR50][R2.64], !P1 ;  /* 0x2340000002062fae */ /* 0x00c1e4000c901d72 */
.L_x_113:
[----:B------:R-:W-:-:S13]  /*9cb0*/  ISETP.GE.AND P2, PT, R35, 0x31, PT ;  /* 0x000000312300780c */ /* 0x000fda0003f46270 */
[----:B0-----:R-:W-:-:S05]  /*9cc0*/  @P2 LEA R2, P0, R20, R14, 0x1 ;  /* 0x0000000e14022211 */ /* 0x001fca00078008ff */
[----:B------:R-:W-:Y:S01]  /*9cd0*/  @P2 IMAD.X R3, RZ, RZ, R5, P0 ;  /* 0x000000ffff032224 */ /* 0x000fe200000e0605 */
[----:B------:R-:W-:Y:S02]  /*9ce0*/  @P2 LEA R5, R4, UR39, 0x1 ;  /* 0x0000002704052c11 */ /* 0x000fe4000f8e08ff */
[----:B------:R-:W-:-:S03]  /*9cf0*/  PLOP3.LUT P0, PT, PT, PT, PT, 0x80, 0x0 ;  /* 0x000000000000781c */ /* 0x000fc60003f0f070 */
[----:B------:R-:W-:Y:S01]  /*9d00*/  @!PT LDS RZ, [RZ] ;  /* 0x00000000fffff984 */ /* 0x000fe20000000800 */
[----:B------:R-:W-:Y:S01]  /*9d10*/  @!PT LDS RZ, [RZ] ;  /* 0x00000000fffff984 */ /* 0x000fe20000000800 */
[----:B------:R-:W-:Y:S01]  /*9d20*/  @!PT LDS RZ, [RZ] ;  /* 0x00000000fffff984 */ /* 0x000fe20000000800 */
[----:B------:R0:W-:Y:S01]  /*9d30*/  @P2 LDGSTS.E.BYPASS.LTC128B.128 [R5+0x23c00], desc[UR50][R2.64], !P1 ;  /* 0x23c0000002052fae */ /* 0x0001e2000c901d72 */
[----:B------:R-:W-:-:S09]  /*9d40*/  NOP ;  /* 0x0000000000007918 */ /* 0x000fd20000000000 */
.L_x_58:
[----:B------:R-:W-:Y:S02]  /*9d50*/  PLOP3.LUT P1, PT, P1, P0, PT, 0xa2, 0x0 ;  /* 0x000000000000781c */ /* 0x000fe40000f21472 */
[----:B------:R-:W-:-:S08]  /*9d60*/  @P0 R2UR P1, UR4, R19 ;  /* 0x00000000130402ca */ /* 0x000fd00000020000 */
[----:B------:R-:W-:-:S05]  /*9d70*/  @P0 PLOP3.LUT P0, PT, P1, PT, PT, 0x80, 0x0 ;  /* 0x000000000000081c */ /* 0x000fca0000f0f070 */
[----:B------:R-:W-:Y:S01]  /*9d80*/  @!P1 SYNCS.ARRIVE.TRANS64.RED.A0T1 RZ, [UR4+0x28c30], RZ ;  /* 0x028c30ffffff99a7 */ /* 0x000fe20008200404 */
[----:B------:R-:W-:Y:S07]  /*9d90*/  @!P1 ARRIVES.LDGSTSBAR.64.TRANSCNT [UR4+0x28c30] ;  /* 0x028c3000ff0099b0 */ /* 0x000fee0008000a84 */
[----:B------:R-:W-:Y:S05]  /*9da0*/  @P0 BRA.U.ANY `(.L_x_58) ;  /* 0xfffffffd00e80947 */ /* 0x000fea000393ffff */
[----:B------:R-:W-:Y:S01]  /*9db0*/  NOP ;  /* 0x0000000000007918 */ /* 0x000fe20000000000 */
[----:B------:R-:W-:-:S04]  /*9dc0*/  MOV R0, UR41 ;  /* 0x0000002900007c02 */ /* 0x000fc80008000f00 */
[----:B------:R-:W-:-:S13]  /*9dd0*/  ISETP.NE.AND P2, PT, R0, 0x3, PT ;  /* 0x000000030000780c */ /* 0x000fda0003f45270 */
[----:B------:R-:W-:Y:S05]  /*9de0*/  @!P2 BRA `(.L_x_59) ;  /* 0x000000000004a947 */ /* 0x000fea0003800000 */
[----:B------:R-:W-:Y:S01]  /*9df0*/  BPT.TRAP 0x1 ;  /* 0x000000040000795c */ /* 0x000fe20000300000 */
.L_x_59:
[----:B------:R1:W-:Y:S02]  /*9e00*/  SYNCS.ARRIVE.TRANS64.A1T0 RZ, [R19+URZ+0x28c30], RZ ;  /* 0x028c30ff13ff79a7 */ /* 0x0003e4000810003f */
[----:B------:R-:W-:Y:S05]  /*9e10*/  WARPSYNC.ALL ;  /* 0x0000000000007948 */ /* 0x000fea0003800000 */
[----:B------:R-:W-:-:S04]  /*9e20*/  UIADD3 UR4, UR39, 0x20400, URZ ;  /* 0x0002040027047890 */ /* 0x000fc8000fffe03f */
[----:B------:R-:W-:Y:S01]  /*9e30*/  ULOP3.LUT UP0, URZ, UR4, 0x3ff, URZ, 0xc0, !UPT ;  /* 0x000003ff043f7892 */ /* 0x000fe2000f80c03f */
[----:B------:R-:W-:Y:S05]  /*9e40*/  BAR.SYNC.DEFER_BLOCKING 0x8, 0x100 ;  /* 0x0204000000007b1d */ /* 0x000fea0000010000 */
[----:B------:R-:W-:-:S13]  /*9e50*/  PLOP3.LUT P0, PT, PT, PT, UP0, 0x80, 0x0 ;  /* 0x000000000000781c */ /* 0x000fda0003f0f008 */
[----:B------:R-:W-:Y:S05]  /*9e60*/  @!P0 BRA `(.L_x_60) ;  /* 0x0000000000408947 */ /* 0x000fea0003800000 */
[----:B0-----:R-:W-:Y:S01]  /*9e70*/  MOV R2, 0x0 ;  /* 0x0000000000027802 */ /* 0x001fe20000000f00 */
[----:B------:R-:W-:Y:S01]  /*9e80*/  ULDC.64 UR4, c[0x4][0x90] ;  /* 0x0100240000047ab9 */ /* 0x000fe20000000a00 */
[----:B------:R-:W-:Y:S01]  /*9e90*/  ULDC.64 UR6, c[0x4][0x98] ;  /* 0x0100260000067ab9 */ /* 0x000fe20000000a00 */
[----:B------:R-:W-:Y:S01]  /*9ea0*/  ULDC.64 UR8, c[0x4][0x20] ;  /* 0x0100080000087ab9 */ /* 0x000fe20000000a00 */
[----:B------:R-:W-:Y:S01]  /*9eb0*/  IMAD.U32 R4, RZ, RZ, UR4 ;  /* 0x00000004ff047e24 */ /* 0x000fe2000f8e00ff */
[----:B------:R-:W-:Y:S01]  /*9ec0*/  MOV R8, 0x70 ;  /* 0x0000007000087802 */ /* 0x000fe20000000f00 */
[----:B------:R-:W0:Y:S01]  /*9ed0*/  LDC.64 R2, c[0x4][R2] ;  /* 0x0100000002027b82 */ /* 0x000e220000000a00 */
[----:B------:R-:W-:Y:S02]  /*9ee0*/  IMAD.U32 R5, RZ, RZ, UR5 ;  /* 0x00000005ff057e24 */ /* 0x000fe4000f8e00ff */
[----:B------:R-:W-:Y:S02]  /*9ef0*/  IMAD.U32 R6, RZ, RZ, UR6 ;  /* 0x00000006ff067e24 */ /* 0x000fe4000f8e00ff */
[----:B------:R-:W-:-:S02]  /*9f00*/  IMAD.U32 R7, RZ, RZ, UR7 ;  /* 0x00000007ff077e24 */ /* 0x000fc4000f8e00ff */
[----:B------:R-:W-:Y:S02]  /*9f10*/  IMAD.U32 R10, RZ, RZ, UR8 ;  /* 0x00000008ff0a7e24 */ /* 0x000fe4000f8e00ff */
[----:B------:R-:W-:Y:S02]  /*9f20*/  IMAD.U32 R11, RZ, RZ, UR9 ;  /* 0x00000009ff0b7e24 */ /* 0x000fe4000f8e00ff */
[----:B------:R-:W-:Y:S02]  /*9f30*/  IMAD.MOV.U32 R12, RZ, RZ, 0x1 ;  /* 0x00000001ff0c7424 */ /* 0x000fe400078e00ff */
[----:B------:R-:W-:-:S07]  /*9f40*/  IMAD.MOV.U32 R13, RZ, RZ, RZ ;  /* 0x000000ffff0d7224 */ /* 0x000fce00078e00ff */
[----:B------:R-:W-:-:S07]  /*9f50*/  LEPC R20, `(.L_x_60) ;  /* 0x000000001014794e */ /* 0x000fce0000000000 */
[----:B01----:R-:W-:Y:S05]  /*9f60*/  CALL.ABS.NOINC R2 ;  /* 0x0000000002007343 */ /* 0x003fea0003c00000 */
.L_x_60:
[----:B------:R-:W2:Y:S01]  /*9f70*/  LDL R20, [R1] ;  /* 0x0000000001147983 */ /* 0x000ea20000100800 */
[----:B------:R-:W3:Y:S01]  /*9f80*/  LDC R4, c[0x0][0x448] ;  /* 0x00011200ff047b82 */ /* 0x000ee20000000800 */
[----:B------:R-:W-:Y:S01]  /*9f90*/  IMAD.MOV R0, RZ, RZ, -R36 ;  /* 0x000000ffff007224 */ /* 0x000fe200078e0a24 */
[----:B------:R-:W-:Y:S01]  /*9fa0*/  ULDC UR4, c[0x0][0xc38] ;  /* 0x00030e0000047ab9 */ /* 0x000fe20000000800 */
[----:B------:R-:W4:Y:S01]  /*9fb0*/  S2R R9, SR_TID.X ;  /* 0x0000000000097919 */ /* 0x000f220000002100 */
[----:B------:R-:W-:Y:S02]  /*9fc0*/  LOP3.LUT P5, RZ, R16, 0x2000, RZ, 0xc0, !PT ;  /* 0x0000200010ff7812 */ /* 0x000fe400078ac0ff */
[----:B------:R-:W-:Y:S02]  /*9fd0*/  LEA R8, R33, UR39, 0x1 ;  /* 0x0000002721087c11 */ /* 0x000fe4000f8e08ff */
[----:B---3--:R-:W-:Y:S01]  /*9fe0*/  ISETP.NE.AND P0, PT, R4, 0x1, PT ;  /* 0x000000010400780c */ /* 0x008fe20003f05270 */
[----:B----4-:R-:W-:-:S12]  /*9ff0*/  IMAD.SHL.U32 R9, R9, 0x8, RZ ;  /* 0x0000000809097824 */ /* 0x010fd800078e00ff */
[----:B0-----:R-:W0:Y:S01]  /*a000*/  @P0 LDC R3, c[0x0][0x44c] ;  /* 0x00011300ff030b82 */ /* 0x001e220000000800 */
[----:B------:R-:W-:-:S07]  /*a010*/  LOP3.LUT R9, R9, 0x38, RZ, 0xc0, !PT ;  /* 0x0000003809097812 */ /* 0x000fce00078ec0ff */
[----:B------:R-:W3:Y:S01]  /*a020*/  @P0 LDC R2, c[0x0][0x450] ;  /* 0x00011400ff020b82 */ /* 0x000ee20000000800 */
[----:B--2---:R-:W-:Y:S01]  /*a030*/  IMAD R0, R0, UR4, R20 ;  /* 0x0000000400007c24 */ /* 0x004fe2000f8e0214 */
[----:B------:R-:W-:-:S03]  /*a040*/  ULDC.64 UR4, c[0x0][0x2d8] ;  /* 0x0000b60000047ab9 */ /* 0x000fc60000000a00 */
[----:B------:R-:W-:-:S04]  /*a050*/  IMAD R6, R0, 0x40, R23 ;  /* 0x0000004000067824 */ /* 0x000fc800078e0217 */
[----:B0-----:R-:W-:-:S04]  /*a060*/  @P0 IMAD.HI.U32 R3, R6, R3, RZ ;  /* 0x0000000306030227 */ /* 0x001fc800078e00ff */
[----:B------:R-:W-:Y:S01]  /*a070*/  IMAD.MOV.U32 R5, RZ, RZ, R6 ;  /* 0x000000ffff057224 */ /* 0x000fe200078e0006 */
[----:B---3--:R-:W-:-:S05]  /*a080*/  @P0 SHF.R.U32.HI R5, RZ, R2, R3 ;  /* 0x00000002ff050219 */ /* 0x008fca0000011603 */
[----:B------:R-:W-:-:S04]  /*a090*/  IMAD.MOV R3, RZ, RZ, -R5 ;  /* 0x000000ffff037224 */ /* 0x000fc800078e0a05 */
[----:B------:R-:W-:Y:S01]  /*a0a0*/  IMAD R4, R4, R3, R6 ;  /* 0x0000000304047224 */ /* 0x000fe200078e0206 */
[----:B------:R-:W-:Y:S01]  /*a0b0*/  SHF.R.S32.HI R6, RZ, 0x1f, R26 ;  /* 0x0000001fff067819 */ /* 0x000fe2000001141a */
[----:B------:R-:W-:-:S04]  /*a0c0*/  IMAD R3, R24, UR4, RZ ;  /* 0x0000000418037c24 */ /* 0x000fc8000f8e02ff */
[C---:B------:R-:W-:Y:S02]  /*a0d0*/  IMAD R7, R18.reuse, UR5, R3 ;  /* 0x0000000512077c24 */ /* 0x040fe4000f8e0203 */
[----:B------:R-:W-:Y:S01]  /*a0e0*/  IMAD.WIDE.U32 R2, R18, UR4, RZ ;  /* 0x0000000412027c25 */ /* 0x000fe2000f8e00ff */
[----:B------:R-:W-:-:S04]  /*a0f0*/  ULDC.64 UR4, c[0x0][0x2e0] ;  /* 0x0000b80000047ab9 */ /* 0x000fc80000000a00 */
[----:B------:R-:W-:Y:S01]  /*a100*/  IADD3 R3, R3, R7, RZ ;  /* 0x0000000703037210 */ /* 0x000fe20007ffe0ff */
[----:B------:R-:W-:Y:S01]  /*a110*/  IMAD R7, R6, UR4, RZ ;  /* 0x0000000406077c24 */ /* 0x000fe2000f8e02ff */
[----:B------:R-:W-:-:S03]  /*a120*/  SHF.R.S32.HI R6, RZ, 0x1f, R5 ;  /* 0x0000001fff067819 */ /* 0x000fc60000011405 */
[C---:B------:R-:W-:Y:S02]  /*a130*/  IMAD R7, R26.reuse, UR5, R7 ;  /* 0x000000051a077c24 */ /* 0x040fe4000f8e0207 */
[----:B------:R-:W-:Y:S01]  /*a140*/  IMAD.WIDE.U32 R2, R26, UR4, R2 ;  /* 0x000000041a027c25 */ /* 0x000fe2000f8e0002 */
[----:B------:R-:W-:-:S03]  /*a150*/  ULDC.64 UR4, c[0x0][0x2d0] ;  /* 0x0000b40000047ab9 */ /* 0x000fc60000000a00 */
[----:B------:R-:W-:Y:S02]  /*a160*/  IMAD.IADD R3, R3, 0x1, R7 ;  /* 0x0000000103037824 */ /* 0x000fe400078e0207 */
[----:B------:R-:W-:Y:S02]  /*a170*/  IMAD R6, R6, UR4, RZ ;  /* 0x0000000406067c24 */ /* 0x000fe4000f8e02ff */
[----:B------:R-:W-:-:S04]  /*a180*/  IMAD.WIDE.U32 R2, R5, UR4, R2 ;  /* 0x0000000405027c25 */ /* 0x000fc8000f8e0002 */
[----:B------:R-:W-:Y:S01]  /*a190*/  IMAD R7, R5, UR5, R6 ;  /* 0x0000000505077c24 */ /* 0x000fe2000f8e0206 */
[----:B------:R-:W-:Y:S01]  /*a1a0*/  SHF.R.S32.HI R5, RZ, 0x1f, R4 ;  /* 0x0000001fff057819 */ /* 0x000fe20000011404 */
[----:B------:R-:W-:Y:S02]  /*a1b0*/  ULDC.64 UR4, c[0x0][0x2c8] ;  /* 0x0000b20000047ab9 */ /* 0x000fe40000000a00 */
[----:B------:R-:W-:Y:S02]  /*a1c0*/  IMAD.IADD R3, R3, 0x1, R7 ;  /* 0x0000000103037824 */ /* 0x000fe400078e0207 */
[----:B------:R-:W-:Y:S02]  /*a1d0*/  IMAD R5, R5, UR4, RZ ;  /* 0x0000000405057c24 */ /* 0x000fe4000f8e02ff */
[----:B------:R-:W-:-:S04]  /*a1e0*/  IMAD.WIDE.U32 R2, R4, UR4, R2 ;  /* 0x0000000404027c25 */ /* 0x000fc8000f8e0002 */
[----:B------:R-:W-:Y:S01]  /*a1f0*/  IMAD R5, R4, UR5, R5 ;  /* 0x0000000504057c24 */ /* 0x000fe2000f8e0205 */
[----:B------:R-:W-:Y:S02]  /*a200*/  ULDC.64 UR4, c[0x0][0x280] ;  /* 0x0000a00000047ab9 */ /* 0x000fe40000000a00 */
[----:B------:R-:W-:Y:S01]  /*a210*/  LEA R4, P0, R2, UR4, 0x1 ;  /* 0x0000000402047c11 */ /* 0x000fe2000f8008ff */
[----:B------:R-:W-:Y:S01]  /*a220*/  IMAD.IADD R5, R3, 0x1, R5 ;  /* 0x0000000103057824 */ /* 0x000fe200078e0205 */
[----:B------:R-:W-:-:S04]  /*a230*/  UMOV UR4, 0xffffffff ;  /* 0xffffffff00047882 */ /* 0x000fc80000000000 */
[----:B------:R-:W-:Y:S01]  /*a240*/  LEA.HI.X R5, R2, UR5, R5, 0x1, P0 ;  /* 0x0000000502057c11 */ /* 0x000fe200080f0c05 */
[----:B------:R-:W-:Y:S06]  /*a250*/  BRA.DIV UR4, `(.L_x_61) ;  /* 0x0000002a043c7947 */ /* 0x000fec000b800000 */
[----:B------:R-:W0:Y:S01]  /*a260*/  SHFL.IDX PT, R14, R4, RZ, 0x181f ;  /* 0x00181fff040e7589 */ /* 0x000e2200000e0000 */
[----:B------:R-:W-:-:S03]  /*a270*/  IMAD R0, R0, 0x40, R37 ;  /* 0x0000004000007824 */ /* 0x000fc600078e0225 */
[----:B------:R-:W2:Y:S01]  /*a280*/  SHFL.IDX PT, R2, R5, RZ, 0x181f ;  /* 0x00181fff05027589 */ /* 0x000ea200000e0000 */
[C---:B------:R-:W-:Y:S01]  /*a290*/  VIADD R7, R0.reuse, 0x10 ;  /* 0x0000001000077836 */ /* 0x040fe20000000000 */
[----:B------:R-:W-:Y:S02]  /*a2a0*/  ISETP.GE.AND P0, PT, R0, UR37, PT ;  /* 0x0000002500007c0c */ /* 0x000fe4000bf06270 */
[----:B------:R-:W-:Y:S11]  /*a2b0*/  SHFL.IDX PT, R6, R5, 0x1, 0x181f ;  /* 0x00381f0005067f89 */ /* 0x000ff600000e0000 */
[----:B0-----:R-:W-:-:S05]  /*a2c0*/  @!P0 LEA R14, P1, R9, R14, 0x1 ;  /* 0x0000000e090e8211 */ /* 0x001fca00078208ff */
[----:B--2---:R-:W-:Y:S01]  /*a2d0*/  @!P0 IMAD.X R3, RZ, RZ, R2, P1 ;  /* 0x000000ffff038224 */ /* 0x004fe200008e0602 */
[----:B------:R-:W-:Y:S02]  /*a2e0*/  @!P0 MOV R2, R14 ;  /* 0x0000000e00028202 */ /* 0x000fe40000000f00 */
[----:B------:R-:W0:Y:S04]  /*a2f0*/  SHFL.IDX PT, R14, R4, 0x1, 0x181f ;  /* 0x00381f00040e7f89 */ /* 0x000e2800000e0000 */
[----:B------:R0:W-:Y:S01]  /*a300*/  @!P0 LDGSTS.E.BYPASS.LTC128B.128 [R8+0x20400], desc[UR50][R2.64], !P5 ;  /* 0x2040000002088fae */ /* 0x0001e2000e901d72 */
[----:B------:R-:W-:Y:S01]  /*a310*/  ISETP.GE.AND P0, PT, R7, UR37, PT ;  /* 0x0000002507007c0c */ /* 0x000fe2000bf06270 */
[----:B------:R-:W-:-:S12]  /*a320*/  VIADD R7, R0, 0x20 ;  /* 0x0000002000077836 */ /* 0x000fd80000000000 */
[----:B0-----:R-:W-:Y:S02]  /*a330*/  @!P0 LEA R2, P1, R9, R14, 0x1 ;  /* 0x0000000e09028211 */ /* 0x001fe400078208ff */
[----:B------:R-:W0:Y:S03]  /*a340*/  SHFL.IDX PT, R14, R4, 0x2, 0x181f ;  /* 0x00581f00040e7f89 */ /* 0x000e2600000e0000 */
[----:B------:R-:W-:Y:S02]  /*a350*/  @!P0 IMAD.X R3, RZ, RZ, R6, P1 ;  /* 0x000000ffff038224 */ /* 0x000fe400008e0606 */
[----:B------:R-:W2:Y:S04]  /*a360*/  SHFL.IDX PT, R6, R5, 0x2, 0x181f ;  /* 0x00581f0005067f89 */ /* 0x000ea800000e0000 */
[----:B------:R0:W-:Y:S01]  /*a370*/  @!P0 LDGSTS.E.BYPASS.LTC128B.128 [R8+0x20c00], desc[UR50][R2.64], !P5 ;  /* 0x20c0000002088fae */ /* 0x0001e2000e901d72 */
[----:B------:R-:W-:-:S03]  /*a380*/  ISETP.GE.AND P0, PT, R7, UR37, PT ;  /* 0x0000002507007c0c */ /* 0x000fc6000bf06270 */
[----:B------:R-:W3:Y:S10]  /*a390*/  SHFL.IDX PT, R5, R5, 0x3, 0x181f ;  /* 0x00781f0005057f89 */ /* 0x000ef400000e0000 */
[----:B0-----:R-:W-:-:S02]  /*a3a0*/  @!P0 LEA R2, P1, R9, R14, 0x1 ;  /* 0x0000000e09028211 */ /* 0x001fc400078208ff */
[----:B------:R0:W4:Y:S03]  /*a3b0*/  SHFL.IDX PT, R14, R4, 0x3, 0x181f ;  /* 0x00781f00040e7f89 */ /* 0x00012600000e0000 */
[----:B--2---:R-:W-:-:S05]  /*a3c0*/  @!P0 IMAD.X R3, RZ, RZ, R6, P1 ;  /* 0x000000ffff038224 */ /* 0x004fca00008e0606 */
[----:B------:R0:W-:Y:S03]  /*a3d0*/  @!P0 LDGSTS.E.BYPASS.LTC128B.128 [R8+0x21400], desc[UR50][R2.64], !P5 ;  /* 0x2140000002088fae */ /* 0x0001e6000e901d72 */
.L_x_122:
[----:B------:R-:W2:Y:S01]  /*a3e0*/  LDL R6, [R1+0xc] ;  /* 0x00000c0001067983 */ /* 0x000ea20000100800 */
[----:B------:R-:W-:-:S05]  /*a3f0*/  VIADD R0, R0, 0x30 ;  /* 0x0000003000007836 */ /* 0x000fca0000000000 */
[----:B------:R-:W-:-:S13]  /*a400*/  ISETP.GE.AND P0, PT, R0, UR37, PT ;  /* 0x0000002500007c0c */ /* 0x000fda000bf06270 */
[----:B0---4-:R-:W-:-:S05]  /*a410*/  @!P0 LEA R2, P1, R9, R14, 0x1 ;  /* 0x0000000e09028211 */ /* 0x011fca00078208ff */
[----:B---3--:R-:W-:-:S05]  /*a420*/  @!P0 IMAD.X R3, RZ, RZ, R5, P1 ;  /* 0x000000ffff038224 */ /* 0x008fca00008e0605 */
[----:B------:R-:W-:Y:S01]  /*a430*/  @!PT LDS RZ, [RZ] ;  /* 0x00000000fffff984 */ /* 0x000fe20000000800 */
[----:B------:R-:W-:Y:S01]  /*a440*/  @!PT LDS RZ, [RZ] ;  /* 0x00000000fffff984 */ /* 0x000fe20000000800 */
[----:B------:R-:W-:Y:S01]  /*a450*/  @!PT LDS RZ, [RZ] ;  /* 0x00000000fffff984 */ /* 0x000fe20000000800 */
[----:B------:R0:W-:Y:S01]  /*a460*/  @!P0 LDGSTS.E.BYPASS.LTC128B.128 [R8+0x21c00], desc[UR50][R2.64], !P5 ;  /* 0x21c0000002088fae */ /* 0x0001e2000e901d72 */
[----:B------:R-:W-:Y:S01]  /*a470*/  NOP ;  /* 0x0000000000007918 */ /* 0x000fe20000000000 */
[----:B------:R-:W-:Y:S02]  /*a480*/  SYNCS.ARRIVE.TRANS64.RED.A0T1 RZ, [UR39+0x28c00], RZ ;  /* 0x028c00ffffff79a7 */ /* 0x000fe40008200427 */
[----:B------:R-:W-:Y:S01]  /*a490*/  ARRIVES.LDGSTSBAR.64.TRANSCNT [UR39+0x28c00] ;  /* 0x028c0000ff0079b0 */ /* 0x000fe20008000aa7 */
[----:B--2---:R-:W-:-:S04]  /*a4a0*/  LOP3.LUT R0, R6, 0x1, RZ, 0xc, !PT ;  /* 0x0000000106007812 */ /* 0x004fc800078e0cff */
[----:B------:R-:W-:Y:S01]  /*a4b0*/  SHF.L.U32 R0, R0, 0x1f, RZ ;  /* 0x0000001f00007819 */ /* 0x000fe200000006ff */
[----:B------:R-:W-:Y:S01]  /*a4c0*/  NOP ;  /* 0x0000000000007918 */ /* 0x000fe20000000000 */
[----:B------:R-:W-:Y:S01]  /*a4d0*/  SYNCS.ARRIVE.TRANS64.A1T0 RZ, [UR39+0x28c00], RZ ;  /* 0x028c00ffffff79a7 */ /* 0x000fe20008100027 */
[----:B------:R-:W-:Y:S01]  /*a4e0*/  BSSY B0, `(.L_x_62) ;  /* 0x0000003000007945 */ /* 0x000fe20003800000 */
[----:B------:R-:W2:Y:S03]  /*a4f0*/  SYNCS.PHASECHK.TRANS64.TRYWAIT P0, [UR39+0x28c20], R0 ;  /* 0x028c2000ff0075a7 */ /* 0x000ea60008000167 */
[----:B0-2---:R-:W-:Y:S05]  /*a500*/  @!P0 BRA `(.L_x_63) ;  /* 0x0000002800a08947 */ /* 0x005fea0003800000 */
.L_x_123:
[----:B------:R-:W-:Y:S05]  /*a510*/  BSYNC B0 ;  /* 0x0000000000007941 */ /* 0x000fea0003800000 */
.L_x_62:
[----:B------:R-:W-:-:S04]  /*a520*/  MOV R2, UR41 ;  /* 0x0000002900027c02 */ /* 0x000fc80008000f00 */
[----:B------:R-:W-:-:S13]  /*a530*/  ISETP.NE.AND P0, PT, R2, 0x3, PT ;  /* 0x000000030200780c */ /* 0x000fda0003f05270 */
[----:B------:R-:W-:Y:S05]  /*a540*/  @!P0 BRA `(.L_x_64) ;  /* 0x0000000000048947 */ /* 0x000fea0003800000 */
[----:B------:R-:W-:Y:S01]  /*a550*/  BPT.TRAP 0x1 ;  /* 0x000000040000795c */ /* 0x000fe20000300000 */
.L_x_64:
[----:B0-----:R-:W-:Y:S01]  /*a560*/  SHF.L.U32 R0, R22, 0x1f, RZ ;  /* 0x0000001f16007819 */ /* 0x001fe200000006ff */
[----:B------:R-:W-:Y:S03]  /*a570*/  BSSY B0, `(.L_x_65) ;  /* 0x0000003000007945 */ /* 0x000fe60003800000 */
[----:B------:R-:W0:Y:S02]  /*a580*/  SYNCS.PHASECHK.TRANS64.TRYWAIT P0, [R19+URZ+0x28c60], R0 ;  /* 0x028c6000130075a7 */ /* 0x000e24000800017f */
[----:B0-----:R-:W-:Y:S05]  /*a590*/  @!P0 BRA `(.L_x_66) ;  /* 0x0000002800948947 */ /* 0x001fea0003800000 */
.L_x_124:
[----:B------:R-:W-:Y:S05]  /*a5a0*/  BSYNC B0 ;  /* 0x0000000000007941 */ /* 0x000fea0003800000 */
.L_x_65:
[----:B------:R-:W2:Y:S01]  /*a5b0*/  LDL.LU R2, [R1+0x4] ;  /* 0x0000040001027983 */ /* 0x000ea20000300800 */
[----:B------:R-:W-:-:S03]  /*a5c0*/  ULDC.64 UR4, c[0x0][0x328] ;  /* 0x0000ca0000047ab9 */ /* 0x000fc60000000a00 */
[----:B------:R-:W3:Y:S01]  /*a5d0*/  LDL.LU R4, [R1+0x8] ;  /* 0x0000080001047983 */ /* 0x000ee20000300800 */
[----:B------:R-:W-:Y:S02]  /*a5e0*/  IMAD R9, R17, 0x8000, R33 ;  /* 0x0000800011097824 */ /* 0x000fe400078e0221 */
[----:B--2---:R-:W-:-:S04]  /*a5f0*/  IMAD R3, R2, UR4, RZ ;  /* 0x0000000402037c24 */ /* 0x004fc8000f8e02ff */
[C---:B------:R-:W-:Y:S02]  /*a600*/  IMAD R5, R34.reuse, UR5, R3 ;  /* 0x0000000522057c24 */ /* 0x040fe4000f8e0203 */
[----:B------:R-:W-:Y:S01]  /*a610*/  IMAD.WIDE.U32 R2, R34, UR4, RZ ;  /* 0x0000000422027c25 */ /* 0x000fe2000f8e00ff */
[----:B------:R-:W-:-:S03]  /*a620*/  ULDC.64 UR4, c[0x0][0x338] ;  /* 0x0000ce0000047ab9 */ /* 0x000fc60000000a00 */
[----:B------:R-:W-:Y:S02]  /*a630*/  IMAD.IADD R3, R3, 0x1, R5 ;  /* 0x0000000103037824 */ /* 0x000fe400078e0205 */
[----:B---3--:R-:W-:Y:S02]  /*a640*/  IMAD R5, R4, UR4, RZ ;  /* 0x0000000404057c24 */ /* 0x008fe4000f8e02ff */
[----:B------:R-:W-:-:S04]  /*a650*/  IMAD.WIDE.U32 R2, R28, UR4, R2 ;  /* 0x000000041c027c25 */ /* 0x000fc8000f8e0002 */
[----:B------:R-:W-:Y:S01]  /*a660*/  IMAD R5, R28, UR5, R5 ;  /* 0x000000051c057c24 */ /* 0x000fe2000f8e0205 */
[----:B------:R-:W-:-:S03]  /*a670*/  ULDC.64 UR4, c[0x0][0x330] ;  /* 0x0000cc0000047ab9 */ /* 0x000fc60000000a00 */
        /* <DEDUP_REMOVED lines=10> */
[----:B------:R-:W-:Y:S01]  /*a720*/  LOP3.LUT P6, RZ, R16, 0x40000000, RZ, 0xc0, !PT ;  /* 0x4000000010ff7812 */ /* 0x000fe200078cc0ff */
[----:B------:R-:W2:Y:S01]  /*a730*/  S2R R4, SR_TID.X ;  /* 0x0000000000047919 */ /* 0x000ea20000002100 */
[----:B------:R-:W-:Y:S02]  /*a740*/  LEA R9, R9, UR39, 0x1 ;  /* 0x0000002709097c11 */ /* 0x000fe4000f8e08ff */
[----:B------:R-:W-:Y:S01]  /*a750*/  P2R R12, PR, RZ, 0x40 ;  /* 0x00000040ff0c7803 */ /* 0x000fe20000000000 */
[----:B------:R-:W-:Y:S01]  /*a760*/  STL [R1+0x28], R24 ;  /* 0x0000281801007387 */ /* 0x000fe20000100800 */
[----:B------:R-:W-:Y:S02]  /*a770*/  LOP3.LUT P6, RZ, R30, 0x10, RZ, 0xc0, !PT ;  /* 0x000000101eff7812 */ /* 0x000fe400078cc0ff */
[----:B------:R-:W-:Y:S01]  /*a780*/  LOP3.LUT P5, RZ, R16, 0x8000000, RZ, 0xc0, !PT ;  /* 0x0800000010ff7812 */ /* 0x000fe200078ac0ff */
[----:B------:R-:W-:Y:S01]  /*a790*/  STL [R1+0x24], R23 ;  /* 0x0000241701007387 */ /* 0x000fe20000100800 */
[----:B------:R-:W-:-:S02]  /*a7a0*/  P2R R13, PR, RZ, 0x40 ;  /* 0x00000040ff0d7803 */ /* 0x000fc40000000000 */
[C---:B------:R-:W-:Y:S01]  /*a7b0*/  LOP3.LUT P6, RZ, R16.reuse, 0x40000, RZ, 0xc0, !PT ;  /* 0x0004000010ff7812 */ /* 0x040fe200078cc0ff */
[----:B------:R-:W-:Y:S01]  /*a7c0*/  STL [R1+0x20], R22 ;  /* 0x0000201601007387 */ /* 0x000fe20000100800 */
[C---:B------:R-:W-:Y:S02]  /*a7d0*/  LOP3.LUT P4, RZ, R16.reuse, 0x1000000, RZ, 0xc0, !PT ;  /* 0x0100000010ff7812 */ /* 0x040fe4000788c0ff */
[----:B------:R-:W-:Y:S01]  /*a7e0*/  P2R R15, PR, RZ, 0x40 ;  /* 0x00000040ff0f7803 */ /* 0x000fe20000000000 */
[----:B------:R-:W-:Y:S01]  /*a7f0*/  STL [R1+0x1c], R19 ;  /* 0x00001c1301007387 */ /* 0x000fe20000100800 */
[C---:B------:R-:W-:Y:S02]  /*a800*/  LOP3.LUT P6, RZ, R16.reuse, 0x80000, RZ, 0xc0, !PT ;  /* 0x0008000010ff7812 */ /* 0x040fe400078cc0ff */
[----:B------:R-:W-:Y:S01]  /*a810*/  LOP3.LUT P3, RZ, R16, 0x20000, RZ, 0xc0, !PT ;  /* 0x0002000010ff7812 */ /* 0x000fe2000786c0ff */
[----:B------:R-:W-:Y:S01]  /*a820*/  STL [R1+0x18], R18 ;  /* 0x0000181201007387 */ /* 0x000fe20000100800 */
[----:B------:R-:W-:-:S02]  /*a830*/  P2R R20, PR, RZ, 0x40 ;  /* 0x00000040ff147803 */ /* 0x000fc40000000000 */
[C---:B------:R-:W-:Y:S01]  /*a840*/  LOP3.LUT P6, RZ, R16.reuse, 0x100000, RZ, 0xc0, !PT ;  /* 0x0010000010ff7812 */ /* 0x040fe200078cc0ff */
[----:B------:R-:W-:Y:S01]  /*a850*/  STL [R1+0x14], R17 ;  /* 0x0000141101007387 */ /* 0x000fe20000100800 */
[C---:B------:R-:W-:Y:S02]  /*a860*/  LOP3.LUT P2, RZ, R16.reuse, 0x10000, RZ, 0xc0, !PT ;  /* 0x0001000010ff7812 */ /* 0x040fe4000784c0ff */
[----:B------:R-:W-:Y:S01]  /*a870*/  P2R R11, PR, RZ, 0x40 ;  /* 0x00000040ff0b7803 */ /* 0x000fe20000000000 */
[----:B------:R-:W3:Y:S01]  /*a880*/  SHFL.IDX PT, R2, R8, RZ, 0x181f ;  /* 0x00181fff08027589 */ /* 0x000ee200000e0000 */
[C---:B------:R-:W-:Y:S02]  /*a890*/  LOP3.LUT P6, RZ, R16.reuse, 0x2000000, RZ, 0xc0, !PT ;  /* 0x0200000010ff7812 */ /* 0x040fe400078cc0ff */
[----:B------:R-:W-:Y:S01]  /*a8a0*/  LOP3.LUT P1, RZ, R16, 0x8000, RZ, 0xc0, !PT ;  /* 0x0000800010ff7812 */ /* 0x000fe2000782c0ff */
[----:B------:R-:W4:Y:S01]  /*a8b0*/  SHFL.IDX PT, R3, R10, RZ, 0x181f ;  /* 0x00181fff0a037589 */ /* 0x000f2200000e0000 */
[----:B------:R-:W-:Y:S01]  /*a8c0*/  P2R R14, PR, RZ, 0x40 ;  /* 0x00000040ff0e7803 */ /* 0x000fe20000000000 */
[----:B--2---:R-:W-:Y:S01]  /*a8d0*/  IMAD.SHL.U32 R4, R4, 0x8, RZ ;  /* 0x0000000804047824 */ /* 0x004fe200078e00ff */
[----:B------:R-:W-:-:S04]  /*a8e0*/  LOP3.LUT P6, RZ, R16, 0x10000000, RZ, 0xc0, !PT ;  /* 0x1000000010ff7812 */ /* 0x000fc800078cc0ff */
[----:B------:R-:W-:Y:S02]  /*a8f0*/  P2R R21, PR, RZ, 0x40 ;  /* 0x00000040ff157803 */ /* 0x000fe40000000000 */
[----:B------:R-:W-:Y:S02]  /*a900*/  LOP3.LUT P6, RZ, R16, 0x80000000, RZ, 0xc0, !PT ;  /* 0x8000000010ff7812 */ /* 0x000fe400078cc0ff */
[----:B------:R-:W-:Y:S02]  /*a910*/  LOP3.LUT R4, R4, 0x38, RZ, 0xc0, !PT ;  /* 0x0000003804047812 */ /* 0x000fe400078ec0ff */
[----:B------:R-:W-:Y:S02]  /*a920*/  P2R R26, PR, RZ, 0x40 ;  /* 0x00000040ff1a7803 */ /* 0x000fe40000000000 */
[----:B------:R-:W-:Y:S01]  /*a930*/  LOP3.LUT P6, RZ, R30, 0x4, RZ, 0xc0, !PT ;  /* 0x000000041eff7812 */ /* 0x000fe200078cc0ff */
[----:B0-----:R-:W-:-:S03]  /*a940*/  IMAD.SHL.U32 R0, R4, 0x2, RZ ;  /* 0x0000000204007824 */ /* 0x001fc600078e00ff */
[----:B------:R-:W-:Y:S02]  /*a950*/  P2R R28, PR, RZ, 0x40 ;  /* 0x00000040ff1c7803 */ /* 0x000fe40000000000 */
[----:B------:R-:W-:Y:S02]  /*a960*/  LOP3.LUT P6, RZ, R30, 0x20, RZ, 0xc0, !PT ;  /* 0x000000201eff7812 */ /* 0x000fe400078cc0ff */
[----:B---3--:R-:W-:Y:S02]  /*a970*/  IADD3 R6, P0, R2, R0, RZ ;  /* 0x0000000002067210 */ /* 0x008fe40007f1e0ff */
[----:B------:R-:W-:Y:S01]  /*a980*/  P2R R34, PR, RZ, 0x40 ;  /* 0x00000040ff227803 */ /* 0x000fe20000000000 */
[----:B------:R-:W0:Y:S01]  /*a990*/  SHFL.IDX PT, R2, R8, 0x1, 0x181f ;  /* 0x00381f0008027f89 */ /* 0x000e2200000e0000 */
[----:B------:R-:W-:Y:S02]  /*a9a0*/  LOP3.LUT P6, RZ, R16, 0x200000, RZ, 0xc0, !PT ;  /* 0x0020000010ff7812 */ /* 0x000fe400078cc0ff */
[----:B----4-:R-:W-:-:S02]  /*a9b0*/  IADD3.X R7, RZ, R3, RZ, P0, !PT ;  /* 0x00000003ff077210 */ /* 0x010fc400007fe4ff */
[----:B------:R-:W-:Y:S01]  /*a9c0*/  P2R R36, PR, RZ, 0x40 ;  /* 0x00000040ff247803 */ /* 0x000fe20000000000 */
[----:B------:R-:W2:Y:S01]  /*a9d0*/  SHFL.IDX PT, R3, R10, 0x1, 0x181f ;  /* 0x00381f000a037f89 */ /* 0x000ea200000e0000 */
[----:B------:R-:W-:-:S04]  /*a9e0*/  LOP3.LUT P6, RZ, R16, 0x400000, RZ, 0xc0, !PT ;  /* 0x0040000010ff7812 */ /* 0x000fc800078cc0ff */
[----:B------:R-:W-:Y:S02]  /*a9f0*/  P2R R17, PR, RZ, 0x40 ;  /* 0x00000040ff117803 */ /* 0x000fe40000000000 */
[----:B------:R-:W-:-:S04]  /*aa00*/  LOP3.LUT P6, RZ, R16, 0x800000, RZ, 0xc0, !PT ;  /* 0x0080000010ff7812 */ /* 0x000fc800078cc0ff */
[----:B------:R-:W-:Y:S02]  /*aa10*/  P2R R18, PR, RZ, 0x40 ;  /* 0x00000040ff127803 */ /* 0x000fe40000000000 */
[----:B------:R-:W-:-:S04]  /*aa20*/  LOP3.LUT P6, RZ, R16, 0x4000000, RZ, 0xc0, !PT ;  /* 0x0400000010ff7812 */ /* 0x000fc800078cc0ff */
[----:B-1----:R-:W-:Y:S02]  /*aa30*/  P2R R19, PR, RZ, 0x40 ;  /* 0x00000040ff137803 */ /* 0x002fe40000000000 */
[----:B------:R-:W-:Y:S02]  /*aa40*/  LOP3.LUT P6, RZ, R16, 0x20000000, RZ, 0xc0, !PT ;  /* 0x2000000010ff7812 */ /* 0x000fe400078cc0ff */
[----:B0-----:R-:W-:Y:S02]  /*aa50*/  IADD3 R4, P0, R2, R0, RZ ;  /* 0x0000000002047210 */ /* 0x001fe40007f1e0ff */
[----:B------:R-:W-:Y:S01]  /*aa60*/  P2R R22, PR, RZ, 0x40 ;  /* 0x00000040ff167803 */ /* 0x000fe20000000000 */
[----:B------:R-:W0:Y:S01]  /*aa70*/  SHFL.IDX PT, R2, R8, 0x2, 0x181f ;  /* 0x00581f0008027f89 */ /* 0x000e2200000e0000 */
[----:B------:R-:W-:Y:S01]  /*aa80*/  LOP3.LUT P6, RZ, R30, 0x1, RZ, 0xc0, !PT ;  /* 0x000000011eff7812 */ /* 0x000fe200078cc0ff */
[----:B--2---:R-:W-:Y:S02]  /*aa90*/  IMAD.X R5, RZ, RZ, R3, P0 ;  /* 0x000000ffff057224 */ /* 0x004fe400000e0603 */
[----:B------:R-:W1:Y:S01]  /*aaa0*/  SHFL.IDX PT, R3, R10, 0x2, 0x181f ;  /* 0x00581f000a037f89 */ /* 0x000e6200000e0000 */
[----:B------:R-:W-:-:S02]  /*aab0*/  P2R R23, PR, RZ, 0x40 ;  /* 0x00000040ff177803 */ /* 0x000fc40000000000 */
[----:B------:R-:W-:-:S04]  /*aac0*/  LOP3.LUT P6, RZ, R30, 0x8, RZ, 0xc0, !PT ;  /* 0x000000081eff7812 */ /* 0x000fc800078cc0ff */
[----:B------:R-:W-:Y:S02]  /*aad0*/  P2R R24, PR, RZ, 0x40 ;  /* 0x00000040ff187803 */ /* 0x000fe40000000000 */
[----:B------:R-:W-:Y:S02]  /*aae0*/  LOP3.LUT P6, RZ, R30, 0x40, RZ, 0xc0, !PT ;  /* 0x000000401eff7812 */ /* 0x000fe400078cc0ff */
[----:B0-----:R-:W-:-:S11]  /*aaf0*/  IADD3 R2, P0, R2, R0, RZ ;  /* 0x0000000002027210 */ /* 0x001fd60007f1e0ff */
[----:B------:R0:W-:Y:S01]  /*ab00*/  LDGSTS.E.BYPASS.LTC128B.128 [R9+0x400], desc[UR50][R6.64], !P6 ;  /* 0x0040000006097fae */ /* 0x0001e2000f101d72 */
[----:B------:R-:W-:Y:S01]  /*ab10*/  ISETP.NE.AND P6, PT, R24, RZ, PT ;  /* 0x000000ff1800720c */ /* 0x000fe20003fc5270 */
[----:B-1----:R-:W-:Y:S02]  /*ab20*/  IMAD.X R3, RZ, RZ, R3, P0 ;  /* 0x000000ffff037224 */ /* 0x002fe400000e0603 */
[----:B------:R0:W5:Y:S01]  /*ab30*/  LDL.LU R24, [R1+0x28] ;  /* 0x0000280001187983 */ /* 0x0001620000300800 */
[----:B------:R-:W-:-:S09]  /*ab40*/  LOP3.LUT P0, RZ, R30, 0x2, RZ, 0xc0, !PT ;  /* 0x000000021eff7812 */ /* 0x000fd2000780c0ff */
[----:B------:R0:W-:Y:S01]  /*ab50*/  LDGSTS.E.BYPASS.LTC128B.128 [R9+0x2400], desc[UR50][R6.64+0x80], !P6 ;  /* 0x0240008006097fae */ /* 0x0001e2000f101d72 */
[----:B------:R-:W-:-:S03]  /*ab60*/  ISETP.NE.AND P6, PT, R23, RZ, PT ;  /* 0x000000ff1700720c */ /* 0x000fc60003fc5270 */
[----:B------:R0:W5:Y:S10]  /*ab70*/  LDL.LU R23, [R1+0x24] ;  /* 0x0000240001177983 */ /* 0x0001740000300800 */
        /* <DEDUP_REMOVED lines=13> */
[----:B------:R-:W-:-:S13]  /*ac50*/  ISETP.NE.AND P6, PT, R36, RZ, PT ;  /* 0x000000ff2400720c */ /* 0x000fda0003fc5270 */
        /* <DEDUP_REMOVED lines=19> */
[----:B------:R-:W-:-:S03]  /*ad90*/  ISETP.NE.AND P6, PT, R12, RZ, PT ;  /* 0x000000ff0c00720c */ /* 0x000fc60003fc5270 */
[----:B------:R0:W-:Y:S04]  /*ada0*/  LDGSTS.E.BYPASS.LTC128B.128 [R9+0x3400], desc[UR50][R2.64+0x80], !P0 ;  /* 0x0340008002097fae */ /* 0x0001e8000c101d72 */
[----:B------:R0:W1:Y:S06]  /*adb0*/  SHFL.IDX PT, R14, R8, 0x3, 0x181f ;  /* 0x00781f00080e7f89 */ /* 0x00006c00000e0000 */
[----:B------:R0:W-:Y:S04]  /*adc0*/  LDGSTS.E.BYPASS.LTC128B.128 [R9+0x5400], desc[UR50][R2.64+0x100], !P6 ;  /* 0x0540010002097fae */ /* 0x0001e8000f101d72 */
[----:B------:R0:W-:Y:S04]  /*add0*/  LDGSTS.E.BYPASS.LTC128B.128 [R9+0x7400], desc[UR50][R2.64+0x180], !P5 ;  /* 0x0740018002097fae */ /* 0x0001e8000e901d72 */
[----:B------:R0:W-:Y:S04]  /*ade0*/  LDGSTS.E.BYPASS.LTC128B.128 [R9+0x9400], desc[UR50][R2.64+0x200], !P4 ;  /* 0x0940020002097fae */ /* 0x0001e8000e101d72 */
[----:B------:R0:W-:Y:S04]  /*adf0*/  LDGSTS.E.BYPASS.LTC128B.128 [R9+0xb400], desc[UR50][R2.64+0x280], !P3 ;  /* 0x0b40028002097fae */ /* 0x0001e8000d901d72 */
[----:B------:R0:W-:Y:S04]  /*ae00*/  LDGSTS.E.BYPASS.LTC128B.128 [R9+0xd400], desc[UR50][R2.64+0x300], !P2 ;  /* 0x0d40030002097fae */ /* 0x0001e8000d101d72 */
[----:B------:R0:W-:Y:S04]  /*ae10*/  LDGSTS.E.BYPASS.LTC128B.128 [R9+0xf400], desc[UR50][R2.64+0x380], !P1 ;  /* 0x0f40038002097fae */ /* 0x0001e8000c901d72 */
[----:B-1----:R-:W2:Y:S02]  /*ae20*/  SHFL.IDX PT, R10, R10, 0x3, 0x181f ;  /* 0x00781f000a0a7f89 */ /* 0x002ea400000e0000 */
.L_x_134:
[----:B------:R-:W-:Y:S02]  /*ae30*/  LOP3.LUT P6, RZ, R30, 0x1000, RZ, 0xc0, !PT ;  /* 0x000010001eff7812 */ /* 0x000fe400078cc0ff */
[----:B0-----:R-:W-:Y:S02]  /*ae40*/  IADD3 R2, P0, R14, R0, RZ ;  /* 0x000000000e027210 */ /* 0x001fe40007f1e0ff */
[----:B------:R-:W-:Y:S02]  /*ae50*/  P2R R4, PR, RZ, 0x40 ;  /* 0x00000040ff047803 */ /* 0x000fe40000000000 */
[C---:B------:R-:W-:Y:S01]  /*ae60*/  LOP3.LUT P6, RZ, R30.reuse, 0x4000, RZ, 0xc0, !PT ;  /* 0x000040001eff7812 */ /* 0x040fe200078cc0ff */
[----:B--2---:R-:W-:Y:S01]  /*ae70*/  IMAD.X R3, RZ, RZ, R10, P0 ;  /* 0x000000ffff037224 */ /* 0x004fe200000e060a */
[C---:B------:R-:W-:Y:S02]  /*ae80*/  LOP3.LUT P0, RZ, R30.reuse, 0x2000, RZ, 0xc0, !PT ;  /* 0x000020001eff7812 */ /* 0x040fe4000780c0ff */
[----:B------:R-:W-:-:S02]  /*ae90*/  LOP3.LUT P5, RZ, R30, 0x800, RZ, 0xc0, !PT ;  /* 0x000008001eff7812 */ /* 0x000fc400078ac0ff */
[C---:B------:R-:W-:Y:S02]  /*aea0*/  LOP3.LUT P4, RZ, R30.reuse, 0x400, RZ, 0xc0, !PT ;  /* 0x000004001eff7812 */ /* 0x040fe4000788c0ff */
[C---:B------:R-:W-:Y:S02]  /*aeb0*/  LOP3.LUT P3, RZ, R30.reuse, 0x200, RZ, 0xc0, !PT ;  /* 0x000002001eff7812 */ /* 0x040fe4000786c0ff */
[C---:B------:R-:W-:Y:S02]  /*aec0*/  LOP3.LUT P2, RZ, R30.reuse, 0x100, RZ, 0xc0, !PT ;  /* 0x000001001eff7812 */ /* 0x040fe4000784c0ff */
[----:B------:R-:W-:Y:S01]  /*aed0*/  LOP3.LUT P1, RZ, R30, 0x80, RZ, 0xc0, !PT ;  /* 0x000000801eff7812 */ /* 0x000fe2000782c0ff */
[----:B------:R-:W-:Y:S01]  /*aee0*/  @!PT LDS RZ, [RZ] ;  /* 0x00000000fffff984 */ /* 0x000fe20000000800 */
[----:B------:R-:W-:Y:S01]  /*aef0*/  @!PT LDS RZ, [RZ] ;  /* 0x00000000fffff984 */ /* 0x000fe20000000800 */
[----:B------:R-:W-:Y:S01]  /*af00*/  @!PT LDS RZ, [RZ] ;  /* 0x00000000fffff984 */ /* 0x000fe20000000800 */
[----:B------:R0:W-:Y:S01]  /*af10*/  LDGSTS.E.BYPASS.LTC128B.128 [R9+0x1c00], desc[UR50][R2.64], !P6 ;  /* 0x01c0000002097fae */ /* 0x0001e2000f101d72 */
[----:B------:R-:W-:-:S03]  /*af20*/  ISETP.NE.AND P6, PT, R4, RZ, PT ;  /* 0x000000ff0400720c */ /* 0x000fc60003fc5270 */
[----:B------:R0:W-:Y:S01]  /*af30*/  LDGSTS.E.BYPASS.LTC128B.128 [R9+0x3c00], desc[UR50][R2.64+0x80], !P0 ;  /* 0x03c0008002097fae */ /* 0x0001e2000c101d72 */
[----:B------:R-:W-:-:S09]  /*af40*/  PLOP3.LUT P0, PT, PT, PT, PT, 0x80, 0x0 ;  /* 0x000000000000781c */ /* 0x000fd20003f0f070 */
[----:B------:R0:W-:Y:S04]  /*af50*/  LDGSTS.E.BYPASS.LTC128B.128 [R9+0x5c00], desc[UR50][R2.64+0x100], !P6 ;  /* 0x05c0010002097fae */ /* 0x0001e8000f101d72 */
[----:B------:R0:W-:Y:S04]  /*af60*/  LDGSTS.E.BYPASS.LTC128B.128 [R9+0x7c00], desc[UR50][R2.64+0x180], !P5 ;  /* 0x07c0018002097fae */ /* 0x0001e8000e901d72 */
[----:B------:R0:W-:Y:S04]  /*af70*/  LDGSTS.E.BYPASS.LTC128B.128 [R9+0x9c00], desc[UR50][R2.64+0x200], !P4 ;  /* 0x09c0020002097fae */ /* 0x0001e8000e101d72 */
[----:B------:R0:W-:Y:S04]  /*af80*/  LDGSTS.E.BYPASS.LTC128B.128 [R9+0xbc00], desc[UR50][R2.64+0x280], !P3 ;  /* 0x0bc0028002097fae */ /* 0x0001e8000d901d72 */
[----:B------:R0:W-:Y:S04]  /*af90*/  LDGSTS.E.BYPASS.LTC128B.128 [R9+0xdc00], desc[UR50][R2.64+0x300], !P2 ;  /* 0x0dc0030002097fae */ /* 0x0001e8000d101d72 */
[----:B------:R0:W-:Y:S01]  /*afa0*/  LDGSTS.E.BYPASS.LTC128B.128 [R9+0xfc00], desc[UR50][R2.64+0x380], !P1 ;  /* 0x0fc0038002097fae */ /* 0x0001e2000c901d72 */
[----:B------:R-:W-:Y:S01]  /*afb0*/  NOP ;  /* 0x0000000000007918 */ /* 0x000fe20000000000 */
.L_x_68:
[----:B------:R-:W-:Y:S02]  /*afc0*/  PLOP3.LUT P1, PT, P1, P0, PT, 0xa2, 0x0 ;  /* 0x000000000000781c */ /* 0x000fe40000f21472 */
[----:B-----5:R-:W-:-:S08]  /*afd0*/  @P0 R2UR P1, UR4, R19 ;  /* 0x00000000130402ca */ /* 0x020fd00000020000 */
[----:B------:R-:W-:-:S05]  /*afe0*/  @P0 PLOP3.LUT P0, PT, P1, PT, PT, 0x80, 0x0 ;  /* 0x000000000000081c */ /* 0x000fca0000f0f070 */
[----:B------:R-:W-:Y:S01]  /*aff0*/  @!P1 SYNCS.ARRIVE.TRANS64.RED.A0T1 RZ, [UR4+0x28c50], RZ ;  /* 0x028c50ffffff99a7 */ /* 0x000fe20008200404 */
[----:B------:R-:W-:Y:S07]  /*b000*/  @!P1 ARRIVES.LDGSTSBAR.64.TRANSCNT [UR4+0x28c50] ;  /* 0x028c5000ff0099b0 */ /* 0x000fee0008000a84 */
[----:B------:R-:W-:Y:S05]  /*b010*/  @P0 BRA.U.ANY `(.L_x_68) ;  /* 0xfffffffd00e80947 */ /* 0x000fea000393ffff */
[----:B------:R-:W-:Y:S01]  /*b020*/  NOP ;  /* 0x0000000000007918 */ /* 0x000fe20000000000 */
[----:B0-----:R-:W-:-:S05]  /*b030*/  IMAD.U32 R2, RZ, RZ, UR41 ;  /* 0x00000029ff027e24 */ /* 0x001fca000f8e00ff */
[----:B------:R-:W-:-:S13]  /*b040*/  ISETP.NE.AND P2, PT, R2, 0x3, PT ;  /* 0x000000030200780c */ /* 0x000fda0003f45270 */
[----:B------:R-:W-:Y:S05]  /*b050*/  @!P2 BRA `(.L_x_69) ;  /* 0x000000000004a947 */ /* 0x000fea0003800000 */
[----:B------:R-:W-:Y:S01]  /*b060*/  BPT.TRAP 0x1 ;  /* 0x000000040000795c */ /* 0x000fe20000300000 */
.L_x_69:
[----:B------:R-:W-:Y:S01]  /*b070*/  VIADD R17, R17, 0x1 ;  /* 0x0000000111117836 */ /* 0x000fe20000000000 */
[----:B------:R-:W-:Y:S01]  /*b080*/  UISETP.GE.AND UP0, UPT, UR36, 0x41, UPT ;  /* 0x000000412400788c */ /* 0x000fe2000bf06270 */
[----:B------:R0:W-:Y:S03]  /*b090*/  SYNCS.ARRIVE.TRANS64.A1T0 RZ, [R19+URZ+0x28c50], RZ ;  /* 0x028c50ff13ff79a7 */ /* 0x0001e6000810003f */
[----:B------:R-:W-:-:S04]  /*b0a0*/  ISETP.NE.AND P0, PT, R17, 0x2, PT ;  /* 0x000000021100780c */ /* 0x000fc80003f05270 */
[----:B------:R-:W-:Y:S02]  /*b0b0*/  SEL R17, R17, RZ, P0 ;  /* 0x000000ff11117207 */ /* 0x000fe40000000000 */
[----:B------:R-:W-:Y:S02]  /*b0c0*/  SEL R3, RZ, 0x1, P0 ;  /* 0x00000001ff037807 */ /* 0x000fe40000000000 */
[----:B------:R-:W-:Y:S02]  /*b0d0*/  PLOP3.LUT P0, PT, PT, PT, UP0, 0x40, 0x0 ;  /* 0x000000000000781c */ /* 0x000fe40003f0e808 */
[----:B------:R-:W-:-:S11]  /*b0e0*/  LOP3.LUT R22, R22, R3, RZ, 0x3c, !PT ;  /* 0x0000000316167212 */ /* 0x000fd600078e3cff */
[----:B0-----:R-:W-:Y:S05]  /*b0f0*/  @P0 BRA `(.L_x_70) ;  /* 0x0000000c00740947 */ /* 0x001fea0003800000 */
[----:B------:R-:W-:Y:S01]  /*b100*/  BSSY B0, `(.L_x_70) ;  /* 0x00000dc000007945 */ /* 0x000fe20003800000 */
[----:B------:R-:W-:-:S07]  /*b110*/  IMAD.U32 R8, RZ, RZ, UR40 ;  /* 0x00000028ff087e24 */ /* 0x000fce000f8e00ff */
.L_x_83:
[----:B------:R-:W0:Y:S01]  /*b120*/  LDC R2, c[0x0][0x430] ;  /* 0x00010c00ff027b82 */ /* 0x000e220000000800 */
[----:B------:R-:W-:Y:S01]  /*b130*/  ISETP.GT.U32.AND P0, PT, R23, 0x3f, PT ;  /* 0x0000003f1700780c */ /* 0x000fe20003f04070 */
[----:B------:R-:W-:Y:S01]  /*b140*/  IMAD.U32 R11, RZ, RZ, UR41 ;  /* 0x00000029ff0b7e24 */ /* 0x000fe2000f8e00ff */
[----:B------:R-:W-:-:S11]  /*b150*/  ULDC UR4, c[0x0][0x430] ;  /* 0x00010c0000047ab9 */ /* 0x000fd60000000800 */
[----:B-1----:R-:W1:Y:S01]  /*b160*/  @!P0 LDC.64 R4, c[0x0][0x428] ;  /* 0x00010a00ff048b82 */ /* 0x002e620000000a00 */
[----:B0-----:R-:W-:Y:S02]  /*b170*/  ISETP.NE.AND P1, PT, R2, 0x1, PT ;  /* 0x000000010200780c */ /* 0x001fe40003f25270 */
[----:B------:R-:W-:-:S05]  /*b180*/  LEA R2, R8, R31, 0x6 ;  /* 0x0000001f08027211 */ /* 0x000fca00078e30ff */
[----:B------:R-:W-:-:S04]  /*b190*/  IMAD.IADD R9, R23, 0x1, R2 ;  /* 0x0000000117097824 */ /* 0x000fc800078e0202 */
[----:B------:R-:W-:Y:S02]  /*b1a0*/  IMAD.MOV.U32 R10, RZ, RZ, R9 ;  /* 0x000000ffff0a7224 */ /* 0x000fe400078e0009 */
[----:B------:R-:W0:Y:S08]  /*b1b0*/  @P1 LDC R6, c[0x0][0x434] ;  /* 0x00010d00ff061b82 */ /* 0x000e300000000800 */
[----:B------:R-:W2:Y:S01]  /*b1c0*/  @P1 LDC R3, c[0x0][0x438] ;  /* 0x00010e00ff031b82 */ /* 0x000ea20000000800 */
[----:B0-----:R-:W-:-:S07]  /*b1d0*/  @P1 IMAD.HI.U32 R2, R9, R6, RZ ;  /* 0x0000000609021227 */ /* 0x001fce00078e00ff */
[----:B------:R-:W0:Y:S01]  /*b1e0*/  @!P0 LDC.64 R6, c[0x0][0x418] ;  /* 0x00010600ff068b82 */ /* 0x000e220000000a00 */
[----:B--2---:R-:W-:Y:S01]  /*b1f0*/  @P1 SHF.R.U32.HI R10, RZ, R3, R2 ;  /* 0x00000003ff0a1219 */ /* 0x004fe20000011602 */
[----:B-1----:R-:W-:-:S03]  /*b200*/  @!P0 IMAD R2, R32, R4, RZ ;  /* 0x0000000420028224 */ /* 0x002fc600078e02ff */
[----:B------:R-:W-:Y:S01]  /*b210*/  @!P0 SHF.R.S32.HI R3, RZ, 0x1f, R10 ;  /* 0x0000001fff038819 */ /* 0x000fe2000001140a */
[----:B------:R-:W-:Y:S02]  /*b220*/  @!P0 IMAD R5, R25, R5, R2 ;  /* 0x0000000519058224 */ /* 0x000fe400078e0202 */
[----:B------:R-:W-:-:S04]  /*b230*/  @!P0 IMAD.MOV.U32 R2, RZ, RZ, R10 ;  /* 0x000000ffff028224 */ /* 0x000fc800078e000a */
[----:B------:R-:W-:-:S04]  /*b240*/  @!P0 IMAD.WIDE.U32 R2, R25, R4, R2 ;  /* 0x0000000419028225 */ /* 0x000fc800078e0002 */
[----:B------:R-:W-:Y:S02]  /*b250*/  @!P0 IMAD.IADD R3, R5, 0x1, R3 ;  /* 0x0000000105038824 */ /* 0x000fe400078e0203 */
[----:B------:R-:W-:Y:S01]  /*b260*/  IMAD.MOV.U32 R4, RZ, RZ, RZ ;  /* 0x000000ffff047224 */ /* 0x000fe200078e00ff */
[----:B0-----:R-:W-:-:S04]  /*b270*/  @!P0 LEA R6, P1, R2, R6, 0x2 ;  /* 0x0000000602068211 */ /* 0x001fc800078210ff */
[----:B------:R-:W-:-:S05]  /*b280*/  @!P0 LEA.HI.X R7, R2, R7, R3, 0x2, P1 ;  /* 0x0000000702078211 */ /* 0x000fca00008f1403 */
[----:B------:R0:W5:Y:S01]  /*b290*/  @!P0 LDG.E R4, desc[UR50][R6.64] ;  /* 0x0000003206048981 */ /* 0x000162000c1e1900 */
[----:B------:R-:W-:Y:S02]  /*b2a0*/  ISETP.NE.AND P2, PT, R11, 0x3, PT ;  /* 0x000000030b00780c */ /* 0x000fe40003f45270 */
[----:B------:R-:W-:-:S05]  /*b2b0*/  IADD3 R2, -R10, RZ, RZ ;  /* 0x000000ff0a027210 */ /* 0x000fca0007ffe1ff */
[----:B------:R-:W-:-:S06]  /*b2c0*/  IMAD R5, R2, UR4, R9 ;  /* 0x0000000402057c24 */ /* 0x000fcc000f8e0209 */
[----:B0-----:R-:W-:Y:S05]  /*b2d0*/  @!P2 BRA `(.L_x_71) ;  /* 0x000000000004a947 */ /* 0x001fea0003800000 */
[----:B------:R-:W-:Y:S01]  /*b2e0*/  BPT.TRAP 0x1 ;  /* 0x000000040000795c */ /* 0x000fe20000300000 */
.L_x_71:
[----:B------:R-:W-:Y:S01]  /*b2f0*/  LEA R9, R17, UR39, 0x3 ;  /* 0x0000002711097c11 */ /* 0x000fe2000f8e18ff */
[----:B------:R-:W-:Y:S01]  /*b300*/  BSSY B1, `(.L_x_72) ;  /* 0x0000005000017945 */ /* 0x000fe20003800000 */
[----:B------:R-:W-:Y:S02]  /*b310*/  SHF.L.U32 R20, R22, 0x1f, RZ ;  /* 0x0000001f16147819 */ /* 0x000fe400000006ff */
[----:B------:R-:W-:Y:S02]  /*b320*/  SHF.R.S32.HI R7, RZ, 0x1f, R5 ;  /* 0x0000001fff077819 */ /* 0x000fe40000011405 */
[----:B------:R-:W0:Y:S02]  /*b330*/  SYNCS.PHASECHK.TRANS64.TRYWAIT P0, [R9+URZ+0x28c40], R20 ;  /* 0x028c4014090075a7 */ /* 0x000e24000800017f */
[----:B0-----:R-:W-:Y:S05]  /*b340*/  @!P0 BRA `(.L_x_73) ;  /* 0x0000002400548947 */ /* 0x001fea0003800000 */
.L_x_135:
[----:B------:R-:W-:Y:S05]  /*b350*/  BSYNC B1 ;  /* 0x0000000000017941 */ /* 0x000fea0003800000 */
.L_x_72:
[----:B------:R-:W-:Y:S01]  /*b360*/  ULDC.64 UR4, c[0x0][0x300] ;  /* 0x0000c00000047ab9 */ /* 0x000fe20000000a00 */
[----:B-----5:R-:W-:Y:S01]  /*b370*/  SHF.R.S32.HI R19, RZ, 0x1f, R4 ;  /* 0x0000001fff137819 */ /* 0x020fe20000011404 */
[----:B------:R-:W-:Y:S01]  /*b380*/  IMAD R2, R7, UR4, RZ ;  /* 0x0000000407027c24 */ /* 0x000fe2000f8e02ff */
[----:B------:R-:W-:Y:S01]  /*b390*/  LOP3.LUT P1, RZ, R16, 0x1, RZ, 0xc0, !PT ;  /* 0x0000000110ff7812 */ /* 0x000fe2000782c0ff */
[----:B------:R-:W-:Y:S02]  /*b3a0*/  IMAD R6, R17, 0x1000, R33 ;  /* 0x0000100011067824 */ /* 0x000fe400078e0221 */
[C---:B------:R-:W-:Y:S02]  /*b3b0*/  IMAD R11, R5.reuse, UR5, R2 ;  /* 0x00000005050b7c24 */ /* 0x040fe4000f8e0202 */
[----:B------:R-:W-:Y:S01]  /*b3c0*/  IMAD.WIDE.U32 R2, R5, UR4, RZ ;  /* 0x0000000405027c25 */ /* 0x000fe2000f8e00ff */
[----:B------:R-:W-:-:S03]  /*b3d0*/  ULDC.64 UR4, c[0x0][0x310] ;  /* 0x0000c40000047ab9 */ /* 0x000fc60000000a00 */
[----:B------:R-:W-:Y:S02]  /*b3e0*/  IMAD.IADD R3, R3, 0x1, R11 ;  /* 0x0000000103037824 */ /* 0x000fe400078e020b */
[----:B------:R-:W-:Y:S02]  /*b3f0*/  IMAD R11, R19, UR4, RZ ;  /* 0x00000004130b7c24 */ /* 0x000fe4000f8e02ff */
        /* <DEDUP_REMOVED lines=13> */
[----:B------:R-:W1:Y:S01]  /*b4d0*/  SHFL.IDX PT, R14, R21, RZ, 0x181f ;  /* 0x00181fff150e7589 */ /* 0x000e6200000e0000 */
[----:B------:R-:W-:-:S03]  /*b4e0*/  LEA R26, R6, UR39, 0x1 ;  /* 0x00000027061a7c11 */ /* 0x000fc6000f8e08ff */
[----:B------:R-:W2:Y:S04]  /*b4f0*/  SHFL.IDX PT, R3, R28, RZ, 0x181f ;  /* 0x00181fff1c037589 */ /* 0x000ea800000e0000 */
[----:B------:R-:W3:Y:S04]  /*b500*/  SHFL.IDX PT, R10, R21, 0x1, 0x181f ;  /* 0x00381f00150a7f89 */ /* 0x000ee800000e0000 */
[----:B------:R-:W4:Y:S01]  /*b510*/  SHFL.IDX PT, R34, R28, 0x1, 0x181f ;  /* 0x00381f001c227f89 */ /* 0x000f2200000e0000 */
[----:B-1----:R-:W-:-:S03]  /*b520*/  IADD3 R2, P0, R14, R0, RZ ;  /* 0x000000000e027210 */ /* 0x002fc60007f1e0ff */
[----:B------:R-:W-:Y:S02]  /*b530*/  SHFL.IDX PT, R14, R21, 0x3, 0x181f ;  /* 0x00781f00150e7f89 */ /* 0x000fe400000e0000 */
[----:B--2---:R-:W-:Y:S01]  /*b540*/  IMAD.X R3, RZ, RZ, R3, P0 ;  /* 0x000000ffff037224 */ /* 0x004fe200000e0603 */
[----:B---3--:R-:W-:-:S04]  /*b550*/  IADD3 R10, P0, R10, R0, RZ ;  /* 0x000000000a0a7210 */ /* 0x008fc80007f1e0ff */
[----:B------:R1:W-:Y:S01]  /*b560*/  LDGSTS.E.BYPASS.LTC128B.128 [R26+0x22400], desc[UR50][R2.64], !P1 ;  /* 0x22400000021a7fae */ /* 0x0003e2000c901d72 */
[----:B----4-:R-:W-:-:S05]  /*b570*/  IMAD.X R11, RZ, RZ, R34, P0 ;  /* 0x000000ffff0b7224 */ /* 0x010fca00000e0622 */
[----:B------:R2:W-:Y:S04]  /*b580*/  LDGSTS.E.BYPASS.LTC128B.128 [R26+0x22c00], desc[UR50][R10.64], !P1 ;  /* 0x22c000000a1a7fae */ /* 0x0005e8000c901d72 */
[----:B-1----:R-:W1:Y:S04]  /*b590*/  SHFL.IDX PT, R2, R21, 0x2, 0x181f ;  /* 0x00581f0015027f89 */ /* 0x002e6800000e0000 */
[----:B------:R-:W3:Y:S04]  /*b5a0*/  SHFL.IDX PT, R3, R28, 0x2, 0x181f ;  /* 0x00581f001c037f89 */ /* 0x000ee800000e0000 */
[----:B------:R-:W4:Y:S01]  /*b5b0*/  SHFL.IDX PT, R28, R28, 0x3, 0x181f ;  /* 0x00781f001c1c7f89 */ /* 0x000f2200000e0000 */
[----:B-1----:R-:W-:-:S04]  /*b5c0*/  IADD3 R2, P0, R2, R0, RZ ;  /* 0x0000000002027210 */ /* 0x002fc80007f1e0ff */
[----:B---3--:R-:W-:-:S05]  /*b5d0*/  IADD3.X R3, RZ, R3, RZ, P0, !PT ;  /* 0x00000003ff037210 */ /* 0x008fca00007fe4ff */
[----:B----4-:R2:W-:Y:S04]  /*b5e0*/  LDGSTS.E.BYPASS.LTC128B.128 [R26+0x23400], desc[UR50][R2.64], !P1 ;  /* 0x23400000021a7fae */ /* 0x0105e8000c901d72 */
.L_x_145:
[----:B--2---:R-:W-:-:S05]  /*b5f0*/  IADD3 R2, P0, R14, R0, RZ ;  /* 0x000000000e027210 */ /* 0x004fca0007f1e0ff */
[----:B------:R-:W-:Y:S01]  /*b600*/  IMAD.X R3, RZ, RZ, R28, P0 ;  /* 0x000000ffff037224 */ /* 0x000fe200000e061c */
[----:B------:R-:W-:-:S04]  /*b610*/  PLOP3.LUT P0, PT, PT, PT, PT, 0x80, 0x0 ;  /* 0x000000000000781c */ /* 0x000fc80003f0f070 */
[----:B------:R-:W-:Y:S01]  /*b620*/  @!PT LDS RZ, [RZ] ;  /* 0x00000000fffff984 */ /* 0x000fe20000000800 */
[----:B------:R-:W-:Y:S01]  /*b630*/  @!PT LDS RZ, [RZ] ;  /* 0x00000000fffff984 */ /* 0x000fe20000000800 */
[----:B------:R-:W-:Y:S01]  /*b640*/  @!PT LDS RZ, [RZ] ;  /* 0x00000000fffff984 */ /* 0x000fe20000000800 */
[----:B------:R1:W-:Y:S01]  /*b650*/  LDGSTS.E.BYPASS.LTC128B.128 [R26+0x23c00], desc[UR50][R2.64], !P1 ;  /* 0x23c00000021a7fae */ /* 0x0003e2000c901d72 */
[----:B------:R-:W-:-:S08]  /*b660*/  NOP ;  /* 0x0000000000007918 */ /* 0x000fd00000000000 */
.L_x_75:
[----:B------:R-:W-:Y:S02]  /*b670*/  PLOP3.LUT P1, PT, P1, P0, PT, 0xa2, 0x0 ;  /* 0x000000000000781c */ /* 0x000fe40000f21472 */
[----:B------:R-:W-:-:S08]  /*b680*/  @P0 R2UR P1, UR4, R9 ;  /* 0x00000000090402ca */ /* 0x000fd00000020000 */
[----:B------:R-:W-:-:S05]  /*b690*/  @P0 PLOP3.LUT P0, PT, P1, PT, PT, 0x80, 0x0 ;  /* 0x000000000000081c */ /* 0x000fca0000f0f070 */
[----:B------:R-:W-:Y:S01]  /*b6a0*/  @!P1 SYNCS.ARRIVE.TRANS64.RED.A0T1 RZ, [UR4+0x28c30], RZ ;  /* 0x028c30ffffff99a7 */ /* 0x000fe20008200404 */
[----:B------:R-:W-:Y:S07]  /*b6b0*/  @!P1 ARRIVES.LDGSTSBAR.64.TRANSCNT [UR4+0x28c30] ;  /* 0x028c3000ff0099b0 */ /* 0x000fee0008000a84 */
[----:B------:R-:W-:Y:S05]  /*b6c0*/  @P0 BRA.U.ANY `(.L_x_75) ;  /* 0xfffffffd00e80947 */ /* 0x000fea000393ffff */
[----:B------:R-:W-:Y:S01]  /*b6d0*/  NOP ;  /* 0x0000000000007918 */ /* 0x000fe20000000000 */
[----:B-1----:R-:W-:-:S05]  /*b6e0*/  IMAD.U32 R2, RZ, RZ, UR41 ;  /* 0x00000029ff027e24 */ /* 0x002fca000f8e00ff */
[----:B------:R-:W-:-:S13]  /*b6f0*/  ISETP.NE.AND P2, PT, R2, 0x3, PT ;  /* 0x000000030200780c */ /* 0x000fda0003f45270 */
[----:B------:R-:W-:Y:S05]  /*b700*/  @!P2 BRA `(.L_x_76) ;  /* 0x000000000004a947 */ /* 0x000fea0003800000 */
[----:B------:R-:W-:Y:S01]  /*b710*/  BPT.TRAP 0x1 ;  /* 0x000000040000795c */ /* 0x000fe20000300000 */
.L_x_76:
[----:B------:R1:W-:Y:S01]  /*b720*/  SYNCS.ARRIVE.TRANS64.A1T0 RZ, [R9+URZ+0x28c30], RZ ;  /* 0x028c30ff09ff79a7 */ /* 0x0003e2000810003f */
[----:B------:R-:W-:Y:S05]  /*b730*/  @!P2 BRA `(.L_x_77) ;  /* 0x000000000004a947 */ /* 0x000fea0003800000 */
[----:B------:R-:W-:Y:S01]  /*b740*/  BPT.TRAP 0x1 ;  /* 0x000000040000795c */ /* 0x000fe20000300000 */
.L_x_77:
[----:B------:R-:W2:Y:S01]  /*b750*/  SYNCS.PHASECHK.TRANS64.TRYWAIT P0, [R9+URZ+0x28c60], R20 ;  /* 0x028c6014090075a7 */ /* 0x000ea2000800017f */
[----:B------:R-:W-:Y:S04]  /*b760*/  BSSY B1, `(.L_x_78) ;  /* 0x0000002000017945 */ /* 0x000fe80003800000 */
[----:B--2---:R-:W-:Y:S05]  /*b770*/  @!P0 BRA `(.L_x_79) ;  /* 0x0000002400708947 */ /* 0x004fea0003800000 */
.L_x_146:
[----:B------:R-:W-:Y:S05]  /*b780*/  BSYNC B1 ;  /* 0x0000000000017941 */ /* 0x000fea0003800000 */
.L_x_78:
[----:B------:R-:W-:Y:S01]  /*b790*/  ULDC.64 UR4, c[0x0][0x328] ;  /* 0x0000ca0000047ab9 */ /* 0x000fe20000000a00 */
[C---:B------:R-:W-:Y:S01]  /*b7a0*/  LOP3.LUT P5, RZ, R16.reuse, 0x8, RZ, 0xc0, !PT ;  /* 0x0000000810ff7812 */ /* 0x040fe200078ac0ff */
[----:B------:R-:W-:Y:S01]  /*b7b0*/  IMAD R2, R7, UR4, RZ ;  /* 0x0000000407027c24 */ /* 0x000fe2000f8e02ff */
[C---:B------:R-:W-:Y:S02]  /*b7c0*/  LOP3.LUT P4, RZ, R16.reuse, 0x4, RZ, 0xc0, !PT ;  /* 0x0000000410ff7812 */ /* 0x040fe4000788c0ff */
[----:B------:R-:W-:Y:S01]  /*b7d0*/  LOP3.LUT P3, RZ, R16, 0x2, RZ, 0xc0, !PT ;  /* 0x0000000210ff7812 */ /* 0x000fe2000786c0ff */
[C---:B------:R-:W-:Y:S02]  /*b7e0*/  IMAD R7, R5.reuse, UR5, R2 ;  /* 0x0000000505077c24 */ /* 0x040fe4000f8e0202 */
[----:B------:R-:W-:Y:S01]  /*b7f0*/  IMAD.WIDE.U32 R2, R5, UR4, RZ ;  /* 0x0000000405027c25 */ /* 0x000fe2000f8e00ff */
[----:B------:R-:W-:-:S03]  /*b800*/  ULDC.64 UR4, c[0x0][0x338] ;  /* 0x0000ce0000047ab9 */ /* 0x000fc60000000a00 */
[----:B------:R-:W-:Y:S02]  /*b810*/  IMAD.IADD R3, R3, 0x1, R7 ;  /* 0x0000000103037824 */ /* 0x000fe400078e0207 */
[----:B------:R-:W-:Y:S02]  /*b820*/  IMAD R19, R19, UR4, RZ ;  /* 0x0000000413137c24 */ /* 0x000fe4000f8e02ff */
[----:B------:R-:W-:-:S04]  /*b830*/  IMAD.WIDE.U32 R2, R4, UR4, R2 ;  /* 0x0000000404027c25 */ /* 0x000fc8000f8e0002 */
[----:B------:R-:W-:Y:S01]  /*b840*/  IMAD R19, R4, UR5, R19 ;  /* 0x0000000504137c24 */ /* 0x000fe2000f8e0213 */
[----:B------:R-:W-:Y:S02]  /*b850*/  ULDC.64 UR4, c[0x0][0x330] ;  /* 0x0000cc0000047ab9 */ /* 0x000fe40000000a00 */
[----:B------:R-:W-:Y:S02]  /*b860*/  IMAD R5, R24, UR4, RZ ;  /* 0x0000000418057c24 */ /* 0x000fe4000f8e02ff */
[----:B------:R-:W-:Y:S02]  /*b870*/  IMAD.IADD R3, R3, 0x1, R19 ;  /* 0x0000000103037824 */ /* 0x000fe400078e0213 */
[C---:B------:R-:W-:Y:S02]  /*b880*/  IMAD R5, R18.reuse, UR5, R5 ;  /* 0x0000000512057c24 */ /* 0x040fe4000f8e0205 */
[----:B------:R-:W-:Y:S01]  /*b890*/  IMAD.WIDE.U32 R2, R18, UR4, R2 ;  /* 0x0000000412027c25 */ /* 0x000fe2000f8e0002 */
[----:B------:R-:W-:-:S03]  /*b8a0*/  ULDC.64 UR4, c[0x0][0x318] ;  /* 0x0000c60000047ab9 */ /* 0x000fc60000000a00 */
[----:B------:R-:W-:Y:S01]  /*b8b0*/  IMAD.IADD R3, R5, 0x1, R3 ;  /* 0x0000000105037824 */ /* 0x000fe200078e0203 */
[C---:B------:R-:W-:Y:S01]  /*b8c0*/  LEA R10, P0, R2.reuse, UR4, 0x1 ;  /* 0x00000004020a7c11 */ /* 0x040fe2000f8008ff */
[----:B------:R-:W-:Y:S01]  /*b8d0*/  UMOV UR4, 0xffffffff ;  /* 0xffffffff00047882 */ /* 0x000fe20000000000 */
[----:B------:R-:W-:Y:S02]  /*b8e0*/  IMAD R19, R17, 0x7000, R6 ;  /* 0x0000700011137824 */ /* 0x000fe400078e0206 */
[----:B0-2---:R-:W-:Y:S01]  /*b8f0*/  LEA.HI.X R20, R2, UR5, R3, 0x1, P0 ;  /* 0x0000000502147c11 */ /* 0x005fe200080f0c03 */
[----:B------:R-:W-:Y:S08]  /*b900*/  BRA.DIV UR4, `(.L_x_80) ;  /* 0x0000002604207947 */ /* 0x000ff0000b800000 */
[----:B------:R-:W0:Y:S01]  /*b910*/  SHFL.IDX PT, R14, R10, RZ, 0x181f ;  /* 0x00181fff0a0e7589 */ /* 0x000e2200000e0000 */
[C---:B------:R-:W-:Y:S02]  /*b920*/  LOP3.LUT P1, RZ, R16.reuse, 0x40, RZ, 0xc0, !PT ;  /* 0x0000004010ff7812 */ /* 0x040fe4000782c0ff */
[C---:B------:R-:W-:Y:S01]  /*b930*/  LOP3.LUT P6, RZ, R16.reuse, 0x20, RZ, 0xc0, !PT ;  /* 0x0000002010ff7812 */ /* 0x040fe200078cc0ff */
[----:B------:R-:W2:Y:S01]  /*b940*/  SHFL.IDX PT, R3, R20, RZ, 0x181f ;  /* 0x00181fff14037589 */ /* 0x000ea200000e0000 */
[----:B------:R-:W-:Y:S02]  /*b950*/  LEA R19, R19, UR39, 0x1 ;  /* 0x0000002713137c11 */ /* 0x000fe4000f8e08ff */
[----:B------:R-:W-:Y:S02]  /*b960*/  LOP3.LUT P2, RZ, R16, 0x10, RZ, 0xc0, !PT ;  /* 0x0000001010ff7812 */ /* 0x000fe4000784c0ff */
[----:B------:R-:W-:Y:S02]  /*b970*/  P2R R11, PR, RZ, 0x40 ;  /* 0x00000040ff0b7803 */ /* 0x000fe40000000000 */
[----:B0-----:R-:W-:-:S02]  /*b980*/  IADD3 R6, P0, R14, R0, RZ ;  /* 0x000000000e067210 */ /* 0x001fc40007f1e0ff */
[----:B------:R-:W0:Y:S03]  /*b990*/  SHFL.IDX PT, R14, R10, 0x1, 0x181f ;  /* 0x00381f000a0e7f89 */ /* 0x000e2600000e0000 */
[----:B--2---:R-:W-:Y:S02]  /*b9a0*/  IMAD.X R7, RZ, RZ, R3, P0 ;  /* 0x000000ffff077224 */ /* 0x004fe400000e0603 */
[----:B------:R-:W2:Y:S04]  /*b9b0*/  SHFL.IDX PT, R3, R20, 0x1, 0x181f ;  /* 0x00381f0014037f89 */ /* 0x000ea800000e0000 */
[----:B------:R-:W-:Y:S01]  /*b9c0*/  LDGSTS.E.BYPASS.LTC128B.128 [R19+0x400], desc[UR50][R6.64], !P1 ;  /* 0x0040000006137fae */ /* 0x000fe2000c901d72 */
[----:B------:R-:W-:-:S03]  /*b9d0*/  ISETP.NE.U32.AND P1, PT, R27, RZ, PT ;  /* 0x000000ff1b00720c */ /* 0x000fc60003f25070 */
[----:B------:R-:W-:Y:S01]  /*b9e0*/  LDGSTS.E.BYPASS.LTC128B.128 [R19+0x2400], desc[UR50][R6.64+0x80], !P6 ;  /* 0x0240008006137fae */ /* 0x000fe2000f101d72 */
[----:B------:R-:W-:-:S03]  /*b9f0*/  LOP3.LUT P6, RZ, R16, 0x40, RZ, 0xc0, !PT ;  /* 0x0000004010ff7812 */ /* 0x000fc600078cc0ff */
[----:B------:R-:W-:Y:S04]  /*ba00*/  LDGSTS.E.BYPASS.LTC128B.128 [R19+0x4400], desc[UR50][R6.64+0x100], !P2 ;  /* 0x0440010006137fae */ /* 0x000fe8000d101d72 */
[----:B------:R-:W-:Y:S01]  /*ba10*/  LDGSTS.E.BYPASS.LTC128B.128 [R19+0x6400], desc[UR50][R6.64+0x180], !P5 ;  /* 0x0640018006137fae */ /* 0x000fe2000e901d72 */
[----:B0-----:R-:W-:-:S03]  /*ba20*/  IADD3 R4, P0, R14, R0, RZ ;  /* 0x000000000e047210 */ /* 0x001fc60007f1e0ff */
[----:B------:R-:W-:Y:S04]  /*ba30*/  LDGSTS.E.BYPASS.LTC128B.128 [R19+0x8400], desc[UR50][R6.64+0x200], !P4 ;  /* 0x0840020006137fae */ /* 0x000fe8000e101d72 */
[----:B------:R-:W0:Y:S01]  /*ba40*/  SHFL.IDX PT, R14, R10, 0x2, 0x181f ;  /* 0x00581f000a0e7f89 */ /* 0x000e2200000e0000 */
[----:B--2---:R-:W-:-:S03]  /*ba50*/  IADD3.X R5, RZ, R3, RZ, P0, !PT ;  /* 0x00000003ff057210 */ /* 0x004fc600007fe4ff */
[----:B------:R-:W2:Y:S04]  /*ba60*/  SHFL.IDX PT, R3, R20, 0x2, 0x181f ;  /* 0x00581f0014037f89 */ /* 0x000ea800000e0000 */
[----:B------:R-:W-:Y:S04]  /*ba70*/  LDGSTS.E.BYPASS.LTC128B.128 [R19+0xa400], desc[UR50][R6.64+0x280], !P3 ;  /* 0x0a40028006137fae */ /* 0x000fe8000d901d72 */
[----:B------:R-:W3:Y:S01]  /*ba80*/  SHFL.IDX PT, R20, R20, 0x3, 0x181f ;  /* 0x00781f0014147f89 */ /* 0x000ee200000e0000 */
[----:B0-----:R-:W-:-:S03]  /*ba90*/  IADD3 R2, P0, R14, R0, RZ ;  /* 0x000000000e027210 */ /* 0x001fc60007f1e0ff */
[----:B------:R0:W4:Y:S02]  /*baa0*/  SHFL.IDX PT, R14, R10, 0x3, 0x181f ;  /* 0x00781f000a0e7f89 */ /* 0x00012400000e0000 */
[----:B--2---:R-:W-:Y:S01]  /*bab0*/  IMAD.X R3, RZ, RZ, R3, P0 ;  /* 0x000000ffff037224 */ /* 0x004fe200000e0603 */
[----:B------:R-:W-:-:S13]  /*bac0*/  ISETP.NE.U32.AND P0, PT, R29, RZ, PT ;  /* 0x000000ff1d00720c */ /* 0x000fda0003f05070 */
[----:B------:R-:W-:Y:S04]  /*bad0*/  LDGSTS.E.BYPASS.LTC128B.128 [R19+0xc400], desc[UR50][R6.64+0x300], P0 ;  /* 0x0c40030006137fae */ /* 0x000fe80008101d72 */
[----:B------:R2:W-:Y:S04]  /*bae0*/  LDGSTS.E.BYPASS.LTC128B.128 [R19+0xe400], desc[UR50][R6.64+0x380], P1 ;  /* 0x0e40038006137fae */ /* 0x0005e80008901d72 */
[----:B------:R0:W-:Y:S01]  /*baf0*/  LDGSTS.E.BYPASS.LTC128B.128 [R19+0xc00], desc[UR50][R4.64], !P6 ;  /* 0x00c0000004137fae */ /* 0x0001e2000f101d72 */
[----:B------:R-:W-:-:S04]  /*bb00*/  ISETP.NE.AND P6, PT, R11, RZ, PT ;  /* 0x000000ff0b00720c */ /* 0x000fc80003fc5270 */
[----:B--2---:R-:W-:-:S09]  /*bb10*/  P2R R6, PR, RZ, 0x40 ;  /* 0x00000040ff067803 */ /* 0x004fd20000000000 */
[----:B------:R0:W-:Y:S01]  /*bb20*/  LDGSTS.E.BYPASS.LTC128B.128 [R19+0x2c00], desc[UR50][R4.64+0x80], !P6 ;  /* 0x02c0008004137fae */ /* 0x0001e2000f101d72 */
[----:B------:R-:W-:-:S03]  /*bb30*/  LOP3.LUT P6, RZ, R16, 0x40, RZ, 0xc0, !PT ;  /* 0x0000004010ff7812 */ /* 0x000fc600078cc0ff */
[----:B------:R0:W-:Y:S04]  /*bb40*/  LDGSTS.E.BYPASS.LTC128B.128 [R19+0x4c00], desc[UR50][R4.64+0x100], !P2 ;  /* 0x04c0010004137fae */ /* 0x0001e8000d101d72 */
[----:B------:R0:W-:Y:S04]  /*bb50*/  LDGSTS.E.BYPASS.LTC128B.128 [R19+0x6c00], desc[UR50][R4.64+0x180], !P5 ;  /* 0x06c0018004137fae */ /* 0x0001e8000e901d72 */
[----:B------:R0:W-:Y:S04]  /*bb60*/  LDGSTS.E.BYPASS.LTC128B.128 [R19+0x8c00], desc[UR50][R4.64+0x200], !P4 ;  /* 0x08c0020004137fae */ /* 0x0001e8000e101d72 */
[----:B------:R0:W-:Y:S04]  /*bb70*/  LDGSTS.E.BYPASS.LTC128B.128 [R19+0xac00], desc[UR50][R4.64+0x280], !P3 ;  /* 0x0ac0028004137fae */ /* 0x0001e8000d901d72 */
[----:B------:R0:W-:Y:S04]  /*bb80*/  LDGSTS.E.BYPASS.LTC128B.128 [R19+0xcc00], desc[UR50][R4.64+0x300], P0 ;  /* 0x0cc0030004137fae */ /* 0x0001e80008101d72 */
[----:B------:R0:W-:Y:S04]  /*bb90*/  LDGSTS.E.BYPASS.LTC128B.128 [R19+0xec00], desc[UR50][R4.64+0x380], P1 ;  /* 0x0ec0038004137fae */ /* 0x0001e80008901d72 */
[----:B------:R0:W-:Y:S01]  /*bba0*/  LDGSTS.E.BYPASS.LTC128B.128 [R19+0x1400], desc[UR50][R2.64], !P6 ;  /* 0x0140000002137fae */ /* 0x0001e2000f101d72 */
[----:B------:R-:W-:-:S13]  /*bbb0*/  ISETP.NE.AND P6, PT, R6, RZ, PT ;  /* 0x000000ff0600720c */ /* 0x000fda0003fc5270 */
[----:B------:R0:W-:Y:S04]  /*bbc0*/  LDGSTS.E.BYPASS.LTC128B.128 [R19+0x3400], desc[UR50][R2.64+0x80], !P6 ;  /* 0x0340008002137fae */ /* 0x0001e8000f101d72 */
[----:B------:R0:W-:Y:S04]  /*bbd0*/  LDGSTS.E.BYPASS.LTC128B.128 [R19+0x5400], desc[UR50][R2.64+0x100], !P2 ;  /* 0x0540010002137fae */ /* 0x0001e8000d101d72 */
[----:B------:R0:W-:Y:S04]  /*bbe0*/  LDGSTS.E.BYPASS.LTC128B.128 [R19+0x7400], desc[UR50][R2.64+0x180], !P5 ;  /* 0x0740018002137fae */ /* 0x0001e8000e901d72 */
[----:B------:R0:W-:Y:S04]  /*bbf0*/  LDGSTS.E.BYPASS.LTC128B.128 [R19+0x9400], desc[UR50][R2.64+0x200], !P4 ;  /* 0x0940020002137fae */ /* 0x0001e8000e101d72 */
[----:B------:R0:W-:Y:S04]  /*bc00*/  LDGSTS.E.BYPASS.LTC128B.128 [R19+0xb400], desc[UR50][R2.64+0x280], !P3 ;  /* 0x0b40028002137fae */ /* 0x0001e8000d901d72 */
[----:B------:R0:W-:Y:S04]  /*bc10*/  LDGSTS.E.BYPASS.LTC128B.128 [R19+0xd400], desc[UR50][R2.64+0x300], P0 ;  /* 0x0d40030002137fae */ /* 0x0001e80008101d72 */
[----:B---34-:R0:W-:Y:S02]  /*bc20*/  LDGSTS.E.BYPASS.LTC128B.128 [R19+0xf400], desc[UR50][R2.64+0x380], P1 ;  /* 0x0f40038002137fae */ /* 0x0181e40008901d72 */
.L_x_156:
[----:B0-----:R-:W-:Y:S02]  /*bc30*/  P2R R4, PR, RZ, 0x2 ;  /* 0x00000002ff047803 */ /* 0x001fe40000000000 */
[----:B------:R-:W-:Y:S02]  /*bc40*/  LOP3.LUT P1, RZ, R16, 0x40, RZ, 0xc0, !PT ;  /* 0x0000004010ff7812 */ /* 0x000fe4000782c0ff */
[----:B------:R-:W-:Y:S02]  /*bc50*/  IADD3 R2, P2, R14, R0, RZ ;  /* 0x000000000e027210 */ /* 0x000fe40007f5e0ff */
[----:B------:R-:W-:-:S03]  /*bc60*/  LOP3.LUT P6, RZ, R16, 0x10, RZ, 0xc0, !PT ;  /* 0x0000001010ff7812 */ /* 0x000fc600078cc0ff */
[----:B------:R-:W-:Y:S01]  /*bc70*/  IMAD.X R3, RZ, RZ, R20, P2 ;  /* 0x000000ffff037224 */ /* 0x000fe200010e0614 */
[----:B------:R-:W-:-:S05]  /*bc80*/  LOP3.LUT P2, RZ, R16, 0x20, RZ, 0xc0, !PT ;  /* 0x0000002010ff7812 */ /* 0x000fca000784c0ff */
[----:B------:R-:W-:Y:S01]  /*bc90*/  @!PT LDS RZ, [RZ] ;  /* 0x00000000fffff984 */ /* 0x000fe20000000800 */
[----:B------:R-:W-:Y:S01]  /*bca0*/  @!PT LDS RZ, [RZ] ;  /* 0x00000000fffff984 */ /* 0x000fe20000000800 */
[----:B------:R-:W-:Y:S01]  /*bcb0*/  @!PT LDS RZ, [RZ] ;  /* 0x00000000fffff984 */ /* 0x000fe20000000800 */
[----:B------:R0:W-:Y:S01]  /*bcc0*/  LDGSTS.E.BYPASS.LTC128B.128 [R19+0x1c00], desc[UR50][R2.64], !P1 ;  /* 0x01c0000002137fae */ /* 0x0001e2000c901d72 */
[----:B------:R-:W-:-:S07]  /*bcd0*/  ISETP.NE.AND P1, PT, R4, RZ, PT ;  /* 0x000000ff0400720c */ /* 0x000fce0003f25270 */
[----:B------:R0:W-:Y:S04]  /*bce0*/  LDGSTS.E.BYPASS.LTC128B.128 [R19+0x3c00], desc[UR50][R2.64+0x80], !P2 ;  /* 0x03c0008002137fae */ /* 0x0001e8000d101d72 */
[----:B------:R0:W-:Y:S04]  /*bcf0*/  LDGSTS.E.BYPASS.LTC128B.128 [R19+0x5c00], desc[UR50][R2.64+0x100], !P6 ;  /* 0x05c0010002137fae */ /* 0x0001e8000f101d72 */
[----:B------:R0:W-:Y:S04]  /*bd00*/  LDGSTS.E.BYPASS.LTC128B.128 [R19+0x7c00], desc[UR50][R2.64+0x180], !P5 ;  /* 0x07c0018002137fae */ /* 0x0001e8000e901d72 */
[----:B------:R0:W-:Y:S04]  /*bd10*/  LDGSTS.E.BYPASS.LTC128B.128 [R19+0x9c00], desc[UR50][R2.64+0x200], !P4 ;  /* 0x09c0020002137fae */ /* 0x0001e8000e101d72 */
[----:B------:R0:W-:Y:S04]  /*bd20*/  LDGSTS.E.BYPASS.LTC128B.128 [R19+0xbc00], desc[UR50][R2.64+0x280], !P3 ;  /* 0x0bc0028002137fae */ /* 0x0001e8000d901d72 */
[----:B------:R0:W-:Y:S01]  /*bd30*/  LDGSTS.E.BYPASS.LTC128B.128 [R19+0xdc00], desc[UR50][R2.64+0x300], P0 ;  /* 0x0dc0030002137fae */ /* 0x0001e20008101d72 */
[----:B------:R-:W-:-:S03]  /*bd40*/  PLOP3.LUT P0, PT, PT, PT, PT, 0x80, 0x0 ;  /* 0x000000000000781c */ /* 0x000fc60003f0f070 */
[----:B------:R0:W-:Y:S01]  /*bd50*/  LDGSTS.E.BYPASS.LTC128B.128 [R19+0xfc00], desc[UR50][R2.64+0x380], P1 ;  /* 0x0fc0038002137fae */ /* 0x0001e20008901d72 */
[----:B------:R-:W-:-:S09]  /*bd60*/  NOP ;  /* 0x0000000000007918 */ /* 0x000fd20000000000 */
.L_x_81:
[----:B------:R-:W-:Y:S02]  /*bd70*/  PLOP3.LUT P1, PT, P1, P0, PT, 0xa2, 0x0 ;  /* 0x000000000000781c */ /* 0x000fe40000f21472 */
[----:B------:R-:W-:-:S08]  /*bd80*/  @P0 R2UR P1, UR4, R9 ;  /* 0x00000000090402ca */ /* 0x000fd00000020000 */
        /* <DEDUP_REMOVED lines=9> */
.L_x_82:
[----:B------:R-:W-:Y:S01]  /*be20*/  VIADD R17, R17, 0x1 ;  /* 0x0000000111117836 */ /* 0x000fe20000000000 */
[----:B------:R0:W-:Y:S01]  /*be30*/  SYNCS.ARRIVE.TRANS64.A1T0 RZ, [R9+URZ+0x28c50], RZ ;  /* 0x028c50ff09ff79a7 */ /* 0x0001e2000810003f */
[----:B------:R-:W-:-:S03]  /*be40*/  VIADD R2, R8, 0xffffffff ;  /* 0xffffffff08027836 */ /* 0x000fc60000000000 */
[----:B------:R-:W-:-:S04]  /*be50*/  ISETP.NE.AND P0, PT, R17, 0x2, PT ;  /* 0x000000021100780c */ /* 0x000fc80003f05270 */
[----:B------:R-:W-:Y:S02]  /*be60*/  SEL R17, R17, RZ, P0 ;  /* 0x000000ff11117207 */ /* 0x000fe40000000000 */
[----:B------:R-:W-:Y:S02]  /*be70*/  SEL R3, RZ, 0x1, P0 ;  /* 0x00000001ff037807 */ /* 0x000fe40000000000 */
[----:B------:R-:W-:Y:S01]  /*be80*/  ISETP.GT.AND P0, PT, R8, RZ, PT ;  /* 0x000000ff0800720c */ /* 0x000fe20003f04270 */
[----:B------:R-:W-:Y:S01]  /*be90*/  IMAD.MOV.U32 R8, RZ, RZ, R2 ;  /* 0x000000ffff087224 */ /* 0x000fe200078e0002 */
[----:B------:R-:W-:-:S11]  /*bea0*/  LOP3.LUT R22, R22, R3, RZ, 0x3c, !PT ;  /* 0x0000000316167212 */ /* 0x000fd600078e3cff */
[----:B0-----:R-:W-:Y:S05]  /*beb0*/  @P0 BRA `(.L_x_83) ;  /* 0xfffffff000980947 */ /* 0x001fea000383ffff */
[----:B------:R-:W-:Y:S05]  /*bec0*/  BSYNC B0 ;  /* 0x0000000000007941 */ /* 0x000fea0003800000 */
.L_x_70:
[----:B------:R-:W2:Y:S01]  /*bed0*/  LDL.LU R2, [R1] ;  /* 0x0000000001027983 */ /* 0x000ea20000300800 */
[----:B------:R-:W-:-:S03]  /*bee0*/  ULDC UR4, c[0x0][0xc34] ;  /* 0x00030d0000047ab9 */ /* 0x000fc60000000800 */
[----:B------:R-:W3:Y:S01]  /*bef0*/  LDL.LU R0, [R1+0xc] ;  /* 0x00000c0001007983 */ /* 0x000ee20000300800 */
[----:B--2---:R-:W-:Y:S01]  /*bf00*/  IADD3 R2, R2, UR42, RZ ;  /* 0x0000002a02027c10 */ /* 0x004fe2000fffe0ff */
[----:B---3--:R-:W-:-:S04]  /*bf10*/  VIADD R0, R0, 0x1 ;  /* 0x0000000100007836 */ /* 0x008fc80000000000 */
[----:B------:R0:W-:Y:S01]  /*bf20*/  STL [R1], R2 ;  /* 0x0000000201007387 */ /* 0x0001e20000100800 */
[----:B------:R-:W-:-:S03]  /*bf30*/  ISETP.GE.AND P0, PT, R2, UR4, PT ;  /* 0x0000000402007c0c */ /* 0x000fc6000bf06270 */
[----:B------:R0:W-:Y:S10]  /*bf40*/  STL [R1+0xc], R0 ;  /* 0x00000c0001007387 */ /* 0x0001f40000100800 */
[----:B0-----:R-:W-:Y:S05]  /*bf50*/  @!P0 BRA `(.L_x_84) ;  /* 0xffffffd000648947 */ /* 0x001fea000383ffff */
[----:B------:R-:W-:-:S07]  /*bf60*/  LOP3.LUT R2, R0, 0x1, RZ, 0xc, !PT ;  /* 0x0000000100027812 */ /* 0x000fce00078e0cff */
.L_x_49:
[----:B------:R-:W0:Y:S01]  /*bf70*/  S2R R3, SR_CgaCtaId ;  /* 0x0000000000037919 */ /* 0x000e220000008800 */
[----:B------:R-:W-:Y:S01]  /*bf80*/  MOV R0, 0x400 ;  /* 0x0000040000007802 */ /* 0x000fe20000000f00 */
[----:B------:R-:W-:Y:S01]  /*bf90*/  BSSY B0, `(.L_x_85) ;  /* 0x0000005000007945 */ /* 0x000fe20003800000 */
[----:B------:R-:W-:Y:S02]  /*bfa0*/  SHF.L.U32 R2, R2, 0x1f, RZ ;  /* 0x0000001f02027819 */ /* 0x000fe400000006ff */
[----:B0-----:R-:W-:-:S04]  /*bfb0*/  LEA R4, R3, R0, 0x18 ;  /* 0x0000000003047211 */ /* 0x001fc800078ec0ff */
[----:B------:R-:W0:Y:S02]  /*bfc0*/  SYNCS.PHASECHK.TRANS64.TRYWAIT P0, [R4+URZ+0x28c20], R2 ;  /* 0x028c2002040075a7 */ /* 0x000e24000800017f */
[----:B0-----:R-:W-:Y:S05]  /*bfd0*/  @!P0 BRA `(.L_x_86) ;  /* 0x00000024002c8947 */ /* 0x001fea0003800000 */
.L_x_157:
[----:B------:R-:W-:Y:S05]  /*bfe0*/  BSYNC B0 ;  /* 0x0000000000007941 */ /* 0x000fea0003800000 */
.L_x_85:
[----:B------:R-:W-:-:S03]  /*bff0*/  UMOV UR4, 0xffffffff ;  /* 0xffffffff00047882 */ /* 0x000fc60000000000 */
[----:B------:R-:W-:Y:S05]  /*c000*/  BRA.DIV UR4, `(.L_x_87) ;  /* 0x0000002604347947 */ /* 0x000fea000b800000 */
[----:B------:R-:W2:Y:S02]  /*c010*/  S2R R0, SR_TID.X ;  /* 0x0000000000007919 */ /* 0x000ea40000002100 */
[----:B--2---:R-:W-:-:S04]  /*c020*/  SHF.R.U32.HI R0, RZ, 0x5, R0 ;  /* 0x00000005ff007819 */ /* 0x004fc80000011600 */
[----:B------:R-:W-:-:S05]  /*c030*/  LOP3.LUT R0, R0, 0x3, RZ, 0xc0, !PT ;  /* 0x0000000300007812 */ /* 0x000fca00078ec0ff */
[----:B------:R2:W3:Y:S02]  /*c040*/  SHFL.IDX PT, R14, R0, RZ, 0x1f ;  /* 0x00001fff000e7589 */ /* 0x0004e400000e0000 */
.L_x_160:
[----:B---3--:R-:W-:Y:S01]  /*c050*/  ISETP.NE.AND P0, PT, R14, RZ, PT ;  /* 0x000000ff0e00720c */ /* 0x008fe20003f05270 */
[----:B------:R-:W-:-:S12]  /*c060*/  BSSY B0, `(.L_x_88) ;  /* 0x0000024000007945 */ /* 0x000fd80003800000 */
[----:B------:R-:W-:Y:S05]  /*c070*/  @P0 BRA `(.L_x_89) ;  /* 0x0000000000880947 */ /* 0x000fea0003800000 */
[----:B------:R-:W-:-:S03]  /*c080*/  UMOV UR4, 0xffffffff ;  /* 0xffffffff00047882 */ /* 0x000fc60000000000 */
[----:B------:R-:W-:Y:S05]  /*c090*/  BRA.DIV UR4, `(.L_x_90) ;  /* 0x0000002604447947 */ /* 0x000fea000b800000 */
[----:B------:R-:W-:-:S13]  /*c0a0*/  ELECT P6, URZ, PT ;  /* 0x00000000003f782f */ /* 0x000fda00038c0000 */
.L_x_163:
[----:B------:R-:W-:Y:S05]  /*c0b0*/  @!P6 BRA `(.L_x_89) ;  /* 0x000000000078e947 */ /* 0x000fea0003800000 */
[----:B------:R-:W-:-:S06]  /*c0c0*/  ULOP3.LUT UR4, UR38, 0x2, URZ, 0xfc, !UPT ;  /* 0x0000000226047892 */ /* 0x000fcc000f8efc3f */
[----:B--2---:R-:W-:-:S05]  /*c0d0*/  IMAD.U32 R0, RZ, RZ, UR4 ;  /* 0x00000004ff007e24 */ /* 0x004fca000f8e00ff */
[----:B------:R-:W-:-:S13]  /*c0e0*/  ISETP.NE.AND P0, PT, R0, 0x3, PT ;  /* 0x000000030000780c */ /* 0x000fda0003f05270 */
[----:B------:R-:W-:Y:S05]  /*c0f0*/  @!P0 BRA `(.L_x_91) ;  /* 0x0000000000048947 */ /* 0x000fea0003800000 */
[----:B------:R-:W-:Y:S01]  /*c100*/  BPT.TRAP 0x1 ;  /* 0x000000040000795c */ /* 0x000fe20000300000 */
.L_x_91:
[C---:B------:R-:W-:Y:S01]  /*c110*/  IMAD R5, R17.reuse, 0x8, R4 ;  /* 0x0000000811057824 */ /* 0x040fe200078e0204 */
[----:B------:R-:W-:Y:S01]  /*c120*/  SHF.L.U32 R0, R22, 0x1f, RZ ;  /* 0x0000001f16007819 */ /* 0x000fe200000006ff */
[----:B------:R-:W-:-:S03]  /*c130*/  VIADD R17, R17, 0x1 ;  /* 0x0000000111117836 */ /* 0x000fc60000000000 */
[----:B------:R-:W2:Y:S02]  /*c140*/  SYNCS.PHASECHK.TRANS64.TRYWAIT P1, [R5+URZ+0x28c40], R0 ;  /* 0x028c4000050075a7 */ /* 0x000ea4000802017f */
[----:B------:R-:W-:-:S04]  /*c150*/  ISETP.NE.AND P2, PT, R17, 0x2, PT ;  /* 0x000000021100780c */ /* 0x000fc80003f45270 */
[----:B------:R-:W-:Y:S01]  /*c160*/  SEL R3, RZ, 0x1, P2 ;  /* 0x00000001ff037807 */ /* 0x000fe20001000000 */
[----:B--2---:R-:W-:Y:S08]  /*c170*/  @!P1 BRA `(.L_x_92) ;  /* 0x00000024002c9947 */ /* 0x004ff00003800000 */
.L_x_164:
[----:B------:R-:W-:Y:S02]  /*c180*/  SEL R17, R17, RZ, P2 ;  /* 0x000000ff11117207 */ /* 0x000fe40001000000 */
[----:B0-----:R-:W-:Y:S01]  /*c190*/  LOP3.LUT R2, R22, R3, RZ, 0x3c, !PT ;  /* 0x0000000316027212 */ /* 0x001fe200078e3cff */
[----:B------:R-:W-:Y:S06]  /*c1a0*/  @!P0 BRA `(.L_x_93) ;  /* 0x0000000000048947 */ /* 0x000fec0003800000 */
[----:B------:R-:W-:Y:S01]  /*c1b0*/  BPT.TRAP 0x1 ;  /* 0x000000040000795c */ /* 0x000fe20000300000 */
.L_x_93:
[----:B------:R-:W-:Y:S01]  /*c1c0*/  IMAD R17, R17, 0x8, R4 ;  /* 0x0000000811117824 */ /* 0x000fe200078e0204 */
[----:B------:R-:W-:-:S04]  /*c1d0*/  SHF.L.U32 R2, R2, 0x1f, RZ ;  /* 0x0000001f02027819 */ /* 0x000fc800000006ff */
[----:B------:R-:W0:Y:S02]  /*c1e0*/  SYNCS.PHASECHK.TRANS64.TRYWAIT P1, [R17+URZ+0x28c40], R2 ;  /* 0x028c4002110075a7 */ /* 0x000e24000802017f */
[----:B0-----:R-:W-:Y:S05]  /*c1f0*/  @!P1 BRA `(.L_x_94) ;  /* 0x0000002400209947 */ /* 0x001fea0003800000 */
.L_x_165:
[----:B------:R-:W-:Y:S05]  /*c200*/  @!P0 BRA `(.L_x_95) ;  /* 0x0000000000048947 */ /* 0x000fea0003800000 */
[----:B------:R-:W-:Y:S01]  /*c210*/  BPT.TRAP 0x1 ;  /* 0x000000040000795c */ /* 0x000fe20000300000 */
.L_x_95:
[----:B------:R-:W3:Y:S02]  /*c220*/  SYNCS.PHASECHK.TRANS64.TRYWAIT P1, [R5+URZ+0x28c60], R0 ;  /* 0x028c6000050075a7 */ /* 0x000ee4000802017f */
[----:B---3--:R-:W-:Y:S05]  /*c230*/  @!P1 BRA `(.L_x_96) ;  /* 0x0000002400249947 */ /* 0x008fea0003800000 */
.L_x_166:
[----:B------:R-:W-:Y:S05]  /*c240*/  @!P0 BRA `(.L_x_97) ;  /* 0x0000000000048947 */ /* 0x000fea0003800000 */
[----:B------:R-:W-:Y:S01]  /*c250*/  BPT.TRAP 0x1 ;  /* 0x000000040000795c */ /* 0x000fe20000300000 */
.L_x_97:
[----:B----4-:R4:W0:Y:S02]  /*c260*/  SYNCS.PHASECHK.TRANS64.TRYWAIT P0, [R17+URZ+0x28c60], R2 ;  /* 0x028c6002110075a7 */ /* 0x010824000800017f */
[----:B0-----:R-:W-:Y:S05]  /*c270*/  @!P0 NANOSLEEP.SYNCS 0x989680 ;  /* 0x009896800000895d */ /* 0x001fea0003900000 */
[----:B------:R-:W0:Y:S02]  /*c280*/  @!P0 SYNCS.PHASECHK.TRANS64 P0, [R17+URZ+0x28c60], R2 ;  /* 0x028c6002110085a7 */ /* 0x000e24000800007f */
[----:B0-----:R-:W-:Y:S05]  /*c290*/  @!P0 BRA `(.L_x_97) ;  /* 0xfffffffc00f08947 */ /* 0x001fea000383ffff */
.L_x_89:
[----:B------:R-:W-:Y:S05]  /*c2a0*/  BSYNC B0 ;  /* 0x0000000000007941 */ /* 0x000fea0003800000 */
.L_x_88:
[----:B------:R-:W-:Y:S05]  /*c2b0*/  EXIT ;  /* 0x000000000000794d */ /* 0x000fea0003800000 */
.L_x_9:
[----:B0-----:R-:W-:-:S04]  /*c2c0*/  IMAD.U32 R3, RZ, RZ, UR16 ;  /* 0x00000010ff037e24 */ /* 0x001fc8000f8e00ff */
[----:B------:R0:W1:Y:S03]  /*c2d0*/  SYNCS.PHASECHK.TRANS64.TRYWAIT P1, [R3+URZ+0x28c50], R0 ;  /* 0x028c5000030075a7 */ /* 0x000066000802017f */
[----:B-1----:R-:W-:Y:S05]  /*c2e0*/  @!P1 NANOSLEEP.SYNCS 0x989680 ;  /* 0x009896800000995d */ /* 0x002fea0003900000 */
[----:B------:R-:W1:Y:S02]  /*c2f0*/  @!P1 SYNCS.PHASECHK.TRANS64 P1, [R3+URZ+0x28c50], R0 ;  /* 0x028c5000030095a7 */ /* 0x000e64000802007f */
[----:B-1----:R-:W-:Y:S05]  /*c300*/  @!P1 BRA `(.L_x_9) ;  /* 0xfffffffc00ec9947 */ /* 0x002fea000383ffff */
[----:B------:R-:W-:Y:S05]  /*c310*/  BRA `(.L_x_98) ;  /* 0xffffff4c00bc7947 */ /* 0x000fea000383ffff */
.L_x_15:
[----:B-1----:R-:W-:-:S04]  /*c320*/  MOV R4, UR6 ;  /* 0x0000000600047c02 */ /* 0x002fc80008000f00 */
[----:B------:R1:W2:Y:S03]  /*c330*/  SYNCS.PHASECHK.TRANS64.TRYWAIT P1, [R4+URZ+0x28c50], R3 ;  /* 0x028c5003040075a7 */ /* 0x0002a6000802017f */
[----:B--2---:R-:W-:Y:S05]  /*c340*/  @!P1 NANOSLEEP.SYNCS 0x989680 ;  /* 0x009896800000995d */ /* 0x004fea0003900000 */
[----:B------:R-:W2:Y:S02]  /*c350*/  @!P1 SYNCS.PHASECHK.TRANS64 P1, [R4+URZ+0x28c50], R3 ;  /* 0x028c5003040095a7 */ /* 0x000ea4000802007f */
[----:B--2---:R-:W-:Y:S05]  /*c360*/  @!P1 BRA `(.L_x_15) ;  /* 0xfffffffc00ec9947 */ /* 0x004fea000383ffff */
[----:B------:R-:W-:Y:S05]  /*c370*/  BRA `(.L_x_14) ;  /* 0xffffff5800bc7947 */ /* 0x000fea000383ffff */
.L_x_20:
[----:B0-----:R-:W-:-:S04]  /*c380*/  IMAD.U32 R3, RZ, RZ, UR42 ;  /* 0x0000002aff037e24 */ /* 0x001fc8000f8e00ff */
[----:B------:R0:W1:Y:S03]  /*c390*/  SYNCS.PHASECHK.TRANS64.TRYWAIT P1, [R3+URZ+0x28c00], R0 ;  /* 0x028c0000030075a7 */ /* 0x000066000802017f */
[----:B-1----:R-:W-:Y:S05]  /*c3a0*/  @!P1 NANOSLEEP.SYNCS 0x989680 ;  /* 0x009896800000995d */ /* 0x002fea0003900000 */
[----:B------:R-:W1:Y:S02]  /*c3b0*/  @!P1 SYNCS.PHASECHK.TRANS64 P1, [R3+URZ+0x28c00], R0 ;  /* 0x028c0000030095a7 */ /* 0x000e64000802007f */
[----:B-1----:R-:W-:Y:S05]  /*c3c0*/  @!P1 BRA `(.L_x_20) ;  /* 0xfffffffc00ec9947 */ /* 0x002fea000383ffff */
[----:B------:R-:W-:Y:S05]  /*c3d0*/  BRA `(.L_x_99) ;  /* 0xffffff68000c7947 */ /* 0x000fea000383ffff */
.L_x_24:
[----:B--2---:R2:W3:Y:S02]  /*c3e0*/  SYNCS.PHASECHK.TRANS64.TRYWAIT P1, [R7+URZ+0x28c30], R8 ;  /* 0x028c3008070075a7 */ /* 0x0044e4000802017f */
[----:B---3--:R-:W-:Y:S05]  /*c3f0*/  @!P1 NANOSLEEP.SYNCS 0x989680 ;  /* 0x009896800000995d */ /* 0x008fea0003900000 */
[----:B------:R-:W3:Y:S02]  /*c400*/  @!P1 SYNCS.PHASECHK.TRANS64 P1, [R7+URZ+0x28c30], R8 ;  /* 0x028c3008070095a7 */ /* 0x000ee4000802007f */
[----:B---3--:R-:W-:Y:S05]  /*c410*/  @!P1 BRA `(.L_x_24) ;  /* 0xfffffffc00f09947 */ /* 0x008fea000383ffff */
[----:B------:R-:W-:Y:S05]  /*c420*/  BRA `(.L_x_23) ;  /* 0xffffff6800287947 */ /* 0x000fea000383ffff */
.L_x_29:
[----:B----4-:R4:W0:Y:S02]  /*c430*/  SYNCS.PHASECHK.TRANS64.TRYWAIT P1, [R7+URZ+0x28c50], R8 ;  /* 0x028c5008070075a7 */ /* 0x010824000802017f */
[----:B0-----:R-:W-:Y:S05]  /*c440*/  @!P1 NANOSLEEP.SYNCS 0x989680 ;  /* 0x009896800000995d */ /* 0x001fea0003900000 */
[----:B------:R-:W0:Y:S02]  /*c450*/  @!P1 SYNCS.PHASECHK.TRANS64 P1, [R7+URZ+0x28c50], R8 ;  /* 0x028c5008070095a7 */ /* 0x000e24000802007f */
[----:B0-----:R-:W-:Y:S05]  /*c460*/  @!P1 BRA `(.L_x_29) ;  /* 0xfffffffc00f09947 */ /* 0x001fea000383ffff */
[----:B------:R-:W-:Y:S05]  /*c470*/  BRA `(.L_x_28) ;  /* 0xffffff78003c7947 */ /* 0x000fea000383ffff */
.L_x_35:
[----:B--2---:R-:W-:-:S04]  /*c480*/  IMAD.U32 R3, RZ, RZ, UR21 ;  /* 0x00000015ff037e24 */ /* 0x004fc8000f8e00ff */
[----:B------:R2:W3:Y:S03]  /*c490*/  SYNCS.PHASECHK.TRANS64.TRYWAIT P2, [R3+URZ+0x28c30], R8 ;  /* 0x028c3008030075a7 */ /* 0x0004e6000804017f */
[----:B---3--:R-:W-:Y:S05]  /*c4a0*/  @!P2 NANOSLEEP.SYNCS 0x989680 ;  /* 0x009896800000a95d */ /* 0x008fea0003900000 */
[----:B------:R-:W3:Y:S02]  /*c4b0*/  @!P2 SYNCS.PHASECHK.TRANS64 P2, [R3+URZ+0x28c30], R8 ;  /* 0x028c30080300a5a7 */ /* 0x000ee4000804007f */
[----:B---3--:R-:W-:Y:S05]  /*c4c0*/  @!P2 BRA `(.L_x_35) ;  /* 0xfffffffc00eca947 */ /* 0x008fea000383ffff */
[----:B------:R-:W-:Y:S05]  /*c4d0*/  BRA `(.L_x_34) ;  /* 0xffffff7c00287947 */ /* 0x000fea000383ffff */
.L_x_40:
[----:B---3--:R-:W-:-:S04]  /*c4e0*/  IMAD.U32 R7, RZ, RZ, UR21 ;  /* 0x00000015ff077e24 */ /* 0x008fc8000f8e00ff */
[----:B------:R3:W4:Y:S03]  /*c4f0*/  SYNCS.PHASECHK.TRANS64.TRYWAIT P2, [R7+URZ+0x28c50], R8 ;  /* 0x028c5008070075a7 */ /* 0x000726000804017f */
[----:B----4-:R-:W-:Y:S05]  /*c500*/  @!P2 NANOSLEEP.SYNCS 0x989680 ;  /* 0x009896800000a95d */ /* 0x010fea0003900000 */
[----:B------:R-:W4:Y:S02]  /*c510*/  @!P2 SYNCS.PHASECHK.TRANS64 P2, [R7+URZ+0x28c50], R8 ;  /* 0x028c50080700a5a7 */ /* 0x000f24000804007f */
[----:B----4-:R-:W-:Y:S05]  /*c520*/  @!P2 BRA `(.L_x_40) ;  /* 0xfffffffc00eca947 */ /* 0x010fea000383ffff */
[----:B------:R-:W-:Y:S05]  /*c530*/  BRA `(.L_x_39) ;  /* 0xffffff90005c7947 */ /* 0x000fea000383ffff */
.L_x_53:
[----:B------:R-:W0:Y:S01]  /*c540*/  S2R R19, SR_TID.X ;  /* 0x0000000000137919 */ /* 0x000e220000002100 */
[----:B------:R-:W-:Y:S01]  /*c550*/  BSSY B0, `(.L_x_100) ;  /* 0x000000a000007945 */ /* 0x000fe20003800000 */
[----:B------:R-:W-:Y:S01]  /*c560*/  IMAD.MOV.U32 R12, RZ, RZ, RZ ;  /* 0x000000ffff0c7224 */ /* 0x000fe200078e00ff */
[----:B------:R-:W-:Y:S01]  /*c570*/  MOV R15, 0xffffffff ;  /* 0xffffffff000f7802 */ /* 0x000fe20000000f00 */
[----:B------:R-:W-:Y:S01]  /*c580*/  IMAD.MOV.U32 R11, RZ, RZ, 0x1f ;  /* 0x0000001fff0b7424 */ /* 0x000fe200078e00ff */
[----:B0-----:R-:W-:-:S04]  /*c590*/  SHF.R.U32.HI R19, RZ, 0x5, R19 ;  /* 0x00000005ff137819 */ /* 0x001fc80000011613 */
[----:B------:R-:W-:-:S05]  /*c5a0*/  LOP3.LUT R19, R19, 0x3, RZ, 0xc0, !PT ;  /* 0x0000000313137812 */ /* 0x000fca00078ec0ff */
[----:B------:R-:W-:-:S07]  /*c5b0*/  IMAD.MOV.U32 R13, RZ, RZ, R19 ;  /* 0x000000ffff0d7224 */ /* 0x000fce00078e0013 */
[----:B-1---5:R-:W-:Y:S05]  /*c5c0*/  WARPSYNC.COLLECTIVE R15, `(.L_x_101) ;  /* 0x000000000f087348 */ /* 0x022fea0003c00000 */
[----:B------:R0:W2:Y:S02]  /*c5d0*/  SHFL.IDX P6, R14, R13, R12, R11 ;  /* 0x0000000c0d0e7389 */ /* 0x0000a400000c000b */
[----:B012--5:R-:W-:Y:S01]  /*c5e0*/  ENDCOLLECTIVE ;  /* 0x000000000000791b */ /* 0x027fe20003800000 */
.L_x_101:
[----:B------:R-:W-:Y:S05]  /*c5f0*/  BSYNC B0 ;  /* 0x0000000000007941 */ /* 0x000fea0003800000 */
.L_x_100:
[----:B------:R-:W-:Y:S05]  /*c600*/  BRA `(.L_x_102) ;  /* 0xffffffd000207947 */ /* 0x000fea000383ffff */
.L_x_56:
[----:B0-----:R0:W1:Y:S02]  /*c610*/  SYNCS.PHASECHK.TRANS64.TRYWAIT P0, [R19+URZ+0x28c40], R0 ;  /* 0x028c4000130075a7 */ /* 0x001064000800017f */
[----:B-1----:R-:W-:Y:S05]  /*c620*/  @!P0 NANOSLEEP.SYNCS 0x989680 ;  /* 0x009896800000895d */ /* 0x002fea0003900000 */
[----:B------:R-:W1:Y:S02]  /*c630*/  @!P0 SYNCS.PHASECHK.TRANS64 P0, [R19+URZ+0x28c40], R0 ;  /* 0x028c4000130085a7 */ /* 0x000e64000800007f */
[----:B-1----:R-:W-:Y:S05]  /*c640*/  @!P0 BRA `(.L_x_56) ;  /* 0xfffffffc00f08947 */ /* 0x002fea000383ffff */
[----:B------:R-:W-:Y:S05]  /*c650*/  BRA `(.L_x_103) ;  /* 0xffffffd000a47947 */ /* 0x000fea000383ffff */
.L_x_57:
[----:B------:R-:W-:Y:S01]  /*c660*/  BSSY B0, `(.L_x_104) ;  /* 0x0000008000007945 */ /* 0x000fe20003800000 */
[----:B------:R-:W-:Y:S02]  /*c670*/  IMAD.MOV.U32 R13, RZ, RZ, R5 ;  /* 0x000000ffff0d7224 */ /* 0x000fe400078e0005 */
[----:B------:R-:W-:Y:S02]  /*c680*/  IMAD.MOV.U32 R12, RZ, RZ, RZ ;  /* 0x000000ffff0c7224 */ /* 0x000fe400078e00ff */
[----:B------:R-:W-:Y:S02]  /*c690*/  IMAD.MOV.U32 R11, RZ, RZ, 0x181f ;  /* 0x0000181fff0b7424 */ /* 0x000fe400078e00ff */
[----:B------:R-:W-:-:S07]  /*c6a0*/  IMAD.MOV.U32 R15, RZ, RZ, -0x1 ;  /* 0xffffffffff0f7424 */ /* 0x000fce00078e00ff */
[----:B------:R-:W-:Y:S05]  /*c6b0*/  WARPSYNC.COLLECTIVE R15, `(.L_x_105) ;  /* 0x000000000f087348 */ /* 0x000fea0003c00000 */
[----:B------:R0:W1:Y:S02]  /*c6c0*/  SHFL.IDX P6, R14, R13, R12, R11 ;  /* 0x0000000c0d0e7389 */ /* 0x00006400000c000b */
[----:B01----:R-:W-:Y:S01]  /*c6d0*/  ENDCOLLECTIVE ;  /* 0x000000000000791b */ /* 0x003fe20003800000 */
.L_x_105:
[----:B------:R-:W-:Y:S05]  /*c6e0*/  BSYNC B0 ;  /* 0x0000000000007941 */ /* 0x000fea0003800000 */
.L_x_104:
[----:B------:R-:W-:Y:S01]  /*c6f0*/  IMAD.MOV.U32 R13, RZ, RZ, R0 ;  /* 0x000000ffff0d7224 */ /* 0x000fe200078e0000 */
[----:B------:R-:W-:Y:S01]  /*c700*/  MOV R12, RZ ;  /* 0x000000ff000c7202 */ /* 0x000fe20000000f00 */
[----:B------:R-:W-:Y:S01]  /*c710*/  IMAD.MOV.U32 R11, RZ, RZ, 0x181f ;  /* 0x0000181fff0b7424 */ /* 0x000fe200078e00ff */
[----:B------:R-:W-:Y:S01]  /*c720*/  ISETP.GE.AND P2, PT, R35, 0x1, PT ;  /* 0x000000012300780c */ /* 0x000fe20003f46270 */
[----:B------:R-:W-:Y:S02]  /*c730*/  IMAD.MOV.U32 R15, RZ, RZ, -0x1 ;  /* 0xffffffffff0f7424 */ /* 0x000fe400078e00ff */
[----:B------:R-:W-:-:S10]  /*c740*/  IMAD.MOV.U32 R2, RZ, RZ, R14 ;  /* 0x000000ffff027224 */ /* 0x000fd400078e000e */
[----:B------:R-:W-:Y:S05]  /*c750*/  WARPSYNC.COLLECTIVE R15, `(.L_x_106) ;  /* 0x000000000f087348 */ /* 0x000fea0003c00000 */
[----:B------:R0:W1:Y:S02]  /*c760*/  SHFL.IDX P6, R14, R13, R12, R11 ;  /* 0x0000000c0d0e7389 */ /* 0x00006400000c000b */
[----:B01----:R-:W-:Y:S01]  /*c770*/  ENDCOLLECTIVE ;  /* 0x000000000000791b */ /* 0x003fe20003800000 */
.L_x_106:
[----:B------:R-:W-:Y:S01]  /*c780*/  @P2 LEA R7, R4, UR39, 0x1 ;  /* 0x0000002704072c11 */ /* 0x000fe2000f8e08ff */
[----:B------:R-:W-:Y:S02]  /*c790*/  IMAD.MOV.U32 R13, RZ, RZ, R5 ;  /* 0x000000ffff0d7224 */ /* 0x000fe400078e0005 */
[----:B------:R-:W-:Y:S01]  /*c7a0*/  IMAD.MOV.U32 R12, RZ, RZ, 0x1 ;  /* 0x00000001ff0c7424 */ /* 0x000fe200078e00ff */
[----:B------:R-:W-:-:S13]  /*c7b0*/  @P2 LEA R3, P0, R20, R14, 0x1 ;  /* 0x0000000e14032211 */ /* 0x000fda00078008ff */
[----:B------:R-:W-:Y:S05]  /*c7c0*/  WARPSYNC.COLLECTIVE R15, `(.L_x_107) ;  /* 0x000000000f087348 */ /* 0x000fea0003c00000 */
[----:B------:R0:W1:Y:S02]  /*c7d0*/  SHFL.IDX P6, R14, R13, R12, R11 ;  /* 0x0000000c0d0e7389 */ /* 0x00006400000c000b */
[----:B01----:R-:W-:Y:S01]  /*c7e0*/  ENDCOLLECTIVE ;  /* 0x000000000000791b */ /* 0x003fe20003800000 */
.L_x_107:
[----:B------:R-:W-:-:S05]  /*c7f0*/  @P2 IMAD.X R2, RZ, RZ, R2, P0 ;  /* 0x000000ffff022224 */ /* 0x000fca00000e0602 */
[----:B------:R-:W-:-:S04]  /*c800*/  @P2 LOP3.LUT R3, R3, R2, RZ, 0x3c, !PT ;  /* 0x0000000203032212 */ /* 0x000fc800078e3cff */
[C---:B------:R-:W-:Y:S02]  /*c810*/  @P2 LOP3.LUT R2, R3.reuse, R2, RZ, 0x3c, !PT ;  /* 0x0000000203022212 */ /* 0x040fe400078e3cff */
[----:B------:R-:W-:Y:S02]  /*c820*/  MOV R13, R0 ;  /* 0x00000000000d7202 */ /* 0x000fe40000000f00 */
[----:B------:R-:W-:-:S05]  /*c830*/  @P2 LOP3.LUT R3, R3, R2, RZ, 0x3c, !PT ;  /* 0x0000000203032212 */ /* 0x000fca00078e3cff */
[----:B------:R-:W-:Y:S01]  /*c840*/  @!PT LDS RZ, [RZ] ;  /* 0x00000000fffff984 */ /* 0x000fe20000000800 */
[----:B------:R-:W-:Y:S01]  /*c850*/  @!PT LDS RZ, [RZ] ;  /* 0x00000000fffff984 */ /* 0x000fe20000000800 */
[----:B------:R-:W-:Y:S01]  /*c860*/  @!PT LDS RZ, [RZ] ;  /* 0x00000000fffff984 */ /* 0x000fe20000000800 */
[----:B------:R0:W-:Y:S01]  /*c870*/  @P2 LDGSTS.E.BYPASS.LTC128B.128 [R7+0x22400], desc[UR50][R2.64], !P1 ;  /* 0x2240000002072fae */ /* 0x0001e2000c901d72 */
[----:B------:R-:W-:Y:S01]  /*c880*/  ISETP.GE.AND P2, PT, R35, 0x11, PT ;  /* 0x000000112300780c */ /* 0x000fe20003f46270 */
[----:B------:R-:W-:-:S12]  /*c890*/  IMAD.MOV.U32 R8, RZ, RZ, R14 ;  /* 0x000000ffff087224 */ /* 0x000fd800078e000e */
[----:B0-----:R-:W-:Y:S05]  /*c8a0*/  WARPSYNC.COLLECTIVE R15, `(.L_x_108) ;  /* 0x000000000f087348 */ /* 0x001fea0003c00000 */
[----:B------:R1:W2:Y:S02]  /*c8b0*/  SHFL.IDX P6, R14, R13, R12, R11 ;  /* 0x0000000c0d0e7389 */ /* 0x0002a400000c000b */
[----:B012---:R-:W-:Y:S01]  /*c8c0*/  ENDCOLLECTIVE ;  /* 0x000000000000791b */ /* 0x007fe20003800000 */
.L_x_108:
[----:B------:R-:W-:Y:S01]  /*c8d0*/  @P2 LEA R9, R4, UR39, 0x1 ;  /* 0x0000002704092c11 */ /* 0x000fe2000f8e08ff */
[----:B------:R-:W-:Y:S02]  /*c8e0*/  IMAD.MOV.U32 R13, RZ, RZ, R5 ;  /* 0x000000ffff0d7224 */ /* 0x000fe400078e0005 */
[----:B------:R-:W-:Y:S01]  /*c8f0*/  IMAD.MOV.U32 R12, RZ, RZ, 0x2 ;  /* 0x00000002ff0c7424 */ /* 0x000fe200078e00ff */
[----:B------:R-:W-:-:S13]  /*c900*/  @P2 LEA R6, P0, R20, R14, 0x1 ;  /* 0x0000000e14062211 */ /* 0x000fda00078008ff */
[----:B------:R-:W-:Y:S05]  /*c910*/  WARPSYNC.COLLECTIVE R15, `(.L_x_109) ;  /* 0x000000000f087348 */ /* 0x000fea0003c00000 */
[----:B------:R0:W1:Y:S02]  /*c920*/  SHFL.IDX P6, R14, R13, R12, R11 ;  /* 0x0000000c0d0e7389 */ /* 0x00006400000c000b */
[----:B01----:R-:W-:Y:S01]  /*c930*/  ENDCOLLECTIVE ;  /* 0x000000000000791b */ /* 0x003fe20003800000 */
.L_x_109:
[----:B------:R-:W-:Y:S02]  /*c940*/  @P2 IMAD.X R8, RZ, RZ, R8, P0 ;  /* 0x000000ffff082224 */ /* 0x000fe400000e0608 */
[----:B------:R-:W-:Y:S02]  /*c950*/  @P2 IMAD.MOV.U32 R2, RZ, RZ, R6 ;  /* 0x000000ffff022224 */ /* 0x000fe400078e0006 */
[----:B------:R-:W-:-:S05]  /*c960*/  @P2 IMAD.MOV.U32 R3, RZ, RZ, R8 ;  /* 0x000000ffff032224 */ /* 0x000fca00078e0008 */
[----:B------:R-:W-:Y:S01]  /*c970*/  @!PT LDS RZ, [RZ] ;  /* 0x00000000fffff984 */ /* 0x000fe20000000800 */
[----:B------:R-:W-:Y:S01]  /*c980*/  @!PT LDS RZ, [RZ] ;  /* 0x00000000fffff984 */ /* 0x000fe20000000800 */
[----:B------:R-:W-:Y:S01]  /*c990*/  @!PT LDS RZ, [RZ] ;  /* 0x00000000fffff984 */ /* 0x000fe20000000800 */
[----:B------:R0:W-:Y:S01]  /*c9a0*/  @P2 LDGSTS.E.BYPASS.LTC128B.128 [R9+0x22c00], desc[UR50][R2.64], !P1 ;  /* 0x22c0000002092fae */ /* 0x0001e2000c901d72 */
[----:B------:R-:W-:Y:S02]  /*c9b0*/  ISETP.GE.AND P2, PT, R35, 0x21, PT ;  /* 0x000000212300780c */ /* 0x000fe40003f46270 */
[----:B------:R-:W-:Y:S01]  /*c9c0*/  MOV R13, R0 ;  /* 0x00000000000d7202 */ /* 0x000fe20000000f00 */
[----:B0-----:R-:W-:-:S10]  /*c9d0*/  IMAD.MOV.U32 R2, RZ, RZ, R14 ;  /* 0x000000ffff027224 */ /* 0x001fd400078e000e */
[----:B------:R-:W-:Y:S05]  /*c9e0*/  WARPSYNC.COLLECTIVE R15, `(.L_x_110) ;  /* 0x000000000f087348 */ /* 0x000fea0003c00000 */
[----:B------:R0:W1:Y:S02]  /*c9f0*/  SHFL.IDX P6, R14, R13, R12, R11 ;  /* 0x0000000c0d0e7389 */ /* 0x00006400000c000b */
[----:B01----:R-:W-:Y:S01]  /*ca00*/  ENDCOLLECTIVE ;  /* 0x000000000000791b */ /* 0x003fe20003800000 */
.L_x_110:
[----:B------:R-:W-:Y:S01]  /*ca10*/  @P2 LEA R6, R4, UR39, 0x1 ;  /* 0x0000002704062c11 */ /* 0x000fe2000f8e08ff */
[----:B------:R-:W-:Y:S02]  /*ca20*/  IMAD.MOV.U32 R13, RZ, RZ, R5 ;  /* 0x000000ffff0d7224 */ /* 0x000fe400078e0005 */
[----:B------:R-:W-:Y:S01]  /*ca30*/  IMAD.MOV.U32 R12, RZ, RZ, 0x3 ;  /* 0x00000003ff0c7424 */ /* 0x000fe200078e00ff */
[----:B------:R-:W-:-:S13]  /*ca40*/  @P2 LEA R7, P0, R20, R14, 0x1 ;  /* 0x0000000e14072211 */ /* 0x000fda00078008ff */
[----:B------:R-:W-:Y:S05]  /*ca50*/  WARPSYNC.COLLECTIVE R15, `(.L_x_111) ;  /* 0x000000000f087348 */ /* 0x000fea0003c00000 */
[----:B------:R0:W1:Y:S02]  /*ca60*/  SHFL.IDX P6, R14, R13, R12, R11 ;  /* 0x0000000c0d0e7389 */ /* 0x00006400000c000b */
[----:B01----:R-:W-:Y:S01]  /*ca70*/  ENDCOLLECTIVE ;  /* 0x000000000000791b */ /* 0x003fe20003800000 */
.L_x_111:
[----:B------:R-:W-:Y:S02]  /*ca80*/  @P2 IMAD.X R10, RZ, RZ, R2, P0 ;  /* 0x000000ffff0a2224 */ /* 0x000fe400000e0602 */
[----:B------:R-:W-:Y:S02]  /*ca90*/  @P2 IMAD.MOV.U32 R2, RZ, RZ, R7 ;  /* 0x000000ffff022224 */ /* 0x000fe400078e0007 */
[----:B------:R-:W-:-:S05]  /*caa0*/  @P2 IMAD.MOV.U32 R3, RZ, RZ, R10 ;  /* 0x000000ffff032224 */ /* 0x000fca00078e000a */
[----:B------:R-:W-:Y:S01]  /*cab0*/  @!PT LDS RZ, [RZ] ;  /* 0x00000000fffff984 */ /* 0x000fe20000000800 */
[----:B------:R-:W-:Y:S01]  /*cac0*/  @!PT LDS RZ, [RZ] ;  /* 0x00000000fffff984 */ /* 0x000fe20000000800 */
[----:B------:R-:W-:Y:S01]  /*cad0*/  @!PT LDS RZ, [RZ] ;  /* 0x00000000fffff984 */ /* 0x000fe20000000800 */
[----:B------:R0:W-:Y:S01]  /*cae0*/  @P2 LDGSTS.E.BYPASS.LTC128B.128 [R6+0x23400], desc[UR50][R2.64], !P1 ;  /* 0x2340000002062fae */ /* 0x0001e2000c901d72 */
[----:B------:R-:W-:Y:S01]  /*caf0*/  MOV R13, R0 ;  /* 0x00000000000d7202 */ /* 0x000fe20000000f00 */
[----:B------:R-:W-:-:S07]  /*cb00*/  IMAD.MOV.U32 R5, RZ, RZ, R14 ;  /* 0x000000ffff057224 */ /* 0x000fce00078e000e */
[----:B0-----:R-:W-:Y:S05]  /*cb10*/  WARPSYNC.COLLECTIVE R15, `(.L_x_112) ;  /* 0x000000000f087348 */ /* 0x001fea0003c00000 */
[----:B------:R1:W2:Y:S02]  /*cb20*/  SHFL.IDX P6, R14, R13, R12, R11 ;  /* 0x0000000c0d0e7389 */ /* 0x0002a400000c000b */
[----:B012---:R-:W-:Y:S01]  /*cb30*/  ENDCOLLECTIVE ;  /* 0x000000000000791b */ /* 0x007fe20003800000 */
.L_x_112:
[----:B------:R-:W-:Y:S05]  /*cb40*/  BRA `(.L_x_113) ;  /* 0xffffffd000587947 */ /* 0x000fea000383ffff */
.L_x_61:
[----:B------:R-:W-:Y:S01]  /*cb50*/  IMAD.MOV.U32 R13, RZ, RZ, R5 ;  /* 0x000000ffff0d7224 */ /* 0x000fe200078e0005 */
[----:B------:R-:W-:Y:S01]  /*cb60*/  LEA R0, R0, R37, 0x6 ;  /* 0x0000002500007211 */ /* 0x000fe200078e30ff */
[----:B------:R-:W-:Y:S02]  /*cb70*/  IMAD.MOV.U32 R12, RZ, RZ, RZ ;  /* 0x000000ffff0c7224 */ /* 0x000fe400078e00ff */
[----:B------:R-:W-:Y:S01]  /*cb80*/  IMAD.MOV.U32 R11, RZ, RZ, 0x181f ;  /* 0x0000181fff0b7424 */ /* 0x000fe200078e00ff */
[C---:B------:R-:W-:Y:S01]  /*cb90*/  ISETP.GE.AND P0, PT, R0.reuse, UR37, PT ;  /* 0x0000002500007c0c */ /* 0x040fe2000bf06270 */
[----:B------:R-:W-:Y:S02]  /*cba0*/  IMAD.MOV.U32 R15, RZ, RZ, -0x1 ;  /* 0xffffffffff0f7424 */ /* 0x000fe400078e00ff */
[----:B------:R-:W-:-:S10]  /*cbb0*/  VIADD R6, R0, 0x10 ;  /* 0x0000001000067836 */ /* 0x000fd40000000000 */
[----:B-1----:R-:W-:Y:S05]  /*cbc0*/  WARPSYNC.COLLECTIVE R15, `(.L_x_114) ;  /* 0x000000000f087348 */ /* 0x002fea0003c00000 */
[----:B------:R0:W2:Y:S02]  /*cbd0*/  SHFL.IDX P6, R14, R13, R12, R11 ;  /* 0x0000000c0d0e7389 */ /* 0x0000a400000c000b */
[----:B012---:R-:W-:Y:S01]  /*cbe0*/  ENDCOLLECTIVE ;  /* 0x000000000000791b */ /* 0x007fe20003800000 */
.L_x_114:
[----:B------:R-:W-:Y:S02]  /*cbf0*/  IMAD.MOV.U32 R13, RZ, RZ, R4 ;  /* 0x000000ffff0d7224 */ /* 0x000fe400078e0004 */
[----:B------:R-:W-:-:S07]  /*cc00*/  IMAD.MOV.U32 R2, RZ, RZ, R14 ;  /* 0x000000ffff027224 */ /* 0x000fce00078e000e */
[----:B------:R-:W-:Y:S05]  /*cc10*/  WARPSYNC.COLLECTIVE R15, `(.L_x_115) ;  /* 0x000000000f087348 */ /* 0x000fea0003c00000 */
[----:B------:R0:W1:Y:S02]  /*cc20*/  SHFL.IDX P6, R14, R13, R12, R11 ;  /* 0x0000000c0d0e7389 */ /* 0x00006400000c000b */
[----:B01----:R-:W-:Y:S01]  /*cc30*/  ENDCOLLECTIVE ;  /* 0x000000000000791b */ /* 0x003fe20003800000 */
.L_x_115:
[----:B------:R-:W-:Y:S02]  /*cc40*/  IMAD.MOV.U32 R13, RZ, RZ, R5 ;  /* 0x000000ffff0d7224 */ /* 0x000fe400078e0005 */
[----:B------:R-:W-:Y:S01]  /*cc50*/  IMAD.MOV.U32 R12, RZ, RZ, 0x1 ;  /* 0x00000001ff0c7424 */ /* 0x000fe200078e00ff */
[----:B------:R-:W-:-:S05]  /*cc60*/  @!P0 LEA R14, P1, R9, R14, 0x1 ;  /* 0x0000000e090e8211 */ /* 0x000fca00078208ff */
[----:B------:R-:W-:Y:S02]  /*cc70*/  @!P0 IMAD.X R3, RZ, RZ, R2, P1 ;  /* 0x000000ffff038224 */ /* 0x000fe400008e0602 */
[----:B------:R-:W-:-:S07]  /*cc80*/  @!P0 IMAD.MOV.U32 R2, RZ, RZ, R14 ;  /* 0x000000ffff028224 */ /* 0x000fce00078e000e */
[----:B------:R-:W-:Y:S05]  /*cc90*/  WARPSYNC.COLLECTIVE R15, `(.L_x_116) ;  /* 0x000000000f087348 */ /* 0x000fea0003c00000 */
[----:B------:R0:W1:Y:S02]  /*cca0*/  SHFL.IDX P6, R14, R13, R12, R11 ;  /* 0x0000000c0d0e7389 */ /* 0x00006400000c000b */
[----:B01----:R-:W-:Y:S01]  /*ccb0*/  ENDCOLLECTIVE ;  /* 0x000000000000791b */ /* 0x003fe20003800000 */
.L_x_116:
[----:B------:R-:W-:Y:S01]  /*ccc0*/  @!PT LDS RZ, [RZ] ;  /* 0x00000000fffff984 */ /* 0x000fe20000000800 */
[----:B------:R-:W-:Y:S01]  /*ccd0*/  @!PT LDS RZ, [RZ] ;  /* 0x00000000fffff984 */ /* 0x000fe20000000800 */
[----:B------:R-:W-:Y:S01]  /*cce0*/  @!PT LDS RZ, [RZ] ;  /* 0x00000000fffff984 */ /* 0x000fe20000000800 */
[----:B------:R0:W-:Y:S01]  /*ccf0*/  @!P0 LDGSTS.E.BYPASS.LTC128B.128 [R8+0x20400], desc[UR50][R2.64], !P5 ;  /* 0x2040000002088fae */ /* 0x0001e2000e901d72 */
[----:B------:R-:W-:Y:S02]  /*cd00*/  ISETP.GE.AND P0, PT, R6, UR37, PT ;  /* 0x0000002506007c0c */ /* 0x000fe4000bf06270 */
[----:B------:R-:W-:Y:S01]  /*cd10*/  MOV R13, R4 ;  /* 0x00000004000d7202 */ /* 0x000fe20000000f00 */
[----:B------:R-:W-:-:S10]  /*cd20*/  IMAD.MOV.U32 R6, RZ, RZ, R14 ;  /* 0x000000ffff067224 */ /* 0x000fd400078e000e */
[----:B0-----:R-:W-:Y:S05]  /*cd30*/  WARPSYNC.COLLECTIVE R15, `(.L_x_117) ;  /* 0x000000000f087348 */ /* 0x001fea0003c00000 */
[----:B------:R1:W2:Y:S02]  /*cd40*/  SHFL.IDX P6, R14, R13, R12, R11 ;  /* 0x0000000c0d0e7389 */ /* 0x0002a400000c000b */
[----:B012---:R-:W-:Y:S01]  /*cd50*/  ENDCOLLECTIVE ;  /* 0x000000000000791b */ /* 0x007fe20003800000 */
.L_x_117:
[----:B------:R-:W-:Y:S02]  /*cd60*/  IMAD.MOV.U32 R13, RZ, RZ, R5 ;  /* 0x000000ffff0d7224 */ /* 0x000fe400078e0005 */
[----:B------:R-:W-:Y:S01]  /*cd70*/  IMAD.MOV.U32 R12, RZ, RZ, 0x2 ;  /* 0x00000002ff0c7424 */ /* 0x000fe200078e00ff */
[----:B------:R-:W-:-:S13]  /*cd80*/  @!P0 LEA R2, P1, R9, R14, 0x1 ;  /* 0x0000000e09028211 */ /* 0x000fda00078208ff */
[----:B------:R-:W-:Y:S05]  /*cd90*/  WARPSYNC.COLLECTIVE R15, `(.L_x_118) ;  /* 0x000000000f087348 */ /* 0x000fea0003c00000 */
[----:B------:R0:W1:Y:S02]  /*cda0*/  SHFL.IDX P6, R14, R13, R12, R11 ;  /* 0x0000000c0d0e7389 */ /* 0x00006400000c000b */
[----:B01----:R-:W-:Y:S01]  /*cdb0*/  ENDCOLLECTIVE ;  /* 0x000000000000791b */ /* 0x003fe20003800000 */
.L_x_118:
[----:B------:R-:W-:Y:S02]  /*cdc0*/  @!P0 IMAD.X R3, RZ, RZ, R6, P1 ;  /* 0x000000ffff038224 */ /* 0x000fe400008e0606 */
[----:B------:R-:W-:-:S03]  /*cdd0*/  VIADD R6, R0, 0x20 ;  /* 0x0000002000067836 */ /* 0x000fc60000000000 */
[----:B------:R-:W-:Y:S01]  /*cde0*/  @!PT LDS RZ, [RZ] ;  /* 0x00000000fffff984 */ /* 0x000fe20000000800 */
[----:B------:R-:W-:Y:S01]  /*cdf0*/  @!PT LDS RZ, [RZ] ;  /* 0x00000000fffff984 */ /* 0x000fe20000000800 */
[----:B------:R-:W-:Y:S01]  /*ce00*/  @!PT LDS RZ, [RZ] ;  /* 0x00000000fffff984 */ /* 0x000fe20000000800 */
[----:B------:R0:W-:Y:S02]  /*ce10*/  @!P0 LDGSTS.E.BYPASS.LTC128B.128 [R8+0x20c00], desc[UR50][R2.64], !P5 ;  /* 0x20c0000002088fae */ /* 0x0001e4000e901d72 */
[----:B------:R-:W-:Y:S01]  /*ce20*/  ISETP.GE.AND P0, PT, R6, UR37, PT ;  /* 0x0000002506007c0c */ /* 0x000fe2000bf06270 */
[----:B------:R-:W-:Y:S02]  /*ce30*/  IMAD.MOV.U32 R13, RZ, RZ, R4 ;  /* 0x000000ffff0d7224 */ /* 0x000fe400078e0004 */
[----:B------:R-:W-:-:S10]  /*ce40*/  IMAD.MOV.U32 R6, RZ, RZ, R14 ;  /* 0x000000ffff067224 */ /* 0x000fd400078e000e */
[----:B0-----:R-:W-:Y:S05]  /*ce50*/  WARPSYNC.COLLECTIVE R15, `(.L_x_119) ;  /* 0x000000000f087348 */ /* 0x001fea0003c00000 */
[----:B------:R1:W2:Y:S02]  /*ce60*/  SHFL.IDX P6, R14, R13, R12, R11 ;  /* 0x0000000c0d0e7389 */ /* 0x0002a400000c000b */
[----:B012---:R-:W-:Y:S01]  /*ce70*/  ENDCOLLECTIVE ;  /* 0x000000000000791b */ /* 0x007fe20003800000 */
.L_x_119:
[----:B------:R-:W-:Y:S02]  /*ce80*/  IMAD.MOV.U32 R13, RZ, RZ, R5 ;  /* 0x000000ffff0d7224 */ /* 0x000fe400078e0005 */
[----:B------:R-:W-:Y:S01]  /*ce90*/  IMAD.MOV.U32 R12, RZ, RZ, 0x3 ;  /* 0x00000003ff0c7424 */ /* 0x000fe200078e00ff */
[----:B------:R-:W-:-:S13]  /*cea0*/  @!P0 LEA R2, P1, R9, R14, 0x1 ;  /* 0x0000000e09028211 */ /* 0x000fda00078208ff */
[----:B------:R-:W-:Y:S05]  /*ceb0*/  WARPSYNC.COLLECTIVE R15, `(.L_x_120) ;  /* 0x000000000f087348 */ /* 0x000fea0003c00000 */
[----:B------:R0:W1:Y:S02]  /*cec0*/  SHFL.IDX P6, R14, R13, R12, R11 ;  /* 0x0000000c0d0e7389 */ /* 0x00006400000c000b */
[----:B01----:R-:W-:Y:S01]  /*ced0*/  ENDCOLLECTIVE ;  /* 0x000000000000791b */ /* 0x003fe20003800000 */
.L_x_120:
[----:B------:R-:W-:-:S05]  /*cee0*/  @!P0 IADD3.X R3, RZ, R6, RZ, P1, !PT ;  /* 0x00000006ff038210 */ /* 0x000fca0000ffe4ff */
[----:B------:R-:W-:Y:S01]  /*cef0*/  @!PT LDS RZ, [RZ] ;  /* 0x00000000fffff984 */ /* 0x000fe20000000800 */
[----:B------:R-:W-:Y:S01]  /*cf00*/  @!PT LDS RZ, [RZ] ;  /* 0x00000000fffff984 */ /* 0x000fe20000000800 */
[----:B------:R-:W-:Y:S01]  /*cf10*/  @!PT LDS RZ, [RZ] ;  /* 0x00000000fffff984 */ /* 0x000fe20000000800 */
[----:B------:R0:W-:Y:S01]  /*cf20*/  @!P0 LDGSTS.E.BYPASS.LTC128B.128 [R8+0x21400], desc[UR50][R2.64], !P5 ;  /* 0x2140000002088fae */ /* 0x0001e2000e901d72 */
[----:B------:R-:W-:Y:S02]  /*cf30*/  IMAD.MOV.U32 R13, RZ, RZ, R4 ;  /* 0x000000ffff0d7224 */ /* 0x000fe400078e0004 */
[----:B------:R-:W-:-:S07]  /*cf40*/  IMAD.MOV.U32 R5, RZ, RZ, R14 ;  /* 0x000000ffff057224 */ /* 0x000fce00078e000e */
[----:B0-----:R-:W-:Y:S05]  /*cf50*/  WARPSYNC.COLLECTIVE R15, `(.L_x_121) ;  /* 0x000000000f087348 */ /* 0x001fea0003c00000 */
[----:B------:R1:W2:Y:S02]  /*cf60*/  SHFL.IDX P6, R14, R13, R12, R11 ;  /* 0x0000000c0d0e7389 */ /* 0x0002a400000c000b */
[----:B012---:R-:W-:Y:S01]  /*cf70*/  ENDCOLLECTIVE ;  /* 0x000000000000791b */ /* 0x007fe20003800000 */
.L_x_121:
[----:B------:R-:W-:Y:S05]  /*cf80*/  BRA `(.L_x_122) ;  /* 0xffffffd400147947 */ /* 0x000fea000383ffff */
.L_x_63:
[----:B0-----:R-:W-:-:S04]  /*cf90*/  IMAD.U32 R3, RZ, RZ, UR39 ;  /* 0x00000027ff037e24 */ /* 0x001fc8000f8e00ff */
[----:B------:R0:W2:Y:S03]  /*cfa0*/  SYNCS.PHASECHK.TRANS64.TRYWAIT P0, [R3+URZ+0x28c20], R0 ;  /* 0x028c2000030075a7 */ /* 0x0000a6000800017f */
[----:B--2---:R-:W-:Y:S05]  /*cfb0*/  @!P0 NANOSLEEP.SYNCS 0x989680 ;  /* 0x009896800000895d */ /* 0x004fea0003900000 */
[----:B------:R-:W2:Y:S02]  /*cfc0*/  @!P0 SYNCS.PHASECHK.TRANS64 P0, [R3+URZ+0x28c20], R0 ;  /* 0x028c2000030085a7 */ /* 0x000ea4000800007f */
[----:B--2---:R-:W-:Y:S05]  /*cfd0*/  @!P0 BRA `(.L_x_63) ;  /* 0xfffffffc00ec8947 */ /* 0x004fea000383ffff */
[----:B------:R-:W-:Y:S05]  /*cfe0*/  BRA `(.L_x_123) ;  /* 0xffffffd400487947 */ /* 0x000fea000383ffff */
.L_x_66:
[----:B0-----:R0:W2:Y:S02]  /*cff0*/  SYNCS.PHASECHK.TRANS64.TRYWAIT P0, [R19+URZ+0x28c60], R0 ;  /* 0x028c6000130075a7 */ /* 0x0010a4000800017f */
[----:B--2---:R-:W-:Y:S05]  /*d000*/  @!P0 NANOSLEEP.SYNCS 0x989680 ;  /* 0x009896800000895d */ /* 0x004fea0003900000 */
[----:B------:R-:W2:Y:S02]  /*d010*/  @!P0 SYNCS.PHASECHK.TRANS64 P0, [R19+URZ+0x28c60], R0 ;  /* 0x028c6000130085a7 */ /* 0x000ea4000800007f */
[----:B--2---:R-:W-:Y:S05]  /*d020*/  @!P0 BRA `(.L_x_66) ;  /* 0xfffffffc00f08947 */ /* 0x004fea000383ffff */
[----:B------:R-:W-:Y:S05]  /*d030*/  BRA `(.L_x_124) ;  /* 0xffffffd400587947 */ /* 0x000fea000383ffff */
.L_x_67:
[----:B------:R-:W-:Y:S01]  /*d040*/  BSSY B0, `(.L_x_125) ;  /* 0x0000008000007945 */ /* 0x000fe20003800000 */
[----:B------:R-:W-:Y:S01]  /*d050*/  IMAD.MOV.U32 R13, RZ, RZ, R10 ;  /* 0x000000ffff0d7224 */ /* 0x000fe200078e000a */
[----:B------:R-:W-:Y:S01]  /*d060*/  MOV R12, RZ ;  /* 0x000000ff000c7202 */ /* 0x000fe20000000f00 */
[----:B------:R-:W-:Y:S02]  /*d070*/  IMAD.MOV.U32 R11, RZ, RZ, 0x181f ;  /* 0x0000181fff0b7424 */ /* 0x000fe400078e00ff */
[----:B------:R-:W-:-:S07]  /*d080*/  IMAD.MOV.U32 R15, RZ, RZ, -0x1 ;  /* 0xffffffffff0f7424 */ /* 0x000fce00078e00ff */
[----:B01----:R-:W-:Y:S05]  /*d090*/  WARPSYNC.COLLECTIVE R15, `(.L_x_126) ;  /* 0x000000000f087348 */ /* 0x003fea0003c00000 */
[----:B------:R2:W3:Y:S02]  /*d0a0*/  SHFL.IDX P6, R14, R13, R12, R11 ;  /* 0x0000000c0d0e7389 */ /* 0x0004e400000c000b */
[----:B0123--:R-:W-:Y:S01]  /*d0b0*/  ENDCOLLECTIVE ;  /* 0x000000000000791b */ /* 0x00ffe20003800000 */
.L_x_126:
[----:B------:R-:W-:Y:S05]  /*d0c0*/  BSYNC B0 ;  /* 0x0000000000007941 */ /* 0x000fea0003800000 */
.L_x_125:
[----:B------:R-:W0:Y:S01]  /*d0d0*/  S2R R0, SR_TID.X ;  /* 0x0000000000007919 */ /* 0x000e220000002100 */
[----:B------:R-:W-:Y:S01]  /*d0e0*/  IMAD.MOV.U32 R13, RZ, RZ, R8 ;  /* 0x000000ffff0d7224 */ /* 0x000fe200078e0008 */
[----:B------:R-:W-:Y:S01]  /*d0f0*/  MOV R15, 0xffffffff ;  /* 0xffffffff000f7802 */ /* 0x000fe20000000f00 */
[----:B------:R-:W-:Y:S01]  /*d100*/  IMAD.MOV.U32 R12, RZ, RZ, RZ ;  /* 0x000000ffff0c7224 */ /* 0x000fe200078e00ff */
[----:B------:R-:W-:Y:S01]  /*d110*/  LOP3.LUT P5, RZ, R16, 0x20000000, RZ, 0xc0, !PT ;  /* 0x2000000010ff7812 */ /* 0x000fe200078ac0ff */
[----:B------:R-:W-:Y:S01]  /*d120*/  IMAD.MOV.U32 R11, RZ, RZ, 0x181f ;  /* 0x0000181fff0b7424 */ /* 0x000fe200078e00ff */
[----:B------:R-:W-:Y:S01]  /*d130*/  LEA R9, R9, UR39, 0x1 ;  /* 0x0000002709097c11 */ /* 0x000fe2000f8e08ff */
[----:B------:R-:W-:Y:S01]  /*d140*/  IMAD.MOV.U32 R3, RZ, RZ, R14 ;  /* 0x000000ffff037224 */ /* 0x000fe200078e000e */
[----:B------:R-:W-:-:S09]  /*d150*/  P2R R4, PR, RZ, 0x20 ;  /* 0x00000020ff047803 */ /* 0x000fd20000000000 */
[----:B0-----:R-:W-:Y:S05]  /*d160*/  WARPSYNC.COLLECTIVE R15, `(.L_x_127) ;  /* 0x000000000f087348 */ /* 0x001fea0003c00000 */
[----:B------:R1:W2:Y:S02]  /*d170*/  SHFL.IDX P6, R14, R13, R12, R11 ;  /* 0x0000000c0d0e7389 */ /* 0x0002a400000c000b */
[----:B012---:R-:W-:Y:S01]  /*d180*/  ENDCOLLECTIVE ;  /* 0x000000000000791b */ /* 0x007fe20003800000 */
.L_x_127:
[----:B------:R-:W-:Y:S02]  /*d190*/  LOP3.LUT P5, RZ, R30, 0x40, RZ, 0xc0, !PT ;  /* 0x000000401eff7812 */ /* 0x000fe400078ac0ff */
[C---:B------:R-:W-:Y:S02]  /*d1a0*/  LOP3.LUT P4, RZ, R16.reuse, 0x4000000, RZ, 0xc0, !PT ;  /* 0x0400000010ff7812 */ /* 0x040fe4000788c0ff */
[C---:B------:R-:W-:Y:S02]  /*d1b0*/  LOP3.LUT P3, RZ, R16.reuse, 0x800000, RZ, 0xc0, !PT ;  /* 0x0080000010ff7812 */ /* 0x040fe4000786c0ff */
[C---:B------:R-:W-:Y:S02]  /*d1c0*/  LOP3.LUT P2, RZ, R16.reuse, 0x400000, RZ, 0xc0, !PT ;  /* 0x0040000010ff7812 */ /* 0x040fe4000784c0ff */
[----:B------:R-:W-:Y:S01]  /*d1d0*/  LOP3.LUT P1, RZ, R16, 0x200000, RZ, 0xc0, !PT ;  /* 0x0020000010ff7812 */ /* 0x000fe2000782c0ff */
[----:B------:R-:W-:Y:S02]  /*d1e0*/  IMAD.MOV.U32 R13, RZ, RZ, R10 ;  /* 0x000000ffff0d7224 */ /* 0x000fe400078e000a */
[----:B------:R-:W-:-:S02]  /*d1f0*/  IMAD.MOV.U32 R12, RZ, RZ, 0x1 ;  /* 0x00000001ff0c7424 */ /* 0x000fc400078e00ff */
[----:B------:R-:W-:Y:S02]  /*d200*/  IMAD.SHL.U32 R0, R0, 0x8, RZ ;  /* 0x0000000800007824 */ /* 0x000fe400078e00ff */
[----:B------:R-:W-:Y:S01]  /*d210*/  IMAD.MOV.U32 R2, RZ, RZ, R14 ;  /* 0x000000ffff027224 */ /* 0x000fe200078e000e */
[----:B------:R-:W-:Y:S02]  /*d220*/  LOP3.LUT P6, RZ, R30, 0x1, RZ, 0xc0, !PT ;  /* 0x000000011eff7812 */ /* 0x000fe400078cc0ff */
[----:B------:R-:W-:-:S05]  /*d230*/  LOP3.LUT R0, R0, 0x38, RZ, 0xc0, !PT ;  /* 0x0000003800007812 */ /* 0x000fca00078ec0ff */
[----:B------:R-:W-:-:S05]  /*d240*/  IMAD.SHL.U32 R0, R0, 0x2, RZ ;  /* 0x0000000200007824 */ /* 0x000fca00078e00ff */
[----:B------:R-:W-:-:S05]  /*d250*/  IADD3 R2, P0, R2, R0, RZ ;  /* 0x0000000002027210 */ /* 0x000fca0007f1e0ff */
[----:B------:R-:W-:Y:S01]  /*d260*/  IMAD.X R3, RZ, RZ, R3, P0 ;  /* 0x000000ffff037224 */ /* 0x000fe200000e0603 */
[----:B------:R-:W-:-:S04]  /*d270*/  LOP3.LUT P0, RZ, R30, 0x8, RZ, 0xc0, !PT ;  /* 0x000000081eff7812 */ /* 0x000fc8000780c0ff */
[----:B------:R-:W-:Y:S01]  /*d280*/  @!PT LDS RZ, [RZ] ;  /* 0x00000000fffff984 */ /* 0x000fe20000000800 */
[----:B------:R-:W-:Y:S01]  /*d290*/  @!PT LDS RZ, [RZ] ;  /* 0x00000000fffff984 */ /* 0x000fe20000000800 */
[----:B------:R-:W-:Y:S01]  /*d2a0*/  @!PT LDS RZ, [RZ] ;  /* 0x00000000fffff984 */ /* 0x000fe20000000800 */
[----:B------:R0:W-:Y:S01]  /*d2b0*/  LDGSTS.E.BYPASS.LTC128B.128 [R9+0x400], desc[UR50][R2.64], !P5 ;  /* 0x0040000002097fae */ /* 0x0001e2000e901d72 */
[----:B------:R-:W-:-:S08]  /*d2c0*/  ISETP.NE.AND P5, PT, R4, RZ, PT ;  /* 0x000000ff0400720c */ /* 0x000fd00003fa5270 */
[----:B------:R0:W-:Y:S04]  /*d2d0*/  LDGSTS.E.BYPASS.LTC128B.128 [R9+0x2400], desc[UR50][R2.64+0x80], !P0 ;  /* 0x0240008002097fae */ /* 0x0001e8000c101d72 */
[----:B------:R0:W-:Y:S02]  /*d2e0*/  LDGSTS.E.BYPASS.LTC128B.128 [R9+0x4400], desc[UR50][R2.64+0x100], !P6 ;  /* 0x0440010002097fae */ /* 0x0001e4000f101d72 */
[----:B0-----:R-:W-:Y:S05]  /*d2f0*/  WARPSYNC.COLLECTIVE R15, `(.L_x_128) ;  /* 0x000000000f087348 */ /* 0x001fea0003c00000 */
[----:B------:R1:W2:Y:S02]  /*d300*/  SHFL.IDX P6, R14, R13, R12, R11 ;  /* 0x0000000c0d0e7389 */ /* 0x0002a400000c000b */
[----:B012---:R-:W-:Y:S01]  /*d310*/  ENDCOLLECTIVE ;  /* 0x000000000000791b */ /* 0x007fe20003800000 */
.L_x_128:
[----:B------:R-:W-:Y:S01]  /*d320*/  @!PT LDS RZ, [RZ] ;  /* 0x00000000fffff984 */ /* 0x000fe20000000800 */
[----:B------:R-:W-:Y:S01]  /*d330*/  @!PT LDS RZ, [RZ] ;  /* 0x00000000fffff984 */ /* 0x000fe20000000800 */
[----:B------:R-:W-:Y:S01]  /*d340*/  @!PT LDS RZ, [RZ] ;  /* 0x00000000fffff984 */ /* 0x000fe20000000800 */
[----:B------:R-:W-:Y:S01]  /*d350*/  LDGSTS.E.BYPASS.LTC128B.128 [R9+0x6400], desc[UR50][R2.64+0x180], !P5 ;  /* 0x0640018002097fae */ /* 0x000fe2000e901d72 */
[----:B------:R-:W-:-:S03]  /*d360*/  LOP3.LUT P5, RZ, R16, 0x10000000, RZ, 0xc0, !PT ;  /* 0x1000000010ff7812 */ /* 0x000fc600078ac0ff */
[----:B------:R-:W-:Y:S01]  /*d370*/  LDGSTS.E.BYPASS.LTC128B.128 [R9+0x8400], desc[UR50][R2.64+0x200], !P4 ;  /* 0x0840020002097fae */ /* 0x000fe2000e101d72 */
[----:B------:R-:W-:Y:S02]  /*d380*/  P2R R4, PR, RZ, 0x20 ;  /* 0x00000020ff047803 */ /* 0x000fe40000000000 */
[----:B------:R-:W-:Y:S01]  /*d390*/  LOP3.LUT P5, RZ, R30, 0x20, RZ, 0xc0, !PT ;  /* 0x000000201eff7812 */ /* 0x000fe200078ac0ff */
[----:B------:R-:W-:Y:S01]  /*d3a0*/  LDGSTS.E.BYPASS.LTC128B.128 [R9+0xa400], desc[UR50][R2.64+0x280], !P3 ;  /* 0x0a40028002097fae */ /* 0x000fe2000d901d72 */
[C---:B------:R-:W-:Y:S01]  /*d3b0*/  LOP3.LUT P4, RZ, R16.reuse, 0x2000000, RZ, 0xc0, !PT ;  /* 0x0200000010ff7812 */ /* 0x040fe2000788c0ff */
[----:B------:R-:W-:Y:S01]  /*d3c0*/  IMAD.MOV.U32 R13, RZ, RZ, R8 ;  /* 0x000000ffff0d7224 */ /* 0x000fe200078e0008 */
[C---:B------:R-:W-:Y:S01]  /*d3d0*/  LOP3.LUT P3, RZ, R16.reuse, 0x100000, RZ, 0xc0, !PT ;  /* 0x0010000010ff7812 */ /* 0x040fe2000786c0ff */
[----:B------:R-:W-:Y:S01]  /*d3e0*/  LDGSTS.E.BYPASS.LTC128B.128 [R9+0xc400], desc[UR50][R2.64+0x300], !P2 ;  /* 0x0c40030002097fae */ /* 0x000fe2000d101d72 */
[----:B------:R-:W-:-:S03]  /*d3f0*/  LOP3.LUT P2, RZ, R16, 0x80000, RZ, 0xc0, !PT ;  /* 0x0008000010ff7812 */ /* 0x000fc6000784c0ff */
[----:B------:R0:W-:Y:S01]  /*d400*/  LDGSTS.E.BYPASS.LTC128B.128 [R9+0xe400], desc[UR50][R2.64+0x380], !P1 ;  /* 0x0e40038002097fae */ /* 0x0001e2000c901d72 */
[----:B------:R-:W-:Y:S02]  /*d410*/  LOP3.LUT P1, RZ, R16, 0x40000, RZ, 0xc0, !PT ;  /* 0x0004000010ff7812 */ /* 0x000fe4000782c0ff */
[----:B0-----:R-:W-:-:S11]  /*d420*/  MOV R3, R14 ;  /* 0x0000000e00037202 */ /* 0x001fd60000000f00 */
[----:B------:R-:W-:Y:S05]  /*d430*/  WARPSYNC.COLLECTIVE R15, `(.L_x_129) ;  /* 0x000000000f087348 */ /* 0x000fea0003c00000 */
[----:B------:R0:W1:Y:S02]  /*d440*/  SHFL.IDX P6, R14, R13, R12, R11 ;  /* 0x0000000c0d0e7389 */ /* 0x00006400000c000b */
[----:B01----:R-:W-:Y:S01]  /*d450*/  ENDCOLLECTIVE ;  /* 0x000000000000791b */ /* 0x003fe20003800000 */
.L_x_129:
[----:B------:R-:W-:Y:S02]  /*d460*/  IMAD.MOV.U32 R13, RZ, RZ, R10 ;  /* 0x000000ffff0d7224 */ /* 0x000fe400078e000a */
[----:B------:R-:W-:Y:S02]  /*d470*/  IMAD.MOV.U32 R12, RZ, RZ, 0x2 ;  /* 0x00000002ff0c7424 */ /* 0x000fe400078e00ff */
[----:B------:R-:W-:Y:S01]  /*d480*/  IMAD.MOV.U32 R2, RZ, RZ, R14 ;  /* 0x000000ffff027224 */ /* 0x000fe200078e000e */
[----:B------:R-:W-:-:S04]  /*d490*/  LOP3.LUT P6, RZ, R16, 0x80000000, RZ, 0xc0, !PT ;  /* 0x8000000010ff7812 */ /* 0x000fc800078cc0ff */
        /* <DEDUP_REMOVED lines=13> */
.L_x_130:
        /* <DEDUP_REMOVED lines=9> */
[C---:B------:R-:W-:Y:S02]  /*d600*/  LOP3.LUT P4, RZ, R16.reuse, 0x1000000, RZ, 0xc0, !PT ;  /* 0x0100000010ff7812 */ /* 0x040fe4000788c0ff */
[----:B------:R-:W-:Y:S01]  /*d610*/  MOV R13, R8 ;  /* 0x00000008000d7202 */ /* 0x000fe20000000f00 */
[----:B------:R-:W-:Y:S01]  /*d620*/  LDGSTS.E.BYPASS.LTC128B.128 [R9+0xcc00], desc[UR50][R2.64+0x300], !P2 ;  /* 0x0cc0030002097fae */ /* 0x000fe2000d101d72 */
[C---:B------:R-:W-:Y:S02]  /*d630*/  LOP3.LUT P3, RZ, R16.reuse, 0x20000, RZ, 0xc0, !PT ;  /* 0x0002000010ff7812 */ /* 0x040fe4000786c0ff */
[C---:B------:R-:W-:Y:S01]  /*d640*/  LOP3.LUT P2, RZ, R16.reuse, 0x10000, RZ, 0xc0, !PT ;  /* 0x0001000010ff7812 */ /* 0x040fe2000784c0ff */
[----:B------:R0:W-:Y:S01]  /*d650*/  LDGSTS.E.BYPASS.LTC128B.128 [R9+0xec00], desc[UR50][R2.64+0x380], !P1 ;  /* 0x0ec0038002097fae */ /* 0x0001e2000c901d72 */
[----:B------:R-:W-:Y:S01]  /*d660*/  LOP3.LUT P1, RZ, R16, 0x8000, RZ, 0xc0, !PT ;  /* 0x0000800010ff7812 */ /* 0x000fe2000782c0ff */
[----:B0-----:R-:W-:-:S12]  /*d670*/  IMAD.MOV.U32 R3, RZ, RZ, R14 ;  /* 0x000000ffff037224 */ /* 0x001fd800078e000e */
[----:B------:R-:W-:Y:S05]  /*d680*/  WARPSYNC.COLLECTIVE R15, `(.L_x_131) ;  /* 0x000000000f087348 */ /* 0x000fea0003c00000 */
[----:B------:R0:W1:Y:S02]  /*d690*/  SHFL.IDX P6, R14, R13, R12, R11 ;  /* 0x0000000c0d0e7389 */ /* 0x00006400000c000b */
[----:B01----:R-:W-:Y:S01]  /*d6a0*/  ENDCOLLECTIVE ;  /* 0x000000000000791b */ /* 0x003fe20003800000 */
.L_x_131:
        /* <DEDUP_REMOVED lines=17> */
.L_x_132:
[----:B------:R-:W-:Y:S01]  /*d7c0*/  @!PT LDS RZ, [RZ] ;  /* 0x00000000fffff984 */ /* 0x000fe20000000800 */
[----:B------:R-:W-:Y:S01]  /*d7d0*/  @!PT LDS RZ, [RZ] ;  /* 0x00000000fffff984 */ /* 0x000fe20000000800 */
[----:B------:R-:W-:Y:S01]  /*d7e0*/  @!PT LDS RZ, [RZ] ;  /* 0x00000000fffff984 */ /* 0x000fe20000000800 */
[----:B------:R0:W-:Y:S04]  /*d7f0*/  LDGSTS.E.BYPASS.LTC128B.128 [R9+0x7400], desc[UR50][R2.64+0x180], !P5 ;  /* 0x0740018002097fae */ /* 0x0001e8000e901d72 */
[----:B------:R0:W-:Y:S04]  /*d800*/  LDGSTS.E.BYPASS.LTC128B.128 [R9+0x9400], desc[UR50][R2.64+0x200], !P4 ;  /* 0x0940020002097fae */ /* 0x0001e8000e101d72 */
[----:B------:R0:W-:Y:S01]  /*d810*/  LDGSTS.E.BYPASS.LTC128B.128 [R9+0xb400], desc[UR50][R2.64+0x280], !P3 ;  /* 0x0b40028002097fae */ /* 0x0001e2000d901d72 */
[----:B------:R-:W-:-:S03]  /*d820*/  IMAD.MOV.U32 R13, RZ, RZ, R8 ;  /* 0x000000ffff0d7224 */ /* 0x000fc600078e0008 */
[----:B------:R0:W-:Y:S04]  /*d830*/  LDGSTS.E.BYPASS.LTC128B.128 [R9+0xd400], desc[UR50][R2.64+0x300], !P2 ;  /* 0x0d40030002097fae */ /* 0x0001e8000d101d72 */
[----:B------:R0:W-:Y:S01]  /*d840*/  LDGSTS.E.BYPASS.LTC128B.128 [R9+0xf400], desc[UR50][R2.64+0x380], !P1 ;  /* 0x0f40038002097fae */ /* 0x0001e2000c901d72 */
[----:B------:R-:W-:-:S07]  /*d850*/  IMAD.MOV.U32 R10, RZ, RZ, R14 ;  /* 0x000000ffff0a7224 */ /* 0x000fce00078e000e */
[----:B0-----:R-:W-:Y:S05]  /*d860*/  WARPSYNC.COLLECTIVE R15, `(.L_x_133) ;  /* 0x000000000f087348 */ /* 0x001fea0003c00000 */
[----:B------:R1:W2:Y:S02]  /*d870*/  SHFL.IDX P6, R14, R13, R12, R11 ;  /* 0x0000000c0d0e7389 */ /* 0x0002a400000c000b */
[----:B012---:R-:W-:Y:S01]  /*d880*/  ENDCOLLECTIVE ;  /* 0x000000000000791b */ /* 0x007fe20003800000 */
.L_x_133:
[----:B------:R-:W-:Y:S05]  /*d890*/  BRA `(.L_x_134) ;  /* 0xffffffd400647947 */ /* 0x000fea000383ffff */
.L_x_73:
[----:B0-----:R0:W1:Y:S02]  /*d8a0*/  SYNCS.PHASECHK.TRANS64.TRYWAIT P0, [R9+URZ+0x28c40], R20 ;  /* 0x028c4014090075a7 */ /* 0x001064000800017f */
[----:B-1----:R-:W-:Y:S05]  /*d8b0*/  @!P0 NANOSLEEP.SYNCS 0x989680 ;  /* 0x009896800000895d */ /* 0x002fea0003900000 */
[----:B------:R-:W1:Y:S02]  /*d8c0*/  @!P0 SYNCS.PHASECHK.TRANS64 P0, [R9+URZ+0x28c40], R20 ;  /* 0x028c4014090085a7 */ /* 0x000e64000800007f */
[----:B-1----:R-:W-:Y:S05]  /*d8d0*/  @!P0 BRA `(.L_x_73) ;  /* 0xfffffffc00f08947 */ /* 0x002fea000383ffff */
[----:B------:R-:W-:Y:S05]  /*d8e0*/  BRA `(.L_x_135) ;  /* 0xffffffd800987947 */ /* 0x000fea000383ffff */
.L_x_74:
[----:B------:R-:W-:Y:S01]  /*d8f0*/  BSSY B1, `(.L_x_136) ;  /* 0x0000008000017945 */ /* 0x000fe20003800000 */
[----:B------:R-:W-:Y:S01]  /*d900*/  MOV R13, R28 ;  /* 0x0000001c000d7202 */ /* 0x000fe20000000f00 */
[----:B------:R-:W-:Y:S02]  /*d910*/  IMAD.MOV.U32 R12, RZ, RZ, RZ ;  /* 0x000000ffff0c7224 */ /* 0x000fe400078e00ff */
[----:B------:R-:W-:Y:S02]  /*d920*/  IMAD.MOV.U32 R11, RZ, RZ, 0x181f ;  /* 0x0000181fff0b7424 */ /* 0x000fe400078e00ff */
[----:B------:R-:W-:-:S07]  /*d930*/  IMAD.MOV.U32 R15, RZ, RZ, -0x1 ;  /* 0xffffffffff0f7424 */ /* 0x000fce00078e00ff */
[----:B0-----:R-:W-:Y:S05]  /*d940*/  WARPSYNC.COLLECTIVE R15, `(.L_x_137) ;  /* 0x000000000f087348 */ /* 0x001fea0003c00000 */
[----:B------:R1:W2:Y:S02]  /*d950*/  SHFL.IDX P6, R14, R13, R12, R11 ;  /* 0x0000000c0d0e7389 */ /* 0x0002a400000c000b */
[----:B012---:R-:W-:Y:S01]  /*d960*/  ENDCOLLECTIVE ;  /* 0x000000000000791b */ /* 0x007fe20003800000 */
.L_x_137:
[----:B------:R-:W-:Y:S05]  /*d970*/  BSYNC B1 ;  /* 0x0000000000017941 */ /* 0x000fea0003800000 */
.L_x_136:
[----:B------:R-:W-:Y:S01]  /*d980*/  IMAD.MOV.U32 R13, RZ, RZ, R21 ;  /* 0x000000ffff0d7224 */ /* 0x000fe200078e0015 */
[----:B------:R-:W-:Y:S01]  /*d990*/  MOV R11, 0x181f ;  /* 0x0000181f000b7802 */ /* 0x000fe20000000f00 */
[----:B------:R-:W-:Y:S01]  /*d9a0*/  IMAD.MOV.U32 R12, RZ, RZ, RZ ;  /* 0x000000ffff0c7224 */ /* 0x000fe200078e00ff */
[----:B------:R-:W-:Y:S01]  /*d9b0*/  LEA R26, R6, UR39, 0x1 ;  /* 0x00000027061a7c11 */ /* 0x000fe2000f8e08ff */
[----:B------:R-:W-:Y:S02]  /*d9c0*/  IMAD.MOV.U32 R15, RZ, RZ, -0x1 ;  /* 0xffffffffff0f7424 */ /* 0x000fe400078e00ff */
[----:B------:R-:W-:-:S07]  /*d9d0*/  IMAD.MOV.U32 R3, RZ, RZ, R14 ;  /* 0x000000ffff037224 */ /* 0x000fce00078e000e */
[----:B------:R-:W-:Y:S05]  /*d9e0*/  WARPSYNC.COLLECTIVE R15, `(.L_x_138) ;  /* 0x000000000f087348 */ /* 0x000fea0003c00000 */
[----:B------:R0:W1:Y:S02]  /*d9f0*/  SHFL.IDX P6, R14, R13, R12, R11 ;  /* 0x0000000c0d0e7389 */ /* 0x00006400000c000b */
[----:B01----:R-:W-:Y:S01]  /*da00*/  ENDCOLLECTIVE ;  /* 0x000000000000791b */ /* 0x003fe20003800000 */
.L_x_138:
[----:B------:R-:W-:Y:S02]  /*da10*/  IMAD.MOV.U32 R13, RZ, RZ, R28 ;  /* 0x000000ffff0d7224 */ /* 0x000fe400078e001c */
[----:B------:R-:W-:Y:S01]  /*da20*/  IMAD.MOV.U32 R12, RZ, RZ, 0x1 ;  /* 0x00000001ff0c7424 */ /* 0x000fe200078e00ff */
[----:B------:R-:W-:-:S13]  /*da30*/  IADD3 R2, P0, R14, R0, RZ ;  /* 0x000000000e027210 */ /* 0x000fda0007f1e0ff */
[----:B------:R-:W-:Y:S05]  /*da40*/  WARPSYNC.COLLECTIVE R15, `(.L_x_139) ;  /* 0x000000000f087348 */ /* 0x000fea0003c00000 */
[----:B------:R0:W1:Y:S02]  /*da50*/  SHFL.IDX P6, R14, R13, R12, R11 ;  /* 0x0000000c0d0e7389 */ /* 0x00006400000c000b */
[----:B01----:R-:W-:Y:S01]  /*da60*/  ENDCOLLECTIVE ;  /* 0x000000000000791b */ /* 0x003fe20003800000 */
.L_x_139:
[----:B------:R-:W-:-:S05]  /*da70*/  IMAD.X R3, RZ, RZ, R3, P0 ;  /* 0x000000ffff037224 */ /* 0x000fca00000e0603 */
[----:B------:R-:W-:Y:S01]  /*da80*/  @!PT LDS RZ, [RZ] ;  /* 0x00000000fffff984 */ /* 0x000fe20000000800 */
[----:B------:R-:W-:Y:S01]  /*da90*/  @!PT LDS RZ, [RZ] ;  /* 0x00000000fffff984 */ /* 0x000fe20000000800 */
[----:B------:R-:W-:Y:S01]  /*daa0*/  @!PT LDS RZ, [RZ] ;  /* 0x00000000fffff984 */ /* 0x000fe20000000800 */
[----:B------:R0:W-:Y:S01]  /*dab0*/  LDGSTS.E.BYPASS.LTC128B.128 [R26+0x22400], desc[UR50][R2.64], !P1 ;  /* 0x22400000021a7fae */ /* 0x0001e2000c901d72 */
[----:B------:R-:W-:Y:S02]  /*dac0*/  IMAD.MOV.U32 R13, RZ, RZ, R21 ;  /* 0x000000ffff0d7224 */ /* 0x000fe400078e0015 */
[----:B------:R-:W-:-:S07]  /*dad0*/  IMAD.MOV.U32 R34, RZ, RZ, R14 ;  /* 0x000000ffff227224 */ /* 0x000fce00078e000e */
[----:B0-----:R-:W-:Y:S05]  /*dae0*/  WARPSYNC.COLLECTIVE R15, `(.L_x_140) ;  /* 0x000000000f087348 */ /* 0x001fea0003c00000 */
[----:B------:R1:W2:Y:S02]  /*daf0*/  SHFL.IDX P6, R14, R13, R12, R11 ;  /* 0x0000000c0d0e7389 */ /* 0x0002a400000c000b */
[----:B012---:R-:W-:Y:S01]  /*db00*/  ENDCOLLECTIVE ;  /* 0x000000000000791b */ /* 0x007fe20003800000 */
.L_x_140:
[----:B------:R-:W-:Y:S02]  /*db10*/  IMAD.MOV.U32 R13, RZ, RZ, R28 ;  /* 0x000000ffff0d7224 */ /* 0x000fe400078e001c */
[----:B------:R-:W-:Y:S01]  /*db20*/  IMAD.MOV.U32 R12, RZ, RZ, 0x2 ;  /* 0x00000002ff0c7424 */ /* 0x000fe200078e00ff */
[----:B------:R-:W-:-:S07]  /*db30*/  MOV R10, R14 ;  /* 0x0000000e000a7202 */ /* 0x000fce0000000f00 */
[----:B------:R-:W-:Y:S05]  /*db40*/  WARPSYNC.COLLECTIVE R15, `(.L_x_141) ;  /* 0x000000000f087348 */ /* 0x000fea0003c00000 */
[----:B------:R0:W1:Y:S02]  /*db50*/  SHFL.IDX P6, R14, R13, R12, R11 ;  /* 0x0000000c0d0e7389 */ /* 0x00006400000c000b */
[----:B01----:R-:W-:Y:S01]  /*db60*/  ENDCOLLECTIVE ;  /* 0x000000000000791b */ /* 0x003fe20003800000 */
.L_x_141:
[----:B------:R-:W-:-:S05]  /*db70*/  IADD3 R2, P0, R10, R0, RZ ;  /* 0x000000000a027210 */ /* 0x000fca0007f1e0ff */
[----:B------:R-:W-:-:S05]  /*db80*/  IMAD.X R3, RZ, RZ, R34, P0 ;  /* 0x000000ffff037224 */ /* 0x000fca00000e0622 */
[----:B------:R-:W-:Y:S01]  /*db90*/  @!PT LDS RZ, [RZ] ;  /* 0x00000000fffff984 */ /* 0x000fe20000000800 */
[----:B------:R-:W-:Y:S01]  /*dba0*/  @!PT LDS RZ, [RZ] ;  /* 0x00000000fffff984 */ /* 0x000fe20000000800 */
[----:B------:R-:W-:Y:S01]  /*dbb0*/  @!PT LDS RZ, [RZ] ;  /* 0x00000000fffff984 */ /* 0x000fe20000000800 */
[----:B------:R0:W-:Y:S01]  /*dbc0*/  LDGSTS.E.BYPASS.LTC128B.128 [R26+0x22c00], desc[UR50][R2.64], !P1 ;  /* 0x22c00000021a7fae */ /* 0x0001e2000c901d72 */
[----:B------:R-:W-:Y:S02]  /*dbd0*/  IMAD.MOV.U32 R13, RZ, RZ, R21 ;  /* 0x000000ffff0d7224 */ /* 0x000fe400078e0015 */
[----:B0-----:R-:W-:-:S07]  /*dbe0*/  IMAD.MOV.U32 R3, RZ, RZ, R14 ;  /* 0x000000ffff037224 */ /* 0x001fce00078e000e */
[----:B------:R-:W-:Y:S05]  /*dbf0*/  WARPSYNC.COLLECTIVE R15, `(.L_x_142) ;  /* 0x000000000f087348 */ /* 0x000fea0003c00000 */
[----:B------:R0:W1:Y:S02]  /*dc00*/  SHFL.IDX P6, R14, R13, R12, R11 ;  /* 0x0000000c0d0e7389 */ /* 0x00006400000c000b */
[----:B01----:R-:W-:Y:S01]  /*dc10*/  ENDCOLLECTIVE ;  /* 0x000000000000791b */ /* 0x003fe20003800000 */
.L_x_142:
[----:B------:R-:W-:Y:S02]  /*dc20*/  IMAD.MOV.U32 R13, RZ, RZ, R28 ;  /* 0x000000ffff0d7224 */ /* 0x000fe400078e001c */
[----:B------:R-:W-:Y:S02]  /*dc30*/  IMAD.MOV.U32 R12, RZ, RZ, 0x3 ;  /* 0x00000003ff0c7424 */ /* 0x000fe400078e00ff */
[----:B------:R-:W-:-:S07]  /*dc40*/  IMAD.MOV.U32 R2, RZ, RZ, R14 ;  /* 0x000000ffff027224 */ /* 0x000fce00078e000e */
[----:B------:R-:W-:Y:S05]  /*dc50*/  WARPSYNC.COLLECTIVE R15, `(.L_x_143) ;  /* 0x000000000f087348 */ /* 0x000fea0003c00000 */
[----:B------:R0:W1:Y:S02]  /*dc60*/  SHFL.IDX P6, R14, R13, R12, R11 ;  /* 0x0000000c0d0e7389 */ /* 0x00006400000c000b */
[----:B01----:R-:W-:Y:S01]  /*dc70*/  ENDCOLLECTIVE ;  /* 0x000000000000791b */ /* 0x003fe20003800000 */
.L_x_143:
[----:B------:R-:W-:-:S04]  /*dc80*/  IADD3 R2, P0, R2, R0, RZ ;  /* 0x0000000002027210 */ /* 0x000fc80007f1e0ff */
[----:B------:R-:W-:-:S05]  /*dc90*/  IADD3.X R3, RZ, R3, RZ, P0, !PT ;  /* 0x00000003ff037210 */ /* 0x000fca00007fe4ff */
        /* <DEDUP_REMOVED lines=9> */
.L_x_144:
[----:B------:R-:W-:Y:S05]  /*dd30*/  BRA `(.L_x_145) ;  /* 0xffffffd8002c7947 */ /* 0x000fea000383ffff */
.L_x_79:
[----:B--2---:R2:W3:Y:S02]  /*dd40*/  SYNCS.PHASECHK.TRANS64.TRYWAIT P0, [R9+URZ+0x28c60], R20 ;  /* 0x028c6014090075a7 */ /* 0x0044e4000800017f */
[----:B---3--:R-:W-:Y:S05]  /*dd50*/  @!P0 NANOSLEEP.SYNCS 0x989680 ;  /* 0x009896800000895d */ /* 0x008fea0003900000 */
[----:B------:R-:W3:Y:S02]  /*dd60*/  @!P0 SYNCS.PHASECHK.TRANS64 P0, [R9+URZ+0x28c60], R20 ;  /* 0x028c6014090085a7 */ /* 0x000ee4000800007f */
[----:B---3--:R-:W-:Y:S05]  /*dd70*/  @!P0 BRA `(.L_x_79) ;  /* 0xfffffffc00f08947 */ /* 0x008fea000383ffff */
[----:B------:R-:W-:Y:S05]  /*dd80*/  BRA `(.L_x_146) ;  /* 0xffffffd8007c7947 */ /* 0x000fea000383ffff */
.L_x_80:
[----:B------:R-:W-:Y:S01]  /*dd90*/  BSSY B1, `(.L_x_147) ;  /* 0x0000008000017945 */ /* 0x000fe20003800000 */
[----:B------:R-:W-:Y:S01]  /*dda0*/  IMAD.MOV.U32 R13, RZ, RZ, R20 ;  /* 0x000000ffff0d7224 */ /* 0x000fe200078e0014 */
[----:B------:R-:W-:Y:S01]  /*ddb0*/  MOV R11, 0x181f ;  /* 0x0000181f000b7802 */ /* 0x000fe20000000f00 */
[----:B------:R-:W-:Y:S02]  /*ddc0*/  IMAD.MOV.U32 R12, RZ, RZ, RZ ;  /* 0x000000ffff0c7224 */ /* 0x000fe400078e00ff */
[----:B------:R-:W-:-:S07]  /*ddd0*/  IMAD.MOV.U32 R15, RZ, RZ, -0x1 ;  /* 0xffffffffff0f7424 */ /* 0x000fce00078e00ff */
[----:B-1----:R-:W-:Y:S05]  /*dde0*/  WARPSYNC.COLLECTIVE R15, `(.L_x_148) ;  /* 0x000000000f087348 */ /* 0x002fea0003c00000 */
[----:B------:R0:W2:Y:S02]  /*ddf0*/  SHFL.IDX P6, R14, R13, R12, R11 ;  /* 0x0000000c0d0e7389 */ /* 0x0000a400000c000b */
[----:B012---:R-:W-:Y:S01]  /*de00*/  ENDCOLLECTIVE ;  /* 0x000000000000791b */ /* 0x007fe20003800000 */
.L_x_148:
[----:B------:R-:W-:Y:S05]  /*de10*/  BSYNC B1 ;  /* 0x0000000000017941 */ /* 0x000fea0003800000 */
.L_x_147:
[----:B------:R-:W-:Y:S01]  /*de20*/  IMAD.MOV.U32 R13, RZ, RZ, R10 ;  /* 0x000000ffff0d7224 */ /* 0x000fe200078e000a */
[----:B------:R-:W-:Y:S01]  /*de30*/  LEA R19, R19, UR39, 0x1 ;  /* 0x0000002713137c11 */ /* 0x000fe2000f8e08ff */
[----:B------:R-:W-:Y:S01]  /*de40*/  IMAD.MOV.U32 R12, RZ, RZ, RZ ;  /* 0x000000ffff0c7224 */ /* 0x000fe200078e00ff */
[C---:B------:R-:W-:Y:S01]  /*de50*/  LOP3.LUT P2, RZ, R16.reuse, 0x20, RZ, 0xc0, !PT ;  /* 0x0000002010ff7812 */ /* 0x040fe2000784c0ff */
[----:B------:R-:W-:Y:S01]  /*de60*/  IMAD.MOV.U32 R11, RZ, RZ, 0x181f ;  /* 0x0000181fff0b7424 */ /* 0x000fe200078e00ff */
[----:B------:R-:W-:Y:S01]  /*de70*/  LOP3.LUT P1, RZ, R16, 0x10, RZ, 0xc0, !PT ;  /* 0x0000001010ff7812 */ /* 0x000fe2000782c0ff */
[----:B------:R-:W-:Y:S01]  /*de80*/  IMAD.MOV.U32 R15, RZ, RZ, -0x1 ;  /* 0xffffffffff0f7424 */ /* 0x000fe200078e00ff */
[----:B------:R-:W-:Y:S01]  /*de90*/  P2R R4, PR, RZ, 0x20 ;  /* 0x00000020ff047803 */ /* 0x000fe20000000000 */
[----:B------:R-:W-:-:S10]  /*dea0*/  IMAD.MOV.U32 R3, RZ, RZ, R14 ;  /* 0x000000ffff037224 */ /* 0x000fd400078e000e */
[----:B------:R-:W-:Y:S05]  /*deb0*/  WARPSYNC.COLLECTIVE R15, `(.L_x_149) ;  /* 0x000000000f087348 */ /* 0x000fea0003c00000 */
[----:B------:R0:W1:Y:S02]  /*dec0*/  SHFL.IDX P6, R14, R13, R12, R11 ;  /* 0x0000000c0d0e7389 */ /* 0x00006400000c000b */
[----:B01----:R-:W-:Y:S01]  /*ded0*/  ENDCOLLECTIVE ;  /* 0x000000000000791b */ /* 0x003fe20003800000 */
.L_x_149:
[----:B------:R-:W-:Y:S02]  /*dee0*/  IMAD.MOV.U32 R13, RZ, RZ, R20 ;  /* 0x000000ffff0d7224 */ /* 0x000fe400078e0014 */
[----:B------:R-:W-:Y:S01]  /*def0*/  IMAD.MOV.U32 R12, RZ, RZ, 0x1 ;  /* 0x00000001ff0c7424 */ /* 0x000fe200078e00ff */
[----:B------:R-:W-:Y:S02]  /*df00*/  LOP3.LUT P6, RZ, R16, 0x40, RZ, 0xc0, !PT ;  /* 0x0000004010ff7812 */ /* 0x000fe400078cc0ff */
[----:B------:R-:W-:-:S04]  /*df10*/  IADD3 R2, P0, R14, R0, RZ ;  /* 0x000000000e027210 */ /* 0x000fc80007f1e0ff */
[----:B------:R-:W-:Y:S02]  /*df20*/  IADD3.X R3, RZ, R3, RZ, P0, !PT ;  /* 0x00000003ff037210 */ /* 0x000fe400007fe4ff */
[----:B------:R-:W-:-:S05]  /*df30*/  ISETP.NE.U32.AND P0, PT, R29, RZ, PT ;  /* 0x000000ff1d00720c */ /* 0x000fca0003f05070 */
[----:B------:R-:W-:Y:S01]  /*df40*/  @!PT LDS RZ, [RZ] ;  /* 0x00000000fffff984 */ /* 0x000fe20000000800 */
[----:B------:R-:W-:Y:S01]  /*df50*/  @!PT LDS RZ, [RZ] ;  /* 0x00000000fffff984 */ /* 0x000fe20000000800 */
[----:B------:R-:W-:Y:S01]  /*df60*/  @!PT LDS RZ, [RZ] ;  /* 0x00000000fffff984 */ /* 0x000fe20000000800 */
[----:B------:R0:W-:Y:S08]  /*df70*/  LDGSTS.E.BYPASS.LTC128B.128 [R19+0x400], desc[UR50][R2.64], !P6 ;  /* 0x0040000002137fae */ /* 0x0001f0000f101d72 */
[----:B0-----:R-:W-:Y:S05]  /*df80*/  WARPSYNC.COLLECTIVE R15, `(.L_x_150) ;  /* 0x000000000f087348 */ /* 0x001fea0003c00000 */
[----:B------:R1:W2:Y:S02]  /*df90*/  SHFL.IDX P6, R14, R13, R12, R11 ;  /* 0x0000000c0d0e7389 */ /* 0x0002a400000c000b */
[----:B012---:R-:W-:Y:S01]  /*dfa0*/  ENDCOLLECTIVE ;  /* 0x000000000000791b */ /* 0x007fe20003800000 */
.L_x_150:
[----:B------:R-:W-:Y:S01]  /*dfb0*/  @!PT LDS RZ, [RZ] ;  /* 0x00000000fffff984 */ /* 0x000fe20000000800 */
[----:B------:R-:W-:Y:S01]  /*dfc0*/  @!PT LDS RZ, [RZ] ;  /* 0x00000000fffff984 */ /* 0x000fe20000000800 */
[----:B------:R-:W-:Y:S01]  /*dfd0*/  @!PT LDS RZ, [RZ] ;  /* 0x00000000fffff984 */ /* 0x000fe20000000800 */
[----:B------:R-:W-:Y:S04]  /*dfe0*/  LDGSTS.E.BYPASS.LTC128B.128 [R19+0x2400], desc[UR50][R2.64+0x80], !P2 ;  /* 0x0240008002137fae */ /* 0x000fe8000d101d72 */
[----:B------:R-:W-:Y:S01]  /*dff0*/  LDGSTS.E.BYPASS.LTC128B.128 [R19+0x4400], desc[UR50][R2.64+0x100], !P1 ;  /* 0x0440010002137fae */ /* 0x000fe2000c901d72 */
[----:B------:R-:W-:-:S03]  /*e000*/  ISETP.NE.U32.AND P1, PT, R27, RZ, PT ;  /* 0x000000ff1b00720c */ /* 0x000fc60003f25070 */
[----:B------:R-:W-:Y:S01]  /*e010*/  LDGSTS.E.BYPASS.LTC128B.128 [R19+0x6400], desc[UR50][R2.64+0x180], !P5 ;  /* 0x0640018002137fae */ /* 0x000fe2000e901d72 */
[----:B------:R-:W-:Y:S01]  /*e020*/  LOP3.LUT P5, RZ, R16, 0x40, RZ, 0xc0, !PT ;  /* 0x0000004010ff7812 */ /* 0x000fe200078ac0ff */
[----:B------:R-:W-:Y:S02]  /*e030*/  IMAD.MOV.U32 R13, RZ, RZ, R10 ;  /* 0x000000ffff0d7224 */ /* 0x000fe400078e000a */
[----:B------:R-:W-:Y:S04]  /*e040*/  LDGSTS.E.BYPASS.LTC128B.128 [R19+0x8400], desc[UR50][R2.64+0x200], !P4 ;  /* 0x0840020002137fae */ /* 0x000fe8000e101d72 */
[----:B------:R-:W-:Y:S04]  /*e050*/  LDGSTS.E.BYPASS.LTC128B.128 [R19+0xa400], desc[UR50][R2.64+0x280], !P3 ;  /* 0x0a40028002137fae */ /* 0x000fe8000d901d72 */
[----:B------:R-:W-:Y:S04]  /*e060*/  LDGSTS.E.BYPASS.LTC128B.128 [R19+0xc400], desc[UR50][R2.64+0x300], P0 ;  /* 0x0c40030002137fae */ /* 0x000fe80008101d72 */
[----:B------:R0:W-:Y:S02]  /*e070*/  LDGSTS.E.BYPASS.LTC128B.128 [R19+0xe400], desc[UR50][R2.64+0x380], P1 ;  /* 0x0e40038002137fae */ /* 0x0001e40008901d72 */
[----:B0-----:R-:W-:-:S07]  /*e080*/  IMAD.MOV.U32 R3, RZ, RZ, R14 ;  /* 0x000000ffff037224 */ /* 0x001fce00078e000e */
[----:B------:R-:W-:Y:S05]  /*e090*/  WARPSYNC.COLLECTIVE R15, `(.L_x_151) ;  /* 0x000000000f087348 */ /* 0x000fea0003c00000 */
[----:B------:R0:W1:Y:S02]  /*e0a0*/  SHFL.IDX P6, R14, R13, R12, R11 ;  /* 0x0000000c0d0e7389 */ /* 0x00006400000c000b */
[----:B01----:R-:W-:Y:S01]  /*e0b0*/  ENDCOLLECTIVE ;  /* 0x000000000000791b */ /* 0x003fe20003800000 */
.L_x_151:
[----:B------:R-:W-:Y:S01]  /*e0c0*/  IMAD.MOV.U32 R13, RZ, RZ, R20 ;  /* 0x000000ffff0d7224 */ /* 0x000fe200078e0014 */
[----:B------:R-:W-:Y:S02]  /*e0d0*/  MOV R12, 0x2 ;  /* 0x00000002000c7802 */ /* 0x000fe40000000f00 */
[----:B------:R-:W-:Y:S02]  /*e0e0*/  IADD3 R2, P2, R14, R0, RZ ;  /* 0x000000000e027210 */ /* 0x000fe40007f5e0ff */
[----:B------:R-:W-:-:S03]  /*e0f0*/  LOP3.LUT P6, RZ, R16, 0x10, RZ, 0xc0, !PT ;  /* 0x0000001010ff7812 */ /* 0x000fc600078cc0ff */
[----:B------:R-:W-:Y:S01]  /*e100*/  IMAD.X R3, RZ, RZ, R3, P2 ;  /* 0x000000ffff037224 */ /* 0x000fe200010e0603 */
[----:B------:R-:W-:-:S04]  /*e110*/  LOP3.LUT P2, RZ, R16, 0x20, RZ, 0xc0, !PT ;  /* 0x0000002010ff7812 */ /* 0x000fc8000784c0ff */
[----:B------:R-:W-:Y:S01]  /*e120*/  @!PT LDS RZ, [RZ] ;  /* 0x00000000fffff984 */ /* 0x000fe20000000800 */
[----:B------:R-:W-:Y:S01]  /*e130*/  @!PT LDS RZ, [RZ] ;  /* 0x00000000fffff984 */ /* 0x000fe20000000800 */
[----:B------:R-:W-:Y:S01]  /*e140*/  @!PT LDS RZ, [RZ] ;  /* 0x00000000fffff984 */ /* 0x000fe20000000800 */
[----:B------:R0:W-:Y:S01]  /*e150*/  LDGSTS.E.BYPASS.LTC128B.128 [R19+0xc00], desc[UR50][R2.64], !P5 ;  /* 0x00c0000002137fae */ /* 0x0001e2000e901d72 */
[----:B------:R-:W-:-:S04]  /*e160*/  ISETP.NE.AND P5, PT, R4, RZ, PT ;  /* 0x000000ff0400720c */ /* 0x000fc80003fa5270 */
[----:B------:R-:W-:-:S04]  /*e170*/  P2R R4, PR, RZ, 0x20 ;  /* 0x00000020ff047803 */ /* 0x000fc80000000000 */
[----:B------:R0:W-:Y:S04]  /*e180*/  LDGSTS.E.BYPASS.LTC128B.128 [R19+0x2c00], desc[UR50][R2.64+0x80], !P2 ;  /* 0x02c0008002137fae */ /* 0x0001e8000d101d72 */
[----:B------:R0:W-:Y:S02]  /*e190*/  LDGSTS.E.BYPASS.LTC128B.128 [R19+0x4c00], desc[UR50][R2.64+0x100], !P6 ;  /* 0x04c0010002137fae */ /* 0x0001e4000f101d72 */
[----:B0-----:R-:W-:Y:S05]  /*e1a0*/  WARPSYNC.COLLECTIVE R15, `(.L_x_152) ;  /* 0x000000000f087348 */ /* 0x001fea0003c00000 */
[----:B------:R1:W2:Y:S02]  /*e1b0*/  SHFL.IDX P6, R14, R13, R12, R11 ;  /* 0x0000000c0d0e7389 */ /* 0x0002a400000c000b */
[----:B012---:R-:W-:Y:S01]  /*e1c0*/  ENDCOLLECTIVE ;  /* 0x000000000000791b */ /* 0x007fe20003800000 */
.L_x_152:
[----:B------:R-:W-:Y:S01]  /*e1d0*/  @!PT LDS RZ, [RZ] ;  /* 0x00000000fffff984 */ /* 0x000fe20000000800 */
[----:B------:R-:W-:Y:S01]  /*e1e0*/  @!PT LDS RZ, [RZ] ;  /* 0x00000000fffff984 */ /* 0x000fe20000000800 */
[----:B------:R-:W-:Y:S01]  /*e1f0*/  @!PT LDS RZ, [RZ] ;  /* 0x00000000fffff984 */ /* 0x000fe20000000800 */
[----:B------:R-:W-:Y:S01]  /*e200*/  LDGSTS.E.BYPASS.LTC128B.128 [R19+0x6c00], desc[UR50][R2.64+0x180], !P5 ;  /* 0x06c0018002137fae */ /* 0x000fe2000e901d72 */
[----:B------:R-:W-:-:S03]  /*e210*/  LOP3.LUT P5, RZ, R16, 0x40, RZ, 0xc0, !PT ;  /* 0x0000004010ff7812 */ /* 0x000fc600078ac0ff */
[----:B------:R-:W-:Y:S04]  /*e220*/  LDGSTS.E.BYPASS.LTC128B.128 [R19+0x8c00], desc[UR50][R2.64+0x200], !P4 ;  /* 0x08c0020002137fae */ /* 0x000fe8000e101d72 */
[----:B------:R-:W-:Y:S01]  /*e230*/  LDGSTS.E.BYPASS.LTC128B.128 [R19+0xac00], desc[UR50][R2.64+0x280], !P3 ;  /* 0x0ac0028002137fae */ /* 0x000fe2000d901d72 */
[----:B------:R-:W-:-:S03]  /*e240*/  IMAD.MOV.U32 R13, RZ, RZ, R10 ;  /* 0x000000ffff0d7224 */ /* 0x000fc600078e000a */
[----:B------:R-:W-:Y:S04]  /*e250*/  LDGSTS.E.BYPASS.LTC128B.128 [R19+0xcc00], desc[UR50][R2.64+0x300], P0 ;  /* 0x0cc0030002137fae */ /* 0x000fe80008101d72 */
[----:B------:R0:W-:Y:S02]  /*e260*/  LDGSTS.E.BYPASS.LTC128B.128 [R19+0xec00], desc[UR50][R2.64+0x380], P1 ;  /* 0x0ec0038002137fae */ /* 0x0001e40008901d72 */
[----:B0-----:R-:W-:-:S07]  /*e270*/  IMAD.MOV.U32 R3, RZ, RZ, R14 ;  /* 0x000000ffff037224 */ /* 0x001fce00078e000e */
[----:B------:R-:W-:Y:S05]  /*e280*/  WARPSYNC.COLLECTIVE R15, `(.L_x_153) ;  /* 0x000000000f087348 */ /* 0x000fea0003c00000 */
[----:B------:R0:W1:Y:S02]  /*e290*/  SHFL.IDX P6, R14, R13, R12, R11 ;  /* 0x0000000c0d0e7389 */ /* 0x00006400000c000b */
[----:B01----:R-:W-:Y:S01]  /*e2a0*/  ENDCOLLECTIVE ;  /* 0x000000000000791b */ /* 0x003fe20003800000 */
.L_x_153:
[----:B------:R-:W-:Y:S02]  /*e2b0*/  IMAD.MOV.U32 R13, RZ, RZ, R20 ;  /* 0x000000ffff0d7224 */ /* 0x000fe400078e0014 */
[----:B------:R-:W-:Y:S01]  /*e2c0*/  IMAD.MOV.U32 R12, RZ, RZ, 0x3 ;  /* 0x00000003ff0c7424 */ /* 0x000fe200078e00ff */
        /* <DEDUP_REMOVED lines=14> */
.L_x_154:
[----:B------:R-:W-:Y:S01]  /*e3b0*/  @!PT LDS RZ, [RZ] ;  /* 0x00000000fffff984 */ /* 0x000fe20000000800 */
[----:B------:R-:W-:Y:S01]  /*e3c0*/  @!PT LDS RZ, [RZ] ;  /* 0x00000000fffff984 */ /* 0x000fe20000000800 */
[----:B------:R-:W-:Y:S01]  /*e3d0*/  @!PT LDS RZ, [RZ] ;  /* 0x00000000fffff984 */ /* 0x000fe20000000800 */
[----:B------:R0:W-:Y:S04]  /*e3e0*/  LDGSTS.E.BYPASS.LTC128B.128 [R19+0x7400], desc[UR50][R2.64+0x180], !P5 ;  /* 0x0740018002137fae */ /* 0x0001e8000e901d72 */
[----:B------:R0:W-:Y:S04]  /*e3f0*/  LDGSTS.E.BYPASS.LTC128B.128 [R19+0x9400], desc[UR50][R2.64+0x200], !P4 ;  /* 0x0940020002137fae */ /* 0x0001e8000e101d72 */
[----:B------:R0:W-:Y:S01]  /*e400*/  LDGSTS.E.BYPASS.LTC128B.128 [R19+0xb400], desc[UR50][R2.64+0x280], !P3 ;  /* 0x0b40028002137fae */ /* 0x0001e2000d901d72 */
[----:B------:R-:W-:-:S03]  /*e410*/  MOV R13, R10 ;  /* 0x0000000a000d7202 */ /* 0x000fc60000000f00 */
[----:B------:R0:W-:Y:S04]  /*e420*/  LDGSTS.E.BYPASS.LTC128B.128 [R19+0xd400], desc[UR50][R2.64+0x300], P0 ;  /* 0x0d40030002137fae */ /* 0x0001e80008101d72 */
[----:B------:R0:W-:Y:S01]  /*e430*/  LDGSTS.E.BYPASS.LTC128B.128 [R19+0xf400], desc[UR50][R2.64+0x380], P1 ;  /* 0x0f40038002137fae */ /* 0x0001e20008901d72 */
[----:B------:R-:W-:-:S07]  /*e440*/  IMAD.MOV.U32 R20, RZ, RZ, R14 ;  /* 0x000000ffff147224 */ /* 0x000fce00078e000e */
[----:B0-----:R-:W-:Y:S05]  /*e450*/  WARPSYNC.COLLECTIVE R15, `(.L_x_155) ;  /* 0x000000000f087348 */ /* 0x001fea0003c00000 */
[----:B------:R1:W2:Y:S02]  /*e460*/  SHFL.IDX P6, R14, R13, R12, R11 ;  /* 0x0000000c0d0e7389 */ /* 0x0002a400000c000b */
[----:B012---:R-:W-:Y:S01]  /*e470*/  ENDCOLLECTIVE ;  /* 0x000000000000791b */ /* 0x007fe20003800000 */
.L_x_155:
[----:B------:R-:W-:Y:S05]  /*e480*/  BRA `(.L_x_156) ;  /* 0xffffffd400e87947 */ /* 0x000fea000383ffff */
.L_x_86:
[----:B0-----:R0:W2:Y:S02]  /*e490*/  SYNCS.PHASECHK.TRANS64.TRYWAIT P0, [R4+URZ+0x28c20], R2 ;  /* 0x028c2002040075a7 */ /* 0x0010a4000800017f */
[----:B--2---:R-:W-:Y:S05]  /*e4a0*/  @!P0 NANOSLEEP.SYNCS 0x989680 ;  /* 0x009896800000895d */ /* 0x004fea0003900000 */
[----:B------:R-:W2:Y:S02]  /*e4b0*/  @!P0 SYNCS.PHASECHK.TRANS64 P0, [R4+URZ+0x28c20], R2 ;  /* 0x028c2002040085a7 */ /* 0x000ea4000800007f */
[----:B--2---:R-:W-:Y:S05]  /*e4c0*/  @!P0 BRA `(.L_x_86) ;  /* 0xfffffffc00f08947 */ /* 0x004fea000383ffff */
[----:B------:R-:W-:Y:S05]  /*e4d0*/  BRA `(.L_x_157) ;  /* 0xffffffd800c07947 */ /* 0x000fea000383ffff */
.L_x_87:
[----:B------:R-:W2:Y:S01]  /*e4e0*/  S2R R0, SR_TID.X ;  /* 0x0000000000007919 */ /* 0x000ea20000002100 */
[----:B------:R-:W-:Y:S01]  /*e4f0*/  BSSY B0, `(.L_x_158) ;  /* 0x000000a000007945 */ /* 0x000fe20003800000 */
[----:B------:R-:W-:Y:S02]  /*e500*/  IMAD.MOV.U32 R12, RZ, RZ, RZ ;  /* 0x000000ffff0c7224 */ /* 0x000fe400078e00ff */
[----:B------:R-:W-:Y:S02]  /*e510*/  IMAD.MOV.U32 R11, RZ, RZ, 0x1f ;  /* 0x0000001fff0b7424 */ /* 0x000fe400078e00ff */
[----:B------:R-:W-:Y:S01]  /*e520*/  IMAD.MOV.U32 R15, RZ, RZ, -0x1 ;  /* 0xffffffffff0f7424 */ /* 0x000fe200078e00ff */
[----:B--2---:R-:W-:-:S04]  /*e530*/  SHF.R.U32.HI R0, RZ, 0x5, R0 ;  /* 0x00000005ff007819 */ /* 0x004fc80000011600 */
[----:B------:R-:W-:-:S05]  /*e540*/  LOP3.LUT R0, R0, 0x3, RZ, 0xc0, !PT ;  /* 0x0000000300007812 */ /* 0x000fca00078ec0ff */
[----:B------:R-:W-:-:S07]  /*e550*/  IMAD.MOV.U32 R13, RZ, RZ, R0 ;  /* 0x000000ffff0d7224 */ /* 0x000fce00078e0000 */
[----:B01----:R-:W-:Y:S05]  /*e560*/  WARPSYNC.COLLECTIVE R15, `(.L_x_159) ;  /* 0x000000000f087348 */ /* 0x003fea0003c00000 */
[----:B------:R2:W3:Y:S02]  /*e570*/  SHFL.IDX P6, R14, R13, R12, R11 ;  /* 0x0000000c0d0e7389 */ /* 0x0004e400000c000b */
[----:B0123--:R-:W-:Y:S01]  /*e580*/  ENDCOLLECTIVE ;  /* 0x000000000000791b */ /* 0x00ffe20003800000 */
.L_x_159:
[----:B------:R-:W-:Y:S05]  /*e590*/  BSYNC B0 ;  /* 0x0000000000007941 */ /* 0x000fea0003800000 */
.L_x_158:
[----:B------:R-:W-:Y:S05]  /*e5a0*/  BRA `(.L_x_160) ;  /* 0xffffffd800a87947 */ /* 0x000fea000383ffff */
.L_x_90:
[----:B------:R-:W-:Y:S01]  /*e5b0*/  BSSY B1, `(.L_x_161) ;  /* 0x0000006000017945 */ /* 0x000fe20003800000 */
[----:B------:R-:W-:-:S07]  /*e5c0*/  IMAD.MOV.U32 R15, RZ, RZ, -0x1 ;  /* 0xffffffffff0f7424 */ /* 0x000fce00078e00ff */
[----:B012---:R-:W-:Y:S05]  /*e5d0*/  WARPSYNC.COLLECTIVE R15, `(.L_x_162) ;  /* 0x000000000f0c7348 */ /* 0x007fea0003c00000 */
[----:B------:R-:W-:Y:S02]  /*e5e0*/  ELECT P6, UR62, PT ;  /* 0x00000000003e782f */ /* 0x000fe400038c0000 */
[----:B------:R-:W-:Y:S01]  /*e5f0*/  MOV R14, UR62 ;  /* 0x0000003e000e7c02 */ /* 0x000fe20008000f00 */
[----:B012---:R-:W-:Y:S10]  /*e600*/  ENDCOLLECTIVE ;  /* 0x000000000000791b */ /* 0x007ff40003800000 */
.L_x_162:
[----:B------:R-:W-:Y:S05]  /*e610*/  BSYNC B1 ;  /* 0x0000000000017941 */ /* 0x000fea0003800000 */
.L_x_161:
[----:B------:R-:W-:Y:S05]  /*e620*/  BRA `(.L_x_163) ;  /* 0xffffffd800a07947 */ /* 0x000fea000383ffff */
.L_x_92:
[----:B--2---:R2:W3:Y:S02]  /*e630*/  SYNCS.PHASECHK.TRANS64.TRYWAIT P1, [R5+URZ+0x28c40], R0 ;  /* 0x028c4000050075a7 */ /* 0x0044e4000802017f */
[----:B---3--:R-:W-:Y:S05]  /*e640*/  @!P1 NANOSLEEP.SYNCS 0x989680 ;  /* 0x009896800000995d */ /* 0x008fea0003900000 */
[----:B------:R-:W3:Y:S02]  /*e650*/  @!P1 SYNCS.PHASECHK.TRANS64 P1, [R5+URZ+0x28c40], R0 ;  /* 0x028c4000050095a7 */ /* 0x000ee4000802007f */
[----:B---3--:R-:W-:Y:S05]  /*e660*/  @!P1 BRA `(.L_x_92) ;  /* 0xfffffffc00f09947 */ /* 0x008fea000383ffff */
[----:B------:R-:W-:Y:S05]  /*e670*/  BRA `(.L_x_164) ;  /* 0xffffffd800c07947 */ /* 0x000fea000383ffff */
.L_x_94:
[----:B0-----:R0:W3:Y:S02]  /*e680*/  SYNCS.PHASECHK.TRANS64.TRYWAIT P1, [R17+URZ+0x28c40], R2 ;  /* 0x028c4002110075a7 */ /* 0x0010e4000802017f */
[----:B---3--:R-:W-:Y:S05]  /*e690*/  @!P1 NANOSLEEP.SYNCS 0x989680 ;  /* 0x009896800000995d */ /* 0x008fea0003900000 */
[----:B------:R-:W3:Y:S02]  /*e6a0*/  @!P1 SYNCS.PHASECHK.TRANS64 P1, [R17+URZ+0x28c40], R2 ;  /* 0x028c4002110095a7 */ /* 0x000ee4000802007f */
[----:B---3--:R-:W-:Y:S05]  /*e6b0*/  @!P1 BRA `(.L_x_94) ;  /* 0xfffffffc00f09947 */ /* 0x008fea000383ffff */
[----:B------:R-:W-:Y:S05]  /*e6c0*/  BRA `(.L_x_165) ;  /* 0xffffffd800cc7947 */ /* 0x000fea000383ffff */
.L_x_96:
[----:B---3--:R3:W4:Y:S02]  /*e6d0*/  SYNCS.PHASECHK.TRANS64.TRYWAIT P1, [R5+URZ+0x28c60], R0 ;  /* 0x028c6000050075a7 */ /* 0x008724000802017f */
[----:B----4-:R-:W-:Y:S05]  /*e6e0*/  @!P1 NANOSLEEP.SYNCS 0x989680 ;  /* 0x009896800000995d */ /* 0x010fea0003900000 */
[----:B------:R-:W4:Y:S02]  /*e6f0*/  @!P1 SYNCS.PHASECHK.TRANS64 P1, [R5+URZ+0x28c60], R0 ;  /* 0x028c6000050095a7 */ /* 0x000f24000802007f */
[----:B----4-:R-:W-:Y:S05]  /*e700*/  @!P1 BRA `(.L_x_96) ;  /* 0xfffffffc00f09947 */ /* 0x010fea000383ffff */
[----:B------:R-:W-:Y:S05]  /*e710*/  BRA `(.L_x_166) ;  /* 0xffffffd800c87947 */ /* 0x000fea000383ffff */
.L_x_167:
[----:B------:R-:W-:-:S00]  /*e720*/  BRA `(.L_x_167) ;  /* 0xfffffffc00fc7947 */ /* 0x000fc0000383ffff */
[----:B------:R-:W-:-:S00]  /*e730*/  NOP ;  /* 0x0000000000007918 */ /* 0x000fc00000000000 */
        /* <DEDUP_REMOVED lines=12> */
.L_x_5633:


//--------------------- .text._ZN7cutlass13device_kernelIN5flash11enable_sm90INS1_16FlashAttnFwdSm90INS1_25CollectiveMainloopFwdSm90ILi2EN4cute5tupleIJNS5_1CILi1EEES8_S8_EEENS6_IJNS7_ILi64EEESA_SA_EEELi512ENS_6half_tEfNS_4arch4Sm90ELb0ELb0ELb0ELb0ELb1ELb0ELb1ELb0ELb0ELb1ELb0ELb0EEENS1_21CollectiveEpilogueFwdINS6_IJSA_NS7_ILi512EEESA_EEES9_SC_SE_Li256ELb0ELb1ELb0ELb0EEENS1_29StaticPersistentTileSchedulerILb0EEEEEEEEEvNT_6ParamsE --------------------------
	.section	.text._ZN7cutlass13device_kernelIN5flash11enable_sm90INS1_16FlashAttnFwdSm90INS1_25CollectiveMainloopFwdSm90ILi2EN4cute5tupleIJNS5_1CILi1EEES8_S8_EEENS6_IJNS7_ILi64EEESA_SA_EEELi512ENS_6half_tEfNS_4arch4Sm90ELb0ELb0ELb0ELb0ELb1ELb0ELb1ELb0ELb0ELb1ELb0ELb0EEENS1_21CollectiveEpilogueFwdINS6_IJSA_NS7_ILi512EEESA_EEES9_SC_SE_Li256ELb0ELb1ELb0ELb0EEENS1_29StaticPersistentTileSchedulerILb0EEEEEEEEEvNT_6ParamsE,"ax",@progbits
	.align	128
.text._ZN7cutlass13device_kernelIN5flash11enable_sm90INS1_16FlashAttnFwdSm90INS1_25CollectiveMainloopFwdSm90ILi2EN4cute5tupleIJNS5_1CILi1EEES8_S8_EEENS6_IJNS7_ILi64EEESA_SA_EEELi512ENS_6half_tEfNS_4arch4Sm90ELb0ELb0ELb0ELb0ELb1ELb0ELb1ELb0ELb0ELb1ELb0ELb0EEENS1_21CollectiveEpilogueFwdINS6_IJSA_NS7_ILi512EEESA_EEES9_SC_SE_Li256ELb0ELb1ELb0ELb0EEENS1_29StaticPersistentTileSchedulerILb0EEEEEEEEEvNT_6ParamsE:
        .type           _ZN7cutlass13device_kernelIN5flash11enable_sm90INS1_16FlashAttnFwdSm90INS1_25CollectiveMainloopFwdSm90ILi2EN4cute5tupleIJNS5_1CILi1EEES8_S8_EEENS6_IJNS7_ILi64EEESA_SA_EEELi512ENS_6half_tEfNS_4arch4Sm90ELb0ELb0ELb0ELb0ELb1ELb0ELb1ELb0ELb0ELb1ELb0ELb0EEENS1_21CollectiveEpilogueFwdINS6_IJSA_NS7_ILi512EEESA_EEES9_SC_SE_Li256ELb0ELb1ELb0ELb0EEENS1_29StaticPersistentTileSchedulerILb0EEEEEEEEEvNT_6ParamsE,@function
        .size           _ZN7cutlass13device_kernelIN5flash11enable_sm90INS1_16FlashAttnFwdSm90INS1_25CollectiveMainloopFwdSm90ILi2EN4cute5tupleIJNS5_1CILi1EEES8_S8_EEENS6_IJNS7_ILi64EEESA_SA_EEELi512ENS_6half_tEfNS_4arch4Sm90ELb0ELb0ELb0ELb0ELb1ELb0ELb1ELb0ELb0ELb1ELb0ELb0EEENS1_21CollectiveEpilogueFwdINS6_IJSA_NS7_ILi512EEESA_EEES9_SC_SE_Li256ELb0ELb1ELb0ELb0EEENS1_29StaticPersistentTileSchedulerILb0EEEEEEEEEvNT_6ParamsE,(.L_x_5634 - _ZN7cutlass13device_kernelIN5flash11enable_sm90INS1_16FlashAttnFwdSm90INS1_25CollectiveMainloopFwdSm90ILi2EN4cute5tupleIJNS5_1CILi1EEES8_S8_EEENS6_IJNS7_ILi64EEESA_SA_EEELi512ENS_6half_tEfNS_4arch4Sm90ELb0ELb0ELb0ELb0ELb1ELb0ELb1ELb0ELb0ELb1ELb0ELb0EEENS1_21CollectiveEpilogueFwdINS6_IJSA_NS7_ILi512EEESA_EEES9_SC_SE_Li256ELb0ELb1ELb0ELb0EEENS1_29StaticPersistentTileSchedulerILb0EEEEEEEEEvNT_6ParamsE)
        .other          _ZN7cutlass13device_kernelIN5flash11enable_sm90INS1_16FlashAttnFwdSm90INS1_25CollectiveMainloopFwdSm90ILi2EN4cute5tupleIJNS5_1CILi1EEES8_S8_EEENS6_IJNS7_ILi64EEESA_SA_EEELi512ENS_6half_tEfNS_4arch4Sm90ELb0ELb0ELb0ELb0ELb1ELb0ELb1ELb0ELb0ELb1ELb0ELb0EEENS1_21CollectiveEpilogueFwdINS6_IJSA_NS7_ILi512EEESA_EEES9_SC_SE_Li256ELb0ELb1ELb0ELb0EEENS1_29StaticPersistentTileSchedulerILb0EEEEEEEEEvNT_6ParamsE,@"STO_CUDA_ENTRY STV_DEFAULT"
_ZN7cutlass13device_kernelIN5flash11enable_sm90INS1_16FlashAttnFwdSm90INS1_25CollectiveMainloopFwdSm90ILi2EN4cute5tupleIJNS5_1CILi1EEES8_S8_EEENS6_IJNS7_ILi64EEESA_SA_EEELi512ENS_6half_tEfNS_4arch4Sm90ELb0ELb0ELb0ELb0ELb1ELb0ELb1ELb0ELb0ELb1ELb0ELb0EEENS1_21CollectiveEpilogueFwdINS6_IJSA_NS7_ILi512EEESA_EEES9_SC_SE_Li256ELb0ELb1ELb0ELb0EEENS1_29StaticPersistentTileSchedulerILb0EEEEEEEEEvNT_6ParamsE:
[----:B------:R-:W0:Y:S02]  /*0000*/  LDC R1, c[0x0][0x28] ;  /* 0x00000a00ff017b82 */ /* 0x000e240000000800 */
[----:B0-----:R-:W-:Y:S01]  /*0010*/  VIADD R1, R1, 0xffffffd0 ;  /* 0xffffffd001017836 */ /* 0x001fe20000000000 */
[----:B------:R-:W0:Y:S01]  /*0020*/  S2R R4, SR_TID.X ;  /* 0x0000000000047919 */ /* 0x000e220000002100 */
[----:B------:R-:W-:Y:S01]  /*0030*/  ELECT P0, URZ, PT ;  /* 0x00000000003f782f */ /* 0x000fe20003800000 */
[----:B------:R-:W-:Y:S01]  /*0040*/  UMOV UR4, 0x80 ;  /* 0x0000008000047882 */ /* 0x000fe20000000000 */
[----:B------:R-:W-:Y:S01]  /*0050*/  UMOV UR7, 0x100 ;  /* 0x0000010000077882 */ /* 0x000fe20000000000 */
[--C-:B0-----:R-:W-:Y:S02]  /*0060*/  SHF.R.U32.HI R0, RZ, 0x5, R4.reuse ;  /* 0x00000005ff007819 */ /* 0x101fe40000011604 */
[----:B------:R-:W-:-:S03]  /*0070*/  SHF.R.U32.HI R3, RZ, 0x7, R4 ;  /* 0x00000007ff037819 */ /* 0x000fc60000011604 */
[----:B------:R-:W0:Y:S04]  /*0080*/  SHFL.IDX PT, R2, R0, RZ, 0x1f ;  /* 0x00001fff00027589 */ /* 0x000e2800000e0000 */
[----:B------:R-:W1:Y:S01]  /*0090*/  SHFL.IDX PT, R3, R3, RZ, 0x1f ;  /* 0x00001fff03037589 */ /* 0x000e6200000e0000 */
[C---:B0-----:R-:W-:Y:S02]  /*00a0*/  ISETP.NE.OR P0, PT, R2.reuse, RZ, !P0 ;  /* 0x000000ff0200720c */ /* 0x041fe40004705670 */
[----:B------:R-:W-:Y:S01]  /*00b0*/  ISETP.NE.AND P1, PT, R2, RZ, PT ;  /* 0x000000ff0200720c */ /* 0x000fe20003f25270 */
[----:B-1----:R0:W-:Y:S10]  /*00c0*/  STL [R1], R3 ;  /* 0x0000000301007387 */ /* 0x0021f40000100800 */
[----:B------:R-:W-:Y:S01]  /*00d0*/  VOTEU.ALL UP0, P0 ;  /* 0x00000000003f7886 */ /* 0x000fe20000000000 */
[----:B------:R-:W-:Y:S01]  /*00e0*/  VOTEU.ALL UP1, P0 ;  /* 0x00000000003f7886 */ /* 0x000fe20000020000 */
[----:B------:R-:W-:-:S03]  /*00f0*/  VOTEU.ALL UP2, P0 ;  /* 0x00000000003f7886 */ /* 0x000fc60000040000 */
        /* <DEDUP_REMOVED lines=10> */
[----:B------:R0:W1:Y:S01]  /*01a0*/  @!UP0 SYNCS.EXCH.64 URZ, [UR8+0x38800], UR4 ;  /* 0x03880004083f85b2 */ /* 0x0000620008000100 */
[----:B------:R0:W2:Y:S05]  /*01b0*/  @!UP1 SYNCS.EXCH.64 URZ, [UR8+0x38810], UR4 ;  /* 0x03881004083f95b2 */ /* 0x0000aa0008000100 */
[----:B------:R0:W3:Y:S02]  /*01c0*/  @!UP2 SYNCS.EXCH.64 URZ, [UR8+0x38820], UR6 ;  /* 0x03882006083fa5b2 */ /* 0x0000e40008000100 */
[----:B0-----:R-:W-:Y:S05]  /*01d0*/  @P1 BRA `(.L_x_168) ;  /* 0x0000000000381947 */ /* 0x001fea0003800000 */
        /* <DEDUP_REMOVED lines=9> */
[----:B0-----:R0:W4:Y:S01]  /*0270*/  SYNCS.EXCH.64 URZ, [UR6+0x38830], UR4 ;  /* 0x03883004063f75b2 */ /* 0x0011220008000100 */
[----:B------:R0:W0:Y:S01]  /*0280*/  SYNCS.EXCH.64 URZ, [UR6+0x38840], UR4 ;  /* 0x03884004063f75b2 */ /* 0x0000220008000100 */
[----:B------:R0:W0:Y:S01]  /*0290*/  SYNCS.EXCH.64 URZ, [UR6+0x38838], UR4 ;  /* 0x03883804063f75b2 */ /* 0x0000220008000100 */
[----:B------:R0:W0:Y:S01]  /*02a0*/  SYNCS.EXCH.64 URZ, [UR6+0x38848], UR4 ;  /* 0x03884804063f75b2 */ /* 0x0000220008000100 */
[----:B------:R-:W-:Y:S01]  /*02b0*/  NOP ;  /* 0x0000000000007918 */ /* 0x000fe20000000000 */
.L_x_168:
        /* <DEDUP_REMOVED lines=22> */
.L_x_169:
        /* <DEDUP_REMOVED lines=18> */
.L_x_170:
        /* <DEDUP_REMOVED lines=22> */
.L_x_171:
        /* <DEDUP_REMOVED lines=22> */
.L_x_172:
[----:B------:R-:W-:Y:S01]  /*0800*/  ISETP.NE.AND P0, PT, R3, RZ, PT ;  /* 0x000000ff0300720c */ /* 0x000fe20003f05270 */
[----:B------:R-:W-:Y:S01]  /*0810*/  IMAD.MOV.U32 R37, RZ, RZ, 0x1 ;  /* 0x00000001ff257424 */ /* 0x000fe200078e00ff */
[----:B------:R-:W-:Y:S01]  /*0820*/  NOP ;  /* 0x0000000000007918 */ /* 0x000fe20000000000 */
[----:B------:R-:W-:-:S03]  /*0830*/  ULDC.64 UR42, c[0x0][0x208] ;  /* 0x00008200002a7ab9 */ /* 0x000fc60000000a00 */
[----:B------:R-:W-:Y:S01]  /*0840*/  SEL R37, R37, 0x2, !P0 ;  /* 0x0000000225257807 */ /* 0x000fe20004000000 */
[----:B01234-:R-:W-:Y:S06]  /*0850*/  BAR.SYNC.DEFER_BLOCKING 0x0 ;  /* 0x0000000000007b1d */ /* 0x01ffec0000010000 */
[----:B------:R-:W-:Y:S05]  /*0860*/  @!P0 BRA `(.L_x_173) ;  /* 0x0000009800bc8947 */ /* 0x000fea0003800000 */
.L_x_174:
        /* <DEDUP_REMOVED lines=17> */
[----:B------:R-:W-:Y:S01]  /*0980*/  LOP3.LUT R17, R37, 0x1, RZ, 0xfc, !PT ;  /* 0x0000000125117812 */ /* 0x000fe200078efcff */
[----:B------:R-:W-:Y:S01]  /*0990*/  IMAD.MOV.U32 R206, RZ, RZ, RZ ;  /* 0x000000ffffce7224 */ /* 0x000fe200078e00ff */
[----:B------:R-:W-:Y:S01]  /*09a0*/  SHF.R.S32.HI R3, RZ, 0x1f, R4 ;  /* 0x0000001fff037819 */ /* 0x000fe20000011404 */
[----:B------:R-:W-:-:S03]  /*09b0*/  UMOV UR36, URZ ;  /* 0x0000003f00247c82 */ /* 0x000fc60008000000 */
[CC--:B------:R-:W-:Y:S02]  /*09c0*/  LEA.HI R5, R3.reuse, R4.reuse, RZ, 0x5 ;  /* 0x0000000403057211 */ /* 0x0c0fe400078f28ff */
[CC--:B------:R-:W-:Y:S02]  /*09d0*/  LEA.HI R2, R3.reuse, R4.reuse, RZ, 0x4 ;  /* 0x0000000403027211 */ /* 0x0c0fe400078f20ff */
[--C-:B------:R-:W-:Y:S02]  /*09e0*/  SHF.R.S32.HI R10, RZ, 0x5, R5.reuse ;  /* 0x00000005ff0a7819 */ /* 0x100fe40000011405 */
[----:B------:R-:W-:Y:S02]  /*09f0*/  SHF.R.S32.HI R9, RZ, 0x1f, R5 ;  /* 0x0000001fff097819 */ /* 0x000fe40000011405 */
[----:B------:R-:W-:Y:S02]  /*0a00*/  LEA.HI R6, R3, R4, RZ, 0x2 ;  /* 0x0000000403067211 */ /* 0x000fe400078f10ff */
[----:B------:R-:W-:-:S02]  /*0a10*/  LOP3.LUT R5, R2, 0xfffffff0, RZ, 0xc0, !PT ;  /* 0xfffffff002057812 */ /* 0x000fc400078ec0ff */
[CC--:B------:R-:W-:Y:S02]  /*0a20*/  LEA.HI R0, R3.reuse, R4.reuse, RZ, 0x7 ;  /* 0x0000000403007211 */ /* 0x0c0fe400078f38ff */
[----:B------:R-:W-:Y:S01]  /*0a30*/  LEA.HI R214, R3, R4, RZ, 0x3 ;  /* 0x0000000403d67211 */ /* 0x000fe200078f18ff */
[----:B0-----:R-:W-:Y:S01]  /*0a40*/  ULEA UR38, UR37, UR38, 0x18 ;  /* 0x0000002625267291 */ /* 0x001fe2000f8ec03f */
[----:B------:R-:W-:Y:S01]  /*0a50*/  LOP3.LUT R11, R6, 0xfffffffc, RZ, 0xc0, !PT ;  /* 0xfffffffc060b7812 */ /* 0x000fe200078ec0ff */
[C---:B------:R-:W-:Y:S01]  /*0a60*/  IMAD.IADD R6, R4.reuse, 0x1, -R5 ;  /* 0x0000000104067824 */ /* 0x040fe200078e0a05 */
[----:B------:R-:W-:Y:S02]  /*0a70*/  LEA.HI R9, R9, R10, RZ, 0x2 ;  /* 0x0000000a09097211 */ /* 0x000fe400078f10ff */
[----:B------:R-:W-:Y:S01]  /*0a80*/  SHF.R.S32.HI R7, RZ, 0x4, R2 ;  /* 0x00000004ff077819 */ /* 0x000fe20000011402 */
[----:B------:R-:W-:Y:S01]  /*0a90*/  IMAD.IADD R11, R4, 0x1, -R11 ;  /* 0x00000001040b7824 */ /* 0x000fe200078e0a0b */
[----:B------:R-:W-:-:S02]  /*0aa0*/  LOP3.LUT R3, R0, 0xffffff80, RZ, 0xc0, !PT ;  /* 0xffffff8000037812 */ /* 0x000fc400078ec0ff */
[----:B------:R-:W-:Y:S02]  /*0ab0*/  LOP3.LUT R13, R214, 0xfffffff8, RZ, 0xc0, !PT ;  /* 0xfffffff8d60d7812 */ /* 0x000fe400078ec0ff */
[----:B------:R-:W-:Y:S01]  /*0ac0*/  SHF.R.S32.HI R213, RZ, 0x7, R0 ;  /* 0x00000007ffd57819 */ /* 0x000fe20000011400 */
[C---:B------:R-:W-:Y:S01]  /*0ad0*/  IMAD.IADD R3, R4.reuse, 0x1, -R3 ;  /* 0x0000000104037824 */ /* 0x040fe200078e0a03 */
[----:B------:R-:W-:Y:S01]  /*0ae0*/  LOP3.LUT R9, R9, 0x3ffffc, RZ, 0xc0, !PT ;  /* 0x003ffffc09097812 */ /* 0x000fe200078ec0ff */
[----:B------:R-:W-:Y:S01]  /*0af0*/  IMAD.IADD R212, R4, 0x1, -R13 ;  /* 0x0000000104d47824 */ /* 0x000fe200078e0a0d */
[--C-:B------:R-:W-:Y:S01]  /*0b00*/  SHF.R.S32.HI R5, RZ, 0x1f, R6.reuse ;  /* 0x0000001fff057819 */ /* 0x100fe20000011406 */
[----:B------:R-:W-:Y:S01]  /*0b10*/  IMAD R4, R213, 0x100, R6 ;  /* 0x00000100d5047824 */ /* 0x000fe200078e0206 */
[----:B------:R-:W-:Y:S01]  /*0b20*/  LEA.HI R2, R2, R7, RZ, 0x1 ;  /* 0x0000000702027211 */ /* 0x000fe200078f08ff */
[----:B------:R-:W-:Y:S01]  /*0b30*/  IMAD.IADD R9, R10, 0x1, -R9 ;  /* 0x000000010a097824 */ /* 0x000fe200078e0a09 */
[----:B------:R-:W-:Y:S01]  /*0b40*/  LEA.HI R5, R5, R6, RZ, 0x3 ;  /* 0x0000000605057211 */ /* 0x000fe200078f18ff */
[----:B------:R-:W-:Y:S01]  /*0b50*/  IMAD.SHL.U32 R18, R212, 0x8, RZ ;  /* 0x00000008d4127824 */ /* 0x000fe200078e00ff */
[----:B------:R-:W-:Y:S01]  /*0b60*/  LOP3.LUT R2, R2, 0x1ffffffe, RZ, 0xc0, !PT ;  /* 0x1ffffffe02027812 */ /* 0x000fe200078ec0ff */
[----:B------:R-:W-:Y:S01]  /*0b70*/  IMAD R13, R9, 0x10, R4 ;  /* 0x00000010090d7824 */ /* 0x000fe200078e0204 */
[----:B------:R-:W-:Y:S01]  /*0b80*/  LEA.HI R0, R0, R213, RZ, 0x1 ;  /* 0x000000d500007211 */ /* 0x000fe200078f08ff */
[C---:B------:R-:W-:Y:S01]  /*0b90*/  IMAD.SHL.U32 R4, R5.reuse, 0x40, RZ ;  /* 0x0000004005047824 */ /* 0x040fe200078e00ff */
[----:B------:R-:W-:Y:S01]  /*0ba0*/  LOP3.LUT R5, R5, 0xfffffff8, RZ, 0xc0, !PT ;  /* 0xfffffff805057812 */ /* 0x000fe200078ec0ff */
[----:B------:R-:W-:Y:S01]  /*0bb0*/  IMAD.IADD R8, R7, 0x1, -R2 ;  /* 0x0000000107087824 */ /* 0x000fe200078e0a02 */
[----:B------:R-:W-:Y:S01]  /*0bc0*/  LEA.HI R7, R11, R11, RZ, 0x1 ;  /* 0x0000000b0b077211 */ /* 0x000fe200078f08ff */
[----:B------:R-:W-:Y:S01]  /*0bd0*/  VIADD R192, R18, 0x40 ;  /* 0x0000004012c07836 */ /* 0x000fe20000000000 */
[----:B------:R-:W-:Y:S01]  /*0be0*/  LOP3.LUT R9, R4, 0x7ffffe00, RZ, 0xc0, !PT ;  /* 0x7ffffe0004097812 */ /* 0x000fe200078ec0ff */
[----:B------:R-:W-:Y:S01]  /*0bf0*/  IMAD.SHL.U32 R8, R8, 0x8, RZ ;  /* 0x0000000808087824 */ /* 0x000fe200078e00ff */
[----:B------:R-:W-:Y:S01]  /*0c00*/  LOP3.LUT R12, R7, 0x1ffffffe, RZ, 0xc0, !PT ;  /* 0x1ffffffe070c7812 */ /* 0x000fe200078ec0ff */
[----:B------:R-:W-:Y:S01]  /*0c10*/  IMAD.IADD R7, R6, 0x1, -R5 ;  /* 0x0000000106077824 */ /* 0x000fe200078e0a05 */
[----:B------:R-:W-:Y:S01]  /*0c20*/  SHF.R.S32.HI R2, RZ, 0x1f, R3 ;  /* 0x0000001fff027819 */ /* 0x000fe20000011403 */
[----:B------:R-:W-:Y:S01]  /*0c30*/  IMAD R10, R10, 0x400, R9 ;  /* 0x000004000a0a7824 */ /* 0x000fe200078e0209 */
[----:B------:R-:W-:Y:S01]  /*0c40*/  LOP3.LUT R0, R0, 0xfffffe, RZ, 0xc0, !PT ;  /* 0x00fffffe00007812 */ /* 0x000fe200078ec0ff */
[----:B------:R-:W-:Y:S01]  /*0c50*/  IMAD.SHL.U32 R9, R7, 0x40, RZ ;  /* 0x0000004007097824 */ /* 0x000fe200078e00ff */
[----:B------:R-:W-:Y:S01]  /*0c60*/  LEA.HI R4, R2, R3, RZ, 0x2 ;  /* 0x0000000302047211 */ /* 0x000fe200078f10ff */
[----:B------:R-:W-:Y:S01]  /*0c70*/  IMAD.U32 R218, R13, 0x40, R8 ;  /* 0x000000400dda7824 */ /* 0x000fe200078e0008 */
[----:B------:R-:W-:Y:S01]  /*0c80*/  R2P PR, R7, 0x6 ;  /* 0x0000000607007804 */ /* 0x000fe20000000000 */
[C---:B------:R-:W-:Y:S01]  /*0c90*/  VIADD R191, R18.reuse, 0x80 ;  /* 0x0000008012bf7836 */ /* 0x040fe20000000000 */
[----:B------:R-:W-:Y:S01]  /*0ca0*/  LOP3.LUT R9, R9, 0x1c0, RZ, 0xc0, !PT ;  /* 0x000001c009097812 */ /* 0x000fe200078ec0ff */
[C---:B------:R-:W-:Y:S01]  /*0cb0*/  VIADD R190, R18.reuse, 0xc0 ;  /* 0x000000c012be7836 */ /* 0x040fe20000000000 */
[----:B------:R-:W-:Y:S01]  /*0cc0*/  SHF.R.S32.HI R5, RZ, 0x2, R4 ;  /* 0x00000002ff057819 */ /* 0x000fe20000011404 */
[C---:B------:R-:W-:Y:S01]  /*0cd0*/  VIADD R189, R18.reuse, 0x100 ;  /* 0x0000010012bd7836 */ /* 0x040fe20000000000 */
[----:B------:R-:W-:Y:S01]  /*0ce0*/  LOP3.LUT R8, R9, 0x8, R8, 0xf8, !PT ;  /* 0x0000000809087812 */ /* 0x000fe200078ef808 */
[C---:B------:R-:W-:Y:S01]  /*0cf0*/  VIADD R188, R18.reuse, 0x140 ;  /* 0x0000014012bc7836 */ /* 0x040fe20000000000 */
[----:B------:R-:W-:Y:S01]  /*0d00*/  SHF.R.U32.HI R9, RZ, 0x3, R9 ;  /* 0x00000003ff097819 */ /* 0x000fe20000011609 */
[C---:B------:R-:W-:Y:S01]  /*0d10*/  VIADD R216, R18.reuse, 0x180 ;  /* 0x0000018012d87836 */ /* 0x040fe20000000000 */
[----:B------:R-:W-:Y:S01]  /*0d20*/  SHF.R.S32.HI R6, RZ, 0x1f, R4 ;  /* 0x0000001fff067819 */ /* 0x000fe20000011404 */
[----:B------:R-:W-:Y:S01]  /*0d30*/  VIADD R215, R18, 0x1c0 ;  /* 0x000001c012d77836 */ /* 0x000fe20000000000 */
[----:B------:R-:W-:Y:S01]  /*0d40*/  LOP3.LUT R9, R8, R9, RZ, 0x3c, !PT ;  /* 0x0000000908097212 */ /* 0x000fe200078e3cff */
[----:B------:R-:W-:Y:S01]  /*0d50*/  IMAD.IADD R217, R11, 0x1, -R12 ;  /* 0x000000010bd97824 */ /* 0x000fe200078e0a0c */
[----:B------:R-:W-:Y:S01]  /*0d60*/  LEA.HI R6, R6, R5, RZ, 0x3 ;  /* 0x0000000506067211 */ /* 0x000fe200078f18ff */
[----:B------:R-:W-:Y:S01]  /*0d70*/  IMAD.IADD R0, R213, 0x1, -R0 ;  /* 0x00000001d5007824 */ /* 0x000fe200078e0a00 */
[----:B------:R-:W-:Y:S01]  /*0d80*/  LEA.HI R2, R2, R3, RZ, 0x5 ;  /* 0x0000000302027211 */ /* 0x000fe200078f28ff */
[----:B------:R-:W-:Y:S01]  /*0d90*/  IMAD.IADD R9, R10, 0x1, R9 ;  /* 0x000000010a097824 */ /* 0x000fe200078e0209 */
[----:B------:R-:W-:Y:S01]  /*0da0*/  LOP3.LUT R6, R6, 0xfffffff8, RZ, 0xc0, !PT ;  /* 0xfffffff806067812 */ /* 0x000fe200078ec0ff */
[----:B------:R-:W-:Y:S01]  /*0db0*/  IMAD.SHL.U32 R22, R0, 0x100, RZ ;  /* 0x0000010000167824 */ /* 0x000fe200078e00ff */
[----:B------:R-:W-:-:S02]  /*0dc0*/  LOP3.LUT R4, R4, 0x7ffffffc, RZ, 0xc0, !PT ;  /* 0x7ffffffc04047812 */ /* 0x000fc400078ec0ff */
[----:B------:R-:W-:Y:S01]  /*0dd0*/  LEA R184, R9, UR38, 0x1 ;  /* 0x0000002609b87c11 */ /* 0x000fe2000f8e08ff */
[----:B------:R-:W-:Y:S01]  /*0de0*/  IMAD.IADD R5, R5, 0x1, -R6 ;  /* 0x0000000105057824 */ /* 0x000fe200078e0a06 */
[----:B------:R-:W-:Y:S01]  /*0df0*/  SHF.R.S32.HI R2, RZ, 0x5, R2 ;  /* 0x00000005ff027819 */ /* 0x000fe20000011402 */
[----:B------:R-:W-:Y:S01]  /*0e00*/  IMAD.IADD R4, R3, 0x1, -R4 ;  /* 0x0000000103047824 */ /* 0x000fe200078e0a04 */
[----:B------:R-:W-:Y:S01]  /*0e10*/  SEL R185, R185, 0xffffffc0, !P2 ;  /* 0xffffffc0b9b97807 */ /* 0x000fe20005000000 */
[C---:B------:R-:W-:Y:S01]  /*0e20*/  VIADD R186, R184.reuse, 0x36400 ;  /* 0x00036400b8ba7836 */ /* 0x040fe20000000000 */
[----:B------:R-:W-:Y:S01]  /*0e30*/  SHF.R.S32.HI R214, RZ, 0x3, R214 ;  /* 0x00000003ffd67819 */ /* 0x000fe200000114d6 */
        /* <DEDUP_REMOVED lines=8> */
[----:B------:R-:W-:Y:S01]  /*0ec0*/  IMAD.MOV.U32 R2, RZ, RZ, RZ ;  /* 0x000000ffff027224 */ /* 0x000fe200078e00ff */
[----:B------:R-:W-:Y:S01]  /*0ed0*/  SHF.R.S32.HI R221, RZ, 0x1f, R188 ;  /* 0x0000001fffdd7819 */ /* 0x000fe200000114bc */
[----:B------:R-:W-:Y:S01]  /*0ee0*/  IMAD.SHL.U32 R19, R4, 0x2, RZ ;  /* 0x0000000204137824 */ /* 0x000fe200078e00ff */
[----:B------:R-:W-:Y:S01]  /*0ef0*/  SHF.R.S32.HI R220, RZ, 0x1f, R216 ;  /* 0x0000001fffdc7819 */ /* 0x000fe200000114d8 */
[----:B------:R-:W-:Y:S01]  /*0f00*/  IMAD R217, R217, 0x8, R16 ;  /* 0x00000008d9d97824 */ /* 0x000fe200078e0210 */
[----:B------:R-:W-:Y:S01]  /*0f10*/  SHF.R.S32.HI R219, RZ, 0x1f, R215 ;  /* 0x0000001fffdb7819 */ /* 0x000fe200000114d7 */
[----:B------:R-:W-:-:S07]  /*0f20*/  IMAD.IADD R185, R185, 0x1, R23 ;  /* 0x00000001b9b97824 */ /* 0x000fce00078e0217 */
.L_x_211:
[----:B--2---:R-:W2:Y:S01]  /*0f30*/  LDL R3, [R1] ;  /* 0x0000000001037983 */ /* 0x004ea20000100800 */
[----:B0-----:R-:W0:Y:S01]  /*0f40*/  LDC R0, c[0x0][0xd44] ;  /* 0x00035100ff007b82 */ /* 0x001e220000000800 */
[----:B------:R-:W-:Y:S01]  /*0f50*/  ULDC UR4, c[0x0][0xd38] ;  /* 0x00034e0000047ab9 */ /* 0x000fe20000000800 */
[----:B------:R-:W-:Y:S01]  /*0f60*/  ULDC.64 UR6, c[0x0][0x418] ;  /* 0x0001060000067ab9 */ /* 0x000fe20000000a00 */
[----:B------:R-:W-:Y:S02]  /*0f70*/  UISETP.NE.AND UP1, UPT, UR4, 0x1, UPT ;  /* 0x000000010400788c */ /* 0x000fe4000bf25270 */
[----:B------:R-:W-:Y:S01]  /*0f80*/  UISETP.NE.U32.AND UP0, UPT, UR6, URZ, UPT ;  /* 0x0000003f0600728c */ /* 0x000fe2000bf05070 */
[----:B------:R-:W-:Y:S02]  /*0f90*/  UMOV UR40, UR39 ;  /* 0x0000002700287c82 */ /* 0x000fe40008000000 */
[----:B-1----:R-:W1:Y:S01]  /*0fa0*/  LDC R152, c[0x0][0x2f0] ;  /* 0x0000bc00ff987b82 */ /* 0x002e620000000800 */
[----:B------:R-:W-:Y:S01]  /*0fb0*/  UISETP.NE.AND.EX UP0, UPT, UR7, URZ, UPT, UP0 ;  /* 0x0000003f0700728c */ /* 0x000fe2000bf05300 */
[----:B------:R-:W-:-:S04]  /*0fc0*/  UMOV UR41, UR39 ;  /* 0x0000002700297c82 */ /* 0x000fc80008000000 */
[----:B------:R-:W-:Y:S01]  /*0fd0*/  @UP1 ULDC UR4, c[0x0][0xd3c] ;  /* 0x00034f0000041ab9 */ /* 0x000fe20000000800 */
[----:B------:R-:W-:Y:S01]  /*0fe0*/  @UP1 ULDC UR6, c[0x0][0xd40] ;  /* 0x0003500000061ab9 */ /* 0x000fe20000000800 */
[----:B------:R-:W-:-:S04]  /*0ff0*/  UIMAD.WIDE.U32 UR4, UR39, UR4, URZ ;  /* 0x00000004270472a5 */ /* 0x000fc8000f8e003f */
[----:B------:R-:W-:-:S03]  /*1000*/  @UP1 USHF.R.U32.HI UR40, URZ, UR6, UR5 ;  /* 0x000000063f281299 */ /* 0x000fc60008011605 */
[----:B------:R-:W-:Y:S01]  /*1010*/  ULDC UR4, c[0x0][0x424] ;  /* 0x0001090000047ab9 */ /* 0x000fe20000000800 */
[----:B0-----:R-:W-:Y:S01]  /*1020*/  ISETP.NE.AND P0, PT, R0, 0x1, PT ;  /* 0x000000010000780c */ /* 0x001fe20003f05270 */
[----:B------:R-:W-:Y:S01]  /*1030*/  USEL UR4, UR4, 0x1, UP0 ;  /* 0x0000000104047887 */ /* 0x000fe20008000000 */
[----:B------:R-:W-:-:S05]  /*1040*/  IMAD.U32 R187, RZ, RZ, UR40 ;  /* 0x00000028ffbb7e24 */ /* 0x000fca000f8e00ff */
[----:B-1----:R-:W-:-:S06]  /*1050*/  IMAD R152, R152, UR4, RZ ;  /* 0x0000000498987c24 */ /* 0x002fcc000f8e02ff */
[----:B---3--:R-:W0:Y:S02]  /*1060*/  @P0 LDC.64 R4, c[0x0][0xd48] ;  /* 0x00035200ff040b82 */ /* 0x008e240000000a00 */
[----:B0-----:R-:W-:-:S05]  /*1070*/  @P0 IMAD.HI.U32 R0, R4, UR40, RZ ;  /* 0x0000002804000c27 */ /* 0x001fca000f8e00ff */
[----:B------:R-:W-:Y:S02]  /*1080*/  @P0 SHF.R.U32.HI R187, RZ, R5, R0 ;  /* 0x00000005ffbb0219 */ /* 0x000fe40000011600 */
[----:B--2---:R-:W-:-:S13]  /*1090*/  ISETP.NE.AND P1, PT, R3, 0x1, PT ;  /* 0x000000010300780c */ /* 0x004fda0003f25270 */
[----:B----4-:R-:W-:Y:S05]  /*10a0*/  @!P1 BRA `(.L_x_175) ;  /* 0x0000001400d89947 */ /* 0x010fea0003800000 */
[----:B------:R-:W0:Y:S01]  /*10b0*/  SHFL.IDX PT, R0, R213, RZ, 0x1f ;  /* 0x00001fffd5007589 */ /* 0x000e2200000e0000 */
[----:B------:R-:W-:Y:S01]  /*10c0*/  UMOV UR9, 0x40000040 ;  /* 0x4000004000097882 */ /* 0x000fe20000000000 */
[----:B------:R-:W-:Y:S01]  /*10d0*/  UMOV UR11, 0x40000040 ;  /* 0x40000040000b7882 */ /* 0x000fe20000000000 */
[----:B------:R-:W-:Y:S01]  /*10e0*/  UMOV UR13, 0x40000040 ;  /* 0x40000040000d7882 */ /* 0x000fe20000000000 */
[----:B------:R-:W-:Y:S01]  /*10f0*/  BAR.SYNC.DEFER_BLOCKING 0xe, 0x100 ;  /* 0x0384000000007b1d */ /* 0x000fe20000010000 */
[----:B------:R-:W-:-:S05]  /*1100*/  ISETP.NE.AND P1, PT, R17, 0x3, PT ;  /* 0x000000031100780c */ /* 0x000fca0003f25270 */
[----:B------:R-:W-:Y:S01]  /*1110*/  UMOV UR15, 0x40000040 ;  /* 0x40000040000f7882 */ /* 0x000fe20000000000 */
[----:B------:R-:W-:Y:S01]  /*1120*/  UMOV UR17, 0x40000040 ;  /* 0x4000004000117882 */ /* 0x000fe20000000000 */
[----:B------:R-:W-:Y:S01]  /*1130*/  UMOV UR19, 0x40000040 ;  /* 0x4000004000137882 */ /* 0x000fe20000000000 */
[----:B------:R-:W-:Y:S01]  /*1140*/  UMOV UR7, 0x40000040 ;  /* 0x4000004000077882 */ /* 0x000fe20000000000 */
[----:B0-----:R-:W-:Y:S01]  /*1150*/  R2UR UR4, R0 ;  /* 0x00000000000472ca */ /* 0x001fe200000e0000 */
[----:B------:R-:W-:-:S12]  /*1160*/  WARPGROUP.ARRIVE ;  /* 0x00000000000079c5 */ /* 0x000fd80000000000 */
[----:B------:R-:W-:-:S04]  /*1170*/  ULEA.HI UR5, UR4, UR4, URZ, 0x1 ;  /* 0x0000000404057291 */ /* 0x000fc8000f8f083f */
[----:B------:R-:W-:-:S04]  /*1180*/  ULOP3.LUT UR5, UR5, 0x1fffe, URZ, 0xc0, !UPT ;  /* 0x0001fffe05057892 */ /* 0x000fc8000f8ec03f */
[----:B------:R-:W-:Y:S02]  /*1190*/  UIADD3 UR5, UR4, -UR5, URZ ;  /* 0x8000000504057290 */ /* 0x000fe4000fffe03f */
[----:B------:R-:W-:Y:S02]  /*11a0*/  UIADD3 UR4, UR38, 0x36400, URZ ;  /* 0x0003640026047890 */ /* 0x000fe4000fffe03f */
[----:B------:R-:W-:Y:S02]  /*11b0*/  ULEA UR5, UR5, UR38, 0xf ;  /* 0x0000002605057291 */ /* 0x000fe4000f8e783f */
[----:B------:R-:W-:Y:S02]  /*11c0*/  USHF.R.U32.HI UR4, URZ, 0x4, UR4 ;  /* 0x000000043f047899 */ /* 0x000fe40008011604 */
[----:B------:R-:W-:Y:S02]  /*11d0*/  UIADD3 UR5, UR5, 0x400, URZ ;  /* 0x0000040005057890 */ /* 0x000fe4000fffe03f */
[----:B------:R-:W-:-:S02]  /*11e0*/  ULOP3.LUT UR4, UR4, 0x3fff, URZ, 0xc0, !UPT ;  /* 0x00003fff04047892 */ /* 0x000fc4000f8ec03f */
[----:B------:R-:W-:Y:S02]  /*11f0*/  USHF.R.U32.HI UR5, URZ, 0x4, UR5 ;  /* 0x000000043f057899 */ /* 0x000fe40008011605 */
[----:B------:R-:W-:Y:S02]  /*1200*/  ULOP3.LUT UR8, UR4, 0x10000, URZ, 0xfc, !UPT ;  /* 0x0001000004087892 */ /* 0x000fe4000f8efc3f */
[----:B------:R-:W-:Y:S02]  /*1210*/  ULOP3.LUT UR5, UR5, 0x3fff, URZ, 0xc0, !UPT ;  /* 0x00003fff05057892 */ /* 0x000fe4000f8ec03f */
[----:B------:R-:W-:Y:S02]  /*1220*/  UIADD3 UR12, UR8, 0x2, URZ ;  /* 0x00000002080c7890 */ /* 0x000fe4000fffe03f */
[----:B------:R-:W-:Y:S02]  /*1230*/  ULOP3.LUT UR20, UR5, 0x2000000, URZ, 0xfc, !UPT ;  /* 0x0200000005147892 */ /* 0x000fe4000f8efc3f */
[----:B------:R-:W-:-:S02]  /*1240*/  UIADD3 UR16, UR8, 0x4, URZ ;  /* 0x0000000408107890 */ /* 0x000fc4000fffe03f */
[----:B------:R-:W-:Y:S02]  /*1250*/  ULEA UR10, UR36, UR20, 0xc ;  /* 0x00000014240a7291 */ /* 0x000fe4000f8e603f */
[----:B------:R-:W-:Y:S02]  /*1260*/  UIADD3 UR4, UR8, 0x6, URZ ;  /* 0x0000000608047890 */ /* 0x000fe4000fffe03f */
[----:B------:R-:W-:Y:S02]  /*1270*/  UIADD3 UR14, UR10, 0x80, URZ ;  /* 0x000000800a0e7890 */ /* 0x000fe4000fffe03f */
[----:B------:R-:W-:Y:S02]  /*1280*/  UIADD3 UR18, UR10, 0x100, URZ ;  /* 0x000001000a127890 */ /* 0x000fe4000fffe03f */
[----:B------:R-:W-:Y:S02]  /*1290*/  UIADD3 UR6, UR10, 0x180, URZ ;  /* 0x000001800a067890 */ /* 0x000fe4000fffe03f */
[----:B------:R-:W-:Y:S01]  /*12a0*/  HGMMA.64x256x16.F32 R24, gdesc[UR8].tnspB, RZ, !UPT, gsb0 ;  /* 0x43e00000081879f0 */ /* 0x000fe2000c0008ff */
[----:B------:R-:W-:-:S02]  /*12b0*/  UMOV UR5, 0x40000040 ;  /* 0x4000004000057882 */ /* 0x000fc40000000000 */
        /* <DEDUP_REMOVED lines=16> */
.L_x_176:
[----:B------:R-:W-:Y:S01]  /*13c0*/  ULEA UR6, UR36, UR38, 0x3 ;  /* 0x0000002624067291 */ /* 0x000fe2000f8e183f */
[----:B------:R-:W-:-:S03]  /*13d0*/  ISETP.GE.AND P0, PT, R152, 0x41, PT ;  /* 0x000000419800780c */ /* 0x000fc60003f06270 */
[----:B------:R-:W-:-:S04]  /*13e0*/  UIADD3 UR6, UR6, 0x38860, URZ ;  /* 0x0003886006067890 */ /* 0x000fc8000fffe03f */
[----:B------:R-:W-:-:S09]  /*13f0*/  UPRMT UR6, UR37, 0x654, UR6 ;  /* 0x0000065425067896 */ /* 0x000fd20008000006 */
[----:B------:R-:W-:Y:S01]  /*1400*/  SYNCS.ARRIVE.TRANS64.RED.A1T0 RZ, [UR6], RZ ;  /* 0x000000ffffff79a7 */ /* 0x000fe20008100406 */
[----:B------:R-:W-:Y:S05]  /*1410*/  @!P0 BRA `(.L_x_177) ;  /* 0x0000000800c08947 */ /* 0x000fea0003800000 */
[----:B------:R-:W-:-:S05]  /*1420*/  VIADD R152, R152, 0x3f ;  /* 0x0000003f98987836 */ /* 0x000fca0000000000 */
[----:B------:R-:W-:-:S04]  /*1430*/  SHF.R.S32.HI R3, RZ, 0x1f, R152 ;  /* 0x0000001fff037819 */ /* 0x000fc80000011498 */
[----:B------:R-:W-:-:S04]  /*1440*/  LEA.HI R3, R3, R152, RZ, 0x6 ;  /* 0x0000009803037211 */ /* 0x000fc800078f30ff */
[----:B------:R-:W-:-:S07]  /*1450*/  LEA.HI.SX32 R3, R3, 0xfffffffe, 0x1a ;  /* 0xfffffffe03037811 */ /* 0x000fce00078fd2ff */
.L_x_179:
[----:B------:R-:W-:Y:S01]  /*1460*/  BAR.SYNC.DEFER_BLOCKING 0xe, 0x100 ;  /* 0x0384000000007b1d */ /* 0x000fe20000010000 */
[----:B------:R-:W-:Y:S01]  /*1470*/  IMAD.U32 R5, RZ, RZ, UR36 ;  /* 0x00000024ff057e24 */ /* 0x000fe2000f8e00ff */
[----:B------:R-:W-:Y:S01]  /*1480*/  UIADD3 UR36, UR36, 0x1, URZ ;  /* 0x0000000124247890 */ /* 0x000fe2000fffe03f */
[C---:B------:R-:W-:Y:S01]  /*1490*/  ISETP.GT.AND P0, PT, R3.reuse, RZ, PT ;  /* 0x000000ff0300720c */ /* 0x040fe20003f04270 */
[----:B------:R-:W-:Y:S02]  /*14a0*/  VIADD R3, R3, 0xffffffff ;  /* 0xffffffff03037836 */ /* 0x000fe40000000000 */
[----:B------:R-:W-:Y:S01]  /*14b0*/  IMAD R0, R5, 0x40, R16 ;  /* 0x0000004005007824 */ /* 0x000fe200078e0210 */
[----:B------:R-:W-:Y:S01]  /*14c0*/  UISETP.NE.AND UP0, UPT, UR36, 0x2, UPT ;  /* 0x000000022400788c */ /* 0x000fe2000bf05270 */
[----:B------:R-:W-:Y:S01]  /*14d0*/  UMOV UR11, 0x40000040 ;  /* 0x40000040000b7882 */ /* 0x000fe20000000000 */
[----:B------:R-:W-:Y:S02]  /*14e0*/  UMOV UR15, 0x40000040 ;  /* 0x40000040000f7882 */ /* 0x000fe40000000000 */
[----:B------:R-:W-:Y:S01]  /*14f0*/  LEA R0, R0, UR38, 0x2 ;  /* 0x0000002600007c11 */ /* 0x000fe2000f8e10ff */
[----:B------:R-:W-:Y:S01]  /*1500*/  USEL UR36, UR36, URZ, UP0 ;  /* 0x0000003f24247287 */ /* 0x000fe20008000000 */
[----:B------:R-:W-:Y:S01]  /*1510*/  UMOV UR19, 0x40000040 ;  /* 0x4000004000137882 */ /* 0x000fe20000000000 */
[----:B------:R-:W-:-:S02]  /*1520*/  UMOV UR7, 0x40000040 ;  /* 0x4000004000077882 */ /* 0x000fc40000000000 */
[----:B------:R-:W-:-:S04]  /*1530*/  ULEA UR10, UR36, UR20, 0xc ;  /* 0x00000014240a7291 */ /* 0x000fc8000f8e603f */
[----:B------:R-:W-:Y:S02]  /*1540*/  UIADD3 UR14, UR10, 0x80, URZ ;  /* 0x000000800a0e7890 */ /* 0x000fe4000fffe03f */
[----:B------:R-:W-:Y:S01]  /*1550*/  UIADD3 UR18, UR10, 0x100, URZ ;  /* 0x000001000a127890 */ /* 0x000fe2000fffe03f */
[----:B------:R-:W0:Y:S01]  /*1560*/  LDS R4, [R0+0x38400] ;  /* 0x0384000000047984 */ /* 0x000e220000000800 */
[----:B------:R-:W-:-:S03]  /*1570*/  UIADD3 UR6, UR10, 0x180, URZ ;  /* 0x000001800a067890 */ /* 0x000fc6000fffe03f */
        /* <DEDUP_REMOVED lines=128> */
[----:B------:R-:W-:-:S06]  /*1d80*/  FMUL.FTZ R151, R151, R5 ;  /* 0x0000000597977220 */ /* 0x000fcc0000410000 */
[----:B------:R-:W-:-:S06]  /*1d90*/  WARPGROUP.ARRIVE ;  /* 0x00000000000079c5 */ /* 0x000fcc0000000000 */
        /* <DEDUP_REMOVED lines=12> */
[----:B------:R-:W-:Y:S01]  /*1e60*/  HGMMA.64x256x16.F32 R24, gdesc[UR4].tnspB, R24, gsb0 ;  /* 0x43e00000041879f0 */ /* 0x000fe20008000818 */
[----:B------:R-:W-:-:S06]  /*1e70*/  USEL UR6, URZ, 0x1, UP0 ;  /* 0x000000013f067887 */ /* 0x000fcc0008000000 */
[----:B------:R-:W-:Y:S01]  /*1e80*/  LOP3.LUT R2, R2, UR6, RZ, 0x3c, !PT ;  /* 0x0000000602027c12 */ /* 0x000fe2000f8e3cff */
[----:B------:R-:W-:Y:S02]  /*1e90*/  WARPGROUP.DEPBAR.LE gsb0, 0x0 ;  /* 0x00008000000079c5 */ /* 0x000fe40000010000 */
[----:B------:R-:W-:Y:S06]  /*1ea0*/  BAR.ARV 0xf, 0x100 ;  /* 0x03c4000000007b1d */ /* 0x000fec0000002000 */
[----:B------:R-:W-:Y:S05]  /*1eb0*/  @!P1 BRA `(.L_x_178) ;  /* 0x0000000000049947 */ /* 0x000fea0003800000 */
[----:B------:R-:W-:Y:S01]  /*1ec0*/  BPT.TRAP 0x1 ;  /* 0x000000040000795c */ /* 0x000fe20000300000 */
.L_x_178:
[----:B------:R-:W-:-:S04]  /*1ed0*/  ULEA UR6, UR36, UR38, 0x3 ;  /* 0x0000002624067291 */ /* 0x000fc8000f8e183f */
[----:B------:R-:W-:-:S04]  /*1ee0*/  UIADD3 UR6, UR6, 0x38860, URZ ;  /* 0x0003886006067890 */ /* 0x000fc8000fffe03f */
[----:B------:R-:W-:-:S09]  /*1ef0*/  UPRMT UR6, UR37, 0x654, UR6 ;  /* 0x0000065425067896 */ /* 0x000fd20008000006 */
[----:B------:R-:W-:Y:S01]  /*1f00*/  SYNCS.ARRIVE.TRANS64.RED.A1T0 RZ, [UR6], RZ ;  /* 0x000000ffffff79a7 */ /* 0x000fe20008100406 */
[----:B------:R-:W-:Y:S05]  /*1f10*/  @P0 BRA `(.L_x_179) ;  /* 0xfffffff400500947 */ /* 0x000fea000383ffff */
.L_x_177:
[----:B------:R-:W-:Y:S01]  /*1f20*/  BAR.SYNC.DEFER_BLOCKING 0xe, 0x100 ;  /* 0x0384000000007b1d */ /* 0x000fe20000010000 */
[----:B------:R-:W-:Y:S01]  /*1f30*/  IMAD.U32 R3, RZ, RZ, UR36 ;  /* 0x00000024ff037e24 */ /* 0x000fe2000f8e00ff */
[----:B------:R-:W-:Y:S01]  /*1f40*/  UIADD3 UR36, UR36, 0x1, URZ ;  /* 0x0000000124247890 */ /* 0x000fe2000fffe03f */
[----:B------:R-:W-:Y:S02]  /*1f50*/  IMAD.MOV.U32 R12, RZ, RZ, RZ ;  /* 0x000000ffff0c7224 */ /* 0x000fe400078e00ff */
[----:B------:R-:W-:Y:S01]  /*1f60*/  IMAD R0, R3, 0x40, R16 ;  /* 0x0000004003007824 */ /* 0x000fe200078e0210 */
[----:B------:R-:W-:-:S04]  /*1f70*/  UISETP.NE.AND UP0, UPT, UR36, 0x2, UPT ;  /* 0x000000022400788c */ /* 0x000fc8000bf05270 */
[----:B------:R-:W-:Y:S01]  /*1f80*/  LEA R4, R0, UR38, 0x2 ;  /* 0x0000002600047c11 */ /* 0x000fe2000f8e10ff */
[----:B------:R-:W-:Y:S02]  /*1f90*/  USEL UR4, URZ, 0x1, UP0 ;  /* 0x000000013f047887 */ /* 0x000fe40008000000 */
[----:B------:R-:W-:-:S04]  /*1fa0*/  USEL UR36, UR36, URZ, UP0 ;  /* 0x0000003f24247287 */ /* 0x000fc80008000000 */
[----:B------:R-:W-:Y:S01]  /*1fb0*/  LOP3.LUT R2, R2, UR4, RZ, 0x3c, !PT ;  /* 0x0000000402027c12 */ /* 0x000fe2000f8e3cff */
        /* <DEDUP_REMOVED lines=130> */
[----:B------:R-:W-:Y:S01]  /*27e0*/  IMAD.MOV.U32 R0, RZ, RZ, RZ ;  /* 0x000000ffff007224 */ /* 0x000fe200078e00ff */
[----:B------:R-:W-:Y:S06]  /*27f0*/  BAR.ARV 0xf, 0x100 ;  /* 0x03c4000000007b1d */ /* 0x000fec0000002000 */
[----:B------:R-:W-:Y:S05]  /*2800*/  BRA `(.L_x_180) ;  /* 0x0000005c00187947 */ /* 0x000fea0003800000 */
.L_x_175:
[----:B------:R-:W0:Y:S02]  /*2810*/  SHFL.IDX PT, R0, R213, RZ, 0x1f ;  /* 0x00001fffd5007589 */ /* 0x000e2400000e0000 */
[----:B0-----:R-:W-:Y:S01]  /*2820*/  R2UR UR4, R0 ;  /* 0x00000000000472ca */ /* 0x001fe200000e0000 */
[----:B------:R-:W-:-:S05]  /*2830*/  VIADD R0, R152, 0x3f ;  /* 0x0000003f98007836 */ /* 0x000fca0000000000 */
[----:B------:R-:W-:-:S04]  /*2840*/  SHF.R.S32.HI R3, RZ, 0x1f, R0 ;  /* 0x0000001fff037819 */ /* 0x000fc80000011400 */
[----:B------:R-:W-:-:S03]  /*2850*/  LEA.HI R3, R3, R0, RZ, 0x6 ;  /* 0x0000000003037211 */ /* 0x000fc600078f30ff */
[----:B------:R-:W-:Y:S01]  /*2860*/  ULEA.HI UR5, UR4, UR4, URZ, 0x1 ;  /* 0x0000000404057291 */ /* 0x000fe2000f8f083f */
[----:B------:R-:W-:-:S03]  /*2870*/  SHF.R.S32.HI R153, RZ, 0x6, R3 ;  /* 0x00000006ff997819 */ /* 0x000fc60000011403 */
        /* <DEDUP_REMOVED lines=26> */
.L_x_181:
[----:B------:R-:W-:Y:S02]  /*2a20*/  LEA.HI R0, R206, R206, RZ, 0x1 ;  /* 0x000000cece007211 */ /* 0x000fe400078f08ff */
[----:B------:R-:W-:Y:S02]  /*2a30*/  ISETP.NE.AND P0, PT, R17, 0x3, PT ;  /* 0x000000031100780c */ /* 0x000fe40003f05270 */
[----:B------:R-:W-:-:S05]  /*2a40*/  LOP3.LUT R3, R0, 0xfffffffe, RZ, 0xc0, !PT ;  /* 0xfffffffe00037812 */ /* 0x000fca00078ec0ff */
[----:B------:R-:W-:-:S05]  /*2a50*/  IMAD.IADD R3, R206, 0x1, -R3 ;  /* 0x00000001ce037824 */ /* 0x000fca00078e0a03 */
[----:B------:R-:W-:-:S04]  /*2a60*/  SHF.L.U32 R3, R3, 0x1f, RZ ;  /* 0x0000001f03037819 */ /* 0x000fc800000006ff */
[----:B------:R-:W0:Y:S02]  /*2a70*/  SYNCS.PHASECHK.TRANS64.TRYWAIT P1, [UR38+0x38800], R3 ;  /* 0x03880003ff0075a7 */ /* 0x000e240008020166 */
[----:B0-----:R-:W-:Y:S05]  /*2a80*/  @!P1 BRA `(.L_x_182) ;  /* 0x000000c400b09947 */ /* 0x001fea0003800000 */
.L_x_263:
[----:B------:R-:W-:Y:S05]  /*2a90*/  @!P0 BRA `(.L_x_183) ;  /* 0x0000000000048947 */ /* 0x000fea0003800000 */
[----:B------:R-:W-:Y:S01]  /*2aa0*/  BPT.TRAP 0x1 ;  /* 0x000000040000795c */ /* 0x000fe20000300000 */
.L_x_183:
[----:B------:R-:W-:Y:S01]  /*2ab0*/  IMAD.U32 R8, RZ, RZ, UR36 ;  /* 0x00000024ff087e24 */ /* 0x000fe2000f8e00ff */
[----:B------:R-:W-:-:S04]  /*2ac0*/  SHF.L.U32 R5, R2, 0x1f, RZ ;  /* 0x0000001f02057819 */ /* 0x000fc800000006ff */
[----:B------:R-:W-:-:S04]  /*2ad0*/  LEA R8, R8, UR38, 0x3 ;  /* 0x0000002608087c11 */ /* 0x000fc8000f8e18ff */
[----:B------:R1:W2:Y:S01]  /*2ae0*/  SYNCS.PHASECHK.TRANS64.TRYWAIT P1, [R8+URZ+0x38830], R5 ;  /* 0x03883005080075a7 */ /* 0x0002a2000802017f */
[----:B------:R-:W-:Y:S05]  /*2af0*/  @!P0 BRA `(.L_x_184) ;  /* 0x0000000000048947 */ /* 0x000fea0003800000 */
[----:B------:R-:W-:Y:S01]  /*2b00*/  BPT.TRAP 0x1 ;  /* 0x000000040000795c */ /* 0x000fe20000300000 */
.L_x_184:
[----:B--2---:R-:W-:Y:S05]  /*2b10*/  @P1 BRA `(.L_x_185) ;  /* 0x0000000000081947 */ /* 0x004fea0003800000 */
[----:B------:R-:W2:Y:S02]  /*2b20*/  SYNCS.PHASECHK.TRANS64.TRYWAIT P1, [R8+URZ+0x38830], R5 ;  /* 0x03883005080075a7 */ /* 0x000ea4000802017f */
[----:B--2---:R-:W-:Y:S05]  /*2b30*/  @!P1 BRA `(.L_x_186) ;  /* 0x000000c4009c9947 */ /* 0x004fea0003800000 */
.L_x_185:
[----:B------:R-:W-:-:S04]  /*2b40*/  UIADD3 UR4, UR38, 0x22400, URZ ;  /* 0x0002240026047890 */ /* 0x000fc8000fffe03f */
[----:B------:R-:W-:-:S04]  /*2b50*/  USHF.R.U32.HI UR4, URZ, 0x4, UR4 ;  /* 0x000000043f047899 */ /* 0x000fc80008011604 */
[----:B------:R-:W-:-:S06]  /*2b60*/  ULOP3.LUT UR4, UR4, 0x3fff, URZ, 0xc0, !UPT ;  /* 0x00003fff04047892 */ /* 0x000fcc000f8ec03f */
[----:B0-----:R-:W-:Y:S01]  /*2b70*/  IMAD.U32 R0, RZ, RZ, UR4 ;  /* 0x00000004ff007e24 */ /* 0x001fe2000f8e00ff */
        /* <DEDUP_REMOVED lines=11> */
[----:B------:R-:W-:Y:S01]  /*2c30*/  UMOV UR15, 0x40000040 ;  /* 0x40000040000f7882 */ /* 0x000fe20000000000 */
[----:B------:R-:W-:-:S02]  /*2c40*/  UMOV UR13, 0x40000040 ;  /* 0x40000040000d7882 */ /* 0x000fc40000000000 */
[----:B------:R-:W-:Y:S02]  /*2c50*/  ULEA UR6, UR36, UR6, 0x9 ;  /* 0x0000000624067291 */ /* 0x000fe4000f8e483f */
[----:B------:R-:W-:Y:S02]  /*2c60*/  ULOP3.LUT UR4, UR4, 0x10000, URZ, 0xfc, !UPT ;  /* 0x0001000004047892 */ /* 0x000fe4000f8efc3f */
[----:B------:R-:W-:Y:S02]  /*2c70*/  UIADD3 UR10, UR6, 0x2, URZ ;  /* 0x00000002060a7890 */ /* 0x000fe4000fffe03f */
[----:B------:R-:W-:Y:S02]  /*2c80*/  UIADD3 UR8, UR4, 0x2, URZ ;  /* 0x0000000204087890 */ /* 0x000fe4000fffe03f */
[----:B------:R-:W-:Y:S02]  /*2c90*/  UIADD3 UR14, UR6, 0x4, URZ ;  /* 0x00000004060e7890 */ /* 0x000fe4000fffe03f */
[----:B------:R-:W-:-:S02]  /*2ca0*/  UIADD3 UR12, UR4, 0x4, URZ ;  /* 0x00000004040c7890 */ /* 0x000fc4000fffe03f */
[----:B------:R-:W-:Y:S01]  /*2cb0*/  HGMMA.64x64x16.F32 R24, gdesc[UR4], RZ, !UPT, gsb0 ;  /* 0x00e00000041879f0 */ /* 0x000fe2000c0008ff */
[----:B------:R-:W-:Y:S02]  /*2cc0*/  UIADD3 UR18, UR6, 0x6, URZ ;  /* 0x0000000606127890 */ /* 0x000fe4000fffe03f */
[----:B------:R-:W-:Y:S01]  /*2cd0*/  UIADD3 UR16, UR4, 0x6, URZ ;  /* 0x0000000604107890 */ /* 0x000fe2000fffe03f */
[----:B------:R-:W-:Y:S01]  /*2ce0*/  UMOV UR19, 0x40000040 ;  /* 0x4000004000137882 */ /* 0x000fe20000000000 */
        /* <DEDUP_REMOVED lines=11> */
[----:B------:R-:W0:Y:S02]  /*2da0*/  SYNCS.PHASECHK.TRANS64.TRYWAIT P1, [UR38+0x38810], R3 ;  /* 0x03881003ff0075a7 */ /* 0x000e240008020166 */
[----:B0-----:R-:W-:Y:S05]  /*2db0*/  @!P1 BRA `(.L_x_187) ;  /* 0x000000c400109947 */ /* 0x001fea0003800000 */
.L_x_264:
[----:B------:R-:W-:Y:S05]  /*2dc0*/  @!P0 BRA `(.L_x_188) ;  /* 0x0000000000048947 */ /* 0x000fea0003800000 */
[----:B------:R-:W-:Y:S01]  /*2dd0*/  BPT.TRAP 0x1 ;  /* 0x000000040000795c */ /* 0x000fe20000300000 */
.L_x_188:
[----:B------:R3:W4:Y:S01]  /*2de0*/  SYNCS.PHASECHK.TRANS64.TRYWAIT P1, [R8+URZ+0x38850], R5 ;  /* 0x03885005080075a7 */ /* 0x000722000802017f */
[----:B------:R-:W-:Y:S05]  /*2df0*/  @!P0 BRA `(.L_x_189) ;  /* 0x0000000000048947 */ /* 0x000fea0003800000 */
[----:B------:R-:W-:Y:S01]  /*2e00*/  BPT.TRAP 0x1 ;  /* 0x000000040000795c */ /* 0x000fe20000300000 */
.L_x_189:
[----:B----4-:R-:W-:Y:S05]  /*2e10*/  @P1 BRA `(.L_x_190) ;  /* 0x0000000000081947 */ /* 0x010fea0003800000 */
[----:B------:R-:W4:Y:S02]  /*2e20*/  SYNCS.PHASECHK.TRANS64.TRYWAIT P1, [R8+URZ+0x38850], R5 ;  /* 0x03885005080075a7 */ /* 0x000f24000802017f */
[----:B----4-:R-:W-:Y:S05]  /*2e30*/  @!P1 BRA `(.L_x_191) ;  /* 0x000000c400089947 */ /* 0x010fea0003800000 */
.L_x_190:
[----:B------:R-:W-:Y:S01]  /*2e40*/  UIADD3 UR4, UR38, 0x400, URZ ;  /* 0x0000040026047890 */ /* 0x000fe2000fffe03f */
[----:B------:R-:W-:Y:S01]  /*2e50*/  WARPGROUP.ARRIVE ;  /* 0x00000000000079c5 */ /* 0x000fe20000000000 */
[----:B------:R-:W-:-:S05]  /*2e60*/  UIADD3 UR5, UR38, 0x26400, URZ ;  /* 0x0002640026057890 */ /* 0x000fca000fffe03f */
[----:B0-----:R-:W0:Y:S01]  /*2e70*/  S2R R3, SR_TID.X ;  /* 0x0000000000037919 */ /* 0x001e220000002100 */
[----:B------:R-:W-:Y:S02]  /*2e80*/  USHF.R.U32.HI UR4, URZ, 0x4, UR4 ;  /* 0x000000043f047899 */ /* 0x000fe40008011604 */
[----:B------:R-:W-:Y:S02]  /*2e90*/  USHF.R.U32.HI UR5, URZ, 0x4, UR5 ;  /* 0x000000043f057899 */ /* 0x000fe40008011605 */
[----:B------:R-:W-:Y:S02]  /*2ea0*/  ULOP3.LUT UR4, UR4, 0x3fff, URZ, 0xc0, !UPT ;  /* 0x00003fff04047892 */ /* 0x000fe4000f8ec03f */
[----:B------:R-:W-:Y:S02]  /*2eb0*/  ULOP3.LUT UR5, UR5, 0x3fff, URZ, 0xc0, !UPT ;  /* 0x00003fff05057892 */ /* 0x000fe4000f8ec03f */
[----:B------:R-:W-:Y:S02]  /*2ec0*/  ULOP3.LUT UR4, UR4, 0x10000, URZ, 0xfc, !UPT ;  /* 0x0001000004047892 */ /* 0x000fe4000f8efc3f */
[----:B------:R-:W-:-:S02]  /*2ed0*/  ULOP3.LUT UR6, UR5, 0x10000, URZ, 0xfc, !UPT ;  /* 0x0001000005067892 */ /* 0x000fc4000f8efc3f */
[----:B------:R-:W-:Y:S01]  /*2ee0*/  ULEA UR5, UR36, UR4, 0xc ;  /* 0x0000000424057291 */ /* 0x000fe2000f8e603f */
[----:B------:R-:W-:Y:S01]  /*2ef0*/  UMOV UR21, 0x40000040 ;  /* 0x4000004000157882 */ /* 0x000fe20000000000 */
[----:B------:R-:W-:Y:S01]  /*2f00*/  UMOV UR23, 0x40000040 ;  /* 0x4000004000177882 */ /* 0x000fe20000000000 */
[----:B------:R-:W-:Y:S02]  /*2f10*/  UIADD3 UR14, UR6, 0x800, URZ ;  /* 0x00000800060e7890 */ /* 0x000fe4000fffe03f */
[----:B------:R-:W-:Y:S02]  /*2f20*/  UMOV UR20, UR6 ;  /* 0x0000000600147c82 */ /* 0x000fe40008000000 */
[----:B------:R-:W-:Y:S01]  /*2f30*/  UMOV UR22, UR5 ;  /* 0x0000000500167c82 */ /* 0x000fe20008000000 */
[----:B------:R-:W-:Y:S01]  /*2f40*/  UIADD3 UR15, UR5, 0x800, URZ ;  /* 0x00000800050f7890 */ /* 0x000fe2000fffe03f */
[----:B------:R-:W-:Y:S01]  /*2f50*/  HGMMA.64x64x16.F32 R24, gdesc[UR20], R24, gsb0 ;  /* 0x00e00000141879f0 */ /* 0x000fe20008000818 */
[----:B------:R-:W-:-:S02]  /*2f60*/  UIADD3 UR20, UR6, 0x2, URZ ;  /* 0x0000000206147890 */ /* 0x000fc4000fffe03f */
[----:B------:R-:W-:Y:S01]  /*2f70*/  UIADD3 UR22, UR5, 0x2, URZ ;  /* 0x0000000205167890 */ /* 0x000fe2000fffe03f */
[----:B------:R-:W-:Y:S01]  /*2f80*/  UMOV UR21, 0x40000040 ;  /* 0x4000004000157882 */ /* 0x000fe20000000000 */
[----:B------:R-:W-:Y:S01]  /*2f90*/  UMOV UR23, 0x40000040 ;  /* 0x4000004000177882 */ /* 0x000fe20000000000 */
[----:B0-----:R-:W-:-:S06]  /*2fa0*/  SHF.R.U32.HI R3, RZ, 0x7, R3 ;  /* 0x00000007ff037819 */ /* 0x001fcc0000011603 */
[----:B------:R-:W0:Y:S02]  /*2fb0*/  SHFL.IDX PT, R3, R3, RZ, 0x1f ;  /* 0x00001fff03037589 */ /* 0x000e2400000e0000 */
[----:B0-----:R-:W-:-:S13]  /*2fc0*/  R2UR UR7, R3 ;  /* 0x00000000030772ca */ /* 0x001fda00000e0000 */
[----:B------:R-:W-:-:S03]  /*2fd0*/  UISETP.GT.AND UP0, UPT, UR7, 0x7f, UPT ;  /* 0x0000007f0700788c */ /* 0x000fc6000bf04270 */
[----:B------:R-:W-:Y:S01]  /*2fe0*/  UMOV UR7, 0x4 ;  /* 0x0000000400077882 */ /* 0x000fe20000000000 */
[----:B------:R-:W-:Y:S02]  /*2ff0*/  USEL UR11, URZ, 0x2, !UP0 ;  /* 0x000000023f0b7887 */ /* 0x000fe4000c000000 */
[----:B------:R-:W-:Y:S02]  /*3000*/  USEL UR10, UR7, 0x2, UP0 ;  /* 0x00000002070a7887 */ /* 0x000fe40008000000 */
[----:B------:R-:W-:Y:S01]  /*3010*/  USEL UR7, UR7, 0x6, !UP0 ;  /* 0x0000000607077887 */ /* 0x000fe2000c000000 */
[----:B------:R-:W-:Y:S02]  /*3020*/  WARPGROUP.DEPBAR.LE gsb0, 0x0 ;  /* 0x00008000000079c5 */ /* 0x000fe40000010000 */
[----:B------:R-:W-:-:S06]  /*3030*/  WARPGROUP.ARRIVE ;  /* 0x00000000000079c5 */ /* 0x000fcc0000000000 */
[----:B------:R-:W-:Y:S01]  /*3040*/  HGMMA.64x64x16.F32 R24, gdesc[UR20], R24, gsb0 ;  /* 0x00e00000141879f0 */ /* 0x000fe20008000818 */
[----:B------:R-:W-:Y:S02]  /*3050*/  UIADD3 UR20, UR6, 0x4, URZ ;  /* 0x0000000406147890 */ /* 0x000fe4000fffe03f */
[----:B------:R-:W-:Y:S01]  /*3060*/  UIADD3 UR22, UR5, 0x4, URZ ;  /* 0x0000000405167890 */ /* 0x000fe2000fffe03f */
[----:B------:R-:W-:Y:S01]  /*3070*/  UMOV UR21, 0x40000040 ;  /* 0x4000004000157882 */ /* 0x000fe20000000000 */
[----:B------:R-:W-:Y:S01]  /*3080*/  UMOV UR23, 0x40000040 ;  /* 0x4000004000177882 */ /* 0x000fe20000000000 */
        /* <DEDUP_REMOVED lines=94> */
[----:B------:R-:W-:Y:S02]  /*3670*/  UIADD3 UR20, UR11, UR14, URZ ;  /* 0x0000000e0b147290 */ /* 0x000fe4000fffe03f */
[----:B------:R-:W-:Y:S01]  /*3680*/  UIADD3 UR22, UR11, UR15, URZ ;  /* 0x0000000f0b167290 */ /* 0x000fe2000fffe03f */
        /* <DEDUP_REMOVED lines=16> */
[----:B------:R-:W-:Y:S01]  /*3790*/  UMOV UR14, 0x28 ;  /* 0x00000028000e7882 */ /* 0x000fe20000000000 */
[----:B------:R-:W-:Y:S01]  /*37a0*/  UMOV UR15, 0xa00 ;  /* 0x00000a00000f7882 */ /* 0x000fe20000000000 */
[----:B------:R-:W-:Y:S02]  /*37b0*/  USEL UR14, UR14, 0x26, UP0 ;  /* 0x000000260e0e7887 */ /* 0x000fe40008000000 */
[----:B------:R-:W-:-:S02]  /*37c0*/  USEL UR15, UR15, 0x980, UP0 ;  /* 0x000009800f0f7887 */ /* 0x000fc40008000000 */
[----:B------:R-:W-:Y:S02]  /*37d0*/  ULOP3.LUT UR14, UR14, 0x6, URZ, 0xc0, !UPT ;  /* 0x000000060e0e7892 */ /* 0x000fe4000f8ec03f */
[----:B------:R-:W-:Y:S01]  /*37e0*/  ULOP3.LUT UR15, UR15, 0xa00, URZ, 0xc0, !UPT ;  /* 0x00000a000f0f7892 */ /* 0x000fe2000f8ec03f */
[----:B------:R-:W-:Y:S02]  /*37f0*/  WARPGROUP.DEPBAR.LE gsb0, 0x0 ;  /* 0x00008000000079c5 */ /* 0x000fe40000010000 */
[----:B------:R-:W-:-:S06]  /*3800*/  WARPGROUP.ARRIVE ;  /* 0x00000000000079c5 */ /* 0x000fcc0000000000 */
[----:B------:R-:W-:Y:S01]  /*3810*/  HGMMA.64x64x16.F32 R24, gdesc[UR20], R24, gsb0 ;  /* 0x00e00000141879f0 */ /* 0x000fe20008000818 */
[----:B------:R-:W-:Y:S02]  /*3820*/  UIADD3 UR20, UR14, UR15, UR6 ;  /* 0x0000000f0e147290 */ /* 0x000fe4000fffe006 */
[----:B------:R-:W-:Y:S01]  /*3830*/  UIADD3 UR22, UR14, UR15, UR5 ;  /* 0x0000000f0e167290 */ /* 0x000fe2000fffe005 */
[----:B------:R-:W-:Y:S01]  /*3840*/  UMOV UR21, 0x40000040 ;  /* 0x4000004000157882 */ /* 0x000fe20000000000 */
[----:B------:R-:W-:Y:S01]  /*3850*/  UMOV UR23, 0x40000040 ;  /* 0x4000004000177882 */ /* 0x000fe20000000000 */
[----:B------:R-:W-:Y:S02]  /*3860*/  UIADD3 UR14, UR6, 0xa00, URZ ;  /* 0x00000a00060e7890 */ /* 0x000fe4000fffe03f */
[----:B------:R-:W-:Y:S01]  /*3870*/  UIADD3 UR15, UR5, 0xa00, URZ ;  /* 0x00000a00050f7890 */ /* 0x000fe2000fffe03f */
        /* <DEDUP_REMOVED lines=86> */
[----:B------:R-:W-:Y:S02]  /*3de0*/  UMOV UR10, 0x1000 ;  /* 0x00001000000a7882 */ /* 0x000fe40000000000 */
[----:B------:R-:W-:-:S04]  /*3df0*/  USEL UR10, UR10, 0xf80, UP0 ;  /* 0x00000f800a0a7887 */ /* 0x000fc80008000000 */
[----:B------:R-:W-:Y:S01]  /*3e00*/  ULOP3.LUT UR10, UR10, 0x1e00, URZ, 0xc0, !UPT ;  /* 0x00001e000a0a7892 */ /* 0x000fe2000f8ec03f */
        /* <DEDUP_REMOVED lines=17> */
[----:B------:R-:W-:Y:S02]  /*3f20*/  WARPGROUP.DEPBAR.LE gsb0, 0x0 ;  /* 0x00008000000079c5 */ /* 0x000fe40000010000 */
[----:B------:R-:W-:-:S06]  /*3f30*/  WARPGROUP.ARRIVE ;  /* 0x00000000000079c5 */ /* 0x000fcc0000000000 */
[----:B------:R-:W-:Y:S03]  /*3f40*/  HGMMA.64x64x16.F32 R24, gdesc[UR20], R24, gsb0 ;  /* 0x00e00000141879f0 */ /* 0x000fe60008000818 */
[----:B------:R-:W-:Y:S02]  /*3f50*/  WARPGROUP.DEPBAR.LE gsb0, 0x0 ;  /* 0x00008000000079c5 */ /* 0x000fe40000010000 */
[----:B------:R-:W-:Y:S05]  /*3f60*/  @!P0 BRA `(.L_x_192) ;  /* 0x0000000000048947 */ /* 0x000fea0003800000 */
[----:B------:R-:W-:Y:S01]  /*3f70*/  BPT.TRAP 0x1 ;  /* 0x000000040000795c */ /* 0x000fe20000300000 */
.L_x_192:
[----:B------:R-:W-:Y:S01]  /*3f80*/  IMAD R4, R153, -0x40, R152 ;  /* 0xffffffc099047824 */ /* 0x000fe200078e0298 */
[----:B------:R-:W-:Y:S01]  /*3f90*/  ULDC UR5, c[0x0][0xa80] ;  /* 0x0002a00000057ab9 */ /* 0x000fe20000000800 */
[----:B------:R-:W-:Y:S01]  /*3fa0*/  R2UR UR7, R8 ;  /* 0x00000000080772ca */ /* 0x000fe200000e0000 */
[----:B------:R-:W-:Y:S01]  /*3fb0*/  UMOV UR11, 0x40000040 ;  /* 0x40000040000b7882 */ /* 0x000fe20000000000 */
[----:B------:R-:W-:Y:S01]  /*3fc0*/  UMOV UR15, 0x40000040 ;  /* 0x40000040000f7882 */ /* 0x000fe20000000000 */
[----:B------:R-:W-:-:S04]  /*3fd0*/  IADD3 R4, -R19, 0x40, R4 ;  /* 0x0000004013047810 */ /* 0x000fc80007ffe104 */
[C---:B------:R-:W-:Y:S02]  /*3fe0*/  ISETP.GT.AND P5, PT, R4.reuse, RZ, PT ;  /* 0x000000ff0400720c */ /* 0x040fe40003fa4270 */
[C---:B------:R-:W-:Y:S02]  /*3ff0*/  ISETP.GT.AND P4, PT, R4.reuse, 0x1, PT ;  /* 0x000000010400780c */ /* 0x040fe40003f84270 */
[----:B------:R-:W-:Y:S02]  /*4000*/  ISETP.GT.AND P3, PT, R4, 0x8, PT ;  /* 0x000000080400780c */ /* 0x000fe40003f64270 */
[----:B-1234-:R-:W-:Y:S01]  /*4010*/  FSEL R5, R24, -INF , P5 ;  /* 0xff80000018057808 */ /* 0x01efe20002800000 */
[----:B------:R-:W-:Y:S01]  /*4020*/  UIADD3 UR7, UR7, 0x38840, URZ ;  /* 0x0003884007077890 */ /* 0x000fe2000fffe03f */
[----:B------:R-:W-:Y:S02]  /*4030*/  FSEL R7, R25, -INF , P4 ;  /* 0xff80000019077808 */ /* 0x000fe40002000000 */
[----:B------:R-:W-:Y:S01]  /*4040*/  ISETP.GT.AND P2, PT, R4, 0x9, PT ;  /* 0x000000090400780c */ /* 0x000fe20003f44270 */
[----:B------:R-:W-:Y:S01]  /*4050*/  UPRMT UR7, UR37, 0x654, UR7 ;  /* 0x0000065425077896 */ /* 0x000fe20008000007 */
[----:B------:R-:W-:-:S02]  /*4060*/  FSEL R9, R28, -INF , P3 ;  /* 0xff8000001c097808 */ /* 0x000fc40001800000 */
[----:B------:R-:W-:Y:S02]  /*4070*/  FMNMX.FTZ R6, R5, R7, !PT ;  /* 0x0000000705067209 */ /* 0x000fe40007810000 */
[C---:B------:R-:W-:Y:S02]  /*4080*/  ISETP.GT.AND P1, PT, R4.reuse, 0x10, PT ;  /* 0x000000100400780c */ /* 0x040fe40003f24270 */
[----:B------:R-:W-:Y:S02]  /*4090*/  FSEL R11, R29, -INF , P2 ;  /* 0xff8000001d0b7808 */ /* 0x000fe40001000000 */
[----:B------:R-:W-:Y:S01]  /*40a0*/  FMNMX.FTZ R6, R9, R6, !PT ;  /* 0x0000000609067209 */ /* 0x000fe20007810000 */
[----:B------:R-:W-:Y:S01]  /*40b0*/  SYNCS.ARRIVE.TRANS64.RED.A1T0 RZ, [UR7], RZ ;  /* 0x000000ffffff79a7 */ /* 0x000fe20008100407 */
[----:B------:R-:W-:Y:S01]  /*40c0*/  BAR.SYNC.DEFER_BLOCKING 0xf, 0x100 ;  /* 0x03c4000000007b1d */ /* 0x000fe20000010000 */
[----:B------:R-:W-:Y:S02]  /*40d0*/  ISETP.GT.AND P6, PT, R4, 0x11, PT ;  /* 0x000000110400780c */ /* 0x000fe40003fc4270 */
[----:B------:R-:W-:-:S02]  /*40e0*/  FSEL R13, R32, -INF , P1 ;  /* 0xff800000200d7808 */ /* 0x000fc40000800000 */
[----:B------:R-:W-:Y:S02]  /*40f0*/  FMNMX.FTZ R6, R11, R6, !PT ;  /* 0x000000060b067209 */ /* 0x000fe40007810000 */
[----:B------:R-:W-:Y:S02]  /*4100*/  FSEL R25, R26, -INF , P5 ;  /* 0xff8000001a197808 */ /* 0x000fe40002800000 */
[----:B------:R-:W-:Y:S02]  /*4110*/  ISETP.GT.AND P5, PT, R4, 0x18, PT ;  /* 0x000000180400780c */ /* 0x000fe40003fa4270 */
[----:B------:R-:W-:Y:S02]  /*4120*/  FSEL R15, R33, -INF , P6 ;  /* 0xff800000210f7808 */ /* 0x000fe40003000000 */
[----:B------:R-:W-:Y:S02]  /*4130*/  FMNMX.FTZ R6, R13, R6, !PT ;  /* 0x000000060d067209 */ /* 0x000fe40007810000 */
[----:B------:R-:W-:-:S02]  /*4140*/  FSEL R27, R27, -INF , P4 ;  /* 0xff8000001b1b7808 */ /* 0x000fc40002000000 */
[----:B------:R-:W-:Y:S02]  /*4150*/  ISETP.GT.AND P4, PT, R4, 0x19, PT ;  /* 0x000000190400780c */ /* 0x000fe40003f84270 */
[----:B------:R-:W-:Y:S02]  /*4160*/  FSEL R21, R36, -INF , P5 ;  /* 0xff80000024157808 */ /* 0x000fe40002800000 */
[----:B------:R-:W-:Y:S02]  /*4170*/  FMNMX.FTZ R6, R15, R6, !PT ;  /* 0x000000060f067209 */ /* 0x000fe40007810000 */
[----:B------:R-:W-:Y:S02]  /*4180*/  FSEL R29, R30, -INF , P3 ;  /* 0xff8000001e1d7808 */ /* 0x000fe40001800000 */
        /* <DEDUP_REMOVED lines=8> */
[C---:B------:R-:W-:Y:S02]  /*4210*/  ISETP.GT.AND P1, PT, R4.reuse, 0x28, PT ;  /* 0x000000280400780c */ /* 0x040fe40003f24270 */
        /* <DEDUP_REMOVED lines=23> */
[----:B------:R-:W-:Y:S02]  /*4390*/  FMNMX.FTZ R6, R71, R6, !PT ;  /* 0x0000000647067209 */ /* 0x000fe40007810000 */
[----:B------:R-:W-:Y:S02]  /*43a0*/  FMNMX.FTZ R4, R25, R27, !PT ;  /* 0x0000001b19047209 */ /* 0x000fe40007810000 */
[----:B------:R-:W-:Y:S02]  /*43b0*/  FMNMX.FTZ R10, R73, R6, !PT ;  /* 0x00000006490a7209 */ /* 0x000fe40007810000 */
[----:B------:R-:W-:Y:S02]  /*43c0*/  FMNMX.FTZ R4, R29, R4, !PT ;  /* 0x000000041d047209 */ /* 0x000fe40007810000 */
[----:B------:R-:W-:Y:S01]  /*43d0*/  FSEL R45, R46, -INF , P1 ;  /* 0xff8000002e2d7808 */ /* 0x000fe20000800000 */
[----:B------:R-:W0:Y:S01]  /*43e0*/  SHFL.BFLY PT, R3, R10, 0x2, 0x1f ;  /* 0x0c401f000a037f89 */ /* 0x000e2200000e0000 */
[----:B------:R-:W-:-:S02]  /*43f0*/  FMNMX.FTZ R4, R31, R4, !PT ;  /* 0x000000041f047209 */ /* 0x000fc40007810000 */
[----:B------:R-:W-:Y:S02]  /*4400*/  FSEL R47, R47, -INF , P6 ;  /* 0xff8000002f2f7808 */ /* 0x000fe40003000000 */
[----:B------:R-:W-:Y:S02]  /*4410*/  FMNMX.FTZ R4, R33, R4, !PT ;  /* 0x0000000421047209 */ /* 0x000fe40007810000 */
[----:B------:R-:W-:Y:S02]  /*4420*/  FSEL R49, R50, -INF , P5 ;  /* 0xff80000032317808 */ /* 0x000fe40002800000 */
[----:B------:R-:W-:Y:S02]  /*4430*/  FMNMX.FTZ R4, R35, R4, !PT ;  /* 0x0000000423047209 */ /* 0x000fe40007810000 */
[----:B------:R-:W-:Y:S02]  /*4440*/  FSEL R51, R51, -INF , P4 ;  /* 0xff80000033337808 */ /* 0x000fe40002000000 */
[----:B------:R-:W-:Y:S01]  /*4450*/  FMNMX.FTZ R6, R37, R4, !PT ;  /* 0x0000000425067209 */ /* 0x000fe20007810000 */
[----:B------:R-:W-:Y:S01]  /*4460*/  IMAD.U32 R4, RZ, RZ, UR5 ;  /* 0x00000005ff047e24 */ /* 0x000fe2000f8e00ff */
[----:B------:R-:W-:Y:S01]  /*4470*/  FSEL R53, R54, -INF , P3 ;  /* 0xff80000036357808 */ /* 0x000fe20001800000 */
[----:B------:R-:W-:Y:S01]  /*4480*/  ULOP3.LUT UR5, UR44, 0x2000000, URZ, 0xfc, !UPT ;  /* 0x020000002c057892 */ /* 0x000fe2000f8efc3f */
[----:B------:R-:W-:-:S02]  /*4490*/  FMNMX.FTZ R6, R39, R6, !PT ;  /* 0x0000000627067209 */ /* 0x000fc40007810000 */
[----:B------:R-:W-:Y:S01]  /*44a0*/  FSEL R55, R55, -INF , P2 ;  /* 0xff80000037377808 */ /* 0x000fe20001000000 */
[----:B------:R-:W-:Y:S01]  /*44b0*/  ULEA UR10, UR36, UR5, 0xc ;  /* 0x00000005240a7291 */ /* 0x000fe2000f8e603f */
[----:B------:R-:W-:Y:S02]  /*44c0*/  FMNMX.FTZ R6, R41, R6, !PT ;  /* 0x0000000629067209 */ /* 0x000fe40007810000 */
[----:B0-----:R-:W-:Y:S01]  /*44d0*/  FMNMX.FTZ R12, R10, R3, !PT ;  /* 0x000000030a0c7209 */ /* 0x001fe20007810000 */
[----:B------:R-:W-:Y:S01]  /*44e0*/  UIADD3 UR14, UR10, 0x80, URZ ;  /* 0x000000800a0e7890 */ /* 0x000fe2000fffe03f */
[----:B------:R-:W-:-:S03]  /*44f0*/  FMNMX.FTZ R6, R43, R6, !PT ;  /* 0x000000062b067209 */ /* 0x000fc60007810000 */
[----:B------:R-:W0:Y:S01]  /*4500*/  SHFL.BFLY PT, R3, R12, 0x1, 0x1f ;  /* 0x0c201f000c037f89 */ /* 0x000e2200000e0000 */
[----:B------:R-:W-:Y:S02]  /*4510*/  FMNMX.FTZ R6, R45, R6, !PT ;  /* 0x000000062d067209 */ /* 0x000fe40007810000 */
[----:B0-----:R-:W-:-:S04]  /*4520*/  FMNMX.FTZ R3, R12, R3, !PT ;  /* 0x000000030c037209 */ /* 0x001fc80007810000 */
[C---:B------:R-:W-:Y:S01]  /*4530*/  FSETP.NEU.FTZ.AND P1, PT, R3.reuse, -INF , PT ;  /* 0xff8000000300780b */ /* 0x040fe20003f3d000 */
[----:B------:R-:W-:-:S05]  /*4540*/  FMUL.FTZ R10, R3, R4 ;  /* 0x00000004030a7220 */ /* 0x000fca0000410000 */
[----:B------:R-:W-:Y:S02]  /*4550*/  FSEL R26, R10, RZ, P1 ;  /* 0x000000ff0a1a7208 */ /* 0x000fe40000800000 */
[----:B------:R-:W-:-:S03]  /*4560*/  FMNMX.FTZ R10, R47, R6, !PT ;  /* 0x000000062f0a7209 */ /* 0x000fc60007810000 */
[--C-:B------:R-:W-:Y:S01]  /*4570*/  FFMA.FTZ R12, R5, R4, -R26.reuse ;  /* 0x00000004050c7223 */ /* 0x100fe2000001081a */
[----:B------:R-:W-:Y:S01]  /*4580*/  FMNMX.FTZ R10, R49, R10, !PT ;  /* 0x0000000a310a7209 */ /* 0x000fe20007810000 */
[-CC-:B------:R-:W-:Y:S01]  /*4590*/  FFMA.FTZ R7, R7, R4.reuse, -R26.reuse ;  /* 0x0000000407077223 */ /* 0x180fe2000001081a */
[--C-:B------:R-:W-:Y:S01]  /*45a0*/  FFMA.FTZ R9, R9, R4, -R26.reuse ;  /* 0x0000000409097223 */ /* 0x100fe2000001081a */
[----:B------:R0:W-:Y:S01]  /*45b0*/  MUFU.EX2 R6, R12 ;  /* 0x0000000c00067308 */ /* 0x0001e20000000800 */
[----:B------:R-:W-:Y:S01]  /*45c0*/  FMNMX.FTZ R10, R51, R10, !PT ;  /* 0x0000000a330a7209 */ /* 0x000fe20007810000 */
[-CC-:B------:R-:W-:Y:S01]  /*45d0*/  FFMA.FTZ R14, R57, R4.reuse, -R26.reuse ;  /* 0x00000004390e7223 */ /* 0x180fe2000001081a */
[-CC-:B------:R-:W-:Y:S01]  /*45e0*/  FFMA.FTZ R154, R65, R4.reuse, -R26.reuse ;  /* 0x00000004419a7223 */ /* 0x180fe2000001081a */
[--C-:B------:R-:W-:Y:S01]  /*45f0*/  FFMA.FTZ R155, R67, R4, -R26.reuse ;  /* 0x00000004439b7223 */ /* 0x100fe2000001081a */
[----:B------:R-:W-:Y:S01]  /*4600*/  FMNMX.FTZ R10, R53, R10, !PT ;  /* 0x0000000a350a7209 */ /* 0x000fe20007810000 */
[-CC-:B------:R-:W-:Y:S01]  /*4610*/  FFMA.FTZ R172, R69, R4.reuse, -R26.reuse ;  /* 0x0000000445ac7223 */ /* 0x180fe2000001081a */
[-CC-:B------:R-:W-:Y:S01]  /*4620*/  FFMA.FTZ R173, R71, R4.reuse, -R26.reuse ;  /* 0x0000000447ad7223 */ /* 0x180fe2000001081a */
[--C-:B------:R-:W-:Y:S01]  /*4630*/  FFMA.FTZ R174, R73, R4, -R26.reuse ;  /* 0x0000000449ae7223 */ /* 0x100fe2000001081a */
[----:B------:R-:W-:Y:S01]  /*4640*/  FMNMX.FTZ R5, R55, R10, !PT ;  /* 0x0000000a37057209 */ /* 0x000fe20007810000 */
[-CC-:B------:R-:W-:Y:S01]  /*4650*/  FFMA.FTZ R10, R11, R4.reuse, -R26.reuse ;  /* 0x000000040b0a7223 */ /* 0x180fe2000001081a */
[-CC-:B------:R-:W-:Y:S01]  /*4660*/  FFMA.FTZ R11, R13, R4.reuse, -R26.reuse ;  /* 0x000000040d0b7223 */ /* 0x180fe2000001081a */
[-CC-:B0-----:R-:W-:Y:S01]  /*4670*/  FFMA.FTZ R12, R15, R4.reuse, -R26.reuse ;  /* 0x000000040f0c7223 */ /* 0x181fe2000001081a */
[-CC-:B------:R-:W-:Y:S01]  /*4680*/  FFMA.FTZ R13, R21, R4.reuse, -R26.reuse ;  /* 0x00000004150d7223 */ /* 0x180fe2000001081a */
[----:B------:R-:W0:Y:S01]  /*4690*/  SHFL.BFLY PT, R20, R5, 0x2, 0x1f ;  /* 0x0c401f0005147f89 */ /* 0x000e2200000e0000 */
[-CC-:B------:R-:W-:Y:S01]  /*46a0*/  FFMA.FTZ R15, R59, R4.reuse, -R26.reuse ;  /* 0x000000043b0f7223 */ /* 0x180fe2000001081a */
[--C-:B------:R-:W-:Y:S01]  /*46b0*/  FFMA.FTZ R21, R63, R4, -R26.reuse ;  /* 0x000000043f157223 */ /* 0x100fe2000001081a */
[----:B------:R-:W1:Y:S08]  /*46c0*/  MUFU.EX2 R7, R7 ;  /* 0x0000000700077308 */ /* 0x000e700000000800 */
[----:B------:R-:W-:Y:S08]  /*46d0*/  MUFU.EX2 R9, R9 ;  /* 0x0000000900097308 */ /* 0x000ff00000000800 */
[----:B------:R-:W2:Y:S01]  /*46e0*/  MUFU.EX2 R10, R10 ;  /* 0x0000000a000a7308 */ /* 0x000ea20000000800 */
[----:B-1----:R-:W-:Y:S01]  /*46f0*/  F2FP.F16.F32.PACK_AB R156, R7, R6 ;  /* 0x00000006079c723e */ /* 0x002fe200000000ff */
[----:B------:R-:W-:Y:S01]  /*4700*/  FADD.FTZ R6, R6, R7 ;  /* 0x0000000706067221 */ /* 0x000fe20000010000 */
[----:B0-----:R-:W-:Y:S01]  /*4710*/  FMNMX.FTZ R24, R5, R20, !PT ;  /* 0x0000001405187209 */ /* 0x001fe20007810000 */
[----:B------:R-:W-:-:S04]  /*4720*/  FFMA.FTZ R20, R61, R4, -R26 ;  /* 0x000000043d147223 */ /* 0x000fc8000001081a */
[----:B------:R-:W-:Y:S01]  /*4730*/  MUFU.EX2 R11, R11 ;  /* 0x0000000b000b7308 */ /* 0x000fe20000000800 */
[----:B------:R-:W0:Y:S07]  /*4740*/  SHFL.BFLY PT, R5, R24, 0x1, 0x1f ;  /* 0x0c201f0018057f89 */ /* 0x000e2e00000e0000 */
[----:B------:R-:W1:Y:S01]  /*4750*/  MUFU.EX2 R12, R12 ;  /* 0x0000000c000c7308 */ /* 0x000e620000000800 */
[----:B--2---:R-:W-:Y:S01]  /*4760*/  F2FP.F16.F32.PACK_AB R158, R10, R9 ;  /* 0x000000090a9e723e */ /* 0x004fe200000000ff */
[----:B------:R-:W-:-:S04]  /*4770*/  FADD.FTZ R9, R9, R6 ;  /* 0x0000000609097221 */ /* 0x000fc80000010000 */
[----:B------:R-:W-:Y:S02]  /*4780*/  FADD.FTZ R10, R10, R9 ;  /* 0x000000090a0a7221 */ /* 0x000fe40000010000 */
[----:B------:R-:W-:Y:S08]  /*4790*/  MUFU.EX2 R13, R13 ;  /* 0x0000000d000d7308 */ /* 0x000ff00000000800 */
[----:B------:R-:W2:Y:S01]  /*47a0*/  MUFU.EX2 R14, R14 ;  /* 0x0000000e000e7308 */ /* 0x000ea20000000800 */
[----:B-1----:R-:W-:Y:S01]  /*47b0*/  F2FP.F16.F32.PACK_AB R160, R12, R11 ;  /* 0x0000000b0ca0723e */ /* 0x002fe200000000ff */
[----:B------:R-:W-:Y:S01]  /*47c0*/  FADD.FTZ R11, R11, R10 ;  /* 0x0000000a0b0b7221 */ /* 0x000fe20000010000 */
[----:B0-----:R-:W-:-:S03]  /*47d0*/  FMNMX.FTZ R5, R24, R5, !PT ;  /* 0x0000000518057209 */ /* 0x001fc60007810000 */
[----:B------:R-:W-:Y:S01]  /*47e0*/  FADD.FTZ R12, R12, R11 ;  /* 0x0000000b0c0c7221 */ /* 0x000fe20000010000 */
[C---:B------:R-:W-:Y:S01]  /*47f0*/  FSETP.NEU.FTZ.AND P1, PT, R5.reuse, -INF , PT ;  /* 0xff8000000500780b */ /* 0x040fe20003f3d000 */
[----:B------:R-:W-:Y:S01]  /*4800*/  FMUL.FTZ R24, R5, R4 ;  /* 0x0000000405187220 */ /* 0x000fe20000410000 */
[----:B------:R-:W-:Y:S04]  /*4810*/  MUFU.EX2 R15, R15 ;  /* 0x0000000f000f7308 */ /* 0x000fe80000000800 */
[----:B------:R-:W-:-:S04]  /*4820*/  FSEL R24, R24, RZ, P1 ;  /* 0x000000ff18187208 */ /* 0x000fc80000800000 */
[----:B------:R-:W0:Y:S01]  /*4830*/  MUFU.EX2 R20, R20 ;  /* 0x0000001400147308 */ /* 0x000e220000000800 */
[-CC-:B------:R-:W-:Y:S01]  /*4840*/  FFMA.FTZ R175, R25, R4.reuse, -R24.reuse ;  /* 0x0000000419af7223 */ /* 0x180fe20000010818 */
        /* <DEDUP_REMOVED lines=14> */
[----:B------:R-:W-:Y:S01]  /*4930*/  FFMA.FTZ R200, R55, R4, -R24 ;  /* 0x0000000437c87223 */ /* 0x000fe20000010818 */
[----:B------:R-:W-:Y:S01]  /*4940*/  MUFU.EX2 R175, R175 ;  /* 0x000000af00af7308 */ /* 0x000fe20000000800 */
[----:B--2---:R-:W-:Y:S01]  /*4950*/  F2FP.F16.F32.PACK_AB R162, R14, R13 ;  /* 0x0000000d0ea2723e */ /* 0x004fe200000000ff */
[----:B------:R-:W-:Y:S01]  /*4960*/  FADD.FTZ R13, R13, R12 ;  /* 0x0000000c0d0d7221 */ /* 0x000fe20000010000 */
[----:B0-----:R-:W-:-:S03]  /*4970*/  F2FP.F16.F32.PACK_AB R164, R20, R15 ;  /* 0x0000000f14a4723e */ /* 0x001fc600000000ff */
[----:B------:R-:W-:Y:S02]  /*4980*/  FADD.FTZ R14, R14, R13 ;  /* 0x0000000d0e0e7221 */ /* 0x000fe40000010000 */
[----:B------:R-:W0:Y:S02]  /*4990*/  MUFU.EX2 R176, R176 ;  /* 0x000000b000b07308 */ /* 0x000e240000000800 */
[----:B------:R-:W-:-:S04]  /*49a0*/  FADD.FTZ R15, R15, R14 ;  /* 0x0000000e0f0f7221 */ /* 0x000fc80000010000 */
[----:B------:R-:W-:Y:S02]  /*49b0*/  FADD.FTZ R20, R20, R15 ;  /* 0x0000000f14147221 */ /* 0x000fe40000010000 */
[----:B------:R-:W-:Y:S08]  /*49c0*/  MUFU.EX2 R177, R177 ;  /* 0x000000b100b17308 */ /* 0x000ff00000000800 */
[----:B------:R-:W1:Y:S01]  /*49d0*/  MUFU.EX2 R178, R178 ;  /* 0x000000b200b27308 */ /* 0x000e620000000800 */
[----:B0-----:R-:W-:Y:S01]  /*49e0*/  F2FP.F16.F32.PACK_AB R157, R176, R175 ;  /* 0x000000afb09d723e */ /* 0x001fe200000000ff */
[----:B------:R-:W-:-:S06]  /*49f0*/  FADD.FTZ R176, R175, R176 ;  /* 0x000000b0afb07221 */ /* 0x000fcc0000010000 */
[----:B------:R-:W-:Y:S08]  /*4a00*/  MUFU.EX2 R179, R179 ;  /* 0x000000b300b37308 */ /* 0x000ff00000000800 */
[----:B------:R-:W0:Y:S01]  /*4a10*/  MUFU.EX2 R180, R180 ;  /* 0x000000b400b47308 */ /* 0x000e220000000800 */
[----:B-1----:R-:W-:Y:S01]  /*4a20*/  F2FP.F16.F32.PACK_AB R159, R178, R177 ;  /* 0x000000b1b29f723e */ /* 0x002fe200000000ff */
[----:B------:R-:W-:-:S04]  /*4a30*/  FADD.FTZ R177, R177, R176 ;  /* 0x000000b0b1b17221 */ /* 0x000fc80000010000 */
[----:B------:R1:W-:Y:S01]  /*4a40*/  STSM.16.M88.4 [R184+0x36400], R156 ;  /* 0x0364009cb8007844 */ /* 0x0003e20000000200 */
[----:B------:R-:W-:Y:S01]  /*4a50*/  FADD.FTZ R178, R178, R177 ;  /* 0x000000b1b2b27221 */ /* 0x000fe20000010000 */
[----:B------:R-:W-:Y:S08]  /*4a60*/  MUFU.EX2 R181, R181 ;  /* 0x000000b500b57308 */ /* 0x000ff00000000800 */
[----:B------:R-:W2:Y:S01]  /*4a70*/  MUFU.EX2 R182, R182 ;  /* 0x000000b600b67308 */ /* 0x000ea20000000800 */
[----:B0-----:R-:W-:Y:S01]  /*4a80*/  F2FP.F16.F32.PACK_AB R161, R180, R179 ;  /* 0x000000b3b4a1723e */ /* 0x001fe200000000ff */
[----:B------:R-:W-:-:S04]  /*4a90*/  FADD.FTZ R179, R179, R178 ;  /* 0x000000b2b3b37221 */ /* 0x000fc80000010000 */
[----:B------:R-:W-:Y:S02]  /*4aa0*/  FADD.FTZ R180, R180, R179 ;  /* 0x000000b3b4b47221 */ /* 0x000fe40000010000 */
[----:B------:R-:W-:Y:S08]  /*4ab0*/  MUFU.EX2 R21, R21 ;  /* 0x0000001500157308 */ /* 0x000ff00000000800 */
[----:B------:R-:W0:Y:S01]  /*4ac0*/  MUFU.EX2 R154, R154 ;  /* 0x0000009a009a7308 */ /* 0x000e220000000800 */
[----:B--2---:R-:W-:Y:S01]  /*4ad0*/  F2FP.F16.F32.PACK_AB R163, R182, R181 ;  /* 0x000000b5b6a3723e */ /* 0x004fe200000000ff */
[----:B------:R-:W-:-:S04]  /*4ae0*/  FADD.FTZ R181, R181, R180 ;  /* 0x000000b4b5b57221 */ /* 0x000fc80000010000 */
[----:B------:R1:W-:Y:S01]  /*4af0*/  STSM.16.M88.4 [R23], R160 ;  /* 0x000000a017007844 */ /* 0x0003e20000000200 */
        /* <DEDUP_REMOVED lines=10> */
[----:B------:R-:W-:Y:S02]  /*4ba0*/  FADD.FTZ R194, R194, R183 ;  /* 0x000000b7c2c27221 */ /* 0x000fe40000010000 */
[----:B------:R-:W-:Y:S08]  /*4bb0*/  MUFU.EX2 R155, R155 ;  /* 0x0000009b009b7308 */ /* 0x000ff00000000800 */
[----:B------:R-:W2:Y:S01]  /*4bc0*/  MUFU.EX2 R172, R172 ;  /* 0x000000ac00ac7308 */ /* 0x000ea20000000800 */
[----:B0-----:R-:W-:Y:S01]  /*4bd0*/  F2FP.F16.F32.PACK_AB R167, R196, R193 ;  /* 0x000000c1c4a7723e */ /* 0x001fe200000000ff */
[----:B------:R-:W-:-:S04]  /*4be0*/  FADD.FTZ R193, R193, R194 ;  /* 0x000000c2c1c17221 */ /* 0x000fc80000010000 */
[----:B------:R1:W-:Y:S01]  /*4bf0*/  STSM.16.M88.4 [R186], R164 ;  /* 0x000000a4ba007844 */ /* 0x0003e20000000200 */
[----:B------:R-:W-:Y:S01]  /*4c00*/  FADD.FTZ R196, R196, R193 ;  /* 0x000000c1c4c47221 */ /* 0x000fe20000010000 */
        /* <DEDUP_REMOVED lines=9> */
[----:B------:R-:W-:Y:S02]  /*4ca0*/  FADD.FTZ R6, R174, R173 ;  /* 0x000000adae067221 */ /* 0x000fe40000010000 */
[----:B------:R-:W0:Y:S08]  /*4cb0*/  MUFU.EX2 R197, R197 ;  /* 0x000000c500c57308 */ /* 0x000e300000000800 */
[----:B------:R-:W3:Y:S01]  /*4cc0*/  MUFU.EX2 R200, R200 ;  /* 0x000000c800c87308 */ /* 0x000ee20000000800 */
[----:B--2---:R-:W-:Y:S01]  /*4cd0*/  F2FP.F16.F32.PACK_AB R169, R198, R195 ;  /* 0x000000c3c6a9723e */ /* 0x004fe200000000ff */
[----:B------:R-:W-:-:S04]  /*4ce0*/  FADD.FTZ R195, R195, R196 ;  /* 0x000000c4c3c37221 */ /* 0x000fc80000010000 */
[----:B------:R-:W-:-:S04]  /*4cf0*/  FADD.FTZ R198, R198, R195 ;  /* 0x000000c3c6c67221 */ /* 0x000fc80000010000 */
[----:B0-----:R-:W-:Y:S01]  /*4d00*/  FADD.FTZ R7, R197, R198 ;  /* 0x000000c6c5077221 */ /* 0x001fe20000010000 */
[----:B---3--:R-:W-:-:S03]  /*4d10*/  F2FP.F16.F32.PACK_AB R171, R200, R197 ;  /* 0x000000c5c8ab723e */ /* 0x008fc600000000ff */
[----:B------:R-:W-:Y:S02]  /*4d20*/  FADD.FTZ R7, R200, R7 ;  /* 0x00000007c8077221 */ /* 0x000fe40000010000 */
[----:B------:R1:W-:Y:S01]  /*4d30*/  STSM.16.M88.4 [R185], R168 ;  /* 0x000000a8b9007844 */ /* 0x0003e20000000200 */
[----:B------:R-:W-:-:S06]  /*4d40*/  WARPGROUP.ARRIVE ;  /* 0x00000000000079c5 */ /* 0x000fcc0000000000 */
[----:B------:R-:W-:Y:S01]  /*4d50*/  HGMMA.64x256x16.F32 R24, R156, gdesc[UR8].tnspB, RZ, !UPT, gsb0 ;  /* 0x43e000089c187df0 */ /* 0x000fe2000c0008ff */
[----:B------:R-:W-:Y:S02]  /*4d60*/  UMOV UR11, 0x40000040 ;  /* 0x40000040000b7882 */ /* 0x000fe40000000000 */
[----:B------:R-:W-:Y:S02]  /*4d70*/  WARPGROUP.DEPBAR.LE gsb0, 0x0 ;  /* 0x00008000000079c5 */ /* 0x000fe40000010000 */
[----:B------:R-:W-:-:S15]  /*4d80*/  WARPGROUP.ARRIVE ;  /* 0x00000000000079c5 */ /* 0x000fde0000000000 */
[----:B------:R-:W-:-:S08]  /*4d90*/  NOP ;  /* 0x0000000000007918 */ /* 0x000fd00000000000 */
[----:B------:R-:W-:Y:S01]  /*4da0*/  HGMMA.64x256x16.F32 R24, R160, gdesc[UR12].tnspB, R24, gsb0 ;  /* 0x43e0000ca0187df0 */ /* 0x000fe20008000818 */
[----:B------:R-:W-:Y:S01]  /*4db0*/  UIADD3 UR14, UR10, 0x100, URZ ;  /* 0x000001000a0e7890 */ /* 0x000fe2000fffe03f */
[----:B------:R-:W-:Y:S01]  /*4dc0*/  UMOV UR15, 0x40000040 ;  /* 0x40000040000f7882 */ /* 0x000fe20000000000 */
[----:B------:R-:W-:Y:S01]  /*4dd0*/  UIADD3 UR10, UR10, 0x180, URZ ;  /* 0x000001800a0a7890 */ /* 0x000fe2000fffe03f */
[----:B------:R-:W-:Y:S02]  /*4de0*/  WARPGROUP.DEPBAR.LE gsb0, 0x0 ;  /* 0x00008000000079c5 */ /* 0x000fe40000010000 */
[----:B------:R-:W-:-:S15]  /*4df0*/  WARPGROUP.ARRIVE ;  /* 0x00000000000079c5 */ /* 0x000fde0000000000 */
[----:B------:R-:W-:-:S07]  /*4e00*/  NOP ;  /* 0x0000000000007918 */ /* 0x000fce0000000000 */
[----:B------:R-:W-:Y:S03]  /*4e10*/  HGMMA.64x256x16.F32 R24, R164, gdesc[UR12].tnspB, R24, gsb0 ;  /* 0x43e0000ca4187df0 */ /* 0x000fe60008000818 */
[----:B------:R-:W-:Y:S02]  /*4e20*/  WARPGROUP.DEPBAR.LE gsb0, 0x0 ;  /* 0x00008000000079c5 */ /* 0x000fe40000010000 */
[----:B------:R-:W-:-:S15]  /*4e30*/  WARPGROUP.ARRIVE ;  /* 0x00000000000079c5 */ /* 0x000fde0000000000 */
[----:B------:R-:W-:-:S08]  /*4e40*/  NOP ;  /* 0x0000000000007918 */ /* 0x000fd00000000000 */
[----:B------:R-:W-:Y:S03]  /*4e50*/  HGMMA.64x256x16.F32 R24, R168, gdesc[UR8].tnspB, R24, gsb0 ;  /* 0x43e00008a8187df0 */ /* 0x000fe60008000818 */
[----:B------:R-:W-:Y:S02]  /*4e60*/  WARPGROUP.DEPBAR.LE gsb0, 0x0 ;  /* 0x00008000000079c5 */ /* 0x000fe40000010000 */
[----:B------:R0:W-:Y:S06]  /*4e70*/  MEMBAR.ALL.CTA ;  /* 0x0000000000007992 */ /* 0x0001ec0000008000 */
[----:B0-----:R-:W0:Y:S02]  /*4e80*/  FENCE.VIEW.ASYNC.S ;  /* 0x00000000000073c6 */ /* 0x001e240000000000 */
[----:B0-----:R-:W-:Y:S01]  /*4e90*/  NOP ;  /* 0x0000000000007918 */ /* 0x001fe20000000000 */
[----:B------:R-:W-:Y:S06]  /*4ea0*/  BAR.ARV 0xe, 0x100 ;  /* 0x0384000000007b1d */ /* 0x000fec0000002000 */
[----:B-1----:R-:W-:Y:S05]  /*4eb0*/  @!P0 BRA `(.L_x_193) ;  /* 0x0000000000048947 */ /* 0x002fea0003800000 */
[----:B------:R-:W-:Y:S01]  /*4ec0*/  BPT.TRAP 0x1 ;  /* 0x000000040000795c */ /* 0x000fe20000300000 */
.L_x_193:
[----:B------:R-:W-:Y:S02]  /*4ed0*/  R2UR UR7, R8 ;  /* 0x00000000080772ca */ /* 0x000fe400000e0000 */
[----:B------:R-:W-:-:S11]  /*4ee0*/  ISETP.GE.AND P1, PT, R152, 0x41, PT ;  /* 0x000000419800780c */ /* 0x000fd60003f26270 */
[----:B------:R-:W-:-:S04]  /*4ef0*/  UIADD3 UR7, UR7, 0x38860, URZ ;  /* 0x0003886007077890 */ /* 0x000fc8000fffe03f */
[----:B------:R-:W-:-:S09]  /*4f00*/  UPRMT UR7, UR37, 0x654, UR7 ;  /* 0x0000065425077896 */ /* 0x000fd20008000007 */
[----:B------:R-:W-:Y:S01]  /*4f10*/  SYNCS.ARRIVE.TRANS64.RED.A1T0 RZ, [UR7], RZ ;  /* 0x000000ffffff79a7 */ /* 0x000fe20008100407 */
[----:B------:R-:W-:Y:S05]  /*4f20*/  @!P1 BRA `(.L_x_194) ;  /* 0x0000002800b09947 */ /* 0x000fea0003800000 */
[----:B------:R-:W-:Y:S01]  /*4f30*/  VIADD R8, R153, 0xfffffffe ;  /* 0xfffffffe99087836 */ /* 0x000fe20000000000 */
[----:B------:R-:W-:Y:S01]  /*4f40*/  UMOV UR10, UR36 ;  /* 0x00000024000a7c82 */ /* 0x000fe20008000000 */
[----:B------:R-:W-:Y:S02]  /*4f50*/  IMAD.MOV.U32 R193, RZ, RZ, R5 ;  /* 0x000000ffffc17224 */ /* 0x000fe400078e0005 */
[----:B------:R-:W-:-:S07]  /*4f60*/  IMAD.MOV.U32 R9, RZ, RZ, R3 ;  /* 0x000000ffff097224 */ /* 0x000fce00078e0003 */
.L_x_205:
[----:B------:R-:W-:Y:S01]  /*4f70*/  UIADD3 UR36, UR10, 0x1, URZ ;  /* 0x000000010a247890 */ /* 0x000fe2000fffe03f */
[C---:B------:R-:W-:Y:S01]  /*4f80*/  ISETP.GT.AND P1, PT, R8.reuse, RZ, PT ;  /* 0x000000ff0800720c */ /* 0x040fe20003f24270 */
[----:B------:R-:W-:Y:S02]  /*4f90*/  VIADD R8, R8, 0xffffffff ;  /* 0xffffffff08087836 */ /* 0x000fe40000000000 */
[----:B------:R-:W-:-:S04]  /*4fa0*/  UISETP.NE.AND UP0, UPT, UR36, 0x2, UPT ;  /* 0x000000022400788c */ /* 0x000fc8000bf05270 */
[----:B------:R-:W-:Y:S02]  /*4fb0*/  USEL UR7, URZ, 0x1, UP0 ;  /* 0x000000013f077887 */ /* 0x000fe40008000000 */
[----:B------:R-:W-:-:S04]  /*4fc0*/  USEL UR36, UR36, URZ, UP0 ;  /* 0x0000003f24247287 */ /* 0x000fc80008000000 */
[----:B------:R-:W-:Y:S01]  /*4fd0*/  LOP3.LUT R2, R2, UR7, RZ, 0x3c, !PT ;  /* 0x0000000702027c12 */ /* 0x000fe2000f8e3cff */
[----:B------:R-:W-:Y:S07]  /*4fe0*/  @!P0 BRA `(.L_x_195) ;  /* 0x0000000000048947 */ /* 0x000fee0003800000 */
[----:B------:R-:W-:Y:S01]  /*4ff0*/  BPT.TRAP 0x1 ;  /* 0x000000040000795c */ /* 0x000fe20000300000 */
.L_x_195:
[----:B------:R-:W-:Y:S01]  /*5000*/  ULEA UR7, UR36, UR38, 0x3 ;  /* 0x0000002624077291 */ /* 0x000fe2000f8e183f */
[----:B------:R-:W-:-:S08]  /*5010*/  SHF.L.U32 R3, R2, 0x1f, RZ ;  /* 0x0000001f02037819 */ /* 0x000fd000000006ff */
[----:B------:R0:W1:Y:S01]  /*5020*/  SYNCS.PHASECHK.TRANS64.TRYWAIT P2, [UR7+0x38830], R3 ;  /* 0x03883003ff0075a7 */ /* 0x0000620008040147 */
[----:B------:R-:W-:Y:S05]  /*5030*/  @!P0 BRA `(.L_x_196) ;  /* 0x0000000000048947 */ /* 0x000fea0003800000 */
[----:B------:R-:W-:Y:S01]  /*5040*/  BPT.TRAP 0x1 ;  /* 0x000000040000795c */ /* 0x000fe20000300000 */
.L_x_196:
[----:B-1----:R-:W-:Y:S05]  /*5050*/  @P2 BRA `(.L_x_197) ;  /* 0x0000000000082947 */ /* 0x002fea0003800000 */
[----:B------:R-:W1:Y:S02]  /*5060*/  SYNCS.PHASECHK.TRANS64.TRYWAIT P2, [UR7+0x38830], R3 ;  /* 0x03883003ff0075a7 */ /* 0x000e640008040147 */
[----:B-1----:R-:W-:Y:S05]  /*5070*/  @!P2 BRA `(.L_x_198) ;  /* 0x000000a0008ca947 */ /* 0x002fea0003800000 */
.L_x_197:
        /* <DEDUP_REMOVED lines=8> */
[----:B------:R-:W-:-:S04]  /*5100*/  ULOP3.LUT UR11, UR11, 0x3fff, URZ, 0xc0, !UPT ;  /* 0x00003fff0b0b7892 */ /* 0x000fc8000f8ec03f */
[----:B------:R-:W-:Y:S02]  /*5110*/  ULEA UR18, UR36, UR18, 0x9 ;  /* 0x0000001224127291 */ /* 0x000fe4000f8e483f */
[----:B------:R-:W-:Y:S02]  /*5120*/  ULOP3.LUT UR20, UR11, 0x10000, URZ, 0xfc, !UPT ;  /* 0x000100000b147892 */ /* 0x000fe4000f8efc3f */
[----:B------:R-:W-:-:S03]  /*5130*/  UIADD3 UR14, UR18, 0x4, URZ ;  /* 0x00000004120e7890 */ /* 0x000fc6000fffe03f */
[----:B------:R-:W-:-:S04]  /*5140*/  UMOV UR22, UR18 ;  /* 0x0000001200167c82 */ /* 0x000fc80008000000 */
[----:B------:R-:W-:Y:S01]  /*5150*/  HGMMA.64x64x16.F32 R152, gdesc[UR20], RZ, !UPT, gsb0 ;  /* 0x00e00000149879f0 */ /* 0x000fe2000c0008ff */
[----:B------:R-:W-:Y:S01]  /*5160*/  UIADD3 UR22, UR18, 0x2, URZ ;  /* 0x0000000212167890 */ /* 0x000fe2000fffe03f */
[----:B------:R-:W-:Y:S01]  /*5170*/  UMOV UR20, UR8 ;  /* 0x0000000800147c82 */ /* 0x000fe20008000000 */
[----:B------:R-:W-:Y:S01]  /*5180*/  UMOV UR21, UR9 ;  /* 0x0000000900157c82 */ /* 0x000fe20008000000 */
[----:B------:R-:W-:Y:S01]  /*5190*/  UMOV UR23, 0x40000040 ;  /* 0x4000004000177882 */ /* 0x000fe20000000000 */
[----:B------:R-:W-:Y:S01]  /*51a0*/  UIADD3 UR18, UR18, 0x6, URZ ;  /* 0x0000000612127890 */ /* 0x000fe2000fffe03f */
        /* <DEDUP_REMOVED lines=12> */
.L_x_199:
[----:B------:R2:W3:Y:S01]  /*5270*/  SYNCS.PHASECHK.TRANS64.TRYWAIT P2, [UR7+0x38850], R3 ;  /* 0x03885003ff0075a7 */ /* 0x0004e20008040147 */
[----:B------:R-:W-:Y:S05]  /*5280*/  @!P0 BRA `(.L_x_200) ;  /* 0x0000000000048947 */ /* 0x000fea0003800000 */
[----:B------:R-:W-:Y:S01]  /*5290*/  BPT.TRAP 0x1 ;  /* 0x000000040000795c */ /* 0x000fe20000300000 */
.L_x_200:
[----:B---3--:R-:W-:Y:S05]  /*52a0*/  @P2 BRA `(.L_x_201) ;  /* 0x0000000000082947 */ /* 0x008fea0003800000 */
[----:B------:R-:W3:Y:S02]  /*52b0*/  SYNCS.PHASECHK.TRANS64.TRYWAIT P2, [UR7+0x38850], R3 ;  /* 0x03885003ff0075a7 */ /* 0x000ee40008040147 */
[----:B---3--:R-:W-:Y:S05]  /*52c0*/  @!P2 BRA `(.L_x_202) ;  /* 0x000000a00010a947 */ /* 0x008fea0003800000 */
.L_x_201:
[----:B------:R-:W-:Y:S01]  /*52d0*/  UIADD3 UR11, UR38, 0x26400, URZ ;  /* 0x00026400260b7890 */ /* 0x000fe2000fffe03f */
[----:B------:R-:W-:Y:S01]  /*52e0*/  WARPGROUP.ARRIVE ;  /* 0x00000000000079c5 */ /* 0x000fe20000000000 */
[----:B------:R-:W-:-:S05]  /*52f0*/  UIADD3 UR19, UR6, 0x4, URZ ;  /* 0x0000000406137890 */ /* 0x000fca000fffe03f */
[----:B-1----:R-:W1:Y:S01]  /*5300*/  S2R R4, SR_TID.X ;  /* 0x0000000000047919 */ /* 0x002e620000002100 */
[----:B------:R-:W-:Y:S02]  /*5310*/  USHF.R.U32.HI UR11, URZ, 0x4, UR11 ;  /* 0x000000043f0b7899 */ /* 0x000fe4000801160b */
[----:B------:R-:W-:Y:S02]  /*5320*/  UIADD3 UR14, UR6, 0x202, URZ ;  /* 0x00000202060e7890 */ /* 0x000fe4000fffe03f */
[----:B------:R-:W-:Y:S02]  /*5330*/  ULOP3.LUT UR20, UR11, 0x3fff, URZ, 0xc0, !UPT ;  /* 0x00003fff0b147892 */ /* 0x000fe4000f8ec03f */
[----:B------:R-:W-:Y:S02]  /*5340*/  UIADD3 UR15, UR6, 0x200, URZ ;  /* 0x00000200060f7890 */ /* 0x000fe4000fffe03f */
[----:B------:R-:W-:Y:S02]  /*5350*/  UIADD3 UR18, UR6, 0x6, URZ ;  /* 0x0000000606127890 */ /* 0x000fe4000fffe03f */
[----:B------:R-:W-:-:S02]  /*5360*/  ULEA UR11, UR36, UR4, 0xc ;  /* 0x00000004240b7291 */ /* 0x000fc4000f8e603f */
[----:B------:R-:W-:Y:S01]  /*5370*/  ULOP3.LUT UR6, UR20, 0x10000, URZ, 0xfc, !UPT ;  /* 0x0001000014067892 */ /* 0x000fe2000f8efc3f */
[----:B------:R-:W-:Y:S01]  /*5380*/  UMOV UR23, 0x40000040 ;  /* 0x4000004000177882 */ /* 0x000fe20000000000 */
[----:B------:R-:W-:Y:S02]  /*5390*/  UMOV UR21, 0x40000040 ;  /* 0x4000004000157882 */ /* 0x000fe40000000000 */
[----:B------:R-:W-:Y:S01]  /*53a0*/  UIADD3 UR24, UR6, 0x800, URZ ;  /* 0x0000080006187890 */ /* 0x000fe2000fffe03f */
[----:B------:R-:W-:Y:S02]  /*53b0*/  UMOV UR22, UR11 ;  /* 0x0000000b00167c82 */ /* 0x000fe40008000000 */
[----:B------:R-:W-:Y:S02]  /*53c0*/  UMOV UR20, UR6 ;  /* 0x0000000600147c82 */ /* 0x000fe40008000000 */
[----:B------:R-:W-:Y:S01]  /*53d0*/  HGMMA.64x64x16.F32 R152, gdesc[UR20], R152, gsb0 ;  /* 0x00e00000149879f0 */ /* 0x000fe20008000898 */
[----:B------:R-:W-:-:S02]  /*53e0*/  UIADD3 UR22, UR11, 0x2, URZ ;  /* 0x000000020b167890 */ /* 0x000fc4000fffe03f */
[----:B------:R-:W-:Y:S01]  /*53f0*/  UIADD3 UR20, UR6, 0x2, URZ ;  /* 0x0000000206147890 */ /* 0x000fe2000fffe03f */
[----:B------:R-:W-:Y:S01]  /*5400*/  UMOV UR23, 0x40000040 ;  /* 0x4000004000177882 */ /* 0x000fe20000000000 */
[----:B------:R-:W-:Y:S01]  /*5410*/  UMOV UR21, 0x40000040 ;  /* 0x4000004000157882 */ /* 0x000fe20000000000 */
[----:B-1----:R-:W-:-:S05]  /*5420*/  SHF.R.U32.HI R4, RZ, 0x7, R4 ;  /* 0x00000007ff047819 */ /* 0x002fca0000011604 */
[----:B0-2---:R-:W0:Y:S01]  /*5430*/  SHFL.IDX PT, R3, R4, RZ, 0x1f ;  /* 0x00001fff04037589 */ /* 0x005e2200000e0000 */
[----:B------:R-:W-:Y:S02]  /*5440*/  WARPGROUP.DEPBAR.LE gsb0, 0x0 ;  /* 0x00008000000079c5 */ /* 0x000fe40000010000 */
[----:B------:R-:W-:-:S06]  /*5450*/  WARPGROUP.ARRIVE ;  /* 0x00000000000079c5 */ /* 0x000fcc0000000000 */
[----:B------:R-:W-:Y:S01]  /*5460*/  HGMMA.64x64x16.F32 R152, gdesc[UR20], R152, gsb0 ;  /* 0x00e00000149879f0 */ /* 0x000fe20008000898 */
[----:B------:R-:W-:Y:S01]  /*5470*/  UIADD3 UR22, UR11, 0x4, URZ ;  /* 0x000000040b167890 */ /* 0x000fe2000fffe03f */
[----:B------:R-:W-:Y:S01]  /*5480*/  UMOV UR20, UR19 ;  /* 0x0000001300147c82 */ /* 0x000fe20008000000 */
[----:B------:R-:W-:Y:S01]  /*5490*/  UMOV UR21, 0x40000040 ;  /* 0x4000004000157882 */ /* 0x000fe20000000000 */
[----:B------:R-:W-:Y:S01]  /*54a0*/  UMOV UR23, 0x40000040 ;  /* 0x4000004000177882 */ /* 0x000fe20000000000 */
[----:B------:R-:W-:Y:S01]  /*54b0*/  UIADD3 UR19, UR11, 0x800, URZ ;  /* 0x000008000b137890 */ /* 0x000fe2000fffe03f */
[----:B------:R-:W-:Y:S02]  /*54c0*/  WARPGROUP.DEPBAR.LE gsb0, 0x0 ;  /* 0x00008000000079c5 */ /* 0x000fe40000010000 */
[----:B------:R-:W-:-:S06]  /*54d0*/  WARPGROUP.ARRIVE ;  /* 0x00000000000079c5 */ /* 0x000fcc0000000000 */
[----:B------:R-:W-:Y:S01]  /*54e0*/  HGMMA.64x64x16.F32 R152, gdesc[UR20], R152, gsb0 ;  /* 0x00e00000149879f0 */ /* 0x000fe20008000898 */
[----:B------:R-:W-:Y:S01]  /*54f0*/  UIADD3 UR22, UR11, 0x6, URZ ;  /* 0x000000060b167890 */ /* 0x000fe2000fffe03f */
[----:B------:R-:W-:Y:S01]  /*5500*/  UMOV UR20, UR18 ;  /* 0x0000001200147c82 */ /* 0x000fe20008000000 */
[----:B------:R-:W-:Y:S01]  /*5510*/  UMOV UR21, 0x40000040 ;  /* 0x4000004000157882 */ /* 0x000fe20000000000 */
[----:B------:R-:W-:Y:S01]  /*5520*/  UMOV UR23, 0x40000040 ;  /* 0x4000004000177882 */ /* 0x000fe20000000000 */
        /* <DEDUP_REMOVED lines=112> */
[----:B------:R-:W-:Y:S02]  /*5c30*/  UIADD3 UR24, UR6, 0xa00, URZ ;  /* 0x00000a0006187890 */ /* 0x000fe4000fffe03f */
[----:B------:R-:W-:-:S04]  /*5c40*/  USEL UR19, UR19, 0x26, UP0 ;  /* 0x0000002613137887 */ /* 0x000fc80008000000 */
[----:B------:R-:W-:Y:S01]  /*5c50*/  ULOP3.LUT UR19, UR19, 0x6, URZ, 0xc0, !UPT ;  /* 0x0000000613137892 */ /* 0x000fe2000f8ec03f */
[----:B------:R-:W-:Y:S02]  /*5c60*/  WARPGROUP.DEPBAR.LE gsb0, 0x0 ;  /* 0x00008000000079c5 */ /* 0x000fe40000010000 */
[----:B------:R-:W-:-:S06]  /*5c70*/  WARPGROUP.ARRIVE ;  /* 0x00000000000079c5 */ /* 0x000fcc0000000000 */
[----:B------:R-:W-:Y:S01]  /*5c80*/  HGMMA.64x64x16.F32 R152, gdesc[UR20], R152, gsb0 ;  /* 0x00e00000149879f0 */ /* 0x000fe20008000898 */
[----:B------:R-:W-:Y:S01]  /*5c90*/  UMOV UR20, 0xa00 ;  /* 0x00000a0000147882 */ /* 0x000fe20000000000 */
[----:B------:R-:W-:Y:S01]  /*5ca0*/  UMOV UR21, 0x40000040 ;  /* 0x4000004000157882 */ /* 0x000fe20000000000 */
[----:B------:R-:W-:Y:S01]  /*5cb0*/  USEL UR20, UR20, 0x980, UP0 ;  /* 0x0000098014147887 */ /* 0x000fe20008000000 */
[----:B------:R-:W-:-:S03]  /*5cc0*/  UMOV UR23, 0x40000040 ;  /* 0x4000004000177882 */ /* 0x000fc60000000000 */
[----:B------:R-:W-:-:S04]  /*5cd0*/  ULOP3.LUT UR20, UR20, 0xa00, URZ, 0xc0, !UPT ;  /* 0x00000a0014147892 */ /* 0x000fc8000f8ec03f */
[----:B------:R-:W-:Y:S02]  /*5ce0*/  UIADD3 UR22, UR19, UR20, UR6 ;  /* 0x0000001413167290 */ /* 0x000fe4000fffe006 */
[----:B------:R-:W-:-:S05]  /*5cf0*/  UIADD3 UR19, UR19, UR20, UR11 ;  /* 0x0000001413137290 */ /* 0x000fca000fffe00b */
[----:B------:R-:W-:Y:S02]  /*5d00*/  UMOV UR20, UR22 ;  /* 0x0000001600147c82 */ /* 0x000fe40008000000 */
[----:B------:R-:W-:Y:S01]  /*5d10*/  UMOV UR22, UR19 ;  /* 0x0000001300167c82 */ /* 0x000fe20008000000 */
        /* <DEDUP_REMOVED lines=117> */
.L_x_203:
[----:B------:R-:W-:Y:S01]  /*6470*/  FMNMX.FTZ R4, R152, R9, !PT ;  /* 0x0000000998047209 */ /* 0x000fe20007810000 */
[----:B------:R-:W-:Y:S01]  /*6480*/  UIADD3 UR11, UR7, 0x38840, URZ ;  /* 0x00038840070b7890 */ /* 0x000fe2000fffe03f */
[----:B------:R-:W-:Y:S01]  /*6490*/  FMNMX.FTZ R10, R154, R193, !PT ;  /* 0x000000c19a0a7209 */ /* 0x000fe20007810000 */
[----:B------:R-:W-:Y:S01]  /*64a0*/  UMOV UR15, 0x40000040 ;  /* 0x40000040000f7882 */ /* 0x000fe20000000000 */
[----:B------:R-:W-:Y:S01]  /*64b0*/  FMNMX.FTZ R3, R153, R4, !PT ;  /* 0x0000000499037209 */ /* 0x000fe20007810000 */
[----:B------:R-:W-:-:S03]  /*64c0*/  UPRMT UR11, UR37, 0x654, UR11 ;  /* 0x00000654250b7896 */ /* 0x000fc6000800000b */
[----:B------:R-:W-:-:S04]  /*64d0*/  FMNMX.FTZ R4, R156, R3, !PT ;  /* 0x000000039c047209 */ /* 0x000fc80007810000 */
[----:B------:R-:W-:Y:S02]  /*64e0*/  FMNMX.FTZ R3, R157, R4, !PT ;  /* 0x000000049d037209 */ /* 0x000fe40007810000 */
[----:B------:R-:W-:Y:S01]  /*64f0*/  SYNCS.ARRIVE.TRANS64.RED.A1T0 RZ, [UR11], RZ ;  /* 0x000000ffffff79a7 */ /* 0x000fe2000810040b */
[----:B------:R-:W-:Y:S01]  /*6500*/  UMOV UR11, 0x40000040 ;  /* 0x40000040000b7882 */ /* 0x000fe20000000000 */
        /* <DEDUP_REMOVED lines=10> */
[----:B------:R-:W-:Y:S02]  /*65b0*/  FMNMX.FTZ R4, R180, R3, !PT ;  /* 0x00000003b4047209 */ /* 0x000fe40007810000 */
[----:B------:R-:W-:Y:S02]  /*65c0*/  FMNMX.FTZ R3, R155, R10, !PT ;  /* 0x0000000a9b037209 */ /* 0x000fe40007810000 */
[----:B------:R-:W-:Y:S02]  /*65d0*/  FMNMX.FTZ R11, R181, R4, !PT ;  /* 0x00000004b50b7209 */ /* 0x000fe40007810000 */
[----:B------:R-:W-:-:S03]  /*65e0*/  FMNMX.FTZ R10, R158, R3, !PT ;  /* 0x000000039e0a7209 */ /* 0x000fc60007810000 */
[----:B------:R-:W0:Y:S01]  /*65f0*/  SHFL.BFLY PT, R4, R11, 0x2, 0x1f ;  /* 0x0c401f000b047f89 */ /* 0x000e2200000e0000 */
[----:B------:R-:W-:-:S04]  /*6600*/  FMNMX.FTZ R3, R159, R10, !PT ;  /* 0x0000000a9f037209 */ /* 0x000fc80007810000 */
[----:B------:R-:W-:Y:S02]  /*6610*/  FMNMX.FTZ R10, R162, R3, !PT ;  /* 0x00000003a20a7209 */ /* 0x000fe40007810000 */
[----:B0-----:R-:W-:Y:S02]  /*6620*/  FMNMX.FTZ R12, R11, R4, !PT ;  /* 0x000000040b0c7209 */ /* 0x001fe40007810000 */
[----:B------:R-:W0:Y:S03]  /*6630*/  LDC R4, c[0x0][0xa80] ;  /* 0x0002a000ff047b82 */ /* 0x000e260000000800 */
[----:B------:R-:W1:Y:S02]  /*6640*/  SHFL.BFLY PT, R5, R12, 0x1, 0x1f ;  /* 0x0c201f000c057f89 */ /* 0x000e6400000e0000 */
[----:B-1----:R-:W-:Y:S02]  /*6650*/  FMNMX.FTZ R3, R12, R5, !PT ;  /* 0x000000050c037209 */ /* 0x002fe40007810000 */
[----:B------:R-:W-:-:S03]  /*6660*/  FMNMX.FTZ R5, R163, R10, !PT ;  /* 0x0000000aa3057209 */ /* 0x000fc60007810000 */
[CC--:B0-----:R-:W-:Y:S01]  /*6670*/  FMUL.FTZ R195, R3.reuse, R4.reuse ;  /* 0x0000000403c37220 */ /* 0x0c1fe20000410000 */
[----:B------:R-:W-:Y:S01]  /*6680*/  FMNMX.FTZ R10, R166, R5, !PT ;  /* 0x00000005a60a7209 */ /* 0x000fe20007810000 */
[----:B------:R-:W-:Y:S02]  /*6690*/  FADD.FTZ R9, -R3, R9 ;  /* 0x0000000903097221 */ /* 0x000fe40000010100 */
[--C-:B------:R-:W-:Y:S01]  /*66a0*/  FFMA.FTZ R152, R152, R4, -R195.reuse ;  /* 0x0000000498987223 */ /* 0x100fe200000108c3 */
[----:B------:R-:W-:Y:S01]  /*66b0*/  FMNMX.FTZ R5, R167, R10, !PT ;  /* 0x0000000aa7057209 */ /* 0x000fe20007810000 */
[-CC-:B------:R-:W-:Y:S01]  /*66c0*/  FFMA.FTZ R11, R153, R4.reuse, -R195.reuse ;  /* 0x00000004990b7223 */ /* 0x180fe200000108c3 */
[-C--:B------:R-:W-:Y:S01]  /*66d0*/  FMUL.FTZ R9, R9, R4.reuse ;  /* 0x0000000409097220 */ /* 0x080fe20000410000 */
[-CC-:B------:R-:W-:Y:S01]  /*66e0*/  FFMA.FTZ R156, R156, R4.reuse, -R195.reuse ;  /* 0x000000049c9c7223 */ /* 0x180fe200000108c3 */
[----:B------:R-:W-:Y:S01]  /*66f0*/  FMNMX.FTZ R10, R170, R5, !PT ;  /* 0x00000005aa0a7209 */ /* 0x000fe20007810000 */
[-CC-:B------:R-:W-:Y:S01]  /*6700*/  FFMA.FTZ R13, R157, R4.reuse, -R195.reuse ;  /* 0x000000049d0d7223 */ /* 0x180fe200000108c3 */
[-CC-:B------:R-:W-:Y:S01]  /*6710*/  FFMA.FTZ R15, R161, R4.reuse, -R195.reuse ;  /* 0x00000004a10f7223 */ /* 0x180fe200000108c3 */
[--C-:B------:R-:W-:Y:S01]  /*6720*/  FFMA.FTZ R20, R164, R4, -R195.reuse ;  /* 0x00000004a4147223 */ /* 0x100fe200000108c3 */
[----:B------:R-:W-:Y:S01]  /*6730*/  FMNMX.FTZ R5, R171, R10, !PT ;  /* 0x0000000aab057209 */ /* 0x000fe20007810000 */
[----:B------:R-:W0:Y:S01]  /*6740*/  MUFU.EX2 R9, R9 ;  /* 0x0000000900097308 */ /* 0x000e220000000800 */
[-CC-:B------:R-:W-:Y:S01]  /*6750*/  FFMA.FTZ R21, R165, R4.reuse, -R195.reuse ;  /* 0x00000004a5157223 */ /* 0x180fe200000108c3 */
[-CC-:B------:R-:W-:Y:S01]  /*6760*/  FFMA.FTZ R168, R168, R4.reuse, -R195.reuse ;  /* 0x00000004a8a87223 */ /* 0x180fe200000108c3 */
[----:B------:R-:W-:Y:S01]  /*6770*/  FMNMX.FTZ R12, R174, R5, !PT ;  /* 0x00000005ae0c7209 */ /* 0x000fe20007810000 */
[-CC-:B------:R-:W-:Y:S01]  /*6780*/  FFMA.FTZ R169, R169, R4.reuse, -R195.reuse ;  /* 0x00000004a9a97223 */ /* 0x180fe200000108c3 */
[-CC-:B------:R-:W-:Y:S01]  /*6790*/  FFMA.FTZ R172, R172, R4.reuse, -R195.reuse ;  /* 0x00000004acac7223 */ /* 0x180fe200000108c3 */
[--C-:B------:R-:W-:Y:S01]  /*67a0*/  FFMA.FTZ R173, R173, R4, -R195.reuse ;  /* 0x00000004adad7223 */ /* 0x100fe200000108c3 */
[----:B------:R-:W-:Y:S01]  /*67b0*/  FMNMX.FTZ R5, R175, R12, !PT ;  /* 0x0000000caf057209 */ /* 0x000fe20007810000 */
[----:B------:R1:W-:Y:S01]  /*67c0*/  MUFU.EX2 R10, R152 ;  /* 0x00000098000a7308 */ /* 0x0003e20000000800 */
[-CC-:B------:R-:W-:Y:S01]  /*67d0*/  FFMA.FTZ R176, R176, R4.reuse, -R195.reuse ;  /* 0x00000004b0b07223 */ /* 0x180fe200000108c3 */
[-CC-:B------:R-:W-:Y:S01]  /*67e0*/  FFMA.FTZ R177, R177, R4.reuse, -R195.reuse ;  /* 0x00000004b1b17223 */ /* 0x180fe200000108c3 */
[----:B------:R-:W-:Y:S01]  /*67f0*/  FMNMX.FTZ R12, R178, R5, !PT ;  /* 0x00000005b20c7209 */ /* 0x000fe20007810000 */
[-CC-:B------:R-:W-:Y:S01]  /*6800*/  FFMA.FTZ R180, R180, R4.reuse, -R195.reuse ;  /* 0x00000004b4b47223 */ /* 0x180fe200000108c3 */
[----:B------:R-:W-:-:S02]  /*6810*/  FFMA.FTZ R181, R181, R4, -R195 ;  /* 0x00000004b5b57223 */ /* 0x000fc400000108c3 */
[----:B------:R-:W-:Y:S01]  /*6820*/  FMNMX.FTZ R5, R179, R12, !PT ;  /* 0x0000000cb3057209 */ /* 0x000fe20007810000 */
[----:B------:R-:W-:Y:S01]  /*6830*/  MUFU.EX2 R11, R11 ;  /* 0x0000000b000b7308 */ /* 0x000fe20000000800 */
[-C--:B0-----:R-:W-:Y:S01]  /*6840*/  FMUL.FTZ R24, R24, R9.reuse ;  /* 0x0000000918187220 */ /* 0x081fe20000410000 */
[----:B------:R-:W-:Y:S01]  /*6850*/  FMUL.FTZ R25, R25, R9 ;  /* 0x0000000919197220 */ /* 0x000fe20000410000 */
[----:B------:R-:W-:Y:S01]  /*6860*/  FMNMX.FTZ R14, R182, R5, !PT ;  /* 0x00000005b60e7209 */ /* 0x000fe20007810000 */
[-C--:B------:R-:W-:Y:S01]  /*6870*/  FMUL.FTZ R28, R28, R9.reuse ;  /* 0x000000091c1c7220 */ /* 0x080fe20000410000 */
[-C--:B------:R-:W-:Y:S01]  /*6880*/  FMUL.FTZ R29, R29, R9.reuse ;  /* 0x000000091d1d7220 */ /* 0x080fe20000410000 */
[-C--:B------:R-:W-:Y:S01]  /*6890*/  FMUL.FTZ R32, R32, R9.reuse ;  /* 0x0000000920207220 */ /* 0x080fe20000410000 */
[----:B------:R-:W-:Y:S01]  /*68a0*/  FMNMX.FTZ R5, R183, R14, !PT ;  /* 0x0000000eb7057209 */ /* 0x000fe20007810000 */
[----:B------:R-:W-:Y:S01]  /*68b0*/  FFMA.FTZ R14, R160, R4, -R195 ;  /* 0x00000004a00e7223 */ /* 0x000fe200000108c3 */
[----:B------:R-:W-:Y:S01]  /*68c0*/  MUFU.EX2 R12, R156 ;  /* 0x0000009c000c7308 */ /* 0x000fe20000000800 */
[-C--:B------:R-:W-:Y:S01]  /*68d0*/  FMUL.FTZ R33, R33, R9.reuse ;  /* 0x0000000921217220 */ /* 0x080fe20000410000 */
[-C--:B------:R-:W-:Y:S01]  /*68e0*/  FMUL.FTZ R36, R36, R9.reuse ;  /* 0x0000000924247220 */ /* 0x080fe20000410000 */
[----:B-1----:R-:W0:Y:S01]  /*68f0*/  SHFL.BFLY PT, R152, R5, 0x2, 0x1f ;  /* 0x0c401f0005987f89 */ /* 0x002e2200000e0000 */
        /* <DEDUP_REMOVED lines=20> */
[----:B------:R-:W1:Y:S01]  /*6a40*/  MUFU.EX2 R15, R15 ;  /* 0x0000000f000f7308 */ /* 0x000e620000000800 */
[-C--:B------:R-:W-:Y:S01]  /*6a50*/  FMUL.FTZ R73, R73, R9.reuse ;  /* 0x0000000949497220 */ /* 0x080fe20000410000 */
[-C--:B------:R-:W-:Y:S01]  /*6a60*/  FMUL.FTZ R76, R76, R9.reuse ;  /* 0x000000094c4c7220 */ /* 0x080fe20000410000 */
[----:B0-----:R-:W-:Y:S01]  /*6a70*/  FMNMX.FTZ R152, R5, R152, !PT ;  /* 0x0000009805987209 */ /* 0x001fe20007810000 */
[-C--:B------:R-:W-:Y:S01]  /*6a80*/  FMUL.FTZ R77, R77, R9.reuse ;  /* 0x000000094d4d7220 */ /* 0x080fe20000410000 */
[-C--:B------:R-:W-:Y:S01]  /*6a90*/  FMUL.FTZ R80, R80, R9.reuse ;  /* 0x0000000950507220 */ /* 0x080fe20000410000 */
[-C--:B------:R-:W-:Y:S01]  /*6aa0*/  FMUL.FTZ R81, R81, R9.reuse ;  /* 0x0000000951517220 */ /* 0x080fe20000410000 */
[-C--:B------:R-:W-:Y:S01]  /*6ab0*/  FMUL.FTZ R84, R84, R9.reuse ;  /* 0x0000000954547220 */ /* 0x080fe20000410000 */
[----:B------:R-:W0:Y:S01]  /*6ac0*/  SHFL.BFLY PT, R5, R152, 0x1, 0x1f ;  /* 0x0c201f0098057f89 */ /* 0x000e2200000e0000 */
        /* <DEDUP_REMOVED lines=9> */
[----:B-1----:R-:W-:Y:S01]  /*6b60*/  F2FP.F16.F32.PACK_AB R156, R15, R14 ;  /* 0x0000000e0f9c723e */ /* 0x002fe200000000ff */
        /* <DEDUP_REMOVED lines=12> */
[----:B------:R-:W-:Y:S01]  /*6c30*/  FMUL.FTZ R121, R121, R9 ;  /* 0x0000000979797220 */ /* 0x000fe20000410000 */
[----:B0-----:R-:W-:Y:S01]  /*6c40*/  FMNMX.FTZ R5, R152, R5, !PT ;  /* 0x0000000598057209 */ /* 0x001fe20007810000 */
[----:B------:R-:W-:Y:S01]  /*6c50*/  IMAD.MOV R152, RZ, RZ, -R22 ;  /* 0x000000ffff987224 */ /* 0x000fe200078e0a16 */
[----:B------:R-:W-:Y:S01]  /*6c60*/  MUFU.EX2 R169, R169 ;  /* 0x000000a900a97308 */ /* 0x000fe20000000800 */
[-C--:B------:R-:W-:Y:S01]  /*6c70*/  FMUL.FTZ R124, R124, R9.reuse ;  /* 0x000000097c7c7220 */ /* 0x080fe20000410000 */
[-C--:B------:R-:W-:Y:S01]  /*6c80*/  FMUL.FTZ R125, R125, R9.reuse ;  /* 0x000000097d7d7220 */ /* 0x080fe20000410000 */
[----:B------:R-:W-:Y:S01]  /*6c90*/  FADD.FTZ R153, -R5, R193 ;  /* 0x000000c105997221 */ /* 0x000fe20000010100 */
[----:B------:R-:W-:Y:S01]  /*6ca0*/  ISETP.NE.AND P2, PT, R19, R152, PT ;  /* 0x000000981300720c */ /* 0x000fe20003f45270 */
[-C--:B------:R-:W-:Y:S01]  /*6cb0*/  FMUL.FTZ R128, R128, R9.reuse ;  /* 0x0000000980807220 */ /* 0x080fe20000410000 */
[-C--:B------:R-:W-:Y:S01]  /*6cc0*/  FMUL.FTZ R129, R129, R9.reuse ;  /* 0x0000000981817220 */ /* 0x080fe20000410000 */
[-C--:B------:R-:W-:Y:S01]  /*6cd0*/  FMUL.FTZ R194, R153, R4.reuse ;  /* 0x0000000499c27220 */ /* 0x080fe20000410000 */
[-C--:B------:R-:W-:Y:S01]  /*6ce0*/  FMUL.FTZ R153, R5, R4.reuse ;  /* 0x0000000405997220 */ /* 0x080fe20000410000 */
[----:B------:R-:W-:Y:S01]  /*6cf0*/  MUFU.EX2 R172, R172 ;  /* 0x000000ac00ac7308 */ /* 0x000fe20000000800 */
[-C--:B------:R-:W-:Y:S01]  /*6d00*/  FMUL.FTZ R132, R132, R9.reuse ;  /* 0x0000000984847220 */ /* 0x080fe20000410000 */
[----:B------:R-:W-:Y:S01]  /*6d10*/  FMUL.FTZ R133, R133, R9 ;  /* 0x0000000985857220 */ /* 0x000fe20000410000 */
[----:B------:R-:W-:Y:S01]  /*6d20*/  FFMA.FTZ R196, R155, R4, -R153 ;  /* 0x000000049bc47223 */ /* 0x000fe20000010899 */
[----:B------:R-:W-:-:S02]  /*6d30*/  IMAD.U32 R155, RZ, RZ, UR10 ;  /* 0x0000000aff9b7e24 */ /* 0x000fc4000f8e00ff */
[-CC-:B------:R-:W-:Y:S01]  /*6d40*/  FFMA.FTZ R193, R154, R4.reuse, -R153.reuse ;  /* 0x000000049ac17223 */ /* 0x180fe20000010899 */
[-CC-:B------:R-:W-:Y:S01]  /*6d50*/  FFMA.FTZ R195, R158, R4.reuse, -R153.reuse ;  /* 0x000000049ec37223 */ /* 0x180fe20000010899 */
[-CC-:B------:R-:W-:Y:S01]  /*6d60*/  FFMA.FTZ R198, R159, R4.reuse, -R153.reuse ;  /* 0x000000049fc67223 */ /* 0x180fe20000010899 */
[----:B------:R-:W0:Y:S01]  /*6d70*/  MUFU.EX2 R194, R194 ;  /* 0x000000c200c27308 */ /* 0x000e220000000800 */
[----:B------:R-:W-:Y:S02]  /*6d80*/  @!P2 IMAD R152, R155, 0x40, R16 ;  /* 0x000000409b98a824 */ /* 0x000fe400078e0210 */
[-CC-:B------:R-:W-:Y:S01]  /*6d90*/  FFMA.FTZ R197, R162, R4.reuse, -R153.reuse ;  /* 0x00000004a2c57223 */ /* 0x180fe20000010899 */
[-CC-:B------:R-:W-:Y:S01]  /*6da0*/  FFMA.FTZ R200, R163, R4.reuse, -R153.reuse ;  /* 0x00000004a3c87223 */ /* 0x180fe20000010899 */
[-CC-:B------:R-:W-:Y:S01]  /*6db0*/  FFMA.FTZ R199, R166, R4.reuse, -R153.reuse ;  /* 0x00000004a6c77223 */ /* 0x180fe20000010899 */
[-CC-:B------:R-:W-:Y:S01]  /*6dc0*/  FFMA.FTZ R202, R167, R4.reuse, -R153.reuse ;  /* 0x00000004a7ca7223 */ /* 0x180fe20000010899 */
[----:B------:R-:W-:Y:S01]  /*6dd0*/  @!P2 LEA R152, R152, UR38, 0x2 ;  /* 0x000000269898ac11 */ /* 0x000fe2000f8e10ff */
        /* <DEDUP_REMOVED lines=8> */
[----:B------:R-:W-:Y:S01]  /*6e60*/  @!P2 STS [R152+0x38400], R9 ;  /* 0x038400099800a388 */ /* 0x000fe20000000800 */
[----:B------:R-:W-:Y:S01]  /*6e70*/  MUFU.EX2 R193, R193 ;  /* 0x000000c100c17308 */ /* 0x000fe20000000800 */
[----:B------:R-:W-:Y:S01]  /*6e80*/  F2FP.F16.F32.PACK_AB R154, R13, R12 ;  /* 0x0000000c0d9a723e */ /* 0x000fe200000000ff */
[----:B0-----:R-:W-:Y:S01]  /*6e90*/  FMUL.FTZ R26, R26, R194 ;  /* 0x000000c21a1a7220 */ /* 0x001fe20000410000 */
[----:B------:R0:W-:Y:S01]  /*6ea0*/  @!P2 STS [R152+0x38420], R194 ;  /* 0x038420c29800a388 */ /* 0x0001e20000000800 */
[----:B------:R-:W-:Y:S01]  /*6eb0*/  F2FP.F16.F32.PACK_AB R158, R21, R20 ;  /* 0x00000014159e723e */ /* 0x000fe200000000ff */
[----:B------:R-:W-:Y:S01]  /*6ec0*/  FMUL.FTZ R27, R27, R194 ;  /* 0x000000c21b1b7220 */ /* 0x000fe20000410000 */
[----:B------:R-:W-:Y:S01]  /*6ed0*/  F2FP.F16.F32.PACK_AB R160, R169, R168 ;  /* 0x000000a8a9a0723e */ /* 0x000fe200000000ff */
[-C--:B------:R-:W-:Y:S01]  /*6ee0*/  FMUL.FTZ R30, R30, R194.reuse ;  /* 0x000000c21e1e7220 */ /* 0x080fe20000410000 */
[----:B------:R-:W1:Y:S01]  /*6ef0*/  MUFU.EX2 R196, R196 ;  /* 0x000000c400c47308 */ /* 0x000e620000000800 */
[-C--:B------:R-:W-:Y:S01]  /*6f00*/  FMUL.FTZ R31, R31, R194.reuse ;  /* 0x000000c21f1f7220 */ /* 0x080fe20000410000 */
[-C--:B------:R-:W-:Y:S01]  /*6f10*/  FMUL.FTZ R34, R34, R194.reuse ;  /* 0x000000c222227220 */ /* 0x080fe20000410000 */
[-C--:B------:R-:W-:Y:S01]  /*6f20*/  FMUL.FTZ R35, R35, R194.reuse ;  /* 0x000000c223237220 */ /* 0x080fe20000410000 */
[----:B------:R-:W-:Y:S01]  /*6f30*/  FMUL.FTZ R38, R38, R194 ;  /* 0x000000c226267220 */ /* 0x000fe20000410000 */
[----:B0-----:R-:W-:Y:S01]  /*6f40*/  F2FP.F16.F32.PACK_AB R152, R11, R10 ;  /* 0x0000000a0b98723e */ /* 0x001fe200000000ff */
        /* <DEDUP_REMOVED lines=10> */
[----:B------:R-:W0:Y:S01]  /*6ff0*/  MUFU.EX2 R198, R198 ;  /* 0x000000c600c67308 */ /* 0x000e220000000800 */
        /* <DEDUP_REMOVED lines=16> */
[----:B0-----:R-:W-:Y:S01]  /*7100*/  F2FP.F16.F32.PACK_AB R155, R198, R195 ;  /* 0x000000c3c69b723e */ /* 0x001fe200000000ff */
[----:B------:R-:W-:Y:S01]  /*7110*/  BAR.SYNC.DEFER_BLOCKING 0xf, 0x100 ;  /* 0x03c4000000007b1d */ /* 0x000fe20000010000 */
        /* <DEDUP_REMOVED lines=30> */
[----:B0-----:R-:W-:Y:S01]  /*7300*/  F2FP.F16.F32.PACK_AB R159, R202, R199 ;  /* 0x000000c7ca9f723e */ /* 0x001fe200000000ff */
[-C--:B------:R-:W-:Y:S01]  /*7310*/  FMUL.FTZ R134, R134, R194.reuse ;  /* 0x000000c286867220 */ /* 0x080fe20000410000 */
[-C--:B------:R-:W-:Y:S01]  /*7320*/  FMUL.FTZ R135, R135, R194.reuse ;  /* 0x000000c287877220 */ /* 0x080fe20000410000 */
[-C--:B------:R-:W-:Y:S01]  /*7330*/  FMUL.FTZ R136, R136, R9.reuse ;  /* 0x0000000988887220 */ /* 0x080fe20000410000 */
[-C--:B------:R-:W-:Y:S01]  /*7340*/  FMUL.FTZ R137, R137, R9.reuse ;  /* 0x0000000989897220 */ /* 0x080fe20000410000 */
[-C--:B------:R-:W-:Y:S01]  /*7350*/  FMUL.FTZ R138, R138, R194.reuse ;  /* 0x000000c28a8a7220 */ /* 0x080fe20000410000 */
[----:B------:R-:W-:Y:S01]  /*7360*/  FMUL.FTZ R139, R139, R194 ;  /* 0x000000c28b8b7220 */ /* 0x000fe20000410000 */
        /* <DEDUP_REMOVED lines=12> */
[----:B------:R-:W-:Y:S01]  /*7430*/  FMUL.FTZ R149, R149, R9 ;  /* 0x0000000995957220 */ /* 0x000fe20000410000 */
[-C--:B------:R-:W-:Y:S01]  /*7440*/  FMUL.FTZ R150, R150, R194.reuse ;  /* 0x000000c296967220 */ /* 0x080fe20000410000 */
[----:B------:R-:W-:Y:S01]  /*7450*/  FMUL.FTZ R151, R151, R194 ;  /* 0x000000c297977220 */ /* 0x000fe20000410000 */
[----:B------:R1:W-:Y:S01]  /*7460*/  STSM.16.M88.4 [R184+0x36400], R152 ;  /* 0x03640098b8007844 */ /* 0x0003e20000000200 */
[----:B------:R-:W2:Y:S01]  /*7470*/  MUFU.EX2 R175, R175 ;  /* 0x000000af00af7308 */ /* 0x000ea20000000800 */
[----:B0-----:R-:W-:Y:S01]  /*7480*/  F2FP.F16.F32.PACK_AB R161, R171, R170 ;  /* 0x000000aaaba1723e */ /* 0x001fe200000000ff */
[----:B------:R-:W-:Y:S01]  /*7490*/  ULEA UR10, UR36, UR5, 0xc ;  /* 0x00000005240a7291 */ /* 0x000fe2000f8e603f */
[----:B------:R1:W-:Y:S01]  /*74a0*/  STSM.16.M88.4 [R23], R156 ;  /* 0x0000009c17007844 */ /* 0x0003e20000000200 */
[----:B------:R-:W-:Y:S01]  /*74b0*/  FFMA.FTZ R6, R9, R6, R10 ;  /* 0x0000000609067223 */ /* 0x000fe2000001000a */
[----:B------:R-:W-:Y:S01]  /*74c0*/  FFMA.FTZ R7, R194, R7, R193 ;  /* 0x00000007c2077223 */ /* 0x000fe200000100c1 */
[----:B------:R-:W-:-:S02]  /*74d0*/  UIADD3 UR14, UR10, 0x80, URZ ;  /* 0x000000800a0e7890 */ /* 0x000fc4000fffe03f */
[----:B------:R-:W-:Y:S01]  /*74e0*/  MUFU.EX2 R176, R176 ;  /* 0x000000b000b07308 */ /* 0x000fe20000000800 */
[----:B------:R-:W-:Y:S01]  /*74f0*/  FADD.FTZ R11, R11, R6 ;  /* 0x000000060b0b7221 */ /* 0x000fe20000010000 */
[----:B------:R-:W-:-:S03]  /*7500*/  FADD.FTZ R196, R196, R7 ;  /* 0x00000007c4c47221 */ /* 0x000fc60000010000 */
[----:B------:R-:W-:Y:S01]  /*7510*/  FADD.FTZ R12, R12, R11 ;  /* 0x0000000b0c0c7221 */ /* 0x000fe20000010000 */
[----:B------:R-:W-:Y:S02]  /*7520*/  FADD.FTZ R195, R195, R196 ;  /* 0x000000c4c3c37221 */ /* 0x000fe40000010000 */
[----:B------:R-:W0:Y:S01]  /*7530*/  MUFU.EX2 R177, R177 ;  /* 0x000000b100b17308 */ /* 0x000e220000000800 */
[----:B--2---:R-:W-:Y:S01]  /*7540*/  F2FP.F16.F32.PACK_AB R163, R175, R174 ;  /* 0x000000aeafa3723e */ /* 0x004fe200000000ff */
[----:B------:R-:W-:Y:S01]  /*7550*/  FADD.FTZ R13, R13, R12 ;  /* 0x0000000c0d0d7221 */ /* 0x000fe20000010000 */
[----:B------:R-:W-:-:S03]  /*7560*/  FADD.FTZ R198, R198, R195 ;  /* 0x000000c3c6c67221 */ /* 0x000fc60000010000 */
[----:B------:R1:W-:Y:S01]  /*7570*/  STSM.16.M88.4 [R186], R160 ;  /* 0x000000a0ba007844 */ /* 0x0003e20000000200 */
[----:B------:R-:W-:Y:S01]  /*7580*/  FADD.FTZ R14, R14, R13 ;  /* 0x0000000d0e0e7221 */ /* 0x000fe20000010000 */
[----:B------:R-:W-:Y:S01]  /*7590*/  MUFU.EX2 R180, R180 ;  /* 0x000000b400b47308 */ /* 0x000fe20000000800 */
[----:B------:R-:W-:Y:S02]  /*75a0*/  FADD.FTZ R197, R197, R198 ;  /* 0x000000c6c5c57221 */ /* 0x000fe40000010000 */
[----:B------:R-:W-:Y:S02]  /*75b0*/  FADD.FTZ R15, R15, R14 ;  /* 0x0000000e0f0f7221 */ /* 0x000fe40000010000 */
[----:B------:R-:W-:Y:S02]  /*75c0*/  FADD.FTZ R200, R200, R197 ;  /* 0x000000c5c8c87221 */ /* 0x000fe40000010000 */
[----:B------:R-:W-:Y:S01]  /*75d0*/  FADD.FTZ R20, R20, R15 ;  /* 0x0000000f14147221 */ /* 0x000fe20000010000 */
[----:B------:R-:W2:Y:S01]  /*75e0*/  MUFU.EX2 R181, R181 ;  /* 0x000000b500b57308 */ /* 0x000ea20000000800 */
[----:B0-----:R-:W-:Y:S01]  /*75f0*/  F2FP.F16.F32.PACK_AB R164, R177, R176 ;  /* 0x000000b0b1a4723e */ /* 0x001fe200000000ff */
[----:B------:R-:W-:Y:S01]  /*7600*/  FADD.FTZ R199, R199, R200 ;  /* 0x000000c8c7c77221 */ /* 0x000fe20000010000 */
[----:B------:R-:W-:-:S03]  /*7610*/  FADD.FTZ R21, R21, R20 ;  /* 0x0000001415157221 */ /* 0x000fc60000010000 */
[----:B------:R-:W-:Y:S01]  /*7620*/  FADD.FTZ R199, R202, R199 ;  /* 0x000000c7cac77221 */ /* 0x000fe20000010000 */
[----:B------:R-:W-:Y:S01]  /*7630*/  FADD.FTZ R168, R168, R21 ;  /* 0x00000015a8a87221 */ /* 0x000fe20000010000 */
[----:B------:R-:W-:Y:S02]  /*7640*/  MUFU.EX2 R178, R178 ;  /* 0x000000b200b27308 */ /* 0x000fe40000000800 */
[----:B------:R-:W-:Y:S01]  /*7650*/  FADD.FTZ R170, R170, R199 ;  /* 0x000000c7aaaa7221 */ /* 0x000fe20000010000 */
[----:B------:R-:W-:-:S03]  /*7660*/  FADD.FTZ R169, R169, R168 ;  /* 0x000000a8a9a97221 */ /* 0x000fc60000010000 */
[----:B------:R-:W-:Y:S01]  /*7670*/  FADD.FTZ R171, R171, R170 ;  /* 0x000000aaabab7221 */ /* 0x000fe20000010000 */
[----:B------:R-:W-:Y:S01]  /*7680*/  FADD.FTZ R172, R172, R169 ;  /* 0x000000a9acac7221 */ /* 0x000fe20000010000 */
[----:B------:R-:W0:Y:S01]  /*7690*/  MUFU.EX2 R179, R179 ;  /* 0x000000b300b37308 */ /* 0x000e220000000800 */
[----:B--2---:R-:W-:Y:S01]  /*76a0*/  F2FP.F16.F32.PACK_AB R166, R181, R180 ;  /* 0x000000b4b5a6723e */ /* 0x004fe200000000ff */
[----:B------:R-:W-:Y:S01]  /*76b0*/  FADD.FTZ R174, R174, R171 ;  /* 0x000000abaeae7221 */ /* 0x000fe20000010000 */
[----:B------:R-:W-:-:S03]  /*76c0*/  FADD.FTZ R173, R173, R172 ;  /* 0x000000acadad7221 */ /* 0x000fc60000010000 */
[----:B------:R-:W-:Y:S01]  /*76d0*/  FADD.FTZ R175, R175, R174 ;  /* 0x000000aeafaf7221 */ /* 0x000fe20000010000 */
[----:B------:R-:W-:Y:S01]  /*76e0*/  FADD.FTZ R176, R176, R173 ;  /* 0x000000adb0b07221 */ /* 0x000fe20000010000 */
[----:B------:R-:W-:Y:S03]  /*76f0*/  MUFU.EX2 R182, R182 ;  /* 0x000000b600b67308 */ /* 0x000fe60000000800 */
[----:B------:R-:W-:-:S04]  /*7700*/  FADD.FTZ R177, R177, R176 ;  /* 0x000000b0b1b17221 */ /* 0x000fc80000010000 */
[----:B------:R-:W-:Y:S01]  /*7710*/  FADD.FTZ R6, R180, R177 ;  /* 0x000000b1b4067221 */ /* 0x000fe20000010000 */
[----:B------:R-:W2:Y:S01]  /*7720*/  MUFU.EX2 R183, R183 ;  /* 0x000000b700b77308 */ /* 0x000ea20000000800 */
[----:B0-----:R-:W-:Y:S01]  /*7730*/  F2FP.F16.F32.PACK_AB R165, R179, R178 ;  /* 0x000000b2b3a5723e */ /* 0x001fe200000000ff */
[----:B------:R-:W-:Y:S01]  /*7740*/  FADD.FTZ R178, R178, R175 ;  /* 0x000000afb2b27221 */ /* 0x000fe20000010000 */
[----:B------:R-:W-:-:S03]  /*7750*/  FADD.FTZ R6, R181, R6 ;  /* 0x00000006b5067221 */ /* 0x000fc60000010000 */
[----:B------:R-:W-:Y:S01]  /*7760*/  FADD.FTZ R179, R179, R178 ;  /* 0x000000b2b3b37221 */ /* 0x000fe20000010000 */
[----:B--2---:R-:W-:-:S03]  /*7770*/  F2FP.F16.F32.PACK_AB R167, R183, R182 ;  /* 0x000000b6b7a7723e */ /* 0x004fc600000000ff */
[----:B------:R-:W-:Y:S02]  /*7780*/  FADD.FTZ R182, R182, R179 ;  /* 0x000000b3b6b67221 */ /* 0x000fe40000010000 */
[----:B------:R1:W-:Y:S01]  /*7790*/  STSM.16.M88.4 [R185], R164 ;  /* 0x000000a4b9007844 */ /* 0x0003e20000000200 */
[----:B------:R-:W-:Y:S01]  /*77a0*/  WARPGROUP.ARRIVE ;  /* 0x00000000000079c5 */ /* 0x000fe20000000000 */
[----:B------:R-:W-:-:S05]  /*77b0*/  FADD.FTZ R7, R183, R182 ;  /* 0x000000b6b7077221 */ /* 0x000fca0000010000 */
[----:B------:R-:W-:Y:S01]  /*77c0*/  HGMMA.64x256x16.F32 R24, R152, gdesc[UR8].tnspB, R24, gsb0 ;  /* 0x43e0000898187df0 */ /* 0x000fe20008000818 */
        /* <DEDUP_REMOVED lines=22> */
[----:B0-----:R-:W0:Y:S02]  /*7930*/  FENCE.VIEW.ASYNC.S ;  /* 0x00000000000073c6 */ /* 0x001e240000000000 */
[----:B0-----:R-:W-:Y:S01]  /*7940*/  NOP ;  /* 0x0000000000007918 */ /* 0x001fe20000000000 */
[----:B------:R-:W-:Y:S06]  /*7950*/  BAR.ARV 0xe, 0x100 ;  /* 0x0384000000007b1d */ /* 0x000fec0000002000 */
[----:B-1----:R-:W-:Y:S05]  /*7960*/  @!P0 BRA `(.L_x_204) ;  /* 0x0000000000048947 */ /* 0x002fea0003800000 */
[----:B------:R-:W-:Y:S01]  /*7970*/  BPT.TRAP 0x1 ;  /* 0x000000040000795c */ /* 0x000fe20000300000 */
.L_x_204:
[----:B------:R-:W-:Y:S01]  /*7980*/  UIADD3 UR7, UR7, 0x38860, URZ ;  /* 0x0003886007077890 */ /* 0x000fe2000fffe03f */
[----:B------:R-:W-:Y:S01]  /*7990*/  IMAD.MOV.U32 R193, RZ, RZ, R5 ;  /* 0x000000ffffc17224 */ /* 0x000fe200078e0005 */
[----:B------:R-:W-:Y:S01]  /*79a0*/  UMOV UR10, UR36 ;  /* 0x00000024000a7c82 */ /* 0x000fe20008000000 */
[----:B------:R-:W-:Y:S01]  /*79b0*/  IMAD.MOV.U32 R9, RZ, RZ, R3 ;  /* 0x000000ffff097224 */ /* 0x000fe200078e0003 */
[----:B------:R-:W-:-:S09]  /*79c0*/  UPRMT UR7, UR37, 0x654, UR7 ;  /* 0x0000065425077896 */ /* 0x000fd20008000007 */
[----:B------:R-:W-:Y:S01]  /*79d0*/  SYNCS.ARRIVE.TRANS64.RED.A1T0 RZ, [UR7], RZ ;  /* 0x000000ffffff79a7 */ /* 0x000fe20008100407 */
[----:B------:R-:W-:Y:S05]  /*79e0*/  @P1 BRA `(.L_x_205) ;  /* 0xffffffd400601947 */ /* 0x000fea000383ffff */
.L_x_194:
[----:B------:R-:W0:Y:S01]  /*79f0*/  SHFL.BFLY PT, R9, R6, 0x2, 0x1f ;  /* 0x0c401f0006097f89 */ /* 0x000e2200000e0000 */
[----:B------:R-:W-:Y:S02]  /*7a00*/  IMAD.MOV R14, RZ, RZ, -R22 ;  /* 0x000000ffff0e7224 */ /* 0x000fe400078e0a16 */
[----:B------:R-:W-:Y:S01]  /*7a10*/  VIADD R206, R206, 0x1 ;  /* 0x00000001cece7836 */ /* 0x000fe20000000000 */
[----:B------:R-:W1:Y:S01]  /*7a20*/  SHFL.BFLY PT, R8, R7, 0x2, 0x1f ;  /* 0x0c401f0007087f89 */ /* 0x000e6200000e0000 */
[----:B------:R-:W-:Y:S08]  /*7a30*/  BAR.ARV 0x8, 0x100 ;  /* 0x0204000000007b1d */ /* 0x000ff00000002000 */
[----:B------:R-:W-:Y:S01]  /*7a40*/  BAR.SYNC.DEFER_BLOCKING 0xf, 0x100 ;  /* 0x03c4000000007b1d */ /* 0x000fe20000010000 */
[----:B------:R-:W-:Y:S01]  /*7a50*/  ISETP.NE.AND P2, PT, R19, R14, PT ;  /* 0x0000000e1300720c */ /* 0x000fe20003f45270 */
[----:B0-----:R-:W-:Y:S01]  /*7a60*/  FADD.FTZ R0, R9, R6 ;  /* 0x0000000609007221 */ /* 0x001fe20000010000 */
[----:B------:R-:W-:-:S02]  /*7a70*/  IMAD.MOV.U32 R6, RZ, RZ, RZ ;  /* 0x000000ffff067224 */ /* 0x000fc400078e00ff */
[----:B-1----:R-:W-:Y:S02]  /*7a80*/  FADD.FTZ R11, R8, R7 ;  /* 0x00000007080b7221 */ /* 0x002fe40000010000 */
[----:B------:R-:W0:Y:S01]  /*7a90*/  SHFL.BFLY PT, R9, R0, 0x1, 0x1f ;  /* 0x0c201f0000097f89 */ /* 0x000e2200000e0000 */
[----:B------:R-:W-:Y:S02]  /*7aa0*/  IMAD.MOV.U32 R8, RZ, RZ, RZ ;  /* 0x000000ffff087224 */ /* 0x000fe400078e00ff */
[----:B------:R-:W-:Y:S01]  /*7ab0*/  IMAD.U32 R7, RZ, RZ, UR36 ;  /* 0x00000024ff077e24 */ /* 0x000fe2000f8e00ff */
[----:B------:R-:W1:Y:S01]  /*7ac0*/  SHFL.BFLY PT, R12, R11, 0x1, 0x1f ;  /* 0x0c201f000b0c7f89 */ /* 0x000e6200000e0000 */
[----:B------:R-:W-:-:S04]  /*7ad0*/  UIADD3 UR36, UR36, 0x1, URZ ;  /* 0x0000000124247890 */ /* 0x000fc8000fffe03f */
[----:B------:R-:W-:-:S04]  /*7ae0*/  UISETP.NE.AND UP0, UPT, UR36, 0x2, UPT ;  /* 0x000000022400788c */ /* 0x000fc8000bf05270 */
[----:B------:R-:W-:Y:S02]  /*7af0*/  USEL UR4, URZ, 0x1, UP0 ;  /* 0x000000013f047887 */ /* 0x000fe40008000000 */
[----:B------:R-:W-:-:S04]  /*7b00*/  USEL UR36, UR36, URZ, UP0 ;  /* 0x0000003f24247287 */ /* 0x000fc80008000000 */
[----:B------:R-:W-:Y:S01]  /*7b10*/  LOP3.LUT R2, R2, UR4, RZ, 0x3c, !PT ;  /* 0x0000000402027c12 */ /* 0x000fe2000f8e3cff */
[----:B0-----:R-:W-:Y:S01]  /*7b20*/  FADD.FTZ R10, R0, R9 ;  /* 0x00000009000a7221 */ /* 0x001fe20000010000 */
[----:B------:R-:W-:Y:S02]  /*7b30*/  @!P2 IMAD R0, R7, 0x40, R16 ;  /* 0x000000400700a824 */ /* 0x000fe400078e0210 */
[----:B-1----:R-:W-:Y:S02]  /*7b40*/  FADD.FTZ R9, R11, R12 ;  /* 0x0000000c0b097221 */ /* 0x002fe40000010000 */
[----:B------:R-:W-:Y:S01]  /*7b50*/  FSETP.NE.FTZ.AND P0, PT, R10, RZ, PT ;  /* 0x000000ff0a00720b */ /* 0x000fe20003f15000 */
[----:B------:R-:W-:Y:S01]  /*7b60*/  IMAD.MOV.U32 R12, RZ, RZ, -0x800000 ;  /* 0xff800000ff0c7424 */ /* 0x000fe200078e00ff */
[----:B------:R-:W-:Y:S02]  /*7b70*/  @!P2 LEA R0, R0, UR38, 0x2 ;  /* 0x000000260000ac11 */ /* 0x000fe4000f8e10ff */
[----:B------:R-:W-:-:S09]  /*7b80*/  FSETP.NE.FTZ.AND P1, PT, R9, RZ, PT ;  /* 0x000000ff0900720b */ /* 0x000fd20003f35000 */
[----:B------:R-:W0:Y:S08]  /*7b90*/  @P0 MUFU.RCP R8, R10 ;  /* 0x0000000a00080308 */ /* 0x000e300000001000 */
        /* <DEDUP_REMOVED lines=69> */
[C---:B0-----:R-:W-:Y:S01]  /*7ff0*/  @P0 FMUL.FTZ R8, R4.reuse, 0.69314718246459960938 ;  /* 0x3f31721804080820 */ /* 0x041fe20000410000 */
[----:B------:R-:W-:Y:S01]  /*8000*/  @P1 FMUL.FTZ R4, R4, 0.69314718246459960938 ;  /* 0x3f31721804041820 */ /* 0x000fe20000410000 */
[----:B--2---:R-:W-:Y:S01]  /*8010*/  @P0 FMUL.FTZ R11, R10, 0.69314718246459960938 ;  /* 0x3f3172180a0b0820 */ /* 0x004fe20000410000 */
[----:B---3--:R-:W-:Y:S01]  /*8020*/  @P1 FMUL.FTZ R9, R9, 0.69314718246459960938 ;  /* 0x3f31721809091820 */ /* 0x008fe20000410000 */
[----:B-1----:R-:W-:-:S02]  /*8030*/  IMAD.MOV.U32 R0, RZ, RZ, -0x800000 ;  /* 0xff800000ff007424 */ /* 0x002fc400078e00ff */
        /* <DEDUP_REMOVED lines=66> */
[----:B------:R-:W-:Y:S06]  /*8460*/  BAR.ARV 0xe, 0x100 ;  /* 0x0384000000007b1d */ /* 0x000fec0000002000 */
.L_x_180:
[----:B------:R-:W0:Y:S01]  /*8470*/  S2UR UR6, SR_SWINHI ;  /* 0x00000000000679c3 */ /* 0x000e220000002f00 */
[----:B------:R-:W-:-:S07]  /*8480*/  IMAD R3, R214, 0x40, R18 ;  /* 0x00000040d6037824 */ /* 0x000fce00078e0212 */
[----:B------:R-:W-:Y:S01]  /*8490*/  BAR.SYNC.DEFER_BLOCKING 0x1, 0x100 ;  /* 0x0044000000007b1d */ /* 0x000fe20000010000 */
[----:B------:R-:W-:Y:S02]  /*84a0*/  F2FP.F16.F32.PACK_AB R112, R113, R112 ;  /* 0x000000707170723e */ /* 0x000fe400000000ff */
[----:B------:R-:W-:Y:S02]  /*84b0*/  F2FP.F16.F32.PACK_AB R113, R115, R114 ;  /* 0x000000727371723e */ /* 0x000fe400000000ff */
[----:B------:R-:W-:Y:S02]  /*84c0*/  F2FP.F16.F32.PACK_AB R114, R117, R116 ;  /* 0x000000747572723e */ /* 0x000fe400000000ff */
[----:B------:R-:W-:Y:S02]  /*84d0*/  F2FP.F16.F32.PACK_AB R115, R152, R13 ;  /* 0x0000000d9873723e */ /* 0x000fe400000000ff */
        /* <DEDUP_REMOVED lines=11> */
[----:B------:R-:W-:Y:S01]  /*8590*/  F2FP.F16.F32.PACK_AB R146, R149, R148 ;  /* 0x000000949592723e */ /* 0x000fe200000000ff */
[----:B------:R-:W-:Y:S01]  /*85a0*/  IMAD.U32 R73, RZ, RZ, UR5 ;  /* 0x00000005ff497e24 */ /* 0x000fe2000f8e00ff */
[----:B------:R-:W-:Y:S01]  /*85b0*/  F2FP.F16.F32.PACK_AB R147, R151, R150 ;  /* 0x000000969793723e */ /* 0x000fe200000000ff */
[----:B------:R-:W-:Y:S01]  /*85c0*/  ULDC UR4, c[0x0][0xc] ;  /* 0x0000030000047ab9 */ /* 0x000fe20000000800 */
[----:B------:R-:W-:Y:S01]  /*85d0*/  IMAD.WIDE R4, R218, 0x2, R72 ;  /* 0x00000002da047825 */ /* 0x000fe200078e0248 */
[----:B------:R-:W-:-:S03]  /*85e0*/  UIADD3 UR39, UR4, UR39, URZ ;  /* 0x0000002704277290 */ /* 0x000fc6000fffe03f */
[----:B------:R-:W-:Y:S01]  /*85f0*/  IMAD.WIDE R72, R3, 0x2, R72 ;  /* 0x0000000203487825 */ /* 0x000fe200078e0248 */
[C---:B------:R-:W-:Y:S02]  /*8600*/  IADD3 R40, P1, R4.reuse, 0x20, RZ ;  /* 0x0000002004287810 */ /* 0x040fe40007f3e0ff */
[----:B------:R-:W-:Y:S02]  /*8610*/  IADD3 R48, P3, R4, 0x2000, RZ ;  /* 0x0000200004307810 */ /* 0x000fe40007f7e0ff */
[----:B------:R-:W-:Y:S01]  /*8620*/  LOP3.LUT R37, R40, 0x380, RZ, 0xc0, !PT ;  /* 0x0000038028257812 */ /* 0x000fe200078ec0ff */
[--C-:B------:R-:W-:Y:S01]  /*8630*/  IMAD.X R123, RZ, RZ, R5.reuse, P1 ;  /* 0x000000ffff7b7224 */ /* 0x100fe200008e0605 */
[----:B------:R-:W-:Y:S01]  /*8640*/  IADD3 R44, P0, R4, 0x40, RZ ;  /* 0x00000040042c7810 */ /* 0x000fe20007f1e0ff */
[--C-:B------:R-:W-:Y:S01]  /*8650*/  IMAD.X R135, RZ, RZ, R5.reuse, P3 ;  /* 0x000000ffff877224 */ /* 0x100fe200018e0605 */
[----:B------:R-:W-:Y:S02]  /*8660*/  SHF.R.U64 R37, R37, 0x3, RZ ;  /* 0x0000000325257819 */ /* 0x000fe400000012ff */
[----:B------:R-:W-:Y:S01]  /*8670*/  LOP3.LUT R45, R48, 0x380, RZ, 0xc0, !PT ;  /* 0x00000380302d7812 */ /* 0x000fe200078ec0ff */
[----:B------:R-:W-:Y:S01]  /*8680*/  IMAD.X R127, RZ, RZ, R5, P0 ;  /* 0x000000ffff7f7224 */ /* 0x000fe200000e0605 */
[----:B------:R-:W-:-:S02]  /*8690*/  LOP3.LUT R122, R37, R40, RZ, 0x3c, !PT ;  /* 0x00000028257a7212 */ /* 0x000fc400078e3cff */
[----:B------:R-:W-:Y:S02]  /*86a0*/  LOP3.LUT R37, R44, 0x380, RZ, 0xc0, !PT ;  /* 0x000003802c257812 */ /* 0x000fe400078ec0ff */
[----:B------:R-:W-:Y:S02]  /*86b0*/  SHF.R.U64 R45, R45, 0x3, RZ ;  /* 0x000000032d2d7819 */ /* 0x000fe400000012ff */
[C---:B------:R-:W-:Y:S02]  /*86c0*/  IADD3 R10, P1, R4.reuse, 0x4000, RZ ;  /* 0x00004000040a7810 */ /* 0x040fe40007f3e0ff */
[----:B------:R-:W-:Y:S02]  /*86d0*/  SHF.R.U64 R37, R37, 0x3, RZ ;  /* 0x0000000325257819 */ /* 0x000fe400000012ff */
[C---:B------:R-:W-:Y:S01]  /*86e0*/  IADD3 R52, P6, R4.reuse, 0x2020, RZ ;  /* 0x0000202004347810 */ /* 0x040fe20007fde0ff */
[----:B------:R-:W-:Y:S01]  /*86f0*/  IMAD.X R11, RZ, RZ, R5, P1 ;  /* 0x000000ffff0b7224 */ /* 0x000fe200008e0605 */
[----:B------:R-:W-:-:S02]  /*8700*/  IADD3 R8, P5, R4, 0x2040, RZ ;  /* 0x0000204004087810 */ /* 0x000fc40007fbe0ff */
[----:B------:R-:W-:Y:S01]  /*8710*/  LOP3.LUT R134, R45, R48, RZ, 0x3c, !PT ;  /* 0x000000302d867212 */ /* 0x000fe200078e3cff */
[--C-:B------:R-:W-:Y:S01]  /*8720*/  IMAD.X R139, RZ, RZ, R5.reuse, P6 ;  /* 0x000000ffff8b7224 */ /* 0x100fe200030e0605 */
[----:B------:R-:W-:Y:S01]  /*8730*/  LOP3.LUT R45, R10, 0x380, RZ, 0xc0, !PT ;  /* 0x000003800a2d7812 */ /* 0x000fe200078ec0ff */
[--C-:B------:R-:W-:Y:S01]  /*8740*/  IMAD.X R143, RZ, RZ, R5.reuse, P5 ;  /* 0x000000ffff8f7224 */ /* 0x100fe200028e0605 */
[----:B------:R-:W-:Y:S02]  /*8750*/  IADD3 R41, P4, R4, 0x60, RZ ;  /* 0x0000006004297810 */ /* 0x000fe40007f9e0ff */
[----:B------:R-:W-:Y:S02]  /*8760*/  LOP3.LUT R126, R37, R44, RZ, 0x3c, !PT ;  /* 0x0000002c257e7212 */ /* 0x000fe400078e3cff */
[----:B------:R-:W-:Y:S01]  /*8770*/  LOP3.LUT R37, R8, 0x380, RZ, 0xc0, !PT ;  /* 0x0000038008257812 */ /* 0x000fe200078ec0ff */
[----:B------:R-:W-:Y:S01]  /*8780*/  IMAD.X R131, RZ, RZ, R5, P4 ;  /* 0x000000ffff837224 */ /* 0x000fe200020e0605 */
[----:B------:R-:W-:-:S02]  /*8790*/  SHF.R.U64 R45, R45, 0x3, RZ ;  /* 0x000000032d2d7819 */ /* 0x000fc400000012ff */
[C---:B------:R-:W-:Y:S02]  /*87a0*/  IADD3 R28, P6, R4.reuse, 0x6000, RZ ;  /* 0x00006000041c7810 */ /* 0x040fe40007fde0ff */
[----:B------:R-:W-:Y:S02]  /*87b0*/  SHF.R.U64 R37, R37, 0x3, RZ ;  /* 0x0000000325257819 */ /* 0x000fe400000012ff */
[----:B------:R-:W-:Y:S01]  /*87c0*/  IADD3 R14, P4, R4, 0x4040, RZ ;  /* 0x00004040040e7810 */ /* 0x000fe20007f9e0ff */
[--C-:B------:R-:W-:Y:S01]  /*87d0*/  IMAD.X R101, RZ, RZ, R5.reuse, P6 ;  /* 0x000000ffff657224 */ /* 0x100fe200030e0605 */
[----:B------:R-:W-:Y:S02]  /*87e0*/  LOP3.LUT R10, R45, R10, RZ, 0x3c, !PT ;  /* 0x0000000a2d0a7212 */ /* 0x000fe400078e3cff */
[----:B------:R-:W-:Y:S01]  /*87f0*/  LOP3.LUT R45, R28, 0x380, RZ, 0xc0, !PT ;  /* 0x000003801c2d7812 */ /* 0x000fe200078ec0ff */
[----:B------:R-:W-:Y:S01]  /*8800*/  IMAD.X R53, RZ, RZ, R5, P4 ;  /* 0x000000ffff357224 */ /* 0x000fe200020e0605 */
[----:B------:R-:W-:-:S02]  /*8810*/  LOP3.LUT R49, R52, 0x380, RZ, 0xc0, !PT ;  /* 0x0000038034317812 */ /* 0x000fc400078ec0ff */
[----:B------:R-:W-:Y:S02]  /*8820*/  LOP3.LUT R142, R37, R8, RZ, 0x3c, !PT ;  /* 0x00000008258e7212 */ /* 0x000fe400078e3cff */
[----:B------:R-:W-:Y:S02]  /*8830*/  LOP3.LUT R25, R4, 0x380, RZ, 0xc0, !PT ;  /* 0x0000038004197812 */ /* 0x000fe400078ec0ff */
[----:B------:R-:W-:Y:S02]  /*8840*/  LOP3.LUT R37, R14, 0x380, RZ, 0xc0, !PT ;  /* 0x000003800e257812 */ /* 0x000fe400078ec0ff */
[C---:B------:R-:W-:Y:S02]  /*8850*/  IADD3 R36, P2, R4.reuse, 0x2060, RZ ;  /* 0x0000206004247810 */ /* 0x040fe40007f5e0ff */
[----:B------:R-:W-:Y:S02]  /*8860*/  SHF.R.U64 R45, R45, 0x3, RZ ;  /* 0x000000032d2d7819 */ /* 0x000fe400000012ff */
[C---:B------:R-:W-:Y:S01]  /*8870*/  IADD3 R3, P1, R4.reuse, 0x6060, RZ ;  /* 0x0000606004037810 */ /* 0x040fe20007f3e0ff */
[----:B------:R-:W-:Y:S01]  /*8880*/  IMAD.X R9, RZ, RZ, R5, P2 ;  /* 0x000000ffff097224 */ /* 0x000fe200010e0605 */
[----:B------:R-:W-:-:S02]  /*8890*/  IADD3 R24, P3, R4, 0x4060, RZ ;  /* 0x0000406004187810 */ /* 0x000fc40007f7e0ff */
[----:B------:R-:W-:Y:S01]  /*88a0*/  SHF.R.U64 R49, R49, 0x3, RZ ;  /* 0x0000000331317819 */ /* 0x000fe200000012ff */
[--C-:B------:R-:W-:Y:S01]  /*88b0*/  IMAD.X R29, RZ, RZ, R5.reuse, P1 ;  /* 0x000000ffff1d7224 */ /* 0x100fe200008e0605 */
[----:B------:R-:W-:Y:S01]  /*88c0*/  SHF.R.U64 R25, R25, 0x3, RZ ;  /* 0x0000000319197819 */ /* 0x000fe200000012ff */
[----:B------:R-:W-:Y:S01]  /*88d0*/  IMAD.X R69, RZ, RZ, R5, P3 ;  /* 0x000000ffff457224 */ /* 0x000fe200018e0605 */
[----:B------:R-:W-:Y:S02]  /*88e0*/  SHF.R.U64 R37, R37, 0x3, RZ ;  /* 0x0000000325257819 */ /* 0x000fe400000012ff */
[----:B------:R-:W-:Y:S02]  /*88f0*/  LOP3.LUT R100, R45, R28, RZ, 0x3c, !PT ;  /* 0x0000001c2d647212 */ /* 0x000fe400078e3cff */
[----:B------:R-:W-:Y:S02]  /*8900*/  LOP3.LUT R40, R41, 0x380, RZ, 0xc0, !PT ;  /* 0x0000038029287812 */ /* 0x000fe400078ec0ff */
[----:B------:R-:W-:-:S02]  /*8910*/  LOP3.LUT R28, R3, 0x380, RZ, 0xc0, !PT ;  /* 0x00000380031c7812 */ /* 0x000fc400078ec0ff */
[C---:B------:R-:W-:Y:S02]  /*8920*/  IADD3 R32, P0, R4.reuse, 0x4020, RZ ;  /* 0x0000402004207810 */ /* 0x040fe40007f1e0ff */
[C---:B------:R-:W-:Y:S02]  /*8930*/  IADD3 R20, P5, R4.reuse, 0x6020, RZ ;  /* 0x0000602004147810 */ /* 0x040fe40007fbe0ff */
[----:B------:R-:W-:Y:S01]  /*8940*/  IADD3 R6, P2, R4, 0x6040, RZ ;  /* 0x0000604004067810 */ /* 0x000fe20007f5e0ff */
[--C-:B------:R-:W-:Y:S01]  /*8950*/  IMAD.X R33, RZ, RZ, R5.reuse, P0 ;  /* 0x000000ffff217224 */ /* 0x100fe200000e0605 */
[----:B------:R-:W-:Y:S01]  /*8960*/  LOP3.LUT R138, R49, R52, RZ, 0x3c, !PT ;  /* 0x00000034318a7212 */ /* 0x000fe200078e3cff */
[--C-:B------:R-:W-:Y:S01]  /*8970*/  IMAD.X R119, RZ, RZ, R5.reuse, P5 ;  /* 0x000000ffff777224 */ /* 0x100fe200028e0605 */
[----:B------:R-:W-:Y:S01]  /*8980*/  LOP3.LUT R4, R25, R4, RZ, 0x3c, !PT ;  /* 0x0000000419047212 */ /* 0x000fe200078e3cff */
[----:B------:R-:W-:Y:S01]  /*8990*/  IMAD.X R25, RZ, RZ, R5, P2 ;  /* 0x000000ffff197224 */ /* 0x000fe200010e0605 */
[----:B------:R-:W-:-:S02]  /*89a0*/  LOP3.LUT R52, R37, R14, RZ, 0x3c, !PT ;  /* 0x0000000e25347212 */ /* 0x000fc400078e3cff */
[----:B------:R-:W-:Y:S02]  /*89b0*/  IADD3 R37, P3, R72, 0x2000, RZ ;  /* 0x0000200048257810 */ /* 0x000fe40007f7e0ff */
[----:B------:R-:W-:Y:S02]  /*89c0*/  SHF.R.U64 R40, R40, 0x3, RZ ;  /* 0x0000000328287819 */ /* 0x000fe400000012ff */
[----:B------:R-:W-:Y:S02]  /*89d0*/  SHF.R.U64 R28, R28, 0x3, RZ ;  /* 0x000000031c1c7819 */ /* 0x000fe400000012ff */
[----:B------:R-:W-:Y:S02]  /*89e0*/  MOV R57, R4 ;  /* 0x0000000400397202 */ /* 0x000fe40000000f00 */
[----:B------:R-:W-:Y:S01]  /*89f0*/  F2FP.F16.F32.PACK_AB R4, R15, R21 ;  /* 0x000000150f04723e */ /* 0x000fe200000000ff */
[----:B------:R-:W-:Y:S01]  /*8a00*/  IMAD.X R21, RZ, RZ, R73, P3 ;  /* 0x000000ffff157224 */ /* 0x000fe200018e0649 */
[----:B------:R-:W-:-:S02]  /*8a10*/  LOP3.LUT R130, R40, R41, RZ, 0x3c, !PT ;  /* 0x0000002928827212 */ /* 0x000fc400078e3cff */
[----:B------:R-:W-:Y:S02]  /*8a20*/  LOP3.LUT R28, R28, R3, RZ, 0x3c, !PT ;  /* 0x000000031c1c7212 */ /* 0x000fe400078e3cff */
[----:B------:R-:W-:Y:S02]  /*8a30*/  LOP3.LUT R41, R36, 0x380, RZ, 0xc0, !PT ;  /* 0x0000038024297812 */ /* 0x000fe400078ec0ff */
[----:B------:R-:W-:Y:S02]  /*8a40*/  IADD3 R3, P3, R72, 0x9000, RZ ;  /* 0x0000900048037810 */ /* 0x000fe40007f7e0ff */
[----:B------:R-:W-:Y:S02]  /*8a50*/  LOP3.LUT R49, R32, 0x380, RZ, 0xc0, !PT ;  /* 0x0000038020317812 */ /* 0x000fe400078ec0ff */
[----:B------:R-:W-:Y:S02]  /*8a60*/  SHF.R.U64 R41, R41, 0x3, RZ ;  /* 0x0000000329297819 */ /* 0x000fe400000012ff */
[----:B------:R-:W-:-:S02]  /*8a70*/  LOP3.LUT R56, R3, 0x380, RZ, 0xc0, !PT ;  /* 0x0000038003387812 */ /* 0x000fc400078ec0ff */
[----:B------:R-:W-:Y:S02]  /*8a80*/  SHF.R.U64 R49, R49, 0x3, RZ ;  /* 0x0000000331317819 */ /* 0x000fe400000012ff */
[----:B------:R-:W-:Y:S02]  /*8a90*/  LOP3.LUT R8, R41, R36, RZ, 0x3c, !PT ;  /* 0x0000002429087212 */ /* 0x000fe400078e3cff */
[----:B------:R-:W-:Y:S02]  /*8aa0*/  SHF.R.U64 R56, R56, 0x3, RZ ;  /* 0x0000000338387819 */ /* 0x000fe400000012ff */
[----:B------:R-:W-:Y:S02]  /*8ab0*/  LOP3.LUT R41, R24, 0x380, RZ, 0xc0, !PT ;  /* 0x0000038018297812 */ /* 0x000fe400078ec0ff */
[----:B------:R-:W-:Y:S02]  /*8ac0*/  LOP3.LUT R32, R49, R32, RZ, 0x3c, !PT ;  /* 0x0000002031207212 */ /* 0x000fe400078e3cff */
[----:B------:R-:W-:-:S02]  /*8ad0*/  LOP3.LUT R56, R56, R3, RZ, 0x3c, !PT ;  /* 0x0000000338387212 */ /* 0x000fc400078e3cff */
[----:B------:R-:W-:Y:S01]  /*8ae0*/  LOP3.LUT R49, R20, 0x380, RZ, 0xc0, !PT ;  /* 0x0000038014317812 */ /* 0x000fe200078ec0ff */
[----:B------:R-:W0:Y:S01]  /*8af0*/  SHFL.IDX PT, R3, R213, RZ, 0x1f ;  /* 0x00001fffd5037589 */ /* 0x000e2200000e0000 */
[----:B------:R-:W-:Y:S02]  /*8b00*/  SHF.R.U64 R41, R41, 0x3, RZ ;  /* 0x0000000329297819 */ /* 0x000fe400000012ff */
[----:B------:R-:W-:Y:S02]  /*8b10*/  SHF.R.U64 R49, R49, 0x3, RZ ;  /* 0x0000000331317819 */ /* 0x000fe400000012ff */
[----:B------:R-:W-:Y:S02]  /*8b20*/  LOP3.LUT R68, R41, R24, RZ, 0x3c, !PT ;  /* 0x0000001829447212 */ /* 0x000fe400078e3cff */
[----:B------:R-:W-:Y:S02]  /*8b30*/  IADD3 R41, P2, R72, 0x1000, RZ ;  /* 0x0000100048297810 */ /* 0x000fe40007f5e0ff */
[----:B------:R-:W-:-:S02]  /*8b40*/  LOP3.LUT R45, R6, 0x380, RZ, 0xc0, !PT ;  /* 0x00000380062d7812 */ /* 0x000fc400078ec0ff */
[----:B------:R-:W-:Y:S01]  /*8b50*/  LOP3.LUT R118, R49, R20, RZ, 0x3c, !PT ;  /* 0x0000001431767212 */ /* 0x000fe200078e3cff */
[----:B------:R-:W-:Y:S01]  /*8b60*/  IMAD.X R15, RZ, RZ, R73, P2 ;  /* 0x000000ffff0f7224 */ /* 0x000fe200010e0649 */
[----:B------:R-:W-:Y:S02]  /*8b70*/  LOP3.LUT R14, R41, 0x380, RZ, 0xc0, !PT ;  /* 0x00000380290e7812 */ /* 0x000fe400078ec0ff */
[----:B------:R-:W-:Y:S02]  /*8b80*/  LOP3.LUT R20, R37, 0x380, RZ, 0xc0, !PT ;  /* 0x0000038025147812 */ /* 0x000fe400078ec0ff */
[----:B------:R-:W-:Y:S02]  /*8b90*/  SHF.R.U64 R45, R45, 0x3, RZ ;  /* 0x000000032d2d7819 */ /* 0x000fe400000012ff */
[----:B------:R-:W-:Y:S02]  /*8ba0*/  SHF.R.U64 R14, R14, 0x3, RZ ;  /* 0x000000030e0e7819 */ /* 0x000fe400000012ff */
[----:B------:R-:W-:-:S02]  /*8bb0*/  SHF.R.U64 R20, R20, 0x3, RZ ;  /* 0x0000000314147819 */ /* 0x000fc400000012ff */
[----:B------:R-:W-:Y:S02]  /*8bc0*/  LOP3.LUT R24, R45, R6, RZ, 0x3c, !PT ;  /* 0x000000062d187212 */ /* 0x000fe400078e3cff */
[----:B------:R-:W-:Y:S02]  /*8bd0*/  F2FP.F16.F32.PACK_AB R6, R7, R193 ;  /* 0x000000c10706723e */ /* 0x000fe400000000ff */
[----:B------:R-:W-:Y:S02]  /*8be0*/  LOP3.LUT R14, R14, R41, RZ, 0x3c, !PT ;  /* 0x000000290e0e7212 */ /* 0x000fe400078e3cff */
[----:B------:R-:W-:Y:S02]  /*8bf0*/  LOP3.LUT R20, R20, R37, RZ, 0x3c, !PT ;  /* 0x0000002514147212 */ /* 0x000fe400078e3cff */
[----:B------:R-:W-:Y:S02]  /*8c00*/  F2FP.F16.F32.PACK_AB R5, R27, R26 ;  /* 0x0000001a1b05723e */ /* 0x000fe400000000ff */
[----:B------:R-:W-:-:S02]  /*8c10*/  F2FP.F16.F32.PACK_AB R7, R31, R30 ;  /* 0x0000001e1f07723e */ /* 0x000fc400000000ff */
[C---:B------:R-:W-:Y:S02]  /*8c20*/  IADD3 R37, P4, R72.reuse, 0x3000, RZ ;  /* 0x0000300048257810 */ /* 0x040fe40007f9e0ff */
[C---:B------:R-:W-:Y:S01]  /*8c30*/  IADD3 R41, P5, R72.reuse, 0x4000, RZ ;  /* 0x0000400048297810 */ /* 0x040fe20007fbe0ff */
[----:B------:R1:W-:Y:S01]  /*8c40*/  STSM.16.M88.4 [R57], R4 ;  /* 0x0000000439007844 */ /* 0x0003e20000000200 */
[C---:B------:R-:W-:Y:S02]  /*8c50*/  IADD3 R45, P6, R72.reuse, 0x5000, RZ ;  /* 0x00005000482d7810 */ /* 0x040fe40007fde0ff */
[C---:B------:R-:W-:Y:S02]  /*8c60*/  IADD3 R49, P0, R72.reuse, 0x6000, RZ ;  /* 0x0000600048317810 */ /* 0x040fe40007f1e0ff */
[C---:B------:R-:W-:Y:S02]  /*8c70*/  IADD3 R65, P1, R72.reuse, 0x7000, RZ ;  /* 0x0000700048417810 */ /* 0x040fe40007f3e0ff */
[----:B------:R-:W-:-:S02]  /*8c80*/  IADD3 R61, P2, R72, 0x8000, RZ ;  /* 0x00008000483d7810 */ /* 0x000fc40007f5e0ff */
[----:B------:R-:W-:Y:S02]  /*8c90*/  LOP3.LUT R36, R37, 0x380, RZ, 0xc0, !PT ;  /* 0x0000038025247812 */ /* 0x000fe400078ec0ff */
[----:B------:R-:W-:Y:S02]  /*8ca0*/  LOP3.LUT R40, R41, 0x380, RZ, 0xc0, !PT ;  /* 0x0000038029287812 */ /* 0x000fe400078ec0ff */
[----:B------:R-:W-:Y:S02]  /*8cb0*/  LOP3.LUT R44, R45, 0x380, RZ, 0xc0, !PT ;  /* 0x000003802d2c7812 */ /* 0x000fe400078ec0ff */
[----:B------:R-:W-:Y:S01]  /*8cc0*/  LOP3.LUT R48, R49, 0x380, RZ, 0xc0, !PT ;  /* 0x0000038031307812 */ /* 0x000fe200078ec0ff */
[----:B-1----:R-:W-:Y:S01]  /*8cd0*/  IMAD.X R57, RZ, RZ, R73, P3 ;  /* 0x000000ffff397224 */ /* 0x002fe200018e0649 */
[----:B------:R-:W-:Y:S02]  /*8ce0*/  LOP3.LUT R64, R65, 0x380, RZ, 0xc0, !PT ;  /* 0x0000038041407812 */ /* 0x000fe400078ec0ff */
[----:B------:R-:W-:-:S02]  /*8cf0*/  LOP3.LUT R60, R61, 0x380, RZ, 0xc0, !PT ;  /* 0x000003803d3c7812 */ /* 0x000fc400078ec0ff */
[----:B0-----:R-:W-:Y:S02]  /*8d00*/  ISETP.NE.AND P3, PT, R3, RZ, PT ;  /* 0x000000ff0300720c */ /* 0x001fe40003f65270 */
[----:B------:R-:W-:Y:S02]  /*8d10*/  LOP3.LUT R3, R72, 0x380, RZ, 0xc0, !PT ;  /* 0x0000038048037812 */ /* 0x000fe400078ec0ff */
        /* <DEDUP_REMOVED lines=24> */
[----:B------:R-:W-:Y:S02]  /*8ea0*/  IADD3 R77, P2, R72, 0xf000, RZ ;  /* 0x0000f000484d7810 */ /* 0x000fe40007f5e0ff */
[----:B------:R-:W-:-:S02]  /*8eb0*/  MOV R27, R126 ;  /* 0x0000007e001b7202 */ /* 0x000fc40000000f00 */
[----:B------:R-:W-:Y:S02]  /*8ec0*/  LOP3.LUT R72, R3, R72, RZ, 0x3c, !PT ;  /* 0x0000004803487212 */ /* 0x000fe400078e3cff */
[----:B------:R-:W-:Y:S02]  /*8ed0*/  MOV R26, R122 ;  /* 0x0000007a001a7202 */ /* 0x000fe40000000f00 */
[----:B------:R-:W-:Y:S02]  /*8ee0*/  MOV R127, R8 ;  /* 0x00000008007f7202 */ /* 0x000fe40000000f00 */
[----:B------:R-:W-:Y:S02]  /*8ef0*/  MOV R3, R10 ;  /* 0x0000000a00037202 */ /* 0x000fe40000000f00 */
[----:B------:R-:W-:Y:S02]  /*8f00*/  F2FP.F16.F32.PACK_AB R4, R210, R211 ;  /* 0x000000d3d204723e */ /* 0x000fe400000000ff */
        /* <DEDUP_REMOVED lines=8> */
[----:B------:R-:W-:Y:S02]  /*8f90*/  MOV R38, R24 ;  /* 0x0000001800267202 */ /* 0x000fe40000000f00 */
[----:B------:R-:W-:Y:S01]  /*8fa0*/  MOV R130, R130 ;  /* 0x0000008200827202 */ /* 0x000fe20000000f00 */
[----:B------:R1:W-:Y:S01]  /*8fb0*/  STSM.16.M88.4 [R27], R8 ;  /* 0x000000081b007844 */ /* 0x0003e20000000200 */
[----:B------:R-:W-:Y:S02]  /*8fc0*/  MOV R39, R28 ;  /* 0x0000001c00277202 */ /* 0x000fe40000000f00 */
[----:B------:R-:W-:Y:S02]  /*8fd0*/  F2FP.F16.F32.PACK_AB R24, R201, R202 ;  /* 0x000000cac918723e */ /* 0x000fe400000000ff */
[----:B------:R-:W-:Y:S02]  /*8fe0*/  F2FP.F16.F32.PACK_AB R25, R51, R50 ;  /* 0x000000323319723e */ /* 0x000fe400000000ff */
[----:B------:R-:W-:-:S02]  /*8ff0*/  MOV R134, R134 ;  /* 0x0000008600867202 */ /* 0x000fc40000000f00 */
[----:B0-----:R-:W-:Y:S02]  /*9000*/  F2FP.F16.F32.PACK_AB R26, R199, R200 ;  /* 0x000000c8c71a723e */ /* 0x001fe400000000ff */
[----:B------:R-:W-:Y:S02]  /*9010*/  F2FP.F16.F32.PACK_AB R28, R197, R198 ;  /* 0x000000c6c51c723e */ /* 0x000fe400000000ff */
[----:B------:R-:W-:Y:S02]  /*9020*/  F2FP.F16.F32.PACK_AB R29, R59, R58 ;  /* 0x0000003a3b1d723e */ /* 0x000fe400000000ff */
[----:B------:R-:W-:Y:S02]  /*9030*/  F2FP.F16.F32.PACK_AB R30, R195, R196 ;  /* 0x000000c4c31e723e */ /* 0x000fe400000000ff */
[----:B-1----:R-:W-:Y:S02]  /*9040*/  F2FP.F16.F32.PACK_AB R27, R55, R54 ;  /* 0x00000036371b723e */ /* 0x002fe400000000ff */
[----:B------:R-:W-:-:S02]  /*9050*/  F2FP.F16.F32.PACK_AB R31, R63, R62 ;  /* 0x0000003e3f1f723e */ /* 0x000fc400000000ff */
[----:B------:R-:W-:Y:S01]  /*9060*/  MOV R138, R138 ;  /* 0x0000008a008a7202 */ /* 0x000fe20000000f00 */
[----:B------:R-:W-:Y:S01]  /*9070*/  STSM.16.M88.4 [R130], R24 ;  /* 0x0000001882007844 */ /* 0x000fe20000000200 */
[----:B------:R-:W-:Y:S02]  /*9080*/  F2FP.F16.F32.PACK_AB R4, R183, R194 ;  /* 0x000000c2b704723e */ /* 0x000fe400000000ff */
[----:B------:R-:W-:Y:S01]  /*9090*/  F2FP.F16.F32.PACK_AB R5, R67, R66 ;  /* 0x000000424305723e */ /* 0x000fe200000000ff */
[----:B------:R-:W-:Y:S01]  /*90a0*/  STSM.16.M88.4 [R134], R28 ;  /* 0x0000001c86007844 */ /* 0x000fe20000000200 */
[----:B------:R-:W-:Y:S02]  /*90b0*/  F2FP.F16.F32.PACK_AB R6, R181, R182 ;  /* 0x000000b6b506723e */ /* 0x000fe400000000ff */
[----:B------:R-:W-:Y:S02]  /*90c0*/  F2FP.F16.F32.PACK_AB R7, R71, R70 ;  /* 0x000000464707723e */ /* 0x000fe400000000ff */
[----:B------:R-:W-:-:S02]  /*90d0*/  MOV R142, R142 ;  /* 0x0000008e008e7202 */ /* 0x000fc40000000f00 */
[----:B------:R-:W-:Y:S01]  /*90e0*/  F2FP.F16.F32.PACK_AB R8, R179, R180 ;  /* 0x000000b4b308723e */ /* 0x000fe200000000ff */
[----:B------:R-:W-:Y:S01]  /*90f0*/  STSM.16.M88.4 [R138], R4 ;  /* 0x000000048a007844 */ /* 0x000fe20000000200 */
[----:B------:R-:W-:Y:S02]  /*9100*/  F2FP.F16.F32.PACK_AB R9, R75, R74 ;  /* 0x0000004a4b09723e */ /* 0x000fe400000000ff */
[----:B------:R-:W-:Y:S02]  /*9110*/  F2FP.F16.F32.PACK_AB R10, R177, R178 ;  /* 0x000000b2b10a723e */ /* 0x000fe400000000ff */
[----:B------:R-:W-:Y:S02]  /*9120*/  F2FP.F16.F32.PACK_AB R11, R79, R78 ;  /* 0x0000004e4f0b723e */ /* 0x000fe400000000ff */
[----:B------:R-:W-:Y:S02]  /*9130*/  MOV R122, R32 ;  /* 0x00000020007a7202 */ /* 0x000fe40000000f00 */
[----:B------:R-:W-:Y:S01]  /*9140*/  MOV R123, R52 ;  /* 0x00000034007b7202 */ /* 0x000fe20000000f00 */
[----:B------:R0:W-:Y:S01]  /*9150*/  STSM.16.M88.4 [R142], R8 ;  /* 0x000000088e007844 */ /* 0x0001e20000000200 */
[----:B------:R-:W-:-:S02]  /*9160*/  F2FP.F16.F32.PACK_AB R32, R175, R176 ;  /* 0x000000b0af20723e */ /* 0x000fc400000000ff */
[----:B------:R-:W-:Y:S02]  /*9170*/  F2FP.F16.F32.PACK_AB R33, R83, R82 ;  /* 0x000000525321723e */ /* 0x000fe400000000ff */
[----:B------:R-:W-:Y:S02]  /*9180*/  F2FP.F16.F32.PACK_AB R34, R173, R174 ;  /* 0x000000aead22723e */ /* 0x000fe400000000ff */
[----:B------:R-:W-:Y:S02]  /*9190*/  F2FP.F16.F32.PACK_AB R35, R87, R86 ;  /* 0x000000565723723e */ /* 0x000fe400000000ff */
[----:B------:R-:W-:Y:S02]  /*91a0*/  MOV R126, R68 ;  /* 0x00000044007e7202 */ /* 0x000fe40000000f00 */
[----:B------:R-:W-:Y:S01]  /*91b0*/  F2FP.F16.F32.PACK_AB R52, R171, R172 ;  /* 0x000000acab34723e */ /* 0x000fe200000000ff */
[----:B------:R-:W-:Y:S01]  /*91c0*/  STSM.16.M88.4 [R127], R32 ;  /* 0x000000207f007844 */ /* 0x000fe20000000200 */
[----:B------:R-:W-:-:S02]  /*91d0*/  F2FP.F16.F32.PACK_AB R53, R91, R90 ;  /* 0x0000005a5b35723e */ /* 0x000fc400000000ff */
[----:B------:R-:W-:Y:S01]  /*91e0*/  F2FP.F16.F32.PACK_AB R54, R169, R170 ;  /* 0x000000aaa936723e */ /* 0x000fe200000000ff */
[----:B0-----:R-:W0:Y:S01]  /*91f0*/  LDC R10, c[0x0][0xd44] ;  /* 0x00035100ff0a7b82 */ /* 0x001e220000000800 */
[----:B------:R-:W-:Y:S02]  /*9200*/  F2FP.F16.F32.PACK_AB R55, R95, R94 ;  /* 0x0000005e5f37723e */ /* 0x000fe400000000ff */
[----:B------:R-:W-:Y:S02]  /*9210*/  F2FP.F16.F32.PACK_AB R68, R167, R168 ;  /* 0x000000a8a744723e */ /* 0x000fe400000000ff */
[----:B------:R-:W-:Y:S01]  /*9220*/  F2FP.F16.F32.PACK_AB R69, R99, R98 ;  /* 0x000000626345723e */ /* 0x000fe200000000ff */
[----:B------:R1:W-:Y:S01]  /*9230*/  STSM.16.M88.4 [R3], R52 ;  /* 0x0000003403007844 */ /* 0x0003e20000000200 */
[----:B------:R-:W-:Y:S02]  /*9240*/  F2FP.F16.F32.PACK_AB R70, R155, R159 ;  /* 0x0000009f9b46723e */ /* 0x000fe400000000ff */
[----:B------:R-:W-:-:S02]  /*9250*/  F2FP.F16.F32.PACK_AB R71, R103, R102 ;  /* 0x000000666747723e */ /* 0x000fc400000000ff */
[----:B------:R-:W-:Y:S02]  /*9260*/  F2FP.F16.F32.PACK_AB R4, R105, R104 ;  /* 0x000000686904723e */ /* 0x000fe400000000ff */
[----:B------:R-:W-:Y:S01]  /*9270*/  F2FP.F16.F32.PACK_AB R5, R107, R106 ;  /* 0x0000006a6b05723e */ /* 0x000fe200000000ff */
[----:B------:R2:W-:Y:S01]  /*9280*/  STSM.16.M88.4 [R122], R68 ;  /* 0x000000447a007844 */ /* 0x0005e20000000200 */
[----:B------:R-:W-:Y:S02]  /*9290*/  F2FP.F16.F32.PACK_AB R6, R109, R108 ;  /* 0x0000006c6d06723e */ /* 0x000fe400000000ff */
[----:B------:R-:W-:Y:S02]  /*92a0*/  F2FP.F16.F32.PACK_AB R7, R111, R110 ;  /* 0x0000006e6f07723e */ /* 0x000fe400000000ff */
[----:B------:R-:W-:Y:S02]  /*92b0*/  MOV R100, R100 ;  /* 0x0000006400647202 */ /* 0x000fe40000000f00 */
[----:B------:R-:W-:Y:S01]  /*92c0*/  MOV R118, R118 ;  /* 0x0000007600767202 */ /* 0x000fe20000000f00 */
[----:B------:R3:W-:Y:S01]  /*92d0*/  STSM.16.M88.4 [R123], R4 ;  /* 0x000000047b007844 */ /* 0x0007e20000000200 */
[----:B------:R-:W-:Y:S01]  /*92e0*/  F2FP.F16.F32.PACK_AB R130, R133, R132 ;  /* 0x000000848582723e */ /* 0x000fe200000000ff */
[----:B-1----:R-:W-:Y:S01]  /*92f0*/  IMAD.MOV R3, RZ, RZ, -R187 ;  /* 0x000000ffff037224 */ /* 0x002fe200078e0abb */
[----:B------:R-:W-:Y:S01]  /*9300*/  F2FP.F16.F32.PACK_AB R131, R162, R161 ;  /* 0x000000a1a283723e */ /* 0x000fe200000000ff */
[----:B------:R1:W-:Y:S01]  /*9310*/  STSM.16.M88.4 [R126], R112 ;  /* 0x000000707e007844 */ /* 0x0003e20000000200 */
[----:B------:R-:W-:Y:S01]  /*9320*/  F2FP.F16.F32.PACK_AB R138, R141, R140 ;  /* 0x0000008c8d8a723e */ /* 0x000fe200000000ff */
[----:B0-----:R-:W-:Y:S01]  /*9330*/  IMAD R10, R10, R3, UR40 ;  /* 0x000000280a0a7e24 */ /* 0x001fe2000f8e0203 */
[----:B------:R-:W-:-:S02]  /*9340*/  F2FP.F16.F32.PACK_AB R139, R166, R165 ;  /* 0x000000a5a68b723e */ /* 0x000fc400000000ff */
[----:B--2---:R-:W-:Y:S02]  /*9350*/  F2FP.F16.F32.PACK_AB R122, R125, R124 ;  /* 0x0000007c7d7a723e */ /* 0x004fe400000000ff */
[----:B------:R-:W-:Y:S02]  /*9360*/  LOP3.LUT R96, R97, 0x380, RZ, 0xc0, !PT ;  /* 0x0000038061607812 */ /* 0x000fe400078ec0ff */
[----:B------:R-:W-:Y:S02]  /*9370*/  LOP3.LUT R92, R93, 0x380, RZ, 0xc0, !PT ;  /* 0x000003805d5c7812 */ /* 0x000fe400078ec0ff */
[----:B------:R-:W-:Y:S02]  /*9380*/  LOP3.LUT R88, R89, 0x380, RZ, 0xc0, !PT ;  /* 0x0000038059587812 */ /* 0x000fe400078ec0ff */
[----:B---3--:R-:W-:Y:S02]  /*9390*/  F2FP.F16.F32.PACK_AB R123, R157, R156 ;  /* 0x0000009c9d7b723e */ /* 0x008fe400000000ff */
[----:B------:R-:W-:-:S02]  /*93a0*/  LOP3.LUT R84, R85, 0x380, RZ, 0xc0, !PT ;  /* 0x0000038055547812 */ /* 0x000fc400078ec0ff */
[----:B------:R-:W-:Y:S01]  /*93b0*/  LOP3.LUT R80, R81, 0x380, RZ, 0xc0, !PT ;  /* 0x0000038051507812 */ /* 0x000fe200078ec0ff */
[----:B------:R1:W-:Y:S01]  /*93c0*/  STSM.16.M88.4 [R100], R120 ;  /* 0x0000007864007844 */ /* 0x0003e20000000200 */
[----:B------:R-:W-:Y:S02]  /*93d0*/  LOP3.LUT R76, R77, 0x380, RZ, 0xc0, !PT ;  /* 0x000003804d4c7812 */ /* 0x000fe400078ec0ff */
[----:B------:R-:W-:Y:S01]  /*93e0*/  SHF.R.U64 R96, R96, 0x3, RZ ;  /* 0x0000000360607819 */ /* 0x000fe200000012ff */
[----:B------:R1:W-:Y:S01]  /*93f0*/  STSM.16.M88.4 [R118], R128 ;  /* 0x0000008076007844 */ /* 0x0003e20000000200 */
[----:B------:R-:W-:Y:S02]  /*9400*/  SHF.R.U64 R92, R92, 0x3, RZ ;  /* 0x000000035c5c7819 */ /* 0x000fe400000012ff */
[----:B------:R-:W-:Y:S01]  /*9410*/  SHF.R.U64 R88, R88, 0x3, RZ ;  /* 0x0000000358587819 */ /* 0x000fe200000012ff */
[----:B------:R1:W-:Y:S01]  /*9420*/  STSM.16.M88.4 [R38], R136 ;  /* 0x0000008826007844 */ /* 0x0003e20000000200 */
[----:B------:R-:W-:-:S02]  /*9430*/  SHF.R.U64 R84, R84, 0x3, RZ ;  /* 0x0000000354547819 */ /* 0x000fc400000012ff */
[----:B------:R-:W-:Y:S01]  /*9440*/  SHF.R.U64 R80, R80, 0x3, RZ ;  /* 0x0000000350507819 */ /* 0x000fe200000012ff */
[----:B------:R1:W-:Y:S01]  /*9450*/  STSM.16.M88.4 [R39], R144 ;  /* 0x0000009027007844 */ /* 0x0003e20000000200 */
        /* <DEDUP_REMOVED lines=12> */
[----:B------:R-:W-:Y:S02]  /*9520*/  IADD3.X R85, RZ, R73, RZ, P0, !PT ;  /* 0x00000049ff557210 */ /* 0x000fe400007fe4ff */
[----:B------:R-:W-:Y:S02]  /*9530*/  SHF.R.S32.HI R24, RZ, 0x1f, R187 ;  /* 0x0000001fff187819 */ /* 0x000fe400000114bb */
[----:B------:R-:W-:Y:S01]  /*9540*/  SHF.R.S32.HI R11, RZ, 0x1f, R10 ;  /* 0x0000001fff0b7819 */ /* 0x000fe2000001140a */
[----:B------:R-:W-:Y:S06]  /*9550*/  BAR.SYNC.DEFER_BLOCKING 0x1, 0x100 ;  /* 0x0044000000007b1d */ /* 0x000fec0000010000 */
[----:B-1----:R-:W-:Y:S05]  /*9560*/  @P3 BRA `(.L_x_206) ;  /* 0x0000000000c03947 */ /* 0x002fea0003800000 */
[----:B------:R-:W0:Y:S01]  /*9570*/  LDC R8, c[0x0][0xce8] ;  /* 0x00033a00ff087b82 */ /* 0x000e220000000800 */
[----:B------:R-:W-:Y:S01]  /*9580*/  IMAD R3, RZ, RZ, -UR40 ;  /* 0x80000028ff037e24 */ /* 0x000fe2000f8e02ff */
[----:B------:R-:W-:Y:S01]  /*9590*/  ULDC.64 UR4, c[0x0][0xc90] ;  /* 0x0003240000047ab9 */ /* 0x000fe20000000a00 */
[----:B------:R-:W-:-:S05]  /*95a0*/  IMAD.MOV R28, RZ, RZ, -R22 ;  /* 0x000000ffff1c7224 */ /* 0x000fca00078e0a16 */
[----:B------:R-:W1:Y:S01]  /*95b0*/  LDC R4, c[0x0][0xd38] ;  /* 0x00034e00ff047b82 */ /* 0x000e620000000800 */
[----:B0-----:R-:W-:Y:S01]  /*95c0*/  ISETP.NE.AND P0, PT, R8, 0x1, PT ;  /* 0x000000010800780c */ /* 0x001fe20003f05270 */
[----:B-1----:R-:W-:Y:S02]  /*95d0*/  IMAD R13, R4, R3, UR41 ;  /* 0x00000029040d7e24 */ /* 0x002fe4000f8e0203 */
[----:B------:R-:W-:Y:S02]  /*95e0*/  IMAD R3, R11, UR4, RZ ;  /* 0x000000040b037c24 */ /* 0x000fe4000f8e02ff */
[----:B------:R-:W-:-:S08]  /*95f0*/  IMAD R25, R13, 0x40, R217 ;  /* 0x000000400d197824 */ /* 0x000fd000078e02d9 */
[----:B------:R-:W0:Y:S01]  /*9600*/  @P0 LDC R6, c[0x0][0xcec] ;  /* 0x00033b00ff060b82 */ /* 0x000e220000000800 */
[C---:B------:R-:W-:Y:S02]  /*9610*/  IMAD R7, R10.reuse, UR5, R3 ;  /* 0x000000050a077c24 */ /* 0x040fe4000f8e0203 */
[----:B------:R-:W-:Y:S02]  /*9620*/  IMAD.MOV.U32 R3, RZ, RZ, R25 ;  /* 0x000000ffff037224 */ /* 0x000fe400078e0019 */
[----:B------:R-:W-:Y:S01]  /*9630*/  IMAD.WIDE.U32 R4, R10, UR4, RZ ;  /* 0x000000040a047c25 */ /* 0x000fe2000f8e00ff */
[----:B------:R-:W-:Y:S02]  /*9640*/  ULDC.64 UR4, c[0x0][0xc98] ;  /* 0x0003260000047ab9 */ /* 0x000fe40000000a00 */
[----:B------:R-:W1:Y:S01]  /*9650*/  @P0 LDC R9, c[0x0][0xcf0] ;  /* 0x00033c00ff090b82 */ /* 0x000e620000000800 */
[----:B------:R-:W-:Y:S02]  /*9660*/  IMAD.IADD R5, R5, 0x1, R7 ;  /* 0x0000000105057824 */ /* 0x000fe400078e0207 */
[----:B------:R-:W-:-:S02]  /*9670*/  IMAD R26, R13, 0x40, R16 ;  /* 0x000000400d1a7824 */ /* 0x000fc400078e0210 */
[----:B------:R-:W-:-:S04]  /*9680*/  IMAD.WIDE.U32 R4, R187, UR4, R4 ;  /* 0x00000004bb047c25 */ /* 0x000fc8000f8e0004 */
[----:B0-----:R-:W-:-:S05]  /*9690*/  @P0 IMAD.HI.U32 R6, R25, R6, RZ ;  /* 0x0000000619060227 */ /* 0x001fca00078e00ff */
[----:B-1----:R-:W-:Y:S01]  /*96a0*/  @P0 SHF.R.U32.HI R3, RZ, R9, R6 ;  /* 0x00000009ff030219 */ /* 0x002fe20000011606 */
[----:B------:R-:W-:-:S03]  /*96b0*/  IMAD R6, R24, UR4, RZ ;  /* 0x0000000418067c24 */ /* 0x000fc6000f8e02ff */
[--C-:B------:R-:W-:Y:S01]  /*96c0*/  SHF.R.S32.HI R9, RZ, 0x1f, R3.reuse ;  /* 0x0000001fff097819 */ /* 0x100fe20000011403 */
[----:B------:R-:W-:Y:S01]  /*96d0*/  IMAD.MOV R7, RZ, RZ, -R3 ;  /* 0x000000ffff077224 */ /* 0x000fe200078e0a03 */
[----:B------:R-:W-:Y:S01]  /*96e0*/  IADD3 R4, P0, R3, R4, RZ ;  /* 0x0000000403047210 */ /* 0x000fe20007f1e0ff */
[----:B------:R-:W-:Y:S01]  /*96f0*/  IMAD R6, R187, UR5, R6 ;  /* 0x00000005bb067c24 */ /* 0x000fe2000f8e0206 */
[----:B------:R-:W-:Y:S01]  /*9700*/  ULDC.64 UR4, c[0x0][0xc88] ;  /* 0x0003220000047ab9 */ /* 0x000fe20000000a00 */
[----:B------:R-:W-:-:S03]  /*9710*/  IMAD R7, R8, R7, R25 ;  /* 0x0000000708077224 */ /* 0x000fc600078e0219 */
[----:B------:R-:W-:Y:S02]  /*9720*/  IADD3.X R5, R9, R5, R6, P0, !PT ;  /* 0x0000000509057210 */ /* 0x000fe400007fe406 */
[----:B------:R-:W-:Y:S01]  /*9730*/  SHF.R.S32.HI R3, RZ, 0x1f, R7 ;  /* 0x0000001fff037819 */ /* 0x000fe20000011407 */
[----:B------:R-:W-:-:S04]  /*9740*/  IMAD.WIDE.U32 R4, R7, UR4, R4 ;  /* 0x0000000407047c25 */ /* 0x000fc8000f8e0004 */
[----:B------:R-:W-:-:S04]  /*9750*/  IMAD R6, R3, UR4, RZ ;  /* 0x0000000403067c24 */ /* 0x000fc8000f8e02ff */
[----:B------:R-:W-:Y:S01]  /*9760*/  IMAD R3, R7, UR5, R6 ;  /* 0x0000000507037c24 */ /* 0x000fe2000f8e0206 */
[----:B------:R-:W-:Y:S02]  /*9770*/  ULDC.64 UR4, c[0x0][0xc50] ;  /* 0x0003140000047ab9 */ /* 0x000fe40000000a00 */
[----:B------:R-:W-:Y:S01]  /*9780*/  LEA R9, P0, R4, UR4, 0x2 ;  /* 0x0000000404097c11 */ /* 0x000fe2000f8010ff */
[----:B------:R-:W-:Y:S01]  /*9790*/  IMAD.IADD R3, R5, 0x1, R3 ;  /* 0x0000000105037824 */ /* 0x000fe200078e0203 */
[----:B------:R-:W-:-:S03]  /*97a0*/  ULDC UR4, c[0x0][0xb88] ;  /* 0x0002e20000047ab9 */ /* 0x000fc60000000800 */
[----:B------:R-:W-:Y:S01]  /*97b0*/  SHFL.IDX PT, R6, R9, 0x1, 0x1c1f ;  /* 0x003c1f0009067f89 */ /* 0x000fe200000e0000 */
[----:B------:R-:W-:Y:S01]  /*97c0*/  LEA.HI.X R25, R4, UR5, R3, 0x2, P0 ;  /* 0x0000000504197c11 */ /* 0x000fe200080f1403 */
[----:B------:R-:W-:Y:S01]  /*97d0*/  IMAD R3, R8, UR4, RZ ;  /* 0x0000000408037c24 */ /* 0x000fe2000f8e02ff */
[----:B------:R-:W-:Y:S01]  /*97e0*/  ISETP.NE.AND P0, PT, R19, R28, PT ;  /* 0x0000001c1300720c */ /* 0x000fe20003f05270 */
[----:B------:R-:W-:Y:S01]  /*97f0*/  SHFL.IDX PT, R4, R9, RZ, 0x1c1f ;  /* 0x001c1fff09047589 */ /* 0x000fe200000e0000 */
[C---:B------:R-:W-:Y:S02]  /*9800*/  VIADD R8, R26.reuse, 0x8 ;  /* 0x000000081a087836 */ /* 0x040fe40000000000 */
[-C--:B------:R-:W-:Y:S01]  /*9810*/  ISETP.GE.OR P1, PT, R26, R3.reuse, P0 ;  /* 0x000000031a00720c */ /* 0x080fe20000726670 */
[----:B------:R-:W0:Y:S02]  /*9820*/  SHFL.IDX PT, R5, R25, RZ, 0x1c1f ;  /* 0x001c1fff19057589 */ /* 0x000e2400000e0000 */
[----:B------:R-:W-:-:S02]  /*9830*/  ISETP.GE.OR P0, PT, R8, R3, P0 ;  /* 0x000000030800720c */ /* 0x000fc40000706670 */
[----:B------:R-:W1:Y:S08]  /*9840*/  SHFL.IDX PT, R7, R25, 0x1, 0x1c1f ;  /* 0x003c1f0019077f89 */ /* 0x000e7000000e0000 */
[----:B0-----:R0:W-:Y:S04]  /*9850*/  @!P1 ST.E desc[UR42][R4.64], R12 ;  /* 0x0000000c04009985 */ /* 0x0011e8000c10192a */
[----:B-1----:R0:W-:Y:S02]  /*9860*/  @!P0 ST.E desc[UR42][R6.64], R0 ;  /* 0x0000000006008985 */ /* 0x0021e4000c10192a */
.L_x_206:
[----:B------:R-:W1:Y:S01]  /*9870*/  LDC R27, c[0x0][0xce8] ;  /* 0x00033a00ff1b7b82 */ /* 0x000e620000000800 */
[----:B------:R-:W-:Y:S01]  /*9880*/  ULDC UR8, c[0x0][0xbc8] ;  /* 0x0002f20000087ab9 */ /* 0x000fe20000000800 */
[----:B0-----:R0:W5:Y:S01]  /*9890*/  LD.E.128 R4, desc[UR42][R20.64] ;  /* 0x0000002a14047980 */ /* 0x001162000c101d00 */
[----:B------:R-:W-:Y:S01]  /*98a0*/  ISETP.GE.AND P0, PT, R192, UR8, PT ;  /* 0x00000008c0007c0c */ /* 0x000fe2000bf06270 */
[----:B------:R-:W-:Y:S01]  /*98b0*/  ULDC.64 UR4, c[0x0][0xbe8] ;  /* 0x0002fa0000047ab9 */ /* 0x000fe20000000a00 */
[----:B------:R-:W-:Y:S01]  /*98c0*/  ULDC.64 UR6, c[0x0][0xb80] ;  /* 0x0002e00000067ab9 */ /* 0x000fe20000000a00 */
[----:B------:R-:W5:Y:S01]  /*98d0*/  LD.E.128 R72, desc[UR42][R72.64] ;  /* 0x0000002a48487980 */ /* 0x000f62000c101d00 */
[----:B------:R-:W-:Y:S02]  /*98e0*/  SEL R3, RZ, 0xffffffff, P0 ;  /* 0xffffffffff037807 */ /* 0x000fe40000000000 */
[----:B------:R-:W-:Y:S01]  /*98f0*/  ISETP.GE.AND P0, PT, R191, UR8, PT ;  /* 0x00000008bf007c0c */ /* 0x000fe2000bf06270 */
[----:B------:R-:W5:Y:S01]  /*9900*/  LD.E.128 R12, desc[UR42][R14.64] ;  /* 0x0000002a0e0c7980 */ /* 0x000f62000c101d00 */
[----:B0-----:R-:W0:Y:S01]  /*9910*/  LDC R21, c[0x0][0xd38] ;  /* 0x00034e00ff157b82 */ /* 0x001e220000000800 */
[----:B------:R-:W-:-:S02]  /*9920*/  ISETP.GE.AND P1, PT, R18, UR8, PT ;  /* 0x0000000812007c0c */ /* 0x000fc4000bf26270 */
[----:B------:R-:W5:Y:S04]  /*9930*/  LD.E.128 R36, desc[UR42][R36.64] ;  /* 0x0000002a24247980 */ /* 0x000f68000c101d00 */
[----:B------:R-:W5:Y:S04]  /*9940*/  LD.E.128 R40, desc[UR42][R40.64] ;  /* 0x0000002a28287980 */ /* 0x000f68000c101d00 */
[----:B------:R-:W5:Y:S01]  /*9950*/  LD.E.128 R44, desc[UR42][R44.64] ;  /* 0x0000002a2c2c7980 */ /* 0x000f62000c101d00 */
[----:B-1----:R-:W-:Y:S01]  /*9960*/  ISETP.NE.AND P2, PT, R27, 0x1, PT ;  /* 0x000000011b00780c */ /* 0x002fe20003f45270 */
[----:B------:R-:W-:Y:S01]  /*9970*/  IMAD.SHL.U32 R9, R3, 0x2, RZ ;  /* 0x0000000203097824 */ /* 0x000fe200078e00ff */
[----:B------:R-:W-:Y:S01]  /*9980*/  SEL R3, RZ, 0xffffffff, P0 ;  /* 0xffffffffff037807 */ /* 0x000fe20000000000 */
[----:B------:R-:W5:Y:S01]  /*9990*/  LD.E.128 R48, desc[UR42][R48.64] ;  /* 0x0000002a30307980 */ /* 0x000f62000c101d00 */
[----:B------:R-:W-:-:S03]  /*99a0*/  SEL R0, RZ, 0x1, P1 ;  /* 0x00000001ff007807 */ /* 0x000fc60000800000 */
[----:B------:R-:W-:Y:S01]  /*99b0*/  IMAD.SHL.U32 R3, R3, 0x4, RZ ;  /* 0x0000000403037824 */ /* 0x000fe200078e00ff */
[----:B------:R-:W-:Y:S01]  /*99c0*/  LOP3.LUT R0, R9, 0x2, R0, 0xe2, !PT ;  /* 0x0000000209007812 */ /* 0x000fe200078ee200 */
[----:B------:R-:W5:Y:S04]  /*99d0*/  LD.E.128 R64, desc[UR42][R64.64] ;  /* 0x0000002a40407980 */ /* 0x000f68000c101d00 */
[----:B------:R-:W1:Y:S01]  /*99e0*/  @P2 LDC R29, c[0x0][0xcec] ;  /* 0x00033b00ff1d2b82 */ /* 0x000e620000000800 */
[----:B------:R-:W-:Y:S01]  /*99f0*/  ISETP.GE.AND P0, PT, R190, UR8, PT ;  /* 0x00000008be007c0c */ /* 0x000fe2000bf06270 */
[----:B------:R-:W-:Y:S01]  /*9a00*/  IMAD R8, R11, UR4, RZ ;  /* 0x000000040b087c24 */ /* 0x000fe2000f8e02ff */
[----:B------:R-:W-:Y:S01]  /*9a10*/  LOP3.LUT R3, R3, 0x4, R0, 0xe2, !PT ;  /* 0x0000000403037812 */ /* 0x000fe200078ee200 */
[----:B------:R-:W5:Y:S04]  /*9a20*/  LD.E.128 R60, desc[UR42][R60.64] ;  /* 0x0000002a3c3c7980 */ /* 0x000f68000c101d00 */
[----:B------:R-:W2:Y:S01]  /*9a30*/  @P2 LDC R31, c[0x0][0xcf0] ;  /* 0x00033c00ff1f2b82 */ /* 0x000ea20000000800 */
[----:B------:R-:W-:Y:S01]  /*9a40*/  SEL R0, RZ, 0xffffffff, P0 ;  /* 0xffffffffff007807 */ /* 0x000fe20000000000 */
[----:B------:R-:W-:Y:S01]  /*9a50*/  IMAD R20, RZ, RZ, -UR40 ;  /* 0x80000028ff147e24 */ /* 0x000fe2000f8e02ff */
[----:B------:R-:W5:Y:S01]  /*9a60*/  LD.E.128 R56, desc[UR42][R56.64] ;  /* 0x0000002a38387980 */ /* 0x000f62000c101d00 */
[----:B------:R-:W-:-:S02]  /*9a70*/  IMAD R11, R10, UR5, R8 ;  /* 0x000000050a0b7c24 */ /* 0x000fc4000f8e0208 */
[----:B------:R-:W-:Y:S01]  /*9a80*/  IMAD.WIDE.U32 R8, R10, UR4, RZ ;  /* 0x000000040a087c25 */ /* 0x000fe2000f8e00ff */
[----:B------:R-:W-:Y:S01]  /*9a90*/  ISETP.GE.AND P0, PT, R189, UR8, PT ;  /* 0x00000008bd007c0c */ /* 0x000fe2000bf06270 */
[----:B------:R-:W-:Y:S01]  /*9aa0*/  ULDC.64 UR4, c[0x0][0xbf0] ;  /* 0x0002fc0000047ab9 */ /* 0x000fe20000000a00 */
[----:B------:R-:W5:Y:S01]  /*9ab0*/  LD.E.128 R96, desc[UR42][R96.64] ;  /* 0x0000002a60607980 */ /* 0x000f62000c101d00 */
[----:B------:R-:W-:Y:S02]  /*9ac0*/  IMAD.SHL.U32 R10, R0, 0x8, RZ ;  /* 0x00000008000a7824 */ /* 0x000fe400078e00ff */
[----:B0-----:R-:W-:Y:S01]  /*9ad0*/  IMAD R25, R21, R20, UR41 ;  /* 0x0000002915197e24 */ /* 0x001fe2000f8e0214 */
[----:B------:R-:W5:Y:S01]  /*9ae0*/  LD.E.128 R92, desc[UR42][R92.64] ;  /* 0x0000002a5c5c7980 */ /* 0x000f62000c101d00 */
[----:B------:R-:W-:Y:S01]  /*9af0*/  IMAD R0, R212, 0x20, R214 ;  /* 0x00000020d4007824 */ /* 0x000fe200078e02d6 */
[----:B------:R-:W-:Y:S02]  /*9b00*/  LOP3.LUT R10, R10, 0x8, R3, 0xe2, !PT ;  /* 0x000000080a0a7812 */ /* 0x000fe400078ee203 */
[----:B------:R-:W5:Y:S01]  /*9b10*/  LD.E.128 R88, desc[UR42][R88.64] ;  /* 0x0000002a58587980 */ /* 0x000f62000c101d00 */
[----:B------:R-:W-:Y:S01]  /*9b20*/  IMAD R26, R25, 0x40, R0 ;  /* 0x00000040191a7824 */ /* 0x000fe200078e0200 */
[----:B------:R-:W-:Y:S01]  /*9b30*/  SEL R3, RZ, 0xffffffff, P0 ;  /* 0xffffffffff037807 */ /* 0x000fe20000000000 */
[----:B------:R-:W-:Y:S01]  /*9b40*/  IMAD.IADD R9, R9, 0x1, R11 ;  /* 0x0000000109097824 */ /* 0x000fe200078e020b */
[----:B------:R-:W5:Y:S01]  /*9b50*/  LD.E.128 R84, desc[UR42][R84.64] ;  /* 0x0000002a54547980 */ /* 0x000f62000c101d00 */
[----:B------:R-:W-:-:S02]  /*9b60*/  IMAD R20, R24, UR4, RZ ;  /* 0x0000000418147c24 */ /* 0x000fc4000f8e02ff */
[----:B-1----:R-:W-:Y:S01]  /*9b70*/  @P2 IMAD.HI.U32 R0, R26, R29, RZ ;  /* 0x0000001d1a002227 */ /* 0x002fe200078e00ff */
[----:B------:R-:W5:Y:S03]  /*9b80*/  LD.E.128 R80, desc[UR42][R80.64] ;  /* 0x0000002a50507980 */ /* 0x000f66000c101d00 */
[----:B------:R-:W-:Y:S01]  /*9b90*/  IMAD.SHL.U32 R21, R3, 0x10, RZ ;  /* 0x0000001003157824 */ /* 0x000fe200078e00ff */
[----:B------:R-:W5:Y:S01]  /*9ba0*/  LD.E.128 R76, desc[UR42][R76.64] ;  /* 0x0000002a4c4c7980 */ /* 0x000f62000c101d00 */
[----:B------:R-:W-:Y:S01]  /*9bb0*/  IMAD.MOV.U32 R3, RZ, RZ, R26 ;  /* 0x000000ffff037224 */ /* 0x000fe200078e001a */
[----:B--2---:R-:W-:Y:S01]  /*9bc0*/  @P2 SHF.R.U32.HI R3, RZ, R31, R0 ;  /* 0x0000001fff032219 */ /* 0x004fe20000011600 */
[C---:B------:R-:W-:Y:S02]  /*9bd0*/  IMAD R11, R187.reuse, UR5, R20 ;  /* 0x00000005bb0b7c24 */ /* 0x040fe4000f8e0214 */
[----:B------:R-:W-:Y:S01]  /*9be0*/  IMAD.WIDE.U32 R8, R187, UR4, R8 ;  /* 0x00000004bb087c25 */ /* 0x000fe2000f8e0008 */
[----:B------:R-:W-:Y:S01]  /*9bf0*/  LOP3.LUT R10, R21, 0x10, R10, 0xe2, !PT ;  /* 0x00000010150a7812 */ /* 0x000fe200078ee20a */
[----:B------:R-:W-:Y:S01]  /*9c00*/  ULDC.64 UR4, c[0x0][0xbe0] ;  /* 0x0002f80000047ab9 */ /* 0x000fe20000000a00 */
[----:B------:R-:W-:Y:S01]  /*9c10*/  ISETP.GE.AND P0, PT, R188, UR8, PT ;  /* 0x00000008bc007c0c */ /* 0x000fe2000bf06270 */
[----:B------:R-:W-:Y:S01]  /*9c20*/  IMAD.IADD R9, R9, 0x1, R11 ;  /* 0x0000000109097824 */ /* 0x000fe200078e020b */
[--C-:B------:R-:W-:Y:S01]  /*9c30*/  SHF.R.S32.HI R11, RZ, 0x1f, R3.reuse ;  /* 0x0000001fff0b7819 */ /* 0x100fe20000011403 */
[----:B------:R-:W-:Y:S01]  /*9c40*/  IMAD.MOV R21, RZ, RZ, -R3 ;  /* 0x000000ffff157224 */ /* 0x000fe200078e0a03 */
[----:B------:R-:W-:Y:S01]  /*9c50*/  SEL R0, RZ, 0xffffffff, P0 ;  /* 0xffffffffff007807 */ /* 0x000fe20000000000 */
[----:B------:R-:W-:Y:S01]  /*9c60*/  @!PT LDS RZ, [RZ] ;  /* 0x00000000fffff984 */ /* 0x000fe20000000800 */
[----:B------:R-:W-:Y:S01]  /*9c70*/  @!PT LDS RZ, [RZ] ;  /* 0x00000000fffff984 */ /* 0x000fe20000000800 */
[----:B------:R-:W-:Y:S01]  /*9c80*/  @!PT LDS RZ, [RZ] ;  /* 0x00000000fffff984 */ /* 0x000fe20000000800 */
[----:B------:R-:W-:Y:S01]  /*9c90*/  @!PT LDS RZ, [RZ] ;  /* 0x00000000fffff984 */ /* 0x000fe20000000800 */
[----:B------:R0:W-:Y:S06]  /*9ca0*/  MEMBAR.ALL.CTA ;  /* 0x0000000000007992 */ /* 0x0001ec0000008000 */
[----:B0-----:R-:W0:Y:S01]  /*9cb0*/  FENCE.VIEW.ASYNC.S ;  /* 0x00000000000073c6 */ /* 0x001e220000000000 */
[----:B------:R-:W-:-:S02]  /*9cc0*/  IMAD R20, R11, UR4, RZ ;  /* 0x000000040b147c24 */ /* 0x000fc4000f8e02ff */
[----:B------:R-:W-:Y:S02]  /*9cd0*/  IMAD R11, R27, R21, R26 ;  /* 0x000000151b0b7224 */ /* 0x000fe400078e021a */
[----:B------:R-:W-:-:S03]  /*9ce0*/  IMAD.SHL.U32 R29, R0, 0x20, RZ ;  /* 0x00000020001d7824 */ /* 0x000fc600078e00ff */
[----:B------:R-:W-:Y:S01]  /*9cf0*/  SHF.R.S32.HI R0, RZ, 0x1f, R11 ;  /* 0x0000001fff007819 */ /* 0x000fe2000001140b */
[C---:B------:R-:W-:Y:S02]  /*9d00*/  IMAD R21, R3.reuse, UR5, R20 ;  /* 0x0000000503157c24 */ /* 0x040fe4000f8e0214 */
[----:B------:R-:W-:Y:S01]  /*9d10*/  IMAD.WIDE.U32 R8, R3, UR4, R8 ;  /* 0x0000000403087c25 */ /* 0x000fe2000f8e0008 */
[----:B------:R-:W-:Y:S01]  /*9d20*/  ULDC.64 UR4, c[0x0][0xbd8] ;  /* 0x0002f60000047ab9 */ /* 0x000fe20000000a00 */
[----:B------:R-:W-:Y:S02]  /*9d30*/  ISETP.GE.AND P0, PT, R216, UR8, PT ;  /* 0x00000008d8007c0c */ /* 0x000fe4000bf06270 */
[----:B------:R-:W-:Y:S02]  /*9d40*/  IMAD R0, R0, UR4, RZ ;  /* 0x0000000400007c24 */ /* 0x000fe4000f8e02ff */
[----:B------:R-:W-:Y:S02]  /*9d50*/  IMAD.IADD R9, R9, 0x1, R21 ;  /* 0x0000000109097824 */ /* 0x000fe400078e0215 */
[----:B------:R-:W-:Y:S01]  /*9d60*/  IMAD R21, R11, UR5, R0 ;  /* 0x000000050b157c24 */ /* 0x000fe2000f8e0200 */
[----:B------:R-:W-:Y:S01]  /*9d70*/  ULDC UR5, c[0x0][0xb88] ;  /* 0x0002e20000057ab9 */ /* 0x000fe20000000800 */
[----:B------:R-:W-:Y:S01]  /*9d80*/  SEL R3, RZ, 0x40, P0 ;  /* 0x00000040ff037807 */ /* 0x000fe20000000000 */
[----:B------:R-:W-:Y:S01]  /*9d90*/  IMAD R31, R27, UR5, RZ ;  /* 0x000000051b1f7c24 */ /* 0x000fe2000f8e02ff */
[----:B------:R-:W-:Y:S01]  /*9da0*/  ISETP.GE.AND P0, PT, R215, UR8, PT ;  /* 0x00000008d7007c0c */ /* 0x000fe2000bf06270 */
[----:B------:R-:W-:-:S02]  /*9db0*/  IMAD R30, R25, 0x40, R214 ;  /* 0x00000040191e7824 */ /* 0x000fc400078e02d6 */
[----:B------:R-:W-:Y:S01]  /*9dc0*/  IMAD.WIDE.U32 R8, R11, UR4, R8 ;  /* 0x000000040b087c25 */ /* 0x000fe2000f8e0008 */
[----:B------:R-:W-:Y:S01]  /*9dd0*/  SEL R0, RZ, 0x80, P0 ;  /* 0x00000080ff007807 */ /* 0x000fe20000000000 */
[----:B------:R-:W-:Y:S01]  /*9de0*/  UIADD3 UR4, UR38, 0x38820, URZ ;  /* 0x0003882026047890 */ /* 0x000fe2000fffe03f */
[----:B------:R-:W-:Y:S01]  /*9df0*/  ISETP.GE.AND P0, PT, R30, R31, PT ;  /* 0x0000001f1e00720c */ /* 0x000fe20003f06270 */
[----:B------:R-:W-:Y:S01]  /*9e00*/  IMAD.IADD R9, R9, 0x1, R21 ;  /* 0x0000000109097824 */ /* 0x000fe200078e0215 */
[C---:B------:R-:W-:Y:S01]  /*9e10*/  LEA R28, P1, R8.reuse, UR6, 0x1 ;  /* 0x00000006081c7c11 */ /* 0x040fe2000f8208ff */
[----:B------:R-:W-:Y:S01]  /*9e20*/  UPRMT UR4, URZ, 0x654, UR4 ;  /* 0x000006543f047896 */ /* 0x000fe20008000004 */
[----:B------:R-:W-:Y:S02]  /*9e30*/  LOP3.LUT R10, R29, 0x20, R10, 0xe2, !PT ;  /* 0x000000201d0a7812 */ /* 0x000fe400078ee20a */
[----:B------:R-:W-:Y:S01]  /*9e40*/  LEA.HI.X R29, R8, UR7, R9, 0x1, P1 ;  /* 0x00000007081d7c11 */ /* 0x000fe200088f0c09 */
[----:B------:R-:W-:Y:S01]  /*9e50*/  BSSY B0, `(.L_x_207) ;  /* 0x0000026000007945 */ /* 0x000fe20003800000 */
[----:B------:R-:W-:-:S02]  /*9e60*/  LOP3.LUT R3, R10, R3, RZ, 0xfc, !PT ;  /* 0x000000030a037212 */ /* 0x000fc400078efcff */
[----:B0-----:R0:W1:Y:S02]  /*9e70*/  SHFL.IDX PT, R10, R28, RZ, 0x181f ;  /* 0x00181fff1c0a7589 */ /* 0x00106400000e0000 */
[----:B------:R-:W-:Y:S02]  /*9e80*/  SYNCS.ARRIVE.TRANS64.RED.A1T0 RZ, [UR4], RZ ;  /* 0x000000ffffff79a7 */ /* 0x000fe40008100404 */
[----:B------:R0:W2:Y:S01]  /*9e90*/  SHFL.IDX PT, R11, R29, RZ, 0x181f ;  /* 0x00181fff1d0b7589 */ /* 0x0000a200000e0000 */
[----:B------:R-:W-:Y:S01]  /*9ea0*/  LOP3.LUT R0, R3, R0, RZ, 0xfc, !PT ;  /* 0x0000000003007212 */ /* 0x000fe200078efcff */
[----:B------:R-:W-:Y:S06]  /*9eb0*/  @P0 BRA `(.L_x_208) ;  /* 0x00000000007c0947 */ /* 0x000fec0003800000 */
[----:B------:R-:W-:Y:S02]  /*9ec0*/  ISETP.GE.AND P1, PT, R192, UR8, PT ;  /* 0x00000008c0007c0c */ /* 0x000fe4000bf26270 */
[----:B------:R-:W-:Y:S02]  /*9ed0*/  ISETP.GE.AND P0, PT, R18, UR8, PT ;  /* 0x0000000812007c0c */ /* 0x000fe4000bf06270 */
[----:B------:R-:W-:Y:S02]  /*9ee0*/  ISETP.GE.AND P5, PT, R191, UR8, PT ;  /* 0x00000008bf007c0c */ /* 0x000fe4000bfa6270 */
[----:B------:R-:W-:-:S07]  /*9ef0*/  ISETP.GE.AND P3, PT, R190, UR8, PT ;  /* 0x00000008be007c0c */ /* 0x000fce000bf66270 */
[-C--:B-1----:R-:W-:Y:S02]  /*9f00*/  @!P1 LEA R20, P2, R192, R10.reuse, 0x1 ;  /* 0x0000000ac0149211 */ /* 0x082fe400078408ff */
        /* <DEDUP_REMOVED lines=26> */
.L_x_208:
[----:B------:R-:W-:Y:S05]  /*a0b0*/  BSYNC B0 ;  /* 0x0000000000007941 */ /* 0x000fea0003800000 */
.L_x_207:
[----:B---3-5:R-:W-:Y:S01]  /*a0c0*/  VIADD R4, R30, 0x20 ;  /* 0x000000201e047836 */ /* 0x028fe20000000000 */
[----:B------:R3:W4:Y:S01]  /*a0d0*/  SHFL.IDX PT, R7, R29, 0x1, 0x181f ;  /* 0x00381f001d077f89 */ /* 0x00072200000e0000 */
[----:B------:R-:W-:Y:S03]  /*a0e0*/  BSSY B0, `(.L_x_209) ;  /* 0x0000023000007945 */ /* 0x000fe60003800000 */
        /* <DEDUP_REMOVED lines=8> */
[-C--:B0-----:R-:W-:Y:S02]  /*a170*/  @!P2 LEA R8, P0, R192, R6.reuse, 0x1 ;  /* 0x00000006c008a211 */ /* 0x081fe400078008ff */
        /* <DEDUP_REMOVED lines=25> */
.L_x_210:
[----:B------:R-:W-:Y:S05]  /*a310*/  BSYNC B0 ;  /* 0x0000000000007941 */ /* 0x000fea0003800000 */
.L_x_209:
[----:B------:R-:W5:Y:S02]  /*a320*/  LDC R0, c[0x0][0xd34] ;  /* 0x00034d00ff007b82 */ /* 0x000f640000000800 */
[----:B-----5:R-:W-:-:S13]  /*a330*/  ISETP.LE.AND P0, PT, R0, UR39, PT ;  /* 0x0000002700007c0c */ /* 0x020fda000bf03270 */
[----:B------:R-:W-:Y:S05]  /*a340*/  @!P0 BRA `(.L_x_211) ;  /* 0xffffff6800f88947 */ /* 0x000fea000383ffff */
[----:B------:R-:W-:Y:S05]  /*a350*/  EXIT ;  /* 0x000000000000794d */ /* 0x000fea0003800000 */
.L_x_173:
        /* <DEDUP_REMOVED lines=11> */
[----:B------:R-:W-:Y:S01]  /*a410*/  ULDC UR7, c[0x0][0x3b8] ;  /* 0x0000ee0000077ab9 */ /* 0x000fe20000000800 */
[----:B------:R-:W-:Y:S01]  /*a420*/  LOP3.LUT R16, R16, 0xffffffdf, RZ, 0xc0, !PT ;  /* 0xffffffdf10107812 */ /* 0x000fe200078ec0ff */
[----:B------:R-:W-:Y:S01]  /*a430*/  ULDC.64 UR4, c[0x0][0x418] ;  /* 0x0001060000047ab9 */ /* 0x000fe20000000a00 */
[----:B------:R-:W-:Y:S01]  /*a440*/  LOP3.LUT R19, R29, 0x38, RZ, 0xc0, !PT ;  /* 0x000000381d137812 */ /* 0x000fe200078ec0ff */
[----:B------:R-:W-:Y:S01]  /*a450*/  UISETP.NE.U32.AND UP0, UPT, UR4, URZ, UPT ;  /* 0x0000003f0400728c */ /* 0x000fe2000bf05070 */
[----:B------:R-:W-:Y:S01]  /*a460*/  IMAD.SHL.U32 R24, R4, 0x10, RZ ;  /* 0x0000001004187824 */ /* 0x000fe200078e00ff */
[----:B------:R-:W-:Y:S01]  /*a470*/  LOP3.LUT R17, R17, 0xfffdffff, RZ, 0xc0, !PT ;  /* 0xfffdffff11117812 */ /* 0x000fe200078ec0ff */
[----:B------:R-:W-:Y:S01]  /*a480*/  ULDC UR4, c[0x0][0x424] ;  /* 0x0001090000047ab9 */ /* 0x000fe20000000800 */
[C---:B------:R-:W-:Y:S01]  /*a490*/  LOP3.LUT R0, R19.reuse, 0x40, RZ, 0xfc, !PT ;  /* 0x0000004013007812 */ /* 0x040fe200078efcff */
[----:B------:R-:W-:Y:S01]  /*a4a0*/  UISETP.NE.AND.EX UP0, UPT, UR5, URZ, UPT, UP0 ;  /* 0x0000003f0500728c */ /* 0x000fe2000bf05300 */
[C---:B------:R-:W-:Y:S01]  /*a4b0*/  LOP3.LUT R2, R19.reuse, 0x80, RZ, 0xfc, !PT ;  /* 0x0000008013027812 */ /* 0x040fe200078efcff */
[----:B------:R-:W0:Y:S01]  /*a4c0*/  S2UR UR5, SR_CgaCtaId ;  /* 0x00000000000579c3 */ /* 0x000e220000008800 */
[C---:B------:R-:W-:Y:S01]  /*a4d0*/  ISETP.GE.AND P0, PT, R0.reuse, UR6, PT ;  /* 0x0000000600007c0c */ /* 0x040fe2000bf06270 */
[----:B------:R-:W-:Y:S01]  /*a4e0*/  USEL UR4, UR4, 0x1, UP0 ;  /* 0x0000000104047887 */ /* 0x000fe20008000000 */
[----:B------:R-:W-:Y:S01]  /*a4f0*/  ISETP.GE.AND P5, PT, R0, UR7, PT ;  /* 0x0000000700007c0c */ /* 0x000fe2000bfa6270 */
[----:B------:R-:W-:Y:S01]  /*a500*/  UMOV UR37, 0x400 ;  /* 0x0000040000257882 */ /* 0x000fe20000000000 */
[C---:B------:R-:W-:Y:S01]  /*a510*/  ISETP.GE.AND P4, PT, R2.reuse, UR6, PT ;  /* 0x0000000602007c0c */ /* 0x040fe2000bf86270 */
[----:B------:R-:W-:Y:S01]  /*a520*/  IMAD.MOV.U32 R23, RZ, RZ, 0x1 ;  /* 0x00000001ff177424 */ /* 0x000fe200078e00ff */
[----:B------:R-:W-:Y:S01]  /*a530*/  ISETP.GE.AND P3, PT, R2, UR7, PT ;  /* 0x0000000702007c0c */ /* 0x000fe2000bf66270 */
[----:B------:R-:W-:Y:S01]  /*a540*/  ULDC UR36, c[0x0][0x448] ;  /* 0x0001120000247ab9 */ /* 0x000fe20000000800 */
[C---:B------:R-:W-:Y:S01]  /*a550*/  LOP3.LUT R3, R19.reuse, 0x180, RZ, 0xfc, !PT ;  /* 0x0000018013037812 */ /* 0x040fe200078efcff */
[----:B------:R-:W-:Y:S01]  /*a560*/  ULDC UR38, c[0x0][0xc] ;  /* 0x0000030000267ab9 */ /* 0x000fe20000000800 */
[----:B------:R-:W-:-:S02]  /*a570*/  ISETP.GE.AND P6, PT, R19, UR6, PT ;  /* 0x0000000613007c0c */ /* 0x000fc4000bfc6270 */
[C---:B------:R-:W-:Y:S02]  /*a580*/  ISETP.GE.AND P2, PT, R3.reuse, UR7, PT ;  /* 0x0000000703007c0c */ /* 0x040fe4000bf46270 */
[----:B------:R-:W-:Y:S02]  /*a590*/  @P0 LOP3.LUT R16, R16, 0x20, RZ, 0xfc, !PT ;  /* 0x0000002010100812 */ /* 0x000fe400078efcff */
[----:B------:R-:W-:Y:S02]  /*a5a0*/  SEL R6, RZ, 0x40, P2 ;  /* 0x00000040ff067807 */ /* 0x000fe40001000000 */
[----:B------:R-:W-:Y:S02]  /*a5b0*/  LOP3.LUT R16, R16, 0xffbfffff, RZ, 0xc0, !PT ;  /* 0xffbfffff10107812 */ /* 0x000fe400078ec0ff */
[----:B------:R-:W-:Y:S02]  /*a5c0*/  ISETP.GE.AND P2, PT, R0, UR6, PT ;  /* 0x0000000600007c0c */ /* 0x000fe4000bf46270 */
[----:B------:R-:W-:Y:S01]  /*a5d0*/  @P5 LOP3.LUT R16, R16, 0x400000, RZ, 0xfc, !PT ;  /* 0x0040000010105812 */ /* 0x000fe200078efcff */
[----:B0-----:R-:W-:Y:S01]  /*a5e0*/  ULEA UR37, UR5, UR37, 0x18 ;  /* 0x0000002505257291 */ /* 0x001fe2000f8ec03f */
[----:B------:R-:W-:-:S02]  /*a5f0*/  ISETP.GE.AND P0, PT, R3, UR6, PT ;  /* 0x0000000603007c0c */ /* 0x000fc4000bf06270 */
[----:B------:R-:W-:Y:S02]  /*a600*/  LOP3.LUT R16, R16, 0xffffffef, RZ, 0xc0, !PT ;  /* 0xffffffef10107812 */ /* 0x000fe400078ec0ff */
[C---:B------:R-:W-:Y:S02]  /*a610*/  LOP3.LUT R5, R19.reuse, 0x1c0, RZ, 0xfc, !PT ;  /* 0x000001c013057812 */ /* 0x040fe400078efcff */
[----:B------:R-:W-:Y:S02]  /*a620*/  @P4 LOP3.LUT R16, R16, 0x10, RZ, 0xfc, !PT ;  /* 0x0000001010104812 */ /* 0x000fe400078efcff */
[----:B------:R-:W-:Y:S02]  /*a630*/  SEL R3, RZ, 0xffffffff, P2 ;  /* 0xffffffffff037807 */ /* 0x000fe40001000000 */
[----:B------:R-:W-:Y:S02]  /*a640*/  LOP3.LUT R16, R16, 0xffdfffff, RZ, 0xc0, !PT ;  /* 0xffdfffff10107812 */ /* 0x000fe400078ec0ff */
[----:B------:R-:W-:Y:S01]  /*a650*/  ISETP.GE.AND P2, PT, R19, UR7, PT ;  /* 0x0000000713007c0c */ /* 0x000fe2000bf46270 */
[----:B------:R-:W-:Y:S01]  /*a660*/  IMAD.SHL.U32 R9, R3, 0x2, RZ ;  /* 0x0000000203097824 */ /* 0x000fe200078e00ff */
[----:B------:R-:W-:-:S02]  /*a670*/  @P3 LOP3.LUT R16, R16, 0x200000, RZ, 0xfc, !PT ;  /* 0x0020000010103812 */ /* 0x000fc400078efcff */
[----:B------:R-:W-:Y:S02]  /*a680*/  ISETP.GE.AND P1, PT, R5, UR6, PT ;  /* 0x0000000605007c0c */ /* 0x000fe4000bf26270 */
[----:B------:R-:W-:Y:S02]  /*a690*/  LOP3.LUT R16, R16, 0xfffffdff, RZ, 0xc0, !PT ;  /* 0xfffffdff10107812 */ /* 0x000fe400078ec0ff */
[----:B------:R-:W-:Y:S02]  /*a6a0*/  LOP3.LUT R11, R19, 0xc0, RZ, 0xfc, !PT ;  /* 0x000000c0130b7812 */ /* 0x000fe400078efcff */
[----:B------:R-:W-:Y:S02]  /*a6b0*/  @P6 LOP3.LUT R16, R16, 0x200, RZ, 0xfc, !PT ;  /* 0x0000020010106812 */ /* 0x000fe400078efcff */
[----:B------:R-:W-:Y:S02]  /*a6c0*/  SEL R7, RZ, 0x40, P0 ;  /* 0x00000040ff077807 */ /* 0x000fe40000000000 */
[----:B------:R-:W-:-:S02]  /*a6d0*/  SEL R0, RZ, 0x80, P1 ;  /* 0x00000080ff007807 */ /* 0x000fc40000800000 */
[----:B------:R-:W-:Y:S02]  /*a6e0*/  ISETP.GE.AND P0, PT, R5, UR7, PT ;  /* 0x0000000705007c0c */ /* 0x000fe4000bf06270 */
[----:B------:R-:W-:Y:S02]  /*a6f0*/  ISETP.GE.AND P1, PT, R11, UR6, PT ;  /* 0x000000060b007c0c */ /* 0x000fe4000bf26270 */
[----:B------:R-:W-:Y:S02]  /*a700*/  SEL R5, RZ, 0xffffffff, P5 ;  /* 0xffffffffff057807 */ /* 0x000fe40002800000 */
[----:B------:R-:W-:Y:S02]  /*a710*/  LOP3.LUT R16, R16, 0xff7fffff, RZ, 0xc0, !PT ;  /* 0xff7fffff10107812 */ /* 0x000fe400078ec0ff */
[----:B------:R-:W-:Y:S01]  /*a720*/  SEL R2, RZ, 0x1, P6 ;  /* 0x00000001ff027807 */ /* 0x000fe20003000000 */
[----:B------:R-:W-:Y:S01]  /*a730*/  IMAD.SHL.U32 R8, R5, 0x2, RZ ;  /* 0x0000000205087824 */ /* 0x000fe200078e00ff */
[----:B------:R-:W-:-:S02]  /*a740*/  @P2 LOP3.LUT R16, R16, 0x800000, RZ, 0xfc, !PT ;  /* 0x0080000010102812 */ /* 0x000fc400078efcff */
[----:B------:R-:W-:Y:S02]  /*a750*/  SEL R5, RZ, 0xffffff80, P0 ;  /* 0xffffff80ff057807 */ /* 0x000fe40000000000 */
[----:B------:R-:W-:Y:S02]  /*a760*/  ISETP.GE.AND P0, PT, R11, UR7, PT ;  /* 0x000000070b007c0c */ /* 0x000fe4000bf06270 */
[----:B------:R-:W-:Y:S02]  /*a770*/  LOP3.LUT R16, R16, 0xfffffff7, RZ, 0xc0, !PT ;  /* 0xfffffff710107812 */ /* 0x000fe400078ec0ff */
[----:B------:R-:W-:Y:S02]  /*a780*/  SEL R3, RZ, 0x1, P2 ;  /* 0x00000001ff037807 */ /* 0x000fe40001000000 */
[----:B------:R-:W-:Y:S02]  /*a790*/  @P1 LOP3.LUT R16, R16, 0x8, RZ, 0xfc, !PT ;  /* 0x0000000810101812 */ /* 0x000fe400078efcff */
[----:B------:R-:W-:-:S02]  /*a7a0*/  LOP3.LUT R13, R19, 0x100, RZ, 0xfc, !PT ;  /* 0x00000100130d7812 */ /* 0x000fc400078efcff */
[----:B------:R-:W-:Y:S02]  /*a7b0*/  LOP3.LUT R16, R16, 0xffefffff, RZ, 0xc0, !PT ;  /* 0xffefffff10107812 */ /* 0x000fe400078ec0ff */
[----:B------:R-:W-:Y:S02]  /*a7c0*/  LOP3.LUT R2, R9, 0x2, R2, 0xe2, !PT ;  /* 0x0000000209027812 */ /* 0x000fe400078ee202 */
[----:B------:R-:W-:Y:S02]  /*a7d0*/  LOP3.LUT R9, R8, 0x2, R3, 0xe2, !PT ;  /* 0x0000000208097812 */ /* 0x000fe400078ee203 */
[----:B------:R-:W-:Y:S02]  /*a7e0*/  SEL R3, RZ, 0x4, P4 ;  /* 0x00000004ff037807 */ /* 0x000fe40002000000 */
[----:B------:R-:W-:Y:S02]  /*a7f0*/  @P0 LOP3.LUT R16, R16, 0x100000, RZ, 0xfc, !PT ;  /* 0x0010000010100812 */ /* 0x000fe400078efcff */
[----:B------:R-:W-:-:S02]  /*a800*/  SEL R11, RZ, 0x8, P0 ;  /* 0x00000008ff0b7807 */ /* 0x000fc40000000000 */
[----:B------:R-:W-:Y:S02]  /*a810*/  SEL R8, RZ, 0x8, P1 ;  /* 0x00000008ff087807 */ /* 0x000fe40000800000 */
[----:B------:R-:W-:Y:S02]  /*a820*/  ISETP.GE.AND P0, PT, R13, UR6, PT ;  /* 0x000000060d007c0c */ /* 0x000fe4000bf06270 */
[----:B------:R-:W-:Y:S02]  /*a830*/  LOP3.LUT R8, R8, R2, R3, 0xfe, !PT ;  /* 0x0000000208087212 */ /* 0x000fe400078efe03 */
[----:B------:R-:W0:Y:S01]  /*a840*/  LDC.64 R2, c[0x0][0x2f0] ;  /* 0x0000bc00ff027b82 */ /* 0x000e220000000a00 */
[----:B------:R-:W-:Y:S02]  /*a850*/  SEL R10, RZ, 0x4, P3 ;  /* 0x00000004ff0a7807 */ /* 0x000fe40001800000 */
[----:B------:R-:W-:Y:S02]  /*a860*/  LOP3.LUT R16, R16, 0xfffffffb, RZ, 0xc0, !PT ;  /* 0xfffffffb10107812 */ /* 0x000fe400078ec0ff */
[----:B------:R-:W-:-:S02]  /*a870*/  LOP3.LUT R14, R19, 0x140, RZ, 0xfc, !PT ;  /* 0x00000140130e7812 */ /* 0x000fc400078efcff */
[----:B------:R-:W-:Y:S02]  /*a880*/  LOP3.LUT R12, R11, R9, R10, 0xfe, !PT ;  /* 0x000000090b0c7212 */ /* 0x000fe400078efe0a */
[----:B------:R-:W-:Y:S02]  /*a890*/  @P0 LOP3.LUT R16, R16, 0x4, RZ, 0xfc, !PT ;  /* 0x0000000410100812 */ /* 0x000fe400078efcff */
[----:B------:R-:W-:Y:S02]  /*a8a0*/  SEL R11, RZ, 0x10, P0 ;  /* 0x00000010ff0b7807 */ /* 0x000fe40000000000 */
[----:B------:R-:W-:Y:S02]  /*a8b0*/  ISETP.GE.AND P0, PT, R14, UR6, PT ;  /* 0x000000060e007c0c */ /* 0x000fe4000bf06270 */
[----:B------:R-:W-:Y:S02]  /*a8c0*/  LOP3.LUT R16, R16, 0xfffffffd, RZ, 0xc0, !PT ;  /* 0xfffffffd10107812 */ /* 0x000fe400078ec0ff */
[----:B------:R-:W-:-:S02]  /*a8d0*/  SEL R10, RZ, 0x20, P0 ;  /* 0x00000020ff0a7807 */ /* 0x000fc40000000000 */
[----:B------:R-:W-:Y:S02]  /*a8e0*/  LOP3.LUT R9, R29, 0x1f8, RZ, 0xc0, !PT ;  /* 0x000001f81d097812 */ /* 0x000fe400078ec0ff */
[----:B------:R-:W-:Y:S01]  /*a8f0*/  LOP3.LUT R8, R10, R8, R11, 0xfe, !PT ;  /* 0x000000080a087212 */ /* 0x000fe200078efe0b */
[----:B0-----:R-:W-:Y:S01]  /*a900*/  IMAD R18, R2, UR4, RZ ;  /* 0x0000000402127c24 */ /* 0x001fe2000f8e02ff */
[----:B------:R-:W-:Y:S01]  /*a910*/  LOP3.LUT R2, R9, 0x38, R4, 0x78, !PT ;  /* 0x0000003809027812 */ /* 0x000fe200078e7804 */
[----:B------:R-:W-:Y:S02]  /*a920*/  ULDC UR4, c[0x0][0x288] ;  /* 0x0000a20000047ab9 */ /* 0x000fe40000000800 */
[----:B------:R-:W-:Y:S01]  /*a930*/  @P0 LOP3.LUT R16, R16, 0x2, RZ, 0xfc, !PT ;  /* 0x0000000210100812 */ /* 0x000fe200078efcff */
[----:B------:R-:W-:Y:S01]  /*a940*/  VIADD R15, R18, 0x3f ;  /* 0x0000003f120f7836 */ /* 0x000fe20000000000 */
[----:B------:R-:W-:Y:S01]  /*a950*/  ISETP.GE.AND P0, PT, R13, UR7, PT ;  /* 0x000000070d007c0c */ /* 0x000fe2000bf06270 */
[----:B------:R-:W-:Y:S01]  /*a960*/  STL [R1+0x20], R18 ;  /* 0x0000201201007387 */ /* 0x000fe20000100800 */
[----:B------:R-:W-:Y:S01]  /*a970*/  LOP3.LUT R16, R16, 0xfff7ffff, RZ, 0xc0, !PT ;  /* 0xfff7ffff10107812 */ /* 0x000fe200078ec0ff */
[----:B------:R-:W-:Y:S01]  /*a980*/  UIMAD UR36, UR36, UR4, URZ ;  /* 0x00000004242472a4 */ /* 0x000fe2000f8e023f */
[----:B------:R-:W-:-:S02]  /*a990*/  SHF.R.S32.HI R10, RZ, 0x1f, R15 ;  /* 0x0000001fff0a7819 */ /* 0x000fc4000001140f */
[----:B------:R-:W-:Y:S02]  /*a9a0*/  LOP3.LUT R29, R2, 0x200, R29, 0xf8, !PT ;  /* 0x00000200021d7812 */ /* 0x000fe400078ef81d */
[----:B------:R-:W-:Y:S02]  /*a9b0*/  SHF.R.U32.HI R2, RZ, 0x3, R4 ;  /* 0x00000003ff027819 */ /* 0x000fe40000011604 */
[----:B------:R-:W-:Y:S02]  /*a9c0*/  SEL R13, RZ, 0x10, P0 ;  /* 0x00000010ff0d7807 */ /* 0x000fe40000000000 */
[----:B------:R-:W-:Y:S02]  /*a9d0*/  LEA.HI R10, R10, R15, RZ, 0x6 ;  /* 0x0000000f0a0a7211 */ /* 0x000fe400078f30ff */
[----:B------:R-:W-:Y:S02]  /*a9e0*/  @P0 LOP3.LUT R16, R16, 0x80000, RZ, 0xfc, !PT ;  /* 0x0008000010100812 */ /* 0x000fe400078efcff */
[----:B------:R-:W-:Y:S01]  /*a9f0*/  ISETP.GE.AND P0, PT, R14, UR7, PT ;  /* 0x000000070e007c0c */ /* 0x000fe2000bf06270 */
[----:B------:R-:W-:Y:S01]  /*aa00*/  ULDC UR7, c[0x0][0x2b8] ;  /* 0x0000ae0000077ab9 */ /* 0x000fe20000000800 */
[----:B------:R-:W-:Y:S01]  /*aa10*/  LOP3.LUT R7, R8, R7, RZ, 0xfc, !PT ;  /* 0x0000000708077212 */ /* 0x000fe200078efcff */
[----:B------:R-:W-:Y:S01]  /*aa20*/  IMAD.U32 R8, RZ, RZ, UR8 ;  /* 0x00000008ff087e24 */ /* 0x000fe2000f8e00ff */
[----:B------:R-:W-:-:S02]  /*aa30*/  LOP3.LUT R2, R2, 0xf, RZ, 0xc0, !PT ;  /* 0x0000000f02027812 */ /* 0x000fc400078ec0ff */
[----:B------:R-:W-:Y:S02]  /*aa40*/  LOP3.LUT R4, R37, 0x2, RZ, 0xfc, !PT ;  /* 0x0000000225047812 */ /* 0x000fe400078efcff */
[C---:B------:R-:W-:Y:S01]  /*aa50*/  LEA.HI.SX32 R4, R10.reuse, 0xfffffffe, 0x1a ;  /* 0xfffffffe0a047811 */ /* 0x040fe200078fd2ff */
[----:B------:R-:W-:Y:S01]  /*aa60*/  STL [R1+0xc], R8 ;  /* 0x00000c0801007387 */ /* 0x000fe20000100800 */
[----:B------:R-:W-:Y:S02]  /*aa70*/  LOP3.LUT R9, R10, 0xffffffc0, RZ, 0xc0, !PT ;  /* 0xffffffc00a097812 */ /* 0x000fe400078ec0ff */
[----:B------:R-:W-:Y:S01]  /*aa80*/  LOP3.LUT R24, R2, 0x70, R24, 0xf8, !PT ;  /* 0x0000007002187812 */ /* 0x000fe200078ef818 */
[----:B------:R0:W-:Y:S01]  /*aa90*/  STL [R1+0x28], R4 ;  /* 0x0000280401007387 */ /* 0x0001e20000100800 */
[----:B------:R-:W-:Y:S02]  /*aaa0*/  LOP3.LUT R16, R16, 0xfffbffff, RZ, 0xc0, !PT ;  /* 0xfffbffff10107812 */ /* 0x000fe400078ec0ff */
[----:B------:R-:W-:-:S02]  /*aab0*/  SEL R14, RZ, 0x20, P0 ;  /* 0x00000020ff0e7807 */ /* 0x000fc40000000000 */
[----:B------:R-:W-:Y:S02]  /*aac0*/  @P0 LOP3.LUT R16, R16, 0x40000, RZ, 0xfc, !PT ;  /* 0x0004000010100812 */ /* 0x000fe400078efcff */
[--C-:B------:R-:W-:Y:S02]  /*aad0*/  IADD3 R36, R18, 0x40, -R9.reuse ;  /* 0x0000004012247810 */ /* 0x100fe40007ffe809 */
[----:B------:R-:W-:Y:S02]  /*aae0*/  LOP3.LUT R16, R16, 0xffffbfff, RZ, 0xc0, !PT ;  /* 0xffffbfff10107812 */ /* 0x000fe400078ec0ff */
[----:B0-----:R-:W-:Y:S01]  /*aaf0*/  IADD3 R4, R24, -0x40, R9 ;  /* 0xffffffc018047810 */ /* 0x001fe20007ffe009 */
[----:B------:R-:W-:Y:S01]  /*ab00*/  IMAD.IADD R36, R36, 0x1, -R2 ;  /* 0x0000000124247824 */ /* 0x000fe200078e0a02 */
[----:B------:R-:W-:Y:S02]  /*ab10*/  LOP3.LUT R0, R7, R0, RZ, 0xfc, !PT ;  /* 0x0000000007007212 */ /* 0x000fe400078efcff */
[----:B------:R-:W-:Y:S01]  /*ab20*/  ISETP.GE.AND P0, PT, R4, R18, PT ;  /* 0x000000120400720c */ /* 0x000fe20003f06270 */
[----:B------:R-:W-:Y:S01]  /*ab30*/  STL [R1+0x24], R4 ;  /* 0x0000240401007387 */ /* 0x000fe20000100800 */
[----:B------:R-:W-:Y:S01]  /*ab40*/  LOP3.LUT R13, R14, R12, R13, 0xfe, !PT ;  /* 0x0000000c0e0d7212 */ /* 0x000fe200078efe0d */
[----:B------:R-:W-:Y:S01]  /*ab50*/  IMAD.MOV.U32 R18, RZ, RZ, RZ ;  /* 0x000000ffff127224 */ /* 0x000fe200078e00ff */
[----:B------:R-:W-:-:S02]  /*ab60*/  ISETP.LT.U32.AND P1, PT, R24, 0x40, !P0 ;  /* 0x000000401800780c */ /* 0x000fc40004721070 */
[----:B------:R-:W-:Y:S02]  /*ab70*/  ISETP.GE.AND P0, PT, R19, UR6, PT ;  /* 0x0000000613007c0c */ /* 0x000fe4000bf06270 */
[----:B------:R-:W-:Y:S02]  /*ab80*/  LOP3.LUT R6, R13, R6, RZ, 0xfc, !PT ;  /* 0x000000060d067212 */ /* 0x000fe400078efcff */
[C---:B------:R-:W-:Y:S02]  /*ab90*/  ISETP.LT.OR P3, PT, R36.reuse, 0x1, P0 ;  /* 0x000000012400780c */ /* 0x040fe40000761670 */
[----:B------:R-:W-:Y:S02]  /*aba0*/  ISETP.LT.OR P2, PT, R36, 0x11, P0 ;  /* 0x000000112400780c */ /* 0x000fe40000741670 */
[C---:B------:R-:W-:Y:S02]  /*abb0*/  LOP3.LUT R5, R6.reuse, 0x80, R5, 0xc8, !PT ;  /* 0x0000008006057812 */ /* 0x040fe400078ec805 */
[----:B------:R-:W-:-:S02]  /*abc0*/  LOP3.LUT R6, R6, 0x40, RZ, 0xc0, !PT ;  /* 0x0000004006067812 */ /* 0x000fc400078ec0ff */
[----:B------:R-:W-:Y:S02]  /*abd0*/  @P1 LOP3.LUT R16, R16, 0x4000, RZ, 0xfc, !PT ;  /* 0x0000400010101812 */ /* 0x000fe400078efcff */
[C---:B------:R-:W-:Y:S02]  /*abe0*/  ISETP.LT.OR P1, PT, R36.reuse, 0x21, P0 ;  /* 0x000000212400780c */ /* 0x040fe40000721670 */
[----:B------:R-:W-:Y:S02]  /*abf0*/  ISETP.LT.OR P0, PT, R36, 0x31, P0 ;  /* 0x000000312400780c */ /* 0x000fe40000701670 */
[----:B------:R-:W-:Y:S02]  /*ac00*/  @P3 LOP3.LUT R17, R17, 0x20000, RZ, 0xfc, !PT ;  /* 0x0002000011113812 */ /* 0x000fe400078efcff */
[----:B------:R-:W-:Y:S02]  /*ac10*/  LOP3.LUT R16, R16, 0xdfffffff, RZ, 0xc0, !PT ;  /* 0xdfffffff10107812 */ /* 0x000fe400078ec0ff */
[----:B------:R-:W-:-:S02]  /*ac20*/  LOP3.LUT R17, R17, 0xfffeffff, RZ, 0xc0, !PT ;  /* 0xfffeffff11117812 */ /* 0x000fc400078ec0ff */
[----:B------:R-:W-:Y:S02]  /*ac30*/  SHF.R.U32.HI R2, RZ, 0x2, R6 ;  /* 0x00000002ff027819 */ /* 0x000fe40000011606 */
[----:B------:R-:W-:Y:S02]  /*ac40*/  @P2 LOP3.LUT R17, R17, 0x10000, RZ, 0xfc, !PT ;  /* 0x0001000011112812 */ /* 0x000fe400078efcff */
[----:B------:R-:W-:Y:S01]  /*ac50*/  SHF.R.U32.HI R5, RZ, 0x3, R5 ;  /* 0x00000003ff057819 */ /* 0x000fe20000011605 */
[----:B------:R0:W-:Y:S01]  /*ac60*/  STL [R1+0x8], R2 ;  /* 0x0000080201007387 */ /* 0x0001e20000100800 */
[----:B------:R-:W-:Y:S02]  /*ac70*/  LOP3.LUT R17, R17, 0xffff7fff, RZ, 0xc0, !PT ;  /* 0xffff7fff11117812 */ /* 0x000fe400078ec0ff */
[----:B------:R-:W-:Y:S01]  /*ac80*/  LOP3.LUT R31, R7, 0x40, RZ, 0xc0, !PT ;  /* 0x00000040071f7812 */ /* 0x000fe200078ec0ff */
[----:B------:R1:W-:Y:S01]  /*ac90*/  STL [R1+0x4], R5 ;  /* 0x0000040501007387 */ /* 0x0003e20000100800 */
[----:B------:R-:W-:-:S02]  /*aca0*/  @P1 LOP3.LUT R17, R17, 0x8000, RZ, 0xfc, !PT ;  /* 0x0000800011111812 */ /* 0x000fc400078efcff */
[C---:B------:R-:W-:Y:S01]  /*acb0*/  LOP3.LUT R30, R0.reuse, 0x80, RZ, 0xc0, !PT ;  /* 0x00000080001e7812 */ /* 0x040fe200078ec0ff */
[----:B------:R1:W-:Y:S01]  /*acc0*/  STL [R1+0x1c], RZ ;  /* 0x00001cff01007387 */ /* 0x0003e20000100800 */
[----:B------:R-:W-:Y:S02]  /*acd0*/  LOP3.LUT R17, R17, 0xfdffffff, RZ, 0xc0, !PT ;  /* 0xfdffffff11117812 */ /* 0x000fe400078ec0ff */
[C---:B0-----:R-:W-:Y:S02]  /*ace0*/  PRMT R2, R0.reuse, 0x8880, RZ ;  /* 0x0000888000027816 */ /* 0x041fe400000000ff */
[----:B------:R-:W-:Y:S02]  /*acf0*/  @P0 LOP3.LUT R17, R17, 0x2000000, RZ, 0xfc, !PT ;  /* 0x0200000011110812 */ /* 0x000fe400078efcff */
[----:B------:R-:W-:Y:S02]  /*ad00*/  LOP3.LUT P0, RZ, R0, 0x2, RZ, 0xc0, !PT ;  /* 0x0000000200ff7812 */ /* 0x000fe4000780c0ff */
[----:B------:R-:W-:-:S02]  /*ad10*/  LOP3.LUT R17, R17, 0xffffbfff, RZ, 0xc0, !PT ;  /* 0xffffbfff11117812 */ /* 0x000fc400078ec0ff */
[C---:B------:R-:W-:Y:S02]  /*ad20*/  ISETP.LT.OR P1, PT, R36.reuse, 0x1, !P0 ;  /* 0x000000012400780c */ /* 0x040fe40004721670 */
[C---:B------:R-:W-:Y:S02]  /*ad30*/  ISETP.LT.OR P3, PT, R36.reuse, 0x11, !P0 ;  /* 0x000000112400780c */ /* 0x040fe40004761670 */
[----:B------:R-:W-:Y:S02]  /*ad40*/  ISETP.LT.OR P2, PT, R36, 0x21, !P0 ;  /* 0x000000212400780c */ /* 0x000fe40004741670 */
[----:B------:R-:W-:Y:S02]  /*ad50*/  SHF.R.U32.HI R31, RZ, 0x2, R31 ;  /* 0x00000002ff1f7819 */ /* 0x000fe4000001161f */
[----:B------:R-:W-:-:S05]  /*ad60*/  SHF.R.U32.HI R30, RZ, 0x3, R30 ;  /* 0x00000003ff1e7819 */ /* 0x000fca000001161e */
        /* <DEDUP_REMOVED lines=9> */
[----:B------:R-:W-:-:S04]  /*ae00*/  LOP3.LUT R17, R17, 0xfeffffff, RZ, 0xc0, !PT ;  /* 0xfeffffff11117812 */ /* 0x000fc800078ec0ff */
[----:B------:R-:W-:Y:S02]  /*ae10*/  @P1 LOP3.LUT R17, R17, 0x1000000, RZ, 0xfc, !PT ;  /* 0x0100000011111812 */ /* 0x000fe400078efcff */
[----:B------:R-:W-:Y:S02]  /*ae20*/  ISETP.LT.OR P1, PT, R36, 0x21, !P0 ;  /* 0x000000212400780c */ /* 0x000fe40004721670 */
[----:B------:R-:W-:-:S04]  /*ae30*/  LOP3.LUT R17, R17, 0xfffff7ff, RZ, 0xc0, !PT ;  /* 0xfffff7ff11117812 */ /* 0x000fc800078ec0ff */
        /* <DEDUP_REMOVED lines=31> */
[----:B------:R-:W-:-:S02]  /*b030*/  @P1 LOP3.LUT R16, R16, 0x20000000, RZ, 0xfc, !PT ;  /* 0x2000000010101812 */ /* 0x000fc400078efcff */
[C---:B------:R-:W-:Y:S02]  /*b040*/  ISETP.LT.OR P1, PT, R36.reuse, 0x1, !P0 ;  /* 0x000000012400780c */ /* 0x040fe40004721670 */
[----:B------:R-:W-:Y:S02]  /*b050*/  LOP3.LUT R17, R17, 0xffdfffff, RZ, 0xc0, !PT ;  /* 0xffdfffff11117812 */ /* 0x000fe400078ec0ff */
[C---:B------:R-:W-:Y:S02]  /*b060*/  ISETP.LT.OR P3, PT, R36.reuse, 0x11, !P0 ;  /* 0x000000112400780c */ /* 0x040fe40004761670 */
[----:B------:R-:W-:Y:S02]  /*b070*/  @P2 LOP3.LUT R17, R17, 0x200000, RZ, 0xfc, !PT ;  /* 0x0020000011112812 */ /* 0x000fe400078efcff */
[----:B------:R-:W-:Y:S02]  /*b080*/  ISETP.LT.OR P2, PT, R36, 0x21, !P0 ;  /* 0x000000212400780c */ /* 0x000fe40004741670 */
[----:B------:R-:W-:-:S02]  /*b090*/  LOP3.LUT R17, R17, 0xffffffef, RZ, 0xc0, !PT ;  /* 0xffffffef11117812 */ /* 0x000fc400078ec0ff */
[----:B------:R-:W-:Y:S02]  /*b0a0*/  LOP3.LUT R16, R16, 0xefffffff, RZ, 0xc0, !PT ;  /* 0xefffffff10107812 */ /* 0x000fe400078ec0ff */
[----:B------:R-:W-:Y:S02]  /*b0b0*/  @P1 LOP3.LUT R17, R17, 0x10, RZ, 0xfc, !PT ;  /* 0x0000001011111812 */ /* 0x000fe400078efcff */
[----:B------:R-:W-:Y:S02]  /*b0c0*/  ISETP.LT.OR P1, PT, R36, 0x31, !P0 ;  /* 0x000000312400780c */ /* 0x000fe40004721670 */
[----:B------:R-:W-:Y:S02]  /*b0d0*/  LOP3.LUT R17, R17, 0xfffffffe, RZ, 0xc0, !PT ;  /* 0xfffffffe11117812 */ /* 0x000fe400078ec0ff */
[----:B------:R-:W-:Y:S02]  /*b0e0*/  LOP3.LUT P0, RZ, R0, 0x40, RZ, 0xc0, !PT ;  /* 0x0000004000ff7812 */ /* 0x000fe4000780c0ff */
[----:B------:R-:W-:-:S02]  /*b0f0*/  @P3 LOP3.LUT R17, R17, 0x1, RZ, 0xfc, !PT ;  /* 0x0000000111113812 */ /* 0x000fc400078efcff */
[----:B------:R-:W-:Y:S02]  /*b100*/  ISETP.LT.OR P3, PT, R36, 0x11, !P0 ;  /* 0x000000112400780c */ /* 0x000fe40004761670 */
[----:B------:R-:W-:Y:S02]  /*b110*/  LOP3.LUT R17, R17, 0xffefffff, RZ, 0xc0, !PT ;  /* 0xffefffff11117812 */ /* 0x000fe400078ec0ff */
[----:B------:R-:W-:Y:S02]  /*b120*/  @P2 LOP3.LUT R16, R16, 0x10000000, RZ, 0xfc, !PT ;  /* 0x1000000010102812 */ /* 0x000fe400078efcff */
[----:B------:R-:W-:Y:S02]  /*b130*/  @P1 LOP3.LUT R17, R17, 0x100000, RZ, 0xfc, !PT ;  /* 0x0010000011111812 */ /* 0x000fe400078efcff */
[C---:B------:R-:W-:Y:S02]  /*b140*/  ISETP.LT.OR P1, PT, R36.reuse, 0x1, !P0 ;  /* 0x000000012400780c */ /* 0x040fe40004721670 */
[----:B------:R-:W-:-:S02]  /*b150*/  ISETP.LT.OR P2, PT, R36, 0x21, !P0 ;  /* 0x000000212400780c */ /* 0x000fc40004741670 */
[----:B------:R-:W-:Y:S02]  /*b160*/  LOP3.LUT R16, R16, 0x7fffffff, RZ, 0xc0, !PT ;  /* 0x7fffffff10107812 */ /* 0x000fe400078ec0ff */
[----:B------:R-:W-:Y:S02]  /*b170*/  LOP3.LUT R17, R17, 0xfffffff7, RZ, 0xc0, !PT ;  /* 0xfffffff711117812 */ /* 0x000fe400078ec0ff */
[----:B------:R-:W-:Y:S02]  /*b180*/  @P3 LOP3.LUT R16, R16, 0x80000000, RZ, 0xfc, !PT ;  /* 0x8000000010103812 */ /* 0x000fe400078efcff */
[----:B------:R-:W-:Y:S02]  /*b190*/  LEA R0, R29, UR37, 0x1 ;  /* 0x000000251d007c11 */ /* 0x000fe4000f8e08ff */
[----:B------:R-:W-:Y:S02]  /*b1a0*/  LOP3.LUT R16, R16, 0xf7ffffff, RZ, 0xc0, !PT ;  /* 0xf7ffffff10107812 */ /* 0x000fe400078ec0ff */
[----:B------:R-:W-:-:S02]  /*b1b0*/  @P1 LOP3.LUT R17, R17, 0x8, RZ, 0xfc, !PT ;  /* 0x0000000811111812 */ /* 0x000fc400078efcff */
[----:B------:R-:W-:Y:S02]  /*b1c0*/  ISETP.LT.OR P1, PT, R36, 0x31, !P0 ;  /* 0x000000312400780c */ /* 0x000fe40004721670 */
[----:B------:R-:W-:Y:S02]  /*b1d0*/  ISETP.GT.AND P0, PT, R2, -0x1, PT ;  /* 0xffffffff0200780c */ /* 0x000fe40003f04270 */
[----:B------:R-:W-:Y:S02]  /*b1e0*/  @P2 LOP3.LUT R16, R16, 0x8000000, RZ, 0xfc, !PT ;  /* 0x0800000010102812 */ /* 0x000fe400078efcff */
[----:B------:R-:W-:Y:S02]  /*b1f0*/  ISETP.LT.OR P2, PT, R36, 0x11, P0 ;  /* 0x000000112400780c */ /* 0x000fe40000741670 */
[----:B------:R-:W-:Y:S02]  /*b200*/  LOP3.LUT R17, R17, 0xfff7ffff, RZ, 0xc0, !PT ;  /* 0xfff7ffff11117812 */ /* 0x000fe400078ec0ff */
[----:B------:R-:W-:-:S02]  /*b210*/  LOP3.LUT R16, R16, 0xbfffffff, RZ, 0xc0, !PT ;  /* 0xbfffffff10107812 */ /* 0x000fc400078ec0ff */
[C---:B------:R-:W-:Y:S02]  /*b220*/  ISETP.LT.OR P3, PT, R36.reuse, 0x1, P0 ;  /* 0x000000012400780c */ /* 0x040fe40000761670 */
[----:B------:R-:W-:Y:S02]  /*b230*/  @P1 LOP3.LUT R17, R17, 0x80000, RZ, 0xfc, !PT ;  /* 0x0008000011111812 */ /* 0x000fe400078efcff */
[C---:B------:R-:W-:Y:S02]  /*b240*/  ISETP.LT.OR P1, PT, R36.reuse, 0x21, P0 ;  /* 0x000000212400780c */ /* 0x040fe40000721670 */
[----:B------:R-:W-:Y:S02]  /*b250*/  ISETP.LT.OR P0, PT, R36, 0x31, P0 ;  /* 0x000000312400780c */ /* 0x000fe40000701670 */
[----:B------:R-:W-:Y:S02]  /*b260*/  @P2 LOP3.LUT R16, R16, 0x40000000, RZ, 0xfc, !PT ;  /* 0x4000000010102812 */ /* 0x000fe400078efcff */
[----:B------:R-:W-:-:S02]  /*b270*/  ISETP.GE.AND P2, PT, R19, R3, PT ;  /* 0x000000031300720c */ /* 0x000fc40003f46270 */
[----:B------:R-:W-:Y:S02]  /*b280*/  LOP3.LUT R16, R16, 0xfbffffff, RZ, 0xc0, !PT ;  /* 0xfbffffff10107812 */ /* 0x000fe400078ec0ff */
[----:B------:R-:W-:-:S03]  /*b290*/  LOP3.LUT R17, R17, 0xfffffffb, RZ, 0xc0, !PT ;  /* 0xfffffffb11117812 */ /* 0x000fc600078ec0ff */
[----:B------:R-:W-:Y:S02]  /*b2a0*/  @P1 LOP3.LUT R16, R16, 0x4000000, RZ, 0xfc, !PT ;  /* 0x0400000010101812 */ /* 0x000fe400078efcff */
[----:B------:R-:W-:Y:S02]  /*b2b0*/  @P3 LOP3.LUT R17, R17, 0x4, RZ, 0xfc, !PT ;  /* 0x0000000411113812 */ /* 0x000fe400078efcff */
[----:B------:R-:W-:Y:S02]  /*b2c0*/  ISETP.GE.AND P1, PT, R36, 0x1, PT ;  /* 0x000000012400780c */ /* 0x000fe40003f26270 */
[----:B------:R-:W-:Y:S02]  /*b2d0*/  LOP3.LUT R16, R16, 0xfffffffe, RZ, 0xc0, !PT ;  /* 0xfffffffe10107812 */ /* 0x000fe400078ec0ff */
[----:B------:R-:W-:Y:S02]  /*b2e0*/  LOP3.LUT R17, R17, 0xfffbffff, RZ, 0xc0, !PT ;  /* 0xfffbffff11117812 */ /* 0x000fe400078ec0ff */
[----:B------:R-:W-:-:S02]  /*b2f0*/  @P2 LOP3.LUT R16, R16, 0x1, RZ, 0xfc, !PT ;  /* 0x0000000110102812 */ /* 0x000fc400078efcff */
[----:B------:R-:W-:Y:S02]  /*b300*/  @P0 LOP3.LUT R17, R17, 0x40000, RZ, 0xfc, !PT ;  /* 0x0004000011110812 */ /* 0x000fe400078efcff */
[----:B------:R-:W-:Y:S02]  /*b310*/  ISETP.GE.AND P0, PT, R36, 0x11, PT ;  /* 0x000000112400780c */ /* 0x000fe40003f06270 */
[----:B------:R-:W-:Y:S02]  /*b320*/  LOP3.LUT R16, R16, 0xfffdffff, RZ, 0xc0, !PT ;  /* 0xfffdffff10107812 */ /* 0x000fe400078ec0ff */
[----:B------:R-:W-:Y:S02]  /*b330*/  ISETP.GE.AND P2, PT, R36, 0x21, PT ;  /* 0x000000212400780c */ /* 0x000fe40003f46270 */
[----:B------:R-:W-:Y:S02]  /*b340*/  @P1 LOP3.LUT R16, R16, 0x20000, RZ, 0xfc, !PT ;  /* 0x0002000010101812 */ /* 0x000fe400078efcff */
[----:B------:R-:W-:-:S02]  /*b350*/  ISETP.GE.AND P1, PT, R36, 0x31, PT ;  /* 0x000000312400780c */ /* 0x000fc40003f26270 */
        /* <DEDUP_REMOVED lines=9> */
.L_x_249:
[----:B------:R-:W2:Y:S01]  /*b3f0*/  LDL R2, [R1+0xc] ;  /* 0x00000c0001027983 */ /* 0x000ea20000100800 */
[----:B0-----:R-:W0:Y:S01]  /*b400*/  LDC R0, c[0x0][0xd38] ;  /* 0x00034e00ff007b82 */ /* 0x001e220000000800 */
        /* <DEDUP_REMOVED lines=23> */
[----:B0--3--:R-:W-:Y:S05]  /*b580*/  @!P0 BRA `(.L_x_213) ;  /* 0x0000000000408947 */ /* 0x009fea0003800000 */
[----:B------:R-:W-:Y:S01]  /*b590*/  MOV R2, 0x0 ;  /* 0x0000000000027802 */ /* 0x000fe20000000f00 */
[----:B------:R-:W-:Y:S01]  /*b5a0*/  ULDC.64 UR6, c[0x4][0x90] ;  /* 0x0100240000067ab9 */ /* 0x000fe20000000a00 */
[----:B------:R-:W-:Y:S01]  /*b5b0*/  ULDC.64 UR8, c[0x4][0x98] ;  /* 0x0100260000087ab9 */ /* 0x000fe20000000a00 */
[----:B------:R-:W-:Y:S01]  /*b5c0*/  ULDC.64 UR4, c[0x4][0x8] ;  /* 0x0100020000047ab9 */ /* 0x000fe20000000a00 */
[----:B------:R-:W-:Y:S02]  /*b5d0*/  IMAD.U32 R4, RZ, RZ, UR6 ;  /* 0x00000006ff047e24 */ /* 0x000fe4000f8e00ff */
[----:B------:R-:W0:Y:S01]  /*b5e0*/  LDC.64 R2, c[0x4][R2] ;  /* 0x0100000002027b82 */ /* 0x000e220000000a00 */
[----:B------:R-:W-:Y:S02]  /*b5f0*/  IMAD.U32 R5, RZ, RZ, UR7 ;  /* 0x00000007ff057e24 */ /* 0x000fe4000f8e00ff */
[----:B------:R-:W-:Y:S02]  /*b600*/  IMAD.U32 R6, RZ, RZ, UR8 ;  /* 0x00000008ff067e24 */ /* 0x000fe4000f8e00ff */
[----:B------:R-:W-:-:S02]  /*b610*/  IMAD.U32 R7, RZ, RZ, UR9 ;  /* 0x00000009ff077e24 */ /* 0x000fc4000f8e00ff */
[----:B------:R-:W-:Y:S02]  /*b620*/  IMAD.U32 R10, RZ, RZ, UR4 ;  /* 0x00000004ff0a7e24 */ /* 0x000fe4000f8e00ff */
[----:B------:R-:W-:Y:S02]  /*b630*/  IMAD.U32 R11, RZ, RZ, UR5 ;  /* 0x00000005ff0b7e24 */ /* 0x000fe4000f8e00ff */
[----:B------:R-:W-:Y:S02]  /*b640*/  IMAD.MOV.U32 R8, RZ, RZ, 0x70 ;  /* 0x00000070ff087424 */ /* 0x000fe400078e00ff */
[----:B------:R-:W-:Y:S02]  /*b650*/  IMAD.MOV.U32 R12, RZ, RZ, 0x1 ;  /* 0x00000001ff0c7424 */ /* 0x000fe400078e00ff */
[----:B------:R-:W-:-:S07]  /*b660*/  IMAD.MOV.U32 R13, RZ, RZ, RZ ;  /* 0x000000ffff0d7224 */ /* 0x000fce00078e00ff */
[----:B------:R-:W-:-:S07]  /*b670*/  LEPC R20, `(.L_x_213) ;  /* 0x000000001014794e */ /* 0x000fce0000000000 */
[----:B0----5:R-:W-:Y:S05]  /*b680*/  CALL.ABS.NOINC R2 ;  /* 0x0000000002007343 */ /* 0x021fea0003c00000 */
.L_x_213:
        /* <DEDUP_REMOVED lines=9> */
[----:B------:R-:W-:Y:S01]  /*b720*/  MOV R4, UR6 ;  /* 0x0000000600047c02 */ /* 0x000fe20008000f00 */
[----:B------:R-:W-:Y:S02]  /*b730*/  IMAD.U32 R5, RZ, RZ, UR7 ;  /* 0x00000007ff057e24 */ /* 0x000fe4000f8e00ff */
[----:B------:R-:W-:Y:S02]  /*b740*/  IMAD.U32 R6, RZ, RZ, UR8 ;  /* 0x00000008ff067e24 */ /* 0x000fe4000f8e00ff */
[----:B------:R-:W-:-:S02]  /*b750*/  IMAD.U32 R7, RZ, RZ, UR9 ;  /* 0x00000009ff077e24 */ /* 0x000fc4000f8e00ff */
[----:B------:R-:W-:Y:S02]  /*b760*/  IMAD.U32 R10, RZ, RZ, UR4 ;  /* 0x00000004ff0a7e24 */ /* 0x000fe4000f8e00ff */
[----:B------:R-:W-:Y:S02]  /*b770*/  IMAD.U32 R11, RZ, RZ, UR5 ;  /* 0x00000005ff0b7e24 */ /* 0x000fe4000f8e00ff */
[----:B------:R-:W-:Y:S02]  /*b780*/  IMAD.MOV.U32 R8, RZ, RZ, 0x70 ;  /* 0x00000070ff087424 */ /* 0x000fe400078e00ff */
[----:B------:R-:W-:Y:S02]  /*b790*/  IMAD.MOV.U32 R12, RZ, RZ, 0x1 ;  /* 0x00000001ff0c7424 */ /* 0x000fe400078e00ff */
[----:B0-----:R-:W-:-:S07]  /*b7a0*/  IMAD.MOV.U32 R13, RZ, RZ, RZ ;  /* 0x000000ffff0d7224 */ /* 0x001fce00078e00ff */
[----:B------:R-:W-:-:S07]  /*b7b0*/  LEPC R20, `(.L_x_215) ;  /* 0x000000001014794e */ /* 0x000fce0000000000 */
[----:B-1---5:R-:W-:Y:S05]  /*b7c0*/  CALL.ABS.NOINC R2 ;  /* 0x0000000002007343 */ /* 0x022fea0003c00000 */
.L_x_215:
[----:B------:R0:W1:Y:S01]  /*b7d0*/  LDC.64 R2, c[0x4][R19] ;  /* 0x0100000013027b82 */ /* 0x0000620000000a00 */
[----:B------:R-:W-:Y:S01]  /*b7e0*/  ULDC.64 UR6, c[0x4][0x90] ;  /* 0x0100240000067ab9 */ /* 0x000fe20000000a00 */
[----:B------:R-:W-:Y:S01]  /*b7f0*/  ULDC.64 UR8, c[0x4][0x98] ;  /* 0x0100260000087ab9 */ /* 0x000fe20000000a00 */
[----:B------:R-:W-:Y:S01]  /*b800*/  ULDC.64 UR4, c[0x4][0x18] ;  /* 0x0100060000047ab9 */ /* 0x000fe20000000a00 */
[----:B------:R-:W-:Y:S02]  /*b810*/  IMAD.U32 R4, RZ, RZ, UR6 ;  /* 0x00000006ff047e24 */ /* 0x000fe4000f8e00ff */
        /* <DEDUP_REMOVED lines=9> */
[----:B-1----:R-:W-:Y:S05]  /*b8b0*/  CALL.ABS.NOINC R2 ;  /* 0x0000000002007343 */ /* 0x002fea0003c00000 */
.L_x_214:
[----:B------:R-:W-:Y:S01]  /*b8c0*/  ULDC.64 UR4, c[0x0][0xaf0] ;  /* 0x0002bc0000047ab9 */ /* 0x000fe20000000a00 */
[--C-:B------:R-:W-:Y:S01]  /*b8d0*/  IMAD.MOV.U32 R28, RZ, RZ, R27.reuse ;  /* 0x000000ffff1c7224 */ /* 0x100fe200078e001b */
[----:B------:R-:W-:Y:S01]  /*b8e0*/  ISETP.NE.U32.AND P0, PT, RZ, UR4, PT ;  /* 0x00000004ff007c0c */ /* 0x000fe2000bf05070 */
[----:B------:R-:W0:Y:S01]  /*b8f0*/  LDC R10, c[0x0][0x430] ;  /* 0x00010c00ff0a7b82 */ /* 0x000e220000000800 */
[----:B------:R-:W-:Y:S01]  /*b900*/  IMAD.MOV R19, RZ, RZ, -R27 ;  /* 0x000000ffff137224 */ /* 0x000fe200078e0a1b */
        /* <DEDUP_REMOVED lines=8> */
.L_x_267:
[----:B------:R-:W2:Y:S01]  /*b990*/  LDL R0, [R1+0x24] ;  /* 0x0000240001007983 */ /* 0x000ea20000100800 */
[----:B------:R-:W-:Y:S01]  /*b9a0*/  ISETP.NE.AND P0, PT, R10, 0x1, PT ;  /* 0x000000010a00780c */ /* 0x000fe20003f05270 */
[----:B------:R-:W-:Y:S01]  /*b9b0*/  IMAD.MOV.U32 R35, RZ, RZ, RZ ;  /* 0x000000ffff237224 */ /* 0x000fe200078e00ff */
[C---:B------:R-:W-:Y:S02]  /*b9c0*/  LOP3.LUT P1, RZ, R16.reuse, 0x4000, RZ, 0xc0, !PT ;  /* 0x0000400010ff7812 */ /* 0x040fe4000782c0ff */
[----:B-----5:R-:W-:Y:S02]  /*b9d0*/  SHF.R.S32.HI R33, RZ, 0x1f, R28 ;  /* 0x0000001fff217819 */ /* 0x020fe4000001141c */
[----:B------:R-:W-:-:S07]  /*b9e0*/  LOP3.LUT R16, R16, 0xffffefff, RZ, 0xc0, !PT ;  /* 0xffffefff10107812 */ /* 0x000fce00078ec0ff */
[----:B------:R-:W0:Y:S01]  /*b9f0*/  @P0 LDC R5, c[0x0][0x434] ;  /* 0x00010d00ff050b82 */ /* 0x000e220000000800 */
[----:B------:R-:W-:-:S07]  /*ba00*/  @P0 LOP3.LUT R16, R16, 0x1000, RZ, 0xfc, !PT ;  /* 0x0000100010100812 */ /* 0x000fce00078efcff */
[----:B------:R-:W3:Y:S08]  /*ba10*/  @P0 LDC R7, c[0x0][0x438] ;  /* 0x00010e00ff070b82 */ /* 0x000ef00000000800 */
[----:B-1----:R-:W1:Y:S02]  /*ba20*/  @P1 LDC.64 R2, c[0x0][0x428] ;  /* 0x00010a00ff021b82 */ /* 0x002e640000000a00 */
[----:B-1----:R-:W-:-:S04]  /*ba30*/  @P1 IMAD R8, R33, R2, RZ ;  /* 0x0000000221081224 */ /* 0x002fc800078e02ff */
[----:B------:R-:W-:Y:S02]  /*ba40*/  @P1 IMAD R8, R28, R3, R8 ;  /* 0x000000031c081224 */ /* 0x000fe400078e0208 */
[----:B--2---:R-:W-:-:S04]  /*ba50*/  IMAD.IADD R0, R0, 0x1, R32 ;  /* 0x0000000100007824 */ /* 0x004fc800078e0220 */
[----:B0-----:R-:W-:-:S04]  /*ba60*/  @P0 IMAD.HI.U32 R4, R0, R5, RZ ;  /* 0x0000000500040227 */ /* 0x001fc800078e00ff */
[----:B------:R-:W-:Y:S01]  /*ba70*/  IMAD.MOV.U32 R6, RZ, RZ, R0 ;  /* 0x000000ffff067224 */ /* 0x000fe200078e0000 */
[----:B---3--:R-:W-:Y:S02]  /*ba80*/  @P0 SHF.R.U32.HI R6, RZ, R7, R4 ;  /* 0x00000007ff060219 */ /* 0x008fe40000011604 */
[----:B------:R-:W0:Y:S02]  /*ba90*/  @P1 LDC.64 R4, c[0x0][0x418] ;  /* 0x00010600ff041b82 */ /* 0x000e240000000a00 */
[----:B------:R-:W-:-:S03]  /*baa0*/  @P1 SHF.R.S32.HI R7, RZ, 0x1f, R6 ;  /* 0x0000001fff071819 */ /* 0x000fc60000011406 */
[----:B------:R-:W-:-:S04]  /*bab0*/  @P1 IMAD.WIDE.U32 R2, R28, R2, R6 ;  /* 0x000000021c021225 */ /* 0x000fc800078e0006 */
[----:B------:R-:W-:Y:S01]  /*bac0*/  @P1 IMAD.IADD R8, R3, 0x1, R8 ;  /* 0x0000000103081824 */ /* 0x000fe200078e0208 */
[----:B0-----:R-:W-:-:S04]  /*bad0*/  @P1 LEA R4, P0, R2, R4, 0x2 ;  /* 0x0000000402041211 */ /* 0x001fc800078010ff */
[----:B------:R-:W-:-:S05]  /*bae0*/  @P1 LEA.HI.X R5, R2, R5, R8, 0x2, P0 ;  /* 0x0000000502051211 */ /* 0x000fca00000f1408 */
[----:B------:R0:W5:Y:S01]  /*baf0*/  @P1 LDG.E R35, desc[UR42][R4.64] ;  /* 0x0000002a04231981 */ /* 0x000162000c1e1900 */
[----:B------:R-:W-:Y:S01]  /*bb00*/  IMAD.MOV R3, RZ, RZ, -R6 ;  /* 0x000000ffff037224 */ /* 0x000fe200078e0a06 */
[----:B------:R-:W-:Y:S02]  /*bb10*/  LOP3.LUT R9, R37, 0x2, RZ, 0xfc, !PT ;  /* 0x0000000225097812 */ /* 0x000fe400078efcff */
[----:B------:R-:W-:Y:S01]  /*bb20*/  LOP3.LUT R16, R16, 0xfffffbff, RZ, 0xc0, !PT ;  /* 0xfffffbff10107812 */ /* 0x000fe200078ec0ff */
[----:B------:R-:W-:Y:S01]  /*bb30*/  IMAD R0, R10, R3, R0 ;  /* 0x000000030a007224 */ /* 0x000fe200078e0200 */
[----:B------:R-:W-:Y:S02]  /*bb40*/  ISETP.NE.AND P0, PT, R9, 0x3, PT ;  /* 0x000000030900780c */ /* 0x000fe40003f05270 */
[----:B------:R-:W-:Y:S02]  /*bb50*/  SHF.R.S32.HI R26, RZ, 0x1f, R19 ;  /* 0x0000001fff1a7819 */ /* 0x000fe40000011413 */
[----:B------:R0:W-:Y:S09]  /*bb60*/  STL [R1], R0 ;  /* 0x0000000001007387 */ /* 0x0001f20000100800 */
[----:B------:R-:W-:Y:S01]  /*bb70*/  @P0 LOP3.LUT R16, R16, 0x400, RZ, 0xfc, !PT ;  /* 0x0000040010100812 */ /* 0x000fe200078efcff */
[----:B0-----:R-:W-:Y:S06]  /*bb80*/  @!P0 BRA `(.L_x_217) ;  /* 0x0000000000048947 */ /* 0x001fec0003800000 */
[----:B------:R-:W-:Y:S01]  /*bb90*/  BPT.TRAP 0x1 ;  /* 0x000000040000795c */ /* 0x000fe20000300000 */
.L_x_217:
[----:B------:R-:W-:Y:S01]  /*bba0*/  LEA R25, R18, UR37, 0x3 ;  /* 0x0000002512197c11 */ /* 0x000fe2000f8e18ff */
[----:B------:R-:W-:Y:S01]  /*bbb0*/  BSSY B0, `(.L_x_218) ;  /* 0x0000004000007945 */ /* 0x000fe20003800000 */
[----:B------:R-:W-:-:S04]  /*bbc0*/  SHF.L.U32 R0, R23, 0x1f, RZ ;  /* 0x0000001f17007819 */ /* 0x000fc800000006ff */
[----:B------:R-:W0:Y:S02]  /*bbd0*/  SYNCS.PHASECHK.TRANS64.TRYWAIT P0, [R25+URZ+0x38840], R0 ;  /* 0x03884000190075a7 */ /* 0x000e24000800017f */
[----:B0-----:R-:W-:Y:S05]  /*bbe0*/  @!P0 BRA `(.L_x_219) ;  /* 0x0000003800148947 */ /* 0x001fea0003800000 */
.L_x_268:
[----:B------:R-:W-:Y:S05]  /*bbf0*/  BSYNC B0 ;  /* 0x0000000000007941 */ /* 0x000fea0003800000 */
.L_x_218:
[----:B------:R-:W0:Y:S01]  /*bc00*/  LDL R2, [R1] ;  /* 0x0000000001027983 */ /* 0x000e220000100800 */
[----:B------:R-:W-:Y:S01]  /*bc10*/  ULDC.64 UR4, c[0x0][0x300] ;  /* 0x0000c00000047ab9 */ /* 0x000fe20000000a00 */
[----:B-----5:R-:W-:Y:S01]  /*bc20*/  SHF.R.S32.HI R4, RZ, 0x1f, R35 ;  /* 0x0000001fff047819 */ /* 0x020fe20000011423 */
[----:B------:R-:W-:Y:S01]  /*bc30*/  IMAD R5, R18, 0x1000, R29 ;  /* 0x0000100012057824 */ /* 0x000fe200078e021d */
[----:B------:R-:W1:Y:S01]  /*bc40*/  S2R R7, SR_TID.X ;  /* 0x0000000000077919 */ /* 0x000e620000002100 */
[----:B------:R-:W-:Y:S01]  /*bc50*/  LOP3.LUT P1, RZ, R16, 0x1, RZ, 0xc0, !PT ;  /* 0x0000000110ff7812 */ /* 0x000fe2000782c0ff */
[----:B-1----:R-:W-:-:S05]  /*bc60*/  IMAD.SHL.U32 R7, R7, 0x8, RZ ;  /* 0x0000000807077824 */ /* 0x002fca00078e00ff */
[----:B------:R-:W-:Y:S02]  /*bc70*/  LOP3.LUT R7, R7, 0x38, RZ, 0xc0, !PT ;  /* 0x0000003807077812 */ /* 0x000fe400078ec0ff */
[----:B0-----:R-:W-:-:S05]  /*bc80*/  SHF.R.S32.HI R0, RZ, 0x1f, R2 ;  /* 0x0000001fff007819 */ /* 0x001fca0000011402 */
[----:B------:R0:W-:Y:S04]  /*bc90*/  STL [R1+0x14], R0 ;  /* 0x0000140001007387 */ /* 0x0001e80000100800 */
[----:B------:R1:W-:Y:S01]  /*bca0*/  STL [R1+0x18], R4 ;  /* 0x0000180401007387 */ /* 0x0003e20000100800 */
[----:B0-----:R-:W-:-:S04]  /*bcb0*/  IMAD R0, R0, UR4, RZ ;  /* 0x0000000400007c24 */ /* 0x001fc8000f8e02ff */
        /* <DEDUP_REMOVED lines=12> */
[----:B------:R-:W-:-:S03]  /*bd80*/  ULDC.64 UR4, c[0x0][0x2e8] ;  /* 0x0000ba0000047ab9 */ /* 0x000fc60000000a00 */
[----:B-1----:R-:W-:Y:S01]  /*bd90*/  IMAD.IADD R4, R3, 0x1, R0 ;  /* 0x0000000103047824 */ /* 0x002fe200078e0200 */
[----:B------:R-:W-:Y:S01]  /*bda0*/  LEA R0, P0, R2, UR4, 0x1 ;  /* 0x0000000402007c11 */ /* 0x000fe2000f8008ff */
[----:B------:R-:W-:-:S03]  /*bdb0*/  UMOV UR4, 0xffffffff ;  /* 0xffffffff00047882 */ /* 0x000fc60000000000 */
[----:B------:R-:W-:Y:S01]  /*bdc0*/  LEA.HI.X R4, R2, UR5, R4, 0x1, P0 ;  /* 0x0000000502047c11 */ /* 0x000fe200080f0c04 */
[----:B------:R-:W-:Y:S08]  /*bdd0*/  BRA.DIV UR4, `(.L_x_220) ;  /* 0x0000003604ac7947 */ /* 0x000ff0000b800000 */
[----:B------:R-:W0:Y:S01]  /*bde0*/  SHFL.IDX PT, R3, R0, RZ, 0x181f ;  /* 0x00181fff00037589 */ /* 0x000e2200000e0000 */
[C---:B------:R-:W-:Y:S02]  /*bdf0*/  ISETP.GE.AND P2, PT, R36.reuse, 0x1, PT ;  /* 0x000000012400780c */ /* 0x040fe40003f46270 */
[----:B------:R-:W-:Y:S01]  /*be00*/  ISETP.GE.AND P3, PT, R36, 0x11, PT ;  /* 0x000000112400780c */ /* 0x000fe20003f66270 */
[----:B------:R-:W1:Y:S10]  /*be10*/  SHFL.IDX PT, R2, R4, RZ, 0x181f ;  /* 0x00181fff04027589 */ /* 0x000e7400000e0000 */
[----:B------:R-:W-:-:S02]  /*be20*/  @P2 LEA R6, R5, UR37, 0x1 ;  /* 0x0000002505062c11 */ /* 0x000fc4000f8e08ff */
[----:B0-----:R-:W-:-:S05]  /*be30*/  @P2 LEA R3, P0, R7, R3, 0x1 ;  /* 0x0000000307032211 */ /* 0x001fca00078008ff */
[----:B-1----:R-:W-:-:S05]  /*be40*/  @P2 IMAD.X R2, RZ, RZ, R2, P0 ;  /* 0x000000ffff022224 */ /* 0x002fca00000e0602 */
[----:B------:R-:W-:-:S04]  /*be50*/  @P2 LOP3.LUT R3, R3, R2, RZ, 0x3c, !PT ;  /* 0x0000000203032212 */ /* 0x000fc800078e3cff */
[----:B------:R-:W-:-:S04]  /*be60*/  @P2 LOP3.LUT R2, R3, R2, RZ, 0x3c, !PT ;  /* 0x0000000203022212 */ /* 0x000fc800078e3cff */
[----:B------:R-:W-:-:S05]  /*be70*/  @P2 LOP3.LUT R3, R3, R2, RZ, 0x3c, !PT ;  /* 0x0000000203032212 */ /* 0x000fca00078e3cff */
[----:B------:R-:W-:Y:S01]  /*be80*/  @!PT LDS RZ, [RZ] ;  /* 0x00000000fffff984 */ /* 0x000fe20000000800 */
[----:B------:R0:W-:Y:S01]  /*be90*/  @P2 LDGSTS.E.BYPASS.LTC128B.128 [R6+0x22400], desc[UR42][R2.64], !P1 ;  /* 0x2240000002062fae */ /* 0x0001e2000c901d6a */
[----:B------:R-:W-:-:S03]  /*bea0*/  ISETP.GE.AND P2, PT, R36, 0x21, PT ;  /* 0x000000212400780c */ /* 0x000fc60003f46270 */
[----:B0-----:R-:W0:Y:S01]  /*beb0*/  SHFL.IDX PT, R3, R0, 0x1, 0x181f ;  /* 0x00381f0000037f89 */ /* 0x001e2200000e0000 */
[----:B------:R-:W-:-:S03]  /*bec0*/  @P3 LEA R6, R5, UR37, 0x1 ;  /* 0x0000002505063c11 */ /* 0x000fc6000f8e08ff */
[----:B------:R-:W1:Y:S01]  /*bed0*/  SHFL.IDX PT, R2, R4, 0x1, 0x181f ;  /* 0x00381f0004027f89 */ /* 0x000e6200000e0000 */
[----:B0-----:R-:W-:-:S05]  /*bee0*/  @P3 LEA R3, P0, R7, R3, 0x1 ;  /* 0x0000000307033211 */ /* 0x001fca00078008ff */
[----:B-1----:R-:W-:-:S05]  /*bef0*/  @P3 IMAD.X R2, RZ, RZ, R2, P0 ;  /* 0x000000ffff023224 */ /* 0x002fca00000e0602 */
[----:B------:R-:W-:-:S04]  /*bf00*/  @P3 LOP3.LUT R3, R3, R2, RZ, 0x3c, !PT ;  /* 0x0000000203033212 */ /* 0x000fc800078e3cff */
[----:B------:R-:W-:-:S04]  /*bf10*/  @P3 LOP3.LUT R2, R3, R2, RZ, 0x3c, !PT ;  /* 0x0000000203023212 */ /* 0x000fc800078e3cff */
[----:B------:R-:W-:-:S05]  /*bf20*/  @P3 LOP3.LUT R3, R3, R2, RZ, 0x3c, !PT ;  /* 0x0000000203033212 */ /* 0x000fca00078e3cff */
[----:B------:R0:W-:Y:S04]  /*bf30*/  @P3 LDGSTS.E.BYPASS.LTC128B.128 [R6+0x22c00], desc[UR42][R2.64], !P1 ;  /* 0x22c0000002063fae */ /* 0x0001e8000c901d6a */
[----:B0-----:R-:W0:Y:S01]  /*bf40*/  SHFL.IDX PT, R3, R0, 0x2, 0x181f ;  /* 0x00581f0000037f89 */ /* 0x001e2200000e0000 */
[----:B------:R-:W-:-:S03]  /*bf50*/  @P2 LEA R6, R5, UR37, 0x1 ;  /* 0x0000002505062c11 */ /* 0x000fc6000f8e08ff */
[----:B------:R-:W1:Y:S04]  /*bf60*/  SHFL.IDX PT, R2, R4, 0x2, 0x181f ;  /* 0x00581f0004027f89 */ /* 0x000e6800000e0000 */
[----:B------:R-:W2:Y:S04]  /*bf70*/  SHFL.IDX PT, R4, R4, 0x3, 0x181f ;  /* 0x00781f0004047f89 */ /* 0x000ea800000e0000 */
[----:B------:R-:W3:Y:S01]  /*bf80*/  SHFL.IDX PT, R0, R0, 0x3, 0x181f ;  /* 0x00781f0000007f89 */ /* 0x000ee200000e0000 */
[----:B0-----:R-:W-:-:S05]  /*bf90*/  @P2 LEA R3, P0, R7, R3, 0x1 ;  /* 0x0000000307032211 */ /* 0x001fca00078008ff */
[----:B-1----:R-:W-:-:S05]  /*bfa0*/  @P2 IMAD.X R2, RZ, RZ, R2, P0 ;  /* 0x000000ffff022224 */ /* 0x002fca00000e0602 */
[----:B------:R-:W-:-:S04]  /*bfb0*/  @P2 LOP3.LUT R3, R3, R2, RZ, 0x3c, !PT ;  /* 0x0000000203032212 */ /* 0x000fc800078e3cff */
[----:B------:R-:W-:-:S04]  /*bfc0*/  @P2 LOP3.LUT R2, R3, R2, RZ, 0x3c, !PT ;  /* 0x0000000203022212 */ /* 0x000fc800078e3cff */
[----:B------:R-:W-:-:S05]  /*bfd0*/  @P2 LOP3.LUT R3, R3, R2, RZ, 0x3c, !PT ;  /* 0x0000000203032212 */ /* 0x000fca00078e3cff */
[----:B--23--:R1:W-:Y:S02]  /*bfe0*/  @P2 LDGSTS.E.BYPASS.LTC128B.128 [R6+0x23400], desc[UR42][R2.64], !P1 ;  /* 0x2340000002062fae */ /* 0x00c3e4000c901d6a */
.L_x_278:
[----:B------:R-:W-:-:S13]  /*bff0*/  ISETP.GE.AND P2, PT, R36, 0x31, PT ;  /* 0x000000312400780c */ /* 0x000fda0003f46270 */
[----:B01----:R-:W-:Y:S02]  /*c000*/  @P2 LEA R2, P0, R7, R0, 0x1 ;  /* 0x0000000007022211 */ /* 0x003fe400078008ff */
[----:B------:R-:W-:-:S03]  /*c010*/  @P2 LEA R5, R5, UR37, 0x1 ;  /* 0x0000002505052c11 */ /* 0x000fc6000f8e08ff */
[----:B------:R-:W-:Y:S01]  /*c020*/  @P2 IMAD.X R3, RZ, RZ, R4, P0 ;  /* 0x000000ffff032224 */ /* 0x000fe200000e0604 */
[----:B------:R-:W-:-:S04]  /*c030*/  PLOP3.LUT P0, PT, PT, PT, PT, 0x80, 0x0 ;  /* 0x000000000000781c */ /* 0x000fc80003f0f070 */
[----:B------:R-:W-:Y:S01]  /*c040*/  @!PT LDS RZ, [RZ] ;  /* 0x00000000fffff984 */ /* 0x000fe20000000800 */
[----:B------:R-:W-:Y:S01]  /*c050*/  @!PT LDS RZ, [RZ] ;  /* 0x00000000fffff984 */ /* 0x000fe20000000800 */
[----:B------:R-:W-:Y:S01]  /*c060*/  @!PT LDS RZ, [RZ] ;  /* 0x00000000fffff984 */ /* 0x000fe20000000800 */
[----:B------:R0:W-:Y:S01]  /*c070*/  @P2 LDGSTS.E.BYPASS.LTC128B.128 [R5+0x23c00], desc[UR42][R2.64], !P1 ;  /* 0x23c0000002052fae */ /* 0x0001e2000c901d6a */
[----:B------:R-:W-:-:S08]  /*c080*/  NOP ;  /* 0x0000000000007918 */ /* 0x000fd00000000000 */
.L_x_221:
[----:B------:R-:W-:Y:S02]  /*c090*/  PLOP3.LUT P1, PT, P1, P0, PT, 0xa2, 0x0 ;  /* 0x000000000000781c */ /* 0x000fe40000f21472 */
[----:B------:R-:W-:-:S08]  /*c0a0*/  @P0 R2UR P1, UR4, R25 ;  /* 0x00000000190402ca */ /* 0x000fd00000020000 */
[----:B------:R-:W-:-:S05]  /*c0b0*/  @P0 PLOP3.LUT P0, PT, P1, PT, PT, 0x80, 0x0 ;  /* 0x000000000000081c */ /* 0x000fca0000f0f070 */
[----:B------:R-:W-:Y:S01]  /*c0c0*/  @!P1 SYNCS.ARRIVE.TRANS64.RED.A0T1 RZ, [UR4+0x38830], RZ ;  /* 0x038830ffffff99a7 */ /* 0x000fe20008200404 */
[----:B------:R-:W-:Y:S07]  /*c0d0*/  @!P1 ARRIVES.LDGSTSBAR.64.TRANSCNT [UR4+0x38830] ;  /* 0x03883000ff0099b0 */ /* 0x000fee0008000a84 */
[----:B------:R-:W-:Y:S05]  /*c0e0*/  @P0 BRA.U.ANY `(.L_x_221) ;  /* 0xfffffffd00e80947 */ /* 0x000fea000393ffff */
[----:B------:R-:W-:Y:S01]  /*c0f0*/  NOP ;  /* 0x0000000000007918 */ /* 0x000fe20000000000 */
[----:B------:R-:W-:-:S04]  /*c100*/  LOP3.LUT R0, R37, 0x2, RZ, 0xfc, !PT ;  /* 0x0000000225007812 */ /* 0x000fc800078efcff */
[----:B------:R-:W-:-:S13]  /*c110*/  ISETP.NE.AND P2, PT, R0, 0x3, PT ;  /* 0x000000030000780c */ /* 0x000fda0003f45270 */
[----:B------:R-:W-:Y:S05]  /*c120*/  @!P2 BRA `(.L_x_222) ;  /* 0x000000000004a947 */ /* 0x000fea0003800000 */
[----:B------:R-:W-:Y:S01]  /*c130*/  BPT.TRAP 0x1 ;  /* 0x000000040000795c */ /* 0x000fe20000300000 */
.L_x_222:
[----:B------:R1:W-:Y:S02]  /*c140*/  SYNCS.ARRIVE.TRANS64.A1T0 RZ, [R25+URZ+0x38830], RZ ;  /* 0x038830ff19ff79a7 */ /* 0x0003e4000810003f */
[----:B------:R-:W-:Y:S05]  /*c150*/  WARPSYNC.ALL ;  /* 0x0000000000007948 */ /* 0x000fea0003800000 */
[----:B------:R-:W-:Y:S01]  /*c160*/  UIADD3 UR4, UR37, 0x20400, URZ ;  /* 0x0002040025047890 */ /* 0x000fe2000fffe03f */
[----:B------:R-:W-:-:S03]  /*c170*/  SHF.R.S32.HI R0, RZ, 0x1f, R27 ;  /* 0x0000001fff007819 */ /* 0x000fc6000001141b */
[----:B------:R-:W-:Y:S02]  /*c180*/  ULOP3.LUT UP0, URZ, UR4, 0x3ff, URZ, 0xc0, !UPT ;  /* 0x000003ff043f7892 */ /* 0x000fe4000f80c03f */
[----:B------:R2:W-:Y:S01]  /*c190*/  STL [R1+0x10], R0 ;  /* 0x0000100001007387 */ /* 0x0005e20000100800 */
[----:B------:R-:W-:Y:S03]  /*c1a0*/  BAR.SYNC.DEFER_BLOCKING 0x8, 0x100 ;  /* 0x0204000000007b1d */ /* 0x000fe60000010000 */
[----:B------:R-:W-:-:S13]  /*c1b0*/  PLOP3.LUT P0, PT, PT, PT, UP0, 0x80, 0x0 ;  /* 0x000000000000781c */ /* 0x000fda0003f0f008 */
[----:B--2---:R-:W-:Y:S05]  /*c1c0*/  @!P0 BRA `(.L_x_223) ;  /* 0x0000000000408947 */ /* 0x004fea0003800000 */
[----:B0-----:R-:W-:Y:S01]  /*c1d0*/  MOV R2, 0x0 ;  /* 0x0000000000027802 */ /* 0x001fe20000000f00 */
        /* <DEDUP_REMOVED lines=14> */
[----:B01----:R-:W-:Y:S05]  /*c2c0*/  CALL.ABS.NOINC R2 ;  /* 0x0000000002007343 */ /* 0x003fea0003c00000 */
.L_x_223:
[----:B0-----:R-:W2:Y:S01]  /*c2d0*/  LDL R2, [R1+0x10] ;  /* 0x0000100001027983 */ /* 0x001ea20000100800 */
[----:B------:R-:W0:Y:S03]  /*c2e0*/  LDC R3, c[0x0][0x448] ;  /* 0x00011200ff037b82 */ /* 0x000e260000000800 */
[----:B------:R-:W3:Y:S01]  /*c2f0*/  LDL R21, [R1+0xc] ;  /* 0x00000c0001157983 */ /* 0x000ee20000100800 */
[----:B------:R-:W-:Y:S01]  /*c300*/  IMAD.MOV R5, RZ, RZ, -R34 ;  /* 0x000000ffff057224 */ /* 0x000fe200078e0a22 */
[----:B------:R-:W-:Y:S01]  /*c310*/  ULDC UR4, c[0x0][0xd38] ;  /* 0x00034e0000047ab9 */ /* 0x000fe20000000800 */
[----:B------:R-:W-:Y:S01]  /*c320*/  LOP3.LUT R16, R16, 0xffffdfff, RZ, 0xc0, !PT ;  /* 0xffffdfff10107812 */ /* 0x000fe200078ec0ff */
[----:B------:R-:W4:Y:S01]  /*c330*/  S2R R9, SR_TID.X ;  /* 0x0000000000097919 */ /* 0x000f220000002100 */
[----:B------:R-:W-:Y:S01]  /*c340*/  LEA R8, R29, UR37, 0x1 ;  /* 0x000000251d087c11 */ /* 0x000fe2000f8e08ff */
[----:B------:R-:W5:Y:S01]  /*c350*/  S2R R10, SR_TID.X ;  /* 0x00000000000a7919 */ /* 0x000f620000002100 */
[----:B0-----:R-:W-:-:S13]  /*c360*/  ISETP.NE.AND P0, PT, R3, 0x1, PT ;  /* 0x000000010300780c */ /* 0x001fda0003f05270 */
[----:B------:R-:W0:Y:S01]  /*c370*/  @P0 LDC R0, c[0x0][0x450] ;  /* 0x00011400ff000b82 */ /* 0x000e220000000800 */
[----:B------:R-:W-:Y:S01]  /*c380*/  @P0 LOP3.LUT R16, R16, 0x2000, RZ, 0xfc, !PT ;  /* 0x0000200010100812 */ /* 0x000fe200078efcff */
[----:B----4-:R-:W-:-:S03]  /*c390*/  IMAD.SHL.U32 R9, R9, 0x8, RZ ;  /* 0x0000000809097824 */ /* 0x010fc600078e00ff */
[----:B------:R-:W-:Y:S02]  /*c3a0*/  LOP3.LUT P1, RZ, R16, 0x1000000, RZ, 0xc0, !PT ;  /* 0x0100000010ff7812 */ /* 0x000fe4000782c0ff */
[----:B-----5:R-:W-:Y:S02]  /*c3b0*/  SHF.R.U32.HI R10, RZ, 0x3, R10 ;  /* 0x00000003ff0a7819 */ /* 0x020fe4000001160a */
[----:B------:R-:W-:Y:S02]  /*c3c0*/  LOP3.LUT R9, R9, 0x38, RZ, 0xc0, !PT ;  /* 0x0000003809097812 */ /* 0x000fe400078ec0ff */
[----:B------:R-:W-:Y:S01]  /*c3d0*/  LOP3.LUT R10, R10, 0xf, RZ, 0xc0, !PT ;  /* 0x0000000f0a0a7812 */ /* 0x000fe200078ec0ff */
[----:B--2---:R-:W-:Y:S02]  /*c3e0*/  IMAD.MOV.U32 R20, RZ, RZ, R2 ;  /* 0x000000ffff147224 */ /* 0x004fe400078e0002 */
[----:B------:R-:W2:Y:S01]  /*c3f0*/  @P0 LDC R2, c[0x0][0x44c] ;  /* 0x00011300ff020b82 */ /* 0x000ea20000000800 */
[----:B---3--:R-:W-:Y:S01]  /*c400*/  IMAD R5, R5, UR4, R21 ;  /* 0x0000000405057c24 */ /* 0x008fe2000f8e0215 */
[----:B------:R-:W-:-:S02]  /*c410*/  ULDC.64 UR4, c[0x0][0x2d8] ;  /* 0x0000b60000047ab9 */ /* 0x000fc40000000a00 */
[----:B------:R-:W-:Y:S02]  /*c420*/  IMAD R6, R26, UR4, RZ ;  /* 0x000000041a067c24 */ /* 0x000fe4000f8e02ff */
[----:B------:R-:W-:Y:S02]  /*c430*/  IMAD R34, R5, 0x40, R24 ;  /* 0x0000004005227824 */ /* 0x000fe400078e0218 */
[----:B------:R-:W-:Y:S02]  /*c440*/  IMAD R6, R19, UR5, R6 ;  /* 0x0000000513067c24 */ /* 0x000fe4000f8e0206 */
[----:B------:R-:W-:Y:S02]  /*c450*/  IMAD.MOV.U32 R4, RZ, RZ, R34 ;  /* 0x000000ffff047224 */ /* 0x000fe400078e0022 */
[----:B--2---:R-:W-:-:S05]  /*c460*/  @P0 IMAD.HI.U32 R2, R34, R2, RZ ;  /* 0x0000000222020227 */ /* 0x004fca00078e00ff */
[----:B0-----:R-:W-:-:S05]  /*c470*/  @P0 SHF.R.U32.HI R4, RZ, R0, R2 ;  /* 0x00000000ff040219 */ /* 0x001fca0000011602 */
[----:B------:R-:W-:-:S04]  /*c480*/  IMAD.MOV R0, RZ, RZ, -R4 ;  /* 0x000000ffff007224 */ /* 0x000fc800078e0a04 */
[----:B------:R-:W-:Y:S02]  /*c490*/  IMAD R0, R3, R0, R34 ;  /* 0x0000000003007224 */ /* 0x000fe400078e0222 */
[----:B------:R-:W-:Y:S01]  /*c4a0*/  IMAD.WIDE.U32 R2, R19, UR4, RZ ;  /* 0x0000000413027c25 */ /* 0x000fe2000f8e00ff */
[----:B------:R-:W-:-:S03]  /*c4b0*/  ULDC.64 UR4, c[0x0][0x2e0] ;  /* 0x0000b80000047ab9 */ /* 0x000fc60000000a00 */
[----:B------:R-:W-:Y:S02]  /*c4c0*/  IMAD.IADD R3, R3, 0x1, R6 ;  /* 0x0000000103037824 */ /* 0x000fe400078e0206 */
[----:B------:R-:W-:Y:S02]  /*c4d0*/  IMAD R6, R20, UR4, RZ ;  /* 0x0000000414067c24 */ /* 0x000fe4000f8e02ff */
[----:B------:R-:W-:-:S04]  /*c4e0*/  IMAD.WIDE.U32 R2, R27, UR4, R2 ;  /* 0x000000041b027c25 */ /* 0x000fc8000f8e0002 */
[----:B------:R-:W-:Y:S01]  /*c4f0*/  IMAD R6, R27, UR5, R6 ;  /* 0x000000051b067c24 */ /* 0x000fe2000f8e0206 */
[----:B------:R-:W-:-:S03]  /*c500*/  ULDC.64 UR4, c[0x0][0x2d0] ;  /* 0x0000b40000047ab9 */ /* 0x000fc60000000a00 */
[----:B------:R-:W-:Y:S01]  /*c510*/  IMAD.IADD R3, R3, 0x1, R6 ;  /* 0x0000000103037824 */ /* 0x000fe200078e0206 */
[----:B------:R-:W-:Y:S01]  /*c520*/  SHF.R.S32.HI R6, RZ, 0x1f, R4 ;  /* 0x0000001fff067819 */ /* 0x000fe20000011404 */
[----:B------:R-:W-:-:S04]  /*c530*/  IMAD.WIDE.U32 R2, R4, UR4, R2 ;  /* 0x0000000404027c25 */ /* 0x000fc8000f8e0002 */
[----:B------:R-:W-:-:S04]  /*c540*/  IMAD R6, R6, UR4, RZ ;  /* 0x0000000406067c24 */ /* 0x000fc8000f8e02ff */
        /* <DEDUP_REMOVED lines=14> */
[----:B------:R-:W-:Y:S02]  /*c630*/  LEA R5, R5, R10, 0x6 ;  /* 0x0000000a05057211 */ /* 0x000fe400078e30ff */
[----:B------:R-:W-:Y:S01]  /*c640*/  LOP3.LUT R16, R16, 0xfffffeff, RZ, 0xc0, !PT ;  /* 0xfffffeff10107812 */ /* 0x000fe200078ec0ff */
[----:B------:R-:W2:Y:S01]  /*c650*/  SHFL.IDX PT, R3, R2, RZ, 0x181f ;  /* 0x00181fff02037589 */ /* 0x000ea200000e0000 */
[----:B------:R-:W-:-:S13]  /*c660*/  ISETP.GE.AND P2, PT, R5, UR36, PT ;  /* 0x0000002405007c0c */ /* 0x000fda000bf46270 */
[----:B------:R-:W-:-:S04]  /*c670*/  @P2 LOP3.LUT R16, R16, 0x100, RZ, 0xfc, !PT ;  /* 0x0000010010102812 */ /* 0x000fc800078efcff */
[----:B------:R-:W-:Y:S02]  /*c680*/  LOP3.LUT R16, R16, 0xffffff7f, RZ, 0xc0, !PT ;  /* 0xffffff7f10107812 */ /* 0x000fe400078ec0ff */
[----:B0-----:R-:W-:-:S05]  /*c690*/  @!P2 LEA R4, P0, R9, R4, 0x1 ;  /* 0x000000040904a211 */ /* 0x001fca00078008ff */
[----:B--2---:R-:W-:Y:S02]  /*c6a0*/  @!P2 IMAD.X R3, RZ, RZ, R3, P0 ;  /* 0x000000ffff03a224 */ /* 0x004fe400000e0603 */
[----:B------:R-:W-:Y:S02]  /*c6b0*/  @!P2 IMAD.MOV.U32 R6, RZ, RZ, R4 ;  /* 0x000000ffff06a224 */ /* 0x000fe400078e0004 */
[----:B------:R-:W-:Y:S02]  /*c6c0*/  @!P2 IMAD.MOV.U32 R7, RZ, RZ, R3 ;  /* 0x000000ffff07a224 */ /* 0x000fe400078e0003 */
[----:B------:R-:W-:-:S03]  /*c6d0*/  VIADD R3, R5, 0x10 ;  /* 0x0000001005037836 */ /* 0x000fc60000000000 */
[----:B------:R-:W-:Y:S01]  /*c6e0*/  @!PT LDS RZ, [RZ] ;  /* 0x00000000fffff984 */ /* 0x000fe20000000800 */
[----:B------:R0:W-:Y:S02]  /*c6f0*/  @!P2 LDGSTS.E.BYPASS.LTC128B.128 [R8+0x20400], desc[UR42][R6.64], !P1 ;  /* 0x204000000608afae */ /* 0x0001e4000c901d6a */
[----:B------:R-:W-:Y:S02]  /*c700*/  ISETP.GE.AND P2, PT, R3, UR36, PT ;  /* 0x0000002403007c0c */ /* 0x000fe4000bf46270 */
[----:B------:R-:W-:Y:S04]  /*c710*/  SHFL.IDX PT, R3, R2, 0x1, 0x181f ;  /* 0x00381f0002037f89 */ /* 0x000fe800000e0000 */
[----:B0-----:R-:W0:Y:S07]  /*c720*/  SHFL.IDX PT, R6, R0, 0x1, 0x181f ;  /* 0x00381f0000067f89 */ /* 0x001e2e00000e0000 */
[----:B------:R-:W-:-:S04]  /*c730*/  @P2 LOP3.LUT R16, R16, 0x80, RZ, 0xfc, !PT ;  /* 0x0000008010102812 */ /* 0x000fc800078efcff */
[----:B------:R-:W-:Y:S02]  /*c740*/  LOP3.LUT R16, R16, 0xffffffbf, RZ, 0xc0, !PT ;  /* 0xffffffbf10107812 */ /* 0x000fe400078ec0ff */
[----:B0-----:R-:W-:-:S05]  /*c750*/  @!P2 LEA R6, P0, R9, R6, 0x1 ;  /* 0x000000060906a211 */ /* 0x001fca00078008ff */
[----:B------:R-:W-:-:S04]  /*c760*/  @!P2 IMAD.X R3, RZ, RZ, R3, P0 ;  /* 0x000000ffff03a224 */ /* 0x000fc800000e0603 */
[----:B------:R-:W-:Y:S02]  /*c770*/  @!P2 IMAD.MOV.U32 R7, RZ, RZ, R3 ;  /* 0x000000ffff07a224 */ /* 0x000fe400078e0003 */
[----:B------:R-:W-:-:S03]  /*c780*/  VIADD R3, R5, 0x20 ;  /* 0x0000002005037836 */ /* 0x000fc60000000000 */
[----:B------:R0:W-:Y:S02]  /*c790*/  @!P2 LDGSTS.E.BYPASS.LTC128B.128 [R8+0x20c00], desc[UR42][R6.64], !P1 ;  /* 0x20c000000608afae */ /* 0x0001e4000c901d6a */
[----:B------:R-:W-:Y:S02]  /*c7a0*/  ISETP.GE.AND P2, PT, R3, UR36, PT ;  /* 0x0000002403007c0c */ /* 0x000fe4000bf46270 */
[----:B------:R-:W-:Y:S04]  /*c7b0*/  SHFL.IDX PT, R3, R2, 0x2, 0x181f ;  /* 0x00581f0002037f89 */ /* 0x000fe800000e0000 */
[----:B0-----:R-:W0:Y:S07]  /*c7c0*/  SHFL.IDX PT, R6, R0, 0x2, 0x181f ;  /* 0x00581f0000067f89 */ /* 0x001e2e00000e0000 */
[----:B------:R-:W-:Y:S01]  /*c7d0*/  @P2 LOP3.LUT R16, R16, 0x40, RZ, 0xfc, !PT ;  /* 0x0000004010102812 */ /* 0x000fe200078efcff */
[----:B------:R-:W2:Y:S01]  /*c7e0*/  SHFL.IDX PT, R0, R0, 0x3, 0x181f ;  /* 0x00781f0000007f89 */ /* 0x000ea200000e0000 */
[----:B0-----:R-:W-:-:S05]  /*c7f0*/  @!P2 LEA R6, P0, R9, R6, 0x1 ;  /* 0x000000060906a211 */ /* 0x001fca00078008ff */
[----:B------:R-:W-:-:S04]  /*c800*/  @!P2 IMAD.X R3, RZ, RZ, R3, P0 ;  /* 0x000000ffff03a224 */ /* 0x000fc800000e0603 */
[----:B------:R-:W-:Y:S02]  /*c810*/  @!P2 IMAD.MOV.U32 R7, RZ, RZ, R3 ;  /* 0x000000ffff07a224 */ /* 0x000fe400078e0003 */
[----:B------:R0:W3:Y:S04]  /*c820*/  SHFL.IDX PT, R3, R2, 0x3, 0x181f ;  /* 0x00781f0002037f89 */ /* 0x0000e800000e0000 */
[----:B--2---:R0:W-:Y:S02]  /*c830*/  @!P2 LDGSTS.E.BYPASS.LTC128B.128 [R8+0x21400], desc[UR42][R6.64], !P1 ;  /* 0x214000000608afae */ /* 0x0041e4000c901d6a */
.L_x_287:
[----:B------:R-:W-:Y:S01]  /*c840*/  VIADD R5, R5, 0x30 ;  /* 0x0000003005057836 */ /* 0x000fe20000000000 */
[----:B------:R-:W-:-:S04]  /*c850*/  LOP3.LUT R16, R16, 0xfffff7ff, RZ, 0xc0, !PT ;  /* 0xfffff7ff10107812 */ /* 0x000fc800078ec0ff */
[----:B------:R-:W-:-:S13]  /*c860*/  ISETP.GE.AND P2, PT, R5, UR36, PT ;  /* 0x0000002405007c0c */ /* 0x000fda000bf46270 */
[----:B0-----:R-:W-:Y:S02]  /*c870*/  @!P2 LEA R2, P0, R9, R0, 0x1 ;  /* 0x000000000902a211 */ /* 0x001fe400078008ff */
[----:B------:R-:W-:-:S03]  /*c880*/  @P2 LOP3.LUT R16, R16, 0x800, RZ, 0xfc, !PT ;  /* 0x0000080010102812 */ /* 0x000fc600078efcff */
        /* <DEDUP_REMOVED lines=8> */
[----:B------:R-:W-:Y:S01]  /*c910*/  NOP ;  /* 0x0000000000007918 */ /* 0x000fe20000000000 */
[----:B------:R-:W-:Y:S02]  /*c920*/  UIADD3 UR4, UR37, 0x26400, URZ ;  /* 0x0002640025047890 */ /* 0x000fe4000fffe03f */
[----:B------:R-:W-:Y:S02]  /*c930*/  SYNCS.ARRIVE.TRANS64.A1T0 RZ, [UR37+0x38800], RZ ;  /* 0x038800ffffff79a7 */ /* 0x000fe40008100025 */
[----:B------:R-:W-:-:S06]  /*c940*/  ULOP3.LUT UP0, URZ, UR4, 0x3ff, URZ, 0xc0, !UPT ;  /* 0x000003ff043f7892 */ /* 0x000fcc000f80c03f */
[----:B------:R-:W-:-:S13]  /*c950*/  PLOP3.LUT P0, PT, PT, PT, UP0, 0x80, 0x0 ;  /* 0x000000000000781c */ /* 0x000fda0003f0f008 */
[----:B0-----:R-:W-:Y:S05]  /*c960*/  @!P0 BRA `(.L_x_225) ;  /* 0x0000000000408947 */ /* 0x001fea0003800000 */
        /* <DEDUP_REMOVED lines=16> */
.L_x_225:
[----:B------:R-:W2:Y:S01]  /*ca70*/  LDL.LU R20, [R1+0x10] ;  /* 0x0000100001147983 */ /* 0x000ea20000300800 */
[----:B------:R-:W0:Y:S01]  /*ca80*/  LDC R2, c[0x0][0x448] ;  /* 0x00011200ff027b82 */ /* 0x000e220000000800 */
[----:B------:R-:W-:Y:S01]  /*ca90*/  ULDC.64 UR4, c[0x0][0x3d8] ;  /* 0x0000f60000047ab9 */ /* 0x000fe20000000a00 */
[----:B------:R-:W-:Y:S01]  /*caa0*/  IMAD.MOV.U32 R0, RZ, RZ, R34 ;  /* 0x000000ffff007224 */ /* 0x000fe200078e0022 */
[----:B------:R3:W5:Y:S01]  /*cab0*/  LDL R9, [R1+0x8] ;  /* 0x0000080001097983 */ /* 0x0007620000100800 */
[----:B------:R-:W-:Y:S01]  /*cac0*/  IMAD R4, R26, UR4, RZ ;  /* 0x000000041a047c24 */ /* 0x000fe2000f8e02ff */
[C---:B------:R-:W-:Y:S02]  /*cad0*/  LOP3.LUT P5, RZ, R16.reuse, 0x200000, RZ, 0xc0, !PT ;  /* 0x0020000010ff7812 */ /* 0x040fe400078ac0ff */
[----:B------:R3:W5:Y:S01]  /*cae0*/  LDL R8, [R1+0x4] ;  /* 0x0000040001087983 */ /* 0x0007620000100800 */
[----:B------:R-:W-:Y:S01]  /*caf0*/  IMAD R4, R19, UR5, R4 ;  /* 0x0000000513047c24 */ /* 0x000fe2000f8e0204 */
[----:B------:R-:W-:-:S02]  /*cb00*/  LOP3.LUT P4, RZ, R16, 0x100000, RZ, 0xc0, !PT ;  /* 0x0010000010ff7812 */ /* 0x000fc4000788c0ff */
[C---:B------:R-:W-:Y:S02]  /*cb10*/  LOP3.LUT P3, RZ, R16.reuse, 0x80000, RZ, 0xc0, !PT ;  /* 0x0008000010ff7812 */ /* 0x040fe4000786c0ff */
[----:B------:R-:W-:Y:S02]  /*cb20*/  LOP3.LUT P2, RZ, R16, 0x40000, RZ, 0xc0, !PT ;  /* 0x0004000010ff7812 */ /* 0x000fe4000784c0ff */
[----:B0-----:R-:W-:-:S13]  /*cb30*/  ISETP.NE.AND P6, PT, R2, 0x1, PT ;  /* 0x000000010200780c */ /* 0x001fda0003fc5270 */
[----:B------:R-:W0:Y:S08]  /*cb40*/  @P6 LDC R3, c[0x0][0x44c] ;  /* 0x00011300ff036b82 */ /* 0x000e300000000800 */
[----:B------:R-:W4:Y:S01]  /*cb50*/  @P6 LDC R2, c[0x0][0x450] ;  /* 0x00011400ff026b82 */ /* 0x000f220000000800 */
[----:B0-----:R-:W-:-:S05]  /*cb60*/  @P6 IMAD.HI.U32 R3, R34, R3, RZ ;  /* 0x0000000322036227 */ /* 0x001fca00078e00ff */
[----:B----4-:R-:W-:Y:S01]  /*cb70*/  @P6 SHF.R.U32.HI R0, RZ, R2, R3 ;  /* 0x00000002ff006219 */ /* 0x010fe20000011603 */
[----:B------:R-:W-:Y:S01]  /*cb80*/  IMAD.WIDE.U32 R2, R19, UR4, RZ ;  /* 0x0000000413027c25 */ /* 0x000fe2000f8e00ff */
[----:B------:R-:W-:-:S03]  /*cb90*/  ULDC.64 UR4, c[0x0][0x3e0] ;  /* 0x0000f80000047ab9 */ /* 0x000fc60000000a00 */
[----:B------:R-:W-:Y:S01]  /*cba0*/  IMAD.IADD R3, R3, 0x1, R4 ;  /* 0x0000000103037824 */ /* 0x000fe200078e0204 */
[----:B------:R-:W0:Y:S01]  /*cbb0*/  S2R R21, SR_TID.X ;  /* 0x0000000000157919 */ /* 0x000e220000002100 */
[----:B------:R-:W-:Y:S01]  /*cbc0*/  IMAD.WIDE.U32 R2, R27, UR4, R2 ;  /* 0x000000041b027c25 */ /* 0x000fe2000f8e0002 */
[----:B------:R-:W-:-:S03]  /*cbd0*/  SHF.R.S32.HI R5, RZ, 0x1f, R0 ;  /* 0x0000001fff057819 */ /* 0x000fc60000011400 */
[----:B0-----:R-:W-:-:S05]  /*cbe0*/  IMAD.SHL.U32 R21, R21, 0x8, RZ ;  /* 0x0000000815157824 */ /* 0x001fca00078e00ff */
[----:B------:R-:W-:Y:S01]  /*cbf0*/  LOP3.LUT R21, R21, 0x38, RZ, 0xc0, !PT ;  /* 0x0000003815157812 */ /* 0x000fe200078ec0ff */
[----:B--2---:R-:W-:Y:S01]  /*cc00*/  IMAD R4, R20, UR4, RZ ;  /* 0x0000000414047c24 */ /* 0x004fe2000f8e02ff */
[----:B------:R-:W-:-:S03]  /*cc10*/  ULDC UR4, c[0x0][0x448] ;  /* 0x0001120000047ab9 */ /* 0x000fc60000000800 */
[----:B------:R-:W-:-:S04]  /*cc20*/  IMAD R4, R27, UR5, R4 ;  /* 0x000000051b047c24 */ /* 0x000fc8000f8e0204 */
[----:B------:R-:W-:Y:S02]  /*cc30*/  IMAD.IADD R3, R3, 0x1, R4 ;  /* 0x0000000103037824 */ /* 0x000fe400078e0204 */
[----:B------:R-:W-:-:S04]  /*cc40*/  IMAD.MOV R4, RZ, RZ, -R0 ;  /* 0x000000ffff047224 */ /* 0x000fc800078e0a00 */
[----:B------:R-:W-:Y:S01]  /*cc50*/  IMAD R4, R4, UR4, R34 ;  /* 0x0000000404047c24 */ /* 0x000fe2000f8e0222 */
[----:B------:R-:W-:Y:S02]  /*cc60*/  ULDC.64 UR4, c[0x0][0x3d0] ;  /* 0x0000f40000047ab9 */ /* 0x000fe40000000a00 */
        /* <DEDUP_REMOVED lines=9> */
[----:B------:R-:W-:-:S03]  /*cd00*/  ULDC.64 UR4, c[0x0][0x390] ;  /* 0x0000e40000047ab9 */ /* 0x000fc60000000a00 */
[----:B------:R-:W-:Y:S01]  /*cd10*/  IMAD.IADD R4, R3, 0x1, R0 ;  /* 0x0000000103047824 */ /* 0x000fe200078e0200 */
[----:B------:R-:W-:Y:S01]  /*cd20*/  LEA R0, P0, R2, UR4, 0x1 ;  /* 0x0000000402007c11 */ /* 0x000fe2000f8008ff */
[----:B------:R-:W-:-:S03]  /*cd30*/  UMOV UR4, 0xffffffff ;  /* 0xffffffff00047882 */ /* 0x000fc60000000000 */
[----:B------:R-:W-:Y:S02]  /*cd40*/  LEA.HI.X R4, R2, UR5, R4, 0x1, P0 ;  /* 0x0000000502047c11 */ /* 0x000fe400080f0c04 */
[----:B------:R-:W-:Y:S01]  /*cd50*/  LEA R20, R29, UR37, 0x1 ;  /* 0x000000251d147c11 */ /* 0x000fe2000f8e08ff */
[----:B---3--:R-:W-:Y:S06]  /*cd60*/  BRA.DIV UR4, `(.L_x_226) ;  /* 0x0000003204607947 */ /* 0x008fec000b800000 */
[----:B------:R-:W-:Y:S01]  /*cd70*/  LOP3.LUT P1, RZ, R16, 0x40, RZ, 0xc0, !PT ;  /* 0x0000004010ff7812 */ /* 0x000fe2000782c0ff */
[----:B------:R-:W0:Y:S01]  /*cd80*/  SHFL.IDX PT, R3, R0, RZ, 0x181f ;  /* 0x00181fff00037589 */ /* 0x000e2200000e0000 */
[----:B------:R-:W-:Y:S02]  /*cd90*/  LOP3.LUT R22, R22, 0xfbffffff, RZ, 0xc0, !PT ;  /* 0xfbffffff16167812 */ /* 0x000fe400078ec0ff */
[----:B------:R-:W-:Y:S01]  /*cda0*/  LOP3.LUT P6, RZ, R16, 0x400000, RZ, 0xc0, !PT ;  /* 0x0040000010ff7812 */ /* 0x000fe200078cc0ff */
[----:B------:R-:W2:Y:S04]  /*cdb0*/  SHFL.IDX PT, R2, R4, RZ, 0x181f ;  /* 0x00181fff04027589 */ /* 0x000ea800000e0000 */
[----:B------:R-:W3:Y:S04]  /*cdc0*/  SHFL.IDX PT, R14, R0, 0x1, 0x181f ;  /* 0x00381f00000e7f89 */ /* 0x000ee800000e0000 */
[----:B------:R-:W-:Y:S01]  /*cdd0*/  @P1 LOP3.LUT R22, R22, 0x4000000, RZ, 0xfc, !PT ;  /* 0x0400000016161812 */ /* 0x000fe200078efcff */
[----:B------:R-:W4:Y:S01]  /*cde0*/  SHFL.IDX PT, R5, R4, 0x1, 0x181f ;  /* 0x00381f0004057f89 */ /* 0x000f2200000e0000 */
[----:B------:R-:W-:-:S02]  /*cdf0*/  LOP3.LUT P1, RZ, R16, 0x80, RZ, 0xc0, !PT ;  /* 0x0000008010ff7812 */ /* 0x000fc4000782c0ff */
[----:B------:R-:W-:-:S11]  /*ce00*/  LOP3.LUT R22, R22, 0xf7ffffff, RZ, 0xc0, !PT ;  /* 0xf7ffffff16167812 */ /* 0x000fd600078ec0ff */
[----:B------:R-:W-:Y:S02]  /*ce10*/  @P1 LOP3.LUT R22, R22, 0x8000000, RZ, 0xfc, !PT ;  /* 0x0800000016161812 */ /* 0x000fe400078efcff */
[----:B------:R-:W-:-:S13]  /*ce20*/  LOP3.LUT P1, RZ, R16, 0x100, RZ, 0xc0, !PT ;  /* 0x0000010010ff7812 */ /* 0x000fda000782c0ff */
[----:B0-----:R-:W-:-:S05]  /*ce30*/  @!P1 LEA R3, P0, R21, R3, 0x1 ;  /* 0x0000000315039211 */ /* 0x001fca00078008ff */
[----:B--2---:R-:W-:Y:S01]  /*ce40*/  @!P1 IMAD.X R2, RZ, RZ, R2, P0 ;  /* 0x000000ffff029224 */ /* 0x004fe200000e0602 */
[----:B------:R-:W-:-:S04]  /*ce50*/  LOP3.LUT P0, RZ, R16, 0x800000, RZ, 0xc0, !PT ;  /* 0x0080000010ff7812 */ /* 0x000fc8000780c0ff */
[----:B------:R-:W-:-:S04]  /*ce60*/  @!P1 LOP3.LUT R3, R3, R2, RZ, 0x3c, !PT ;  /* 0x0000000203039212 */ /* 0x000fc800078e3cff */
[----:B------:R-:W-:-:S04]  /*ce70*/  @!P1 LOP3.LUT R2, R3, R2, RZ, 0x3c, !PT ;  /* 0x0000000203029212 */ /* 0x000fc800078e3cff */
[----:B------:R-:W-:-:S05]  /*ce80*/  @!P1 LOP3.LUT R3, R3, R2, RZ, 0x3c, !PT ;  /* 0x0000000203039212 */ /* 0x000fca00078e3cff */
[----:B------:R-:W-:Y:S01]  /*ce90*/  @!P1 LDGSTS.E.BYPASS.LTC128B.128 [R20+0x26400], desc[UR42][R2.64], !P0 ;  /* 0x2640000002149fae */ /* 0x000fe2000c101d6a */
[----:B-----5:R-:W-:-:S03]  /*cea0*/  @!P1 ISETP.NE.U32.AND P0, PT, R9, RZ, PT ;  /* 0x000000ff0900920c */ /* 0x020fc60003f05070 */
[----:B------:R-:W-:Y:S04]  /*ceb0*/  @!P1 LDGSTS.E.BYPASS.LTC128B.128 [R20+0x28400], desc[UR42][R2.64+0x80], !P6 ;  /* 0x2840008002149fae */ /* 0x000fe8000f101d6a */
[----:B------:R-:W-:Y:S04]  /*cec0*/  @!P1 LDGSTS.E.BYPASS.LTC128B.128 [R20+0x2a400], desc[UR42][R2.64+0x100], !P5 ;  /* 0x2a40010002149fae */ /* 0x000fe8000e901d6a */
[----:B------:R-:W-:Y:S04]  /*ced0*/  @!P1 LDGSTS.E.BYPASS.LTC128B.128 [R20+0x2c400], desc[UR42][R2.64+0x180], !P4 ;  /* 0x2c40018002149fae */ /* 0x000fe8000e101d6a */
[----:B------:R-:W-:Y:S04]  /*cee0*/  @!P1 LDGSTS.E.BYPASS.LTC128B.128 [R20+0x2e400], desc[UR42][R2.64+0x200], !P3 ;  /* 0x2e40020002149fae */ /* 0x000fe8000d901d6a */
[----:B------:R-:W-:Y:S04]  /*cef0*/  @!P1 LDGSTS.E.BYPASS.LTC128B.128 [R20+0x30400], desc[UR42][R2.64+0x280], !P2 ;  /* 0x3040028002149fae */ /* 0x000fe8000d101d6a */
[----:B------:R-:W-:Y:S01]  /*cf00*/  @!P1 LDGSTS.E.BYPASS.LTC128B.128 [R20+0x32400], desc[UR42][R2.64+0x300], P0 ;  /* 0x3240030002149fae */ /* 0x000fe20008101d6a */
[----:B------:R-:W-:-:S13]  /*cf10*/  @!P1 ISETP.NE.U32.AND P0, PT, R8, RZ, PT ;  /* 0x000000ff0800920c */ /* 0x000fda0003f05070 */
[----:B------:R0:W-:Y:S01]  /*cf20*/  @!P1 LDGSTS.E.BYPASS.LTC128B.128 [R20+0x34400], desc[UR42][R2.64+0x380], P0 ;  /* 0x3440038002149fae */ /* 0x0001e20008101d6a */
[----:B------:R-:W-:-:S13]  /*cf30*/  LOP3.LUT P1, RZ, R22, 0x8000000, RZ, 0xc0, !PT ;  /* 0x0800000016ff7812 */ /* 0x000fda000782c0ff */
[----:B---3--:R-:W-:Y:S02]  /*cf40*/  @!P1 LEA R6, P0, R21, R14, 0x1 ;  /* 0x0000000e15069211 */ /* 0x008fe400078008ff */
[----:B------:R-:W2:Y:S03]  /*cf50*/  SHFL.IDX PT, R14, R0, 0x2, 0x181f ;  /* 0x00581f00000e7f89 */ /* 0x000ea600000e0000 */
[----:B----4-:R-:W-:Y:S01]  /*cf60*/  @!P1 IMAD.X R7, RZ, RZ, R5, P0 ;  /* 0x000000ffff079224 */ /* 0x010fe200000e0605 */
[----:B------:R-:W-:Y:S01]  /*cf70*/  LOP3.LUT P0, RZ, R16, 0x800000, RZ, 0xc0, !PT ;  /* 0x0080000010ff7812 */ /* 0x000fe2000780c0ff */
[----:B0-----:R-:W-:Y:S01]  /*cf80*/  @!P1 IMAD.MOV.U32 R2, RZ, RZ, R6 ;  /* 0x000000ffff029224 */ /* 0x001fe200078e0006 */
[----:B------:R-:W0:Y:S01]  /*cf90*/  SHFL.IDX PT, R5, R4, 0x2, 0x181f ;  /* 0x00581f0004057f89 */ /* 0x000e2200000e0000 */
[----:B------:R-:W-:-:S03]  /*cfa0*/  @!P1 IMAD.MOV.U32 R3, RZ, RZ, R7 ;  /* 0x000000ffff039224 */ /* 0x000fc600078e0007 */
[----:B------:R-:W3:Y:S07]  /*cfb0*/  SHFL.IDX PT, R4, R4, 0x3, 0x181f ;  /* 0x00781f0004047f89 */ /* 0x000eee00000e0000 */
[----:B------:R-:W-:Y:S01]  /*cfc0*/  @!P1 LDGSTS.E.BYPASS.LTC128B.128 [R20+0x26c00], desc[UR42][R2.64], !P0 ;  /* 0x26c0000002149fae */ /* 0x000fe2000c101d6a */
[----:B------:R-:W-:-:S03]  /*cfd0*/  @!P1 ISETP.NE.U32.AND P0, PT, R9, RZ, PT ;  /* 0x000000ff0900920c */ /* 0x000fc60003f05070 */
        /* <DEDUP_REMOVED lines=9> */
[----:B--2---:R-:W-:Y:S02]  /*d070*/  @!P1 LEA R6, P0, R21, R14, 0x1 ;  /* 0x0000000e15069211 */ /* 0x004fe400078008ff */
[----:B------:R2:W1:Y:S03]  /*d080*/  SHFL.IDX PT, R14, R0, 0x3, 0x181f ;  /* 0x00781f00000e7f89 */ /* 0x00046600000e0000 */
[----:B0-----:R-:W-:Y:S01]  /*d090*/  @!P1 IMAD.X R7, RZ, RZ, R5, P0 ;  /* 0x000000ffff079224 */ /* 0x001fe200000e0605 */
[----:B------:R-:W-:Y:S01]  /*d0a0*/  LOP3.LUT P0, RZ, R16, 0x800000, RZ, 0xc0, !PT ;  /* 0x0080000010ff7812 */ /* 0x000fe2000780c0ff */
[----:B----4-:R-:W-:Y:S02]  /*d0b0*/  @!P1 IMAD.MOV.U32 R2, RZ, RZ, R6 ;  /* 0x000000ffff029224 */ /* 0x010fe400078e0006 */
[----:B------:R-:W-:-:S10]  /*d0c0*/  @!P1 IMAD.MOV.U32 R3, RZ, RZ, R7 ;  /* 0x000000ffff039224 */ /* 0x000fd400078e0007 */
[----:B------:R2:W-:Y:S01]  /*d0d0*/  @!P1 LDGSTS.E.BYPASS.LTC128B.128 [R20+0x27400], desc[UR42][R2.64], !P0 ;  /* 0x2740000002149fae */ /* 0x0005e2000c101d6a */
[----:B------:R-:W-:-:S03]  /*d0e0*/  @!P1 ISETP.NE.U32.AND P0, PT, R9, RZ, PT ;  /* 0x000000ff0900920c */ /* 0x000fc60003f05070 */
[----:B------:R2:W-:Y:S04]  /*d0f0*/  @!P1 LDGSTS.E.BYPASS.LTC128B.128 [R20+0x29400], desc[UR42][R2.64+0x80], !P6 ;  /* 0x2940008002149fae */ /* 0x0005e8000f101d6a */
[----:B------:R2:W-:Y:S04]  /*d100*/  @!P1 LDGSTS.E.BYPASS.LTC128B.128 [R20+0x2b400], desc[UR42][R2.64+0x100], !P5 ;  /* 0x2b40010002149fae */ /* 0x0005e8000e901d6a */
[----:B------:R2:W-:Y:S04]  /*d110*/  @!P1 LDGSTS.E.BYPASS.LTC128B.128 [R20+0x2d400], desc[UR42][R2.64+0x180], !P4 ;  /* 0x2d40018002149fae */ /* 0x0005e8000e101d6a */
[----:B------:R2:W-:Y:S04]  /*d120*/  @!P1 LDGSTS.E.BYPASS.LTC128B.128 [R20+0x2f400], desc[UR42][R2.64+0x200], !P3 ;  /* 0x2f40020002149fae */ /* 0x0005e8000d901d6a */
[----:B------:R2:W-:Y:S04]  /*d130*/  @!P1 LDGSTS.E.BYPASS.LTC128B.128 [R20+0x31400], desc[UR42][R2.64+0x280], !P2 ;  /* 0x3140028002149fae */ /* 0x0005e8000d101d6a */
[----:B------:R2:W-:Y:S01]  /*d140*/  @!P1 LDGSTS.E.BYPASS.LTC128B.128 [R20+0x33400], desc[UR42][R2.64+0x300], P0 ;  /* 0x3340030002149fae */ /* 0x0005e20008101d6a */
[----:B------:R-:W-:-:S13]  /*d150*/  @!P1 ISETP.NE.U32.AND P0, PT, R8, RZ, PT ;  /* 0x000000ff0800920c */ /* 0x000fda0003f05070 */
[----:B-1-3--:R2:W-:Y:S02]  /*d160*/  @!P1 LDGSTS.E.BYPASS.LTC128B.128 [R20+0x35400], desc[UR42][R2.64+0x380], P0 ;  /* 0x3540038002149fae */ /* 0x00a5e40008101d6a */
.L_x_297:
[----:B--2---:R-:W2:Y:S01]  /*d170*/  LDL R0, [R1+0x1c] ;  /* 0x00001c0001007983 */ /* 0x004ea20000100800 */
[C---:B------:R-:W-:Y:S02]  /*d180*/  LOP3.LUT P1, RZ, R16.reuse, 0x800, RZ, 0xc0, !PT ;  /* 0x0000080010ff7812 */ /* 0x040fe4000782c0ff */
[----:B------:R-:W-:-:S11]  /*d190*/  LOP3.LUT P6, RZ, R16, 0x400000, RZ, 0xc0, !PT ;  /* 0x0040000010ff7812 */ /* 0x000fd600078cc0ff */
[----:B0-----:R-:W-:-:S05]  /*d1a0*/  @!P1 LEA R2, P0, R21, R14, 0x1 ;  /* 0x0000000e15029211 */ /* 0x001fca00078008ff */
[----:B------:R-:W-:Y:S01]  /*d1b0*/  @!P1 IMAD.X R3, RZ, RZ, R4, P0 ;  /* 0x000000ffff039224 */ /* 0x000fe200000e0604 */
[----:B------:R-:W-:-:S13]  /*d1c0*/  LOP3.LUT P0, RZ, R16, 0x800000, RZ, 0xc0, !PT ;  /* 0x0080000010ff7812 */ /* 0x000fda000780c0ff */
[----:B------:R-:W-:Y:S01]  /*d1d0*/  @!PT LDS RZ, [RZ] ;  /* 0x00000000fffff984 */ /* 0x000fe20000000800 */
[----:B------:R-:W-:Y:S01]  /*d1e0*/  @!PT LDS RZ, [RZ] ;  /* 0x00000000fffff984 */ /* 0x000fe20000000800 */
[----:B------:R-:W-:Y:S01]  /*d1f0*/  @!PT LDS RZ, [RZ] ;  /* 0x00000000fffff984 */ /* 0x000fe20000000800 */
        /* <DEDUP_REMOVED lines=9> */
[----:B------:R0:W-:Y:S01]  /*d290*/  @!P1 LDGSTS.E.BYPASS.LTC128B.128 [R20+0x35c00], desc[UR42][R2.64+0x380], P0 ;  /* 0x35c0038002149fae */ /* 0x0001e20008101d6a */
        /* <DEDUP_REMOVED lines=8> */
[----:B------:R-:W1:Y:S03]  /*d320*/  SYNCS.PHASECHK.TRANS64.TRYWAIT P0, [UR37+0x38820], R0 ;  /* 0x03882000ff0075a7 */ /* 0x000e660008000165 */
[----:B01----:R-:W-:Y:S05]  /*d330*/  @!P0 BRA `(.L_x_228) ;  /* 0x0000003000d48947 */ /* 0x003fea0003800000 */
.L_x_298:
[----:B------:R-:W-:Y:S05]  /*d340*/  BSYNC B0 ;  /* 0x0000000000007941 */ /* 0x000fea0003800000 */
.L_x_227:
[----:B------:R-:W-:-:S04]  /*d350*/  LOP3.LUT R2, R37, 0x2, RZ, 0xfc, !PT ;  /* 0x0000000225027812 */ /* 0x000fc800078efcff */
[----:B------:R-:W-:-:S13]  /*d360*/  ISETP.NE.AND P0, PT, R2, 0x3, PT ;  /* 0x000000030200780c */ /* 0x000fda0003f05270 */
[----:B------:R-:W-:Y:S05]  /*d370*/  @!P0 BRA `(.L_x_229) ;  /* 0x0000000000048947 */ /* 0x000fea0003800000 */
[----:B------:R-:W-:Y:S01]  /*d380*/  BPT.TRAP 0x1 ;  /* 0x000000040000795c */ /* 0x000fe20000300000 */
.L_x_229:
[----:B0-----:R-:W-:Y:S01]  /*d390*/  SHF.L.U32 R0, R23, 0x1f, RZ ;  /* 0x0000001f17007819 */ /* 0x001fe200000006ff */
[----:B------:R-:W-:Y:S03]  /*d3a0*/  BSSY B0, `(.L_x_230) ;  /* 0x0000003000007945 */ /* 0x000fe60003800000 */
[----:B------:R-:W0:Y:S02]  /*d3b0*/  SYNCS.PHASECHK.TRANS64.TRYWAIT P0, [R25+URZ+0x38860], R0 ;  /* 0x03886000190075a7 */ /* 0x000e24000800017f */
[----:B0-----:R-:W-:Y:S05]  /*d3c0*/  @!P0 BRA `(.L_x_231) ;  /* 0x0000003000c88947 */ /* 0x001fea0003800000 */
.L_x_299:
[----:B------:R-:W-:Y:S05]  /*d3d0*/  BSYNC B0 ;  /* 0x0000000000007941 */ /* 0x000fea0003800000 */
.L_x_230:
[----:B------:R-:W0:Y:S01]  /*d3e0*/  LDL.LU R3, [R1+0x14] ;  /* 0x0000140001037983 */ /* 0x000e220000300800 */
[----:B------:R-:W-:-:S03]  /*d3f0*/  ULDC.64 UR4, c[0x0][0x328] ;  /* 0x0000ca0000047ab9 */ /* 0x000fc60000000a00 */
[----:B------:R-:W2:Y:S04]  /*d400*/  LDL.LU R2, [R1] ;  /* 0x0000000001027983 */ /* 0x000ea80000300800 */
[----:B------:R-:W3:Y:S01]  /*d410*/  LDL.LU R4, [R1+0x18] ;  /* 0x0000180001047983 */ /* 0x000ee20000300800 */
[----:B------:R-:W-:Y:S02]  /*d420*/  IMAD R9, R18, 0x8000, R29 ;  /* 0x0000800012097824 */ /* 0x000fe400078e021d */
[----:B0-----:R-:W-:-:S04]  /*d430*/  IMAD R0, R3, UR4, RZ ;  /* 0x0000000403007c24 */ /* 0x001fc8000f8e02ff */
[C---:B--2---:R-:W-:Y:S02]  /*d440*/  IMAD R5, R2.reuse, UR5, R0 ;  /* 0x0000000502057c24 */ /* 0x044fe4000f8e0200 */
[----:B------:R-:W-:Y:S01]  /*d450*/  IMAD.WIDE.U32 R2, R2, UR4, RZ ;  /* 0x0000000402027c25 */ /* 0x000fe2000f8e00ff */
[----:B------:R-:W-:-:S03]  /*d460*/  ULDC.64 UR4, c[0x0][0x338] ;  /* 0x0000ce0000047ab9 */ /* 0x000fc60000000a00 */
[----:B------:R-:W-:Y:S02]  /*d470*/  IMAD.IADD R3, R3, 0x1, R5 ;  /* 0x0000000103037824 */ /* 0x000fe400078e0205 */
[----:B---3--:R-:W-:Y:S02]  /*d480*/  IMAD R0, R4, UR4, RZ ;  /* 0x0000000404007c24 */ /* 0x008fe4000f8e02ff */
        /* <DEDUP_REMOVED lines=9> */
[----:B------:R-:W-:Y:S01]  /*d520*/  LEA R8, P0, R2, UR4, 0x1 ;  /* 0x0000000402087c11 */ /* 0x000fe2000f8008ff */
[----:B------:R-:W-:-:S03]  /*d530*/  UMOV UR4, 0xffffffff ;  /* 0xffffffff00047882 */ /* 0x000fc60000000000 */
[----:B------:R-:W-:Y:S01]  /*d540*/  LEA.HI.X R10, R2, UR5, R3, 0x1, P0 ;  /* 0x00000005020a7c11 */ /* 0x000fe200080f0c03 */
[----:B------:R-:W-:Y:S08]  /*d550*/  BRA.DIV UR4, `(.L_x_232) ;  /* 0x0000003204787947 */ /* 0x000ff0000b800000 */
[C---:B------:R-:W-:Y:S01]  /*d560*/  LOP3.LUT P6, RZ, R17.reuse, 0x200, RZ, 0xc0, !PT ;  /* 0x0000020011ff7812 */ /* 0x040fe200078cc0ff */
[----:B------:R-:W0:Y:S01]  /*d570*/  S2R R2, SR_TID.X ;  /* 0x0000000000027919 */ /* 0x000e220000002100 */
[----:B------:R-:W-:Y:S02]  /*d580*/  LOP3.LUT R17, R17, 0xfbffffff, RZ, 0xc0, !PT ;  /* 0xfbffffff11117812 */ /* 0x000fe400078ec0ff */
[----:B------:R-:W-:Y:S01]  /*d590*/  LOP3.LUT R22, R22, 0xfffffffe, RZ, 0xc0, !PT ;  /* 0xfffffffe16167812 */ /* 0x000fe200078ec0ff */
[----:B------:R-:W1:Y:S01]  /*d5a0*/  SHFL.IDX PT, R14, R8, RZ, 0x181f ;  /* 0x00181fff080e7589 */ /* 0x000e6200000e0000 */
[----:B------:R-:W-:Y:S02]  /*d5b0*/  LEA R9, R9, UR37, 0x1 ;  /* 0x0000002509097c11 */ /* 0x000fe4000f8e08ff */
[C---:B------:R-:W-:Y:S01]  /*d5c0*/  LOP3.LUT P4, RZ, R16.reuse, 0x20000000, RZ, 0xc0, !PT ;  /* 0x2000000010ff7812 */ /* 0x040fe2000788c0ff */
[----:B------:R-:W2:Y:S01]  /*d5d0*/  SHFL.IDX PT, R3, R10, RZ, 0x181f ;  /* 0x00181fff0a037589 */ /* 0x000ea200000e0000 */
[----:B------:R-:W-:-:S02]  /*d5e0*/  LOP3.LUT P3, RZ, R16, 0x10000000, RZ, 0xc0, !PT ;  /* 0x1000000010ff7812 */ /* 0x000fc4000786c0ff */
[C---:B------:R-:W-:Y:S01]  /*d5f0*/  LOP3.LUT P2, RZ, R16.reuse, 0x8000000, RZ, 0xc0, !PT ;  /* 0x0800000010ff7812 */ /* 0x040fe2000784c0ff */
[----:B------:R-:W-:Y:S01]  /*d600*/  SHFL.IDX PT, R20, R10, 0x2, 0x181f ;  /* 0x00581f000a147f89 */ /* 0x000fe200000e0000 */
[----:B------:R-:W-:Y:S02]  /*d610*/  @P6 LOP3.LUT R17, R17, 0x4000000, RZ, 0xfc, !PT ;  /* 0x0400000011116812 */ /* 0x000fe400078efcff */
[----:B------:R-:W-:Y:S02]  /*d620*/  LOP3.LUT P1, RZ, R16, 0x4000000, RZ, 0xc0, !PT ;  /* 0x0400000010ff7812 */ /* 0x000fe4000782c0ff */
[C---:B------:R-:W-:Y:S02]  /*d630*/  LOP3.LUT P6, RZ, R17.reuse, 0x8000, RZ, 0xc0, !PT ;  /* 0x0000800011ff7812 */ /* 0x040fe400078cc0ff */
[----:B------:R-:W-:-:S11]  /*d640*/  LOP3.LUT R17, R17, 0xf7ffffff, RZ, 0xc0, !PT ;  /* 0xf7ffffff11117812 */ /* 0x000fd600078ec0ff */
[----:B------:R-:W-:Y:S02]  /*d650*/  @P6 LOP3.LUT R17, R17, 0x8000000, RZ, 0xfc, !PT ;  /* 0x0800000011116812 */ /* 0x000fe400078efcff */
[----:B------:R-:W-:Y:S01]  /*d660*/  LOP3.LUT P6, RZ, R16, 0x40000000, RZ, 0xc0, !PT ;  /* 0x4000000010ff7812 */ /* 0x000fe200078cc0ff */
[----:B0-----:R-:W-:Y:S01]  /*d670*/  IMAD.SHL.U32 R2, R2, 0x8, RZ ;  /* 0x0000000802027824 */ /* 0x001fe200078e00ff */
[----:B------:R-:W-:-:S04]  /*d680*/  LOP3.LUT R17, R17, 0xefffffff, RZ, 0xc0, !PT ;  /* 0xefffffff11117812 */ /* 0x000fc800078ec0ff */
[----:B------:R-:W-:-:S05]  /*d690*/  LOP3.LUT R2, R2, 0x38, RZ, 0xc0, !PT ;  /* 0x0000003802027812 */ /* 0x000fca00078ec0ff */
[----:B------:R-:W-:Y:S02]  /*d6a0*/  IMAD.SHL.U32 R0, R2, 0x2, RZ ;  /* 0x0000000202007824 */ /* 0x000fe400078e00ff */
[----:B------:R-:W-:Y:S01]  /*d6b0*/  @P6 LOP3.LUT R17, R17, 0x10000000, RZ, 0xfc, !PT ;  /* 0x1000000011116812 */ /* 0x000fe200078efcff */
[----:B------:R-:W0:Y:S01]  /*d6c0*/  SHFL.IDX PT, R2, R8, 0x1, 0x181f ;  /* 0x00381f0008027f89 */ /* 0x000e2200000e0000 */
[----:B------:R-:W-:Y:S02]  /*d6d0*/  LOP3.LUT P6, RZ, R16, 0x80000000, RZ, 0xc0, !PT ;  /* 0x8000000010ff7812 */ /* 0x000fe400078cc0ff */
[----:B------:R-:W-:Y:S02]  /*d6e0*/  LOP3.LUT R17, R17, 0xdfffffff, RZ, 0xc0, !PT ;  /* 0xdfffffff11117812 */ /* 0x000fe400078ec0ff */
[----:B-1----:R-:W-:Y:S02]  /*d6f0*/  IADD3 R4, P0, R14, R0, RZ ;  /* 0x000000000e047210 */ /* 0x002fe40007f1e0ff */
[----:B------:R-:W-:Y:S03]  /*d700*/  SHFL.IDX PT, R14, R8, 0x2, 0x181f ;  /* 0x00581f00080e7f89 */ /* 0x000fe600000e0000 */
[----:B--2---:R-:W-:-:S02]  /*d710*/  IMAD.X R5, RZ, RZ, R3, P0 ;  /* 0x000000ffff057224 */ /* 0x004fc400000e0603 */
[----:B------:R-:W1:Y:S02]  /*d720*/  SHFL.IDX PT, R3, R10, 0x1, 0x181f ;  /* 0x00381f000a037f89 */ /* 0x000e6400000e0000 */
[----:B------:R-:W-:Y:S02]  /*d730*/  @P6 LOP3.LUT R17, R17, 0x20000000, RZ, 0xfc, !PT ;  /* 0x2000000011116812 */ /* 0x000fe400078efcff */
[----:B------:R-:W2:Y:S02]  /*d740*/  SHFL.IDX PT, R10, R10, 0x3, 0x181f ;  /* 0x00781f000a0a7f89 */ /* 0x000ea400000e0000 */
[C---:B------:R-:W-:Y:S02]  /*d750*/  LOP3.LUT P6, RZ, R17.reuse, 0x1, RZ, 0xc0, !PT ;  /* 0x0000000111ff7812 */ /* 0x040fe400078cc0ff */
[----:B------:R-:W-:Y:S02]  /*d760*/  LOP3.LUT R17, R17, 0xbfffffff, RZ, 0xc0, !PT ;  /* 0xbfffffff11117812 */ /* 0x000fe400078ec0ff */
[----:B0-----:R-:W-:-:S09]  /*d770*/  IADD3 R6, P0, R2, R0, RZ ;  /* 0x0000000002067210 */ /* 0x001fd20007f1e0ff */
[----:B------:R-:W-:-:S04]  /*d780*/  @P6 LOP3.LUT R17, R17, 0x40000000, RZ, 0xfc, !PT ;  /* 0x4000000011116812 */ /* 0x000fc800078efcff */
[C---:B------:R-:W-:Y:S01]  /*d790*/  LOP3.LUT P6, RZ, R17.reuse, 0x2, RZ, 0xc0, !PT ;  /* 0x0000000211ff7812 */ /* 0x040fe200078cc0ff */
[----:B-1----:R-:W-:Y:S01]  /*d7a0*/  IMAD.X R7, RZ, RZ, R3, P0 ;  /* 0x000000ffff077224 */ /* 0x002fe200000e0603 */
[----:B------:R-:W-:-:S11]  /*d7b0*/  LOP3.LUT R17, R17, 0x7fffffff, RZ, 0xc0, !PT ;  /* 0x7fffffff11117812 */ /* 0x000fd600078ec0ff */
[----:B------:R-:W-:-:S04]  /*d7c0*/  @P6 LOP3.LUT R17, R17, 0x80000000, RZ, 0xfc, !PT ;  /* 0x8000000011116812 */ /* 0x000fc800078efcff */
[C---:B------:R-:W-:Y:S02]  /*d7d0*/  LOP3.LUT P6, RZ, R17.reuse, 0x80, RZ, 0xc0, !PT ;  /* 0x0000008011ff7812 */ /* 0x040fe400078cc0ff */
[C---:B------:R-:W-:Y:S02]  /*d7e0*/  LOP3.LUT P0, RZ, R17.reuse, 0x4, RZ, 0xc0, !PT ;  /* 0x0000000411ff7812 */ /* 0x040fe4000780c0ff */
[----:B------:R-:W-:-:S09]  /*d7f0*/  LOP3.LUT P5, RZ, R17, 0x40, RZ, 0xc0, !PT ;  /* 0x0000004011ff7812 */ /* 0x000fd200078ac0ff */
[----:B------:R-:W-:Y:S02]  /*d800*/  @P6 LOP3.LUT R22, R22, 0x1, RZ, 0xfc, !PT ;  /* 0x0000000116166812 */ /* 0x000fe400078efcff */
[----:B------:R-:W-:Y:S02]  /*d810*/  LOP3.LUT P6, RZ, R17, 0x400, RZ, 0xc0, !PT ;  /* 0x0000040011ff7812 */ /* 0x000fe400078cc0ff */
[----:B------:R-:W-:-:S11]  /*d820*/  LOP3.LUT R22, R22, 0xfffffffd, RZ, 0xc0, !PT ;  /* 0xfffffffd16167812 */ /* 0x000fd600078ec0ff */
        /* <DEDUP_REMOVED lines=25> */
[----:B------:R-:W-:-:S13]  /*d9c0*/  LOP3.LUT P6, RZ, R17, 0x20000, RZ, 0xc0, !PT ;  /* 0x0002000011ff7812 */ /* 0x000fda00078cc0ff */
[----:B------:R0:W-:Y:S01]  /*d9d0*/  LDGSTS.E.BYPASS.LTC128B.128 [R9+0x400], desc[UR42][R4.64], !P6 ;  /* 0x0040000004097fae */ /* 0x0001e2000f101d6a */
        /* <DEDUP_REMOVED lines=12> */
[----:B------:R-:W-:-:S03]  /*daa0*/  LOP3.LUT P6, RZ, R22, 0x8, RZ, 0xc0, !PT ;  /* 0x0000000816ff7812 */ /* 0x000fc600078cc0ff */
[----:B------:R0:W-:Y:S01]  /*dab0*/  LDGSTS.E.BYPASS.LTC128B.128 [R9+0xe400], desc[UR42][R4.64+0x380], !P0 ;  /* 0x0e40038004097fae */ /* 0x0001e2000c101d6a */
[----:B------:R-:W-:-:S03]  /*dac0*/  IADD3 R2, P0, R14, R0, RZ ;  /* 0x000000000e027210 */ /* 0x000fc60007f1e0ff */
[----:B------:R0:W1:Y:S02]  /*dad0*/  SHFL.IDX PT, R14, R8, 0x3, 0x181f ;  /* 0x00781f00080e7f89 */ /* 0x00006400000e0000 */
[----:B------:R-:W-:Y:S01]  /*dae0*/  IMAD.X R3, RZ, RZ, R20, P0 ;  /* 0x000000ffff037224 */ /* 0x000fe200000e0614 */
[----:B------:R-:W-:-:S03]  /*daf0*/  LOP3.LUT P0, RZ, R17, 0x1000, RZ, 0xc0, !PT ;  /* 0x0000100011ff7812 */ /* 0x000fc6000780c0ff */
        /* <DEDUP_REMOVED lines=18> */
[----:B------:R0:W-:Y:S10]  /*dc20*/  LDGSTS.E.BYPASS.LTC128B.128 [R9+0x3400], desc[UR42][R2.64+0x80], !P0 ;  /* 0x0340008002097fae */ /* 0x0001f4000c101d6a */
[----:B------:R0:W-:Y:S04]  /*dc30*/  LDGSTS.E.BYPASS.LTC128B.128 [R9+0x5400], desc[UR42][R2.64+0x100], !P6 ;  /* 0x0540010002097fae */ /* 0x0001e8000f101d6a */
[----:B------:R0:W-:Y:S04]  /*dc40*/  LDGSTS.E.BYPASS.LTC128B.128 [R9+0x7400], desc[UR42][R2.64+0x180], !P5 ;  /* 0x0740018002097fae */ /* 0x0001e8000e901d6a */
[----:B------:R0:W-:Y:S04]  /*dc50*/  LDGSTS.E.BYPASS.LTC128B.128 [R9+0x9400], desc[UR42][R2.64+0x200], !P4 ;  /* 0x0940020002097fae */ /* 0x0001e8000e101d6a */
[----:B------:R0:W-:Y:S04]  /*dc60*/  LDGSTS.E.BYPASS.LTC128B.128 [R9+0xb400], desc[UR42][R2.64+0x280], !P3 ;  /* 0x0b40028002097fae */ /* 0x0001e8000d901d6a */
[----:B------:R0:W-:Y:S04]  /*dc70*/  LDGSTS.E.BYPASS.LTC128B.128 [R9+0xd400], desc[UR42][R2.64+0x300], !P2 ;  /* 0x0d40030002097fae */ /* 0x0001e8000d101d6a */
[----:B-12---:R0:W-:Y:S02]  /*dc80*/  LDGSTS.E.BYPASS.LTC128B.128 [R9+0xf400], desc[UR42][R2.64+0x380], !P1 ;  /* 0x0f40038002097fae */ /* 0x0061e4000c901d6a */
.L_x_309:
[C---:B------:R-:W-:Y:S02]  /*dc90*/  LOP3.LUT P6, RZ, R17.reuse, 0x800000, RZ, 0xc0, !PT ;  /* 0x0080000011ff7812 */ /* 0x040fe400078cc0ff */
[----:B0-----:R-:W-:Y:S02]  /*dca0*/  IADD3 R2, P0, R14, R0, RZ ;  /* 0x000000000e027210 */ /* 0x001fe40007f1e0ff */
[----:B------:R-:W-:Y:S02]  /*dcb0*/  P2R R4, PR, RZ, 0x40 ;  /* 0x00000040ff047803 */ /* 0x000fe40000000000 */
[C---:B------:R-:W-:Y:S01]  /*dcc0*/  LOP3.LUT P6, RZ, R17.reuse, 0x2000000, RZ, 0xc0, !PT ;  /* 0x0200000011ff7812 */ /* 0x040fe200078cc0ff */
[----:B------:R-:W-:Y:S01]  /*dcd0*/  IMAD.X R3, RZ, RZ, R10, P0 ;  /* 0x000000ffff037224 */ /* 0x000fe200000e060a */
        /* <DEDUP_REMOVED lines=20> */
.L_x_233:
[----:B------:R-:W-:Y:S02]  /*de20*/  PLOP3.LUT P1, PT, P1, P0, PT, 0xa2, 0x0 ;  /* 0x000000000000781c */ /* 0x000fe40000f21472 */
[----:B------:R-:W-:-:S08]  /*de30*/  @P0 R2UR P1, UR4, R25 ;  /* 0x00000000190402ca */ /* 0x000fd00000020000 */
[----:B------:R-:W-:-:S05]  /*de40*/  @P0 PLOP3.LUT P0, PT, P1, PT, PT, 0x80, 0x0 ;  /* 0x000000000000081c */ /* 0x000fca0000f0f070 */
[----:B------:R-:W-:Y:S01]  /*de50*/  @!P1 SYNCS.ARRIVE.TRANS64.RED.A0T1 RZ, [UR4+0x38850], RZ ;  /* 0x038850ffffff99a7 */ /* 0x000fe20008200404 */
[----:B------:R-:W-:Y:S07]  /*de60*/  @!P1 ARRIVES.LDGSTSBAR.64.TRANSCNT [UR4+0x38850] ;  /* 0x03885000ff0099b0 */ /* 0x000fee0008000a84 */
[----:B------:R-:W-:Y:S05]  /*de70*/  @P0 BRA.U.ANY `(.L_x_233) ;  /* 0xfffffffd00e80947 */ /* 0x000fea000393ffff */
[----:B------:R-:W-:Y:S01]  /*de80*/  NOP ;  /* 0x0000000000007918 */ /* 0x000fe20000000000 */
[----:B0-----:R-:W-:-:S04]  /*de90*/  LOP3.LUT R2, R37, 0x2, RZ, 0xfc, !PT ;  /* 0x0000000225027812 */ /* 0x001fc800078efcff */
[----:B------:R-:W-:-:S13]  /*dea0*/  ISETP.NE.AND P2, PT, R2, 0x3, PT ;  /* 0x000000030200780c */ /* 0x000fda0003f45270 */
[----:B------:R-:W-:Y:S05]  /*deb0*/  @!P2 BRA `(.L_x_234) ;  /* 0x000000000004a947 */ /* 0x000fea0003800000 */
[----:B------:R-:W-:Y:S01]  /*dec0*/  BPT.TRAP 0x1 ;  /* 0x000000040000795c */ /* 0x000fe20000300000 */
.L_x_234:
[----:B------:R-:W2:Y:S01]  /*ded0*/  LDL R3, [R1+0x20] ;  /* 0x0000200001037983 */ /* 0x000ea20000100800 */
[----:B------:R-:W-:Y:S01]  /*dee0*/  VIADD R18, R18, 0x1 ;  /* 0x0000000112127836 */ /* 0x000fe20000000000 */
[----:B------:R0:W-:Y:S04]  /*def0*/  SYNCS.ARRIVE.TRANS64.A1T0 RZ, [R25+URZ+0x38850], RZ ;  /* 0x038850ff19ff79a7 */ /* 0x0001e8000810003f */
[----:B------:R-:W-:-:S04]  /*df00*/  ISETP.NE.AND P0, PT, R18, 0x2, PT ;  /* 0x000000021200780c */ /* 0x000fc80003f05270 */
[----:B------:R-:W-:Y:S02]  /*df10*/  SEL R18, R18, RZ, P0 ;  /* 0x000000ff12127207 */ /* 0x000fe40000000000 */
[----:B------:R-:W-:-:S04]  /*df20*/  SEL R2, RZ, 0x1, P0 ;  /* 0x00000001ff027807 */ /* 0x000fc80000000000 */
[----:B------:R-:W-:Y:S02]  /*df30*/  LOP3.LUT R23, R23, R2, RZ, 0x3c, !PT ;  /* 0x0000000217177212 */ /* 0x000fe400078e3cff */
[----:B--2---:R-:W-:-:S13]  /*df40*/  ISETP.GE.AND P0, PT, R3, 0x41, PT ;  /* 0x000000410300780c */ /* 0x004fda0003f06270 */
[----:B0-----:R-:W-:Y:S05]  /*df50*/  @!P0 BRA `(.L_x_235) ;  /* 0x0000000c00848947 */ /* 0x001fea0003800000 */
[----:B------:R0:W5:Y:S01]  /*df60*/  LDL R9, [R1+0x28] ;  /* 0x0000280001097983 */ /* 0x0001620000100800 */
[----:B------:R-:W-:Y:S01]  /*df70*/  BSSY B0, `(.L_x_235) ;  /* 0x00000df000007945 */ /* 0x000fe20003800000 */
.L_x_248:
[----:B------:R-:W1:Y:S01]  /*df80*/  LDC R2, c[0x0][0x430] ;  /* 0x00010c00ff027b82 */ /* 0x000e620000000800 */
[C---:B------:R-:W-:Y:S01]  /*df90*/  ISETP.GT.U32.AND P0, PT, R24.reuse, 0x3f, PT ;  /* 0x0000003f1800780c */ /* 0x040fe20003f04070 */
[----:B-----5:R-:W-:Y:S01]  /*dfa0*/  IMAD R3, R9, 0x40, R32 ;  /* 0x0000004009037824 */ /* 0x020fe200078e0220 */
[----:B------:R-:W-:Y:S01]  /*dfb0*/  LOP3.LUT R11, R37, 0x2, RZ, 0xfc, !PT ;  /* 0x00000002250b7812 */ /* 0x000fe200078efcff */
[----:B------:R-:W-:Y:S02]  /*dfc0*/  ULDC UR4, c[0x0][0x430] ;  /* 0x00010c0000047ab9 */ /* 0x000fe40000000800 */
[----:B---3--:R-:W-:-:S04]  /*dfd0*/  IMAD.IADD R8, R24, 0x1, R3 ;  /* 0x0000000118087824 */ /* 0x008fc800078e0203 */
[----:B------:R-:W-:-:S04]  /*dfe0*/  IMAD.MOV.U32 R10, RZ, RZ, R8 ;  /* 0x000000ffff0a7224 */ /* 0x000fc800078e0008 */
[----:B------:R-:W2:Y:S01]  /*dff0*/  @!P0 LDC.64 R4, c[0x0][0x428] ;  /* 0x00010a00ff048b82 */ /* 0x000ea20000000a00 */
[----:B-1----:R-:W-:-:S13]  /*e000*/  ISETP.NE.AND P1, PT, R2, 0x1, PT ;  /* 0x000000010200780c */ /* 0x002fda0003f25270 */
[----:B------:R-:W1:Y:S08]  /*e010*/  @P1 LDC R7, c[0x0][0x434] ;  /* 0x00010d00ff071b82 */ /* 0x000e700000000800 */
[----:B------:R-:W3:Y:S01]  /*e020*/  @P1 LDC R2, c[0x0][0x438] ;  /* 0x00010e00ff021b82 */ /* 0x000ee20000000800 */
[----:B-1----:R-:W-:-:S07]  /*e030*/  @P1 IMAD.HI.U32 R3, R8, R7, RZ ;  /* 0x0000000708031227 */ /* 0x002fce00078e00ff */
[----:B------:R-:W1:Y:S01]  /*e040*/  @!P0 LDC.64 R6, c[0x0][0x418] ;  /* 0x00010600ff068b82 */ /* 0x000e620000000a00 */
[----:B---3--:R-:W-:Y:S01]  /*e050*/  @P1 SHF.R.U32.HI R10, RZ, R2, R3 ;  /* 0x00000002ff0a1219 */ /* 0x008fe20000011603 */
[----:B--2---:R-:W-:-:S03]  /*e060*/  @!P0 IMAD R2, R33, R4, RZ ;  /* 0x0000000421028224 */ /* 0x004fc600078e02ff */
[----:B------:R-:W-:Y:S01]  /*e070*/  @!P0 SHF.R.S32.HI R3, RZ, 0x1f, R10 ;  /* 0x0000001fff038819 */ /* 0x000fe2000001140a */
[----:B------:R-:W-:Y:S02]  /*e080*/  @!P0 IMAD R5, R28, R5, R2 ;  /* 0x000000051c058224 */ /* 0x000fe400078e0202 */
[----:B------:R-:W-:-:S04]  /*e090*/  @!P0 IMAD.MOV.U32 R2, RZ, RZ, R10 ;  /* 0x000000ffff028224 */ /* 0x000fc800078e000a */
[----:B------:R-:W-:-:S04]  /*e0a0*/  @!P0 IMAD.WIDE.U32 R2, R28, R4, R2 ;  /* 0x000000041c028225 */ /* 0x000fc800078e0002 */
[----:B------:R-:W-:Y:S02]  /*e0b0*/  @!P0 IMAD.IADD R5, R5, 0x1, R3 ;  /* 0x0000000105058824 */ /* 0x000fe400078e0203 */
[----:B------:R-:W-:Y:S01]  /*e0c0*/  IMAD.MOV.U32 R4, RZ, RZ, RZ ;  /* 0x000000ffff047224 */ /* 0x000fe200078e00ff */
[----:B-1----:R-:W-:-:S04]  /*e0d0*/  @!P0 LEA R6, P1, R2, R6, 0x2 ;  /* 0x0000000602068211 */ /* 0x002fc800078210ff */
[----:B------:R-:W-:-:S05]  /*e0e0*/  @!P0 LEA.HI.X R7, R2, R7, R5, 0x2, P1 ;  /* 0x0000000702078211 */ /* 0x000fca00008f1405 */
[----:B------:R1:W5:Y:S01]  /*e0f0*/  @!P0 LDG.E R4, desc[UR42][R6.64] ;  /* 0x0000002a06048981 */ /* 0x000362000c1e1900 */
[----:B------:R-:W-:Y:S02]  /*e100*/  ISETP.NE.AND P2, PT, R11, 0x3, PT ;  /* 0x000000030b00780c */ /* 0x000fe40003f45270 */
[----:B------:R-:W-:-:S05]  /*e110*/  IADD3 R5, -R10, RZ, RZ ;  /* 0x000000ff0a057210 */ /* 0x000fca0007ffe1ff */
[----:B------:R-:W-:-:S06]  /*e120*/  IMAD R5, R5, UR4, R8 ;  /* 0x0000000405057c24 */ /* 0x000fcc000f8e0208 */
[----:B-1----:R-:W-:Y:S05]  /*e130*/  @!P2 BRA `(.L_x_236) ;  /* 0x000000000004a947 */ /* 0x002fea0003800000 */
[----:B------:R-:W-:Y:S01]  /*e140*/  BPT.TRAP 0x1 ;  /* 0x000000040000795c */ /* 0x000fe20000300000 */
.L_x_236:
[----:B------:R-:W-:Y:S01]  /*e150*/  LEA R8, R18, UR37, 0x3 ;  /* 0x0000002512087c11 */ /* 0x000fe2000f8e18ff */
[----:B------:R-:W-:Y:S01]  /*e160*/  BSSY B1, `(.L_x_237) ;  /* 0x0000005000017945 */ /* 0x000fe20003800000 */
[----:B------:R-:W-:Y:S02]  /*e170*/  SHF.L.U32 R20, R23, 0x1f, RZ ;  /* 0x0000001f17147819 */ /* 0x000fe400000006ff */
[----:B------:R-:W-:Y:S02]  /*e180*/  SHF.R.S32.HI R7, RZ, 0x1f, R5 ;  /* 0x0000001fff077819 */ /* 0x000fe40000011405 */
[----:B------:R-:W1:Y:S02]  /*e190*/  SYNCS.PHASECHK.TRANS64.TRYWAIT P0, [R8+URZ+0x38840], R20 ;  /* 0x03884014080075a7 */ /* 0x000e64000800017f */
[----:B-1----:R-:W-:Y:S05]  /*e1a0*/  @!P0 BRA `(.L_x_238) ;  /* 0x0000002c00748947 */ /* 0x002fea0003800000 */
.L_x_310:
[----:B------:R-:W-:Y:S05]  /*e1b0*/  BSYNC B1 ;  /* 0x0000000000017941 */ /* 0x000fea0003800000 */
.L_x_237:
[----:B------:R-:W-:Y:S01]  /*e1c0*/  ULDC.64 UR4, c[0x0][0x300] ;  /* 0x0000c00000047ab9 */ /* 0x000fe20000000a00 */
[----:B-----5:R-:W-:Y:S01]  /*e1d0*/  SHF.R.S32.HI R10, RZ, 0x1f, R4 ;  /* 0x0000001fff0a7819 */ /* 0x020fe20000011404 */
[----:B------:R-:W-:Y:S01]  /*e1e0*/  IMAD R6, R7, UR4, RZ ;  /* 0x0000000407067c24 */ /* 0x000fe2000f8e02ff */
[----:B------:R-:W-:Y:S01]  /*e1f0*/  LOP3.LUT P1, RZ, R16, 0x1, RZ, 0xc0, !PT ;  /* 0x0000000110ff7812 */ /* 0x000fe2000782c0ff */
[----:B------:R-:W-:-:S04]  /*e200*/  IMAD.WIDE.U32 R2, R5, UR4, RZ ;  /* 0x0000000405027c25 */ /* 0x000fc8000f8e00ff */
[----:B------:R-:W-:Y:S01]  /*e210*/  IMAD R6, R5, UR5, R6 ;  /* 0x0000000505067c24 */ /* 0x000fe2000f8e0206 */
        /* <DEDUP_REMOVED lines=15> */
[----:B------:R-:W-:Y:S01]  /*e310*/  IMAD R6, R18, 0x1000, R29 ;  /* 0x0000100012067824 */ /* 0x000fe200078e021d */
[----:B------:R-:W-:Y:S06]  /*e320*/  BRA.DIV UR4, `(.L_x_239) ;  /* 0x0000002e04287947 */ /* 0x000fec000b800000 */
[----:B------:R-:W2:Y:S01]  /*e330*/  SHFL.IDX PT, R2, R21, RZ, 0x181f ;  /* 0x00181fff15027589 */ /* 0x000ea200000e0000 */
[----:B------:R-:W-:-:S03]  /*e340*/  LEA R25, R6, UR37, 0x1 ;  /* 0x0000002506197c11 */ /* 0x000fc6000f8e08ff */
[----:B------:R-:W3:Y:S01]  /*e350*/  SHFL.IDX PT, R3, R27, RZ, 0x181f ;  /* 0x00181fff1b037589 */ /* 0x000ee200000e0000 */
[----:B--2---:R-:W-:-:S05]  /*e360*/  IADD3 R2, P0, R2, R0, RZ ;  /* 0x0000000002027210 */ /* 0x004fca0007f1e0ff */
[----:B---3--:R-:W-:-:S05]  /*e370*/  IMAD.X R3, RZ, RZ, R3, P0 ;  /* 0x000000ffff037224 */ /* 0x008fca00000e0603 */
[----:B------:R-:W-:Y:S01]  /*e380*/  @!PT LDS RZ, [RZ] ;  /* 0x00000000fffff984 */ /* 0x000fe20000000800 */
[----:B------:R2:W-:Y:S04]  /*e390*/  LDGSTS.E.BYPASS.LTC128B.128 [R25+0x22400], desc[UR42][R2.64], !P1 ;  /* 0x2240000002197fae */ /* 0x0005e8000c901d6a */
[----:B--2---:R-:W2:Y:S04]  /*e3a0*/  SHFL.IDX PT, R2, R21, 0x1, 0x181f ;  /* 0x00381f0015027f89 */ /* 0x004ea800000e0000 */
[----:B------:R-:W3:Y:S01]  /*e3b0*/  SHFL.IDX PT, R3, R27, 0x1, 0x181f ;  /* 0x00381f001b037f89 */ /* 0x000ee200000e0000 */
[----:B--2---:R-:W-:-:S05]  /*e3c0*/  IADD3 R2, P0, R2, R0, RZ ;  /* 0x0000000002027210 */ /* 0x004fca0007f1e0ff */
[----:B---3--:R-:W-:-:S05]  /*e3d0*/  IMAD.X R3, RZ, RZ, R3, P0 ;  /* 0x000000ffff037224 */ /* 0x008fca00000e0603 */
[----:B------:R2:W-:Y:S04]  /*e3e0*/  LDGSTS.E.BYPASS.LTC128B.128 [R25+0x22c00], desc[UR42][R2.64], !P1 ;  /* 0x22c0000002197fae */ /* 0x0005e8000c901d6a */
[----:B--2---:R-:W2:Y:S04]  /*e3f0*/  SHFL.IDX PT, R2, R21, 0x2, 0x181f ;  /* 0x00581f0015027f89 */ /* 0x004ea800000e0000 */
[----:B------:R-:W3:Y:S04]  /*e400*/  SHFL.IDX PT, R3, R27, 0x2, 0x181f ;  /* 0x00581f001b037f89 */ /* 0x000ee800000e0000 */
[----:B------:R-:W4:Y:S01]  /*e410*/  SHFL.IDX PT, R27, R27, 0x3, 0x181f ;  /* 0x00781f001b1b7f89 */ /* 0x000f2200000e0000 */
[----:B--2---:R-:W-:-:S05]  /*e420*/  IADD3 R2, P0, R2, R0, RZ ;  /* 0x0000000002027210 */ /* 0x004fca0007f1e0ff */
[----:B---3--:R-:W-:-:S05]  /*e430*/  IMAD.X R3, RZ, RZ, R3, P0 ;  /* 0x000000ffff037224 */ /* 0x008fca00000e0603 */
[----:B------:R2:W-:Y:S04]  /*e440*/  LDGSTS.E.BYPASS.LTC128B.128 [R25+0x23400], desc[UR42][R2.64], !P1 ;  /* 0x2340000002197fae */ /* 0x0005e8000c901d6a */
[----:B--2-4-:R2:W3:Y:S02]  /*e450*/  SHFL.IDX PT, R2, R21, 0x3, 0x181f ;  /* 0x00781f0015027f89 */ /* 0x0144e400000e0000 */
.L_x_320:
[----:B---3--:R-:W-:-:S05]  /*e460*/  IADD3 R2, P0, R2, R0, RZ ;  /* 0x0000000002027210 */ /* 0x008fca0007f1e0ff */
[----:B------:R-:W-:Y:S01]  /*e470*/  IMAD.X R3, RZ, RZ, R27, P0 ;  /* 0x000000ffff037224 */ /* 0x000fe200000e061b */
[----:B------:R-:W-:-:S04]  /*e480*/  PLOP3.LUT P0, PT, PT, PT, PT, 0x80, 0x0 ;  /* 0x000000000000781c */ /* 0x000fc80003f0f070 */
[----:B------:R-:W-:Y:S01]  /*e490*/  @!PT LDS RZ, [RZ] ;  /* 0x00000000fffff984 */ /* 0x000fe20000000800 */
[----:B------:R-:W-:Y:S01]  /*e4a0*/  @!PT LDS RZ, [RZ] ;  /* 0x00000000fffff984 */ /* 0x000fe20000000800 */
[----:B------:R-:W-:Y:S01]  /*e4b0*/  @!PT LDS RZ, [RZ] ;  /* 0x00000000fffff984 */ /* 0x000fe20000000800 */
[----:B------:R3:W-:Y:S01]  /*e4c0*/  LDGSTS.E.BYPASS.LTC128B.128 [R25+0x23c00], desc[UR42][R2.64], !P1 ;  /* 0x23c0000002197fae */ /* 0x0007e2000c901d6a */
[----:B------:R-:W-:-:S08]  /*e4d0*/  NOP ;  /* 0x0000000000007918 */ /* 0x000fd00000000000 */
.L_x_240:
[----:B------:R-:W-:Y:S02]  /*e4e0*/  PLOP3.LUT P1, PT, P1, P0, PT, 0xa2, 0x0 ;  /* 0x000000000000781c */ /* 0x000fe40000f21472 */
[----:B------:R-:W-:-:S08]  /*e4f0*/  @P0 R2UR P1, UR4, R8 ;  /* 0x00000000080402ca */ /* 0x000fd00000020000 */
[----:B------:R-:W-:-:S05]  /*e500*/  @P0 PLOP3.LUT P0, PT, P1, PT, PT, 0x80, 0x0 ;  /* 0x000000000000081c */ /* 0x000fca0000f0f070 */
[----:B------:R-:W-:Y:S01]  /*e510*/  @!P1 SYNCS.ARRIVE.TRANS64.RED.A0T1 RZ, [UR4+0x38830], RZ ;  /* 0x038830ffffff99a7 */ /* 0x000fe20008200404 */
[----:B------:R-:W-:Y:S07]  /*e520*/  @!P1 ARRIVES.LDGSTSBAR.64.TRANSCNT [UR4+0x38830] ;  /* 0x03883000ff0099b0 */ /* 0x000fee0008000a84 */
[----:B------:R-:W-:Y:S05]  /*e530*/  @P0 BRA.U.ANY `(.L_x_240) ;  /* 0xfffffffd00e80947 */ /* 0x000fea000393ffff */
[----:B------:R-:W-:Y:S01]  /*e540*/  NOP ;  /* 0x0000000000007918 */ /* 0x000fe20000000000 */
[----:B---3--:R-:W-:-:S04]  /*e550*/  LOP3.LUT R2, R37, 0x2, RZ, 0xfc, !PT ;  /* 0x0000000225027812 */ /* 0x008fc800078efcff */
[----:B------:R-:W-:-:S13]  /*e560*/  ISETP.NE.AND P2, PT, R2, 0x3, PT ;  /* 0x000000030200780c */ /* 0x000fda0003f45270 */
[----:B------:R-:W-:Y:S05]  /*e570*/  @!P2 BRA `(.L_x_241) ;  /* 0x000000000004a947 */ /* 0x000fea0003800000 */
[----:B------:R-:W-:Y:S01]  /*e580*/  BPT.TRAP 0x1 ;  /* 0x000000040000795c */ /* 0x000fe20000300000 */
.L_x_241:
[----:B------:R3:W-:Y:S01]  /*e590*/  SYNCS.ARRIVE.TRANS64.A1T0 RZ, [R8+URZ+0x38830], RZ ;  /* 0x038830ff08ff79a7 */ /* 0x0007e2000810003f */
[----:B------:R-:W-:Y:S05]  /*e5a0*/  @!P2 BRA `(.L_x_242) ;  /* 0x000000000004a947 */ /* 0x000fea0003800000 */
[----:B------:R-:W-:Y:S01]  /*e5b0*/  BPT.TRAP 0x1 ;  /* 0x000000040000795c */ /* 0x000fe20000300000 */
.L_x_242:
[----:B------:R-:W4:Y:S01]  /*e5c0*/  SYNCS.PHASECHK.TRANS64.TRYWAIT P0, [R8+URZ+0x38860], R20 ;  /* 0x03886014080075a7 */ /* 0x000f22000800017f */
[----:B------:R-:W-:Y:S04]  /*e5d0*/  BSSY B1, `(.L_x_243) ;  /* 0x0000002000017945 */ /* 0x000fe80003800000 */
[----:B----4-:R-:W-:Y:S05]  /*e5e0*/  @!P0 BRA `(.L_x_244) ;  /* 0x0000002c00948947 */ /* 0x010fea0003800000 */
.L_x_321:
[----:B------:R-:W-:Y:S05]  /*e5f0*/  BSYNC B1 ;  /* 0x0000000000017941 */ /* 0x000fea0003800000 */
.L_x_243:
[----:B------:R-:W-:Y:S01]  /*e600*/  ULDC.64 UR4, c[0x0][0x328] ;  /* 0x0000ca0000047ab9 */ /* 0x000fe20000000a00 */
[C---:B------:R-:W-:Y:S01]  /*e610*/  LOP3.LUT P5, RZ, R16.reuse, 0x8, RZ, 0xc0, !PT ;  /* 0x0000000810ff7812 */ /* 0x040fe200078ac0ff */
[----:B------:R-:W-:Y:S01]  /*e620*/  IMAD R2, R7, UR4, RZ ;  /* 0x0000000407027c24 */ /* 0x000fe2000f8e02ff */
[----:B------:R-:W-:Y:S01]  /*e630*/  LOP3.LUT P4, RZ, R16, 0x4, RZ, 0xc0, !PT ;  /* 0x0000000410ff7812 */ /* 0x000fe2000788c0ff */
[----:B--2---:R-:W-:Y:S01]  /*e640*/  IMAD R21, R18, 0x7000, R6 ;  /* 0x0000700012157824 */ /* 0x004fe200078e0206 */
        /* <DEDUP_REMOVED lines=17> */
[----:B-1--4-:R-:W-:Y:S01]  /*e760*/  LEA.HI.X R20, R2, UR5, R3, 0x1, P0 ;  /* 0x0000000502147c11 */ /* 0x012fe200080f0c03 */
[----:B------:R-:W-:Y:S08]  /*e770*/  BRA.DIV UR4, `(.L_x_245) ;  /* 0x0000002e04447947 */ /* 0x000ff0000b800000 */
[----:B------:R-:W1:Y:S01]  /*e780*/  SHFL.IDX PT, R14, R10, RZ, 0x181f ;  /* 0x00181fff0a0e7589 */ /* 0x000e6200000e0000 */
[C---:B------:R-:W-:Y:S02]  /*e790*/  LOP3.LUT P1, RZ, R16.reuse, 0x200, RZ, 0xc0, !PT ;  /* 0x0000020010ff7812 */ /* 0x040fe4000782c0ff */
[C---:B------:R-:W-:Y:S01]  /*e7a0*/  LOP3.LUT P2, RZ, R16.reuse, 0x20, RZ, 0xc0, !PT ;  /* 0x0000002010ff7812 */ /* 0x040fe2000784c0ff */
[----:B------:R-:W2:Y:S01]  /*e7b0*/  SHFL.IDX PT, R3, R20, RZ, 0x181f ;  /* 0x00181fff14037589 */ /* 0x000ea200000e0000 */
[----:B------:R-:W-:Y:S02]  /*e7c0*/  LOP3.LUT P6, RZ, R16, 0x10, RZ, 0xc0, !PT ;  /* 0x0000001010ff7812 */ /* 0x000fe400078cc0ff */
[----:B------:R-:W-:Y:S01]  /*e7d0*/  LEA R21, R21, UR37, 0x1 ;  /* 0x0000002515157c11 */ /* 0x000fe2000f8e08ff */
[----:B------:R-:W4:Y:S01]  /*e7e0*/  SHFL.IDX PT, R2, R10, 0x1, 0x181f ;  /* 0x00381f000a027f89 */ /* 0x000f2200000e0000 */
[----:B------:R-:W-:-:S09]  /*e7f0*/  LOP3.LUT R17, R17, 0xf7ffffff, RZ, 0xc0, !PT ;  /* 0xf7ffffff11117812 */ /* 0x000fd200078ec0ff */
[----:B------:R-:W-:Y:S02]  /*e800*/  @P6 LOP3.LUT R17, R17, 0x8000000, RZ, 0xfc, !PT ;  /* 0x0800000011116812 */ /* 0x000fe400078efcff */
[-C--:B-1----:R-:W-:Y:S02]  /*e810*/  IADD3 R4, P0, R14, R0.reuse, RZ ;  /* 0x000000000e047210 */ /* 0x082fe40007f1e0ff */
[----:B------:R-:W1:Y:S03]  /*e820*/  SHFL.IDX PT, R14, R10, 0x2, 0x181f ;  /* 0x00581f000a0e7f89 */ /* 0x000e6600000e0000 */
[----:B--2---:R-:W-:Y:S02]  /*e830*/  IMAD.X R5, RZ, RZ, R3, P0 ;  /* 0x000000ffff057224 */ /* 0x004fe400000e0603 */
[----:B------:R-:W2:Y:S01]  /*e840*/  SHFL.IDX PT, R3, R20, 0x1, 0x181f ;  /* 0x00381f0014037f89 */ /* 0x000ea200000e0000 */
[----:B----4-:R-:W-:-:S03]  /*e850*/  IADD3 R6, P0, R2, R0, RZ ;  /* 0x0000000002067210 */ /* 0x010fc60007f1e0ff */
[----:B------:R4:W-:Y:S01]  /*e860*/  LDGSTS.E.BYPASS.LTC128B.128 [R21+0x400], desc[UR42][R4.64], !P1 ;  /* 0x0040000004157fae */ /* 0x0009e2000c901d6a */
[----:B------:R-:W-:-:S03]  /*e870*/  ISETP.NE.U32.AND P1, PT, R30, RZ, PT ;  /* 0x000000ff1e00720c */ /* 0x000fc60003f25070 */
[----:B------:R4:W-:Y:S04]  /*e880*/  LDGSTS.E.BYPASS.LTC128B.128 [R21+0x2400], desc[UR42][R4.64+0x80], !P2 ;  /* 0x0240008004157fae */ /* 0x0009e8000d101d6a */
[----:B------:R4:W-:Y:S01]  /*e890*/  LDGSTS.E.BYPASS.LTC128B.128 [R21+0x4400], desc[UR42][R4.64+0x100], !P6 ;  /* 0x0440010004157fae */ /* 0x0009e2000f101d6a */
[----:B------:R-:W-:-:S03]  /*e8a0*/  LOP3.LUT P6, RZ, R16, 0x200, RZ, 0xc0, !PT ;  /* 0x0000020010ff7812 */ /* 0x000fc600078cc0ff */
[----:B------:R4:W-:Y:S01]  /*e8b0*/  LDGSTS.E.BYPASS.LTC128B.128 [R21+0x6400], desc[UR42][R4.64+0x180], !P5 ;  /* 0x0640018004157fae */ /* 0x0009e2000e901d6a */
[----:B-1----:R-:W-:-:S03]  /*e8c0*/  IADD3 R2, P2, R14, R0, RZ ;  /* 0x000000000e027210 */ /* 0x002fc60007f5e0ff */
[----:B------:R4:W-:Y:S01]  /*e8d0*/  LDGSTS.E.BYPASS.LTC128B.128 [R21+0x8400], desc[UR42][R4.64+0x200], !P4 ;  /* 0x0840020004157fae */ /* 0x0009e2000e101d6a */
[----:B--2---:R-:W-:Y:S01]  /*e8e0*/  IMAD.X R7, RZ, RZ, R3, P0 ;  /* 0x000000ffff077224 */ /* 0x004fe200000e0603 */
[----:B------:R-:W-:Y:S02]  /*e8f0*/  ISETP.NE.U32.AND P0, PT, R31, RZ, PT ;  /* 0x000000ff1f00720c */ /* 0x000fe40003f05070 */
[----:B------:R-:W1:Y:S04]  /*e900*/  SHFL.IDX PT, R3, R20, 0x2, 0x181f ;  /* 0x00581f0014037f89 */ /* 0x000e6800000e0000 */
[----:B------:R4:W-:Y:S04]  /*e910*/  LDGSTS.E.BYPASS.LTC128B.128 [R21+0xa400], desc[UR42][R4.64+0x280], !P3 ;  /* 0x0a40028004157fae */ /* 0x0009e8000d901d6a */
[----:B------:R4:W2:Y:S04]  /*e920*/  SHFL.IDX PT, R14, R10, 0x3, 0x181f ;  /* 0x00781f000a0e7f89 */ /* 0x0008a800000e0000 */
[----:B------:R4:W-:Y:S04]  /*e930*/  LDGSTS.E.BYPASS.LTC128B.128 [R21+0xc400], desc[UR42][R4.64+0x300], P0 ;  /* 0x0c40030004157fae */ /* 0x0009e80008101d6a */
[----:B------:R4:W-:Y:S04]  /*e940*/  LDGSTS.E.BYPASS.LTC128B.128 [R21+0xe400], desc[UR42][R4.64+0x380], P1 ;  /* 0x0e40038004157fae */ /* 0x0009e80008901d6a */
[----:B------:R4:W-:Y:S01]  /*e950*/  LDGSTS.E.BYPASS.LTC128B.128 [R21+0xc00], desc[UR42][R6.64], !P6 ;  /* 0x00c0000006157fae */ /* 0x0009e2000f101d6a */
[----:B------:R-:W-:-:S02]  /*e960*/  LOP3.LUT P6, RZ, R17, 0x8000000, RZ, 0xc0, !PT ;  /* 0x0800000011ff7812 */ /* 0x000fc400078cc0ff */
[----:B------:R-:W-:Y:S01]  /*e970*/  LOP3.LUT R17, R17, 0xfbffffff, RZ, 0xc0, !PT ;  /* 0xfbffffff11117812 */ /* 0x000fe200078ec0ff */
[----:B-1----:R-:W-:Y:S01]  /*e980*/  IMAD.X R3, RZ, RZ, R3, P2 ;  /* 0x000000ffff037224 */ /* 0x002fe200010e0603 */
[----:B------:R-:W-:Y:S01]  /*e990*/  LOP3.LUT P2, RZ, R16, 0x20, RZ, 0xc0, !PT ;  /* 0x0000002010ff7812 */ /* 0x000fe2000784c0ff */
[----:B------:R-:W1:-:S12]  /*e9a0*/  SHFL.IDX PT, R20, R20, 0x3, 0x181f ;  /* 0x00781f0014147f89 */ /* 0x000e5800000e0000 */
[----:B------:R4:W-:Y:S01]  /*e9b0*/  LDGSTS.E.BYPASS.LTC128B.128 [R21+0x2c00], desc[UR42][R6.64+0x80], !P2 ;  /* 0x02c0008006157fae */ /* 0x0009e2000d101d6a */
[----:B------:R-:W-:Y:S02]  /*e9c0*/  @P2 LOP3.LUT R17, R17, 0x4000000, RZ, 0xfc, !PT ;  /* 0x0400000011112812 */ /* 0x000fe400078efcff */
[----:B------:R-:W-:Y:S01]  /*e9d0*/  LOP3.LUT P2, RZ, R16, 0x200, RZ, 0xc0, !PT ;  /* 0x0000020010ff7812 */ /* 0x000fe2000784c0ff */
[----:B------:R4:W-:Y:S04]  /*e9e0*/  LDGSTS.E.BYPASS.LTC128B.128 [R21+0x4c00], desc[UR42][R6.64+0x100], !P6 ;  /* 0x04c0010006157fae */ /* 0x0009e8000f101d6a */
[----:B------:R4:W-:Y:S04]  /*e9f0*/  LDGSTS.E.BYPASS.LTC128B.128 [R21+0x6c00], desc[UR42][R6.64+0x180], !P5 ;  /* 0x06c0018006157fae */ /* 0x0009e8000e901d6a */
[----:B------:R4:W-:Y:S04]  /*ea00*/  LDGSTS.E.BYPASS.LTC128B.128 [R21+0x8c00], desc[UR42][R6.64+0x200], !P4 ;  /* 0x08c0020006157fae */ /* 0x0009e8000e101d6a */
[----:B------:R4:W-:Y:S04]  /*ea10*/  LDGSTS.E.BYPASS.LTC128B.128 [R21+0xac00], desc[UR42][R6.64+0x280], !P3 ;  /* 0x0ac0028006157fae */ /* 0x0009e8000d901d6a */
[----:B------:R4:W-:Y:S04]  /*ea20*/  LDGSTS.E.BYPASS.LTC128B.128 [R21+0xcc00], desc[UR42][R6.64+0x300], P0 ;  /* 0x0cc0030006157fae */ /* 0x0009e80008101d6a */
[----:B------:R4:W-:Y:S04]  /*ea30*/  LDGSTS.E.BYPASS.LTC128B.128 [R21+0xec00], desc[UR42][R6.64+0x380], P1 ;  /* 0x0ec0038006157fae */ /* 0x0009e80008901d6a */
[----:B------:R4:W-:Y:S01]  /*ea40*/  LDGSTS.E.BYPASS.LTC128B.128 [R21+0x1400], desc[UR42][R2.64], !P2 ;  /* 0x0140000002157fae */ /* 0x0009e2000d101d6a */
[----:B------:R-:W-:-:S13]  /*ea50*/  LOP3.LUT P2, RZ, R17, 0x4000000, RZ, 0xc0, !PT ;  /* 0x0400000011ff7812 */ /* 0x000fda000784c0ff */
[----:B------:R4:W-:Y:S04]  /*ea60*/  LDGSTS.E.BYPASS.LTC128B.128 [R21+0x3400], desc[UR42][R2.64+0x80], !P2 ;  /* 0x0340008002157fae */ /* 0x0009e8000d101d6a */
[----:B------:R4:W-:Y:S04]  /*ea70*/  LDGSTS.E.BYPASS.LTC128B.128 [R21+0x5400], desc[UR42][R2.64+0x100], !P6 ;  /* 0x0540010002157fae */ /* 0x0009e8000f101d6a */
[----:B------:R4:W-:Y:S04]  /*ea80*/  LDGSTS.E.BYPASS.LTC128B.128 [R21+0x7400], desc[UR42][R2.64+0x180], !P5 ;  /* 0x0740018002157fae */ /* 0x0009e8000e901d6a */
[----:B------:R4:W-:Y:S04]  /*ea90*/  LDGSTS.E.BYPASS.LTC128B.128 [R21+0x9400], desc[UR42][R2.64+0x200], !P4 ;  /* 0x0940020002157fae */ /* 0x0009e8000e101d6a */
[----:B------:R4:W-:Y:S04]  /*eaa0*/  LDGSTS.E.BYPASS.LTC128B.128 [R21+0xb400], desc[UR42][R2.64+0x280], !P3 ;  /* 0x0b40028002157fae */ /* 0x0009e8000d901d6a */
[----:B------:R4:W-:Y:S04]  /*eab0*/  LDGSTS.E.BYPASS.LTC128B.128 [R21+0xd400], desc[UR42][R2.64+0x300], P0 ;  /* 0x0d40030002157fae */ /* 0x0009e80008101d6a */
[----:B-12---:R4:W-:Y:S02]  /*eac0*/  LDGSTS.E.BYPASS.LTC128B.128 [R21+0xf400], desc[UR42][R2.64+0x380], P1 ;  /* 0x0f40038002157fae */ /* 0x0069e40008901d6a */
.L_x_331:
[----:B----4-:R-:W-:Y:S02]  /*ead0*/  P2R R4, PR, RZ, 0x2 ;  /* 0x00000002ff047803 */ /* 0x010fe40000000000 */
        /* <DEDUP_REMOVED lines=19> */
.L_x_246:
[----:B------:R-:W-:Y:S02]  /*ec10*/  PLOP3.LUT P1, PT, P1, P0, PT, 0xa2, 0x0 ;  /* 0x000000000000781c */ /* 0x000fe40000f21472 */
[----:B------:R-:W-:-:S08]  /*ec20*/  @P0 R2UR P1, UR4, R8 ;  /* 0x00000000080402ca */ /* 0x000fd00000020000 */
[----:B------:R-:W-:-:S05]  /*ec30*/  @P0 PLOP3.LUT P0, PT, P1, PT, PT, 0x80, 0x0 ;  /* 0x000000000000081c */ /* 0x000fca0000f0f070 */
[----:B------:R-:W-:Y:S01]  /*ec40*/  @!P1 SYNCS.ARRIVE.TRANS64.RED.A0T1 RZ, [UR4+0x38850], RZ ;  /* 0x038850ffffff99a7 */ /* 0x000fe20008200404 */
[----:B------:R-:W-:Y:S07]  /*ec50*/  @!P1 ARRIVES.LDGSTSBAR.64.TRANSCNT [UR4+0x38850] ;  /* 0x03885000ff0099b0 */ /* 0x000fee0008000a84 */
[----:B------:R-:W-:Y:S05]  /*ec60*/  @P0 BRA.U.ANY `(.L_x_246) ;  /* 0xfffffffd00e80947 */ /* 0x000fea000393ffff */
[----:B------:R-:W-:Y:S01]  /*ec70*/  NOP ;  /* 0x0000000000007918 */ /* 0x000fe20000000000 */
[----:B-1----:R-:W-:-:S04]  /*ec80*/  LOP3.LUT R2, R37, 0x2, RZ, 0xfc, !PT ;  /* 0x0000000225027812 */ /* 0x002fc800078efcff */
[----:B------:R-:W-:-:S13]  /*ec90*/  ISETP.NE.AND P2, PT, R2, 0x3, PT ;  /* 0x000000030200780c */ /* 0x000fda0003f45270 */
[----:B------:R-:W-:Y:S05]  /*eca0*/  @!P2 BRA `(.L_x_247) ;  /* 0x000000000004a947 */ /* 0x000fea0003800000 */
[----:B------:R-:W-:Y:S01]  /*ecb0*/  BPT.TRAP 0x1 ;  /* 0x000000040000795c */ /* 0x000fe20000300000 */
.L_x_247:
[----:B------:R-:W-:Y:S01]  /*ecc0*/  VIADD R18, R18, 0x1 ;  /* 0x0000000112127836 */ /* 0x000fe20000000000 */
[----:B------:R1:W-:Y:S04]  /*ecd0*/  SYNCS.ARRIVE.TRANS64.A1T0 RZ, [R8+URZ+0x38850], RZ ;  /* 0x038850ff08ff79a7 */ /* 0x0003e8000810003f */
[----:B------:R-:W-:-:S04]  /*ece0*/  ISETP.NE.AND P0, PT, R18, 0x2, PT ;  /* 0x000000021200780c */ /* 0x000fc80003f05270 */
[----:B------:R-:W-:Y:S02]  /*ecf0*/  SEL R18, R18, RZ, P0 ;  /* 0x000000ff12127207 */ /* 0x000fe40000000000 */
[----:B------:R-:W-:Y:S02]  /*ed00*/  SEL R2, RZ, 0x1, P0 ;  /* 0x00000001ff027807 */ /* 0x000fe40000000000 */
[----:B------:R-:W-:Y:S02]  /*ed10*/  ISETP.GT.AND P0, PT, R9, RZ, PT ;  /* 0x000000ff0900720c */ /* 0x000fe40003f04270 */
[----:B------:R-:W-:Y:S01]  /*ed20*/  LOP3.LUT R23, R23, R2, RZ, 0x3c, !PT ;  /* 0x0000000217177212 */ /* 0x000fe200078e3cff */
[----:B------:R-:W-:-:S04]  /*ed30*/  VIADD R2, R9, 0xffffffff ;  /* 0xffffffff09027836 */ /* 0x000fc80000000000 */
[----:B------:R-:W-:-:S06]  /*ed40*/  IMAD.MOV.U32 R9, RZ, RZ, R2 ;  /* 0x000000ffff097224 */ /* 0x000fcc00078e0002 */
[----:B-1----:R-:W-:Y:S05]  /*ed50*/  @P0 BRA `(.L_x_248) ;  /* 0xfffffff000880947 */ /* 0x002fea000383ffff */
[----:B------:R-:W-:Y:S05]  /*ed60*/  BSYNC B0 ;  /* 0x0000000000007941 */ /* 0x000fea0003800000 */
.L_x_235:
[----:B------:R-:W2:Y:S01]  /*ed70*/  LDL.LU R2, [R1+0xc] ;  /* 0x00000c0001027983 */ /* 0x000ea20000300800 */
[----:B------:R-:W-:-:S03]  /*ed80*/  ULDC UR4, c[0x0][0xd34] ;  /* 0x00034d0000047ab9 */ /* 0x000fc60000000800 */
[----:B------:R-:W4:Y:S01]  /*ed90*/  LDL.LU R0, [R1+0x1c] ;  /* 0x00001c0001007983 */ /* 0x000f220000300800 */
[----:B--2---:R-:W-:Y:S02]  /*eda0*/  VIADD R2, R2, UR38 ;  /* 0x0000002602027c36 */ /* 0x004fe40008000000 */
[----:B----4-:R-:W-:-:S03]  /*edb0*/  VIADD R0, R0, 0x1 ;  /* 0x0000000100007836 */ /* 0x010fc60000000000 */
[----:B------:R1:W-:Y:S01]  /*edc0*/  STL [R1+0xc], R2 ;  /* 0x00000c0201007387 */ /* 0x0003e20000100800 */
[----:B------:R-:W-:-:S03]  /*edd0*/  ISETP.GE.AND P0, PT, R2, UR4, PT ;  /* 0x0000000402007c0c */ /* 0x000fc6000bf06270 */
[----:B------:R1:W-:Y:S10]  /*ede0*/  STL [R1+0x1c], R0 ;  /* 0x00001c0001007387 */ /* 0x0003f40000100800 */
[----:B-1----:R-:W-:Y:S05]  /*edf0*/  @!P0 BRA `(.L_x_249) ;  /* 0xffffffc4007c8947 */ /* 0x002fea000383ffff */
[----:B------:R-:W-:-:S07]  /*ee00*/  LOP3.LUT R0, R0, 0x1, RZ, 0xc, !PT ;  /* 0x0000000100007812 */ /* 0x000fce00078e0cff */
.L_x_212:
[----:B------:R-:W1:Y:S01]  /*ee10*/  S2R R3, SR_CgaCtaId ;  /* 0x0000000000037919 */ /* 0x000e620000008800 */
[----:B------:R-:W-:Y:S01]  /*ee20*/  MOV R2, 0x400 ;  /* 0x0000040000027802 */ /* 0x000fe20000000f00 */
[----:B------:R-:W-:Y:S01]  /*ee30*/  BSSY B0, `(.L_x_250) ;  /* 0x0000005000007945 */ /* 0x000fe20003800000 */
[----:B------:R-:W-:Y:S02]  /*ee40*/  SHF.L.U32 R0, R0, 0x1f, RZ ;  /* 0x0000001f00007819 */ /* 0x000fe400000006ff */
[----:B-1----:R-:W-:-:S04]  /*ee50*/  LEA R5, R3, R2, 0x18 ;  /* 0x0000000203057211 */ /* 0x002fc800078ec0ff */
[----:B------:R-:W1:Y:S02]  /*ee60*/  SYNCS.PHASECHK.TRANS64.TRYWAIT P0, [R5+URZ+0x38820], R0 ;  /* 0x03882000050075a7 */ /* 0x000e64000800017f */
[----:B-1----:R-:W-:Y:S05]  /*ee70*/  @!P0 BRA `(.L_x_251) ;  /* 0x0000002c00488947 */ /* 0x002fea0003800000 */
.L_x_332:
[----:B------:R-:W-:Y:S05]  /*ee80*/  BSYNC B0 ;  /* 0x0000000000007941 */ /* 0x000fea0003800000 */
.L_x_250:
[----:B------:R-:W-:-:S03]  /*ee90*/  UMOV UR4, 0xffffffff ;  /* 0xffffffff00047882 */ /* 0x000fc60000000000 */
[----:B------:R-:W-:Y:S05]  /*eea0*/  BRA.DIV UR4, `(.L_x_252) ;  /* 0x0000002e04507947 */ /* 0x000fea000b800000 */
[----:B-1----:R-:W1:Y:S02]  /*eeb0*/  S2R R0, SR_TID.X ;  /* 0x0000000000007919 */ /* 0x002e640000002100 */
[----:B-1----:R-:W-:-:S04]  /*eec0*/  SHF.R.U32.HI R0, RZ, 0x5, R0 ;  /* 0x00000005ff007819 */ /* 0x002fc80000011600 */
[----:B------:R-:W-:-:S05]  /*eed0*/  LOP3.LUT R0, R0, 0x3, RZ, 0xc0, !PT ;  /* 0x0000000300007812 */ /* 0x000fca00078ec0ff */
[----:B------:R1:W2:Y:S02]  /*eee0*/  SHFL.IDX PT, R14, R0, RZ, 0x1f ;  /* 0x00001fff000e7589 */ /* 0x0002a400000e0000 */
.L_x_335:
[----:B--2---:R-:W-:Y:S01]  /*eef0*/  ISETP.NE.AND P0, PT, R14, RZ, PT ;  /* 0x000000ff0e00720c */ /* 0x004fe20003f05270 */
[----:B------:R-:W-:-:S12]  /*ef00*/  BSSY B0, `(.L_x_253) ;  /* 0x0000023000007945 */ /* 0x000fd80003800000 */
[----:B------:R-:W-:Y:S05]  /*ef10*/  @P0 BRA `(.L_x_254) ;  /* 0x0000000000840947 */ /* 0x000fea0003800000 */
[----:B------:R-:W-:-:S03]  /*ef20*/  UMOV UR4, 0xffffffff ;  /* 0xffffffff00047882 */ /* 0x000fc60000000000 */
[----:B------:R-:W-:Y:S05]  /*ef30*/  BRA.DIV UR4, `(.L_x_255) ;  /* 0x0000002e04607947 */ /* 0x000fea000b800000 */
[----:B------:R-:W-:-:S13]  /*ef40*/  ELECT P6, URZ, PT ;  /* 0x00000000003f782f */ /* 0x000fda00038c0000 */
.L_x_338:
[----:B------:R-:W-:Y:S05]  /*ef50*/  @!P6 BRA `(.L_x_254) ;  /* 0x000000000074e947 */ /* 0x000fea0003800000 */
[----:B------:R-:W-:-:S04]  /*ef60*/  LOP3.LUT R37, R37, 0x2, RZ, 0xfc, !PT ;  /* 0x0000000225257812 */ /* 0x000fc800078efcff */
[----:B------:R-:W-:-:S13]  /*ef70*/  ISETP.NE.AND P0, PT, R37, 0x3, PT ;  /* 0x000000032500780c */ /* 0x000fda0003f05270 */
[----:B------:R-:W-:Y:S05]  /*ef80*/  @!P0 BRA `(.L_x_256) ;  /* 0x0000000000048947 */ /* 0x000fea0003800000 */
[----:B------:R-:W-:Y:S01]  /*ef90*/  BPT.TRAP 0x1 ;  /* 0x000000040000795c */ /* 0x000fe20000300000 */
.L_x_256:
[C---:B------:R-:W-:Y:S01]  /*efa0*/  IMAD R3, R18.reuse, 0x8, R5 ;  /* 0x0000000812037824 */ /* 0x040fe200078e0205 */
[----:B------:R-:W-:Y:S01]  /*efb0*/  SHF.L.U32 R2, R23, 0x1f, RZ ;  /* 0x0000001f17027819 */ /* 0x000fe200000006ff */
[----:B------:R-:W-:-:S03]  /*efc0*/  VIADD R18, R18, 0x1 ;  /* 0x0000000112127836 */ /* 0x000fc60000000000 */
[----:B------:R-:W2:Y:S02]  /*efd0*/  SYNCS.PHASECHK.TRANS64.TRYWAIT P1, [R3+URZ+0x38840], R2 ;  /* 0x03884002030075a7 */ /* 0x000ea4000802017f */
[----:B------:R-:W-:-:S04]  /*efe0*/  ISETP.NE.AND P2, PT, R18, 0x2, PT ;  /* 0x000000021200780c */ /* 0x000fc80003f45270 */
[----:B-1----:R-:W-:Y:S01]  /*eff0*/  SEL R0, RZ, 0x1, P2 ;  /* 0x00000001ff007807 */ /* 0x002fe20001000000 */
[----:B--2---:R-:W-:Y:S08]  /*f000*/  @!P1 BRA `(.L_x_257) ;  /* 0x0000002c004c9947 */ /* 0x004ff00003800000 */
.L_x_339:
[----:B------:R-:W-:Y:S02]  /*f010*/  SEL R18, R18, RZ, P2 ;  /* 0x000000ff12127207 */ /* 0x000fe40001000000 */
[----:B------:R-:W-:Y:S01]  /*f020*/  LOP3.LUT R0, R23, R0, RZ, 0x3c, !PT ;  /* 0x0000000017007212 */ /* 0x000fe200078e3cff */
[----:B------:R-:W-:Y:S06]  /*f030*/  @!P0 BRA `(.L_x_258) ;  /* 0x0000000000048947 */ /* 0x000fec0003800000 */
[----:B------:R-:W-:Y:S01]  /*f040*/  BPT.TRAP 0x1 ;  /* 0x000000040000795c */ /* 0x000fe20000300000 */
.L_x_258:
[----:B------:R-:W-:Y:S01]  /*f050*/  IMAD R5, R18, 0x8, R5 ;  /* 0x0000000812057824 */ /* 0x000fe200078e0205 */
[----:B------:R-:W-:-:S04]  /*f060*/  SHF.L.U32 R0, R0, 0x1f, RZ ;  /* 0x0000001f00007819 */ /* 0x000fc800000006ff */
[----:B------:R-:W2:Y:S02]  /*f070*/  SYNCS.PHASECHK.TRANS64.TRYWAIT P1, [R5+URZ+0x38840], R0 ;  /* 0x03884000050075a7 */ /* 0x000ea4000802017f */
[----:B--2---:R-:W-:Y:S05]  /*f080*/  @!P1 BRA `(.L_x_259) ;  /* 0x0000002c00409947 */ /* 0x004fea0003800000 */
.L_x_340:
[----:B------:R-:W-:Y:S05]  /*f090*/  @!P0 BRA `(.L_x_260) ;  /* 0x0000000000048947 */ /* 0x000fea0003800000 */
[----:B------:R-:W-:Y:S01]  /*f0a0*/  BPT.TRAP 0x1 ;  /* 0x000000040000795c */ /* 0x000fe20000300000 */
.L_x_260:
[----:B------:R-:W4:Y:S02]  /*f0b0*/  SYNCS.PHASECHK.TRANS64.TRYWAIT P1, [R3+URZ+0x38860], R2 ;  /* 0x03886002030075a7 */ /* 0x000f24000802017f */
[----:B----4-:R-:W-:Y:S05]  /*f0c0*/  @!P1 BRA `(.L_x_261) ;  /* 0x0000002c00449947 */ /* 0x010fea0003800000 */
.L_x_341:
[----:B------:R-:W-:Y:S05]  /*f0d0*/  @!P0 BRA `(.L_x_262) ;  /* 0x0000000000048947 */ /* 0x000fea0003800000 */
[----:B------:R-:W-:Y:S01]  /*f0e0*/  BPT.TRAP 0x1 ;  /* 0x000000040000795c */ /* 0x000fe20000300000 */
.L_x_262:
[----:B------:R0:W0:Y:S02]  /*f0f0*/  SYNCS.PHASECHK.TRANS64.TRYWAIT P0, [R5+URZ+0x38860], R0 ;  /* 0x03886000050075a7 */ /* 0x000024000800017f */
[----:B0-----:R-:W-:Y:S05]  /*f100*/  @!P0 NANOSLEEP.SYNCS 0x989680 ;  /* 0x009896800000895d */ /* 0x001fea0003900000 */
[----:B------:R-:W0:Y:S02]  /*f110*/  @!P0 SYNCS.PHASECHK.TRANS64 P0, [R5+URZ+0x38860], R0 ;  /* 0x03886000050085a7 */ /* 0x000e24000800007f */
[----:B0-----:R-:W-:Y:S05]  /*f120*/  @!P0 BRA `(.L_x_262) ;  /* 0xfffffffc00f08947 */ /* 0x001fea000383ffff */
.L_x_254:
[----:B------:R-:W-:Y:S05]  /*f130*/  BSYNC B0 ;  /* 0x0000000000007941 */ /* 0x000fea0003800000 */
.L_x_253:
[----:B------:R-:W-:Y:S05]  /*f140*/  EXIT ;  /* 0x000000000000794d */ /* 0x000fea0003800000 */
.L_x_182:
[----:B0-----:R-:W-:-:S04]  /*f150*/  IMAD.U32 R0, RZ, RZ, UR38 ;  /* 0x00000026ff007e24 */ /* 0x001fc8000f8e00ff */
[----:B------:R0:W1:Y:S03]  /*f160*/  SYNCS.PHASECHK.TRANS64.TRYWAIT P1, [R0+URZ+0x38800], R3 ;  /* 0x03880003000075a7 */ /* 0x000066000802017f */
[----:B-1----:R-:W-:Y:S05]  /*f170*/  @!P1 NANOSLEEP.SYNCS 0x989680 ;  /* 0x009896800000995d */ /* 0x002fea0003900000 */
[----:B------:R-:W1:Y:S02]  /*f180*/  @!P1 SYNCS.PHASECHK.TRANS64 P1, [R0+URZ+0x38800], R3 ;  /* 0x03880003000095a7 */ /* 0x000e64000802007f */
[----:B-1----:R-:W-:Y:S05]  /*f190*/  @!P1 BRA `(.L_x_182) ;  /* 0xfffffffc00ec9947 */ /* 0x002fea000383ffff */
[----:B------:R-:W-:Y:S05]  /*f1a0*/  BRA `(.L_x_263) ;  /* 0xffffff3800387947 */ /* 0x000fea000383ffff */
.L_x_186:
[----:B--2---:R2:W3:Y:S02]  /*f1b0*/  SYNCS.PHASECHK.TRANS64.TRYWAIT P1, [R8+URZ+0x38830], R5 ;  /* 0x03883005080075a7 */ /* 0x0044e4000802017f */
[----:B---3--:R-:W-:Y:S05]  /*f1c0*/  @!P1 NANOSLEEP.SYNCS 0x989680 ;  /* 0x009896800000995d */ /* 0x008fea0003900000 */
[----:B------:R-:W3:Y:S02]  /*f1d0*/  @!P1 SYNCS.PHASECHK.TRANS64 P1, [R8+URZ+0x38830], R5 ;  /* 0x03883005080095a7 */ /* 0x000ee4000802007f */
[----:B---3--:R-:W-:Y:S05]  /*f1e0*/  @!P1 BRA `(.L_x_186) ;  /* 0xfffffffc00f09947 */ /* 0x008fea000383ffff */
[----:B------:R-:W-:Y:S05]  /*f1f0*/  BRA `(.L_x_185) ;  /* 0xffffff3800507947 */ /* 0x000fea000383ffff */
.L_x_187:
[----:B0-----:R-:W-:-:S04]  /*f200*/  IMAD.U32 R4, RZ, RZ, UR38 ;  /* 0x00000026ff047e24 */ /* 0x001fc8000f8e00ff */
[----:B------:R0:W3:Y:S03]  /*f210*/  SYNCS.PHASECHK.TRANS64.TRYWAIT P1, [R4+URZ+0x38810], R3 ;  /* 0x03881003040075a7 */ /* 0x0000e6000802017f */
[----:B---3--:R-:W-:Y:S05]  /*f220*/  @!P1 NANOSLEEP.SYNCS 0x989680 ;  /* 0x009896800000995d */ /* 0x008fea0003900000 */
[----:B------:R-:W3:Y:S02]  /*f230*/  @!P1 SYNCS.PHASECHK.TRANS64 P1, [R4+URZ+0x38810], R3 ;  /* 0x03881003040095a7 */ /* 0x000ee4000802007f */
[----:B---3--:R-:W-:Y:S05]  /*f240*/  @!P1 BRA `(.L_x_187) ;  /* 0xfffffffc00ec9947 */ /* 0x008fea000383ffff */
[----:B------:R-:W-:Y:S05]  /*f250*/  BRA `(.L_x_264) ;  /* 0xffffff3800d87947 */ /* 0x000fea000383ffff */
.L_x_191:
[----:B----4-:R4:W0:Y:S02]  /*f260*/  SYNCS.PHASECHK.TRANS64.TRYWAIT P1, [R8+URZ+0x38850], R5 ;  /* 0x03885005080075a7 */ /* 0x010824000802017f */
[----:B0-----:R-:W-:Y:S05]  /*f270*/  @!P1 NANOSLEEP.SYNCS 0x989680 ;  /* 0x009896800000995d */ /* 0x001fea0003900000 */
[----:B------:R-:W0:Y:S02]  /*f280*/  @!P1 SYNCS.PHASECHK.TRANS64 P1, [R8+URZ+0x38850], R5 ;  /* 0x03885005080095a7 */ /* 0x000e24000802007f */
[----:B0-----:R-:W-:Y:S05]  /*f290*/  @!P1 BRA `(.L_x_191) ;  /* 0xfffffffc00f09947 */ /* 0x001fea000383ffff */
[----:B------:R-:W-:Y:S05]  /*f2a0*/  BRA `(.L_x_190) ;  /* 0xffffff3800e47947 */ /* 0x000fea000383ffff */
.L_x_198:
[----:B-1----:R-:W-:-:S04]  /*f2b0*/  IMAD.U32 R4, RZ, RZ, UR7 ;  /* 0x00000007ff047e24 */ /* 0x002fc8000f8e00ff */
[----:B------:R1:W2:Y:S03]  /*f2c0*/  SYNCS.PHASECHK.TRANS64.TRYWAIT P2, [R4+URZ+0x38830], R3 ;  /* 0x03883003040075a7 */ /* 0x0002a6000804017f */
[----:B--2---:R-:W-:Y:S05]  /*f2d0*/  @!P2 NANOSLEEP.SYNCS 0x989680 ;  /* 0x009896800000a95d */ /* 0x004fea0003900000 */
[----:B------:R-:W2:Y:S02]  /*f2e0*/  @!P2 SYNCS.PHASECHK.TRANS64 P2, [R4+URZ+0x38830], R3 ;  /* 0x038830030400a5a7 */ /* 0x000ea4000804007f */
[----:B--2---:R-:W-:Y:S05]  /*f2f0*/  @!P2 BRA `(.L_x_198) ;  /* 0xfffffffc00eca947 */ /* 0x004fea000383ffff */
[----:B------:R-:W-:Y:S05]  /*f300*/  BRA `(.L_x_197) ;  /* 0xffffff5c005c7947 */ /* 0x000fea000383ffff */
.L_x_202:
[----:B-1----:R-:W-:-:S04]  /*f310*/  IMAD.U32 R4, RZ, RZ, UR7 ;  /* 0x00000007ff047e24 */ /* 0x002fc8000f8e00ff */
[----:B------:R1:W3:Y:S03]  /*f320*/  SYNCS.PHASECHK.TRANS64.TRYWAIT P2, [R4+URZ+0x38850], R3 ;  /* 0x03885003040075a7 */ /* 0x0002e6000804017f */
[----:B---3--:R-:W-:Y:S05]  /*f330*/  @!P2 NANOSLEEP.SYNCS 0x989680 ;  /* 0x009896800000a95d */ /* 0x008fea0003900000 */
[----:B------:R-:W3:Y:S02]  /*f340*/  @!P2 SYNCS.PHASECHK.TRANS64 P2, [R4+URZ+0x38850], R3 ;  /* 0x038850030400a5a7 */ /* 0x000ee4000804007f */
[----:B---3--:R-:W-:Y:S05]  /*f350*/  @!P2 BRA `(.L_x_202) ;  /* 0xfffffffc00eca947 */ /* 0x008fea000383ffff */
[----:B------:R-:W-:Y:S05]  /*f360*/  BRA `(.L_x_201) ;  /* 0xffffff5c00d87947 */ /* 0x000fea000383ffff */
.L_x_216:
[----:B------:R-:W0:Y:S01]  /*f370*/  S2R R20, SR_TID.X ;  /* 0x0000000000147919 */ /* 0x000e220000002100 */
[----:B------:R-:W-:Y:S01]  /*f380*/  BSSY B0, `(.L_x_265) ;  /* 0x000000a000007945 */ /* 0x000fe20003800000 */
[----:B------:R-:W-:Y:S02]  /*f390*/  IMAD.MOV.U32 R12, RZ, RZ, RZ ;  /* 0x000000ffff0c7224 */ /* 0x000fe400078e00ff */
[----:B------:R-:W-:Y:S02]  /*f3a0*/  IMAD.MOV.U32 R11, RZ, RZ, 0x1f ;  /* 0x0000001fff0b7424 */ /* 0x000fe400078e00ff */
[----:B------:R-:W-:Y:S01]  /*f3b0*/  IMAD.MOV.U32 R15, RZ, RZ, -0x1 ;  /* 0xffffffffff0f7424 */ /* 0x000fe200078e00ff */
[----:B0-----:R-:W-:-:S04]  /*f3c0*/  SHF.R.U32.HI R20, RZ, 0x5, R20 ;  /* 0x00000005ff147819 */ /* 0x001fc80000011614 */
[----:B------:R-:W-:-:S05]  /*f3d0*/  LOP3.LUT R20, R20, 0x3, RZ, 0xc0, !PT ;  /* 0x0000000314147812 */ /* 0x000fca00078ec0ff */
[----:B------:R-:W-:-:S07]  /*f3e0*/  IMAD.MOV.U32 R13, RZ, RZ, R20 ;  /* 0x000000ffff0d7224 */ /* 0x000fce00078e0014 */
[----:B-1---5:R-:W-:Y:S05]  /*f3f0*/  WARPSYNC.COLLECTIVE R15, `(.L_x_266) ;  /* 0x000000000f087348 */ /* 0x022fea0003c00000 */
[----:B------:R0:W2:Y:S02]  /*f400*/  SHFL.IDX P6, R14, R13, R12, R11 ;  /* 0x0000000c0d0e7389 */ /* 0x0000a400000c000b */
[----:B012--5:R-:W-:Y:S01]  /*f410*/  ENDCOLLECTIVE ;  /* 0x000000000000791b */ /* 0x027fe20003800000 */
.L_x_266:
[----:B------:R-:W-:Y:S05]  /*f420*/  BSYNC B0 ;  /* 0x0000000000007941 */ /* 0x000fea0003800000 */
.L_x_265:
[----:B------:R-:W-:Y:S05]  /*f430*/  BRA `(.L_x_267) ;  /* 0xffffffc400547947 */ /* 0x000fea000383ffff */
.L_x_219:
[----:B0-----:R0:W1:Y:S02]  /*f440*/  SYNCS.PHASECHK.TRANS64.TRYWAIT P0, [R25+URZ+0x38840], R0 ;  /* 0x03884000190075a7 */ /* 0x001064000800017f */
[----:B-1----:R-:W-:Y:S05]  /*f450*/  @!P0 NANOSLEEP.SYNCS 0x989680 ;  /* 0x009896800000895d */ /* 0x002fea0003900000 */
[----:B------:R-:W1:Y:S02]  /*f460*/  @!P0 SYNCS.PHASECHK.TRANS64 P0, [R25+URZ+0x38840], R0 ;  /* 0x03884000190085a7 */ /* 0x000e64000800007f */
[----:B-1----:R-:W-:Y:S05]  /*f470*/  @!P0 BRA `(.L_x_219) ;  /* 0xfffffffc00f08947 */ /* 0x002fea000383ffff */
[----:B------:R-:W-:Y:S05]  /*f480*/  BRA `(.L_x_268) ;  /* 0xffffffc400d87947 */ /* 0x000fea000383ffff */
.L_x_220:
        /* <DEDUP_REMOVED lines=8> */
.L_x_270:
[----:B------:R-:W-:Y:S05]  /*f510*/  BSYNC B0 ;  /* 0x0000000000007941 */ /* 0x000fea0003800000 */
.L_x_269:
[----:B------:R-:W-:Y:S01]  /*f520*/  IMAD.MOV.U32 R13, RZ, RZ, R0 ;  /* 0x000000ffff0d7224 */ /* 0x000fe200078e0000 */
[----:B------:R-:W-:Y:S01]  /*f530*/  ISETP.GE.AND P2, PT, R36, 0x1, PT ;  /* 0x000000012400780c */ /* 0x000fe20003f46270 */
[----:B------:R-:W-:Y:S02]  /*f540*/  IMAD.MOV.U32 R12, RZ, RZ, RZ ;  /* 0x000000ffff0c7224 */ /* 0x000fe400078e00ff */
[----:B------:R-:W-:Y:S02]  /*f550*/  IMAD.MOV.U32 R11, RZ, RZ, 0x181f ;  /* 0x0000181fff0b7424 */ /* 0x000fe400078e00ff */
[----:B------:R-:W-:Y:S02]  /*f560*/  IMAD.MOV.U32 R15, RZ, RZ, -0x1 ;  /* 0xffffffffff0f7424 */ /* 0x000fe400078e00ff */
[----:B------:R-:W-:-:S07]  /*f570*/  IMAD.MOV.U32 R2, RZ, RZ, R14 ;  /* 0x000000ffff027224 */ /* 0x000fce00078e000e */
[----:B------:R-:W-:Y:S05]  /*f580*/  WARPSYNC.COLLECTIVE R15, `(.L_x_271) ;  /* 0x000000000f087348 */ /* 0x000fea0003c00000 */
[----:B------:R0:W1:Y:S02]  /*f590*/  SHFL.IDX P6, R14, R13, R12, R11 ;  /* 0x0000000c0d0e7389 */ /* 0x00006400000c000b */
[----:B01----:R-:W-:Y:S01]  /*f5a0*/  ENDCOLLECTIVE ;  /* 0x000000000000791b */ /* 0x003fe20003800000 */
.L_x_271:
[----:B------:R-:W-:Y:S01]  /*f5b0*/  @P2 LEA R6, R5, UR37, 0x1 ;  /* 0x0000002505062c11 */ /* 0x000fe2000f8e08ff */
[----:B------:R-:W-:Y:S02]  /*f5c0*/  IMAD.MOV.U32 R13, RZ, RZ, R4 ;  /* 0x000000ffff0d7224 */ /* 0x000fe400078e0004 */
[----:B------:R-:W-:Y:S02]  /*f5d0*/  IMAD.MOV.U32 R12, RZ, RZ, 0x1 ;  /* 0x00000001ff0c7424 */ /* 0x000fe400078e00ff */
[----:B------:R-:W-:-:S07]  /*f5e0*/  IMAD.MOV.U32 R3, RZ, RZ, R14 ;  /* 0x000000ffff037224 */ /* 0x000fce00078e000e */
[----:B------:R-:W-:Y:S05]  /*f5f0*/  WARPSYNC.COLLECTIVE R15, `(.L_x_272) ;  /* 0x000000000f087348 */ /* 0x000fea0003c00000 */
[----:B------:R0:W1:Y:S02]  /*f600*/  SHFL.IDX P6, R14, R13, R12, R11 ;  /* 0x0000000c0d0e7389 */ /* 0x00006400000c000b */
[----:B01----:R-:W-:Y:S01]  /*f610*/  ENDCOLLECTIVE ;  /* 0x000000000000791b */ /* 0x003fe20003800000 */
.L_x_272:
[----:B------:R-:W-:-:S05]  /*f620*/  @P2 LEA R3, P0, R7, R3, 0x1 ;  /* 0x0000000307032211 */ /* 0x000fca00078008ff */
[----:B------:R-:W-:-:S05]  /*f630*/  @P2 IMAD.X R2, RZ, RZ, R2, P0 ;  /* 0x000000ffff022224 */ /* 0x000fca00000e0602 */
[----:B------:R-:W-:Y:S01]  /*f640*/  @P2 LOP3.LUT R3, R3, R2, RZ, 0x3c, !PT ;  /* 0x0000000203032212 */ /* 0x000fe200078e3cff */
[----:B------:R-:W-:-:S03]  /*f650*/  IMAD.MOV.U32 R13, RZ, RZ, R0 ;  /* 0x000000ffff0d7224 */ /* 0x000fc600078e0000 */
[----:B------:R-:W-:-:S04]  /*f660*/  @P2 LOP3.LUT R2, R3, R2, RZ, 0x3c, !PT ;  /* 0x0000000203022212 */ /* 0x000fc800078e3cff */
[----:B------:R-:W-:-:S05]  /*f670*/  @P2 LOP3.LUT R3, R3, R2, RZ, 0x3c, !PT ;  /* 0x0000000203032212 */ /* 0x000fca00078e3cff */
[----:B------:R-:W-:Y:S01]  /*f680*/  @!PT LDS RZ, [RZ] ;  /* 0x00000000fffff984 */ /* 0x000fe20000000800 */
[----:B------:R-:W-:Y:S01]  /*f690*/  @!PT LDS RZ, [RZ] ;  /* 0x00000000fffff984 */ /* 0x000fe20000000800 */
[----:B------:R-:W-:Y:S01]  /*f6a0*/  @!PT LDS RZ, [RZ] ;  /* 0x00000000fffff984 */ /* 0x000fe20000000800 */
[----:B------:R0:W-:Y:S01]  /*f6b0*/  @P2 LDGSTS.E.BYPASS.LTC128B.128 [R6+0x22400], desc[UR42][R2.64], !P1 ;  /* 0x2240000002062fae */ /* 0x0001e2000c901d6a */
[----:B------:R-:W-:Y:S01]  /*f6c0*/  ISETP.GE.AND P2, PT, R36, 0x11, PT ;  /* 0x000000112400780c */ /* 0x000fe20003f46270 */
[----:B0-----:R-:W-:-:S12]  /*f6d0*/  IMAD.MOV.U32 R2, RZ, RZ, R14 ;  /* 0x000000ffff027224 */ /* 0x001fd800078e000e */
[----:B------:R-:W-:Y:S05]  /*f6e0*/  WARPSYNC.COLLECTIVE R15, `(.L_x_273) ;  /* 0x000000000f087348 */ /* 0x000fea0003c00000 */
[----:B------:R0:W1:Y:S02]  /*f6f0*/  SHFL.IDX P6, R14, R13, R12, R11 ;  /* 0x0000000c0d0e7389 */ /* 0x00006400000c000b */
[----:B01----:R-:W-:Y:S01]  /*f700*/  ENDCOLLECTIVE ;  /* 0x000000000000791b */ /* 0x003fe20003800000 */
.L_x_273:
[----:B------:R-:W-:Y:S01]  /*f710*/  @P2 LEA R6, R5, UR37, 0x1 ;  /* 0x0000002505062c11 */ /* 0x000fe2000f8e08ff */
[----:B------:R-:W-:Y:S02]  /*f720*/  IMAD.MOV.U32 R13, RZ, RZ, R4 ;  /* 0x000000ffff0d7224 */ /* 0x000fe400078e0004 */
[----:B------:R-:W-:Y:S02]  /*f730*/  IMAD.MOV.U32 R12, RZ, RZ, 0x2 ;  /* 0x00000002ff0c7424 */ /* 0x000fe400078e00ff */
[----:B------:R-:W-:-:S07]  /*f740*/  IMAD.MOV.U32 R3, RZ, RZ, R14 ;  /* 0x000000ffff037224 */ /* 0x000fce00078e000e */
[----:B------:R-:W-:Y:S05]  /*f750*/  WARPSYNC.COLLECTIVE R15, `(.L_x_274) ;  /* 0x000000000f087348 */ /* 0x000fea0003c00000 */
[----:B------:R0:W1:Y:S02]  /*f760*/  SHFL.IDX P6, R14, R13, R12, R11 ;  /* 0x0000000c0d0e7389 */ /* 0x00006400000c000b */
[----:B01----:R-:W-:Y:S01]  /*f770*/  ENDCOLLECTIVE ;  /* 0x000000000000791b */ /* 0x003fe20003800000 */
.L_x_274:
[----:B------:R-:W-:-:S05]  /*f780*/  @P2 LEA R3, P0, R7, R3, 0x1 ;  /* 0x0000000307032211 */ /* 0x000fca00078008ff */
[----:B------:R-:W-:-:S05]  /*f790*/  @P2 IMAD.X R2, RZ, RZ, R2, P0 ;  /* 0x000000ffff022224 */ /* 0x000fca00000e0602 */
[----:B------:R-:W-:Y:S02]  /*f7a0*/  @P2 LOP3.LUT R3, R3, R2, RZ, 0x3c, !PT ;  /* 0x0000000203032212 */ /* 0x000fe400078e3cff */
[----:B------:R-:W-:Y:S02]  /*f7b0*/  MOV R13, R0 ;  /* 0x00000000000d7202 */ /* 0x000fe40000000f00 */
        /* <DEDUP_REMOVED lines=11> */
.L_x_275:
[----:B------:R-:W-:Y:S01]  /*f870*/  @P2 LEA R6, R5, UR37, 0x1 ;  /* 0x0000002505062c11 */ /* 0x000fe2000f8e08ff */
[----:B------:R-:W-:Y:S02]  /*f880*/  IMAD.MOV.U32 R13, RZ, RZ, R4 ;  /* 0x000000ffff0d7224 */ /* 0x000fe400078e0004 */
[----:B------:R-:W-:Y:S02]  /*f890*/  IMAD.MOV.U32 R12, RZ, RZ, 0x3 ;  /* 0x00000003ff0c7424 */ /* 0x000fe400078e00ff */
[----:B------:R-:W-:-:S07]  /*f8a0*/  IMAD.MOV.U32 R3, RZ, RZ, R14 ;  /* 0x000000ffff037224 */ /* 0x000fce00078e000e */
[----:B------:R-:W-:Y:S05]  /*f8b0*/  WARPSYNC.COLLECTIVE R15, `(.L_x_276) ;  /* 0x000000000f087348 */ /* 0x000fea0003c00000 */
[----:B------:R0:W1:Y:S02]  /*f8c0*/  SHFL.IDX P6, R14, R13, R12, R11 ;  /* 0x0000000c0d0e7389 */ /* 0x00006400000c000b */
[----:B01----:R-:W-:Y:S01]  /*f8d0*/  ENDCOLLECTIVE ;  /* 0x000000000000791b */ /* 0x003fe20003800000 */
.L_x_276:
[----:B------:R-:W-:-:S05]  /*f8e0*/  @P2 LEA R3, P0, R7, R3, 0x1 ;  /* 0x0000000307032211 */ /* 0x000fca00078008ff */
[----:B------:R-:W-:-:S05]  /*f8f0*/  @P2 IMAD.X R2, RZ, RZ, R2, P0 ;  /* 0x000000ffff022224 */ /* 0x000fca00000e0602 */
[----:B------:R-:W-:Y:S01]  /*f900*/  @P2 LOP3.LUT R3, R3, R2, RZ, 0x3c, !PT ;  /* 0x0000000203032212 */ /* 0x000fe200078e3cff */
[----:B------:R-:W-:-:S03]  /*f910*/  IMAD.MOV.U32 R13, RZ, RZ, R0 ;  /* 0x000000ffff0d7224 */ /* 0x000fc600078e0000 */
[----:B------:R-:W-:-:S04]  /*f920*/  @P2 LOP3.LUT R2, R3, R2, RZ, 0x3c, !PT ;  /* 0x0000000203022212 */ /* 0x000fc800078e3cff */
[----:B------:R-:W-:Y:S01]  /*f930*/  @P2 LOP3.LUT R3, R3, R2, RZ, 0x3c, !PT ;  /* 0x0000000203032212 */ /* 0x000fe200078e3cff */
[----:B------:R-:W-:-:S07]  /*f940*/  IMAD.MOV.U32 R4, RZ, RZ, R14 ;  /* 0x000000ffff047224 */ /* 0x000fce00078e000e */
[----:B------:R-:W-:Y:S05]  /*f950*/  WARPSYNC.COLLECTIVE R15, `(.L_x_277) ;  /* 0x000000000f087348 */ /* 0x000fea0003c00000 */
[----:B------:R0:W1:Y:S02]  /*f960*/  SHFL.IDX P6, R14, R13, R12, R11 ;  /* 0x0000000c0d0e7389 */ /* 0x00006400000c000b */
[----:B01----:R-:W-:Y:S01]  /*f970*/  ENDCOLLECTIVE ;  /* 0x000000000000791b */ /* 0x003fe20003800000 */
.L_x_277:
[----:B------:R-:W-:Y:S01]  /*f980*/  @!PT LDS RZ, [RZ] ;  /* 0x00000000fffff984 */ /* 0x000fe20000000800 */
[----:B------:R-:W-:Y:S01]  /*f990*/  @!PT LDS RZ, [RZ] ;  /* 0x00000000fffff984 */ /* 0x000fe20000000800 */
[----:B------:R-:W-:Y:S01]  /*f9a0*/  @!PT LDS RZ, [RZ] ;  /* 0x00000000fffff984 */ /* 0x000fe20000000800 */
[----:B------:R0:W-:Y:S01]  /*f9b0*/  @P2 LDGSTS.E.BYPASS.LTC128B.128 [R6+0x23400], desc[UR42][R2.64], !P1 ;  /* 0x2340000002062fae */ /* 0x0001e2000c901d6a */
[----:B------:R-:W-:Y:S01]  /*f9c0*/  IMAD.MOV.U32 R0, RZ, RZ, R14 ;  /* 0x000000ffff007224 */ /* 0x000fe200078e000e */
[----:B------:R-:W-:Y:S06]  /*f9d0*/  BRA `(.L_x_278) ;  /* 0xffffffc400847947 */ /* 0x000fec000383ffff */
.L_x_224:
[----:B------:R-:W-:Y:S01]  /*f9e0*/  IMAD.MOV.U32 R13, RZ, RZ, R2 ;  /* 0x000000ffff0d7224 */ /* 0x000fe200078e0002 */
[----:B------:R-:W-:Y:S01]  /*f9f0*/  LOP3.LUT R16, R16, 0xfffffeff, RZ, 0xc0, !PT ;  /* 0xfffffeff10107812 */ /* 0x000fe200078ec0ff */
[----:B------:R-:W-:Y:S02]  /*fa00*/  IMAD.MOV.U32 R12, RZ, RZ, RZ ;  /* 0x000000ffff0c7224 */ /* 0x000fe400078e00ff */
[----:B------:R-:W-:Y:S02]  /*fa10*/  IMAD.MOV.U32 R11, RZ, RZ, 0x181f ;  /* 0x0000181fff0b7424 */ /* 0x000fe400078e00ff */
[----:B------:R-:W-:Y:S02]  /*fa20*/  IMAD.MOV.U32 R15, RZ, RZ, -0x1 ;  /* 0xffffffffff0f7424 */ /* 0x000fe400078e00ff */
[----:B------:R-:W-:-:S07]  /*fa30*/  IMAD R5, R5, 0x40, R10 ;  /* 0x0000004005057824 */ /* 0x000fce00078e020a */
[----:B-1----:R-:W-:Y:S05]  /*fa40*/  WARPSYNC.COLLECTIVE R15, `(.L_x_279) ;  /* 0x000000000f087348 */ /* 0x002fea0003c00000 */
[----:B------:R0:W2:Y:S02]  /*fa50*/  SHFL.IDX P6, R14, R13, R12, R11 ;  /* 0x0000000c0d0e7389 */ /* 0x0000a400000c000b */
[----:B012---:R-:W-:Y:S01]  /*fa60*/  ENDCOLLECTIVE ;  /* 0x000000000000791b */ /* 0x007fe20003800000 */
.L_x_279:
[----:B------:R-:W-:Y:S01]  /*fa70*/  ISETP.GE.AND P2, PT, R5, UR36, PT ;  /* 0x0000002405007c0c */ /* 0x000fe2000bf46270 */
[----:B------:R-:W-:-:S12]  /*fa80*/  IMAD.MOV.U32 R13, RZ, RZ, R0 ;  /* 0x000000ffff0d7224 */ /* 0x000fd800078e0000 */
[----:B------:R-:W-:-:S04]  /*fa90*/  @P2 LOP3.LUT R16, R16, 0x100, RZ, 0xfc, !PT ;  /* 0x0000010010102812 */ /* 0x000fc800078efcff */
[----:B------:R-:W-:Y:S01]  /*faa0*/  LOP3.LUT R16, R16, 0xffffff7f, RZ, 0xc0, !PT ;  /* 0xffffff7f10107812 */ /* 0x000fe200078ec0ff */
[----:B------:R-:W-:-:S07]  /*fab0*/  IMAD.MOV.U32 R3, RZ, RZ, R14 ;  /* 0x000000ffff037224 */ /* 0x000fce00078e000e */
[----:B------:R-:W-:Y:S05]  /*fac0*/  WARPSYNC.COLLECTIVE R15, `(.L_x_280) ;  /* 0x000000000f087348 */ /* 0x000fea0003c00000 */
[----:B------:R0:W1:Y:S02]  /*fad0*/  SHFL.IDX P6, R14, R13, R12, R11 ;  /* 0x0000000c0d0e7389 */ /* 0x00006400000c000b */
[----:B01----:R-:W-:Y:S01]  /*fae0*/  ENDCOLLECTIVE ;  /* 0x000000000000791b */ /* 0x003fe20003800000 */
.L_x_280:
[----:B------:R-:W-:Y:S02]  /*faf0*/  IMAD.MOV.U32 R13, RZ, RZ, R2 ;  /* 0x000000ffff0d7224 */ /* 0x000fe400078e0002 */
[----:B------:R-:W-:Y:S02]  /*fb00*/  IMAD.MOV.U32 R12, RZ, RZ, 0x1 ;  /* 0x00000001ff0c7424 */ /* 0x000fe400078e00ff */
[----:B------:R-:W-:-:S07]  /*fb10*/  IMAD.MOV.U32 R4, RZ, RZ, R14 ;  /* 0x000000ffff047224 */ /* 0x000fce00078e000e */
[----:B------:R-:W-:Y:S05]  /*fb20*/  WARPSYNC.COLLECTIVE R15, `(.L_x_281) ;  /* 0x000000000f087348 */ /* 0x000fea0003c00000 */
[----:B------:R0:W1:Y:S02]  /*fb30*/  SHFL.IDX P6, R14, R13, R12, R11 ;  /* 0x0000000c0d0e7389 */ /* 0x00006400000c000b */
[----:B01----:R-:W-:Y:S01]  /*fb40*/  ENDCOLLECTIVE ;  /* 0x000000000000791b */ /* 0x003fe20003800000 */
.L_x_281:
[----:B------:R-:W-:-:S05]  /*fb50*/  @!P2 LEA R4, P0, R9, R4, 0x1 ;  /* 0x000000040904a211 */ /* 0x000fca00078008ff */
[----:B------:R-:W-:Y:S02]  /*fb60*/  @!P2 IMAD.X R3, RZ, RZ, R3, P0 ;  /* 0x000000ffff03a224 */ /* 0x000fe400000e0603 */
[----:B------:R-:W-:Y:S02]  /*fb70*/  @!P2 IMAD.MOV.U32 R6, RZ, RZ, R4 ;  /* 0x000000ffff06a224 */ /* 0x000fe400078e0004 */
[----:B------:R-:W-:Y:S02]  /*fb80*/  @!P2 IMAD.MOV.U32 R7, RZ, RZ, R3 ;  /* 0x000000ffff07a224 */ /* 0x000fe400078e0003 */
[----:B------:R-:W-:Y:S02]  /*fb90*/  VIADD R3, R5, 0x10 ;  /* 0x0000001005037836 */ /* 0x000fe40000000000 */
[----:B------:R-:W-:Y:S01]  /*fba0*/  IMAD.MOV.U32 R13, RZ, RZ, R0 ;  /* 0x000000ffff0d7224 */ /* 0x000fe200078e0000 */
[----:B------:R-:W-:Y:S01]  /*fbb0*/  @!PT LDS RZ, [RZ] ;  /* 0x00000000fffff984 */ /* 0x000fe20000000800 */
[----:B------:R-:W-:Y:S01]  /*fbc0*/  @!PT LDS RZ, [RZ] ;  /* 0x00000000fffff984 */ /* 0x000fe20000000800 */
[----:B------:R-:W-:Y:S01]  /*fbd0*/  @!PT LDS RZ, [RZ] ;  /* 0x00000000fffff984 */ /* 0x000fe20000000800 */
[----:B------:R0:W-:Y:S02]  /*fbe0*/  @!P2 LDGSTS.E.BYPASS.LTC128B.128 [R8+0x20400], desc[UR42][R6.64], !P1 ;  /* 0x204000000608afae */ /* 0x0001e4000c901d6a */
[----:B------:R-:W-:Y:S01]  /*fbf0*/  ISETP.GE.AND P2, PT, R3, UR36, PT ;  /* 0x0000002403007c0c */ /* 0x000fe2000bf46270 */
[----:B------:R-:W-:-:S12]  /*fc00*/  IMAD.MOV.U32 R3, RZ, RZ, R14 ;  /* 0x000000ffff037224 */ /* 0x000fd800078e000e */
[----:B0-----:R-:W-:Y:S05]  /*fc10*/  WARPSYNC.COLLECTIVE R15, `(.L_x_282) ;  /* 0x000000000f087348 */ /* 0x001fea0003c00000 */
[----:B------:R1:W2:Y:S02]  /*fc20*/  SHFL.IDX P6, R14, R13, R12, R11 ;  /* 0x0000000c0d0e7389 */ /* 0x0002a400000c000b */
[----:B012---:R-:W-:Y:S01]  /*fc30*/  ENDCOLLECTIVE ;  /* 0x000000000000791b */ /* 0x007fe20003800000 */
.L_x_282:
[----:B------:R-:W-:-:S04]  /*fc40*/  @P2 LOP3.LUT R16, R16, 0x80, RZ, 0xfc, !PT ;  /* 0x0000008010102812 */ /* 0x000fc800078efcff */
[----:B------:R-:W-:Y:S01]  /*fc50*/  LOP3.LUT R16, R16, 0xffffffbf, RZ, 0xc0, !PT ;  /* 0xffffffbf10107812 */ /* 0x000fe200078ec0ff */
[----:B------:R-:W-:Y:S02]  /*fc60*/  IMAD.MOV.U32 R13, RZ, RZ, R2 ;  /* 0x000000ffff0d7224 */ /* 0x000fe400078e0002 */
[----:B------:R-:W-:Y:S02]  /*fc70*/  IMAD.MOV.U32 R12, RZ, RZ, 0x2 ;  /* 0x00000002ff0c7424 */ /* 0x000fe400078e00ff */
[----:B------:R-:W-:-:S07]  /*fc80*/  IMAD.MOV.U32 R6, RZ, RZ, R14 ;  /* 0x000000ffff067224 */ /* 0x000fce00078e000e */
[----:B------:R-:W-:Y:S05]  /*fc90*/  WARPSYNC.COLLECTIVE R15, `(.L_x_283) ;  /* 0x000000000f087348 */ /* 0x000fea0003c00000 */
[----:B------:R0:W1:Y:S02]  /*fca0*/  SHFL.IDX P6, R14, R13, R12, R11 ;  /* 0x0000000c0d0e7389 */ /* 0x00006400000c000b */
[----:B01----:R-:W-:Y:S01]  /*fcb0*/  ENDCOLLECTIVE ;  /* 0x000000000000791b */ /* 0x003fe20003800000 */
.L_x_283:
[----:B------:R-:W-:-:S05]  /*fcc0*/  @!P2 LEA R6, P0, R9, R6, 0x1 ;  /* 0x000000060906a211 */ /* 0x000fca00078008ff */
[----:B------:R-:W-:-:S04]  /*fcd0*/  @!P2 IMAD.X R3, RZ, RZ, R3, P0 ;  /* 0x000000ffff03a224 */ /* 0x000fc800000e0603 */
        /* <DEDUP_REMOVED lines=12> */
.L_x_284:
[----:B------:R-:W-:Y:S01]  /*fda0*/  @P2 LOP3.LUT R16, R16, 0x40, RZ, 0xfc, !PT ;  /* 0x0000004010102812 */ /* 0x000fe200078efcff */
[----:B------:R-:W-:Y:S02]  /*fdb0*/  IMAD.MOV.U32 R13, RZ, RZ, R2 ;  /* 0x000000ffff0d7224 */ /* 0x000fe400078e0002 */
[----:B------:R-:W-:Y:S02]  /*fdc0*/  IMAD.MOV.U32 R12, RZ, RZ, 0x3 ;  /* 0x00000003ff0c7424 */ /* 0x000fe400078e00ff */
[----:B------:R-:W-:-:S07]  /*fdd0*/  IMAD.MOV.U32 R6, RZ, RZ, R14 ;  /* 0x000000ffff067224 */ /* 0x000fce00078e000e */
[----:B------:R-:W-:Y:S05]  /*fde0*/  WARPSYNC.COLLECTIVE R15, `(.L_x_285) ;  /* 0x000000000f087348 */ /* 0x000fea0003c00000 */
[----:B------:R0:W1:Y:S02]  /*fdf0*/  SHFL.IDX P6, R14, R13, R12, R11 ;  /* 0x0000000c0d0e7389 */ /* 0x00006400000c000b */
[----:B01----:R-:W-:Y:S01]  /*fe00*/  ENDCOLLECTIVE ;  /* 0x000000000000791b */ /* 0x003fe20003800000 */
.L_x_285:
[----:B------:R-:W-:-:S05]  /*fe10*/  @!P2 LEA R6, P0, R9, R6, 0x1 ;  /* 0x000000060906a211 */ /* 0x000fca00078008ff */
[----:B------:R-:W-:-:S04]  /*fe20*/  @!P2 IMAD.X R3, RZ, RZ, R3, P0 ;  /* 0x000000ffff03a224 */ /* 0x000fc800000e0603 */
[----:B------:R-:W-:Y:S02]  /*fe30*/  @!P2 IMAD.MOV.U32 R7, RZ, RZ, R3 ;  /* 0x000000ffff07a224 */ /* 0x000fe400078e0003 */
[----:B------:R-:W-:-:S03]  /*fe40*/  IMAD.MOV.U32 R13, RZ, RZ, R0 ;  /* 0x000000ffff0d7224 */ /* 0x000fc600078e0000 */
[----:B------:R-:W-:Y:S01]  /*fe50*/  @!PT LDS RZ, [RZ] ;  /* 0x00000000fffff984 */ /* 0x000fe20000000800 */
[----:B------:R-:W-:Y:S01]  /*fe60*/  @!PT LDS RZ, [RZ] ;  /* 0x00000000fffff984 */ /* 0x000fe20000000800 */
[----:B------:R-:W-:Y:S01]  /*fe70*/  @!PT LDS RZ, [RZ] ;  /* 0x00000000fffff984 */ /* 0x000fe20000000800 */
[----:B------:R0:W-:Y:S01]  /*fe80*/  @!P2 LDGSTS.E.BYPASS.LTC128B.128 [R8+0x21400], desc[UR42][R6.64], !P1 ;  /* 0x214000000608afae */ /* 0x0001e2000c901d6a */
[----:B------:R-:W-:-:S07]  /*fe90*/  IMAD.MOV.U32 R3, RZ, RZ, R14 ;  /* 0x000000ffff037224 */ /* 0x000fce00078e000e */
[----:B0-----:R-:W-:Y:S05]  /*fea0*/  WARPSYNC.COLLECTIVE R15, `(.L_x_286) ;  /* 0x000000000f087348 */ /* 0x001fea0003c00000 */
[----:B------:R1:W2:Y:S02]  /*feb0*/  SHFL.IDX P6, R14, R13, R12, R11 ;  /* 0x0000000c0d0e7389 */ /* 0x0002a400000c000b */
[----:B012---:R-:W-:Y:S01]  /*fec0*/  ENDCOLLECTIVE ;  /* 0x000000000000791b */ /* 0x007fe20003800000 */
.L_x_286:
[----:B------:R-:W-:Y:S01]  /*fed0*/  IMAD.MOV.U32 R0, RZ, RZ, R14 ;  /* 0x000000ffff007224 */ /* 0x000fe200078e000e */
[----:B------:R-:W-:Y:S06]  /*fee0*/  BRA `(.L_x_287) ;  /* 0xffffffc800547947 */ /* 0x000fec000383ffff */
.L_x_226:
[----:B------:R-:W-:Y:S01]  /*fef0*/  BSSY B0, `(.L_x_288) ;  /* 0x0000008000007945 */ /* 0x000fe20003800000 */
[----:B------:R-:W-:Y:S02]  /*ff00*/  IMAD.MOV.U32 R13, RZ, RZ, R4 ;  /* 0x000000ffff0d7224 */ /* 0x000fe400078e0004 */
[----:B------:R-:W-:Y:S02]  /*ff10*/  IMAD.MOV.U32 R12, RZ, RZ, RZ ;  /* 0x000000ffff0c7224 */ /* 0x000fe400078e00ff */
[----:B------:R-:W-:Y:S02]  /*ff20*/  IMAD.MOV.U32 R11, RZ, RZ, 0x181f ;  /* 0x0000181fff0b7424 */ /* 0x000fe400078e00ff */
[----:B------:R-:W-:-:S07]  /*ff30*/  IMAD.MOV.U32 R15, RZ, RZ, -0x1 ;  /* 0xffffffffff0f7424 */ /* 0x000fce00078e00ff */
[----:B-1---5:R-:W-:Y:S05]  /*ff40*/  WARPSYNC.COLLECTIVE R15, `(.L_x_289) ;  /* 0x000000000f087348 */ /* 0x022fea0003c00000 */
[----:B------:R0:W2:Y:S02]  /*ff50*/  SHFL.IDX P6, R14, R13, R12, R11 ;  /* 0x0000000c0d0e7389 */ /* 0x0000a400000c000b */
[----:B012--5:R-:W-:Y:S01]  /*ff60*/  ENDCOLLECTIVE ;  /* 0x000000000000791b */ /* 0x027fe20003800000 */
.L_x_289:
[----:B------:R-:W-:Y:S05]  /*ff70*/  BSYNC B0 ;  /* 0x0000000000007941 */ /* 0x000fea0003800000 */
.L_x_288:
[----:B------:R-:W-:Y:S01]  /*ff80*/  IMAD.MOV.U32 R13, RZ, RZ, R0 ;  /* 0x000000ffff0d7224 */ /* 0x000fe200078e0000 */
[----:B------:R-:W-:Y:S01]  /*ff90*/  LOP3.LUT P1, RZ, R16, 0x100, RZ, 0xc0, !PT ;  /* 0x0000010010ff7812 */ /* 0x000fe2000782c0ff */
[----:B------:R-:W-:Y:S01]  /*ffa0*/  IMAD.MOV.U32 R12, RZ, RZ, RZ ;  /* 0x000000ffff0c7224 */ /* 0x000fe200078e00ff */
[----:B------:R-:W-:Y:S01]  /*ffb0*/  LOP3.LUT R22, R22, 0xfbffffff, RZ, 0xc0, !PT ;  /* 0xfbffffff16167812 */ /* 0x000fe200078ec0ff */
[----:B------:R-:W-:Y:S02]  /*ffc0*/  IMAD.MOV.U32 R11, RZ, RZ, 0x181f ;  /* 0x0000181fff0b7424 */ /* 0x000fe400078e00ff */
[----:B------:R-:W-:Y:S01]  /*ffd0*/  IMAD.MOV.U32 R15, RZ, RZ, -0x1 ;  /* 0xffffffffff0f7424 */ /* 0x000fe200078e00ff */
[----:B------:R-:W-:Y:S01]  /*ffe0*/  @P5 LOP3.LUT R22, R22, 0x4000000, RZ, 0xfc, !PT ;  /* 0x0400000016165812 */ /* 0x000fe200078efcff */
[----:B------:R-:W-:-:S07]  /*fff0*/  IMAD.MOV.U32 R2, RZ, RZ, R14 ;  /* 0x000000ffff027224 */ /* 0x000fce00078e000e */
[----:B------:R-:W-:Y:S05]  /*10000*/  WARPSYNC.COLLECTIVE R15, `(.L_x_290) ;  /* 0x000000000f087348 */ /* 0x000fea0003c00000 */
[----:B------:R0:W1:Y:S02]  /*10010*/  SHFL.IDX P6, R14, R13, R12, R11 ;  /* 0x0000000c0d0e7389 */ /* 0x00006400000c000b */
[----:B01----:R-:W-:Y:S01]  /*10020*/  ENDCOLLECTIVE ;  /* 0x000000000000791b */ /* 0x003fe20003800000 */
.L_x_290:
[----:B------:R-:W-:Y:S01]  /*10030*/  IMAD.MOV.U32 R13, RZ, RZ, R4 ;  /* 0x000000ffff0d7224 */ /* 0x000fe200078e0004 */
[----:B------:R-:W-:Y:S01]  /*10040*/  MOV R12, 0x1 ;  /* 0x00000001000c7802 */ /* 0x000fe20000000f00 */
[----:B------:R-:W-:Y:S01]  /*10050*/  IMAD.MOV.U32 R3, RZ, RZ, R14 ;  /* 0x000000ffff037224 */ /* 0x000fe200078e000e */
[----:B------:R-:W-:-:S04]  /*10060*/  LOP3.LUT P6, RZ, R16, 0x400000, RZ, 0xc0, !PT ;  /* 0x0040000010ff7812 */ /* 0x000fc800078cc0ff */
[----:B------:R-:W-:-:S05]  /*10070*/  @!P1 LEA R3, P0, R21, R3, 0x1 ;  /* 0x0000000315039211 */ /* 0x000fca00078008ff */
[----:B------:R-:W-:Y:S01]  /*10080*/  @!P1 IMAD.X R2, RZ, RZ, R2, P0 ;  /* 0x000000ffff029224 */ /* 0x000fe200000e0602 */
[----:B------:R-:W-:-:S04]  /*10090*/  LOP3.LUT P0, RZ, R16, 0x800000, RZ, 0xc0, !PT ;  /* 0x0080000010ff7812 */ /* 0x000fc8000780c0ff */
[----:B------:R-:W-:-:S04]  /*100a0*/  @!P1 LOP3.LUT R3, R3, R2, RZ, 0x3c, !PT ;  /* 0x0000000203039212 */ /* 0x000fc800078e3cff */
[----:B------:R-:W-:-:S04]  /*100b0*/  @!P1 LOP3.LUT R2, R3, R2, RZ, 0x3c, !PT ;  /* 0x0000000203029212 */ /* 0x000fc800078e3cff */
[----:B------:R-:W-:-:S05]  /*100c0*/  @!P1 LOP3.LUT R3, R3, R2, RZ, 0x3c, !PT ;  /* 0x0000000203039212 */ /* 0x000fca00078e3cff */
[----:B------:R-:W-:Y:S01]  /*100d0*/  @!PT LDS RZ, [RZ] ;  /* 0x00000000fffff984 */ /* 0x000fe20000000800 */
[----:B------:R-:W-:Y:S01]  /*100e0*/  @!PT LDS RZ, [RZ] ;  /* 0x00000000fffff984 */ /* 0x000fe20000000800 */
[----:B------:R-:W-:Y:S01]  /*100f0*/  @!PT LDS RZ, [RZ] ;  /* 0x00000000fffff984 */ /* 0x000fe20000000800 */
[----:B------:R0:W-:Y:S01]  /*10100*/  @!P1 LDGSTS.E.BYPASS.LTC128B.128 [R20+0x26400], desc[UR42][R2.64], !P0 ;  /* 0x2640000002149fae */ /* 0x0001e2000c101d6a */
[----:B------:R-:W-:-:S03]  /*10110*/  @!P1 ISETP.NE.U32.AND P0, PT, R9, RZ, PT ;  /* 0x000000ff0900920c */ /* 0x000fc60003f05070 */
[----:B------:R0:W-:Y:S10]  /*10120*/  @!P1 LDGSTS.E.BYPASS.LTC128B.128 [R20+0x28400], desc[UR42][R2.64+0x80], !P6 ;  /* 0x2840008002149fae */ /* 0x0001f4000f101d6a */
[----:B0-----:R-:W-:Y:S05]  /*10130*/  WARPSYNC.COLLECTIVE R15, `(.L_x_291) ;  /* 0x000000000f087348 */ /* 0x001fea0003c00000 */
[----:B------:R1:W2:Y:S02]  /*10140*/  SHFL.IDX P6, R14, R13, R12, R11 ;  /* 0x0000000c0d0e7389 */ /* 0x0002a400000c000b */
[----:B012---:R-:W-:Y:S01]  /*10150*/  ENDCOLLECTIVE ;  /* 0x000000000000791b */ /* 0x007fe20003800000 */
.L_x_291:
[----:B------:R-:W-:Y:S01]  /*10160*/  @!PT LDS RZ, [RZ] ;  /* 0x00000000fffff984 */ /* 0x000fe20000000800 */
[----:B------:R-:W-:Y:S01]  /*10170*/  @!PT LDS RZ, [RZ] ;  /* 0x00000000fffff984 */ /* 0x000fe20000000800 */
[----:B------:R-:W-:Y:S01]  /*10180*/  @!PT LDS RZ, [RZ] ;  /* 0x00000000fffff984 */ /* 0x000fe20000000800 */
[----:B------:R0:W-:Y:S01]  /*10190*/  @!P1 LDGSTS.E.BYPASS.LTC128B.128 [R20+0x2a400], desc[UR42][R2.64+0x100], !P5 ;  /* 0x2a40010002149fae */ /* 0x0001e2000e901d6a */
[----:B------:R-:W-:-:S03]  /*101a0*/  LOP3.LUT P5, RZ, R16, 0x800000, RZ, 0xc0, !PT ;  /* 0x0080000010ff7812 */ /* 0x000fc600078ac0ff */
[----:B------:R0:W-:Y:S04]  /*101b0*/  @!P1 LDGSTS.E.BYPASS.LTC128B.128 [R20+0x2c400], desc[UR42][R2.64+0x180], !P4 ;  /* 0x2c40018002149fae */ /* 0x0001e8000e101d6a */
[----:B------:R0:W-:Y:S01]  /*101c0*/  @!P1 LDGSTS.E.BYPASS.LTC128B.128 [R20+0x2e400], desc[UR42][R2.64+0x200], !P3 ;  /* 0x2e40020002149fae */ /* 0x0001e2000d901d6a */
[----:B------:R-:W-:-:S03]  /*101d0*/  IMAD.MOV.U32 R13, RZ, RZ, R0 ;  /* 0x000000ffff0d7224 */ /* 0x000fc600078e0000 */
[----:B------:R0:W-:Y:S04]  /*101e0*/  @!P1 LDGSTS.E.BYPASS.LTC128B.128 [R20+0x30400], desc[UR42][R2.64+0x280], !P2 ;  /* 0x3040028002149fae */ /* 0x0001e8000d101d6a */
[----:B------:R0:W-:Y:S01]  /*101f0*/  @!P1 LDGSTS.E.BYPASS.LTC128B.128 [R20+0x32400], desc[UR42][R2.64+0x300], P0 ;  /* 0x3240030002149fae */ /* 0x0001e20008101d6a */
[----:B------:R-:W-:Y:S01]  /*10200*/  @!P1 ISETP.NE.U32.AND P0, PT, R8, RZ, PT ;  /* 0x000000ff0800920c */ /* 0x000fe20003f05070 */
[----:B------:R-:W-:-:S12]  /*10210*/  IMAD.MOV.U32 R5, RZ, RZ, R14 ;  /* 0x000000ffff057224 */ /* 0x000fd800078e000e */
[----:B0-----:R-:W-:Y:S05]  /*10220*/  WARPSYNC.COLLECTIVE R15, `(.L_x_292) ;  /* 0x000000000f087348 */ /* 0x001fea0003c00000 */
[----:B------:R1:W2:Y:S02]  /*10230*/  SHFL.IDX P6, R14, R13, R12, R11 ;  /* 0x0000000c0d0e7389 */ /* 0x0002a400000c000b */
[----:B012---:R-:W-:Y:S01]  /*10240*/  ENDCOLLECTIVE ;  /* 0x000000000000791b */ /* 0x007fe20003800000 */
.L_x_292:
[----:B------:R-:W-:Y:S01]  /*10250*/  @!PT LDS RZ, [RZ] ;  /* 0x00000000fffff984 */ /* 0x000fe20000000800 */
[----:B------:R-:W-:Y:S01]  /*10260*/  @!PT LDS RZ, [RZ] ;  /* 0x00000000fffff984 */ /* 0x000fe20000000800 */
[----:B------:R-:W-:Y:S01]  /*10270*/  @!PT LDS RZ, [RZ] ;  /* 0x00000000fffff984 */ /* 0x000fe20000000800 */
[----:B------:R0:W-:Y:S01]  /*10280*/  @!P1 LDGSTS.E.BYPASS.LTC128B.128 [R20+0x34400], desc[UR42][R2.64+0x380], P0 ;  /* 0x3440038002149fae */ /* 0x0001e20008101d6a */
[C---:B------:R-:W-:Y:S01]  /*10290*/  LOP3.LUT P1, RZ, R16.reuse, 0x40, RZ, 0xc0, !PT ;  /* 0x0000004010ff7812 */ /* 0x040fe2000782c0ff */
[----:B------:R-:W-:Y:S02]  /*102a0*/  IMAD.MOV.U32 R13, RZ, RZ, R4 ;  /* 0x000000ffff0d7224 */ /* 0x000fe400078e0004 */
[----:B------:R-:W-:Y:S01]  /*102b0*/  IMAD.MOV.U32 R12, RZ, RZ, 0x2 ;  /* 0x00000002ff0c7424 */ /* 0x000fe200078e00ff */
[----:B------:R-:W-:-:S13]  /*102c0*/  LOP3.LUT P6, RZ, R16, 0x80, RZ, 0xc0, !PT ;  /* 0x0000008010ff7812 */ /* 0x000fda00078cc0ff */
[----:B------:R-:W-:-:S05]  /*102d0*/  @!P6 LEA R6, P0, R21, R14, 0x1 ;  /* 0x0000000e1506e211 */ /* 0x000fca00078008ff */
[----:B------:R-:W-:Y:S01]  /*102e0*/  @!P6 IMAD.X R7, RZ, RZ, R5, P0 ;  /* 0x000000ffff07e224 */ /* 0x000fe200000e0605 */
[----:B------:R-:W-:Y:S01]  /*102f0*/  LOP3.LUT P0, RZ, R16, 0x400000, RZ, 0xc0, !PT ;  /* 0x0040000010ff7812 */ /* 0x000fe2000780c0ff */
[----:B0-----:R-:W-:Y:S02]  /*10300*/  @!P6 IMAD.MOV.U32 R2, RZ, RZ, R6 ;  /* 0x000000ffff02e224 */ /* 0x001fe400078e0006 */
[----:B------:R-:W-:-:S05]  /*10310*/  @!P6 IMAD.MOV.U32 R3, RZ, RZ, R7 ;  /* 0x000000ffff03e224 */ /* 0x000fca00078e0007 */
[----:B------:R0:W-:Y:S01]  /*10320*/  @!P6 LDGSTS.E.BYPASS.LTC128B.128 [R20+0x26c00], desc[UR42][R2.64], !P5 ;  /* 0x26c000000214efae */ /* 0x0001e2000e901d6a */
[----:B------:R-:W-:-:S04]  /*10330*/  LOP3.LUT P5, RZ, R22, 0x4000000, RZ, 0xc0, !PT ;  /* 0x0400000016ff7812 */ /* 0x000fc800078ac0ff */
[----:B------:R0:W-:Y:S01]  /*10340*/  @!P6 LDGSTS.E.BYPASS.LTC128B.128 [R20+0x28c00], desc[UR42][R2.64+0x80], !P0 ;  /* 0x28c000800214efae */ /* 0x0001e2000c101d6a */
[----:B------:R-:W-:-:S08]  /*10350*/  @!P6 ISETP.NE.U32.AND P0, PT, R9, RZ, PT ;  /* 0x000000ff0900e20c */ /* 0x000fd00003f05070 */
[----:B------:R0:W-:Y:S04]  /*10360*/  @!P6 LDGSTS.E.BYPASS.LTC128B.128 [R20+0x2ac00], desc[UR42][R2.64+0x100], !P5 ;  /* 0x2ac001000214efae */ /* 0x0001e8000e901d6a */
[----:B------:R0:W-:Y:S04]  /*10370*/  @!P6 LDGSTS.E.BYPASS.LTC128B.128 [R20+0x2cc00], desc[UR42][R2.64+0x180], !P4 ;  /* 0x2cc001800214efae */ /* 0x0001e8000e101d6a */
[----:B------:R0:W-:Y:S04]  /*10380*/  @!P6 LDGSTS.E.BYPASS.LTC128B.128 [R20+0x2ec00], desc[UR42][R2.64+0x200], !P3 ;  /* 0x2ec002000214efae */ /* 0x0001e8000d901d6a */
[----:B------:R0:W-:Y:S04]  /*10390*/  @!P6 LDGSTS.E.BYPASS.LTC128B.128 [R20+0x30c00], desc[UR42][R2.64+0x280], !P2 ;  /* 0x30c002800214efae */ /* 0x0001e8000d101d6a */
[----:B------:R0:W-:Y:S01]  /*103a0*/  @!P6 LDGSTS.E.BYPASS.LTC128B.128 [R20+0x32c00], desc[UR42][R2.64+0x300], P0 ;  /* 0x32c003000214efae */ /* 0x0001e20008101d6a */
[----:B------:R-:W-:-:S13]  /*103b0*/  @!P6 ISETP.NE.U32.AND P0, PT, R8, RZ, PT ;  /* 0x000000ff0800e20c */ /* 0x000fda0003f05070 */
[----:B------:R0:W-:Y:S02]  /*103c0*/  @!P6 LDGSTS.E.BYPASS.LTC128B.128 [R20+0x34c00], desc[UR42][R2.64+0x380], P0 ;  /* 0x34c003800214efae */ /* 0x0001e40008101d6a */
[----:B0-----:R-:W-:Y:S05]  /*103d0*/  WARPSYNC.COLLECTIVE R15, `(.L_x_293) ;  /* 0x000000000f087348 */ /* 0x001fea0003c00000 */
[----:B------:R1:W2:Y:S02]  /*103e0*/  SHFL.IDX P6, R14, R13, R12, R11 ;  /* 0x0000000c0d0e7389 */ /* 0x0002a400000c000b */
[----:B012---:R-:W-:Y:S01]  /*103f0*/  ENDCOLLECTIVE ;  /* 0x000000000000791b */ /* 0x007fe20003800000 */
.L_x_293:
[----:B------:R-:W-:Y:S02]  /*10400*/  IMAD.MOV.U32 R13, RZ, RZ, R0 ;  /* 0x000000ffff0d7224 */ /* 0x000fe400078e0000 */
[----:B------:R-:W-:-:S07]  /*10410*/  IMAD.MOV.U32 R5, RZ, RZ, R14 ;  /* 0x000000ffff057224 */ /* 0x000fce00078e000e */
[----:B------:R-:W-:Y:S05]  /*10420*/  WARPSYNC.COLLECTIVE R15, `(.L_x_294) ;  /* 0x000000000f087348 */ /* 0x000fea0003c00000 */
[----:B------:R0:W1:Y:S02]  /*10430*/  SHFL.IDX P6, R14, R13, R12, R11 ;  /* 0x0000000c0d0e7389 */ /* 0x00006400000c000b */
[----:B01----:R-:W-:Y:S01]  /*10440*/  ENDCOLLECTIVE ;  /* 0x000000000000791b */ /* 0x003fe20003800000 */
.L_x_294:
[----:B------:R-:W-:Y:S02]  /*10450*/  IMAD.MOV.U32 R13, RZ, RZ, R4 ;  /* 0x000000ffff0d7224 */ /* 0x000fe400078e0004 */
[----:B------:R-:W-:Y:S01]  /*10460*/  IMAD.MOV.U32 R12, RZ, RZ, 0x3 ;  /* 0x00000003ff0c7424 */ /* 0x000fe200078e00ff */
[----:B------:R-:W-:Y:S02]  /*10470*/  @!P1 LEA R6, P0, R21, R14, 0x1 ;  /* 0x0000000e15069211 */ /* 0x000fe400078008ff */
[----:B------:R-:W-:-:S03]  /*10480*/  LOP3.LUT P6, RZ, R16, 0x400000, RZ, 0xc0, !PT ;  /* 0x0040000010ff7812 */ /* 0x000fc600078cc0ff */
[----:B------:R-:W-:Y:S01]  /*10490*/  @!P1 IMAD.X R7, RZ, RZ, R5, P0 ;  /* 0x000000ffff079224 */ /* 0x000fe200000e0605 */
[----:B------:R-:W-:Y:S01]  /*104a0*/  LOP3.LUT P0, RZ, R16, 0x800000, RZ, 0xc0, !PT ;  /* 0x0080000010ff7812 */ /* 0x000fe2000780c0ff */
[----:B------:R-:W-:Y:S02]  /*104b0*/  @!P1 IMAD.MOV.U32 R2, RZ, RZ, R6 ;  /* 0x000000ffff029224 */ /* 0x000fe400078e0006 */
[----:B------:R-:W-:-:S10]  /*104c0*/  @!P1 IMAD.MOV.U32 R3, RZ, RZ, R7 ;  /* 0x000000ffff039224 */ /* 0x000fd400078e0007 */
        /* <DEDUP_REMOVED lines=9> */
.L_x_295:
[----:B------:R-:W-:Y:S01]  /*10560*/  @!PT LDS RZ, [RZ] ;  /* 0x00000000fffff984 */ /* 0x000fe20000000800 */
[----:B------:R-:W-:Y:S01]  /*10570*/  @!PT LDS RZ, [RZ] ;  /* 0x00000000fffff984 */ /* 0x000fe20000000800 */
[----:B------:R-:W-:Y:S01]  /*10580*/  @!PT LDS RZ, [RZ] ;  /* 0x00000000fffff984 */ /* 0x000fe20000000800 */
[----:B------:R0:W-:Y:S04]  /*10590*/  @!P1 LDGSTS.E.BYPASS.LTC128B.128 [R20+0x2b400], desc[UR42][R2.64+0x100], !P5 ;  /* 0x2b40010002149fae */ /* 0x0001e8000e901d6a */
        /* <DEDUP_REMOVED lines=10> */
.L_x_296:
[----:B------:R-:W-:Y:S01]  /*10640*/  @!PT LDS RZ, [RZ] ;  /* 0x00000000fffff984 */ /* 0x000fe20000000800 */
[----:B------:R-:W-:Y:S01]  /*10650*/  @!PT LDS RZ, [RZ] ;  /* 0x00000000fffff984 */ /* 0x000fe20000000800 */
[----:B------:R-:W-:Y:S01]  /*10660*/  @!PT LDS RZ, [RZ] ;  /* 0x00000000fffff984 */ /* 0x000fe20000000800 */
[----:B------:R0:W-:Y:S01]  /*10670*/  @!P1 LDGSTS.E.BYPASS.LTC128B.128 [R20+0x35400], desc[UR42][R2.64+0x380], P0 ;  /* 0x3540038002149fae */ /* 0x0001e20008101d6a */
[----:B------:R-:W-:Y:S05]  /*10680*/  BRA `(.L_x_297) ;  /* 0xffffffc800b87947 */ /* 0x000fea000383ffff */
.L_x_228:
[----:B0-----:R-:W-:-:S04]  /*10690*/  IMAD.U32 R3, RZ, RZ, UR37 ;  /* 0x00000025ff037e24 */ /* 0x001fc8000f8e00ff */
[----:B------:R0:W1:Y:S03]  /*106a0*/  SYNCS.PHASECHK.TRANS64.TRYWAIT P0, [R3+URZ+0x38820], R0 ;  /* 0x03882000030075a7 */ /* 0x000066000800017f */
[----:B-1----:R-:W-:Y:S05]  /*106b0*/  @!P0 NANOSLEEP.SYNCS 0x989680 ;  /* 0x009896800000895d */ /* 0x002fea0003900000 */
[----:B------:R-:W1:Y:S02]  /*106c0*/  @!P0 SYNCS.PHASECHK.TRANS64 P0, [R3+URZ+0x38820], R0 ;  /* 0x03882000030085a7 */ /* 0x000e64000800007f */
[----:B-1----:R-:W-:Y:S05]  /*106d0*/  @!P0 BRA `(.L_x_228) ;  /* 0xfffffffc00ec8947 */ /* 0x002fea000383ffff */
[----:B------:R-:W-:Y:S05]  /*106e0*/  BRA `(.L_x_298) ;  /* 0xffffffcc00147947 */ /* 0x000fea000383ffff */
.L_x_231:
[----:B0-----:R0:W1:Y:S02]  /*106f0*/  SYNCS.PHASECHK.TRANS64.TRYWAIT P0, [R25+URZ+0x38860], R0 ;  /* 0x03886000190075a7 */ /* 0x001064000800017f */
[----:B-1----:R-:W-:Y:S05]  /*10700*/  @!P0 NANOSLEEP.SYNCS 0x989680 ;  /* 0x009896800000895d */ /* 0x002fea0003900000 */
[----:B------:R-:W1:Y:S02]  /*10710*/  @!P0 SYNCS.PHASECHK.TRANS64 P0, [R25+URZ+0x38860], R0 ;  /* 0x03886000190085a7 */ /* 0x000e64000800007f */
[----:B-1----:R-:W-:Y:S05]  /*10720*/  @!P0 BRA `(.L_x_231) ;  /* 0xfffffffc00f08947 */ /* 0x002fea000383ffff */
[----:B------:R-:W-:Y:S05]  /*10730*/  BRA `(.L_x_299) ;  /* 0xffffffcc00247947 */ /* 0x000fea000383ffff */
.L_x_232:
        /* <DEDUP_REMOVED lines=8> */
.L_x_301:
[----:B------:R-:W-:Y:S05]  /*107c0*/  BSYNC B0 ;  /* 0x0000000000007941 */ /* 0x000fea0003800000 */
.L_x_300:
[----:B------:R-:W0:Y:S01]  /*107d0*/  S2R R6, SR_TID.X ;  /* 0x0000000000067919 */ /* 0x000e220000002100 */
[----:B------:R-:W-:Y:S01]  /*107e0*/  IMAD.MOV.U32 R13, RZ, RZ, R8 ;  /* 0x000000ffff0d7224 */ /* 0x000fe200078e0008 */
[----:B------:R-:W-:Y:S01]  /*107f0*/  LOP3.LUT P5, RZ, R17, 0x100, RZ, 0xc0, !PT ;  /* 0x0000010011ff7812 */ /* 0x000fe200078ac0ff */
[----:B------:R-:W-:Y:S01]  /*10800*/  IMAD.MOV.U32 R12, RZ, RZ, RZ ;  /* 0x000000ffff0c7224 */ /* 0x000fe200078e00ff */
[----:B------:R-:W-:Y:S01]  /*10810*/  LEA R9, R9, UR37, 0x1 ;  /* 0x0000002509097c11 */ /* 0x000fe2000f8e08ff */
[----:B------:R-:W-:Y:S01]  /*10820*/  IMAD.MOV.U32 R11, RZ, RZ, 0x181f ;  /* 0x0000181fff0b7424 */ /* 0x000fe200078e00ff */
[----:B------:R-:W-:Y:S01]  /*10830*/  P2R R4, PR, RZ, 0x20 ;  /* 0x00000020ff047803 */ /* 0x000fe20000000000 */
[----:B------:R-:W-:Y:S01]  /*10840*/  IMAD.MOV.U32 R15, RZ, RZ, -0x1 ;  /* 0xffffffffff0f7424 */ /* 0x000fe200078e00ff */
[C---:B------:R-:W-:Y:S01]  /*10850*/  LOP3.LUT P5, RZ, R17.reuse, 0x20000, RZ, 0xc0, !PT ;  /* 0x0002000011ff7812 */ /* 0x040fe200078ac0ff */
[----:B------:R-:W-:Y:S01]  /*10860*/  IMAD.MOV.U32 R3, RZ, RZ, R14 ;  /* 0x000000ffff037224 */ /* 0x000fe200078e000e */
[----:B------:R-:W-:-:S13]  /*10870*/  LOP3.LUT P4, RZ, R17, 0x20, RZ, 0xc0, !PT ;  /* 0x0000002011ff7812 */ /* 0x000fda000788c0ff */
[----:B0-----:R-:W-:Y:S05]  /*10880*/  WARPSYNC.COLLECTIVE R15, `(.L_x_302) ;  /* 0x000000000f087348 */ /* 0x001fea0003c00000 */
[----:B------:R1:W2:Y:S02]  /*10890*/  SHFL.IDX P6, R14, R13, R12, R11 ;  /* 0x0000000c0d0e7389 */ /* 0x0002a400000c000b */
[----:B012---:R-:W-:Y:S01]  /*108a0*/  ENDCOLLECTIVE ;  /* 0x000000000000791b */ /* 0x007fe20003800000 */
.L_x_302:
[C---:B------:R-:W-:Y:S02]  /*108b0*/  LOP3.LUT P3, RZ, R17.reuse, 0x10, RZ, 0xc0, !PT ;  /* 0x0000001011ff7812 */ /* 0x040fe4000786c0ff */
[C---:B------:R-:W-:Y:S02]  /*108c0*/  LOP3.LUT P2, RZ, R17.reuse, 0x8, RZ, 0xc0, !PT ;  /* 0x0000000811ff7812 */ /* 0x040fe4000784c0ff */
[C---:B------:R-:W-:Y:S01]  /*108d0*/  LOP3.LUT P1, RZ, R17.reuse, 0x4, RZ, 0xc0, !PT ;  /* 0x0000000411ff7812 */ /* 0x040fe2000782c0ff */
[----:B------:R-:W-:Y:S02]  /*108e0*/  IMAD.MOV.U32 R13, RZ, RZ, R10 ;  /* 0x000000ffff0d7224 */ /* 0x000fe400078e000a */
[----:B------:R-:W-:Y:S02]  /*108f0*/  IMAD.MOV.U32 R12, RZ, RZ, 0x1 ;  /* 0x00000001ff0c7424 */ /* 0x000fe400078e00ff */
[----:B------:R-:W-:Y:S01]  /*10900*/  IMAD.SHL.U32 R6, R6, 0x8, RZ ;  /* 0x0000000806067824 */ /* 0x000fe200078e00ff */
[----:B------:R-:W-:-:S04]  /*10910*/  LOP3.LUT P6, RZ, R17, 0x800, RZ, 0xc0, !PT ;  /* 0x0000080011ff7812 */ /* 0x000fc800078cc0ff */
        /* <DEDUP_REMOVED lines=15> */
.L_x_303:
[----:B------:R-:W-:Y:S01]  /*10a10*/  @!PT LDS RZ, [RZ] ;  /* 0x00000000fffff984 */ /* 0x000fe20000000800 */
[----:B------:R-:W-:Y:S01]  /*10a20*/  @!PT LDS RZ, [RZ] ;  /* 0x00000000fffff984 */ /* 0x000fe20000000800 */
[----:B------:R-:W-:Y:S01]  /*10a30*/  @!PT LDS RZ, [RZ] ;  /* 0x00000000fffff984 */ /* 0x000fe20000000800 */
[----:B------:R-:W-:Y:S01]  /*10a40*/  LDGSTS.E.BYPASS.LTC128B.128 [R9+0x6400], desc[UR42][R2.64+0x180], !P5 ;  /* 0x0640018002097fae */ /* 0x000fe2000e901d6a */
[----:B------:R-:W-:-:S03]  /*10a50*/  LOP3.LUT P5, RZ, R17, 0x80, RZ, 0xc0, !PT ;  /* 0x0000008011ff7812 */ /* 0x000fc600078ac0ff */
[----:B------:R-:W-:Y:S01]  /*10a60*/  LDGSTS.E.BYPASS.LTC128B.128 [R9+0x8400], desc[UR42][R2.64+0x200], !P4 ;  /* 0x0840020002097fae */ /* 0x000fe2000e101d6a */
[----:B------:R-:W-:Y:S02]  /*10a70*/  P2R R4, PR, RZ, 0x20 ;  /* 0x00000020ff047803 */ /* 0x000fe40000000000 */
[C---:B------:R-:W-:Y:S01]  /*10a80*/  LOP3.LUT P5, RZ, R17.reuse, 0x10000, RZ, 0xc0, !PT ;  /* 0x0001000011ff7812 */ /* 0x040fe200078ac0ff */
[----:B------:R-:W-:Y:S01]  /*10a90*/  LDGSTS.E.BYPASS.LTC128B.128 [R9+0xa400], desc[UR42][R2.64+0x280], !P3 ;  /* 0x0a40028002097fae */ /* 0x000fe2000d901d6a */
[C---:B------:R-:W-:Y:S01]  /*10aa0*/  LOP3.LUT P4, RZ, R17.reuse, 0x2, RZ, 0xc0, !PT ;  /* 0x0000000211ff7812 */ /* 0x040fe2000788c0ff */
[----:B------:R-:W-:Y:S01]  /*10ab0*/  IMAD.MOV.U32 R13, RZ, RZ, R8 ;  /* 0x000000ffff0d7224 */ /* 0x000fe200078e0008 */
[----:B------:R-:W-:Y:S01]  /*10ac0*/  LOP3.LUT P3, RZ, R17, 0x1, RZ, 0xc0, !PT ;  /* 0x0000000111ff7812 */ /* 0x000fe2000786c0ff */
[----:B------:R-:W-:Y:S01]  /*10ad0*/  LDGSTS.E.BYPASS.LTC128B.128 [R9+0xc400], desc[UR42][R2.64+0x300], !P2 ;  /* 0x0c40030002097fae */ /* 0x000fe2000d101d6a */
[----:B------:R-:W-:-:S03]  /*10ae0*/  LOP3.LUT P2, RZ, R16, 0x80000000, RZ, 0xc0, !PT ;  /* 0x8000000010ff7812 */ /* 0x000fc6000784c0ff */
[----:B------:R0:W-:Y:S01]  /*10af0*/  LDGSTS.E.BYPASS.LTC128B.128 [R9+0xe400], desc[UR42][R2.64+0x380], !P1 ;  /* 0x0e40038002097fae */ /* 0x0001e2000c901d6a */
[----:B------:R-:W-:Y:S01]  /*10b00*/  LOP3.LUT P1, RZ, R16, 0x40000000, RZ, 0xc0, !PT ;  /* 0x4000000010ff7812 */ /* 0x000fe2000782c0ff */
[----:B0-----:R-:W-:-:S12]  /*10b10*/  IMAD.MOV.U32 R3, RZ, RZ, R14 ;  /* 0x000000ffff037224 */ /* 0x001fd800078e000e */
[----:B------:R-:W-:Y:S05]  /*10b20*/  WARPSYNC.COLLECTIVE R15, `(.L_x_304) ;  /* 0x000000000f087348 */ /* 0x000fea0003c00000 */
[----:B------:R0:W1:Y:S02]  /*10b30*/  SHFL.IDX P6, R14, R13, R12, R11 ;  /* 0x0000000c0d0e7389 */ /* 0x00006400000c000b */
[----:B01----:R-:W-:Y:S01]  /*10b40*/  ENDCOLLECTIVE ;  /* 0x000000000000791b */ /* 0x003fe20003800000 */
.L_x_304:
        /* <DEDUP_REMOVED lines=17> */
.L_x_305:
[----:B------:R-:W-:Y:S01]  /*10c60*/  @!PT LDS RZ, [RZ] ;  /* 0x00000000fffff984 */ /* 0x000fe20000000800 */
[----:B------:R-:W-:Y:S01]  /*10c70*/  @!PT LDS RZ, [RZ] ;  /* 0x00000000fffff984 */ /* 0x000fe20000000800 */
[----:B------:R-:W-:Y:S01]  /*10c80*/  @!PT LDS RZ, [RZ] ;  /* 0x00000000fffff984 */ /* 0x000fe20000000800 */
[----:B------:R0:W-:Y:S01]  /*10c90*/  LDGSTS.E.BYPASS.LTC128B.128 [R9+0x6c00], desc[UR42][R2.64+0x180], !P5 ;  /* 0x06c0018002097fae */ /* 0x0001e2000e901d6a */
[----:B------:R-:W-:-:S03]  /*10ca0*/  LOP3.LUT P5, RZ, R17, 0x40, RZ, 0xc0, !PT ;  /* 0x0000004011ff7812 */ /* 0x000fc600078ac0ff */
[----:B------:R0:W-:Y:S01]  /*10cb0*/  LDGSTS.E.BYPASS.LTC128B.128 [R9+0x8c00], desc[UR42][R2.64+0x200], !P4 ;  /* 0x08c0020002097fae */ /* 0x0001e2000e101d6a */
[----:B------:R-:W-:Y:S02]  /*10cc0*/  P2R R4, PR, RZ, 0x20 ;  /* 0x00000020ff047803 */ /* 0x000fe40000000000 */
[----:B------:R-:W-:Y:S01]  /*10cd0*/  LOP3.LUT P5, RZ, R17, 0x8000, RZ, 0xc0, !PT ;  /* 0x0000800011ff7812 */ /* 0x000fe200078ac0ff */
[----:B------:R0:W-:Y:S01]  /*10ce0*/  LDGSTS.E.BYPASS.LTC128B.128 [R9+0xac00], desc[UR42][R2.64+0x280], !P3 ;  /* 0x0ac0028002097fae */ /* 0x0001e2000d901d6a */
[C---:B------:R-:W-:Y:S01]  /*10cf0*/  LOP3.LUT P4, RZ, R16.reuse, 0x20000000, RZ, 0xc0, !PT ;  /* 0x2000000010ff7812 */ /* 0x040fe2000788c0ff */
[----:B------:R-:W-:Y:S01]  /*10d00*/  IMAD.MOV.U32 R13, RZ, RZ, R8 ;  /* 0x000000ffff0d7224 */ /* 0x000fe200078e0008 */
[C---:B------:R-:W-:Y:S01]  /*10d10*/  LOP3.LUT P3, RZ, R16.reuse, 0x10000000, RZ, 0xc0, !PT ;  /* 0x1000000010ff7812 */ /* 0x040fe2000786c0ff */
[----:B------:R0:W-:Y:S01]  /*10d20*/  LDGSTS.E.BYPASS.LTC128B.128 [R9+0xcc00], desc[UR42][R2.64+0x300], !P2 ;  /* 0x0cc0030002097fae */ /* 0x0001e2000d101d6a */
[----:B------:R-:W-:-:S03]  /*10d30*/  LOP3.LUT P2, RZ, R16, 0x8000000, RZ, 0xc0, !PT ;  /* 0x0800000010ff7812 */ /* 0x000fc6000784c0ff */
[----:B------:R0:W-:Y:S01]  /*10d40*/  LDGSTS.E.BYPASS.LTC128B.128 [R9+0xec00], desc[UR42][R2.64+0x380], !P1 ;  /* 0x0ec0038002097fae */ /* 0x0001e2000c901d6a */
[----:B------:R-:W-:Y:S01]  /*10d50*/  LOP3.LUT P1, RZ, R16, 0x4000000, RZ, 0xc0, !PT ;  /* 0x0400000010ff7812 */ /* 0x000fe2000782c0ff */
[----:B------:R-:W-:-:S12]  /*10d60*/  IMAD.MOV.U32 R20, RZ, RZ, R14 ;  /* 0x000000ffff147224 */ /* 0x000fd800078e000e */
[----:B0-----:R-:W-:Y:S05]  /*10d70*/  WARPSYNC.COLLECTIVE R15, `(.L_x_306) ;  /* 0x000000000f087348 */ /* 0x001fea0003c00000 */
[----:B------:R1:W2:Y:S02]  /*10d80*/  SHFL.IDX P6, R14, R13, R12, R11 ;  /* 0x0000000c0d0e7389 */ /* 0x0002a400000c000b */
[----:B012---:R-:W-:Y:S01]  /*10d90*/  ENDCOLLECTIVE ;  /* 0x000000000000791b */ /* 0x007fe20003800000 */
.L_x_306:
        /* <DEDUP_REMOVED lines=16> */
.L_x_307:
        /* <DEDUP_REMOVED lines=13> */
.L_x_308:
[----:B------:R-:W-:Y:S05]  /*10f70*/  BRA `(.L_x_309) ;  /* 0xffffffcc00447947 */ /* 0x000fea000383ffff */
.L_x_238:
[----:B-1----:R1:W2:Y:S02]  /*10f80*/  SYNCS.PHASECHK.TRANS64.TRYWAIT P0, [R8+URZ+0x38840], R20 ;  /* 0x03884014080075a7 */ /* 0x0022a4000800017f */
[----:B--2---:R-:W-:Y:S05]  /*10f90*/  @!P0 NANOSLEEP.SYNCS 0x989680 ;  /* 0x009896800000895d */ /* 0x004fea0003900000 */
[----:B------:R-:W2:Y:S02]  /*10fa0*/  @!P0 SYNCS.PHASECHK.TRANS64 P0, [R8+URZ+0x38840], R20 ;  /* 0x03884014080085a7 */ /* 0x000ea4000800007f */
[----:B--2---:R-:W-:Y:S05]  /*10fb0*/  @!P0 BRA `(.L_x_238) ;  /* 0xfffffffc00f08947 */ /* 0x004fea000383ffff */
[----:B------:R-:W-:Y:S05]  /*10fc0*/  BRA `(.L_x_310) ;  /* 0xffffffd000787947 */ /* 0x000fea000383ffff */
.L_x_239:
[----:B------:R-:W-:Y:S01]  /*10fd0*/  BSSY B1, `(.L_x_311) ;  /* 0x0000008000017945 */ /* 0x000fe20003800000 */
[----:B------:R-:W-:Y:S02]  /*10fe0*/  IMAD.MOV.U32 R13, RZ, RZ, R27 ;  /* 0x000000ffff0d7224 */ /* 0x000fe400078e001b */
[----:B------:R-:W-:Y:S02]  /*10ff0*/  IMAD.MOV.U32 R12, RZ, RZ, RZ ;  /* 0x000000ffff0c7224 */ /* 0x000fe400078e00ff */
[----:B------:R-:W-:Y:S02]  /*11000*/  IMAD.MOV.U32 R11, RZ, RZ, 0x181f ;  /* 0x0000181fff0b7424 */ /* 0x000fe400078e00ff */
[----:B------:R-:W-:-:S07]  /*11010*/  IMAD.MOV.U32 R15, RZ, RZ, -0x1 ;  /* 0xffffffffff0f7424 */ /* 0x000fce00078e00ff */
[----:B01----:R-:W-:Y:S05]  /*11020*/  WARPSYNC.COLLECTIVE R15, `(.L_x_312) ;  /* 0x000000000f087348 */ /* 0x003fea0003c00000 */
[----:B------:R2:W3:Y:S02]  /*11030*/  SHFL.IDX P6, R14, R13, R12, R11 ;  /* 0x0000000c0d0e7389 */ /* 0x0004e400000c000b */
[----:B0123--:R-:W-:Y:S01]  /*11040*/  ENDCOLLECTIVE ;  /* 0x000000000000791b */ /* 0x00ffe20003800000 */
.L_x_312:
[----:B------:R-:W-:Y:S05]  /*11050*/  BSYNC B1 ;  /* 0x0000000000017941 */ /* 0x000fea0003800000 */
.L_x_311:
        /* <DEDUP_REMOVED lines=9> */
.L_x_313:
[----:B------:R-:W-:Y:S02]  /*110f0*/  IMAD.MOV.U32 R13, RZ, RZ, R27 ;  /* 0x000000ffff0d7224 */ /* 0x000fe400078e001b */
[----:B------:R-:W-:Y:S02]  /*11100*/  IMAD.MOV.U32 R12, RZ, RZ, 0x1 ;  /* 0x00000001ff0c7424 */ /* 0x000fe400078e00ff */
[----:B------:R-:W-:-:S07]  /*11110*/  IMAD.MOV.U32 R2, RZ, RZ, R14 ;  /* 0x000000ffff027224 */ /* 0x000fce00078e000e */
[----:B------:R-:W-:Y:S05]  /*11120*/  WARPSYNC.COLLECTIVE R15, `(.L_x_314) ;  /* 0x000000000f087348 */ /* 0x000fea0003c00000 */
[----:B------:R0:W1:Y:S02]  /*11130*/  SHFL.IDX P6, R14, R13, R12, R11 ;  /* 0x0000000c0d0e7389 */ /* 0x00006400000c000b */
[----:B01----:R-:W-:Y:S01]  /*11140*/  ENDCOLLECTIVE ;  /* 0x000000000000791b */ /* 0x003fe20003800000 */
.L_x_314:
        /* <DEDUP_REMOVED lines=11> */
.L_x_315:
[----:B------:R-:W-:Y:S02]  /*11200*/  IMAD.MOV.U32 R13, RZ, RZ, R27 ;  /* 0x000000ffff0d7224 */ /* 0x000fe400078e001b */
[----:B------:R-:W-:Y:S02]  /*11210*/  IMAD.MOV.U32 R12, RZ, RZ, 0x2 ;  /* 0x00000002ff0c7424 */ /* 0x000fe400078e00ff */
[----:B------:R-:W-:-:S07]  /*11220*/  IMAD.MOV.U32 R2, RZ, RZ, R14 ;  /* 0x000000ffff027224 */ /* 0x000fce00078e000e */
[----:B------:R-:W-:Y:S05]  /*11230*/  WARPSYNC.COLLECTIVE R15, `(.L_x_316) ;  /* 0x000000000f087348 */ /* 0x000fea0003c00000 */
[----:B------:R0:W1:Y:S02]  /*11240*/  SHFL.IDX P6, R14, R13, R12, R11 ;  /* 0x0000000c0d0e7389 */ /* 0x00006400000c000b */
[----:B01----:R-:W-:Y:S01]  /*11250*/  ENDCOLLECTIVE ;  /* 0x000000000000791b */ /* 0x003fe20003800000 */
.L_x_316:
        /* <DEDUP_REMOVED lines=11> */
.L_x_317:
[----:B------:R-:W-:Y:S02]  /*11310*/  IMAD.MOV.U32 R13, RZ, RZ, R27 ;  /* 0x000000ffff0d7224 */ /* 0x000fe400078e001b */
[----:B------:R-:W-:Y:S02]  /*11320*/  IMAD.MOV.U32 R12, RZ, RZ, 0x3 ;  /* 0x00000003ff0c7424 */ /* 0x000fe400078e00ff */
[----:B------:R-:W-:-:S07]  /*11330*/  IMAD.MOV.U32 R2, RZ, RZ, R14 ;  /* 0x000000ffff027224 */ /* 0x000fce00078e000e */
[----:B------:R-:W-:Y:S05]  /*11340*/  WARPSYNC.COLLECTIVE R15, `(.L_x_318) ;  /* 0x000000000f087348 */ /* 0x000fea0003c00000 */
[----:B------:R0:W1:Y:S02]  /*11350*/  SHFL.IDX P6, R14, R13, R12, R11 ;  /* 0x0000000c0d0e7389 */ /* 0x00006400000c000b */
[----:B01----:R-:W-:Y:S01]  /*11360*/  ENDCOLLECTIVE ;  /* 0x000000000000791b */ /* 0x003fe20003800000 */
.L_x_318:
[----:B------:R-:W-:-:S05]  /*11370*/  IADD3 R2, P0, R2, R0, RZ ;  /* 0x0000000002027210 */ /* 0x000fca0007f1e0ff */
        /* <DEDUP_REMOVED lines=10> */
.L_x_319:
[----:B------:R-:W-:Y:S01]  /*11420*/  IMAD.MOV.U32 R2, RZ, RZ, R14 ;  /* 0x000000ffff027224 */ /* 0x000fe200078e000e */
[----:B------:R-:W-:Y:S06]  /*11430*/  BRA `(.L_x_320) ;  /* 0xffffffd000087947 */ /* 0x000fec000383ffff */
.L_x_244:
[----:B----4-:R4:W0:Y:S02]  /*11440*/  SYNCS.PHASECHK.TRANS64.TRYWAIT P0, [R8+URZ+0x38860], R20 ;  /* 0x03886014080075a7 */ /* 0x010824000800017f */
[----:B0-----:R-:W-:Y:S05]  /*11450*/  @!P0 NANOSLEEP.SYNCS 0x989680 ;  /* 0x009896800000895d */ /* 0x001fea0003900000 */
[----:B------:R-:W0:Y:S02]  /*11460*/  @!P0 SYNCS.PHASECHK.TRANS64 P0, [R8+URZ+0x38860], R20 ;  /* 0x03886014080085a7 */ /* 0x000e24000800007f */
[----:B0-----:R-:W-:Y:S05]  /*11470*/  @!P0 BRA `(.L_x_244) ;  /* 0xfffffffc00f08947 */ /* 0x001fea000383ffff */
[----:B------:R-:W-:Y:S05]  /*11480*/  BRA `(.L_x_321) ;  /* 0xffffffd000587947 */ /* 0x000fea000383ffff */
.L_x_245:
[----:B------:R-:W-:Y:S01]  /*11490*/  BSSY B1, `(.L_x_322) ;  /* 0x0000008000017945 */ /* 0x000fe20003800000 */
[----:B------:R-:W-:Y:S02]  /*114a0*/  IMAD.MOV.U32 R13, RZ, RZ, R20 ;  /* 0x000000ffff0d7224 */ /* 0x000fe400078e0014 */
[----:B------:R-:W-:Y:S02]  /*114b0*/  IMAD.MOV.U32 R12, RZ, RZ, RZ ;  /* 0x000000ffff0c7224 */ /* 0x000fe400078e00ff */
[----:B------:R-:W-:Y:S02]  /*114c0*/  IMAD.MOV.U32 R11, RZ, RZ, 0x181f ;  /* 0x0000181fff0b7424 */ /* 0x000fe400078e00ff */
[----:B------:R-:W-:-:S07]  /*114d0*/  IMAD.MOV.U32 R15, RZ, RZ, -0x1 ;  /* 0xffffffffff0f7424 */ /* 0x000fce00078e00ff */
[----:B0--3--:R-:W-:Y:S05]  /*114e0*/  WARPSYNC.COLLECTIVE R15, `(.L_x_323) ;  /* 0x000000000f087348 */ /* 0x009fea0003c00000 */
[----:B------:R1:W2:Y:S02]  /*114f0*/  SHFL.IDX P6, R14, R13, R12, R11 ;  /* 0x0000000c0d0e7389 */ /* 0x0002a400000c000b */
[----:B0123--:R-:W-:Y:S01]  /*11500*/  ENDCOLLECTIVE ;  /* 0x000000000000791b */ /* 0x00ffe20003800000 */
.L_x_323:
[----:B------:R-:W-:Y:S05]  /*11510*/  BSYNC B1 ;  /* 0x0000000000017941 */ /* 0x000fea0003800000 */
.L_x_322:
        /* <DEDUP_REMOVED lines=12> */
.L_x_324:
[----:B------:R-:W-:Y:S02]  /*115e0*/  IMAD.MOV.U32 R13, RZ, RZ, R20 ;  /* 0x000000ffff0d7224 */ /* 0x000fe400078e0014 */
[----:B------:R-:W-:Y:S01]  /*115f0*/  IMAD.MOV.U32 R12, RZ, RZ, 0x1 ;  /* 0x00000001ff0c7424 */ /* 0x000fe200078e00ff */
[----:B------:R-:W-:Y:S02]  /*11600*/  LOP3.LUT P6, RZ, R16, 0x200, RZ, 0xc0, !PT ;  /* 0x0000020010ff7812 */ /* 0x000fe400078cc0ff */
[----:B------:R-:W-:-:S05]  /*11610*/  IADD3 R2, P0, R14, R0, RZ ;  /* 0x000000000e027210 */ /* 0x000fca0007f1e0ff */
[----:B------:R-:W-:Y:S01]  /*11620*/  IMAD.X R3, RZ, RZ, R3, P0 ;  /* 0x000000ffff037224 */ /* 0x000fe200000e0603 */
        /* <DEDUP_REMOVED lines=8> */
.L_x_325:
        /* <DEDUP_REMOVED lines=17> */
.L_x_326:
        /* <DEDUP_REMOVED lines=18> */
.L_x_327:
        /* <DEDUP_REMOVED lines=14> */
.L_x_328:
        /* <DEDUP_REMOVED lines=16> */
.L_x_329:
[----:B------:R-:W-:Y:S01]  /*11ac0*/  @!PT LDS RZ, [RZ] ;  /* 0x00000000fffff984 */ /* 0x000fe20000000800 */
[----:B------:R-:W-:Y:S01]  /*11ad0*/  @!PT LDS RZ, [RZ] ;  /* 0x00000000fffff984 */ /* 0x000fe20000000800 */
[----:B------:R-:W-:Y:S01]  /*11ae0*/  @!PT LDS RZ, [RZ] ;  /* 0x00000000fffff984 */ /* 0x000fe20000000800 */
[----:B------:R0:W-:Y:S04]  /*11af0*/  LDGSTS.E.BYPASS.LTC128B.128 [R21+0x7400], desc[UR42][R2.64+0x180], !P5 ;  /* 0x0740018002157fae */ /* 0x0001e8000e901d6a */
[----:B------:R0:W-:Y:S04]  /*11b00*/  LDGSTS.E.BYPASS.LTC128B.128 [R21+0x9400], desc[UR42][R2.64+0x200], !P4 ;  /* 0x0940020002157fae */ /* 0x0001e8000e101d6a */
[----:B------:R0:W-:Y:S01]  /*11b10*/  LDGSTS.E.BYPASS.LTC128B.128 [R21+0xb400], desc[UR42][R2.64+0x280], !P3 ;  /* 0x0b40028002157fae */ /* 0x0001e2000d901d6a */
[----:B------:R-:W-:-:S03]  /*11b20*/  IMAD.MOV.U32 R13, RZ, RZ, R10 ;  /* 0x000000ffff0d7224 */ /* 0x000fc600078e000a */
[----:B------:R0:W-:Y:S04]  /*11b30*/  LDGSTS.E.BYPASS.LTC128B.128 [R21+0xd400], desc[UR42][R2.64+0x300], P0 ;  /* 0x0d40030002157fae */ /* 0x0001e80008101d6a */
[----:B------:R0:W-:Y:S01]  /*11b40*/  LDGSTS.E.BYPASS.LTC128B.128 [R21+0xf400], desc[UR42][R2.64+0x380], P1 ;  /* 0x0f40038002157fae */ /* 0x0001e20008901d6a */
[----:B------:R-:W-:-:S07]  /*11b50*/  IMAD.MOV.U32 R20, RZ, RZ, R14 ;  /* 0x000000ffff147224 */ /* 0x000fce00078e000e */
[----:B0-----:R-:W-:Y:S05]  /*11b60*/  WARPSYNC.COLLECTIVE R15, `(.L_x_330) ;  /* 0x000000000f087348 */ /* 0x001fea0003c00000 */
[----:B------:R1:W2:Y:S02]  /*11b70*/  SHFL.IDX P6, R14, R13, R12, R11 ;  /* 0x0000000c0d0e7389 */ /* 0x0002a400000c000b */
[----:B012---:R-:W-:Y:S01]  /*11b80*/  ENDCOLLECTIVE ;  /* 0x000000000000791b */ /* 0x007fe20003800000 */
.L_x_330:
[----:B------:R-:W-:Y:S05]  /*11b90*/  BRA `(.L_x_331) ;  /* 0xffffffcc00cc7947 */ /* 0x000fea000383ffff */
.L_x_251:
[----:B-1----:R1:W2:Y:S02]  /*11ba0*/  SYNCS.PHASECHK.TRANS64.TRYWAIT P0, [R5+URZ+0x38820], R0 ;  /* 0x03882000050075a7 */ /* 0x0022a4000800017f */
[----:B--2---:R-:W-:Y:S05]  /*11bb0*/  @!P0 NANOSLEEP.SYNCS 0x989680 ;  /* 0x009896800000895d */ /* 0x004fea0003900000 */
[----:B------:R-:W2:Y:S02]  /*11bc0*/  @!P0 SYNCS.PHASECHK.TRANS64 P0, [R5+URZ+0x38820], R0 ;  /* 0x03882000050085a7 */ /* 0x000ea4000800007f */
[----:B--2---:R-:W-:Y:S05]  /*11bd0*/  @!P0 BRA `(.L_x_251) ;  /* 0xfffffffc00f08947 */ /* 0x004fea000383ffff */
[----:B------:R-:W-:Y:S05]  /*11be0*/  BRA `(.L_x_332) ;  /* 0xffffffd000a47947 */ /* 0x000fea000383ffff */
.L_x_252:
        /* <DEDUP_REMOVED lines=8> */
[----:B01-3--:R-:W-:Y:S05]  /*11c70*/  WARPSYNC.COLLECTIVE R15, `(.L_x_334) ;  /* 0x000000000f087348 */ /* 0x00bfea0003c00000 */
[----:B------:R2:W4:Y:S02]  /*11c80*/  SHFL.IDX P6, R14, R13, R12, R11 ;  /* 0x0000000c0d0e7389 */ /* 0x00052400000c000b */
[----:B01234-:R-:W-:Y:S01]  /*11c90*/  ENDCOLLECTIVE ;  /* 0x000000000000791b */ /* 0x01ffe20003800000 */
.L_x_334:
[----:B------:R-:W-:Y:S05]  /*11ca0*/  BSYNC B0 ;  /* 0x0000000000007941 */ /* 0x000fea0003800000 */
.L_x_333:
[----:B------:R-:W-:Y:S05]  /*11cb0*/  BRA `(.L_x_335) ;  /* 0xffffffd0008c7947 */ /* 0x000fea000383ffff */
.L_x_255:
[----:B------:R-:W-:Y:S01]  /*11cc0*/  BSSY B1, `(.L_x_336) ;  /* 0x0000006000017945 */ /* 0x000fe20003800000 */
[----:B------:R-:W-:-:S07]  /*11cd0*/  IMAD.MOV.U32 R15, RZ, RZ, -0x1 ;  /* 0xffffffffff0f7424 */ /* 0x000fce00078e00ff */
[----:B01-3--:R-:W-:Y:S05]  /*11ce0*/  WARPSYNC.COLLECTIVE R15, `(.L_x_337) ;  /* 0x000000000f0c7348 */ /* 0x00bfea0003c00000 */
[----:B------:R-:W-:Y:S02]  /*11cf0*/  ELECT P6, UR62, PT ;  /* 0x00000000003e782f */ /* 0x000fe400038c0000 */
[----:B------:R-:W-:Y:S01]  /*11d00*/  MOV R14, UR62 ;  /* 0x0000003e000e7c02 */ /* 0x000fe20008000f00 */
[----:B01-3--:R-:W-:Y:S10]  /*11d10*/  ENDCOLLECTIVE ;  /* 0x000000000000791b */ /* 0x00bff40003800000 */
.L_x_337:
[----:B------:R-:W-:Y:S05]  /*11d20*/  BSYNC B1 ;  /* 0x0000000000017941 */ /* 0x000fea0003800000 */
.L_x_336:
[----:B------:R-:W-:Y:S05]  /*11d30*/  BRA `(.L_x_338) ;  /* 0xffffffd000847947 */ /* 0x000fea000383ffff */
.L_x_257:
[----:B-1----:R1:W2:Y:S02]  /*11d40*/  SYNCS.PHASECHK.TRANS64.TRYWAIT P1, [R3+URZ+0x38840], R2 ;  /* 0x03884002030075a7 */ /* 0x0022a4000802017f */
[----:B--2---:R-:W-:Y:S05]  /*11d50*/  @!P1 NANOSLEEP.SYNCS 0x989680 ;  /* 0x009896800000995d */ /* 0x004fea0003900000 */
[----:B------:R-:W2:Y:S02]  /*11d60*/  @!P1 SYNCS.PHASECHK.TRANS64 P1, [R3+URZ+0x38840], R2 ;  /* 0x03884002030095a7 */ /* 0x000ea4000802007f */
[----:B--2---:R-:W-:Y:S05]  /*11d70*/  @!P1 BRA `(.L_x_257) ;  /* 0xfffffffc00f09947 */ /* 0x004fea000383ffff */
[----:B------:R-:W-:Y:S05]  /*11d80*/  BRA `(.L_x_339) ;  /* 0xffffffd000a07947 */ /* 0x000fea000383ffff */
.L_x_259:
[----:B--2---:R2:W4:Y:S02]  /*11d90*/  SYNCS.PHASECHK.TRANS64.TRYWAIT P1, [R5+URZ+0x38840], R0 ;  /* 0x03884000050075a7 */ /* 0x004524000802017f */
[----:B----4-:R-:W-:Y:S05]  /*11da0*/  @!P1 NANOSLEEP.SYNCS 0x989680 ;  /* 0x009896800000995d */ /* 0x010fea0003900000 */
[----:B------:R-:W4:Y:S02]  /*11db0*/  @!P1 SYNCS.PHASECHK.TRANS64 P1, [R5+URZ+0x38840], R0 ;  /* 0x03884000050095a7 */ /* 0x000f24000802007f */
[----:B----4-:R-:W-:Y:S05]  /*11dc0*/  @!P1 BRA `(.L_x_259) ;  /* 0xfffffffc00f09947 */ /* 0x010fea000383ffff */
[----:B------:R-:W-:Y:S05]  /*11dd0*/  BRA `(.L_x_340) ;  /* 0xffffffd000ac7947 */ /* 0x000fea000383ffff */
.L_x_261:
[----:B----4-:R4:W0:Y:S02]  /*11de0*/  SYNCS.PHASECHK.TRANS64.TRYWAIT P1, [R3+URZ+0x38860], R2 ;  /* 0x03886002030075a7 */ /* 0x010824000802017f */
[----:B0-----:R-:W-:Y:S05]  /*11df0*/  @!P1 NANOSLEEP.SYNCS 0x989680 ;  /* 0x009896800000995d */ /* 0x001fea0003900000 */
[----:B------:R-:W0:Y:S02]  /*11e00*/  @!P1 SYNCS.PHASECHK.TRANS64 P1, [R3+URZ+0x38860], R2 ;  /* 0x03886002030095a7 */ /* 0x000e24000802007f */
[----:B0-----:R-:W-:Y:S05]  /*11e10*/  @!P1 BRA `(.L_x_261) ;  /* 0xfffffffc00f09947 */ /* 0x001fea000383ffff */
[----:B------:R-:W-:Y:S05]  /*11e20*/  BRA `(.L_x_341) ;  /* 0xffffffd000a87947 */ /* 0x000fea000383ffff */
.L_x_342:
        /* <DEDUP_REMOVED lines=13> */
.L_x_5634:


//--------------------- .text._ZN7cutlass13device_kernelIN5flash11enable_sm90INS1_16FlashAttnFwdSm90INS1_25CollectiveMainloopFwdSm90ILi2EN4cute5tupleIJNS5_1CILi1EEES8_S8_EEENS6_IJNS7_ILi64EEESA_SA_EEELi512ENS_6half_tEfNS_4arch4Sm90ELb0ELb0ELb0ELb1ELb1ELb0ELb0ELb0ELb0ELb1ELb0ELb0EEENS1_21CollectiveEpilogueFwdINS6_IJSA_NS7_ILi512EEESA_EEES9_SC_SE_Li256ELb1ELb1ELb0ELb0EEENS1_36VarlenDynamicPersistentTileSchedulerILi64ELi64ELi256ELi128ELb0ELb1ELb1ELb0ELb1ELb1EEEEEEEEEvNT_6ParamsE --------------------------
	.section	.text._ZN7cutlass13device_kernelIN5flash11enable_sm90INS1_16FlashAttnFwdSm90INS1_25CollectiveMainloopFwdSm90ILi2EN4cute5tupleIJNS5_1CILi1EEES8_S8_EEENS6_IJNS7_ILi64EEESA_SA_EEELi512ENS_6half_tEfNS_4arch4Sm90ELb0ELb0ELb0ELb1ELb1ELb0ELb0ELb0ELb0ELb1ELb0ELb0EEENS1_21CollectiveEpilogueFwdINS6_IJSA_NS7_ILi512EEESA_EEES9_SC_SE_Li256ELb1ELb1ELb0ELb0EEENS1_36VarlenDynamicPersistentTileSchedulerILi64ELi64ELi256ELi128ELb0ELb1ELb1ELb0ELb1ELb1EEEEEEEEEvNT_6ParamsE,"ax",@progbits
	.align	128
.text._ZN7cutlass13device_kernelIN5flash11enable_sm90INS1_16FlashAttnFwdSm90INS1_25CollectiveMainloopFwdSm90ILi2EN4cute5tupleIJNS5_1CILi1EEES8_S8_EEENS6_IJNS7_ILi64EEESA_SA_EEELi512ENS_6half_tEfNS_4arch4Sm90ELb0ELb0ELb0ELb1ELb1ELb0ELb0ELb0ELb0ELb1ELb0ELb0EEENS1_21CollectiveEpilogueFwdINS6_IJSA_NS7_ILi512EEESA_EEES9_SC_SE_Li256ELb1ELb1ELb0ELb0EEENS1_36VarlenDynamicPersistentTileSchedulerILi64ELi64ELi256ELi128ELb0ELb1ELb1ELb0ELb1ELb1EEEEEEEEEvNT_6ParamsE:
        .type           _ZN7cutlass13device_kernelIN5flash11enable_sm90INS1_16FlashAttnFwdSm90INS1_25CollectiveMainloopFwdSm90ILi2EN4cute5tupleIJNS5_1CILi1EEES8_S8_EEENS6_IJNS7_ILi64EEESA_SA_EEELi512ENS_6half_tEfNS_4arch4Sm90ELb0ELb0ELb0ELb1ELb1ELb0ELb0ELb0ELb0ELb1ELb0ELb0EEENS1_21CollectiveEpilogueFwdINS6_IJSA_NS7_ILi512EEESA_EEES9_SC_SE_Li256ELb1ELb1ELb0ELb0EEENS1_36VarlenDynamicPersistentTileSchedulerILi64ELi64ELi256ELi128ELb0ELb1ELb1ELb0ELb1ELb1EEEEEEEEEvNT_6ParamsE,@function
        .size           _ZN7cutlass13device_kernelIN5flash11enable_sm90INS1_16FlashAttnFwdSm90INS1_25CollectiveMainloopFwdSm90ILi2EN4cute5tupleIJNS5_1CILi1EEES8_S8_EEENS6_IJNS7_ILi64EEESA_SA_EEELi512ENS_6half_tEfNS_4arch4Sm90ELb0ELb0ELb0ELb1ELb1ELb0ELb0ELb0ELb0ELb1ELb0ELb0EEENS1_21CollectiveEpilogueFwdINS6_IJSA_NS7_ILi512EEESA_EEES9_SC_SE_Li256ELb1ELb1ELb0ELb0EEENS1_36VarlenDynamicPersistentTileSchedulerILi64ELi64ELi256ELi128ELb0ELb1ELb1ELb0ELb1ELb1EEEEEEEEEvNT_6ParamsE,(.L_x_5635 - _ZN7cutlass13device_kernelIN5flash11enable_sm90INS1_16FlashAttnFwdSm90INS1_25CollectiveMainloopFwdSm90ILi2EN4cute5tupleIJNS5_1CILi1EEES8_S8_EEENS6_IJNS7_ILi64EEESA_SA_EEELi512ENS_6half_tEfNS_4arch4Sm90ELb0ELb0ELb0ELb1ELb1ELb0ELb0ELb0ELb0ELb1ELb0ELb0EEENS1_21CollectiveEpilogueFwdINS6_IJSA_NS7_ILi512EEESA_EEES9_SC_SE_Li256ELb1ELb1ELb0ELb0EEENS1_36VarlenDynamicPersistentTileSchedulerILi64ELi64ELi256ELi128ELb0ELb1ELb1ELb0ELb1ELb1EEEEEEEEEvNT_6ParamsE)
        .other          _ZN7cutlass13device_kernelIN5flash11enable_sm90INS1_16FlashAttnFwdSm90INS1_25CollectiveMainloopFwdSm90ILi2EN4cute5tupleIJNS5_1CILi1EEES8_S8_EEENS6_IJNS7_ILi64EEESA_SA_EEELi512ENS_6half_tEfNS_4arch4Sm90ELb0ELb0ELb0ELb1ELb1ELb0ELb0ELb0ELb0ELb1ELb0ELb0EEENS1_21CollectiveEpilogueFwdINS6_IJSA_NS7_ILi512EEESA_EEES9_SC_SE_Li256ELb1ELb1ELb0ELb0EEENS1_36VarlenDynamicPersistentTileSchedulerILi64ELi64ELi256ELi128ELb0ELb1ELb1ELb0ELb1ELb1EEEEEEEEEvNT_6ParamsE,@"STO_CUDA_ENTRY STV_DEFAULT"
_ZN7cutlass13device_kernelIN5flash11enable_sm90INS1_16FlashAttnFwdSm90INS1_25CollectiveMainloopFwdSm90ILi2EN4cute5tupleIJNS5_1CILi1EEES8_S8_EEENS6_IJNS7_ILi64EEESA_SA_EEELi512ENS_6half_tEfNS_4arch4Sm90ELb0ELb0ELb0ELb1ELb1ELb0ELb0ELb0ELb0ELb1ELb0ELb0EEENS1_21CollectiveEpilogueFwdINS6_IJSA_NS7_ILi512EEESA_EEES9_SC_SE_Li256ELb1ELb1ELb0ELb0EEENS1_36VarlenDynamicPersistentTileSchedulerILi64ELi64ELi256ELi128ELb0ELb1ELb1ELb0ELb1ELb1EEEEEEEEEvNT_6ParamsE:
        /* <DEDUP_REMOVED lines=41> */
.L_x_343:
        /* <DEDUP_REMOVED lines=22> */
.L_x_344:
        /* <DEDUP_REMOVED lines=18> */
.L_x_345:
        /* <DEDUP_REMOVED lines=22> */
.L_x_346:
        /* <DEDUP_REMOVED lines=23> */
.L_x_347:
        /* <DEDUP_REMOVED lines=8> */
.L_x_349:
[----:B------:R-:W-:-:S08]  /*0860*/  NOP ;  /* 0x0000000000007918 */ /* 0x000fd00000000000 */
[----:B------:R-:W0:Y:S02]  /*0870*/  USETMAXREG.TRY_ALLOC.CTAPOOL UP0, 0xe8 ;  /* 0x000000e8000079c8 */ /* 0x000e240008000600 */
[----:B0-----:R-:W-:-:S13]  /*0880*/  PLOP3.LUT P0, PT, PT, PT, UP0, 0x80, 0x0 ;  /* 0x000000000000781c */ /* 0x001fda0003f0f008 */
[----:B------:R-:W-:Y:S05]  /*0890*/  @!P0 BRA `(.L_x_349) ;  /* 0xfffffffc00f08947 */ /* 0x000fea000383ffff */
[----:B------:R-:W0:Y:S01]  /*08a0*/  S2R R2, SR_TID.X ;  /* 0x0000000000027919 */ /* 0x000e220000002100 */
[----:B------:R-:W1:Y:S01]  /*08b0*/  S2UR UR40, SR_CgaCtaId ;  /* 0x00000000002879c3 */ /* 0x000e620000008800 */
[----:B------:R-:W-:Y:S01]  /*08c0*/  UMOV UR41, 0x400 ;  /* 0x0000040000297882 */ /* 0x000fe20000000000 */
[----:B------:R-:W-:Y:S01]  /*08d0*/  ULDC UR4, c[0x0][0xc3c] ;  /* 0x00030f0000047ab9 */ /* 0x000fe20000000800 */
[----:B-1----:R-:W-:Y:S01]  /*08e0*/  ULEA UR41, UR40, UR41, 0x18 ;  /* 0x0000002928297291 */ /* 0x002fe2000f8ec03f */
[----:B0-----:R-:W-:-:S04]  /*08f0*/  LOP3.LUT R0, R2, 0xffffff80, RZ, 0xc0, !PT ;  /* 0xffffff8002007812 */ /* 0x001fc800078ec0ff */
[----:B------:R-:W-:-:S13]  /*0900*/  ISETP.NE.AND P0, PT, R0, 0x80, PT ;  /* 0x000000800000780c */ /* 0x000fda0003f05270 */
[----:B------:R-:W-:Y:S06]  /*0910*/  @!P0 BAR.ARV 0x8, 0x100 ;  /* 0x0204000000008b1d */ /* 0x000fec0000002000 */
[----:B------:R-:W-:-:S13]  /*0920*/  ISETP.GE.U32.AND P0, PT, R2, 0x100, PT ;  /* 0x000001000200780c */ /* 0x000fda0003f06070 */
[----:B------:R-:W-:Y:S08]  /*0930*/  @P0 BAR.ARV 0xf, 0x100 ;  /* 0x03c4000000000b1d */ /* 0x000ff00000002000 */
[----:B------:R-:W-:Y:S06]  /*0940*/  BAR.SYNC.DEFER_BLOCKING 0x5, 0x180 ;  /* 0x0146000000007b1d */ /* 0x000fec0000010000 */
[----:B------:R-:W0:Y:S02]  /*0950*/  LDS.128 R4, [UR41+0x28cd0] ;  /* 0x028cd029ff047984 */ /* 0x000e240008000c00 */
[----:B------:R-:W-:Y:S06]  /*0960*/  BAR.ARV 0x4, 0x180 ;  /* 0x0106000000007b1d */ /* 0x000fec0000002000 */
[----:B0-----:R-:W-:-:S13]  /*0970*/  ISETP.GE.AND P0, PT, R7, UR4, PT ;  /* 0x0000000407007c0c */ /* 0x001fda000bf06270 */
[----:B------:R-:W-:Y:S05]  /*0980*/  @P0 EXIT ;  /* 0x000000000000094d */ /* 0x000fea0003800000 */
[----:B------:R-:W-:Y:S01]  /*0990*/  VIADD R197, R2, 0xffffff80 ;  /* 0xffffff8002c57836 */ /* 0x000fe20000000000 */
[----:B------:R-:W-:Y:S01]  /*09a0*/  R2UR UR5, R5 ;  /* 0x00000000050572ca */ /* 0x000fe200000e0000 */
[----:B------:R-:W-:Y:S01]  /*09b0*/  IMAD.MOV.U32 R23, RZ, RZ, 0x40 ;  /* 0x00000040ff177424 */ /* 0x000fe200078e00ff */
[----:B------:R-:W-:Y:S01]  /*09c0*/  R2UR UR7, R7 ;  /* 0x00000000070772ca */ /* 0x000fe200000e0000 */
[----:B------:R-:W-:Y:S01]  /*09d0*/  ULOP3.LUT UR46, UR39, 0x1, URZ, 0xfc, !UPT ;  /* 0x00000001272e7892 */ /* 0x000fe2000f8efc3f */
[----:B------:R-:W-:Y:S01]  /*09e0*/  SHF.R.S32.HI R0, RZ, 0x1f, R197 ;  /* 0x0000001fff007819 */ /* 0x000fe200000114c5 */
[----:B------:R-:W-:Y:S01]  /*09f0*/  UMOV UR36, URZ ;  /* 0x0000003f00247c82 */ /* 0x000fe20008000000 */
[----:B------:R-:W-:Y:S01]  /*0a00*/  R2UR UR6, R6 ;  /* 0x00000000060672ca */ /* 0x000fe200000e0000 */
[----:B------:R-:W-:Y:S01]  /*0a10*/  UMOV UR37, URZ ;  /* 0x0000003f00257c82 */ /* 0x000fe20008000000 */
[CC--:B------:R-:W-:Y:S01]  /*0a20*/  LEA.HI R2, R0.reuse, R197.reuse, RZ, 0x4 ;  /* 0x000000c500027211 */ /* 0x0c0fe200078f20ff */
[----:B------:R-:W-:Y:S01]  /*0a30*/  UMOV UR38, URZ ;  /* 0x0000003f00267c82 */ /* 0x000fe20008000000 */
[----:B------:R-:W-:-:S02]  /*0a40*/  LEA.HI R5, R0, R197, RZ, 0x5 ;  /* 0x000000c500057211 */ /* 0x000fc400078f28ff */
[----:B------:R-:W-:Y:S02]  /*0a50*/  SHF.R.S32.HI R3, RZ, 0x4, R2 ;  /* 0x00000004ff037819 */ /* 0x000fe40000011402 */
[----:B------:R-:W-:Y:S02]  /*0a60*/  LEA.HI R7, R0, R197, RZ, 0x2 ;  /* 0x000000c500077211 */ /* 0x000fe400078f10ff */
[----:B------:R-:W-:Y:S02]  /*0a70*/  LEA.HI R4, R2, R3, RZ, 0x1 ;  /* 0x0000000302047211 */ /* 0x000fe400078f08ff */
[--C-:B------:R-:W-:Y:S02]  /*0a80*/  SHF.R.S32.HI R11, RZ, 0x5, R5.reuse ;  /* 0x00000005ff0b7819 */ /* 0x100fe40000011405 */
[----:B------:R-:W-:Y:S02]  /*0a90*/  LOP3.LUT R4, R4, 0x1ffffffe, RZ, 0xc0, !PT ;  /* 0x1ffffffe04047812 */ /* 0x000fe400078ec0ff */
[----:B------:R-:W-:-:S02]  /*0aa0*/  SHF.R.S32.HI R6, RZ, 0x1f, R5 ;  /* 0x0000001fff067819 */ /* 0x000fc40000011405 */
[----:B------:R-:W-:Y:S01]  /*0ab0*/  LOP3.LUT R8, R7, 0xfffffffc, RZ, 0xc0, !PT ;  /* 0xfffffffc07087812 */ /* 0x000fe200078ec0ff */
[----:B------:R-:W-:Y:S01]  /*0ac0*/  IMAD.IADD R9, R3, 0x1, -R4 ;  /* 0x0000000103097824 */ /* 0x000fe200078e0a04 */
[----:B------:R-:W-:Y:S02]  /*0ad0*/  LOP3.LUT R4, R2, 0xfffffff0, RZ, 0xc0, !PT ;  /* 0xfffffff002047812 */ /* 0x000fe400078ec0ff */
[----:B------:R-:W-:Y:S01]  /*0ae0*/  LEA.HI R3, R0, R197, RZ, 0x7 ;  /* 0x000000c500037211 */ /* 0x000fe200078f38ff */
[C---:B------:R-:W-:Y:S01]  /*0af0*/  IMAD.IADD R10, R197.reuse, 0x1, -R8 ;  /* 0x00000001c50a7824 */ /* 0x040fe200078e0a08 */
[----:B------:R-:W-:Y:S01]  /*0b00*/  LEA.HI R6, R6, R11, RZ, 0x2 ;  /* 0x0000000b06067211 */ /* 0x000fe200078f10ff */
[----:B------:R-:W-:Y:S01]  /*0b10*/  IMAD.IADD R7, R197, 0x1, -R4 ;  /* 0x00000001c5077824 */ /* 0x000fe200078e0a04 */
[----:B------:R-:W-:Y:S01]  /*0b20*/  LOP3.LUT R2, R3, 0xffffff80, RZ, 0xc0, !PT ;  /* 0xffffff8003027812 */ /* 0x000fe200078ec0ff */
[----:B------:R-:W-:Y:S01]  /*0b30*/  IMAD.SHL.U32 R9, R9, 0x8, RZ ;  /* 0x0000000809097824 */ /* 0x000fe200078e00ff */
[----:B------:R-:W-:-:S02]  /*0b40*/  SHF.R.S32.HI R192, RZ, 0x7, R3 ;  /* 0x00000007ffc07819 */ /* 0x000fc40000011403 */
[--C-:B------:R-:W-:Y:S01]  /*0b50*/  SHF.R.S32.HI R4, RZ, 0x1f, R7.reuse ;  /* 0x0000001fff047819 */ /* 0x100fe20000011407 */
[----:B------:R-:W-:Y:S01]  /*0b60*/  IMAD.IADD R2, R197, 0x1, -R2 ;  /* 0x00000001c5027824 */ /* 0x000fe200078e0a02 */
[----:B------:R-:W-:Y:S01]  /*0b70*/  LOP3.LUT R6, R6, 0x3ffffc, RZ, 0xc0, !PT ;  /* 0x003ffffc06067812 */ /* 0x000fe200078ec0ff */
[----:B------:R-:W-:Y:S01]  /*0b80*/  IMAD R15, R192, 0x100, R7 ;  /* 0x00000100c00f7824 */ /* 0x000fe200078e0207 */
[----:B------:R-:W-:Y:S02]  /*0b90*/  LEA.HI R8, R4, R7, RZ, 0x3 ;  /* 0x0000000704087211 */ /* 0x000fe400078f18ff */
[----:B------:R-:W-:Y:S01]  /*0ba0*/  LEA.HI R12, R10, R10, RZ, 0x1 ;  /* 0x0000000a0a0c7211 */ /* 0x000fe200078f08ff */
[----:B------:R-:W-:Y:S01]  /*0bb0*/  IMAD.IADD R4, R11, 0x1, -R6 ;  /* 0x000000010b047824 */ /* 0x000fe200078e0a06 */
[----:B------:R-:W-:Y:S02]  /*0bc0*/  SHF.R.S32.HI R5, RZ, 0x1f, R2 ;  /* 0x0000001fff057819 */ /* 0x000fe40000011402 */
[----:B------:R-:W-:Y:S01]  /*0bd0*/  LOP3.LUT R13, R12, 0x1ffffffe, RZ, 0xc0, !PT ;  /* 0x1ffffffe0c0d7812 */ /* 0x000fe200078ec0ff */
[----:B------:R-:W-:Y:S01]  /*0be0*/  IMAD R196, R4, 0x10, R15 ;  /* 0x0000001004c47824 */ /* 0x000fe200078e020f */
[----:B------:R-:W-:-:S02]  /*0bf0*/  LEA.HI R4, R5, R2, RZ, 0x2 ;  /* 0x0000000205047211 */ /* 0x000fc400078f10ff */
[C---:B------:R-:W-:Y:S01]  /*0c00*/  LOP3.LUT R6, R8.reuse, 0xfffffff8, RZ, 0xc0, !PT ;  /* 0xfffffff808067812 */ /* 0x040fe200078ec0ff */
[----:B------:R-:W-:Y:S01]  /*0c10*/  IMAD.SHL.U32 R8, R8, 0x40, RZ ;  /* 0x0000004008087824 */ /* 0x000fe200078e00ff */
[----:B------:R-:W-:Y:S01]  /*0c20*/  IADD3 R195, R10, -R13, RZ ;  /* 0x8000000d0ac37210 */ /* 0x000fe20007ffe0ff */
[----:B------:R-:W-:Y:S01]  /*0c30*/  IMAD.U32 R196, R196, 0x40, R9 ;  /* 0x00000040c4c47824 */ /* 0x000fe200078e0009 */
[----:B------:R-:W-:Y:S01]  /*0c40*/  LOP3.LUT R13, R4, 0x7ffffffc, RZ, 0xc0, !PT ;  /* 0x7ffffffc040d7812 */ /* 0x000fe200078ec0ff */
[----:B------:R-:W-:Y:S01]  /*0c50*/  IMAD.IADD R7, R7, 0x1, -R6 ;  /* 0x0000000107077824 */ /* 0x000fe200078e0a06 */
[----:B------:R-:W-:Y:S02]  /*0c60*/  LEA.HI R6, R5, R2, RZ, 0x5 ;  /* 0x0000000205067211 */ /* 0x000fe400078f28ff */
[----:B------:R-:W-:Y:S01]  /*0c70*/  LOP3.LUT R8, R8, 0x7ffffe00, RZ, 0xc0, !PT ;  /* 0x7ffffe0008087812 */ /* 0x000fe200078ec0ff */
[----:B------:R-:W-:Y:S01]  /*0c80*/  IMAD.IADD R13, R2, 0x1, -R13 ;  /* 0x00000001020d7824 */ /* 0x000fe200078e0a0d */
[----:B------:R-:W-:Y:S01]  /*0c90*/  SHF.R.S32.HI R5, RZ, 0x2, R4 ;  /* 0x00000002ff057819 */ /* 0x000fe20000011404 */
[----:B------:R-:W-:Y:S01]  /*0ca0*/  IMAD.SHL.U32 R2, R7, 0x40, RZ ;  /* 0x0000004007027824 */ /* 0x000fe200078e00ff */
[----:B------:R-:W-:Y:S01]  /*0cb0*/  LEA.HI R0, R0, R197, RZ, 0x3 ;  /* 0x000000c500007211 */ /* 0x000fe200078f18ff */
[----:B------:R-:W-:Y:S01]  /*0cc0*/  IMAD R8, R11, 0x400, R8 ;  /* 0x000004000b087824 */ /* 0x000fe200078e0208 */
[----:B------:R-:W-:Y:S01]  /*0cd0*/  SHF.R.S32.HI R4, RZ, 0x1f, R4 ;  /* 0x0000001fff047819 */ /* 0x000fe20000011404 */
[----:B------:R-:W-:Y:S01]  /*0ce0*/  IMAD.SHL.U32 R17, R13, 0x2, RZ ;  /* 0x000000020d117824 */ /* 0x000fe200078e00ff */
[----:B------:R-:W-:-:S02]  /*0cf0*/  LOP3.LUT R2, R2, 0x1c0, RZ, 0xc0, !PT ;  /* 0x000001c002027812 */ /* 0x000fc400078ec0ff */
[----:B------:R-:W-:Y:S02]  /*0d00*/  LOP3.LUT R190, R0, 0xfffffff8, RZ, 0xc0, !PT ;  /* 0xfffffff800be7812 */ /* 0x000fe400078ec0ff */
[----:B------:R-:W-:Y:S02]  /*0d10*/  LOP3.LUT R9, R2, 0x8, R9, 0xf8, !PT ;  /* 0x0000000802097812 */ /* 0x000fe400078ef809 */
[----:B------:R-:W-:Y:S01]  /*0d20*/  SHF.R.U32.HI R2, RZ, 0x3, R2 ;  /* 0x00000003ff027819 */ /* 0x000fe20000011602 */
[----:B------:R-:W-:Y:S01]  /*0d30*/  IMAD.IADD R190, R197, 0x1, -R190 ;  /* 0x00000001c5be7824 */ /* 0x000fe200078e0abe */
[----:B------:R-:W-:Y:S02]  /*0d40*/  LEA.HI R4, R4, R5, RZ, 0x3 ;  /* 0x0000000504047211 */ /* 0x000fe400078f18ff */
[----:B------:R-:W-:Y:S01]  /*0d50*/  LOP3.LUT R9, R9, R2, RZ, 0x3c, !PT ;  /* 0x0000000209097212 */ /* 0x000fe200078e3cff */
[----:B------:R-:W-:Y:S01]  /*0d60*/  IMAD.SHL.U32 R2, R190, 0x8, RZ ;  /* 0x00000008be027824 */ /* 0x000fe200078e00ff */
[----:B------:R-:W-:-:S02]  /*0d70*/  R2P PR, R7, 0x6 ;  /* 0x0000000607007804 */ /* 0x000fc40000000000 */
[----:B------:R-:W-:Y:S01]  /*0d80*/  IADD3 R8, R8, R9, RZ ;  /* 0x0000000908087210 */ /* 0x000fe20007ffe0ff */
[----:B------:R-:W-:Y:S01]  /*0d90*/  VIADD R189, R2, 0x40 ;  /* 0x0000004002bd7836 */ /* 0x000fe20000000000 */
[----:B------:R-:W-:Y:S01]  /*0da0*/  LOP3.LUT R4, R4, 0xfffffff8, RZ, 0xc0, !PT ;  /* 0xfffffff804047812 */ /* 0x000fe200078ec0ff */
[C---:B------:R-:W-:Y:S01]  /*0db0*/  VIADD R188, R2.reuse, 0x80 ;  /* 0x0000008002bc7836 */ /* 0x040fe20000000000 */
[----:B------:R-:W-:Y:S01]  /*0dc0*/  LEA.HI R3, R3, R192, RZ, 0x1 ;  /* 0x000000c003037211 */ /* 0x000fe200078f08ff */
[----:B------:R-:W-:Y:S01]  /*0dd0*/  VIADD R187, R2, 0xc0 ;  /* 0x000000c002bb7836 */ /* 0x000fe20000000000 */
[----:B------:R-:W-:Y:S01]  /*0de0*/  LEA R19, R8, UR41, 0x1 ;  /* 0x0000002908137c11 */ /* 0x000fe2000f8e08ff */
[----:B------:R-:W-:Y:S01]  /*0df0*/  IMAD.IADD R5, R5, 0x1, -R4 ;  /* 0x0000000105057824 */ /* 0x000fe200078e0a04 */
[----:B------:R-:W-:Y:S01]  /*0e00*/  SHF.R.S32.HI R6, RZ, 0x5, R6 ;  /* 0x00000005ff067819 */ /* 0x000fe20000011406 */
[C---:B------:R-:W-:Y:S01]  /*0e10*/  VIADD R186, R2.reuse, 0x100 ;  /* 0x0000010002ba7836 */ /* 0x040fe20000000000 */
[----:B------:R-:W-:Y:S01]  /*0e20*/  LOP3.LUT R3, R3, 0xfffffe, RZ, 0xc0, !PT ;  /* 0x00fffffe03037812 */ /* 0x000fe200078ec0ff */
[----:B------:R-:W-:Y:S01]  /*0e30*/  VIADD R184, R19, 0x26800 ;  /* 0x0002680013b87836 */ /* 0x000fe20000000000 */
[----:B------:R-:W-:Y:S01]  /*0e40*/  SEL R23, R23, 0xffffffc0, !P2 ;  /* 0xffffffc017177807 */ /* 0x000fe20005000000 */
[C---:B------:R-:W-:Y:S01]  /*0e50*/  VIADD R185, R2.reuse, 0x140 ;  /* 0x0000014002b97836 */ /* 0x040fe20000000000 */
[C---:B------:R-:W-:Y:S01]  /*0e60*/  IADD3 R194, R2.reuse, 0x180, RZ ;  /* 0x0000018002c27810 */ /* 0x040fe20007ffe0ff */
[----:B------:R-:W-:Y:S01]  /*0e70*/  VIADD R193, R2, 0x1c0 ;  /* 0x000001c002c17836 */ /* 0x000fe20000000000 */
[----:B------:R-:W-:Y:S01]  /*0e80*/  SHF.R.S32.HI R191, RZ, 0x3, R0 ;  /* 0x00000003ffbf7819 */ /* 0x000fe20000011400 */
[----:B------:R-:W-:Y:S01]  /*0e90*/  VIADD R22, R19, 0x26820 ;  /* 0x0002682013167836 */ /* 0x000fe20000000000 */
[----:B------:R-:W-:Y:S01]  /*0ea0*/  SHF.R.S32.HI R204, RZ, 0x1f, R189 ;  /* 0x0000001fffcc7819 */ /* 0x000fe200000114bd */
[----:B------:R-:W-:Y:S01]  /*0eb0*/  IMAD R16, R6, 0x10, R5 ;  /* 0x0000001006107824 */ /* 0x000fe200078e0205 */
[----:B------:R-:W-:Y:S01]  /*0ec0*/  SHF.R.S32.HI R203, RZ, 0x1f, R188 ;  /* 0x0000001fffcb7819 */ /* 0x000fe200000114bc */
[----:B------:R-:W-:Y:S01]  /*0ed0*/  IMAD.IADD R3, R192, 0x1, -R3 ;  /* 0x00000001c0037824 */ /* 0x000fe200078e0a03 */
[----:B------:R-:W-:Y:S01]  /*0ee0*/  SHF.R.S32.HI R202, RZ, 0x1f, R187 ;  /* 0x0000001fffca7819 */ /* 0x000fe200000114bb */
[C---:B------:R-:W-:Y:S01]  /*0ef0*/  @P1 VIADD R22, R184.reuse, 0xffffffe0 ;  /* 0xffffffe0b8161836 */ /* 0x040fe20000000000 */
[----:B------:R-:W-:Y:S01]  /*0f00*/  SHF.R.S32.HI R201, RZ, 0x1f, R186 ;  /* 0x0000001fffc97819 */ /* 0x000fe200000114ba */
[----:B------:R-:W-:Y:S01]  /*0f10*/  IMAD.IADD R184, R184, 0x1, R23 ;  /* 0x00000001b8b87824 */ /* 0x000fe200078e0217 */
[----:B------:R-:W-:Y:S01]  /*0f20*/  SHF.R.S32.HI R200, RZ, 0x1f, R185 ;  /* 0x0000001fffc87819 */ /* 0x000fe200000114b9 */
[----:B------:R-:W-:Y:S01]  /*0f30*/  IMAD.SHL.U32 R18, R3, 0x100, RZ ;  /* 0x0000010003127824 */ /* 0x000fe200078e00ff */
[----:B------:R-:W-:Y:S01]  /*0f40*/  SHF.R.S32.HI R199, RZ, 0x1f, R194 ;  /* 0x0000001fffc77819 */ /* 0x000fe200000114c2 */
[----:B------:R-:W-:Y:S01]  /*0f50*/  IMAD R195, R195, 0x8, R16 ;  /* 0x00000008c3c37824 */ /* 0x000fe200078e0210 */
[----:B------:R-:W-:Y:S01]  /*0f60*/  SHF.R.S32.HI R198, RZ, 0x1f, R193 ;  /* 0x0000001fffc67819 */ /* 0x000fe200000114c1 */
[----:B------:R-:W-:-:S07]  /*0f70*/  IMAD.IADD R23, R23, 0x1, R22 ;  /* 0x0000000117177824 */ /* 0x000fce00078e0216 */
.L_x_399:
[----:B------:R-:W-:Y:S01]  /*0f80*/  ULDC.64 UR8, c[0x0][0xc88] ;  /* 0x0003220000087ab9 */ /* 0x000fe20000000a00 */
[----:B------:R-:W-:Y:S01]  /*0f90*/  ULDC.64 UR10, c[0x0][0xa20] ;  /* 0x00028800000a7ab9 */ /* 0x000fe20000000a00 */
[----:B------:R-:W-:Y:S01]  /*0fa0*/  UIMAD.WIDE UR8, UR7, 0x4, UR8 ;  /* 0x00000004070878a5 */ /* 0x000fe2000f8e0208 */
[----:B------:R-:W-:-:S05]  /*0fb0*/  ULDC UR4, c[0x0][0x424] ;  /* 0x0001090000047ab9 */ /* 0x000fca0000000800 */
[----:B0-2-4-:R-:W-:Y:S01]  /*0fc0*/  MOV R4, UR8 ;  /* 0x0000000800047c02 */ /* 0x015fe20008000f00 */
[----:B------:R-:W-:Y:S01]  /*0fd0*/  IMAD.U32 R5, RZ, RZ, UR9 ;  /* 0x00000009ff057e24 */ /* 0x000fe2000f8e00ff */
[----:B------:R-:W-:-:S04]  /*0fe0*/  ULDC.64 UR8, c[0x0][0xa28] ;  /* 0x00028a0000087ab9 */ /* 0x000fc80000000a00 */
[----:B------:R-:W2:Y:S01]  /*0ff0*/  LDG.E R4, desc[UR50][R4.64] ;  /* 0x0000003204047981 */ /* 0x000ea2000c1e1900 */
[----:B------:R-:W-:Y:S02]  /*1000*/  UISETP.NE.U32.AND UP0, UPT, UR8, URZ, UPT ;  /* 0x0000003f0800728c */ /* 0x000fe4000bf05070 */
[----:B------:R-:W-:Y:S02]  /*1010*/  UISETP.NE.U32.AND UP1, UPT, UR10, URZ, UPT ;  /* 0x0000003f0a00728c */ /* 0x000fe4000bf25070 */
[----:B------:R-:W-:Y:S02]  /*1020*/  UISETP.NE.AND.EX UP0, UPT, UR9, URZ, UPT, UP0 ;  /* 0x0000003f0900728c */ /* 0x000fe4000bf05300 */
[----:B------:R-:W-:-:S04]  /*1030*/  UISETP.NE.AND.EX UP1, UPT, UR11, URZ, UPT, UP1 ;  /* 0x0000003f0b00728c */ /* 0x000fc8000bf25310 */
[----:B------:R-:W-:Y:S02]  /*1040*/  PLOP3.LUT P0, PT, PT, PT, UP0, 0x80, 0x0 ;  /* 0x000000000000781c */ /* 0x000fe40003f0f008 */
[----:B------:R-:W-:Y:S02]  /*1050*/  PLOP3.LUT P1, PT, PT, PT, UP1, 0x80, 0x0 ;  /* 0x000000000000781c */ /* 0x000fe40003f2f018 */
[----:B--2---:R-:W-:-:S13]  /*1060*/  R2UR UR42, R4 ;  /* 0x00000000042a72ca */ /* 0x004fda00000e0000 */
[----:B------:R-:W-:Y:S02]  /*1070*/  USHF.R.S32.HI UR43, URZ, 0x1f, UR42 ;  /* 0x0000001f3f2b7899 */ /* 0x000fe4000801142a */
[----:B------:R-:W-:Y:S02]  /*1080*/  @UP0 ULEA UR8, UP2, UR42, UR8, 0x2 ;  /* 0x000000082a080291 */ /* 0x000fe4000f84103f */
[----:B------:R-:W-:Y:S02]  /*1090*/  @UP1 ULEA UR10, UP3, UR42, UR10, 0x2 ;  /* 0x0000000a2a0a1291 */ /* 0x000fe4000f86103f */
[----:B------:R-:W-:Y:S02]  /*10a0*/  @UP0 ULEA.HI.X UR9, UR42, UR9, UR43, 0x2, UP2 ;  /* 0x000000092a090291 */ /* 0x000fe400090f142b */
[----:B------:R-:W-:Y:S01]  /*10b0*/  @UP1 ULEA.HI.X UR11, UR42, UR11, UR43, 0x2, UP3 ;  /* 0x0000000b2a0b1291 */ /* 0x000fe200098f142b */
[----:B------:R-:W-:Y:S02]  /*10c0*/  IMAD.U32 R4, RZ, RZ, UR8 ;  /* 0x00000008ff047e24 */ /* 0x000fe4000f8e00ff */
[----:B-1----:R-:W-:-:S02]  /*10d0*/  IMAD.U32 R6, RZ, RZ, UR10 ;  /* 0x0000000aff067e24 */ /* 0x002fc4000f8e00ff */
[----:B------:R-:W-:Y:S01]  /*10e0*/  IMAD.U32 R5, RZ, RZ, UR9 ;  /* 0x00000009ff057e24 */ /* 0x000fe2000f8e00ff */
[----:B------:R-:W-:Y:S01]  /*10f0*/  ULDC.64 UR8, c[0x0][0x418] ;  /* 0x0001060000087ab9 */ /* 0x000fe20000000a00 */
[----:B---3--:R-:W-:-:S03]  /*1100*/  IMAD.U32 R7, RZ, RZ, UR11 ;  /* 0x0000000bff077e24 */ /* 0x008fc6000f8e00ff */
[----:B------:R-:W2:Y:S04]  /*1110*/  @P0 LDG.E R4, desc[UR50][R4.64] ;  /* 0x0000003204040981 */ /* 0x000ea8000c1e1900 */
[----:B------:R-:W3:Y:S01]  /*1120*/  @P1 LDG.E R6, desc[UR50][R6.64] ;  /* 0x0000003206061981 */ /* 0x000ee2000c1e1900 */
[----:B------:R-:W-:Y:S01]  /*1130*/  UISETP.NE.U32.AND UP0, UPT, UR8, URZ, UPT ;  /* 0x0000003f0800728c */ /* 0x000fe2000bf05070 */
[----:B------:R-:W-:Y:S01]  /*1140*/  CS2R R20, SRZ ;  /* 0x0000000000147805 */ /* 0x000fe2000001ff00 */
[----:B------:R-:W-:Y:S01]  /*1150*/  UMOV UR44, UR5 ;  /* 0x00000005002c7c82 */ /* 0x000fe20008000000 */
[----:B------:R-:W-:Y:S01]  /*1160*/  ULDC UR5, c[0x0][0x2f0] ;  /* 0x0000bc0000057ab9 */ /* 0x000fe20000000800 */
[----:B------:R-:W-:Y:S01]  /*1170*/  UISETP.NE.AND.EX UP0, UPT, UR9, URZ, UPT, UP0 ;  /* 0x0000003f0900728c */ /* 0x000fe2000bf05300 */
[----:B------:R-:W-:Y:S01]  /*1180*/  IMAD.MOV.U32 R0, RZ, RZ, RZ ;  /* 0x000000ffff007224 */ /* 0x000fe200078e00ff */
[----:B------:R-:W-:Y:S01]  /*1190*/  UMOV UR49, URZ ;  /* 0x0000003f00317c82 */ /* 0x000fe20008000000 */
[----:B------:R-:W-:Y:S01]  /*11a0*/  UMOV UR45, UR6 ;  /* 0x00000006002d7c82 */ /* 0x000fe20008000000 */
[----:B------:R-:W-:Y:S01]  /*11b0*/  USEL UR4, UR4, 0x1, UP0 ;  /* 0x0000000104047887 */ /* 0x000fe20008000000 */
[----:B------:R-:W-:Y:S01]  /*11c0*/  IMAD.MOV.U32 R150, RZ, RZ, RZ ;  /* 0x000000ffff967224 */ /* 0x000fe200078e00ff */
[----:B------:R-:W-:Y:S01]  /*11d0*/  UISETP.NE.AND UP0, UPT, UR47, 0x1, UPT ;  /* 0x000000012f00788c */ /* 0x000fe2000bf05270 */
[----:B------:R-:W-:Y:S01]  /*11e0*/  CS2R R148, SRZ ;  /* 0x0000000000947805 */ /* 0x000fe2000001ff00 */
[----:B------:R-:W-:Y:S01]  /*11f0*/  UIMAD UR4, UR4, UR5, URZ ;  /* 0x00000005040472a4 */ /* 0x000fe2000f8e023f */
[----:B------:R-:W-:-:S02]  /*1200*/  CS2R R146, SRZ ;  /* 0x0000000000927805 */ /* 0x000fc4000001ff00 */
[----:B------:R-:W-:Y:S02]  /*1210*/  CS2R R144, SRZ ;  /* 0x0000000000907805 */ /* 0x000fe4000001ff00 */
[----:B------:R-:W-:Y:S02]  /*1220*/  CS2R R142, SRZ ;  /* 0x00000000008e7805 */ /* 0x000fe4000001ff00 */
[----:B------:R-:W-:Y:S02]  /*1230*/  CS2R R140, SRZ ;  /* 0x00000000008c7805 */ /* 0x000fe4000001ff00 */
[----:B------:R-:W-:Y:S02]  /*1240*/  CS2R R138, SRZ ;  /* 0x00000000008a7805 */ /* 0x000fe4000001ff00 */
[----:B------:R-:W-:Y:S02]  /*1250*/  CS2R R136, SRZ ;  /* 0x0000000000887805 */ /* 0x000fe4000001ff00 */
        /* <DEDUP_REMOVED lines=46> */
[----:B------:R-:W-:Y:S01]  /*1540*/  CS2R R164, SRZ ;  /* 0x0000000000a47805 */ /* 0x000fe2000001ff00 */
[----:B------:R-:W-:Y:S02]  /*1550*/  IMAD.MOV.U32 R9, RZ, RZ, RZ ;  /* 0x000000ffff097224 */ /* 0x000fe400078e00ff */
[----:B------:R-:W-:Y:S01]  /*1560*/  IMAD.MOV.U32 R168, RZ, RZ, RZ ;  /* 0x000000ffffa87224 */ /* 0x000fe200078e00ff */
[----:B--2---:R-:W-:-:S02]  /*1570*/  @P0 R2UR UR49, R4 ;  /* 0x00000000043102ca */ /* 0x004fc400000e0000 */
[----:B---3--:R-:W-:Y:S01]  /*1580*/  @P1 R2UR UR4, R6 ;  /* 0x00000000060412ca */ /* 0x008fe200000e0000 */
[----:B------:R-:W-:-:S14]  /*1590*/  @P1 BRA `(.L_x_350) ;  /* 0x0000000000341947 */ /* 0x000fdc0003800000 */
[----:B------:R-:W-:Y:S02]  /*15a0*/  ULDC.64 UR6, c[0x0][0xa08] ;  /* 0x0002820000067ab9 */ /* 0x000fe40000000a00 */
[----:B------:R-:W-:-:S04]  /*15b0*/  ISETP.NE.U32.AND P0, PT, RZ, UR6, PT ;  /* 0x00000006ff007c0c */ /* 0x000fc8000bf05070 */
[----:B------:R-:W-:-:S13]  /*15c0*/  ISETP.NE.AND.EX P0, PT, RZ, UR7, PT, P0 ;  /* 0x00000007ff007c0c */ /* 0x000fda000bf05300 */
[----:B------:R-:W-:Y:S05]  /*15d0*/  @!P0 BRA `(.L_x_350) ;  /* 0x0000000000248947 */ /* 0x000fea0003800000 */
[----:B------:R-:W-:Y:S02]  /*15e0*/  ULDC.64 UR4, c[0x0][0xa08] ;  /* 0x0002820000047ab9 */ /* 0x000fe40000000a00 */
[----:B------:R-:W-:-:S06]  /*15f0*/  UIMAD.WIDE UR4, UR42, 0x4, UR4 ;  /* 0x000000042a0478a5 */ /* 0x000fcc000f8e0204 */
[----:B------:R-:W-:Y:S01]  /*1600*/  MOV R4, UR4 ;  /* 0x0000000400047c02 */ /* 0x000fe20008000f00 */
[----:B------:R-:W-:-:S05]  /*1610*/  IMAD.U32 R5, RZ, RZ, UR5 ;  /* 0x00000005ff057e24 */ /* 0x000fca000f8e00ff */
[----:B------:R-:W2:Y:S04]  /*1620*/  LDG.E R6, desc[UR50][R4.64] ;  /* 0x0000003204067981 */ /* 0x000ea8000c1e1900 */
[----:B------:R-:W3:Y:S01]  /*1630*/  LDG.E R3, desc[UR50][R4.64+0x4] ;  /* 0x0000043204037981 */ /* 0x000ee2000c1e1900 */
[----:B--2---:R-:W-:Y:S02]  /*1640*/  R2UR UR4, R6 ;  /* 0x00000000060472ca */ /* 0x004fe400000e0000 */
[----:B---3--:R-:W-:-:S13]  /*1650*/  R2UR UR5, R3 ;  /* 0x00000000030572ca */ /* 0x008fda00000e0000 */
[----:B------:R-:W-:-:S12]  /*1660*/  UIADD3 UR4, -UR4, UR5, URZ ;  /* 0x0000000504047290 */ /* 0x000fd8000fffe13f */
.L_x_350:
[----:B------:R-:W-:Y:S01]  /*1670*/  UIADD3 UR49, -UR49, UR4, URZ ;  /* 0x0000000431317290 */ /* 0x000fe2000fffe13f */
[----:B------:R-:W-:Y:S02]  /*1680*/  PLOP3.LUT P0, PT, PT, PT, UP0, 0x80, 0x0 ;  /* 0x000000000000781c */ /* 0x000fe40003f0f008 */
[----:B------:R-:W-:Y:S01]  /*1690*/  CS2R R38, SRZ ;  /* 0x0000000000267805 */ /* 0x000fe2000001ff00 */
[----:B------:R-:W-:Y:S01]  /*16a0*/  IMAD.MOV.U32 R8, RZ, RZ, RZ ;  /* 0x000000ffff087224 */ /* 0x000fe200078e00ff */
[----:B------:R-:W-:Y:S01]  /*16b0*/  UIADD3 UR4, UR49, 0x3f, URZ ;  /* 0x0000003f31047890 */ /* 0x000fe2000fffe03f */
[----:B------:R-:W-:Y:S02]  /*16c0*/  CS2R R166, SRZ ;  /* 0x0000000000a67805 */ /* 0x000fe4000001ff00 */
[----:B------:R-:W-:Y:S01]  /*16d0*/  CS2R R34, SRZ ;  /* 0x0000000000227805 */ /* 0x000fe2000001ff00 */
[----:B------:R-:W-:Y:S01]  /*16e0*/  IMAD.MOV.U32 R169, RZ, RZ, RZ ;  /* 0x000000ffffa97224 */ /* 0x000fe200078e00ff */
[----:B------:R-:W-:Y:S01]  /*16f0*/  USHF.R.S32.HI UR5, URZ, 0x1f, UR4 ;  /* 0x0000001f3f057899 */ /* 0x000fe20008011404 */
[----:B------:R-:W-:Y:S01]  /*1700*/  CS2R R30, SRZ ;  /* 0x00000000001e7805 */ /* 0x000fe2000001ff00 */
[----:B------:R-:W-:Y:S01]  /*1710*/  IMAD.MOV.U32 R28, RZ, RZ, RZ ;  /* 0x000000ffff1c7224 */ /* 0x000fe200078e00ff */
[----:B------:R-:W-:Y:S01]  /*1720*/  CS2R R170, SRZ ;  /* 0x0000000000aa7805 */ /* 0x000fe2000001ff00 */
[----:B------:R-:W-:Y:S01]  /*1730*/  ULEA.HI UR5, UR5, UR4, URZ, 0x6 ;  /* 0x0000000405057291 */ /* 0x000fe2000f8f303f */
[----:B------:R-:W-:Y:S01]  /*1740*/  CS2R R26, SRZ ;  /* 0x00000000001a7805 */ /* 0x000fe2000001ff00 */
[----:B------:R-:W-:-:S02]  /*1750*/  IMAD.MOV.U32 R172, RZ, RZ, RZ ;  /* 0x000000ffffac7224 */ /* 0x000fc400078e00ff */
[----:B------:R-:W-:Y:S01]  /*1760*/  USHF.R.S32.HI UR48, URZ, 0x6, UR5 ;  /* 0x000000063f307899 */ /* 0x000fe20008011405 */
[----:B------:R-:W-:Y:S11]  /*1770*/  @!P0 BRA `(.L_x_351) ;  /* 0x0000001800448947 */ /* 0x000ff60003800000 */
[----:B------:R-:W-:Y:S01]  /*1780*/  UISETP.GE.AND UP0, UPT, UR49, 0x1, UPT ;  /* 0x000000013100788c */ /* 0x000fe2000bf06270 */
[----:B------:R-:W-:-:S05]  /*1790*/  PLOP3.LUT P0, PT, PT, PT, PT, 0x80, 0x0 ;  /* 0x000000000000781c */ /* 0x000fca0003f0f070 */
[----:B------:R-:W-:-:S13]  /*17a0*/  PLOP3.LUT P1, PT, PT, PT, UP0, 0x80, 0x0 ;  /* 0x000000000000781c */ /* 0x000fda0003f2f008 */
[----:B------:R-:W-:Y:S05]  /*17b0*/  @!P1 BRA `(.L_x_352) ;  /* 0x0000005000d49947 */ /* 0x000fea0003800000 */
        /* <DEDUP_REMOVED lines=14> */
.L_x_353:
[----:B------:R-:W-:Y:S01]  /*18a0*/  ULEA UR16, UR38, UR41, 0x3 ;  /* 0x0000002926107291 */ /* 0x000fe2000f8e183f */
[----:B------:R-:W-:-:S05]  /*18b0*/  IMAD.U32 R0, RZ, RZ, UR37 ;  /* 0x00000025ff007e24 */ /* 0x000fca000f8e00ff */
[----:B------:R-:W-:-:S04]  /*18c0*/  SHF.L.U32 R0, R0, 0x1f, RZ ;  /* 0x0000001f00007819 */ /* 0x000fc800000006ff */
[----:B------:R-:W0:Y:S02]  /*18d0*/  SYNCS.PHASECHK.TRANS64.TRYWAIT P1, [UR16+0x28c50], R0 ;  /* 0x028c5000ff0075a7 */ /* 0x000e240008020150 */
[----:B0-----:R-:W-:Y:S05]  /*18e0*/  @!P1 BRA `(.L_x_354) ;  /* 0x000000d400849947 */ /* 0x001fea0003800000 */
.L_x_484:
        /* <DEDUP_REMOVED lines=40> */
.L_x_355:
        /* <DEDUP_REMOVED lines=8> */
.L_x_362:
[----:B------:R-:W-:Y:S01]  /*1bf0*/  BAR.SYNC.DEFER_BLOCKING 0xe, 0x100 ;  /* 0x0384000000007b1d */ /* 0x000fe20000010000 */
[----:B01----:R-:W-:Y:S01]  /*1c00*/  IMAD.U32 R3, RZ, RZ, UR38 ;  /* 0x00000026ff037e24 */ /* 0x003fe2000f8e00ff */
[----:B------:R-:W-:Y:S01]  /*1c10*/  UIADD3 UR38, UR38, 0x1, URZ ;  /* 0x0000000126267890 */ /* 0x000fe2000fffe03f */
[C---:B------:R-:W-:Y:S02]  /*1c20*/  ISETP.GT.AND P2, PT, R0.reuse, RZ, PT ;  /* 0x000000ff0000720c */ /* 0x040fe40003f44270 */
[----:B------:R-:W-:Y:S01]  /*1c30*/  IMAD R3, R3, 0x40, R16 ;  /* 0x0000004003037824 */ /* 0x000fe200078e0210 */
[----:B------:R-:W-:Y:S01]  /*1c40*/  UISETP.NE.AND UP0, UPT, UR38, 0x2, UPT ;  /* 0x000000022600788c */ /* 0x000fe2000bf05270 */
[----:B------:R-:W-:-:S03]  /*1c50*/  IADD3 R0, R0, -0x1, RZ ;  /* 0xffffffff00007810 */ /* 0x000fc60007ffe0ff */
        /* <DEDUP_REMOVED lines=136> */
.L_x_357:
[----:B------:R-:W-:Y:S01]  /*24e0*/  ULEA UR21, UR38, UR41, 0x3 ;  /* 0x0000002926157291 */ /* 0x000fe2000f8e183f */
[----:B------:R-:W-:-:S05]  /*24f0*/  IMAD.U32 R3, RZ, RZ, UR37 ;  /* 0x00000025ff037e24 */ /* 0x000fca000f8e00ff */
[----:B------:R-:W-:-:S04]  /*2500*/  SHF.L.U32 R3, R3, 0x1f, RZ ;  /* 0x0000001f03037819 */ /* 0x000fc800000006ff */
[----:B------:R0:W1:Y:S01]  /*2510*/  SYNCS.PHASECHK.TRANS64.TRYWAIT P1, [UR21+0x28c50], R3 ;  /* 0x028c5003ff0075a7 */ /* 0x0000620008020155 */
[----:B------:R-:W-:Y:S05]  /*2520*/  @!P0 BRA `(.L_x_358) ;  /* 0x0000000000048947 */ /* 0x000fea0003800000 */
[----:B------:R-:W-:Y:S01]  /*2530*/  BPT.TRAP 0x1 ;  /* 0x000000040000795c */ /* 0x000fe20000300000 */
.L_x_358:
[----:B-1----:R-:W-:Y:S05]  /*2540*/  @P1 BRA `(.L_x_359) ;  /* 0x0000000000081947 */ /* 0x002fea0003800000 */
[----:B------:R-:W1:Y:S02]  /*2550*/  SYNCS.PHASECHK.TRANS64.TRYWAIT P1, [UR21+0x28c50], R3 ;  /* 0x028c5003ff0075a7 */ /* 0x000e640008020155 */
[----:B-1----:R-:W-:Y:S05]  /*2560*/  @!P1 BRA `(.L_x_360) ;  /* 0x000000c8007c9947 */ /* 0x002fea0003800000 */
.L_x_359:
        /* <DEDUP_REMOVED lines=31> */
.L_x_361:
[----:B------:R-:W-:-:S04]  /*2760*/  UIADD3 UR6, UR21, 0x28c60, URZ ;  /* 0x00028c6015067890 */ /* 0x000fc8000fffe03f */
[----:B------:R-:W-:-:S09]  /*2770*/  UPRMT UR6, UR40, 0x654, UR6 ;  /* 0x0000065428067896 */ /* 0x000fd20008000006 */
[----:B------:R-:W-:Y:S01]  /*2780*/  SYNCS.ARRIVE.TRANS64.RED.A1T0 RZ, [UR6], RZ ;  /* 0x000000ffffff79a7 */ /* 0x000fe20008100406 */
[----:B------:R-:W-:Y:S05]  /*2790*/  @P2 BRA `(.L_x_362) ;  /* 0xfffffff400142947 */ /* 0x000fea000383ffff */
.L_x_356:
[----:B------:R-:W-:Y:S01]  /*27a0*/  BAR.SYNC.DEFER_BLOCKING 0xe, 0x100 ;  /* 0x0384000000007b1d */ /* 0x000fe20000010000 */
[----:B01----:R-:W-:Y:S01]  /*27b0*/  IMAD.U32 R3, RZ, RZ, UR38 ;  /* 0x00000026ff037e24 */ /* 0x003fe2000f8e00ff */
[----:B------:R-:W-:Y:S01]  /*27c0*/  UIADD3 UR38, UR38, 0x1, URZ ;  /* 0x0000000126267890 */ /* 0x000fe2000fffe03f */
[----:B------:R-:W-:Y:S02]  /*27d0*/  PLOP3.LUT P0, PT, PT, PT, PT, 0x8, 0x0 ;  /* 0x000000000000781c */ /* 0x000fe40003f0e170 */
[----:B------:R-:W-:Y:S01]  /*27e0*/  CS2R R20, SRZ ;  /* 0x0000000000147805 */ /* 0x000fe2000001ff00 */
        /* <DEDUP_REMOVED lines=135> */
[----:B------:R-:W-:Y:S01]  /*3060*/  FMUL.FTZ R0, R151, R0 ;  /* 0x0000000097007220 */ /* 0x000fe20000410000 */
[----:B------:R-:W-:Y:S06]  /*3070*/  BAR.ARV 0xf, 0x100 ;  /* 0x03c4000000007b1d */ /* 0x000fec0000002000 */
[----:B------:R-:W-:Y:S05]  /*3080*/  BRA `(.L_x_352) ;  /* 0x0000003800a07947 */ /* 0x000fea0003800000 */
.L_x_351:
[----:B------:R-:W-:Y:S01]  /*3090*/  UISETP.GE.AND UP0, UPT, UR49, 0x1, UPT ;  /* 0x000000013100788c */ /* 0x000fe2000bf06270 */
[----:B------:R-:W-:-:S05]  /*30a0*/  PLOP3.LUT P0, PT, PT, PT, PT, 0x80, 0x0 ;  /* 0x000000000000781c */ /* 0x000fca0003f0f070 */
[----:B------:R-:W-:-:S13]  /*30b0*/  PLOP3.LUT P1, PT, PT, PT, UP0, 0x80, 0x0 ;  /* 0x000000000000781c */ /* 0x000fda0003f2f008 */
[----:B------:R-:W-:Y:S05]  /*30c0*/  @!P1 BRA `(.L_x_352) ;  /* 0x0000003800909947 */ /* 0x000fea0003800000 */
        /* <DEDUP_REMOVED lines=29> */
.L_x_363:
        /* <DEDUP_REMOVED lines=9> */
.L_x_485:
[----:B------:R-:W-:Y:S05]  /*3330*/  @!P0 BRA `(.L_x_365) ;  /* 0x0000000000048947 */ /* 0x000fea0003800000 */
[----:B------:R-:W-:Y:S01]  /*3340*/  BPT.TRAP 0x1 ;  /* 0x000000040000795c */ /* 0x000fe20000300000 */
.L_x_365:
[----:B------:R-:W-:Y:S02]  /*3350*/  IMAD.U32 R7, RZ, RZ, UR38 ;  /* 0x00000026ff077e24 */ /* 0x000fe4000f8e00ff */
[----:B------:R-:W-:-:S03]  /*3360*/  IMAD.U32 R8, RZ, RZ, UR37 ;  /* 0x00000025ff087e24 */ /* 0x000fc6000f8e00ff */
[----:B------:R-:W-:Y:S02]  /*3370*/  LEA R7, R7, UR41, 0x3 ;  /* 0x0000002907077c11 */ /* 0x000fe4000f8e18ff */
[----:B------:R-:W-:-:S04]  /*3380*/  SHF.L.U32 R8, R8, 0x1f, RZ ;  /* 0x0000001f08087819 */ /* 0x000fc800000006ff */
[----:B------:R1:W2:Y:S01]  /*3390*/  SYNCS.PHASECHK.TRANS64.TRYWAIT P1, [R7+URZ+0x28c30], R8 ;  /* 0x028c3008070075a7 */ /* 0x0002a2000802017f */
[----:B------:R-:W-:Y:S05]  /*33a0*/  @!P0 BRA `(.L_x_366) ;  /* 0x0000000000048947 */ /* 0x000fea0003800000 */
[----:B------:R-:W-:Y:S01]  /*33b0*/  BPT.TRAP 0x1 ;  /* 0x000000040000795c */ /* 0x000fe20000300000 */
.L_x_366:
[----:B--2---:R-:W-:Y:S05]  /*33c0*/  @P1 BRA `(.L_x_367) ;  /* 0x0000000000081947 */ /* 0x004fea0003800000 */
[----:B------:R-:W2:Y:S02]  /*33d0*/  SYNCS.PHASECHK.TRANS64.TRYWAIT P1, [R7+URZ+0x28c30], R8 ;  /* 0x028c3008070075a7 */ /* 0x000ea4000802017f */
[----:B--2---:R-:W-:Y:S05]  /*33e0*/  @!P1 BRA `(.L_x_368) ;  /* 0x000000bc000c9947 */ /* 0x004fea0003800000 */
.L_x_367:
        /* <DEDUP_REMOVED lines=42> */
.L_x_369:
[----:B------:R-:W-:Y:S01]  /*3690*/  UIMAD UR6, UR48, -0x40, UR49 ;  /* 0xffffffc0300678a4 */ /* 0x000fe2000f8e0231 */
[----:B------:R-:W-:-:S05]  /*36a0*/  ULDC UR20, c[0x0][0x988] ;  /* 0x0002620000147ab9 */ /* 0x000fca0000000800 */
[----:B------:R-:W-:Y:S01]  /*36b0*/  IMAD.U32 R4, RZ, RZ, UR6 ;  /* 0x00000006ff047e24 */ /* 0x000fe2000f8e00ff */
        /* <DEDUP_REMOVED lines=55> */
[----:B------:R-:W-:Y:S01]  /*3a30*/  FSEL R43, R43, -INF , P2 ;  /* 0xff8000002b2b7808 */ /* 0x000fe20001000000 */
[----:B------:R-:W-:Y:S01]  /*3a40*/  BAR.SYNC.DEFER_BLOCKING 0xf, 0x100 ;  /* 0x03c4000000007b1d */ /* 0x000fe20000010000 */
[----:B------:R-:W-:Y:S02]  /*3a50*/  ISETP.GT.AND P2, PT, R3, 0x39, PT ;  /* 0x000000390300780c */ /* 0x000fe40003f44270 */
[----:B------:R-:W-:Y:S02]  /*3a60*/  FSEL R52, R52, -INF , P3 ;  /* 0xff80000034347808 */ /* 0x000fe40001800000 */
[----:B------:R-:W-:-:S02]  /*3a70*/  FMNMX.FTZ R3, R49, R4, !PT ;  /* 0x0000000431037209 */ /* 0x000fc40007810000 */
[----:B------:R-:W-:Y:S02]  /*3a80*/  FSEL R53, R53, -INF , P2 ;  /* 0xff80000035357808 */ /* 0x000fe40001000000 */
[----:B------:R-:W-:Y:S02]  /*3a90*/  FMNMX.FTZ R4, R52, R3, !PT ;  /* 0x0000000334047209 */ /* 0x000fe40007810000 */
[----:B------:R-:W-:Y:S02]  /*3aa0*/  FSEL R46, R46, -INF , P1 ;  /* 0xff8000002e2e7808 */ /* 0x000fe40000800000 */
[----:B------:R-:W-:Y:S02]  /*3ab0*/  FMNMX.FTZ R6, R53, R4, !PT ;  /* 0x0000000435067209 */ /* 0x000fe40007810000 */
[----:B------:R-:W-:Y:S02]  /*3ac0*/  FSEL R47, R47, -INF , P6 ;  /* 0xff8000002f2f7808 */ /* 0x000fe40003000000 */
[----:B------:R-:W-:Y:S01]  /*3ad0*/  FSEL R50, R50, -INF , P5 ;  /* 0xff80000032327808 */ /* 0x000fe20002800000 */
[----:B------:R-:W0:Y:S01]  /*3ae0*/  SHFL.BFLY PT, R3, R6, 0x2, 0x1f ;  /* 0x0c401f0006037f89 */ /* 0x000e2200000e0000 */
[----:B------:R-:W-:-:S02]  /*3af0*/  FSEL R51, R51, -INF , P4 ;  /* 0xff80000033337808 */ /* 0x000fc40002000000 */
        /* <DEDUP_REMOVED lines=12> */
[----:B------:R-:W-:Y:S02]  /*3bc0*/  FMNMX.FTZ R4, R42, R5, !PT ;  /* 0x000000052a047209 */ /* 0x000fe40007810000 */
        /* <DEDUP_REMOVED lines=19> */
[----:B------:R-:W-:Y:S01]  /*3d00*/  FMNMX.FTZ R4, R55, R4, !PT ;  /* 0x0000000437047209 */ /* 0x000fe20007810000 */
[----:B------:R-:W0:Y:S01]  /*3d10*/  MUFU.EX2 R25, R25 ;  /* 0x0000001900197308 */ /* 0x000e220000000800 */
[--C-:B------:R-:W-:Y:S01]  /*3d20*/  FFMA.FTZ R41, R41, UR20, -R6.reuse ;  /* 0x0000001429297c23 */ /* 0x100fe20008010806 */
[--C-:B------:R-:W-:Y:S01]  /*3d30*/  FFMA.FTZ R44, R44, UR20, -R6.reuse ;  /* 0x000000142c2c7c23 */ /* 0x100fe20008010806 */
[--C-:B------:R-:W-:Y:S01]  /*3d40*/  FFMA.FTZ R45, R45, UR20, -R6.reuse ;  /* 0x000000142d2d7c23 */ /* 0x100fe20008010806 */
[----:B------:R-:W3:Y:S01]  /*3d50*/  SHFL.BFLY PT, R5, R4, 0x2, 0x1f ;  /* 0x0c401f0004057f89 */ /* 0x000ee200000e0000 */
[--C-:B------:R-:W-:Y:S01]  /*3d60*/  FFMA.FTZ R48, R48, UR20, -R6.reuse ;  /* 0x0000001430307c23 */ /* 0x100fe20008010806 */
[--C-:B------:R-:W-:Y:S01]  /*3d70*/  FFMA.FTZ R49, R49, UR20, -R6.reuse ;  /* 0x0000001431317c23 */ /* 0x100fe20008010806 */
[--C-:B------:R-:W-:Y:S01]  /*3d80*/  FFMA.FTZ R52, R52, UR20, -R6.reuse ;  /* 0x0000001434347c23 */ /* 0x100fe20008010806 */
[----:B------:R-:W-:Y:S01]  /*3d90*/  MUFU.EX2 R28, R28 ;  /* 0x0000001c001c7308 */ /* 0x000fe20000000800 */
[----:B------:R-:W-:-:S07]  /*3da0*/  FFMA.FTZ R6, R53, UR20, -R6 ;  /* 0x0000001435067c23 */ /* 0x000fce0008010806 */
[----:B------:R-:W4:Y:S01]  /*3db0*/  MUFU.EX2 R29, R29 ;  /* 0x0000001d001d7308 */ /* 0x000f220000000800 */
[----:B0-----:R-:W-:Y:S01]  /*3dc0*/  FADD.FTZ R11, R24, R25 ;  /* 0x00000019180b7221 */ /* 0x001fe20000010000 */
[----:B------:R-:W-:-:S06]  /*3dd0*/  F2FP.F16.F32.PACK_AB R152, R25, R24 ;  /* 0x000000181998723e */ /* 0x000fcc00000000ff */
[----:B------:R-:W-:Y:S01]  /*3de0*/  MUFU.EX2 R32, R32 ;  /* 0x0000002000207308 */ /* 0x000fe20000000800 */
[----:B---3--:R-:W-:-:S07]  /*3df0*/  FMNMX.FTZ R5, R4, R5, !PT ;  /* 0x0000000504057209 */ /* 0x008fce0007810000 */
[----:B------:R-:W0:Y:S01]  /*3e00*/  MUFU.EX2 R33, R33 ;  /* 0x0000002100217308 */ /* 0x000e220000000800 */
[----:B------:R-:W3:Y:S01]  /*3e10*/  SHFL.BFLY PT, R4, R5, 0x1, 0x1f ;  /* 0x0c201f0005047f89 */ /* 0x000ee200000e0000 */
[----:B----4-:R-:W-:-:S06]  /*3e20*/  F2FP.F16.F32.PACK_AB R154, R29, R28 ;  /* 0x0000001c1d9a723e */ /* 0x010fcc00000000ff */
[----:B------:R-:W-:Y:S08]  /*3e30*/  MUFU.EX2 R36, R36 ;  /* 0x0000002400247308 */ /* 0x000ff00000000800 */
[----:B------:R-:W4:Y:S01]  /*3e40*/  MUFU.EX2 R37, R37 ;  /* 0x0000002500257308 */ /* 0x000f220000000800 */
[----:B0-----:R-:W-:-:S07]  /*3e50*/  F2FP.F16.F32.PACK_AB R156, R33, R32 ;  /* 0x00000020219c723e */ /* 0x001fce00000000ff */
[----:B------:R-:W-:Y:S01]  /*3e60*/  MUFU.EX2 R40, R40 ;  /* 0x0000002800287308 */ /* 0x000fe20000000800 */
[----:B---3--:R-:W-:-:S04]  /*3e70*/  FMNMX.FTZ R4, R5, R4, !PT ;  /* 0x0000000405047209 */ /* 0x008fc80007810000 */
[C---:B------:R-:W-:Y:S01]  /*3e80*/  FSETP.NEU.FTZ.AND P1, PT, R4.reuse, -INF , PT ;  /* 0xff8000000400780b */ /* 0x040fe20003f3d000 */
[----:B------:R-:W-:Y:S02]  /*3e90*/  FMUL.FTZ R5, R4, UR20 ;  /* 0x0000001404057c20 */ /* 0x000fe40008410000 */
[----:B------:R-:W0:Y:S01]  /*3ea0*/  MUFU.EX2 R41, R41 ;  /* 0x0000002900297308 */ /* 0x000e220000000800 */
[----:B----4-:R-:W-:Y:S02]  /*3eb0*/  F2FP.F16.F32.PACK_AB R158, R37, R36 ;  /* 0x00000024259e723e */ /* 0x010fe400000000ff */
[----:B------:R-:W-:-:S05]  /*3ec0*/  FSEL R9, R5, RZ, P1 ;  /* 0x000000ff05097208 */ /* 0x000fca0000800000 */
        /* <DEDUP_REMOVED lines=13> */
[--C-:B------:R-:W-:Y:S01]  /*3fa0*/  FFMA.FTZ R50, R50, UR20, -R9.reuse ;  /* 0x0000001432327c23 */ /* 0x100fe20008010809 */
[----:B------:R-:W3:Y:S01]  /*3fb0*/  MUFU.EX2 R27, R27 ;  /* 0x0000001b001b7308 */ /* 0x000ee20000000800 */
[--C-:B------:R-:W-:Y:S01]  /*3fc0*/  FFMA.FTZ R51, R51, UR20, -R9.reuse ;  /* 0x0000001433337c23 */ /* 0x100fe20008010809 */
[--C-:B------:R-:W-:Y:S01]  /*3fd0*/  FFMA.FTZ R54, R54, UR20, -R9.reuse ;  /* 0x0000001436367c23 */ /* 0x100fe20008010809 */
[----:B------:R-:W-:Y:S01]  /*3fe0*/  FFMA.FTZ R9, R55, UR20, -R9 ;  /* 0x0000001437097c23 */ /* 0x000fe20008010809 */
[----:B0-----:R-:W-:-:S04]  /*3ff0*/  F2FP.F16.F32.PACK_AB R160, R41, R40 ;  /* 0x0000002829a0723e */ /* 0x001fc800000000ff */
[----:B------:R-:W-:Y:S08]  /*4000*/  MUFU.EX2 R30, R30 ;  /* 0x0000001e001e7308 */ /* 0x000ff00000000800 */
[----:B------:R-:W0:Y:S01]  /*4010*/  MUFU.EX2 R31, R31 ;  /* 0x0000001f001f7308 */ /* 0x000e220000000800 */
[----:B---3--:R-:W-:-:S07]  /*4020*/  F2FP.F16.F32.PACK_AB R153, R27, R26 ;  /* 0x0000001a1b99723e */ /* 0x008fce00000000ff */
[----:B------:R-:W3:Y:S08]  /*4030*/  MUFU.EX2 R34, R34 ;  /* 0x0000002200227308 */ /* 0x000ef00000000800 */
[----:B------:R4:W-:Y:S01]  /*4040*/  MUFU.EX2 R5, R6 ;  /* 0x0000000600057308 */ /* 0x0009e20000000800 */
[----:B0-----:R-:W-:-:S05]  /*4050*/  F2FP.F16.F32.PACK_AB R155, R31, R30 ;  /* 0x0000001e1f9b723e */ /* 0x001fca00000000ff */
[----:B------:R0:W-:Y:S02]  /*4060*/  STSM.16.M88.4 [R19+0x26800], R152 ;  /* 0x0268009813007844 */ /* 0x0001e40000000200 */
[----:B------:R-:W5:Y:S01]  /*4070*/  MUFU.EX2 R35, R35 ;  /* 0x0000002300237308 */ /* 0x000f620000000800 */
[----:B----4-:R-:W-:Y:S01]  /*4080*/  FADD.FTZ R6, R28, R11 ;  /* 0x0000000b1c067221 */ /* 0x010fe20000010000 */
[----:B------:R-:W-:-:S03]  /*4090*/  FADD.FTZ R11, R26, R27 ;  /* 0x0000001b1a0b7221 */ /* 0x000fc60000010000 */
[----:B------:R-:W-:Y:S01]  /*40a0*/  FADD.FTZ R13, R29, R6 ;  /* 0x000000061d0d7221 */ /* 0x000fe20000010000 */
[----:B------:R-:W-:Y:S02]  /*40b0*/  FADD.FTZ R6, R30, R11 ;  /* 0x0000000b1e067221 */ /* 0x000fe40000010000 */
[----:B------:R-:W4:Y:S01]  /*40c0*/  MUFU.EX2 R38, R38 ;  /* 0x0000002600267308 */ /* 0x000f220000000800 */
[----:B------:R-:W-:Y:S01]  /*40d0*/  FADD.FTZ R10, R32, R13 ;  /* 0x0000000d200a7221 */ /* 0x000fe20000010000 */
[----:B------:R-:W-:-:S03]  /*40e0*/  FADD.FTZ R11, R31, R6 ;  /* 0x000000061f0b7221 */ /* 0x000fc60000010000 */
[----:B------:R-:W-:Y:S01]  /*40f0*/  FADD.FTZ R13, R33, R10 ;  /* 0x0000000a210d7221 */ /* 0x000fe20000010000 */
[----:B---3--:R-:W-:Y:S02]  /*4100*/  FADD.FTZ R6, R34, R11 ;  /* 0x0000000b22067221 */ /* 0x008fe40000010000 */
[----:B------:R-:W3:Y:S01]  /*4110*/  MUFU.EX2 R39, R39 ;  /* 0x0000002700277308 */ /* 0x000ee20000000800 */
[----:B------:R-:W-:Y:S01]  /*4120*/  FADD.FTZ R10, R36, R13 ;  /* 0x0000000d240a7221 */ /* 0x000fe20000010000 */
[C---:B-----5:R-:W-:Y:S01]  /*4130*/  FADD.FTZ R11, R35.reuse, R6 ;  /* 0x00000006230b7221 */ /* 0x060fe20000010000 */
[----:B------:R-:W-:Y:S02]  /*4140*/  F2FP.F16.F32.PACK_AB R157, R35, R34 ;  /* 0x00000022239d723e */ /* 0x000fe400000000ff */
[----:B------:R-:W-:-:S03]  /*4150*/  FADD.FTZ R13, R37, R10 ;  /* 0x0000000a250d7221 */ /* 0x000fc60000010000 */
[----:B------:R-:W5:Y:S01]  /*4160*/  MUFU.EX2 R42, R42 ;  /* 0x0000002a002a7308 */ /* 0x000f620000000800 */
[----:B----4-:R-:W-:Y:S01]  /*4170*/  FADD.FTZ R6, R38, R11 ;  /* 0x0000000b26067221 */ /* 0x010fe20000010000 */
[----:B------:R-:W-:-:S04]  /*4180*/  FADD.FTZ R10, R40, R13 ;  /* 0x0000000d280a7221 */ /* 0x000fc80000010000 */
[----:B------:R-:W-:Y:S02]  /*4190*/  FADD.FTZ R13, R41, R10 ;  /* 0x0000000a290d7221 */ /* 0x000fe40000010000 */
[----:B------:R-:W4:Y:S01]  /*41a0*/  MUFU.EX2 R43, R43 ;  /* 0x0000002b002b7308 */ /* 0x000f220000000800 */
[C---:B---3--:R-:W-:Y:S01]  /*41b0*/  FADD.FTZ R11, R39.reuse, R6 ;  /* 0x00000006270b7221 */ /* 0x048fe20000010000 */
[----:B------:R-:W-:-:S05]  /*41c0*/  F2FP.F16.F32.PACK_AB R159, R39, R38 ;  /* 0x00000026279f723e */ /* 0x000fca00000000ff */
[----:B------:R0:W-:Y:S01]  /*41d0*/  STSM.16.M88.4 [R22], R156 ;  /* 0x0000009c16007844 */ /* 0x0001e20000000200 */
[----:B------:R-:W3:Y:S01]  /*41e0*/  MUFU.EX2 R44, R44 ;  /* 0x0000002c002c7308 */ /* 0x000ee20000000800 */
[----:B-----5:R-:W-:-:S07]  /*41f0*/  FADD.FTZ R6, R42, R11 ;  /* 0x0000000b2a067221 */ /* 0x020fce0000010000 */
[----:B------:R-:W5:Y:S01]  /*4200*/  MUFU.EX2 R46, R46 ;  /* 0x0000002e002e7308 */ /* 0x000f620000000800 */
[C---:B----4-:R-:W-:Y:S01]  /*4210*/  FADD.FTZ R11, R43.reuse, R6 ;  /* 0x000000062b0b7221 */ /* 0x050fe20000010000 */
[----:B------:R-:W-:-:S06]  /*4220*/  F2FP.F16.F32.PACK_AB R161, R43, R42 ;  /* 0x0000002a2ba1723e */ /* 0x000fcc00000000ff */
[----:B------:R-:W4:Y:S01]  /*4230*/  MUFU.EX2 R45, R45 ;  /* 0x0000002d002d7308 */ /* 0x000f220000000800 */
[----:B---3--:R-:W-:-:S07]  /*4240*/  FADD.FTZ R6, R44, R13 ;  /* 0x0000000d2c067221 */ /* 0x008fce0000010000 */
[----:B------:R-:W3:Y:S01]  /*4250*/  MUFU.EX2 R47, R47 ;  /* 0x0000002f002f7308 */ /* 0x000ee20000000800 */
[----:B-----5:R-:W-:-:S07]  /*4260*/  FADD.FTZ R10, R46, R11 ;  /* 0x0000000b2e0a7221 */ /* 0x020fce0000010000 */
[----:B------:R-:W-:Y:S01]  /*4270*/  MUFU.EX2 R48, R48 ;  /* 0x0000003000307308 */ /* 0x000fe20000000800 */
[C---:B----4-:R-:W-:Y:S01]  /*4280*/  F2FP.F16.F32.PACK_AB R162, R45.reuse, R44 ;  /* 0x0000002c2da2723e */ /* 0x050fe200000000ff */
[----:B------:R-:W-:-:S06]  /*4290*/  FADD.FTZ R45, R45, R6 ;  /* 0x000000062d2d7221 */ /* 0x000fcc0000010000 */
[----:B------:R-:W4:Y:S01]  /*42a0*/  MUFU.EX2 R49, R49 ;  /* 0x0000003100317308 */ /* 0x000f220000000800 */
[C---:B---3--:R-:W-:Y:S01]  /*42b0*/  F2FP.F16.F32.PACK_AB R163, R47.reuse, R46 ;  /* 0x0000002e2fa3723e */ /* 0x048fe200000000ff */
[----:B------:R-:W-:-:S04]  /*42c0*/  FADD.FTZ R47, R47, R10 ;  /* 0x0000000a2f2f7221 */ /* 0x000fc80000010000 */
[----:B------:R0:W-:Y:S02]  /*42d0*/  STSM.16.M88.4 [R184], R160 ;  /* 0x000000a0b8007844 */ /* 0x0001e40000000200 */
[----:B------:R-:W-:Y:S08]  /*42e0*/  MUFU.EX2 R50, R50 ;  /* 0x0000003200327308 */ /* 0x000ff00000000800 */
[----:B------:R-:W3:Y:S01]  /*42f0*/  MUFU.EX2 R51, R51 ;  /* 0x0000003300337308 */ /* 0x000ee20000000800 */
[----:B----4-:R-:W-:Y:S01]  /*4300*/  F2FP.F16.F32.PACK_AB R164, R49, R48 ;  /* 0x0000003031a4723e */ /* 0x010fe200000000ff */
[----:B------:R-:W-:-:S04]  /*4310*/  FADD.FTZ R48, R48, R45 ;  /* 0x0000002d30307221 */ /* 0x000fc80000010000 */
[----:B------:R-:W-:Y:S02]  /*4320*/  FADD.FTZ R49, R49, R48 ;  /* 0x0000003031317221 */ /* 0x000fe40000010000 */
[----:B------:R-:W4:Y:S08]  /*4330*/  MUFU.EX2 R52, R52 ;  /* 0x0000003400347308 */ /* 0x000f300000000800 */
[----:B------:R-:W5:Y:S01]  /*4340*/  MUFU.EX2 R54, R54 ;  /* 0x0000003600367308 */ /* 0x000f620000000800 */
[----:B---3--:R-:W-:Y:S01]  /*4350*/  F2FP.F16.F32.PACK_AB R165, R51, R50 ;  /* 0x0000003233a5723e */ /* 0x008fe200000000ff */
[----:B------:R-:W-:-:S04]  /*4360*/  FADD.FTZ R50, R50, R47 ;  /* 0x0000002f32327221 */ /* 0x000fc80000010000 */
[----:B------:R-:W-:Y:S02]  /*4370*/  FADD.FTZ R51, R51, R50 ;  /* 0x0000003233337221 */ /* 0x000fe40000010000 */
[----:B------:R-:W3:Y:S01]  /*4380*/  MUFU.EX2 R9, R9 ;  /* 0x0000000900097308 */ /* 0x000ee20000000800 */
[----:B----4-:R-:W-:Y:S01]  /*4390*/  F2FP.F16.F32.PACK_AB R166, R5, R52 ;  /* 0x0000003405a6723e */ /* 0x010fe200000000ff */
[----:B------:R-:W-:-:S04]  /*43a0*/  FADD.FTZ R52, R52, R49 ;  /* 0x0000003134347221 */ /* 0x000fc80000010000 */
[----:B------:R-:W-:Y:S01]  /*43b0*/  FADD.FTZ R5, R5, R52 ;  /* 0x0000003405057221 */ /* 0x000fe20000010000 */
[----:B-----5:R-:W-:Y:S01]  /*43c0*/  FADD.FTZ R6, R54, R51 ;  /* 0x0000003336067221 */ /* 0x020fe20000010000 */
[----:B---3--:R-:W-:-:S03]  /*43d0*/  F2FP.F16.F32.PACK_AB R167, R9, R54 ;  /* 0x0000003609a7723e */ /* 0x008fc600000000ff */
[----:B------:R-:W-:Y:S02]  /*43e0*/  FADD.FTZ R6, R9, R6 ;  /* 0x0000000609067221 */ /* 0x000fe40000010000 */
[----:B------:R0:W-:Y:S01]  /*43f0*/  STSM.16.M88.4 [R23], R164 ;  /* 0x000000a417007844 */ /* 0x0001e20000000200 */
[----:B------:R-:W-:Y:S05]  /*4400*/  @!P0 BRA `(.L_x_370) ;  /* 0x0000000000048947 */ /* 0x000fea0003800000 */
[----:B------:R-:W-:Y:S01]  /*4410*/  BPT.TRAP 0x1 ;  /* 0x000000040000795c */ /* 0x000fe20000300000 */
.L_x_370:
[----:B------:R3:W4:Y:S01]  /*4420*/  SYNCS.PHASECHK.TRANS64.TRYWAIT P1, [R7+URZ+0x28c50], R8 ;  /* 0x028c5008070075a7 */ /* 0x000722000802017f */
[----:B------:R-:W-:Y:S05]  /*4430*/  @!P0 BRA `(.L_x_371) ;  /* 0x0000000000048947 */ /* 0x000fea0003800000 */
[----:B------:R-:W-:Y:S01]  /*4440*/  BPT.TRAP 0x1 ;  /* 0x000000040000795c */ /* 0x000fe20000300000 */
.L_x_371:
[----:B------:R-:W-:Y:S01]  /*4450*/  ULOP3.LUT UR52, UR52, 0x2000000, URZ, 0xfc, !UPT ;  /* 0x0200000034347892 */ /* 0x000fe2000f8efc3f */
[----:B----4-:R-:W-:Y:S11]  /*4460*/  @P1 BRA `(.L_x_372) ;  /* 0x0000000000081947 */ /* 0x010ff60003800000 */
[----:B------:R-:W4:Y:S02]  /*4470*/  SYNCS.PHASECHK.TRANS64.TRYWAIT P1, [R7+URZ+0x28c50], R8 ;  /* 0x028c5008070075a7 */ /* 0x000f24000802017f */
[----:B----4-:R-:W-:Y:S05]  /*4480*/  @!P1 BRA `(.L_x_373) ;  /* 0x000000a800f89947 */ /* 0x010fea0003800000 */
.L_x_372:
        /* <DEDUP_REMOVED lines=34> */
.L_x_374:
        /* <DEDUP_REMOVED lines=8> */
[----:B-1234-:R-:W-:Y:S01]  /*4730*/  MOV R8, R3 ;  /* 0x0000000300087202 */ /* 0x01efe20000000f00 */
[----:B------:R-:W-:Y:S01]  /*4740*/  UIADD3 UR48, UR48, -0x2, URZ ;  /* 0xfffffffe30307890 */ /* 0x000fe2000fffe03f */
[----:B------:R-:W-:Y:S01]  /*4750*/  UMOV UR22, UR38 ;  /* 0x0000002600167c82 */ /* 0x000fe20008000000 */
[----:B------:R-:W-:-:S10]  /*4760*/  ULDC UR20, c[0x0][0x988] ;  /* 0x0002620000147ab9 */ /* 0x000fd40000000800 */
.L_x_386:
        /* <DEDUP_REMOVED lines=8> */
[----:B01-3--:R-:W-:Y:S11]  /*47f0*/  @!P0 BRA `(.L_x_376) ;  /* 0x0000000000048947 */ /* 0x00bff60003800000 */
[----:B------:R-:W-:Y:S01]  /*4800*/  BPT.TRAP 0x1 ;  /* 0x000000040000795c */ /* 0x000fe20000300000 */
.L_x_376:
[----:B------:R-:W-:Y:S01]  /*4810*/  ULEA UR21, UR38, UR41, 0x3 ;  /* 0x0000002926157291 */ /* 0x000fe2000f8e183f */
[----:B------:R-:W-:-:S05]  /*4820*/  IMAD.U32 R7, RZ, RZ, UR37 ;  /* 0x00000025ff077e24 */ /* 0x000fca000f8e00ff */
[----:B------:R-:W-:-:S04]  /*4830*/  SHF.L.U32 R7, R7, 0x1f, RZ ;  /* 0x0000001f07077819 */ /* 0x000fc800000006ff */
[----:B------:R1:W2:Y:S01]  /*4840*/  SYNCS.PHASECHK.TRANS64.TRYWAIT P2, [UR21+0x28c30], R7 ;  /* 0x028c3007ff0075a7 */ /* 0x0002a20008040155 */
[----:B------:R-:W-:Y:S05]  /*4850*/  @!P0 BRA `(.L_x_377) ;  /* 0x0000000000048947 */ /* 0x000fea0003800000 */
[----:B------:R-:W-:Y:S01]  /*4860*/  BPT.TRAP 0x1 ;  /* 0x000000040000795c */ /* 0x000fe20000300000 */
.L_x_377:
[----:B--2---:R-:W-:Y:S05]  /*4870*/  @P2 BRA `(.L_x_378) ;  /* 0x0000000000082947 */ /* 0x004fea0003800000 */
[----:B------:R-:W2:Y:S02]  /*4880*/  SYNCS.PHASECHK.TRANS64.TRYWAIT P2, [UR21+0x28c30], R7 ;  /* 0x028c3007ff0075a7 */ /* 0x000ea40008040155 */
[----:B--2---:R-:W-:Y:S05]  /*4890*/  @!P2 BRA `(.L_x_379) ;  /* 0x000000a80008a947 */ /* 0x004fea0003800000 */
.L_x_378:
        /* <DEDUP_REMOVED lines=28> */
.L_x_380:
[----:B--2---:R-:W-:Y:S01]  /*4a60*/  FMNMX.FTZ R4, R152, R8, !PT ;  /* 0x0000000898047209 */ /* 0x004fe20007810000 */
[----:B------:R-:W-:-:S03]  /*4a70*/  UIADD3 UR6, UR21, 0x28c40, URZ ;  /* 0x00028c4015067890 */ /* 0x000fc6000fffe03f */
[----:B------:R-:W-:Y:S01]  /*4a80*/  FMNMX.FTZ R3, R153, R4, !PT ;  /* 0x0000000499037209 */ /* 0x000fe20007810000 */
        /* <DEDUP_REMOVED lines=16> */
[----:B------:R-:W-:-:S03]  /*4b90*/  FMNMX.FTZ R4, R154, R9, !PT ;  /* 0x000000099a047209 */ /* 0x000fc60007810000 */
[----:B------:R-:W0:Y:S02]  /*4ba0*/  SHFL.BFLY PT, R3, R10, 0x2, 0x1f ;  /* 0x0c401f000a037f89 */ /* 0x000e2400000e0000 */
[----:B0-----:R-:W-:Y:S02]  /*4bb0*/  FMNMX.FTZ R12, R10, R3, !PT ;  /* 0x000000030a0c7209 */ /* 0x001fe40007810000 */
[----:B------:R-:W-:-:S03]  /*4bc0*/  FMNMX.FTZ R3, R155, R4, !PT ;  /* 0x000000049b037209 */ /* 0x000fc60007810000 */
[----:B------:R-:W0:Y:S01]  /*4bd0*/  SHFL.BFLY PT, R11, R12, 0x1, 0x1f ;  /* 0x0c201f000c0b7f89 */ /* 0x000e2200000e0000 */
[----:B------:R-:W-:-:S04]  /*4be0*/  FMNMX.FTZ R4, R158, R3, !PT ;  /* 0x000000039e047209 */ /* 0x000fc80007810000 */
[----:B------:R-:W-:-:S04]  /*4bf0*/  FMNMX.FTZ R3, R159, R4, !PT ;  /* 0x000000049f037209 */ /* 0x000fc80007810000 */
[----:B------:R-:W-:Y:S02]  /*4c00*/  FMNMX.FTZ R4, R162, R3, !PT ;  /* 0x00000003a2047209 */ /* 0x000fe40007810000 */
[----:B0-----:R-:W-:Y:S02]  /*4c10*/  FMNMX.FTZ R3, R12, R11, !PT ;  /* 0x0000000b0c037209 */ /* 0x001fe40007810000 */
[----:B------:R-:W-:-:S03]  /*4c20*/  FMNMX.FTZ R11, R163, R4, !PT ;  /* 0x00000004a30b7209 */ /* 0x000fc60007810000 */
[C---:B------:R-:W-:Y:S01]  /*4c30*/  FMUL.FTZ R205, R3.reuse, UR20 ;  /* 0x0000001403cd7c20 */ /* 0x040fe20008410000 */
[----:B------:R-:W-:Y:S01]  /*4c40*/  FMNMX.FTZ R4, R166, R11, !PT ;  /* 0x0000000ba6047209 */ /* 0x000fe20007810000 */
[----:B------:R-:W-:Y:S02]  /*4c50*/  FADD.FTZ R8, -R3, R8 ;  /* 0x0000000803087221 */ /* 0x000fe40000010100 */
[--C-:B------:R-:W-:Y:S01]  /*4c60*/  FFMA.FTZ R21, R157, UR20, -R205.reuse ;  /* 0x000000149d157c23 */ /* 0x100fe200080108cd */
[----:B------:R-:W-:Y:S01]  /*4c70*/  FMNMX.FTZ R11, R167, R4, !PT ;  /* 0x00000004a70b7209 */ /* 0x000fe20007810000 */
[--C-:B------:R-:W-:Y:S01]  /*4c80*/  FFMA.FTZ R10, R156, UR20, -R205.reuse ;  /* 0x000000149c0a7c23 */ /* 0x100fe200080108cd */
[--C-:B------:R-:W-:Y:S01]  /*4c90*/  FFMA.FTZ R156, R160, UR20, -R205.reuse ;  /* 0x00000014a09c7c23 */ /* 0x100fe200080108cd */
[----:B------:R-:W-:Y:S01]  /*4ca0*/  FMUL.FTZ R8, R8, UR20 ;  /* 0x0000001408087c20 */ /* 0x000fe20008410000 */
        /* <DEDUP_REMOVED lines=8> */
[----:B------:R-:W-:Y:S01]  /*4d30*/  FMNMX.FTZ R4, R174, R13, !PT ;  /* 0x0000000dae047209 */ /* 0x000fe20007810000 */
[--C-:B------:R-:W-:Y:S01]  /*4d40*/  FFMA.FTZ R12, R164, UR20, -R205.reuse ;  /* 0x00000014a40c7c23 */ /* 0x100fe200080108cd */
[--C-:B------:R-:W-:Y:S01]  /*4d50*/  FFMA.FTZ R164, R176, UR20, -R205.reuse ;  /* 0x00000014b0a47c23 */ /* 0x100fe200080108cd */
[--C-:B------:R-:W-:Y:S01]  /*4d60*/  FFMA.FTZ R161, R169, UR20, -R205.reuse ;  /* 0x00000014a9a17c23 */ /* 0x100fe200080108cd */
[----:B------:R-:W-:Y:S01]  /*4d70*/  FMNMX.FTZ R13, R175, R4, !PT ;  /* 0x00000004af0d7209 */ /* 0x000fe20007810000 */
[----:B------:R-:W2:Y:S01]  /*4d80*/  MUFU.EX2 R11, R11 ;  /* 0x0000000b000b7308 */ /* 0x000ea20000000800 */
[--C-:B------:R-:W-:Y:S01]  /*4d90*/  FFMA.FTZ R169, R177, UR20, -R205.reuse ;  /* 0x00000014b1a97c23 */ /* 0x100fe200080108cd */
[--C-:B------:R-:W-:Y:S01]  /*4da0*/  FFMA.FTZ R20, R180, UR20, -R205.reuse ;  /* 0x00000014b4147c23 */ /* 0x100fe200080108cd */
[----:B------:R-:W-:Y:S01]  /*4db0*/  FMNMX.FTZ R4, R178, R13, !PT ;  /* 0x0000000db2047209 */ /* 0x000fe20007810000 */
[----:B------:R-:W-:-:S03]  /*4dc0*/  FFMA.FTZ R181, R181, UR20, -R205 ;  /* 0x00000014b5b57c23 */ /* 0x000fc600080108cd */
[----:B------:R-:W-:Y:S01]  /*4dd0*/  FMNMX.FTZ R13, R179, R4, !PT ;  /* 0x00000004b30d7209 */ /* 0x000fe20007810000 */
[----:B------:R-:W3:Y:S01]  /*4de0*/  MUFU.EX2 R152, R152 ;  /* 0x0000009800987308 */ /* 0x000ee20000000800 */
[-C--:B0-----:R-:W-:Y:S01]  /*4df0*/  FMUL.FTZ R24, R24, R8.reuse ;  /* 0x0000000818187220 */ /* 0x081fe20000410000 */
[-C--:B------:R-:W-:Y:S01]  /*4e00*/  FMUL.FTZ R25, R25, R8.reuse ;  /* 0x0000000819197220 */ /* 0x080fe20000410000 */
[----:B------:R-:W-:Y:S01]  /*4e10*/  FMNMX.FTZ R4, R182, R13, !PT ;  /* 0x0000000db6047209 */ /* 0x000fe20007810000 */
[--C-:B------:R-:W-:Y:S01]  /*4e20*/  FFMA.FTZ R13, R165, UR20, -R205.reuse ;  /* 0x00000014a50d7c23 */ /* 0x100fe200080108cd */
[----:B------:R-:W-:Y:S01]  /*4e30*/  FFMA.FTZ R165, R173, UR20, -R205 ;  /* 0x00000014ada57c23 */ /* 0x000fe200080108cd */
[----:B------:R-:W-:Y:S01]  /*4e40*/  FMUL.FTZ R28, R28, R8 ;  /* 0x000000081c1c7220 */ /* 0x000fe20000410000 */
[----:B------:R-:W-:Y:S01]  /*4e50*/  FMNMX.FTZ R4, R183, R4, !PT ;  /* 0x00000004b7047209 */ /* 0x000fe20007810000 */
[----:B------:R-:W0:Y:S01]  /*4e60*/  MUFU.EX2 R10, R10 ;  /* 0x0000000a000a7308 */ /* 0x000e220000000800 */
[-C--:B------:R-:W-:Y:S01]  /*4e70*/  FMUL.FTZ R29, R29, R8.reuse ;  /* 0x000000081d1d7220 */ /* 0x080fe20000410000 */
[-C--:B------:R-:W-:Y:S01]  /*4e80*/  FMUL.FTZ R32, R32, R8.reuse ;  /* 0x0000000820207220 */ /* 0x080fe20000410000 */
[-C--:B------:R-:W-:Y:S01]  /*4e90*/  FMUL.FTZ R33, R33, R8.reuse ;  /* 0x0000000821217220 */ /* 0x080fe20000410000 */
[----:B------:R-:W4:Y:S01]  /*4ea0*/  SHFL.BFLY PT, R153, R4, 0x2, 0x1f ;  /* 0x0c401f0004997f89 */ /* 0x000f2200000e0000 */
        /* <DEDUP_REMOVED lines=23> */
[----:B----4-:R-:W-:Y:S01]  /*5020*/  FMNMX.FTZ R153, R4, R153, !PT ;  /* 0x0000009904997209 */ /* 0x010fe20007810000 */
[-C--:B------:R-:W-:Y:S01]  /*5030*/  FMUL.FTZ R76, R76, R8.reuse ;  /* 0x000000084c4c7220 */ /* 0x080fe20000410000 */
[-C--:B------:R-:W-:Y:S01]  /*5040*/  FMUL.FTZ R77, R77, R8.reuse ;  /* 0x000000084d4d7220 */ /* 0x080fe20000410000 */
[-C--:B------:R-:W-:Y:S01]  /*5050*/  FMUL.FTZ R80, R80, R8.reuse ;  /* 0x0000000850507220 */ /* 0x080fe20000410000 */
[----:B------:R-:W-:Y:S01]  /*5060*/  MUFU.EX2 R12, R12 ;  /* 0x0000000c000c7308 */ /* 0x000fe20000000800 */
[----:B------:R-:W4:Y:S01]  /*5070*/  SHFL.BFLY PT, R4, R153, 0x1, 0x1f ;  /* 0x0c201f0099047f89 */ /* 0x000f2200000e0000 */
        /* <DEDUP_REMOVED lines=23> */
[----:B----4-:R-:W-:Y:S01]  /*51f0*/  FMNMX.FTZ R4, R153, R4, !PT ;  /* 0x0000000499047209 */ /* 0x010fe20007810000 */
        /* <DEDUP_REMOVED lines=9> */
[----:B------:R-:W-:Y:S01]  /*5290*/  FFMA.FTZ R168, R154, UR20, -R157 ;  /* 0x000000149aa87c23 */ /* 0x000fe2000801089d */
[----:B------:R-:W-:-:S02]  /*52a0*/  IMAD.MOV R154, RZ, RZ, -R18 ;  /* 0x000000ffff9a7224 */ /* 0x000fc400078e0a12 */
[--C-:B------:R-:W-:Y:S01]  /*52b0*/  FFMA.FTZ R153, R155, UR20, -R157.reuse ;  /* 0x000000149b997c23 */ /* 0x100fe2000801089d */
[--C-:B------:R-:W-:Y:S01]  /*52c0*/  FFMA.FTZ R155, R158, UR20, -R157.reuse ;  /* 0x000000149e9b7c23 */ /* 0x100fe2000801089d */
[--C-:B------:R-:W-:Y:S01]  /*52d0*/  FFMA.FTZ R172, R159, UR20, -R157.reuse ;  /* 0x000000149fac7c23 */ /* 0x100fe2000801089d */
[----:B------:R-:W-:Y:S01]  /*52e0*/  MUFU.EX2 R173, R173 ;  /* 0x000000ad00ad7308 */ /* 0x000fe20000000800 */
[----:B------:R-:W-:Y:S01]  /*52f0*/  ISETP.NE.AND P2, PT, R17, R154, PT ;  /* 0x0000009a1100720c */ /* 0x000fe20003f45270 */
[--C-:B------:R-:W-:Y:S01]  /*5300*/  FFMA.FTZ R158, R162, UR20, -R157.reuse ;  /* 0x00000014a29e7c23 */ /* 0x100fe2000801089d */
[--C-:B------:R-:W-:Y:S01]  /*5310*/  FFMA.FTZ R162, R167, UR20, -R157.reuse ;  /* 0x00000014a7a27c23 */ /* 0x100fe2000801089d */
[--C-:B------:R-:W-:Y:S01]  /*5320*/  FFMA.FTZ R167, R171, UR20, -R157.reuse ;  /* 0x00000014aba77c23 */ /* 0x100fe2000801089d */
[----:B------:R-:W-:Y:S02]  /*5330*/  IMAD.U32 R171, RZ, RZ, UR22 ;  /* 0x00000016ffab7e24 */ /* 0x000fe4000f8e00ff */
[--C-:B------:R-:W-:Y:S01]  /*5340*/  FFMA.FTZ R163, R163, UR20, -R157.reuse ;  /* 0x00000014a3a37c23 */ /* 0x100fe2000801089d */
[--C-:B------:R-:W-:Y:S01]  /*5350*/  FFMA.FTZ R159, R166, UR20, -R157.reuse ;  /* 0x00000014a69f7c23 */ /* 0x100fe2000801089d */
[----:B------:R-:W4:Y:S01]  /*5360*/  MUFU.EX2 R168, R168 ;  /* 0x000000a800a87308 */ /* 0x000f220000000800 */
[--C-:B------:R-:W-:Y:S01]  /*5370*/  FFMA.FTZ R166, R170, UR20, -R157.reuse ;  /* 0x00000014aaa67c23 */ /* 0x100fe2000801089d */
[--C-:B------:R-:W-:Y:S01]  /*5380*/  FFMA.FTZ R179, R179, UR20, -R157.reuse ;  /* 0x00000014b3b37c23 */ /* 0x100fe2000801089d */
[--C-:B------:R-:W-:Y:S01]  /*5390*/  FFMA.FTZ R182, R182, UR20, -R157.reuse ;  /* 0x00000014b6b67c23 */ /* 0x100fe2000801089d */
[----:B------:R-:W-:Y:S01]  /*53a0*/  FFMA.FTZ R183, R183, UR20, -R157 ;  /* 0x00000014b7b77c23 */ /* 0x000fe2000801089d */
[----:B------:R-:W-:Y:S01]  /*53b0*/  FMUL.FTZ R132, R132, R8 ;  /* 0x0000000884847220 */ /* 0x000fe20000410000 */
[----:B------:R-:W-:-:S02]  /*53c0*/  @!P2 IMAD R154, R171, 0x40, R16 ;  /* 0x00000040ab9aa824 */ /* 0x000fc400078e0210 */
[----:B--2---:R-:W-:Y:S01]  /*53d0*/  FFMA.FTZ R171, R8, R5, R11 ;  /* 0x0000000508ab7223 */ /* 0x004fe2000001000b */
[----:B------:R-:W2:Y:S01]  /*53e0*/  MUFU.EX2 R153, R153 ;  /* 0x0000009900997308 */ /* 0x000ea20000000800 */
[----:B------:R-:W-:Y:S01]  /*53f0*/  FFMA.FTZ R5, R174, UR20, -R157 ;  /* 0x00000014ae057c23 */ /* 0x000fe2000801089d */
[-C--:B------:R-:W-:Y:S01]  /*5400*/  FMUL.FTZ R133, R133, R8.reuse ;  /* 0x0000000885857220 */ /* 0x080fe20000410000 */
[C---:B---3--:R-:W-:Y:S01]  /*5410*/  FADD.FTZ R171, R152.reuse, R171 ;  /* 0x000000ab98ab7221 */ /* 0x048fe20000010000 */
[----:B------:R-:W-:Y:S01]  /*5420*/  F2FP.F16.F32.PACK_AB R152, R152, R11 ;  /* 0x0000000b9898723e */ /* 0x000fe200000000ff */
[-C--:B------:R-:W-:Y:S01]  /*5430*/  FMUL.FTZ R136, R136, R8.reuse ;  /* 0x0000000888887220 */ /* 0x080fe20000410000 */
[----:B------:R-:W-:Y:S01]  /*5440*/  FMUL.FTZ R137, R137, R8 ;  /* 0x0000000889897220 */ /* 0x000fe20000410000 */
[----:B0-----:R-:W-:Y:S01]  /*5450*/  FADD.FTZ R176, R10, R171 ;  /* 0x000000ab0ab07221 */ /* 0x001fe20000010000 */
[----:B------:R-:W0:Y:S01]  /*5460*/  MUFU.EX2 R155, R155 ;  /* 0x0000009b009b7308 */ /* 0x000e220000000800 */
[----:B----4-:R-:W-:Y:S01]  /*5470*/  FFMA.FTZ R170, R173, R6, R168 ;  /* 0x00000006adaa7223 */ /* 0x010fe200000100a8 */
[--C-:B------:R-:W-:Y:S01]  /*5480*/  FFMA.FTZ R6, R175, UR20, -R157.reuse ;  /* 0x00000014af067c23 */ /* 0x100fe2000801089d */
[----:B------:R-:W-:Y:S01]  /*5490*/  FADD.FTZ R175, R21, R176 ;  /* 0x000000b015af7221 */ /* 0x000fe20000010000 */
[-C--:B------:R-:W-:Y:S01]  /*54a0*/  FMUL.FTZ R140, R140, R8.reuse ;  /* 0x000000088c8c7220 */ /* 0x080fe20000410000 */
[-C--:B------:R-:W-:Y:S01]  /*54b0*/  FMUL.FTZ R141, R141, R8.reuse ;  /* 0x000000088d8d7220 */ /* 0x080fe20000410000 */
[-C--:B------:R-:W-:Y:S01]  /*54c0*/  FMUL.FTZ R144, R144, R8.reuse ;  /* 0x0000000890907220 */ /* 0x080fe20000410000 */
[-C--:B------:R-:W-:Y:S01]  /*54d0*/  FMUL.FTZ R145, R145, R8.reuse ;  /* 0x0000000891917220 */ /* 0x080fe20000410000 */
[----:B------:R-:W3:Y:S01]  /*54e0*/  MUFU.EX2 R172, R172 ;  /* 0x000000ac00ac7308 */ /* 0x000ee20000000800 */
[C---:B--2---:R-:W-:Y:S01]  /*54f0*/  FADD.FTZ R174, R153.reuse, R170 ;  /* 0x000000aa99ae7221 */ /* 0x044fe20000010000 */
[----:B------:R-:W-:Y:S01]  /*5500*/  FFMA.FTZ R170, R178, UR20, -R157 ;  /* 0x00000014b2aa7c23 */ /* 0x000fe2000801089d */
[----:B------:R-:W-:Y:S01]  /*5510*/  @!P2 LEA R157, R154, UR41, 0x2 ;  /* 0x000000299a9dac11 */ /* 0x000fe2000f8e10ff */
[----:B------:R-:W-:Y:S01]  /*5520*/  FMUL.FTZ R148, R148, R8 ;  /* 0x0000000894947220 */ /* 0x000fe20000410000 */
[----:B------:R-:W-:Y:S01]  /*5530*/  F2FP.F16.F32.PACK_AB R153, R153, R168 ;  /* 0x000000a89999723e */ /* 0x000fe200000000ff */
[----:B------:R-:W-:Y:S01]  /*5540*/  FMUL.FTZ R149, R149, R8 ;  /* 0x0000000895957220 */ /* 0x000fe20000410000 */
[-C--:B------:R-:W-:Y:S01]  /*5550*/  FMUL.FTZ R26, R26, R173.reuse ;  /* 0x000000ad1a1a7220 */ /* 0x080fe20000410000 */
[----:B------:R-:W2:Y:S01]  /*5560*/  MUFU.EX2 R158, R158 ;  /* 0x0000009e009e7308 */ /* 0x000ea20000000800 */
[----:B0-----:R-:W-:Y:S01]  /*5570*/  FADD.FTZ R171, R155, R174 ;  /* 0x000000ae9bab7221 */ /* 0x001fe20000010000 */
[----:B------:R-:W-:Y:S01]  /*5580*/  FADD.FTZ R174, R156, R175 ;  /* 0x000000af9cae7221 */ /* 0x000fe20000010000 */
[----:B------:R-:W-:Y:S01]  /*5590*/  @!P2 STS [R157+0x28800], R8 ;  /* 0x028800089d00a388 */ /* 0x000fe20000000800 */
[----:B------:R-:W-:Y:S01]  /*55a0*/  F2FP.F16.F32.PACK_AB R156, R15, R156 ;  /* 0x0000009c0f9c723e */ /* 0x000fe200000000ff */
[-C--:B------:R-:W-:Y:S01]  /*55b0*/  FMUL.FTZ R27, R27, R173.reuse ;  /* 0x000000ad1b1b7220 */ /* 0x080fe20000410000 */
[----:B------:R-:W-:Y:S01]  /*55c0*/  FMUL.FTZ R30, R30, R173 ;  /* 0x000000ad1e1e7220 */ /* 0x000fe20000410000 */
[----:B------:R0:W-:Y:S01]  /*55d0*/  @!P2 STS [R157+0x28820], R173 ;  /* 0x028820ad9d00a388 */ /* 0x0001e20000000800 */
[----:B------:R-:W4:Y:S01]  /*55e0*/  MUFU.EX2 R163, R163 ;  /* 0x000000a300a37308 */ /* 0x000f220000000800 */
        /* <DEDUP_REMOVED lines=8> */
[----:B--2---:R-:W-:Y:S01]  /*5670*/  FADD.FTZ R154, R158, R171 ;  /* 0x000000ab9e9a7221 */ /* 0x004fe20000010000 */
[----:B------:R-:W-:Y:S01]  /*5680*/  FADD.FTZ R171, R15, R174 ;  /* 0x000000ae0fab7221 */ /* 0x000fe20000010000 */
[-C--:B------:R-:W-:Y:S01]  /*5690*/  FMUL.FTZ R42, R42, R173.reuse ;  /* 0x000000ad2a2a7220 */ /* 0x080fe20000410000 */
[-C--:B------:R-:W-:Y:S01]  /*56a0*/  FMUL.FTZ R43, R43, R173.reuse ;  /* 0x000000ad2b2b7220 */ /* 0x080fe20000410000 */
[-C--:B------:R-:W-:Y:S01]  /*56b0*/  FMUL.FTZ R46, R46, R173.reuse ;  /* 0x000000ad2e2e7220 */ /* 0x080fe20000410000 */
[----:B------:R-:W-:Y:S01]  /*56c0*/  FADD.FTZ R174, R12, R171 ;  /* 0x000000ab0cae7221 */ /* 0x000fe20000010000 */
[-C--:B------:R-:W-:Y:S01]  /*56d0*/  FMUL.FTZ R47, R47, R173.reuse ;  /* 0x000000ad2f2f7220 */ /* 0x080fe20000410000 */
[----:B------:R-:W2:Y:S01]  /*56e0*/  MUFU.EX2 R162, R162 ;  /* 0x000000a200a27308 */ /* 0x000ea20000000800 */
[----:B----4-:R-:W-:Y:S01]  /*56f0*/  FADD.FTZ R154, R163, R154 ;  /* 0x0000009aa39a7221 */ /* 0x010fe20000010000 */
[----:B------:R-:W-:Y:S01]  /*5700*/  FADD.FTZ R11, R13, R174 ;  /* 0x000000ae0d0b7221 */ /* 0x000fe20000010000 */
[----:B0-----:R-:W-:Y:S01]  /*5710*/  F2FP.F16.F32.PACK_AB R157, R163, R158 ;  /* 0x0000009ea39d723e */ /* 0x001fe200000000ff */
[-C--:B------:R-:W-:Y:S01]  /*5720*/  FMUL.FTZ R50, R50, R173.reuse ;  /* 0x000000ad32327220 */ /* 0x080fe20000410000 */
[----:B------:R-:W-:Y:S01]  /*5730*/  F2FP.F16.F32.PACK_AB R158, R13, R12 ;  /* 0x0000000c0d9e723e */ /* 0x000fe200000000ff */
[-C--:B------:R-:W-:Y:S01]  /*5740*/  FMUL.FTZ R51, R51, R173.reuse ;  /* 0x000000ad33337220 */ /* 0x080fe20000410000 */
[-C--:B------:R-:W-:Y:S01]  /*5750*/  FMUL.FTZ R54, R54, R173.reuse ;  /* 0x000000ad36367220 */ /* 0x080fe20000410000 */
[----:B------:R-:W0:Y:S01]  /*5760*/  MUFU.EX2 R166, R166 ;  /* 0x000000a600a67308 */ /* 0x000e220000000800 */
[----:B---3--:R-:W-:Y:S01]  /*5770*/  FADD.FTZ R171, R159, R154 ;  /* 0x0000009a9fab7221 */ /* 0x008fe20000010000 */
[----:B------:R-:W-:Y:S01]  /*5780*/  F2FP.F16.F32.PACK_AB R154, R21, R10 ;  /* 0x0000000a159a723e */ /* 0x000fe200000000ff */
[----:B------:R-:W-:Y:S01]  /*5790*/  BAR.SYNC.DEFER_BLOCKING 0xf, 0x100 ;  /* 0x03c4000000007b1d */ /* 0x000fe20000010000 */
[----:B------:R-:W-:Y:S01]  /*57a0*/  FADD.FTZ R10, R160, R11 ;  /* 0x0000000ba00a7221 */ /* 0x000fe20000010000 */
[----:B------:R-:W-:Y:S01]  /*57b0*/  F2FP.F16.F32.PACK_AB R160, R161, R160 ;  /* 0x000000a0a1a0723e */ /* 0x000fe200000000ff */
[-C--:B------:R-:W-:Y:S01]  /*57c0*/  FMUL.FTZ R55, R55, R173.reuse ;  /* 0x000000ad37377220 */ /* 0x080fe20000410000 */
[----:B------:R-:W-:Y:S01]  /*57d0*/  FMUL.FTZ R58, R58, R173 ;  /* 0x000000ad3a3a7220 */ /* 0x000fe20000410000 */
[----:B------:R-:W-:Y:S01]  /*57e0*/  FADD.FTZ R11, R161, R10 ;  /* 0x0000000aa10b7221 */ /* 0x000fe20000010000 */
[----:B------:R-:W3:Y:S01]  /*57f0*/  MUFU.EX2 R167, R167 ;  /* 0x000000a700a77308 */ /* 0x000ee20000000800 */
[C---:B--2---:R-:W-:Y:S01]  /*5800*/  FADD.FTZ R171, R162.reuse, R171 ;  /* 0x000000aba2ab7221 */ /* 0x044fe20000010000 */
[----:B------:R-:W-:Y:S01]  /*5810*/  F2FP.F16.F32.PACK_AB R159, R162, R159 ;  /* 0x0000009fa29f723e */ /* 0x000fe200000000ff */
[----:B------:R-:W-:Y:S01]  /*5820*/  FADD.FTZ R10, R14, R11 ;  /* 0x0000000b0e0a7221 */ /* 0x000fe20000010000 */
        /* <DEDUP_REMOVED lines=13> */
[C---:B---3--:R-:W-:Y:S01]  /*5900*/  FADD.FTZ R168, R167.reuse, R168 ;  /* 0x000000a8a7a87221 */ /* 0x048fe20000010000 */
[----:B------:R-:W-:Y:S01]  /*5910*/  F2FP.F16.F32.PACK_AB R161, R167, R166 ;  /* 0x000000a6a7a1723e */ /* 0x000fe200000000ff */
[----:B------:R3:W-:Y:S01]  /*5920*/  STSM.16.M88.4 [R19+0x26800], R152 ;  /* 0x0268009813007844 */ /* 0x0007e20000000200 */
[-C--:B------:R-:W-:Y:S01]  /*5930*/  FMUL.FTZ R79, R79, R173.reuse ;  /* 0x000000ad4f4f7220 */ /* 0x080fe20000410000 */
[-C--:B------:R-:W-:Y:S01]  /*5940*/  FMUL.FTZ R82, R82, R173.reuse ;  /* 0x000000ad52527220 */ /* 0x080fe20000410000 */
[-C--:B------:R-:W-:Y:S01]  /*5950*/  FMUL.FTZ R83, R83, R173.reuse ;  /* 0x000000ad53537220 */ /* 0x080fe20000410000 */
[----:B------:R3:W-:Y:S01]  /*5960*/  STSM.16.M88.4 [R22], R156 ;  /* 0x0000009c16007844 */ /* 0x0007e20000000200 */
[----:B------:R-:W4:Y:S01]  /*5970*/  MUFU.EX2 R6, R6 ;  /* 0x0000000600067308 */ /* 0x000f220000000800 */
[----:B--2---:R-:W-:Y:S01]  /*5980*/  FADD.FTZ R11, R5, R168 ;  /* 0x000000a8050b7221 */ /* 0x004fe20000010000 */
[-C--:B------:R-:W-:Y:S01]  /*5990*/  FMUL.FTZ R86, R86, R173.reuse ;  /* 0x000000ad56567220 */ /* 0x080fe20000410000 */
[-C--:B------:R-:W-:Y:S01]  /*59a0*/  FMUL.FTZ R87, R87, R173.reuse ;  /* 0x000000ad57577220 */ /* 0x080fe20000410000 */
[-C--:B------:R-:W-:Y:S01]  /*59b0*/  FMUL.FTZ R90, R90, R173.reuse ;  /* 0x000000ad5a5a7220 */ /* 0x080fe20000410000 */
[-C--:B------:R-:W-:Y:S01]  /*59c0*/  FMUL.FTZ R91, R91, R173.reuse ;  /* 0x000000ad5b5b7220 */ /* 0x080fe20000410000 */
[-C--:B------:R-:W-:Y:S01]  /*59d0*/  FMUL.FTZ R94, R94, R173.reuse ;  /* 0x000000ad5e5e7220 */ /* 0x080fe20000410000 */
[-C--:B------:R-:W-:Y:S01]  /*59e0*/  FMUL.FTZ R95, R95, R173.reuse ;  /* 0x000000ad5f5f7220 */ /* 0x080fe20000410000 */
[----:B------:R-:W2:Y:S01]  /*59f0*/  MUFU.EX2 R164, R164 ;  /* 0x000000a400a47308 */ /* 0x000ea20000000800 */
[C---:B0-----:R-:W-:Y:S01]  /*5a00*/  FADD.FTZ R13, R165.reuse, R10 ;  /* 0x0000000aa50d7221 */ /* 0x041fe20000010000 */
[----:B------:R-:W-:Y:S01]  /*5a10*/  F2FP.F16.F32.PACK_AB R162, R165, R14 ;  /* 0x0000000ea5a2723e */ /* 0x000fe200000000ff */
        /* <DEDUP_REMOVED lines=40> */
[----:B------:R-:W-:-:S05]  /*5ca0*/  FMUL.FTZ R151, R151, R173 ;  /* 0x000000ad97977220 */ /* 0x000fca0000410000 */
[----:B------:R-:W2:Y:S01]  /*5cb0*/  MUFU.EX2 R182, R182 ;  /* 0x000000b600b67308 */ /* 0x000ea20000000800 */
[C---:B0-----:R-:W-:Y:S01]  /*5cc0*/  F2FP.F16.F32.PACK_AB R166, R9.reuse, R20 ;  /* 0x0000001409a6723e */ /* 0x041fe200000000ff */
[----:B------:R-:W-:-:S06]  /*5cd0*/  FADD.FTZ R5, R9, R6 ;  /* 0x0000000609057221 */ /* 0x000fcc0000010000 */
[----:B------:R-:W0:Y:S01]  /*5ce0*/  MUFU.EX2 R183, R183 ;  /* 0x000000b700b77308 */ /* 0x000e220000000800 */
[C---:B----4-:R-:W-:Y:S01]  /*5cf0*/  FADD.FTZ R13, R179.reuse, R12 ;  /* 0x0000000cb30d7221 */ /* 0x050fe20000010000 */
[----:B------:R-:W-:-:S03]  /*5d00*/  F2FP.F16.F32.PACK_AB R165, R179, R170 ;  /* 0x000000aab3a5723e */ /* 0x000fc600000000ff */
[----:B--2---:R-:W-:Y:S01]  /*5d10*/  FADD.FTZ R10, R182, R13 ;  /* 0x0000000db60a7221 */ /* 0x004fe20000010000 */
[----:B0-----:R-:W-:-:S03]  /*5d20*/  F2FP.F16.F32.PACK_AB R167, R183, R182 ;  /* 0x000000b6b7a7723e */ /* 0x001fc600000000ff */
[----:B------:R-:W-:Y:S02]  /*5d30*/  FADD.FTZ R6, R183, R10 ;  /* 0x0000000ab7067221 */ /* 0x000fe40000010000 */
[----:B------:R3:W-:Y:S01]  /*5d40*/  STSM.16.M88.4 [R23], R164 ;  /* 0x000000a417007844 */ /* 0x0007e20000000200 */
[----:B------:R-:W-:Y:S05]  /*5d50*/  @!P0 BRA `(.L_x_381) ;  /* 0x0000000000048947 */ /* 0x000fea0003800000 */
[----:B------:R-:W-:Y:S01]  /*5d60*/  BPT.TRAP 0x1 ;  /* 0x000000040000795c */ /* 0x000fe20000300000 */
.L_x_381:
[----:B------:R0:W2:Y:S01]  /*5d70*/  SYNCS.PHASECHK.TRANS64.TRYWAIT P2, [UR21+0x28c50], R7 ;  /* 0x028c5007ff0075a7 */ /* 0x0000a20008040155 */
[----:B------:R-:W-:Y:S05]  /*5d80*/  @!P0 BRA `(.L_x_382) ;  /* 0x0000000000048947 */ /* 0x000fea0003800000 */
[----:B------:R-:W-:Y:S01]  /*5d90*/  BPT.TRAP 0x1 ;  /* 0x000000040000795c */ /* 0x000fe20000300000 */
.L_x_382:
[----:B--2---:R-:W-:Y:S05]  /*5da0*/  @P2 BRA `(.L_x_383) ;  /* 0x0000000000082947 */ /* 0x004fea0003800000 */
[----:B------:R-:W2:Y:S02]  /*5db0*/  SYNCS.PHASECHK.TRANS64.TRYWAIT P2, [UR21+0x28c50], R7 ;  /* 0x028c5007ff0075a7 */ /* 0x000ea40008040155 */
[----:B--2---:R-:W-:Y:S05]  /*5dc0*/  @!P2 BRA `(.L_x_384) ;  /* 0x0000009000d4a947 */ /* 0x004fea0003800000 */
.L_x_383:
        /* <DEDUP_REMOVED lines=34> */
.L_x_385:
[----:B------:R-:W-:Y:S01]  /*5ff0*/  UIADD3 UR21, UR21, 0x28c60, URZ ;  /* 0x00028c6015157890 */ /* 0x000fe2000fffe03f */
[----:B------:R-:W-:Y:S01]  /*6000*/  IMAD.MOV.U32 R9, RZ, RZ, R4 ;  /* 0x000000ffff097224 */ /* 0x000fe200078e0004 */
[----:B------:R-:W-:Y:S01]  /*6010*/  UMOV UR22, UR38 ;  /* 0x0000002600167c82 */ /* 0x000fe20008000000 */
[----:B--2---:R-:W-:Y:S01]  /*6020*/  IMAD.MOV.U32 R8, RZ, RZ, R3 ;  /* 0x000000ffff087224 */ /* 0x004fe200078e0003 */
[----:B------:R-:W-:-:S09]  /*6030*/  UPRMT UR21, UR40, 0x654, UR21 ;  /* 0x0000065428157896 */ /* 0x000fd20008000015 */
[----:B------:R-:W-:Y:S01]  /*6040*/  SYNCS.ARRIVE.TRANS64.RED.A1T0 RZ, [UR21], RZ ;  /* 0x000000ffffff79a7 */ /* 0x000fe20008100415 */
[----:B------:R-:W-:Y:S05]  /*6050*/  @P1 BRA `(.L_x_386) ;  /* 0xffffffe400c41947 */ /* 0x000fea000383ffff */
.L_x_375:
[----:B------:R-:W5:Y:S01]  /*6060*/  SHFL.BFLY PT, R0, R5, 0x2, 0x1f ;  /* 0x0c401f0005007f89 */ /* 0x000f6200000e0000 */
[----:B------:R-:W-:Y:S01]  /*6070*/  IMAD.MOV R10, RZ, RZ, -R18 ;  /* 0x000000ffff0a7224 */ /* 0x000fe200078e0a12 */
[----:B------:R-:W-:Y:S01]  /*6080*/  UIADD3 UR36, UR36, 0x1, URZ ;  /* 0x0000000124247890 */ /* 0x000fe2000fffe03f */
[----:B------:R-:W-:Y:S01]  /*6090*/  IMAD.U32 R13, RZ, RZ, UR20 ;  /* 0x00000014ff0d7e24 */ /* 0x000fe2000f8e00ff */
[----:B01234-:R-:W0:Y:S01]  /*60a0*/  SHFL.BFLY PT, R7, R6, 0x2, 0x1f ;  /* 0x0c401f0006077f89 */ /* 0x01fe2200000e0000 */
[----:B------:R-:W-:Y:S01]  /*60b0*/  IMAD.MOV.U32 R21, RZ, RZ, -0x800000 ;  /* 0xff800000ff157424 */ /* 0x000fe200078e00ff */
[----:B------:R-:W-:Y:S08]  /*60c0*/  BAR.ARV 0x8, 0x100 ;  /* 0x0204000000007b1d */ /* 0x000ff00000002000 */
[----:B------:R-:W-:Y:S01]  /*60d0*/  BAR.SYNC.DEFER_BLOCKING 0xf, 0x100 ;  /* 0x03c4000000007b1d */ /* 0x000fe20000010000 */
[----:B------:R-:W-:Y:S01]  /*60e0*/  ISETP.NE.AND P0, PT, R17, R10, PT ;  /* 0x0000000a1100720c */ /* 0x000fe20003f05270 */
[----:B------:R-:W-:-:S02]  /*60f0*/  IMAD.MOV.U32 R20, RZ, RZ, -0x800000 ;  /* 0xff800000ff147424 */ /* 0x000fc400078e00ff */
[----:B-----5:R-:W-:Y:S01]  /*6100*/  FADD.FTZ R0, R0, R5 ;  /* 0x0000000500007221 */ /* 0x020fe20000010000 */
[----:B0-----:R-:W-:-:S04]  /*6110*/  FADD.FTZ R8, R7, R6 ;  /* 0x0000000607087221 */ /* 0x001fc80000010000 */
[----:B------:R-:W0:Y:S01]  /*6120*/  SHFL.BFLY PT, R9, R0, 0x1, 0x1f ;  /* 0x0c201f0000097f89 */ /* 0x000e2200000e0000 */
[----:B------:R-:W-:-:S03]  /*6130*/  IMAD.MOV.U32 R7, RZ, RZ, RZ ;  /* 0x000000ffff077224 */ /* 0x000fc600078e00ff */
[----:B------:R-:W1:Y:S01]  /*6140*/  SHFL.BFLY PT, R11, R8, 0x1, 0x1f ;  /* 0x0c201f00080b7f89 */ /* 0x000e6200000e0000 */
[----:B0-----:R-:W-:Y:S01]  /*6150*/  FADD.FTZ R9, R0, R9 ;  /* 0x0000000900097221 */ /* 0x001fe20000010000 */
[----:B------:R-:W-:Y:S02]  /*6160*/  IMAD.MOV.U32 R0, RZ, RZ, RZ ;  /* 0x000000ffff007224 */ /* 0x000fe400078e00ff */
[----:B-1----:R-:W-:Y:S02]  /*6170*/  FADD.FTZ R5, R8, R11 ;  /* 0x0000000b08057221 */ /* 0x002fe40000010000 */
[----:B------:R-:W-:Y:S02]  /*6180*/  FSETP.NE.FTZ.AND P1, PT, R9, RZ, PT ;  /* 0x000000ff0900720b */ /* 0x000fe40003f35000 */
[----:B------:R-:W-:Y:S01]  /*6190*/  MOV R11, UR38 ;  /* 0x00000026000b7c02 */ /* 0x000fe20008000f00 */
[----:B------:R-:W-:Y:S01]  /*61a0*/  UIADD3 UR38, UR38, 0x1, URZ ;  /* 0x0000000126267890 */ /* 0x000fe2000fffe03f */
[----:B------:R-:W-:-:S03]  /*61b0*/  FSETP.NE.FTZ.AND P2, PT, R5, RZ, PT ;  /* 0x000000ff0500720b */ /* 0x000fc60003f55000 */
[----:B------:R-:W-:Y:S01]  /*61c0*/  @!P0 IMAD R6, R11, 0x40, R16 ;  /* 0x000000400b068824 */ /* 0x000fe200078e0210 */
[----:B------:R-:W-:Y:S01]  /*61d0*/  UISETP.NE.AND UP0, UPT, UR38, 0x2, UPT ;  /* 0x000000022600788c */ /* 0x000fe2000bf05270 */
[----:B------:R-:W-:-:S03]  /*61e0*/  IMAD.U32 R11, RZ, RZ, UR20 ;  /* 0x00000014ff0b7e24 */ /* 0x000fc6000f8e00ff */
[----:B------:R-:W-:Y:S01]  /*61f0*/  @!P0 LEA R6, R6, UR41, 0x2 ;  /* 0x0000002906068c11 */ /* 0x000fe2000f8e10ff */
[----:B------:R-:W0:Y:S01]  /*6200*/  @P1 MUFU.RCP R7, R9 ;  /* 0x0000000900071308 */ /* 0x000e220000001000 */
[----:B------:R-:W-:Y:S02]  /*6210*/  USEL UR4, URZ, 0x1, UP0 ;  /* 0x000000013f047887 */ /* 0x000fe40008000000 */
[----:B------:R-:W-:Y:S02]  /*6220*/  USEL UR38, UR38, URZ, UP0 ;  /* 0x0000003f26267287 */ /* 0x000fe40008000000 */
[----:B------:R-:W-:-:S03]  /*6230*/  ULOP3.LUT UR37, UR37, UR4, URZ, 0x3c, !UPT ;  /* 0x0000000425257292 */ /* 0x000fc6000f8e3c3f */
[----:B------:R-:W1:Y:S08]  /*6240*/  @P2 MUFU.RCP R0, R5 ;  /* 0x0000000500002308 */ /* 0x000e700000001000 */
[----:B------:R-:W-:Y:S01]  /*6250*/  @P2 MUFU.LG2 R5, R5 ;  /* 0x0000000500052308 */ /* 0x000fe20000000c00 */
[-C--:B0-----:R-:W-:Y:S01]  /*6260*/  FMUL.FTZ R171, R28, R7.reuse ;  /* 0x000000071cab7220 */ /* 0x081fe20000410000 */
[-C--:B------:R-:W-:Y:S01]  /*6270*/  FMUL.FTZ R28, R29, R7.reuse ;  /* 0x000000071d1c7220 */ /* 0x080fe20000410000 */
[----:B------:R-:W-:Y:S01]  /*6280*/  @!P0 STS [R6+0x28800], R7 ;  /* 0x0288000706008388 */ /* 0x000fe20000000800 */
[-C--:B------:R-:W-:Y:S01]  /*6290*/  FMUL.FTZ R172, R24, R7.reuse ;  /* 0x0000000718ac7220 */ /* 0x080fe20000410000 */
[-C--:B------:R-:W-:Y:S01]  /*62a0*/  FMUL.FTZ R170, R25, R7.reuse ;  /* 0x0000000719aa7220 */ /* 0x080fe20000410000 */
[-C--:B------:R-:W-:Y:S01]  /*62b0*/  FMUL.FTZ R169, R32, R7.reuse ;  /* 0x0000000720a97220 */ /* 0x080fe20000410000 */
[-C--:B------:R-:W-:Y:S01]  /*62c0*/  FMUL.FTZ R166, R33, R7.reuse ;  /* 0x0000000721a67220 */ /* 0x080fe20000410000 */
[----:B------:R-:W0:Y:S01]  /*62d0*/  @P1 MUFU.LG2 R29, R9 ;  /* 0x00000009001d1308 */ /* 0x000e220000000c00 */
        /* <DEDUP_REMOVED lines=59> */
[----:B-1----:R-:W-:Y:S01]  /*6690*/  @P1 FMUL.FTZ R6, R11, 0.69314718246459960938 ;  /* 0x3f3172180b061820 */ /* 0x002fe20000410000 */
[----:B------:R-:W-:Y:S01]  /*66a0*/  @P2 FMUL.FTZ R7, R13, 0.69314718246459960938 ;  /* 0x3f3172180d072820 */ /* 0x000fe20000410000 */
[----:B0-----:R-:W-:Y:S01]  /*66b0*/  @P1 FMUL.FTZ R29, R29, 0.69314718246459960938 ;  /* 0x3f3172181d1d1820 */ /* 0x001fe20000410000 */
[----:B------:R-:W-:Y:S01]  /*66c0*/  @P2 FMUL.FTZ R32, R5, 0.69314718246459960938 ;  /* 0x3f31721805202820 */ /* 0x000fe20000410000 */
        /* <DEDUP_REMOVED lines=63> */
[----:B------:R-:W-:Y:S06]  /*6ac0*/  BAR.ARV 0xe, 0x100 ;  /* 0x0384000000007b1d */ /* 0x000fec0000002000 */
[----:B------:R-:W-:Y:S01]  /*6ad0*/  PLOP3.LUT P0, PT, PT, PT, PT, 0x8, 0x0 ;  /* 0x000000000000781c */ /* 0x000fe20003f0e170 */
[----:B------:R-:W-:Y:S01]  /*6ae0*/  FMUL.FTZ R0, R151, R0 ;  /* 0x0000000097007220 */ /* 0x000fe20000410000 */
[----:B------:R-:W-:Y:S01]  /*6af0*/  @P1 FFMA.FTZ R21, R6, R3, R29 ;  /* 0x0000000306151223 */ /* 0x000fe2000001001d */
[----:B------:R-:W-:-:S10]  /*6b00*/  @P2 FFMA.FTZ R20, R7, R4, R32 ;  /* 0x0000000407142223 */ /* 0x000fd40000010020 */
.L_x_352:
[----:B------:R-:W0:Y:S08]  /*6b10*/  S2UR UR40, SR_CgaCtaId ;  /* 0x00000000002879c3 */ /* 0x000e300000008800 */
[----:B------:R-:W-:Y:S06]  /*6b20*/  BAR.SYNC.DEFER_BLOCKING 0x5, 0x180 ;  /* 0x0146000000007b1d */ /* 0x000fec0000010000 */
[----:B------:R-:W-:Y:S01]  /*6b30*/  UMOV UR41, 0x400 ;  /* 0x0000040000297882 */ /* 0x000fe20000000000 */
[----:B------:R-:W-:Y:S01]  /*6b40*/  BSSY B0, `(.L_x_387) ;  /* 0x00002f9000007945 */ /* 0x000fe20003800000 */
[----:B0-----:R-:W-:-:S09]  /*6b50*/  ULEA UR41, UR40, UR41, 0x18 ;  /* 0x0000002928297291 */ /* 0x001fd2000f8ec03f */
[----:B------:R-:W0:Y:S02]  /*6b60*/  LDS.128 R4, [UR41+0x28cd0] ;  /* 0x028cd029ff047984 */ /* 0x000e240008000c00 */
[----:B0-----:R-:W-:Y:S02]  /*6b70*/  R2UR UR5, R5 ;  /* 0x00000000050572ca */ /* 0x001fe400000e0000 */
[----:B------:R-:W-:Y:S02]  /*6b80*/  R2UR UR6, R6 ;  /* 0x00000000060672ca */ /* 0x000fe400000e0000 */
[----:B------:R-:W-:Y:S01]  /*6b90*/  R2UR UR7, R7 ;  /* 0x00000000070772ca */ /* 0x000fe200000e0000 */
[----:B------:R-:W-:Y:S06]  /*6ba0*/  BAR.ARV 0x4, 0x180 ;  /* 0x0106000000007b1d */ /* 0x000fec0000002000 */
[----:B------:R-:W-:Y:S08]  /*6bb0*/  @P0 BRA `(.L_x_388) ;  /* 0x0000002000380947 */ /* 0x000ff00003800000 */
[----:B------:R-:W0:Y:S08]  /*6bc0*/  S2UR UR4, SR_SWINHI ;  /* 0x00000000000479c3 */ /* 0x000e300000002f00 */
[----:B------:R-:W-:Y:S01]  /*6bd0*/  BAR.SYNC.DEFER_BLOCKING 0x1, 0x100 ;  /* 0x0044000000007b1d */ /* 0x000fe20000010000 */
[----:B------:R-:W-:Y:S01]  /*6be0*/  F2FP.F16.F32.PACK_AB R9, R43, R9 ;  /* 0x000000092b09723e */ /* 0x000fe200000000ff */
[----:B------:R-:W-:Y:S01]  /*6bf0*/  USHF.L.U32 UR10, UR42, 0x2, URZ ;  /* 0x000000022a0a7899 */ /* 0x000fe2000800063f */
[----:B------:R-:W-:Y:S01]  /*6c00*/  F2FP.F16.F32.PACK_AB R10, R10, R165 ;  /* 0x000000a50a0a723e */ /* 0x000fe200000000ff */
[----:B------:R-:W-:Y:S01]  /*6c10*/  USHF.L.U64.HI UR11, UR42, 0x2, UR43 ;  /* 0x000000022a0b7899 */ /* 0x000fe2000801022b */
[----:B------:R-:W-:-:S02]  /*6c20*/  F2FP.F16.F32.PACK_AB R11, R47, R11 ;  /* 0x0000000b2f0b723e */ /* 0x000fc400000000ff */
[----:B------:R-:W-:Y:S02]  /*6c30*/  F2FP.F16.F32.PACK_AB R12, R12, R156 ;  /* 0x0000009c0c0c723e */ /* 0x000fe400000000ff */
[----:B------:R-:W-:Y:S02]  /*6c40*/  F2FP.F16.F32.PACK_AB R13, R51, R13 ;  /* 0x0000000d330d723e */ /* 0x000fe400000000ff */
[----:B------:R-:W-:Y:S02]  /*6c50*/  F2FP.F16.F32.PACK_AB R14, R14, R153 ;  /* 0x000000990e0e723e */ /* 0x000fe400000000ff */
[----:B------:R-:W-:Y:S02]  /*6c60*/  F2FP.F16.F32.PACK_AB R15, R55, R15 ;  /* 0x0000000f370f723e */ /* 0x000fe400000000ff */
[----:B------:R-:W-:Y:S02]  /*6c70*/  F2FP.F16.F32.PACK_AB R64, R65, R64 ;  /* 0x000000404140723e */ /* 0x000fe400000000ff */
[----:B------:R-:W-:-:S02]  /*6c80*/  F2FP.F16.F32.PACK_AB R24, R57, R24 ;  /* 0x000000183918723e */ /* 0x000fc400000000ff */
        /* <DEDUP_REMOVED lines=9> */
[----:B------:R-:W-:Y:S01]  /*6d20*/  ULDC.64 UR8, c[0x0][0xc00] ;  /* 0x0003000000087ab9 */ /* 0x000fe20000000a00 */
[----:B------:R-:W-:Y:S01]  /*6d30*/  F2FP.F16.F32.PACK_AB R73, R75, R74 ;  /* 0x0000004a4b49723e */ /* 0x000fe200000000ff */
[----:B------:R-:W-:Y:S01]  /*6d40*/  IMAD.WIDE R4, R196, 0x2, R174 ;  /* 0x00000002c4047825 */ /* 0x000fe200078e02ae */
[----:B------:R-:W-:Y:S01]  /*6d50*/  F2FP.F16.F32.PACK_AB R80, R81, R80 ;  /* 0x000000505150723e */ /* 0x000fe200000000ff */
[----:B------:R-:W-:Y:S01]  /*6d60*/  UIADD3 UR4, UP1, UR10, UR8, URZ ;  /* 0x000000080a047290 */ /* 0x000fe2000ff3e03f */
[----:B------:R-:W-:Y:S01]  /*6d70*/  F2FP.F16.F32.PACK_AB R74, R77, R76 ;  /* 0x0000004c4d4a723e */ /* 0x000fe200000000ff */
[----:B------:R-:W-:Y:S01]  /*6d80*/  UISETP.NE.U32.AND UP0, UPT, UR8, URZ, UPT ;  /* 0x0000003f0800728c */ /* 0x000fe2000bf05070 */
[C---:B------:R-:W-:Y:S01]  /*6d90*/  IADD3 R173, P1, R4.reuse, 0x20, RZ ;  /* 0x0000002004ad7810 */ /* 0x040fe20007f3e0ff */
[----:B------:R-:W-:Y:S01]  /*6da0*/  UIADD3.X UR8, UR11, UR9, URZ, UP1, !UPT ;  /* 0x000000090b087290 */ /* 0x000fe20008ffe43f */
[C---:B------:R-:W-:Y:S01]  /*6db0*/  IADD3 R183, P6, R4.reuse, 0x2020, RZ ;  /* 0x0000202004b77810 */ /* 0x040fe20007fde0ff */
[----:B------:R-:W-:Y:S01]  /*6dc0*/  UISETP.NE.AND.EX UP0, UPT, UR9, URZ, UPT, UP0 ;  /* 0x0000003f0900728c */ /* 0x000fe2000bf05300 */
[C---:B------:R-:W-:Y:S01]  /*6dd0*/  IADD3 R177, P0, R4.reuse, 0x40, RZ ;  /* 0x0000004004b17810 */ /* 0x040fe20007f1e0ff */
[--C-:B------:R-:W-:Y:S01]  /*6de0*/  IMAD.X R33, RZ, RZ, R5.reuse, P1 ;  /* 0x000000ffff217224 */ /* 0x100fe200008e0605 */
[----:B------:R-:W-:Y:S01]  /*6df0*/  LOP3.LUT R32, R173, 0x380, RZ, 0xc0, !PT ;  /* 0x00000380ad207812 */ /* 0x000fe200078ec0ff */
[----:B------:R-:W-:Y:S01]  /*6e00*/  IMAD.X R49, RZ, RZ, R5, P6 ;  /* 0x000000ffff317224 */ /* 0x000fe200030e0605 */
[----:B------:R-:W-:-:S02]  /*6e10*/  IADD3 R7, P6, R4, 0x6000, RZ ;  /* 0x0000600004077810 */ /* 0x000fc40007fde0ff */
[----:B------:R-:W-:Y:S02]  /*6e20*/  IADD3.X R37, RZ, R5, RZ, P0, !PT ;  /* 0x00000005ff257210 */ /* 0x000fe400007fe4ff */
[----:B------:R-:W-:Y:S02]  /*6e30*/  SHF.R.U64 R32, R32, 0x3, RZ ;  /* 0x0000000320207819 */ /* 0x000fe400000012ff */
[C---:B------:R-:W-:Y:S02]  /*6e40*/  IADD3 R209, P1, R4.reuse, 0x4000, RZ ;  /* 0x0000400004d17810 */ /* 0x040fe40007f3e0ff */
[C---:B------:R-:W-:Y:S02]  /*6e50*/  IADD3 R6, P0, R4.reuse, 0x4020, RZ ;  /* 0x0000402004067810 */ /* 0x040fe40007f1e0ff */
[C---:B------:R-:W-:Y:S01]  /*6e60*/  LOP3.LUT R29, R4.reuse, 0x380, RZ, 0xc0, !PT ;  /* 0x00000380041d7812 */ /* 0x040fe200078ec0ff */
[--C-:B------:R-:W-:Y:S01]  /*6e70*/  IMAD.X R103, RZ, RZ, R5.reuse, P1 ;  /* 0x000000ffff677224 */ /* 0x100fe200008e0605 */
[----:B------:R-:W-:Y:S01]  /*6e80*/  LOP3.LUT R118, R7, 0x380, RZ, 0xc0, !PT ;  /* 0x0000038007767812 */ /* 0x000fe200078ec0ff */
[----:B------:R-:W-:Y:S01]  /*6e90*/  IMAD.X R107, RZ, RZ, R5, P0 ;  /* 0x000000ffff6b7224 */ /* 0x000fe200000e0605 */
[----:B------:R-:W-:-:S02]  /*6ea0*/  IADD3 R179, P4, R4, 0x60, RZ ;  /* 0x0000006004b37810 */ /* 0x000fc40007f9e0ff */
[C---:B------:R-:W-:Y:S02]  /*6eb0*/  IADD3 R181, P3, R4.reuse, 0x2000, RZ ;  /* 0x0000200004b57810 */ /* 0x040fe40007f7e0ff */
[C---:B------:R-:W-:Y:S01]  /*6ec0*/  IADD3 R205, P5, R4.reuse, 0x2040, RZ ;  /* 0x0000204004cd7810 */ /* 0x040fe20007fbe0ff */
[--C-:B------:R-:W-:Y:S01]  /*6ed0*/  IMAD.X R41, RZ, RZ, R5.reuse, P4 ;  /* 0x000000ffff297224 */ /* 0x100fe200020e0605 */
[----:B------:R-:W-:Y:S01]  /*6ee0*/  IADD3 R207, P2, R4, 0x2060, RZ ;  /* 0x0000206004cf7810 */ /* 0x000fe20007f5e0ff */
[--C-:B------:R-:W-:Y:S01]  /*6ef0*/  IMAD.X R45, RZ, RZ, R5.reuse, P3 ;  /* 0x000000ffff2d7224 */ /* 0x100fe200018e0605 */
[----:B------:R-:W-:Y:S01]  /*6f00*/  LOP3.LUT R32, R32, R173, RZ, 0x3c, !PT ;  /* 0x000000ad20207212 */ /* 0x000fe200078e3cff */
[--C-:B------:R-:W-:Y:S01]  /*6f10*/  IMAD.X R53, RZ, RZ, R5.reuse, P5 ;  /* 0x000000ffff357224 */ /* 0x100fe200028e0605 */
[----:B------:R-:W-:Y:S01]  /*6f20*/  LOP3.LUT R173, R6, 0x380, RZ, 0xc0, !PT ;  /* 0x0000038006ad7812 */ /* 0x000fe200078ec0ff */
[----:B------:R-:W-:Y:S01]  /*6f30*/  IMAD.X R99, RZ, RZ, R5, P2 ;  /* 0x000000ffff637224 */ /* 0x000fe200010e0605 */
[----:B------:R-:W-:-:S02]  /*6f40*/  SHF.R.U64 R29, R29, 0x3, RZ ;  /* 0x000000031d1d7819 */ /* 0x000fc400000012ff */
[----:B------:R-:W-:Y:S02]  /*6f50*/  SHF.R.U64 R118, R118, 0x3, RZ ;  /* 0x0000000376767819 */ /* 0x000fe400000012ff */
[C---:B------:R-:W-:Y:S02]  /*6f60*/  IADD3 R151, P1, R4.reuse, 0x6060, RZ ;  /* 0x0000606004977810 */ /* 0x040fe40007f3e0ff */
[C---:B------:R-:W-:Y:S02]  /*6f70*/  IADD3 R110, P4, R4.reuse, 0x4040, RZ ;  /* 0x00004040046e7810 */ /* 0x040fe40007f9e0ff */
[C---:B------:R-:W-:Y:S02]  /*6f80*/  IADD3 R114, P3, R4.reuse, 0x4060, RZ ;  /* 0x0000406004727810 */ /* 0x040fe40007f7e0ff */
[C---:B------:R-:W-:Y:S01]  /*6f90*/  IADD3 R3, P5, R4.reuse, 0x6020, RZ ;  /* 0x0000602004037810 */ /* 0x040fe20007fbe0ff */
[--C-:B------:R-:W-:Y:S01]  /*6fa0*/  IMAD.X R111, RZ, RZ, R5.reuse, P4 ;  /* 0x000000ffff6f7224 */ /* 0x100fe200020e0605 */
[----:B------:R-:W-:Y:S01]  /*6fb0*/  IADD3 R126, P2, R4, 0x6040, RZ ;  /* 0x00006040047e7810 */ /* 0x000fe20007f5e0ff */
[--C-:B------:R-:W-:Y:S01]  /*6fc0*/  IMAD.X R115, RZ, RZ, R5.reuse, P3 ;  /* 0x000000ffff737224 */ /* 0x100fe200018e0605 */
[----:B------:R-:W-:Y:S01]  /*6fd0*/  SHF.R.U64 R173, R173, 0x3, RZ ;  /* 0x00000003adad7819 */ /* 0x000fe200000012ff */
[--C-:B------:R-:W-:Y:S01]  /*6fe0*/  IMAD.X R123, RZ, RZ, R5.reuse, P5 ;  /* 0x000000ffff7b7224 */ /* 0x100fe200028e0605 */
[----:B------:R-:W-:Y:S01]  /*6ff0*/  LOP3.LUT R4, R29, R4, RZ, 0x3c, !PT ;  /* 0x000000041d047212 */ /* 0x000fe200078e3cff */
[--C-:B------:R-:W-:Y:S01]  /*7000*/  IMAD.X R127, RZ, RZ, R5.reuse, P2 ;  /* 0x000000ffff7f7224 */ /* 0x100fe200010e0605 */
[----:B------:R-:W-:Y:S01]  /*7010*/  LOP3.LUT R36, R177, 0x380, RZ, 0xc0, !PT ;  /* 0x00000380b1247812 */ /* 0x000fe200078ec0ff */
[----:B------:R-:W-:Y:S01]  /*7020*/  IMAD.X R29, RZ, RZ, R5, P1 ;  /* 0x000000ffff1d7224 */ /* 0x000fe200008e0605 */
[----:B------:R-:W-:-:S02]  /*7030*/  LOP3.LUT R40, R179, 0x380, RZ, 0xc0, !PT ;  /* 0x00000380b3287812 */ /* 0x000fc400078ec0ff */
[----:B------:R-:W-:Y:S02]  /*7040*/  LOP3.LUT R118, R118, R7, RZ, 0x3c, !PT ;  /* 0x0000000776767212 */ /* 0x000fe400078e3cff */
[----:B------:R-:W-:Y:S02]  /*7050*/  LOP3.LUT R7, R151, 0x380, RZ, 0xc0, !PT ;  /* 0x0000038097077812 */ /* 0x000fe400078ec0ff */
[----:B------:R-:W-:Y:S02]  /*7060*/  LOP3.LUT R44, R181, 0x380, RZ, 0xc0, !PT ;  /* 0x00000380b52c7812 */ /* 0x000fe400078ec0ff */
[----:B------:R-:W-:Y:S02]  /*7070*/  LOP3.LUT R106, R173, R6, RZ, 0x3c, !PT ;  /* 0x00000006ad6a7212 */ /* 0x000fe400078e3cff */
[----:B------:R-:W-:Y:S02]  /*7080*/  IADD3.X R119, RZ, R5, RZ, P6, !PT ;  /* 0x00000005ff777210 */ /* 0x000fe400037fe4ff */
[----:B------:R-:W-:-:S02]  /*7090*/  SHF.R.U64 R36, R36, 0x3, RZ ;  /* 0x0000000324247819 */ /* 0x000fc400000012ff */
[----:B------:R-:W-:Y:S02]  /*70a0*/  SHF.R.U64 R40, R40, 0x3, RZ ;  /* 0x0000000328287819 */ /* 0x000fe400000012ff */
[----:B------:R-:W-:Y:S02]  /*70b0*/  LOP3.LUT R48, R183, 0x380, RZ, 0xc0, !PT ;  /* 0x00000380b7307812 */ /* 0x000fe400078ec0ff */
[----:B------:R-:W-:Y:S02]  /*70c0*/  MOV R173, R4 ;  /* 0x0000000400ad7202 */ /* 0x000fe40000000f00 */
[----:B------:R-:W-:Y:S02]  /*70d0*/  F2FP.F16.F32.PACK_AB R6, R28, R171 ;  /* 0x000000ab1c06723e */ /* 0x000fe400000000ff */
[----:B------:R-:W-:Y:S02]  /*70e0*/  LOP3.LUT R52, R205, 0x380, RZ, 0xc0, !PT ;  /* 0x00000380cd347812 */ /* 0x000fe400078ec0ff */
[----:B------:R-:W-:-:S02]  /*70f0*/  F2FP.F16.F32.PACK_AB R5, R27, R26 ;  /* 0x0000001a1b05723e */ /* 0x000fc400000000ff */
[----:B------:R-:W-:Y:S02]  /*7100*/  SHF.R.U64 R28, R7, 0x3, RZ ;  /* 0x00000003071c7819 */ /* 0x000fe400000012ff */
[----:B------:R-:W-:Y:S02]  /*7110*/  LOP3.LUT R98, R207, 0x380, RZ, 0xc0, !PT ;  /* 0x00000380cf627812 */ /* 0x000fe400078ec0ff */
[----:B------:R-:W-:Y:S02]  /*7120*/  F2FP.F16.F32.PACK_AB R4, R170, R172 ;  /* 0x000000acaa04723e */ /* 0x000fe400000000ff */
[----:B------:R-:W-:Y:S02]  /*7130*/  LOP3.LUT R26, R3, 0x380, RZ, 0xc0, !PT ;  /* 0x00000380031a7812 */ /* 0x000fe400078ec0ff */
[----:B------:R-:W-:Y:S02]  /*7140*/  LOP3.LUT R27, R126, 0x380, RZ, 0xc0, !PT ;  /* 0x000003807e1b7812 */ /* 0x000fe400078ec0ff */
[----:B------:R-:W-:-:S02]  /*7150*/  F2FP.F16.F32.PACK_AB R7, R31, R30 ;  /* 0x0000001e1f07723e */ /* 0x000fc400000000ff */
[----:B------:R-:W-:Y:S02]  /*7160*/  SHF.R.U64 R44, R44, 0x3, RZ ;  /* 0x000000032c2c7819 */ /* 0x000fe400000012ff */
[----:B------:R-:W-:Y:S01]  /*7170*/  LOP3.LUT R102, R209, 0x380, RZ, 0xc0, !PT ;  /* 0x00000380d1667812 */ /* 0x000fe200078ec0ff */
[----:B------:R0:W-:Y:S01]  /*7180*/  STSM.16.M88.4 [R173], R4 ;  /* 0x00000004ad007844 */ /* 0x0001e20000000200 */
[----:B------:R-:W-:Y:S02]  /*7190*/  LOP3.LUT R36, R36, R177, RZ, 0x3c, !PT ;  /* 0x000000b124247212 */ /* 0x000fe400078e3cff */
[----:B------:R-:W-:Y:S02]  /*71a0*/  LOP3.LUT R40, R40, R179, RZ, 0x3c, !PT ;  /* 0x000000b328287212 */ /* 0x000fe400078e3cff */
[----:B------:R-:W-:Y:S02]  /*71b0*/  SHF.R.U64 R48, R48, 0x3, RZ ;  /* 0x0000000330307819 */ /* 0x000fe400000012ff */
[----:B------:R-:W-:-:S02]  /*71c0*/  SHF.R.U64 R52, R52, 0x3, RZ ;  /* 0x0000000334347819 */ /* 0x000fc400000012ff */
[----:B------:R-:W-:Y:S02]  /*71d0*/  LOP3.LUT R177, R110, 0x380, RZ, 0xc0, !PT ;  /* 0x000003806eb17812 */ /* 0x000fe400078ec0ff */
[----:B------:R-:W-:Y:S02]  /*71e0*/  LOP3.LUT R179, R114, 0x380, RZ, 0xc0, !PT ;  /* 0x0000038072b37812 */ /* 0x000fe400078ec0ff */
[----:B------:R-:W-:Y:S02]  /*71f0*/  SHF.R.U64 R98, R98, 0x3, RZ ;  /* 0x0000000362627819 */ /* 0x000fe400000012ff */
[----:B------:R-:W-:Y:S02]  /*7200*/  SHF.R.U64 R26, R26, 0x3, RZ ;  /* 0x000000031a1a7819 */ /* 0x000fe400000012ff */
[----:B------:R-:W-:Y:S02]  /*7210*/  SHF.R.U64 R27, R27, 0x3, RZ ;  /* 0x000000031b1b7819 */ /* 0x000fe400000012ff */
[----:B------:R-:W-:-:S02]  /*7220*/  LOP3.LUT R44, R44, R181, RZ, 0x3c, !PT ;  /* 0x000000b52c2c7212 */ /* 0x000fc400078e3cff */
[----:B------:R-:W-:Y:S02]  /*7230*/  SHF.R.U64 R102, R102, 0x3, RZ ;  /* 0x0000000366667819 */ /* 0x000fe400000012ff */
[----:B------:R-:W-:Y:S02]  /*7240*/  LOP3.LUT R48, R48, R183, RZ, 0x3c, !PT ;  /* 0x000000b730307212 */ /* 0x000fe400078e3cff */
[----:B------:R-:W-:Y:S02]  /*7250*/  MOV R33, R32 ;  /* 0x0000002000217202 */ /* 0x000fe40000000f00 */
[----:B0-----:R-:W-:Y:S02]  /*7260*/  F2FP.F16.F32.PACK_AB R4, R166, R169 ;  /* 0x000000a9a604723e */ /* 0x001fe400000000ff */
[----:B------:R-:W-:Y:S02]  /*7270*/  F2FP.F16.F32.PACK_AB R5, R35, R34 ;  /* 0x000000222305723e */ /* 0x000fe400000000ff */
[----:B------:R-:W-:-:S02]  /*7280*/  F2FP.F16.F32.PACK_AB R6, R8, R167 ;  /* 0x000000a70806723e */ /* 0x000fc400000000ff */
[----:B------:R-:W-:Y:S02]  /*7290*/  F2FP.F16.F32.PACK_AB R7, R39, R38 ;  /* 0x000000262707723e */ /* 0x000fe400000000ff */
[----:B------:R-:W-:Y:S02]  /*72a0*/  LOP3.LUT R52, R52, R205, RZ, 0x3c, !PT ;  /* 0x000000cd34347212 */ /* 0x000fe400078e3cff */
[----:B------:R-:W-:Y:S01]  /*72b0*/  SHF.R.U64 R177, R177, 0x3, RZ ;  /* 0x00000003b1b17819 */ /* 0x000fe200000012ff */
[----:B------:R0:W-:Y:S01]  /*72c0*/  STSM.16.M88.4 [R33], R4 ;  /* 0x0000000421007844 */ /* 0x0001e20000000200 */
[----:B------:R-:W-:Y:S02]  /*72d0*/  SHF.R.U64 R179, R179, 0x3, RZ ;  /* 0x00000003b3b37819 */ /* 0x000fe400000012ff */
[----:B------:R-:W-:Y:S02]  /*72e0*/  MOV R36, R36 ;  /* 0x0000002400247202 */ /* 0x000fe40000000f00 */
[----:B------:R-:W-:-:S02]  /*72f0*/  F2FP.F16.F32.PACK_AB R8, R164, R168 ;  /* 0x000000a8a408723e */ /* 0x000fc400000000ff */
[----:B------:R-:W-:Y:S02]  /*7300*/  LOP3.LUT R98, R98, R207, RZ, 0x3c, !PT ;  /* 0x000000cf62627212 */ /* 0x000fe400078e3cff */
[----:B------:R-:W-:Y:S01]  /*7310*/  LOP3.LUT R122, R26, R3, RZ, 0x3c, !PT ;  /* 0x000000031a7a7212 */ /* 0x000fe200078e3cff */
[----:B------:R1:W-:Y:S01]  /*7320*/  STSM.16.M88.4 [R36], R8 ;  /* 0x0000000824007844 */ /* 0x0003e20000000200 */
[----:B------:R-:W-:Y:S02]  /*7330*/  LOP3.LUT R126, R27, R126, RZ, 0x3c, !PT ;  /* 0x0000007e1b7e7212 */ /* 0x000fe400078e3cff */
[----:B------:R-:W-:Y:S02]  /*7340*/  MOV R40, R40 ;  /* 0x0000002800287202 */ /* 0x000fe40000000f00 */
[----:B------:R-:W-:Y:S01]  /*7350*/  LOP3.LUT R102, R102, R209, RZ, 0x3c, !PT ;  /* 0x000000d166667212 */ /* 0x000fe200078e3cff */
[----:B0-----:R-:W-:Y:S01]  /*7360*/  IMAD.U32 R5, RZ, RZ, UR8 ;  /* 0x00000008ff057e24 */ /* 0x001fe2000f8e00ff */
[----:B------:R-:W-:Y:S01]  /*7370*/  MOV R44, R44 ;  /* 0x0000002c002c7202 */ /* 0x000fe20000000f00 */
[----:B------:R0:W-:Y:S01]  /*7380*/  STSM.16.M88.4 [R40], R12 ;  /* 0x0000000c28007844 */ /* 0x0001e20000000200 */
[----:B------:R-:W-:Y:S01]  /*7390*/  F2FP.F16.F32.PACK_AB R26, R61, R60 ;  /* 0x0000003c3d1a723e */ /* 0x000fe200000000ff */
[----:B------:R-:W-:Y:S01]  /*73a0*/  ULDC.64 UR8, c[0x0][0xc08] ;  /* 0x0003020000087ab9 */ /* 0x000fe20000000a00 */
[----:B------:R-:W-:Y:S01]  /*73b0*/  F2FP.F16.F32.PACK_AB R27, R63, R62 ;  /* 0x0000003e3f1b723e */ /* 0x000fe200000000ff */
[----:B------:R-:W-:Y:S01]  /*73c0*/  IMAD.U32 R4, RZ, RZ, UR4 ;  /* 0x00000004ff047e24 */ /* 0x000fe2000f8e00ff */
[----:B------:R-:W-:-:S02]  /*73d0*/  MOV R48, R48 ;  /* 0x0000003000307202 */ /* 0x000fc40000000f00 */
[----:B------:R-:W-:Y:S01]  /*73e0*/  LOP3.LUT R110, R177, R110, RZ, 0x3c, !PT ;  /* 0x0000006eb16e7212 */ /* 0x000fe200078e3cff */
[----:B------:R2:W-:Y:S01]  /*73f0*/  STSM.16.M88.4 [R44], R24 ;  /* 0x000000182c007844 */ /* 0x0005e20000000200 */
[----:B------:R-:W-:Y:S02]  /*7400*/  LOP3.LUT R114, R179, R114, RZ, 0x3c, !PT ;  /* 0x00000072b3727212 */ /* 0x000fe400078e3cff */
[----:B------:R-:W-:Y:S01]  /*7410*/  MOV R52, R52 ;  /* 0x0000003400347202 */ /* 0x000fe20000000f00 */
[----:B------:R-:W-:Y:S01]  /*7420*/  STSM.16.M88.4 [R48], R64 ;  /* 0x0000004030007844 */ /* 0x000fe20000000200 */
[----:B------:R-:W-:Y:S02]  /*7430*/  F2FP.F16.F32.PACK_AB R75, R79, R78 ;  /* 0x0000004e4f4b723e */ /* 0x000fe400000000ff */
[----:B------:R-:W-:Y:S02]  /*7440*/  F2FP.F16.F32.PACK_AB R81, R83, R82 ;  /* 0x000000525351723e */ /* 0x000fe400000000ff */
[----:B------:R-:W-:Y:S01]  /*7450*/  F2FP.F16.F32.PACK_AB R88, R89, R88 ;  /* 0x000000585958723e */ /* 0x000fe200000000ff */
[----:B------:R-:W-:Y:S01]  /*7460*/  STSM.16.M88.4 [R52], R72 ;  /* 0x0000004834007844 */ /* 0x000fe20000000200 */
[----:B------:R-:W-:-:S02]  /*7470*/  MOV R32, R98 ;  /* 0x0000006200207202 */ /* 0x000fc40000000f00 */
[----:B------:R-:W-:Y:S02]  /*7480*/  F2FP.F16.F32.PACK_AB R82, R85, R84 ;  /* 0x000000545552723e */ /* 0x000fe400000000ff */
[----:B------:R-:W-:Y:S02]  /*7490*/  F2FP.F16.F32.PACK_AB R83, R87, R86 ;  /* 0x000000565753723e */ /* 0x000fe400000000ff */
[----:B------:R-:W-:Y:S02]  /*74a0*/  F2FP.F16.F32.PACK_AB R89, R91, R90 ;  /* 0x0000005a5b59723e */ /* 0x000fe400000000ff */
[----:B------:R-:W-:Y:S01]  /*74b0*/  MOV R102, R102 ;  /* 0x0000006600667202 */ /* 0x000fe20000000f00 */
[----:B------:R-:W-:Y:S01]  /*74c0*/  STSM.16.M88.4 [R32], R80 ;  /* 0x0000005020007844 */ /* 0x000fe20000000200 */
[----:B------:R-:W-:Y:S02]  /*74d0*/  F2FP.F16.F32.PACK_AB R90, R93, R92 ;  /* 0x0000005c5d5a723e */ /* 0x000fe400000000ff */
[----:B------:R-:W-:-:S02]  /*74e0*/  F2FP.F16.F32.PACK_AB R91, R95, R94 ;  /* 0x0000005e5f5b723e */ /* 0x000fc400000000ff */
[----:B------:R-:W-:Y:S02]  /*74f0*/  F2FP.F16.F32.PACK_AB R96, R97, R96 ;  /* 0x000000606160723e */ /* 0x000fe400000000ff */
[----:B------:R-:W-:Y:S01]  /*7500*/  MOV R31, R106 ;  /* 0x0000006a001f7202 */ /* 0x000fe20000000f00 */
[----:B------:R-:W-:Y:S01]  /*7510*/  STSM.16.M88.4 [R102], R88 ;  /* 0x0000005866007844 */ /* 0x000fe20000000200 */
[----:B------:R-:W-:Y:S02]  /*7520*/  F2FP.F16.F32.PACK_AB R97, R46, R42 ;  /* 0x0000002a2e61723e */ /* 0x000fe400000000ff */
[----:B------:R-:W-:Y:S02]  /*7530*/  F2FP.F16.F32.PACK_AB R98, R101, R100 ;  /* 0x000000646562723e */ /* 0x000fe400000000ff */
[----:B------:R-:W-:Y:S02]  /*7540*/  F2FP.F16.F32.PACK_AB R99, R54, R50 ;  /* 0x000000323663723e */ /* 0x000fe400000000ff */
[----:B------:R-:W-:-:S02]  /*7550*/  F2FP.F16.F32.PACK_AB R104, R105, R104 ;  /* 0x000000686968723e */ /* 0x000fc400000000ff */
[----:B------:R-:W-:Y:S01]  /*7560*/  MOV R110, R110 ;  /* 0x0000006e006e7202 */ /* 0x000fe20000000f00 */
[----:B------:R-:W-:Y:S01]  /*7570*/  STSM.16.M88.4 [R31], R96 ;  /* 0x000000601f007844 */ /* 0x000fe20000000200 */
[----:B------:R-:W-:Y:S02]  /*7580*/  MOV R30, R114 ;  /* 0x00000072001e7202 */ /* 0x000fe40000000f00 */
[----:B------:R-:W-:Y:S02]  /*7590*/  F2FP.F16.F32.PACK_AB R105, R58, R56 ;  /* 0x000000383a69723e */ /* 0x000fe400000000ff */
[----:B------:R-:W-:Y:S02]  /*75a0*/  F2FP.F16.F32.PACK_AB R106, R109, R108 ;  /* 0x0000006c6d6a723e */ /* 0x000fe400000000ff */
[----:B------:R-:W-:Y:S02]  /*75b0*/  F2FP.F16.F32.PACK_AB R107, R154, R152 ;  /* 0x000000989a6b723e */ /* 0x000fe400000000ff */
[----:B------:R-:W-:-:S02]  /*75c0*/  F2FP.F16.F32.PACK_AB R112, R113, R112 ;  /* 0x000000707170723e */ /* 0x000fc400000000ff */
[----:B------:R-:W-:Y:S01]  /*75d0*/  LOP3.LUT R28, R28, R151, RZ, 0x3c, !PT ;  /* 0x000000971c1c7212 */ /* 0x000fe200078e3cff */
[----:B------:R-:W-:Y:S01]  /*75e0*/  STSM.16.M88.4 [R110], R104 ;  /* 0x000000686e007844 */ /* 0x000fe20000000200 */
[----:B------:R-:W-:Y:S02]  /*75f0*/  MOV R3, R122 ;  /* 0x0000007a00037202 */ /* 0x000fe40000000f00 */
[----:B------:R-:W-:Y:S02]  /*7600*/  F2FP.F16.F32.PACK_AB R113, R157, R155 ;  /* 0x0000009b9d71723e */ /* 0x000fe400000000ff */
[----:B------:R-:W-:Y:S02]  /*7610*/  F2FP.F16.F32.PACK_AB R114, R117, R116 ;  /* 0x000000747572723e */ /* 0x000fe400000000ff */
[----:B------:R-:W-:Y:S02]  /*7620*/  F2FP.F16.F32.PACK_AB R115, R159, R158 ;  /* 0x0000009e9f73723e */ /* 0x000fe400000000ff */
[----:B------:R-:W-:-:S02]  /*7630*/  F2FP.F16.F32.PACK_AB R120, R121, R120 ;  /* 0x000000787978723e */ /* 0x000fc400000000ff */
[----:B------:R-:W-:Y:S01]  /*7640*/  F2FP.F16.F32.PACK_AB R128, R129, R128 ;  /* 0x000000808180723e */ /* 0x000fe200000000ff */
        /* <DEDUP_REMOVED lines=8> */
[----:B------:R-:W-:Y:S02]  /*76d0*/  F2FP.F16.F32.PACK_AB R130, R133, R132 ;  /* 0x000000848582723e */ /* 0x000fe400000000ff */
        /* <DEDUP_REMOVED lines=11> */
[----:B------:R-:W-:Y:S01]  /*7790*/  F2FP.F16.F32.PACK_AB R147, R0, R150 ;  /* 0x000000960093723e */ /* 0x000fe200000000ff */
[----:B------:R-:W-:Y:S01]  /*77a0*/  UISETP.NE.U32.AND UP1, UPT, UR8, URZ, UPT ;  /* 0x0000003f0800728c */ /* 0x000fe2000bf25070 */
[----:B------:R-:W-:-:S03]  /*77b0*/  PLOP3.LUT P0, PT, PT, PT, UP0, 0x80, 0x0 ;  /* 0x000000000000781c */ /* 0x000fc60003f0f008 */
[----:B------:R3:W-:Y:S01]  /*77c0*/  STSM.16.M88.4 [R28], R144 ;  /* 0x000000901c007844 */ /* 0x0007e20000000200 */
[----:B------:R-:W-:Y:S01]  /*77d0*/  BAR.SYNC.DEFER_BLOCKING 0x1, 0x100 ;  /* 0x0044000000007b1d */ /* 0x000fe20000010000 */
[----:B------:R-:W-:-:S06]  /*77e0*/  UISETP.NE.AND.EX UP1, UPT, UR9, URZ, UPT, UP1 ;  /* 0x0000003f0900728c */ /* 0x000fcc000bf25310 */
[----:B------:R-:W-:-:S05]  /*77f0*/  PLOP3.LUT P6, PT, PT, PT, UP1, 0x80, 0x0 ;  /* 0x000000000000781c */ /* 0x000fca0003fcf018 */
[----:B------:R-:W-:-:S04]  /*7800*/  @UP1 UIADD3 UR8, UP2, UR10, UR8, URZ ;  /* 0x000000080a081290 */ /* 0x000fc8000ff5e03f */
[----:B------:R-:W-:Y:S01]  /*7810*/  @UP1 UIADD3.X UR9, UR11, UR9, URZ, UP2, !UPT ;  /* 0x000000090b091290 */ /* 0x000fe200097fe43f */
[----:B------:R-:W-:Y:S01]  /*7820*/  ULDC UR4, c[0x0][0xa88] ;  /* 0x0002a20000047ab9 */ /* 0x000fe20000000800 */
[----:B-1----:R-:W-:Y:S02]  /*7830*/  IMAD.U32 R10, RZ, RZ, UR8 ;  /* 0x00000008ff0a7e24 */ /* 0x002fe4000f8e00ff */
[----:B------:R-:W-:Y:S01]  /*7840*/  IMAD.U32 R0, RZ, RZ, UR4 ;  /* 0x00000004ff007e24 */ /* 0x000fe2000f8e00ff */
[----:B------:R-:W4:Y:S01]  /*7850*/  @P0 LDG.E R6, desc[UR50][R4.64] ;  /* 0x0000003204060981 */ /* 0x000f22000c1e1900 */
[----:B------:R-:W-:Y:S02]  /*7860*/  IMAD.U32 R11, RZ, RZ, UR9 ;  /* 0x00000009ff0b7e24 */ /* 0x000fe4000f8e00ff */
[----:B------:R-:W-:-:S03]  /*7870*/  IMAD R7, R191, 0x40, R2 ;  /* 0x00000040bf077824 */ /* 0x000fc600078e0202 */
[----:B------:R1:W5:Y:S01]  /*7880*/  @P6 LDG.E R0, desc[UR50][R10.64] ;  /* 0x000000320a006981 */ /* 0x000362000c1e1900 */
[----:B------:R-:W-:-:S03]  /*7890*/  IMAD.WIDE R174, R7, 0x2, R174 ;  /* 0x0000000207ae7825 */ /* 0x000fc600078e02ae */
[C---:B------:R-:W-:Y:S02]  /*78a0*/  IADD3 R9, P2, R174.reuse, 0x1000, RZ ;  /* 0x00001000ae097810 */ /* 0x040fe40007f5e0ff */
[C---:B0-----:R-:W-:Y:S02]  /*78b0*/  IADD3 R13, P1, R174.reuse, 0x2000, RZ ;  /* 0x00002000ae0d7810 */ /* 0x041fe40007f3e0ff */
[----:B------:R-:W-:Y:S02]  /*78c0*/  P2R R7, PR, RZ, 0x4 ;  /* 0x00000004ff077803 */ /* 0x000fe40000000000 */
[C---:B--2---:R-:W-:Y:S02]  /*78d0*/  IADD3 R25, P2, R174.reuse, 0x3000, RZ ;  /* 0x00003000ae197810 */ /* 0x044fe40007f5e0ff */
[C---:B------:R-:W-:Y:S02]  /*78e0*/  IADD3 R29, P3, R174.reuse, 0x4000, RZ ;  /* 0x00004000ae1d7810 */ /* 0x040fe40007f7e0ff */
[----:B------:R-:W-:-:S02]  /*78f0*/  IADD3 R33, P4, R174, 0x5000, RZ ;  /* 0x00005000ae217810 */ /* 0x000fc40007f9e0ff */
[----:B------:R-:W-:Y:S02]  /*7900*/  IADD3 R37, P5, R174, 0x6000, RZ ;  /* 0x00006000ae257810 */ /* 0x000fe40007fbe0ff */
[----:B------:R-:W-:Y:S02]  /*7910*/  LOP3.LUT R8, R9, 0x380, RZ, 0xc0, !PT ;  /* 0x0000038009087812 */ /* 0x000fe400078ec0ff */
[----:B------:R-:W-:Y:S02]  /*7920*/  LOP3.LUT R12, R13, 0x380, RZ, 0xc0, !PT ;  /* 0x000003800d0c7812 */ /* 0x000fe400078ec0ff */
[----:B------:R-:W-:Y:S02]  /*7930*/  LOP3.LUT R24, R25, 0x380, RZ, 0xc0, !PT ;  /* 0x0000038019187812 */ /* 0x000fe400078ec0ff */
[----:B---3--:R-:W-:Y:S02]  /*7940*/  LOP3.LUT R28, R29, 0x380, RZ, 0xc0, !PT ;  /* 0x000003801d1c7812 */ /* 0x008fe400078ec0ff */
[----:B------:R-:W-:-:S02]  /*7950*/  LOP3.LUT R32, R33, 0x380, RZ, 0xc0, !PT ;  /* 0x0000038021207812 */ /* 0x000fc400078ec0ff */
[----:B------:R-:W-:Y:S01]  /*7960*/  LOP3.LUT R36, R37, 0x380, RZ, 0xc0, !PT ;  /* 0x0000038025247812 */ /* 0x000fe200078ec0ff */
[----:B------:R-:W-:Y:S01]  /*7970*/  UMOV UR4, URZ ;  /* 0x0000003f00047c82 */ /* 0x000fe20008000000 */
[----:B------:R-:W-:Y:S02]  /*7980*/  SHF.R.U64 R8, R8, 0x3, RZ ;  /* 0x0000000308087819 */ /* 0x000fe400000012ff */
[----:B------:R-:W-:Y:S02]  /*7990*/  SHF.R.U64 R12, R12, 0x3, RZ ;  /* 0x000000030c0c7819 */ /* 0x000fe400000012ff */
[----:B------:R-:W-:Y:S02]  /*79a0*/  SHF.R.U64 R24, R24, 0x3, RZ ;  /* 0x0000000318187819 */ /* 0x000fe400000012ff */
[----:B------:R-:W-:Y:S02]  /*79b0*/  SHF.R.U64 R28, R28, 0x3, RZ ;  /* 0x000000031c1c7819 */ /* 0x000fe400000012ff */
[----:B------:R-:W-:-:S02]  /*79c0*/  SHF.R.U64 R32, R32, 0x3, RZ ;  /* 0x0000000320207819 */ /* 0x000fc400000012ff */
[----:B------:R-:W-:Y:S02]  /*79d0*/  SHF.R.U64 R36, R36, 0x3, RZ ;  /* 0x0000000324247819 */ /* 0x000fe400000012ff */
[----:B------:R-:W-:Y:S02]  /*79e0*/  LOP3.LUT R8, R8, R9, RZ, 0x3c, !PT ;  /* 0x0000000908087212 */ /* 0x000fe400078e3cff */
[----:B------:R-:W-:Y:S02]  /*79f0*/  LOP3.LUT R12, R12, R13, RZ, 0x3c, !PT ;  /* 0x0000000d0c0c7212 */ /* 0x000fe400078e3cff */
[----:B------:R-:W-:Y:S02]  /*7a00*/  LOP3.LUT R24, R24, R25, RZ, 0x3c, !PT ;  /* 0x0000001918187212 */ /* 0x000fe400078e3cff */
[----:B------:R-:W-:Y:S02]  /*7a10*/  LOP3.LUT R28, R28, R29, RZ, 0x3c, !PT ;  /* 0x0000001d1c1c7212 */ /* 0x000fe400078e3cff */
[----:B------:R-:W-:-:S02]  /*7a20*/  LOP3.LUT R32, R32, R33, RZ, 0x3c, !PT ;  /* 0x0000002120207212 */ /* 0x000fc400078e3cff */
[----:B------:R-:W-:Y:S02]  /*7a30*/  LOP3.LUT R36, R36, R37, RZ, 0x3c, !PT ;  /* 0x0000002524247212 */ /* 0x000fe400078e3cff */
[----:B----4-:R-:W-:Y:S01]  /*7a40*/  @P0 R2UR UR4, R6 ;  /* 0x00000000060402ca */ /* 0x010fe200000e0000 */
[----:B-1----:R-:W-:-:S14]  /*7a50*/  @P6 BRA `(.L_x_389) ;  /* 0x0000000000106947 */ /* 0x002fdc0003800000 */
[----:B------:R-:W-:Y:S05]  /*7a60*/  @!P0 BRA `(.L_x_389) ;  /* 0x00000000000c8947 */ /* 0x000fea0003800000 */
[----:B------:R-:W2:Y:S04]  /*7a70*/  LDG.E R3, desc[UR50][R4.64] ;  /* 0x0000003204037981 */ /* 0x000ea8000c1e1900 */
[----:B-----5:R-:W2:Y:S02]  /*7a80*/  LDG.E R0, desc[UR50][R4.64+0x4] ;  /* 0x0000043204007981 */ /* 0x020ea4000c1e1900 */
[----:B--2---:R-:W-:-:S07]  /*7a90*/  IADD3 R0, -R3, R0, RZ ;  /* 0x0000000003007210 */ /* 0x004fce0007ffe1ff */
.L_x_389:
[----:B------:R-:W0:Y:S01]  /*7aa0*/  SHFL.IDX PT, R3, R192, RZ, 0x1f ;  /* 0x00001fffc0037589 */ /* 0x000e2200000e0000 */
[----:B------:R-:W-:Y:S01]  /*7ab0*/  ISETP.NE.AND P6, PT, R7, RZ, PT ;  /* 0x000000ff0700720c */ /* 0x000fe20003fc5270 */
[--C-:B------:R-:W-:Y:S01]  /*7ac0*/  IMAD.X R13, RZ, RZ, R175.reuse, P1 ;  /* 0x000000ffff0d7224 */ /* 0x100fe200008e06af */
[C---:B------:R-:W-:Y:S01]  /*7ad0*/  IADD3 R41, P0, R174.reuse, 0x7000, RZ ;  /* 0x00007000ae297810 */ /* 0x040fe20007f1e0ff */
[--C-:B------:R-:W-:Y:S01]  /*7ae0*/  IMAD.X R25, RZ, RZ, R175.reuse, P2 ;  /* 0x000000ffff197224 */ /* 0x100fe200010e06af */
[C---:B------:R-:W-:Y:S01]  /*7af0*/  IADD3 R49, P1, R174.reuse, 0x9000, RZ ;  /* 0x00009000ae317810 */ /* 0x040fe20007f3e0ff */
[--C-:B------:R-:W-:Y:S01]  /*7b00*/  IMAD.X R9, RZ, RZ, R175.reuse, P6 ;  /* 0x000000ffff097224 */ /* 0x100fe200030e06af */
[----:B------:R-:W-:Y:S01]  /*7b10*/  IADD3 R45, P6, R174, 0x8000, RZ ;  /* 0x00008000ae2d7810 */ /* 0x000fe20007fde0ff */
[--C-:B------:R-:W-:Y:S01]  /*7b20*/  IMAD.X R29, RZ, RZ, R175.reuse, P3 ;  /* 0x000000ffff1d7224 */ /* 0x100fe200018e06af */
[----:B------:R-:W-:Y:S01]  /*7b30*/  LOP3.LUT R40, R41, 0x380, RZ, 0xc0, !PT ;  /* 0x0000038029287812 */ /* 0x000fe200078ec0ff */
[--C-:B------:R-:W-:Y:S01]  /*7b40*/  IMAD.X R33, RZ, RZ, R175.reuse, P4 ;  /* 0x000000ffff217224 */ /* 0x100fe200020e06af */
[----:B------:R-:W-:Y:S01]  /*7b50*/  LOP3.LUT R44, R45, 0x380, RZ, 0xc0, !PT ;  /* 0x000003802d2c7812 */ /* 0x000fe200078ec0ff */
[--C-:B------:R-:W-:Y:S01]  /*7b60*/  IMAD.X R37, RZ, RZ, R175.reuse, P5 ;  /* 0x000000ffff257224 */ /* 0x100fe200028e06af */
[----:B------:R-:W-:Y:S01]  /*7b70*/  LOP3.LUT R48, R49, 0x380, RZ, 0xc0, !PT ;  /* 0x0000038031307812 */ /* 0x000fe200078ec0ff */
[----:B------:R-:W-:Y:S01]  /*7b80*/  USHF.R.S32.HI UR14, URZ, 0x1f, UR4 ;  /* 0x0000001f3f0e7899 */ /* 0x000fe20008011404 */
[----:B------:R-:W-:Y:S01]  /*7b90*/  SHF.R.U64 R44, R44, 0x3, RZ ;  /* 0x000000032c2c7819 */ /* 0x000fe200000012ff */
[----:B------:R-:W-:Y:S01]  /*7ba0*/  USHF.R.S32.HI UR15, URZ, 0x1f, UR45 ;  /* 0x0000001f3f0f7899 */ /* 0x000fe2000801142d */
[----:B------:R-:W-:Y:S01]  /*7bb0*/  SHF.R.U64 R40, R40, 0x3, RZ ;  /* 0x0000000328287819 */ /* 0x000fe200000012ff */
[----:B------:R-:W-:Y:S01]  /*7bc0*/  USEL UR42, UR42, URZ, !UP0 ;  /* 0x0000003f2a2a7287 */ /* 0x000fe2000c000000 */
[----:B------:R-:W-:Y:S01]  /*7bd0*/  SHF.R.U64 R48, R48, 0x3, RZ ;  /* 0x0000000330307819 */ /* 0x000fe200000012ff */
[----:B------:R-:W-:Y:S01]  /*7be0*/  USEL UR43, UR43, URZ, !UP0 ;  /* 0x0000003f2b2b7287 */ /* 0x000fe2000c000000 */
[----:B------:R-:W-:Y:S01]  /*7bf0*/  LOP3.LUT R44, R44, R45, RZ, 0x3c, !PT ;  /* 0x0000002d2c2c7212 */ /* 0x000fe200078e3cff */
[--C-:B------:R-:W-:Y:S01]  /*7c00*/  IMAD.X R45, RZ, RZ, R175.reuse, P6 ;  /* 0x000000ffff2d7224 */ /* 0x100fe200030e06af */
[----:B------:R-:W-:Y:S01]  /*7c10*/  LOP3.LUT R40, R40, R41, RZ, 0x3c, !PT ;  /* 0x0000002928287212 */ /* 0x000fe200078e3cff */
[----:B------:R-:W-:Y:S01]  /*7c20*/  IMAD.X R41, RZ, RZ, R175, P0 ;  /* 0x000000ffff297224 */ /* 0x000fe200000e06af */
[----:B0-----:R-:W-:-:S02]  /*7c30*/  ISETP.NE.AND P6, PT, R3, RZ, PT ;  /* 0x000000ff0300720c */ /* 0x001fc40003fc5270 */
[----:B------:R-:W-:Y:S01]  /*7c40*/  LOP3.LUT R48, R48, R49, RZ, 0x3c, !PT ;  /* 0x0000003130307212 */ /* 0x000fe200078e3cff */
[----:B------:R-:W-:Y:S01]  /*7c50*/  IMAD.X R49, RZ, RZ, R175, P1 ;  /* 0x000000ffff317224 */ /* 0x000fe200008e06af */
[C---:B------:R-:W-:Y:S02]  /*7c60*/  IADD3 R57, P2, R174.reuse, 0xa000, RZ ;  /* 0x0000a000ae397810 */ /* 0x040fe40007f5e0ff */
[C---:B------:R-:W-:Y:S02]  /*7c70*/  IADD3 R53, P3, R174.reuse, 0xb000, RZ ;  /* 0x0000b000ae357810 */ /* 0x040fe40007f7e0ff */
[C---:B------:R-:W-:Y:S02]  /*7c80*/  IADD3 R65, P4, R174.reuse, 0xc000, RZ ;  /* 0x0000c000ae417810 */ /* 0x040fe40007f9e0ff */
[C---:B------:R-:W-:Y:S02]  /*7c90*/  IADD3 R61, P5, R174.reuse, 0xd000, RZ ;  /* 0x0000d000ae3d7810 */ /* 0x040fe40007fbe0ff */
[----:B------:R-:W-:-:S02]  /*7ca0*/  IADD3 R73, P0, R174, 0xe000, RZ ;  /* 0x0000e000ae497810 */ /* 0x000fc40007f1e0ff */
[----:B------:R-:W-:Y:S02]  /*7cb0*/  IADD3 R4, P1, R174, 0xf000, RZ ;  /* 0x0000f000ae047810 */ /* 0x000fe40007f3e0ff */
[----:B------:R-:W-:Y:S02]  /*7cc0*/  LOP3.LUT R56, R57, 0x380, RZ, 0xc0, !PT ;  /* 0x0000038039387812 */ /* 0x000fe400078ec0ff */
[----:B------:R-:W-:Y:S01]  /*7cd0*/  LOP3.LUT R52, R53, 0x380, RZ, 0xc0, !PT ;  /* 0x0000038035347812 */ /* 0x000fe200078ec0ff */
[----:B------:R-:W-:Y:S01]  /*7ce0*/  IMAD.X R69, RZ, RZ, R175, P1 ;  /* 0x000000ffff457224 */ /* 0x000fe200008e06af */
[----:B------:R-:W-:Y:S02]  /*7cf0*/  LOP3.LUT R64, R65, 0x380, RZ, 0xc0, !PT ;  /* 0x0000038041407812 */ /* 0x000fe400078ec0ff */
[----:B------:R-:W-:Y:S02]  /*7d00*/  LOP3.LUT R60, R61, 0x380, RZ, 0xc0, !PT ;  /* 0x000003803d3c7812 */ /* 0x000fe400078ec0ff */
[----:B------:R-:W-:-:S02]  /*7d10*/  LOP3.LUT R72, R73, 0x380, RZ, 0xc0, !PT ;  /* 0x0000038049487812 */ /* 0x000fc400078ec0ff */
[----:B------:R-:W-:Y:S02]  /*7d20*/  LOP3.LUT R5, R174, 0x380, RZ, 0xc0, !PT ;  /* 0x00000380ae057812 */ /* 0x000fe400078ec0ff */
        /* <DEDUP_REMOVED lines=8> */
[----:B------:R-:W-:Y:S02]  /*7db0*/  LOP3.LUT R56, R56, R57, RZ, 0x3c, !PT ;  /* 0x0000003938387212 */ /* 0x000fe400078e3cff */
        /* <DEDUP_REMOVED lines=8> */
[----:B------:R-:W-:-:S02]  /*7e40*/  IADD3.X R57, RZ, R175, RZ, P2, !PT ;  /* 0x000000afff397210 */ /* 0x000fc400017fe4ff */
[----:B------:R-:W-:Y:S02]  /*7e50*/  LOP3.LUT R174, R5, R174, RZ, 0x3c, !PT ;  /* 0x000000ae05ae7212 */ /* 0x000fe400078e3cff */
[----:B------:R-:W-:Y:S01]  /*7e60*/  LOP3.LUT R68, R3, R4, RZ, 0x3c, !PT ;  /* 0x0000000403447212 */ /* 0x000fe200078e3cff */
[----:B------:R-:W-:Y:S06]  /*7e70*/  @P6 BRA `(.L_x_390) ;  /* 0x0000000000c46947 */ /* 0x000fec0003800000 */
[----:B------:R-:W0:Y:S01]  /*7e80*/  LDC R11, c[0x0][0xbe8] ;  /* 0x0002fa00ff0b7b82 */ /* 0x000e220000000800 */
[----:B------:R-:W-:Y:S01]  /*7e90*/  IMAD.U32 R10, RZ, RZ, UR44 ;  /* 0x0000002cff0a7e24 */ /* 0x000fe2000f8e00ff */
[----:B------:R-:W-:Y:S01]  /*7ea0*/  ULDC.64 UR12, c[0x0][0xb90] ;  /* 0x0002e400000c7ab9 */ /* 0x000fe20000000a00 */
[----:B------:R-:W-:Y:S01]  /*7eb0*/  UMOV UR8, UR4 ;  /* 0x0000000400087c82 */ /* 0x000fe20008000000 */
[----:B------:R-:W-:Y:S01]  /*7ec0*/  UIMAD UR10, UR15, UR12, URZ ;  /* 0x0000000c0f0a72a4 */ /* 0x000fe2000f8e023f */
[----:B------:R-:W-:Y:S01]  /*7ed0*/  IMAD R10, R10, 0x40, R195 ;  /* 0x000000400a0a7824 */ /* 0x000fe200078e02c3 */
[----:B------:R-:W-:Y:S01]  /*7ee0*/  UMOV UR9, UR14 ;  /* 0x0000000e00097c82 */ /* 0x000fe20008000000 */
[----:B------:R-:W-:Y:S01]  /*7ef0*/  IMAD.U32 R15, RZ, RZ, UR44 ;  /* 0x0000002cff0f7e24 */ /* 0x000fe2000f8e00ff */
[----:B------:R-:W-:Y:S01]  /*7f00*/  UIMAD.WIDE.U32 UR8, UR45, UR12, UR8 ;  /* 0x0000000c2d0872a5 */ /* 0x000fe2000f8e0008 */
[----:B------:R-:W-:Y:S01]  /*7f10*/  IMAD.MOV.U32 R4, RZ, RZ, R10 ;  /* 0x000000ffff047224 */ /* 0x000fe200078e000a */
[----:B------:R-:W-:Y:S01]  /*7f20*/  UIMAD UR10, UR45, UR13, UR10 ;  /* 0x0000000d2d0a72a4 */ /* 0x000fe2000f8e020a */
[----:B------:R-:W-:-:S02]  /*7f30*/  IMAD.MOV R30, RZ, RZ, -R18 ;  /* 0x000000ffff1e7224 */ /* 0x000fc400078e0a12 */
[----:B------:R-:W-:Y:S01]  /*7f40*/  ULDC.64 UR12, c[0x0][0xb98] ;  /* 0x0002e600000c7ab9 */ /* 0x000fe20000000a00 */
[----:B------:R-:W-:Y:S01]  /*7f50*/  UIADD3 UR9, UR9, UR10, URZ ;  /* 0x0000000a09097290 */ /* 0x000fe2000fffe03f */
[----:B------:R-:W-:Y:S01]  /*7f60*/  IMAD R15, R15, 0x40, R16 ;  /* 0x000000400f0f7824 */ /* 0x000fe200078e0210 */
[----:B------:R-:W-:Y:S02]  /*7f70*/  UIMAD UR11, UR43, UR12, URZ ;  /* 0x0000000c2b0b72a4 */ /* 0x000fe4000f8e023f */
[----:B------:R-:W-:Y:S02]  /*7f80*/  UIMAD.WIDE.U32 UR8, UR42, UR12, UR8 ;  /* 0x0000000c2a0872a5 */ /* 0x000fe4000f8e0008 */
[----:B------:R-:W-:Y:S01]  /*7f90*/  UIMAD UR11, UR42, UR13, UR11 ;  /* 0x0000000d2a0b72a4 */ /* 0x000fe2000f8e020b */
[----:B0-----:R-:W-:Y:S01]  /*7fa0*/  ISETP.NE.AND P0, PT, R11, 0x1, PT ;  /* 0x000000010b00780c */ /* 0x001fe20003f05270 */
[----:B-----5:R-:W-:-:S12]  /*7fb0*/  IMAD R26, R0, R11, RZ ;  /* 0x0000000b001a7224 */ /* 0x020fd800078e02ff */
[----:B------:R-:W0:Y:S08]  /*7fc0*/  @P0 LDC R3, c[0x0][0xbec] ;  /* 0x0002fb00ff030b82 */ /* 0x000e300000000800 */
[----:B------:R-:W1:Y:S01]  /*7fd0*/  @P0 LDC R6, c[0x0][0xbf0] ;  /* 0x0002fc00ff060b82 */ /* 0x000e620000000800 */
[----:B0-----:R-:W-:-:S05]  /*7fe0*/  @P0 IMAD.HI.U32 R3, R10, R3, RZ ;  /* 0x000000030a030227 */ /* 0x001fca00078e00ff */
[----:B-1----:R-:W-:-:S04]  /*7ff0*/  @P0 SHF.R.U32.HI R4, RZ, R6, R3 ;  /* 0x00000006ff040219 */ /* 0x002fc80000011603 */
[--C-:B------:R-:W-:Y:S01]  /*8000*/  SHF.R.S32.HI R5, RZ, 0x1f, R4.reuse ;  /* 0x0000001fff057819 */ /* 0x100fe20000011404 */
[----:B------:R-:W-:Y:S01]  /*8010*/  IMAD.MOV R6, RZ, RZ, -R4 ;  /* 0x000000ffff067224 */ /* 0x000fe200078e0a04 */
[----:B------:R-:W-:-:S03]  /*8020*/  IADD3 R4, P0, R4, UR8, RZ ;  /* 0x0000000804047c10 */ /* 0x000fc6000ff1e0ff */
[----:B------:R-:W-:Y:S01]  /*8030*/  IMAD R3, R11, R6, R10 ;  /* 0x000000060b037224 */ /* 0x000fe200078e020a */
[----:B------:R-:W-:-:S04]  /*8040*/  MOV R10, UR11 ;  /* 0x0000000b000a7c02 */ /* 0x000fc80008000f00 */
[----:B------:R-:W-:Y:S02]  /*8050*/  SHF.R.S32.HI R6, RZ, 0x1f, R3 ;  /* 0x0000001fff067819 */ /* 0x000fe40000011403 */
[----:B------:R-:W-:Y:S01]  /*8060*/  IADD3.X R5, R5, UR9, R10, P0, !PT ;  /* 0x0000000905057c10 */ /* 0x000fe200087fe40a */
[----:B------:R-:W-:Y:S02]  /*8070*/  ULDC.64 UR8, c[0x0][0xb88] ;  /* 0x0002e20000087ab9 */ /* 0x000fe40000000a00 */
[----:B------:R-:W-:Y:S02]  /*8080*/  IMAD R6, R6, UR8, RZ ;  /* 0x0000000806067c24 */ /* 0x000fe4000f8e02ff */
[----:B------:R-:W-:-:S04]  /*8090*/  IMAD.WIDE.U32 R4, R3, UR8, R4 ;  /* 0x0000000803047c25 */ /* 0x000fc8000f8e0004 */
[----:B------:R-:W-:Y:S01]  /*80a0*/  IMAD R3, R3, UR9, R6 ;  /* 0x0000000903037c24 */ /* 0x000fe2000f8e0206 */
[----:B------:R-:W-:Y:S02]  /*80b0*/  ULDC.64 UR8, c[0x0][0xb50] ;  /* 0x0002d40000087ab9 */ /* 0x000fe40000000a00 */
[----:B------:R-:W-:Y:S01]  /*80c0*/  LEA R10, P0, R4, UR8, 0x2 ;  /* 0x00000008040a7c11 */ /* 0x000fe2000f8010ff */
[----:B------:R-:W-:-:S04]  /*80d0*/  IMAD.IADD R3, R5, 0x1, R3 ;  /* 0x0000000105037824 */ /* 0x000fc800078e0203 */
[----:B------:R-:W-:Y:S01]  /*80e0*/  SHFL.IDX PT, R6, R10, 0x1, 0x1c1f ;  /* 0x003c1f000a067f89 */ /* 0x000fe200000e0000 */
[----:B------:R-:W-:Y:S01]  /*80f0*/  LEA.HI.X R14, R4, UR9, R3, 0x2, P0 ;  /* 0x00000009040e7c11 */ /* 0x000fe200080f1403 */
[----:B------:R-:W-:Y:S01]  /*8100*/  VIADD R3, R15, 0x8 ;  /* 0x000000080f037836 */ /* 0x000fe20000000000 */
[----:B------:R-:W-:Y:S01]  /*8110*/  ISETP.NE.AND P0, PT, R17, R30, PT ;  /* 0x0000001e1100720c */ /* 0x000fe20003f05270 */
[----:B------:R-:W-:Y:S03]  /*8120*/  SHFL.IDX PT, R4, R10, RZ, 0x1c1f ;  /* 0x001c1fff0a047589 */ /* 0x000fe600000e0000 */
[-C--:B------:R-:W-:Y:S01]  /*8130*/  ISETP.GE.OR P1, PT, R15, R26.reuse, P0 ;  /* 0x0000001a0f00720c */ /* 0x080fe20000726670 */
[----:B------:R-:W0:Y:S01]  /*8140*/  SHFL.IDX PT, R5, R14, RZ, 0x1c1f ;  /* 0x001c1fff0e057589 */ /* 0x000e2200000e0000 */
[----:B------:R-:W-:-:S03]  /*8150*/  ISETP.GE.OR P0, PT, R3, R26, P0 ;  /* 0x0000001a0300720c */ /* 0x000fc60000706670 */
[----:B------:R-:W1:Y:S08]  /*8160*/  SHFL.IDX PT, R7, R14, 0x1, 0x1c1f ;  /* 0x003c1f000e077f89 */ /* 0x000e7000000e0000 */
[----:B0-----:R0:W-:Y:S04]  /*8170*/  @!P1 ST.E desc[UR50][R4.64], R21 ;  /* 0x0000001504009985 */ /* 0x0011e8000c101932 */
[----:B-1----:R0:W-:Y:S02]  /*8180*/  @!P0 ST.E desc[UR50][R6.64], R20 ;  /* 0x0000001406008985 */ /* 0x0021e4000c101932 */
.L_x_390:
[----:B------:R-:W1:Y:S01]  /*8190*/  LDC R81, c[0x0][0xbe8] ;  /* 0x0002fa00ff517b82 */ /* 0x000e620000000800 */
[----:B------:R-:W-:Y:S01]  /*81a0*/  ULDC UR16, c[0x0][0xac8] ;  /* 0x0002b20000107ab9 */ /* 0x000fe20000000800 */
[----:B------:R-:W-:Y:S01]  /*81b0*/  ULDC.64 UR12, c[0x0][0xaa0] ;  /* 0x0002a800000c7ab9 */ /* 0x000fe20000000a00 */
[----:B------:R-:W-:Y:S01]  /*81c0*/  ISETP.GE.AND P0, PT, R189, UR16, PT ;  /* 0x00000010bd007c0c */ /* 0x000fe2000bf06270 */
[----:B0-----:R0:W5:Y:S03]  /*81d0*/  LD.E.128 R4, desc[UR50][R174.64] ;  /* 0x00000032ae047980 */ /* 0x001166000c101d00 */
[----:B------:R-:W-:Y:S01]  /*81e0*/  SEL R20, RZ, 0xffffffff, P0 ;  /* 0xffffffffff147807 */ /* 0x000fe20000000000 */
[----:B------:R-:W5:Y:S01]  /*81f0*/  LD.E.128 R8, desc[UR50][R8.64] ;  /* 0x0000003208087980 */ /* 0x000f62000c101d00 */
[----:B------:R-:W-:-:S03]  /*8200*/  ISETP.GE.AND P0, PT, R188, UR16, PT ;  /* 0x00000010bc007c0c */ /* 0x000fc6000bf06270 */
[----:B------:R-:W5:Y:S04]  /*8210*/  LD.E.128 R12, desc[UR50][R12.64] ;  /* 0x000000320c0c7980 */ /* 0x000f68000c101d00 */
[----:B------:R-:W5:Y:S04]  /*8220*/  LD.E.128 R24, desc[UR50][R24.64] ;  /* 0x0000003218187980 */ /* 0x000f68000c101d00 */
[----:B------:R-:W5:Y:S01]  /*8230*/  LD.E.128 R28, desc[UR50][R28.64] ;  /* 0x000000321c1c7980 */ /* 0x000f62000c101d00 */
[----:B-1----:R-:W-:Y:S01]  /*8240*/  ISETP.NE.AND P2, PT, R81, 0x1, PT ;  /* 0x000000015100780c */ /* 0x002fe20003f45270 */
[----:B------:R-:W-:Y:S01]  /*8250*/  IMAD.SHL.U32 R76, R20, 0x2, RZ ;  /* 0x00000002144c7824 */ /* 0x000fe200078e00ff */
[----:B------:R-:W-:Y:S01]  /*8260*/  ISETP.GE.AND P1, PT, R2, UR16, PT ;  /* 0x0000001002007c0c */ /* 0x000fe2000bf26270 */
[----:B------:R-:W5:Y:S01]  /*8270*/  LD.E.128 R32, desc[UR50][R32.64] ;  /* 0x0000003220207980 */ /* 0x000f62000c101d00 */
[----:B------:R-:W-:-:S02]  /*8280*/  SEL R20, RZ, 0xffffffff, P0 ;  /* 0xffffffffff147807 */ /* 0x000fc40000000000 */
[----:B------:R-:W-:Y:S01]  /*8290*/  SEL R3, RZ, 0x1, P1 ;  /* 0x00000001ff037807 */ /* 0x000fe20000800000 */
[----:B------:R-:W5:Y:S04]  /*82a0*/  LD.E.128 R36, desc[UR50][R36.64] ;  /* 0x0000003224247980 */ /* 0x000f68000c101d00 */
[----:B------:R-:W5:Y:S02]  /*82b0*/  LD.E.128 R40, desc[UR50][R40.64] ;  /* 0x0000003228287980 */ /* 0x000f64000c101d00 */
[----:B------:R-:W1:Y:S01]  /*82c0*/  @P2 LDC R77, c[0x0][0xbec] ;  /* 0x0002fb00ff4d2b82 */ /* 0x000e620000000800 */
[----:B------:R-:W-:Y:S01]  /*82d0*/  IMAD.SHL.U32 R20, R20, 0x4, RZ ;  /* 0x0000000414147824 */ /* 0x000fe200078e00ff */
[----:B------:R-:W-:Y:S01]  /*82e0*/  UIMAD UR10, UR14, UR12, URZ ;  /* 0x0000000c0e0a72a4 */ /* 0x000fe2000f8e023f */
[----:B------:R-:W5:Y:S04]  /*82f0*/  LD.E.128 R44, desc[UR50][R44.64] ;  /* 0x000000322c2c7980 */ /* 0x000f68000c101d00 */
[----:B------:R-:W5:Y:S01]  /*8300*/  LD.E.128 R48, desc[UR50][R48.64] ;  /* 0x0000003230307980 */ /* 0x000f62000c101d00 */
[----:B------:R-:W2:Y:S01]  /*8310*/  @P2 LDC R79, c[0x0][0xbf0] ;  /* 0x0002fc00ff4f2b82 */ /* 0x000ea20000000800 */
[----:B------:R-:W-:-:S02]  /*8320*/  LOP3.LUT R3, R76, 0x2, R3, 0xe2, !PT ;  /* 0x000000024c037812 */ /* 0x000fc400078ee203 */
[----:B------:R-:W-:Y:S01]  /*8330*/  ISETP.GE.AND P0, PT, R187, UR16, PT ;  /* 0x00000010bb007c0c */ /* 0x000fe2000bf06270 */
[----:B------:R-:W-:Y:S01]  /*8340*/  UIMAD.WIDE.U32 UR8, UR4, UR12, URZ ;  /* 0x0000000c040872a5 */ /* 0x000fe2000f8e003f */
[----:B------:R-:W-:Y:S01]  /*8350*/  LOP3.LUT R20, R20, 0x4, R3, 0xe2, !PT ;  /* 0x0000000414147812 */ /* 0x000fe200078ee203 */
[----:B------:R-:W-:Y:S01]  /*8360*/  UIMAD UR10, UR4, UR13, UR10 ;  /* 0x0000000d040a72a4 */ /* 0x000fe2000f8e020a */
[----:B------:R-:W-:Y:S01]  /*8370*/  SEL R21, RZ, 0xffffffff, P0 ;  /* 0xffffffffff157807 */ /* 0x000fe20000000000 */
[----:B------:R-:W-:Y:S01]  /*8380*/  IMAD R3, R190, 0x20, R191 ;  /* 0x00000020be037824 */ /* 0x000fe200078e02bf */
[----:B------:R-:W-:Y:S01]  /*8390*/  ULDC.64 UR12, c[0x0][0xae8] ;  /* 0x0002ba00000c7ab9 */ /* 0x000fe20000000a00 */
[----:B------:R-:W-:Y:S01]  /*83a0*/  IMAD.U32 R82, RZ, RZ, UR44 ;  /* 0x0000002cff527e24 */ /* 0x000fe2000f8e00ff */
[----:B------:R-:W-:Y:S01]  /*83b0*/  ISETP.GE.AND P0, PT, R186, UR16, PT ;  /* 0x00000010ba007c0c */ /* 0x000fe2000bf06270 */
[----:B------:R-:W-:Y:S01]  /*83c0*/  UIADD3 UR9, UR9, UR10, URZ ;  /* 0x0000000a09097290 */ /* 0x000fe2000fffe03f */
[----:B------:R-:W-:Y:S01]  /*83d0*/  SHF.L.U32 R21, R21, 0x3, RZ ;  /* 0x0000000315157819 */ /* 0x000fe200000006ff */
[----:B------:R-:W-:Y:S01]  /*83e0*/  UIMAD UR4, UR15, UR12, URZ ;  /* 0x0000000c0f0472a4 */ /* 0x000fe2000f8e023f */
[----:B------:R-:W-:Y:S01]  /*83f0*/  IMAD R82, R82, 0x40, R3 ;  /* 0x0000004052527824 */ /* 0x000fe200078e0203 */
[----:B------:R-:W-:Y:S01]  /*8400*/  SEL R3, RZ, 0xffffffff, P0 ;  /* 0xffffffffff037807 */ /* 0x000fe20000000000 */
[----:B------:R-:W-:Y:S01]  /*8410*/  UIMAD.WIDE.U32 UR8, UR45, UR12, UR8 ;  /* 0x0000000c2d0872a5 */ /* 0x000fe2000f8e0008 */
[----:B------:R-:W-:Y:S01]  /*8420*/  LOP3.LUT R21, R21, 0x8, R20, 0xe2, !PT ;  /* 0x0000000815157812 */ /* 0x000fe200078ee214 */
[----:B------:R-:W-:Y:S01]  /*8430*/  UIMAD UR4, UR45, UR13, UR4 ;  /* 0x0000000d2d0472a4 */ /* 0x000fe2000f8e0204 */
[----:B-1----:R-:W-:Y:S01]  /*8440*/  @P2 IMAD.HI.U32 R20, R82, R77, RZ ;  /* 0x0000004d52142227 */ /* 0x002fe200078e00ff */
[----:B------:R-:W-:Y:S01]  /*8450*/  ULDC.64 UR10, c[0x0][0xaf0] ;  /* 0x0002bc00000a7ab9 */ /* 0x000fe20000000a00 */
[----:B------:R-:W5:Y:S01]  /*8460*/  LD.E.128 R56, desc[UR50][R56.64] ;  /* 0x0000003238387980 */ /* 0x000f62000c101d00 */
[----:B------:R-:W-:Y:S01]  /*8470*/  UIMAD UR43, UR43, UR10, URZ ;  /* 0x0000000a2b2b72a4 */ /* 0x000fe2000f8e023f */
[----:B------:R-:W-:Y:S01]  /*8480*/  IMAD.SHL.U32 R76, R3, 0x10, RZ ;  /* 0x00000010034c7824 */ /* 0x000fe200078e00ff */
[----:B------:R-:W-:Y:S01]  /*8490*/  UIADD3 UR9, UR9, UR4, URZ ;  /* 0x0000000409097290 */ /* 0x000fe2000fffe03f */
[----:B------:R-:W-:Y:S01]  /*84a0*/  IMAD.MOV.U32 R3, RZ, RZ, R82 ;  /* 0x000000ffff037224 */ /* 0x000fe200078e0052 */
[----:B--2---:R-:W-:Y:S01]  /*84b0*/  @P2 SHF.R.U32.HI R3, RZ, R79, R20 ;  /* 0x0000004fff032219 */ /* 0x004fe20000011614 */
[----:B------:R-:W-:Y:S01]  /*84c0*/  UIMAD UR4, UR42, UR11, UR43 ;  /* 0x0000000b2a0472a4 */ /* 0x000fe2000f8e022b */
[----:B------:R-:W5:Y:S01]  /*84d0*/  LD.E.128 R52, desc[UR50][R52.64] ;  /* 0x0000003234347980 */ /* 0x000f62000c101d00 */
[----:B------:R-:W-:Y:S01]  /*84e0*/  UIMAD.WIDE.U32 UR42, UR42, UR10, UR8 ;  /* 0x0000000a2a2a72a5 */ /* 0x000fe2000f8e0008 */
[--C-:B------:R-:W-:Y:S01]  /*84f0*/  SHF.R.S32.HI R77, RZ, 0x1f, R3.reuse ;  /* 0x0000001fff4d7819 */ /* 0x100fe20000011403 */
[----:B------:R-:W-:Y:S01]  /*8500*/  IMAD.MOV R79, RZ, RZ, -R3 ;  /* 0x000000ffff4f7224 */ /* 0x000fe200078e0a03 */
[----:B------:R-:W-:Y:S01]  /*8510*/  ISETP.GE.AND P0, PT, R185, UR16, PT ;  /* 0x00000010b9007c0c */ /* 0x000fe2000bf06270 */
[----:B------:R-:W-:Y:S01]  /*8520*/  UIADD3 UR4, UR43, UR4, URZ ;  /* 0x000000042b047290 */ /* 0x000fe2000fffe03f */
[----:B------:R-:W5:Y:S01]  /*8530*/  LD.E.128 R64, desc[UR50][R64.64] ;  /* 0x0000003240407980 */ /* 0x000f62000c101d00 */
[----:B------:R-:W-:Y:S01]  /*8540*/  ULDC.64 UR8, c[0x0][0xae0] ;  /* 0x0002b80000087ab9 */ /* 0x000fe20000000a00 */
[----:B------:R-:W-:Y:S01]  /*8550*/  SEL R78, RZ, 0xffffffff, P0 ;  /* 0xffffffffff4e7807 */ /* 0x000fe20000000000 */
[----:B------:R-:W-:Y:S01]  /*8560*/  IMAD R80, R77, UR8, RZ ;  /* 0x000000084d507c24 */ /* 0x000fe2000f8e02ff */
[----:B------:R-:W-:Y:S01]  /*8570*/  LOP3.LUT R76, R76, 0x10, R21, 0xe2, !PT ;  /* 0x000000104c4c7812 */ /* 0x000fe200078ee215 */
[----:B------:R-:W-:Y:S01]  /*8580*/  IMAD R77, R81, R79, R82 ;  /* 0x0000004f514d7224 */ /* 0x000fe200078e0252 */
[----:B------:R-:W5:Y:S01]  /*8590*/  LD.E.128 R60, desc[UR50][R60.64] ;  /* 0x000000323c3c7980 */ /* 0x000f62000c101d00 */
[----:B------:R-:W-:-:S02]  /*85a0*/  IMAD.U32 R21, RZ, RZ, UR43 ;  /* 0x0000002bff157e24 */ /* 0x000fc4000f8e00ff */
[----:B------:R-:W-:Y:S01]  /*85b0*/  IMAD.U32 R20, RZ, RZ, UR42 ;  /* 0x0000002aff147e24 */ /* 0x000fe2000f8e00ff */
[----:B------:R-:W5:Y:S01]  /*85c0*/  LD.E.128 R72, desc[UR50][R72.64] ;  /* 0x0000003248487980 */ /* 0x000f62000c101d00 */
[----:B------:R-:W-:Y:S02]  /*85d0*/  IMAD.U32 R21, RZ, RZ, UR4 ;  /* 0x00000004ff157e24 */ /* 0x000fe4000f8e00ff */
[----:B------:R-:W-:Y:S01]  /*85e0*/  IMAD.SHL.U32 R83, R78, 0x20, RZ ;  /* 0x000000204e537824 */ /* 0x000fe200078e00ff */
[----:B------:R-:W5:Y:S01]  /*85f0*/  LD.E.128 R68, desc[UR50][R68.64] ;  /* 0x0000003244447980 */ /* 0x000f62000c101d00 */
[----:B------:R-:W-:Y:S01]  /*8600*/  SHF.R.S32.HI R78, RZ, 0x1f, R77 ;  /* 0x0000001fff4e7819 */ /* 0x000fe2000001144d */
[C---:B------:R-:W-:Y:S01]  /*8610*/  IMAD R79, R3.reuse, UR9, R80 ;  /* 0x00000009034f7c24 */ /* 0x040fe2000f8e0250 */
[----:B------:R-:W-:Y:S01]  /*8620*/  ISETP.GE.AND P0, PT, R194, UR16, PT ;  /* 0x00000010c2007c0c */ /* 0x000fe2000bf06270 */
[----:B------:R-:W-:Y:S01]  /*8630*/  @!PT LDS RZ, [RZ] ;  /* 0x00000000fffff984 */ /* 0x000fe20000000800 */
[----:B------:R-:W-:Y:S01]  /*8640*/  @!PT LDS RZ, [RZ] ;  /* 0x00000000fffff984 */ /* 0x000fe20000000800 */
[----:B------:R-:W-:Y:S01]  /*8650*/  @!PT LDS RZ, [RZ] ;  /* 0x00000000fffff984 */ /* 0x000fe20000000800 */
[----:B------:R-:W-:Y:S01]  /*8660*/  @!PT LDS RZ, [RZ] ;  /* 0x00000000fffff984 */ /* 0x000fe20000000800 */
[----:B------:R1:W-:Y:S06]  /*8670*/  MEMBAR.ALL.CTA ;  /* 0x0000000000007992 */ /* 0x0003ec0000008000 */
[----:B-1----:R-:W1:Y:S01]  /*8680*/  FENCE.VIEW.ASYNC.S ;  /* 0x00000000000073c6 */ /* 0x002e620000000000 */
[----:B------:R-:W-:Y:S01]  /*8690*/  IMAD.WIDE.U32 R20, R3, UR8, R20 ;  /* 0x0000000803147c25 */ /* 0x000fe2000f8e0014 */
[----:B------:R-:W-:Y:S01]  /*86a0*/  MOV R86, UR44 ;  /* 0x0000002c00567c02 */ /* 0x000fe20008000f00 */
[----:B------:R-:W-:Y:S01]  /*86b0*/  ULDC.64 UR8, c[0x0][0xad8] ;  /* 0x0002b60000087ab9 */ /* 0x000fe20000000a00 */
[----:B------:R-:W-:Y:S01]  /*86c0*/  SEL R3, RZ, 0x40, P0 ;  /* 0x00000040ff037807 */ /* 0x000fe20000000000 */
[----:B------:R-:W-:Y:S01]  /*86d0*/  IMAD.IADD R21, R21, 0x1, R79 ;  /* 0x0000000115157824 */ /* 0x000fe200078e024f */
[----:B------:R-:W-:Y:S01]  /*86e0*/  ISETP.GE.AND P0, PT, R193, UR16, PT ;  /* 0x00000010c1007c0c */ /* 0x000fe2000bf06270 */
[----:B------:R-:W-:Y:S01]  /*86f0*/  IMAD R78, R78, UR8, RZ ;  /* 0x000000084e4e7c24 */ /* 0x000fe2000f8e02ff */
[----:B------:R-:W-:Y:S01]  /*8700*/  UIADD3 UR4, UR41, 0x28c20, URZ ;  /* 0x00028c2029047890 */ /* 0x000fe2000fffe03f */
[----:B-----5:R-:W-:Y:S01]  /*8710*/  IMAD R87, R0, R81, RZ ;  /* 0x0000005100577224 */ /* 0x020fe200078e02ff */
[----:B------:R-:W-:Y:S01]  /*8720*/  SEL R0, RZ, 0x80, P0 ;  /* 0x00000080ff007807 */ /* 0x000fe20000000000 */
[----:B------:R-:W-:Y:S01]  /*8730*/  IMAD R86, R86, 0x40, R191 ;  /* 0x0000004056567824 */ /* 0x000fe200078e02bf */
[----:B------:R-:W-:Y:S01]  /*8740*/  UPRMT UR4, URZ, 0x654, UR4 ;  /* 0x000006543f047896 */ /* 0x000fe20008000004 */
[----:B------:R-:W-:Y:S01]  /*8750*/  IMAD R79, R77, UR9, R78 ;  /* 0x000000094d4f7c24 */ /* 0x000fe2000f8e024e */
[----:B------:R-:W-:Y:S01]  /*8760*/  LOP3.LUT R76, R83, 0x20, R76, 0xe2, !PT ;  /* 0x00000020534c7812 */ /* 0x000fe200078ee24c */
[----:B------:R-:W-:Y:S01]  /*8770*/  IMAD.WIDE.U32 R20, R77, UR8, R20 ;  /* 0x000000084d147c25 */ /* 0x000fe2000f8e0014 */
[----:B------:R-:W-:Y:S01]  /*8780*/  ISETP.GE.AND P0, PT, R86, R87, PT ;  /* 0x000000575600720c */ /* 0x000fe20003f06270 */
[----:B------:R-:W-:Y:S01]  /*8790*/  ULDC.64 UR8, c[0x0][0xa80] ;  /* 0x0002a00000087ab9 */ /* 0x000fe20000000a00 */
[----:B------:R-:W-:Y:S01]  /*87a0*/  LOP3.LUT R3, R76, R3, RZ, 0xfc, !PT ;  /* 0x000000034c037212 */ /* 0x000fe200078efcff */
[----:B------:R-:W-:Y:S01]  /*87b0*/  IMAD.IADD R21, R21, 0x1, R79 ;  /* 0x0000000115157824 */ /* 0x000fe200078e024f */
[----:B------:R-:W-:Y:S01]  /*87c0*/  LEA R84, P1, R20, UR8, 0x1 ;  /* 0x0000000814547c11 */ /* 0x000fe2000f8208ff */
[----:B------:R-:W-:Y:S01]  /*87d0*/  BSSY B1, `(.L_x_391) ;  /* 0x0000026000017945 */ /* 0x000fe20003800000 */
[----:B------:R-:W-:-:S02]  /*87e0*/  LOP3.LUT R0, R3, R0, RZ, 0xfc, !PT ;  /* 0x0000000003007212 */ /* 0x000fc400078efcff */
[----:B------:R-:W-:Y:S01]  /*87f0*/  LEA.HI.X R85, R20, UR9, R21, 0x1, P1 ;  /* 0x0000000914557c11 */ /* 0x000fe200088f0c15 */
[----:B-1----:R-:W-:Y:S01]  /*8800*/  SYNCS.ARRIVE.TRANS64.RED.A1T0 RZ, [UR4], RZ ;  /* 0x000000ffffff79a7 */ /* 0x002fe20008100404 */
[----:B------:R0:W1:Y:S04]  /*8810*/  SHFL.IDX PT, R76, R84, RZ, 0x181f ;  /* 0x00181fff544c7589 */ /* 0x00006800000e0000 */
[----:B------:R0:W2:Y:S01]  /*8820*/  SHFL.IDX PT, R77, R85, RZ, 0x181f ;  /* 0x00181fff554d7589 */ /* 0x0000a200000e0000 */
[----:B------:R-:W-:Y:S05]  /*8830*/  @P0 BRA `(.L_x_392) ;  /* 0x00000000007c0947 */ /* 0x000fea0003800000 */
        /* <DEDUP_REMOVED lines=8> */
[----:B------:R1:W-:Y:S01]  /*88c0*/  @!P0 ST.E.128 desc[UR50][R20.64], R4 ;  /* 0x0000000414008985 */ /* 0x0003e2000c101d32 */
        /* <DEDUP_REMOVED lines=11> */
[-C--:B------:R-:W-:Y:S02]  /*8980*/  @!P1 LEA R6, P6, R185, R76.reuse, 0x1 ;  /* 0x0000004cb9069211 */ /* 0x080fe400078c08ff */
[-C--:B--2---:R-:W-:Y:S02]  /*8990*/  @P0 LEA R12, P3, R194, R76.reuse, 0x1 ;  /* 0x0000004cc20c0211 */ /* 0x084fe400078608ff */
        /* <DEDUP_REMOVED lines=9> */
.L_x_392:
[----:B------:R-:W-:Y:S05]  /*8a30*/  BSYNC B1 ;  /* 0x0000000000017941 */ /* 0x000fea0003800000 */
.L_x_391:
[----:B---3--:R-:W-:Y:S01]  /*8a40*/  VIADD R4, R86, 0x20 ;  /* 0x0000002056047836 */ /* 0x008fe20000000000 */
[----:B------:R4:W3:Y:S04]  /*8a50*/  SHFL.IDX PT, R7, R85, 0x1, 0x181f ;  /* 0x00381f0055077f89 */ /* 0x0008e800000e0000 */
[----:B------:R-:W-:Y:S01]  /*8a60*/  ISETP.GE.AND P0, PT, R4, R87, PT ;  /* 0x000000570400720c */ /* 0x000fe20003f06270 */
[----:B------:R4:W0:-:S12]  /*8a70*/  SHFL.IDX PT, R6, R84, 0x1, 0x181f ;  /* 0x00381f0054067f89 */ /* 0x00081800000e0000 */
[----:B----4-:R-:W-:Y:S05]  /*8a80*/  @P0 BRA `(.L_x_393) ;  /* 0x0000001000100947 */ /* 0x010fea0003800000 */
[----:B------:R-:W-:Y:S02]  /*8a90*/  ISETP.GE.AND P0, PT, R2, UR16, PT ;  /* 0x0000001002007c0c */ /* 0x000fe4000bf06270 */
[----:B------:R-:W-:Y:S02]  /*8aa0*/  ISETP.GE.AND P5, PT, R189, UR16, PT ;  /* 0x00000010bd007c0c */ /* 0x000fe4000bfa6270 */
[----:B------:R-:W-:Y:S02]  /*8ab0*/  ISETP.GE.AND P3, PT, R188, UR16, PT ;  /* 0x00000010bc007c0c */ /* 0x000fe4000bf66270 */
[----:B------:R-:W-:Y:S02]  /*8ac0*/  ISETP.GE.AND P2, PT, R187, UR16, PT ;  /* 0x00000010bb007c0c */ /* 0x000fe4000bf46270 */
[----:B------:R-:W-:-:S05]  /*8ad0*/  ISETP.GE.AND P1, PT, R186, UR16, PT ;  /* 0x00000010ba007c0c */ /* 0x000fca000bf26270 */
[----:B0--3--:R-:W-:Y:S02]  /*8ae0*/  @!P0 IMAD.WIDE R4, R2, 0x2, R6 ;  /* 0x0000000202048825 */ /* 0x009fe400078e0206 */
[-C--:B------:R-:W-:Y:S02]  /*8af0*/  @!P5 LEA R12, P4, R189, R6.reuse, 0x1 ;  /* 0x00000006bd0cd211 */ /* 0x080fe400078808ff */
[----:B------:R-:W-:Y:S01]  /*8b00*/  @!P3 LEA R14, P6, R188, R6, 0x1 ;  /* 0x00000006bc0eb211 */ /* 0x000fe200078c08ff */
[----:B------:R0:W-:Y:S01]  /*8b10*/  @!P0 ST.E.128 desc[UR50][R4.64], R8 ;  /* 0x0000000804008985 */ /* 0x0001e2000c101d32 */
[----:B------:R-:W-:Y:S02]  /*8b20*/  ISETP.GE.AND P0, PT, R185, UR16, PT ;  /* 0x00000010b9007c0c */ /* 0x000fe4000bf06270 */
[----:B------:R-:W-:Y:S02]  /*8b30*/  @!P5 LEA.HI.X R13, R189, R7, R204, 0x1, P4 ;  /* 0x00000007bd0dd211 */ /* 0x000fe400020f0ccc */
[----:B------:R-:W-:-:S02]  /*8b40*/  LOP3.LUT P4, RZ, R3, 0x40, RZ, 0xc0, !PT ;  /* 0x0000004003ff7812 */ /* 0x000fc4000788c0ff */
[----:B------:R-:W-:Y:S01]  /*8b50*/  @!P3 LEA.HI.X R15, R188, R7, R203, 0x1, P6 ;  /* 0x00000007bc0fb211 */ /* 0x000fe200030f0ccb */
[----:B------:R4:W-:Y:S01]  /*8b60*/  @!P5 ST.E.128 desc[UR50][R12.64], R24 ;  /* 0x000000180c00d985 */ /* 0x0009e2000c101d32 */
[----:B------:R-:W-:-:S03]  /*8b70*/  @!P2 LEA R20, P5, R187, R6, 0x1 ;  /* 0x00000006bb14a211 */ /* 0x000fc600078a08ff */
[----:B------:R4:W-:Y:S01]  /*8b80*/  @!P3 ST.E.128 desc[UR50][R14.64], R32 ;  /* 0x000000200e00b985 */ /* 0x0009e2000c101d32 */
[----:B------:R-:W-:Y:S02]  /*8b90*/  @!P2 LEA.HI.X R21, R187, R7, R202, 0x1, P5 ;  /* 0x00000007bb15a211 */ /* 0x000fe400028f0cca */
[----:B0-----:R-:W-:-:S03]  /*8ba0*/  @!P1 LEA R4, P6, R186, R6, 0x1 ;  /* 0x00000006ba049211 */ /* 0x001fc600078c08ff */
[----:B------:R4:W-:Y:S01]  /*8bb0*/  @!P2 ST.E.128 desc[UR50][R20.64], R40 ;  /* 0x000000281400a985 */ /* 0x0009e2000c101d32 */
[CC--:B------:R-:W-:Y:S02]  /*8bc0*/  @!P0 LEA R8, P3, R185.reuse, R6.reuse, 0x1 ;  /* 0x00000006b9088211 */ /* 0x0c0fe400078608ff */
[----:B------:R-:W-:Y:S02]  /*8bd0*/  @P4 LEA R10, P5, R194, R6, 0x1 ;  /* 0x00000006c20a4211 */ /* 0x000fe400078a08ff */
[-C--:B------:R-:W-:Y:S02]  /*8be0*/  @!P1 LEA.HI.X R5, R186, R7.reuse, R201, 0x1, P6 ;  /* 0x00000007ba059211 */ /* 0x080fe400030f0cc9 */
[-C--:B------:R-:W-:Y:S02]  /*8bf0*/  @!P0 LEA.HI.X R9, R185, R7.reuse, R200, 0x1, P3 ;  /* 0x00000007b9098211 */ /* 0x080fe400018f0cc8 */
[----:B------:R-:W-:Y:S01]  /*8c00*/  @P4 LEA.HI.X R11, R194, R7, R199, 0x1, P5 ;  /* 0x00000007c20b4211 */ /* 0x000fe200028f0cc7 */
[----:B------:R4:W-:Y:S04]  /*8c10*/  @!P1 ST.E.128 desc[UR50][R4.64], R48 ;  /* 0x0000003004009985 */ /* 0x0009e8000c101d32 */
[----:B------:R4:W-:Y:S01]  /*8c20*/  @!P0 ST.E.128 desc[UR50][R8.64], R52 ;  /* 0x0000003408008985 */ /* 0x0009e2000c101d32 */
[----:B------:R-:W-:-:S03]  /*8c30*/  LOP3.LUT P0, RZ, R0, 0x80, RZ, 0xc0, !PT ;  /* 0x0000008000ff7812 */ /* 0x000fc6000780c0ff */
[----:B------:R4:W-:Y:S10]  /*8c40*/  @P4 ST.E.128 desc[UR50][R10.64], R60 ;  /* 0x0000003c0a004985 */ /* 0x0009f4000c101d32 */
[----:B------:R-:W-:Y:S05]  /*8c50*/  @!P0 BRA `(.L_x_393) ;  /* 0x0000000c009c8947 */ /* 0x000fea0003800000 */
[----:B----4-:R-:W-:-:S04]  /*8c60*/  LEA R4, P0, R193, R6, 0x1 ;  /* 0x00000006c1047211 */ /* 0x010fc800078008ff */
[----:B------:R-:W-:-:S05]  /*8c70*/  LEA.HI.X R5, R193, R7, R198, 0x1, P0 ;  /* 0x00000007c1057211 */ /* 0x000fca00000f0cc6 */
[----:B------:R0:W-:Y:S01]  /*8c80*/  ST.E.128 desc[UR50][R4.64], R68 ;  /* 0x0000004404007985 */ /* 0x0001e2000c101d32 */
[----:B------:R-:W-:Y:S05]  /*8c90*/  BRA `(.L_x_393) ;  /* 0x0000000c008c7947 */ /* 0x000fea0003800000 */
.L_x_388:
[----:B------:R-:W-:Y:S01]  /*8ca0*/  ULDC.64 UR8, c[0x0][0xc00] ;  /* 0x0003000000087ab9 */ /* 0x000fe20000000a00 */
[----:B------:R-:W-:Y:S01]  /*8cb0*/  ULDC UR4, c[0x0][0xa88] ;  /* 0x0002a20000047ab9 */ /* 0x000fe20000000800 */
[----:B------:R-:W-:Y:S01]  /*8cc0*/  UISETP.NE.U32.AND UP0, UPT, UR8, URZ, UPT ;  /* 0x0000003f0800728c */ /* 0x000fe2000bf05070 */
[----:B------:R-:W0:Y:S03]  /*8cd0*/  LDC R11, c[0x0][0xbe8] ;  /* 0x0002fa00ff0b7b82 */ /* 0x000e260000000800 */
[----:B------:R-:W-:-:S03]  /*8ce0*/  UISETP.NE.AND.EX UP0, UPT, UR9, URZ, UPT, UP0 ;  /* 0x0000003f0900728c */ /* 0x000fc6000bf05300 */
[----:B------:R-:W-:Y:S02]  /*8cf0*/  ULDC.64 UR8, c[0x0][0xc00] ;  /* 0x0003000000087ab9 */ /* 0x000fe40000000a00 */
[----:B------:R-:W-:Y:S01]  /*8d00*/  UIMAD.WIDE UR8, UR42, 0x4, UR8 ;  /* 0x000000042a0878a5 */ /* 0x000fe2000f8e0208 */
[----:B------:R-:W-:-:S05]  /*8d10*/  PLOP3.LUT P1, PT, PT, PT, UP0, 0x80, 0x0 ;  /* 0x000000000000781c */ /* 0x000fca0003f2f008 */
[----:B------:R-:W-:Y:S02]  /*8d20*/  IMAD.U32 R4, RZ, RZ, UR8 ;  /* 0x00000008ff047e24 */ /* 0x000fe4000f8e00ff */
[----:B------:R-:W-:Y:S01]  /*8d30*/  IMAD.U32 R5, RZ, RZ, UR9 ;  /* 0x00000009ff057e24 */ /* 0x000fe2000f8e00ff */
[----:B------:R-:W-:Y:S02]  /*8d40*/  ULDC.64 UR8, c[0x0][0xc08] ;  /* 0x0003020000087ab9 */ /* 0x000fe40000000a00 */
[----:B------:R-:W-:-:S03]  /*8d50*/  UISETP.NE.U32.AND UP1, UPT, UR8, URZ, UPT ;  /* 0x0000003f0800728c */ /* 0x000fc6000bf25070 */
[----:B------:R-:W2:Y:S01]  /*8d60*/  @P1 LDG.E R3, desc[UR50][R4.64] ;  /* 0x0000003204031981 */ /* 0x000ea2000c1e1900 */
[----:B------:R-:W-:Y:S01]  /*8d70*/  UISETP.NE.AND.EX UP1, UPT, UR9, URZ, UPT, UP1 ;  /* 0x0000003f0900728c */ /* 0x000fe2000bf25310 */
[----:B------:R-:W-:-:S05]  /*8d80*/  IMAD.U32 R0, RZ, RZ, UR4 ;  /* 0x00000004ff007e24 */ /* 0x000fca000f8e00ff */
[----:B------:R-:W-:-:S05]  /*8d90*/  PLOP3.LUT P2, PT, PT, PT, UP1, 0x80, 0x0 ;  /* 0x000000000000781c */ /* 0x000fca0003f4f018 */
[----:B------:R-:W-:Y:S02]  /*8da0*/  @UP1 ULDC.64 UR8, c[0x0][0xc08] ;  /* 0x0003020000081ab9 */ /* 0x000fe40000000a00 */
[----:B------:R-:W-:-:S06]  /*8db0*/  @UP1 UIMAD.WIDE UR8, UR42, 0x4, UR8 ;  /* 0x000000042a0818a5 */ /* 0x000fcc000f8e0208 */
[----:B------:R-:W-:Y:S02]  /*8dc0*/  IMAD.U32 R6, RZ, RZ, UR8 ;  /* 0x00000008ff067e24 */ /* 0x000fe4000f8e00ff */
[----:B------:R-:W-:-:S05]  /*8dd0*/  IMAD.U32 R7, RZ, RZ, UR9 ;  /* 0x00000009ff077e24 */ /* 0x000fca000f8e00ff */
[----:B------:R1:W5:Y:S01]  /*8de0*/  @P2 LDG.E R0, desc[UR50][R6.64] ;  /* 0x0000003206002981 */ /* 0x000362000c1e1900 */
[----:B------:R-:W-:Y:S01]  /*8df0*/  UMOV UR4, URZ ;  /* 0x0000003f00047c82 */ /* 0x000fe20008000000 */
[----:B------:R-:W-:Y:S01]  /*8e00*/  USHF.R.S32.HI UR12, URZ, 0x1f, UR45 ;  /* 0x0000001f3f0c7899 */ /* 0x000fe2000801142d */
[----:B------:R-:W-:Y:S02]  /*8e10*/  ISETP.GE.AND P0, PT, R197, 0x40, PT ;  /* 0x00000040c500780c */ /* 0x000fe40003f06270 */
[----:B--2---:R-:W-:-:S13]  /*8e20*/  @P1 R2UR UR4, R3 ;  /* 0x00000000030412ca */ /* 0x004fda00000e0000 */
[----:B------:R-:W-:Y:S01]  /*8e30*/  USHF.R.S32.HI UR11, URZ, 0x1f, UR4 ;  /* 0x0000001f3f0b7899 */ /* 0x000fe20008011404 */
[----:B01----:R-:W-:Y:S11]  /*8e40*/  @P2 BRA `(.L_x_394) ;  /* 0x0000000000102947 */ /* 0x003ff60003800000 */
[----:B------:R-:W-:Y:S05]  /*8e50*/  @!P1 BRA `(.L_x_394) ;  /* 0x00000000000c9947 */ /* 0x000fea0003800000 */
[----:B------:R-:W2:Y:S04]  /*8e60*/  LDG.E R3, desc[UR50][R4.64] ;  /* 0x0000003204037981 */ /* 0x000ea8000c1e1900 */
[----:B-----5:R-:W2:Y:S02]  /*8e70*/  LDG.E R0, desc[UR50][R4.64+0x4] ;  /* 0x0000043204007981 */ /* 0x020ea4000c1e1900 */
[----:B--2---:R-:W-:-:S07]  /*8e80*/  IMAD.IADD R0, R0, 0x1, -R3 ;  /* 0x0000000100007824 */ /* 0x004fce00078e0a03 */
.L_x_394:
[----:B------:R-:W-:Y:S01]  /*8e90*/  USEL UR42, UR42, URZ, !UP0 ;  /* 0x0000003f2a2a7287 */ /* 0x000fe2000c000000 */
[----:B------:R-:W-:Y:S01]  /*8ea0*/  BSSY B1, `(.L_x_395) ;  /* 0x000002d000017945 */ /* 0x000fe20003800000 */
[----:B------:R-:W-:-:S03]  /*8eb0*/  USEL UR43, UR43, URZ, !UP0 ;  /* 0x0000003f2b2b7287 */ /* 0x000fc6000c000000 */
[----:B------:R-:W-:Y:S09]  /*8ec0*/  @P0 BRA `(.L_x_396) ;  /* 0x0000000000a80947 */ /* 0x000ff20003800000 */
[----:B------:R-:W0:Y:S01]  /*8ed0*/  S2R R4, SR_TID.X ;  /* 0x0000000000047919 */ /* 0x000e220000002100 */
[----:B------:R-:W1:Y:S01]  /*8ee0*/  LDC R6, c[0x0][0xbe8] ;  /* 0x0002fa00ff067b82 */ /* 0x000e620000000800 */
[----:B------:R-:W-:-:S05]  /*8ef0*/  MOV R3, UR44 ;  /* 0x0000002c00037c02 */ /* 0x000fca0008000f00 */
[----:B0-----:R-:W-:Y:S02]  /*8f00*/  IMAD R3, R3, 0x40, R4 ;  /* 0x0000004003037824 */ /* 0x001fe400078e0204 */
[----:B-1---5:R-:W-:Y:S02]  /*8f10*/  IMAD R4, R0, R6, RZ ;  /* 0x0000000600047224 */ /* 0x022fe400078e02ff */
[----:B------:R-:W-:-:S05]  /*8f20*/  VIADD R5, R3, 0xffffff80 ;  /* 0xffffff8003057836 */ /* 0x000fca0000000000 */
[----:B------:R-:W-:-:S13]  /*8f30*/  ISETP.GE.AND P0, PT, R5, R4, PT ;  /* 0x000000040500720c */ /* 0x000fda0003f06270 */
[----:B------:R-:W-:Y:S05]  /*8f40*/  @P0 BRA `(.L_x_396) ;  /* 0x0000000000880947 */ /* 0x000fea0003800000 */
[----:B------:R-:W-:Y:S01]  /*8f50*/  ISETP.NE.AND P0, PT, R6, 0x1, PT ;  /* 0x000000010600780c */ /* 0x000fe20003f05270 */
[----:B------:R-:W-:Y:S01]  /*8f60*/  ULDC.64 UR14, c[0x0][0xb90] ;  /* 0x0002e400000e7ab9 */ /* 0x000fe20000000a00 */
[----:B------:R-:W-:Y:S01]  /*8f70*/  UMOV UR8, UR4 ;  /* 0x0000000400087c82 */ /* 0x000fe20008000000 */
[----:B------:R-:W-:Y:S01]  /*8f80*/  UIMAD UR10, UR12, UR14, URZ ;  /* 0x0000000e0c0a72a4 */ /* 0x000fe2000f8e023f */
[----:B------:R-:W-:Y:S02]  /*8f90*/  UMOV UR9, UR11 ;  /* 0x0000000b00097c82 */ /* 0x000fe40008000000 */
[----:B------:R-:W-:Y:S02]  /*8fa0*/  UIMAD.WIDE.U32 UR8, UR45, UR14, UR8 ;  /* 0x0000000e2d0872a5 */ /* 0x000fe4000f8e0008 */
[----:B------:R-:W-:-:S03]  /*8fb0*/  UIMAD UR10, UR45, UR15, UR10 ;  /* 0x0000000f2d0a72a4 */ /* 0x000fc6000f8e020a */
[----:B------:R-:W-:Y:S02]  /*8fc0*/  ULDC.64 UR14, c[0x0][0xb98] ;  /* 0x0002e600000e7ab9 */ /* 0x000fe40000000a00 */
[----:B------:R-:W0:Y:S01]  /*8fd0*/  @P0 LDC R4, c[0x0][0xbec] ;  /* 0x0002fb00ff040b82 */ /* 0x000e220000000800 */
[----:B------:R-:W-:Y:S02]  /*8fe0*/  UIADD3 UR9, UR9, UR10, URZ ;  /* 0x0000000a09097290 */ /* 0x000fe4000fffe03f */
[----:B------:R-:W-:Y:S02]  /*8ff0*/  UIMAD UR10, UR43, UR14, URZ ;  /* 0x0000000e2b0a72a4 */ /* 0x000fe4000f8e023f */
[----:B------:R-:W-:Y:S02]  /*9000*/  UIMAD.WIDE.U32 UR8, UR42, UR14, UR8 ;  /* 0x0000000e2a0872a5 */ /* 0x000fe4000f8e0008 */
[----:B------:R-:W-:Y:S01]  /*9010*/  UIMAD UR10, UR42, UR15, UR10 ;  /* 0x0000000f2a0a72a4 */ /* 0x000fe2000f8e020a */
[----:B------:R-:W1:Y:S02]  /*9020*/  @P0 LDC R8, c[0x0][0xbf0] ;  /* 0x0002fc00ff080b82 */ /* 0x000e640000000800 */
[----:B------:R-:W-:Y:S01]  /*9030*/  ULDC.64 UR14, c[0x0][0xb88] ;  /* 0x0002e200000e7ab9 */ /* 0x000fe20000000a00 */
[----:B0-----:R-:W-:-:S04]  /*9040*/  @P0 IMAD.HI.U32 R3, R5, R4, RZ ;  /* 0x0000000405030227 */ /* 0x001fc800078e00ff */
[----:B------:R-:W-:Y:S01]  /*9050*/  IMAD.MOV.U32 R4, RZ, RZ, R5 ;  /* 0x000000ffff047224 */ /* 0x000fe200078e0005 */
[----:B-1----:R-:W-:Y:S01]  /*9060*/  @P0 SHF.R.U32.HI R4, RZ, R8, R3 ;  /* 0x00000008ff040219 */ /* 0x002fe20000011603 */
[----:B------:R-:W-:-:S04]  /*9070*/  IMAD.U32 R8, RZ, RZ, UR10 ;  /* 0x0000000aff087e24 */ /* 0x000fc8000f8e00ff */
[----:B------:R-:W-:-:S04]  /*9080*/  IMAD.MOV R3, RZ, RZ, -R4 ;  /* 0x000000ffff037224 */ /* 0x000fc800078e0a04 */
[----:B------:R-:W-:Y:S01]  /*9090*/  IMAD R3, R6, R3, R5 ;  /* 0x0000000306037224 */ /* 0x000fe200078e0205 */
[----:B------:R-:W-:Y:S02]  /*90a0*/  SHF.R.S32.HI R5, RZ, 0x1f, R4 ;  /* 0x0000001fff057819 */ /* 0x000fe40000011404 */
[----:B------:R-:W-:Y:S02]  /*90b0*/  IADD3 R4, P0, R4, UR8, RZ ;  /* 0x0000000804047c10 */ /* 0x000fe4000ff1e0ff */
[----:B------:R-:W-:Y:S02]  /*90c0*/  SHF.R.S32.HI R6, RZ, 0x1f, R3 ;  /* 0x0000001fff067819 */ /* 0x000fe40000011403 */
[----:B------:R-:W-:Y:S01]  /*90d0*/  IADD3.X R5, R5, UR9, R8, P0, !PT ;  /* 0x0000000905057c10 */ /* 0x000fe200087fe408 */
[----:B------:R-:W-:Y:S02]  /*90e0*/  ULDC.64 UR8, c[0x0][0xb50] ;  /* 0x0002d40000087ab9 */ /* 0x000fe40000000a00 */
[----:B------:R-:W-:-:S02]  /*90f0*/  IMAD R6, R6, UR14, RZ ;  /* 0x0000000e06067c24 */ /* 0x000fc4000f8e02ff */
[----:B------:R-:W-:-:S04]  /*9100*/  IMAD.WIDE.U32 R4, R3, UR14, R4 ;  /* 0x0000000e03047c25 */ /* 0x000fc8000f8e0004 */
[----:B------:R-:W-:Y:S01]  /*9110*/  IMAD R7, R3, UR15, R6 ;  /* 0x0000000f03077c24 */ /* 0x000fe2000f8e0206 */
[----:B------:R-:W-:-:S03]  /*9120*/  LEA R6, P0, R4, UR8, 0x2 ;  /* 0x0000000804067c11 */ /* 0x000fc6000f8010ff */
[----:B------:R-:W-:-:S05]  /*9130*/  IMAD.IADD R3, R5, 0x1, R7 ;  /* 0x0000000105037824 */ /* 0x000fca00078e0207 */
[----:B------:R-:W-:Y:S01]  /*9140*/  LEA.HI.X R7, R4, UR9, R3, 0x2, P0 ;  /* 0x0000000904077c11 */ /* 0x000fe200080f1403 */
[----:B------:R-:W-:-:S05]  /*9150*/  IMAD.MOV.U32 R3, RZ, RZ, -0x800000 ;  /* 0xff800000ff037424 */ /* 0x000fca00078e00ff */
[----:B------:R0:W-:Y:S02]  /*9160*/  STG.E desc[UR50][R6.64], R3 ;  /* 0x0000000306007986 */ /* 0x0001e4000c101932 */
.L_x_396:
[----:B------:R-:W-:Y:S05]  /*9170*/  BSYNC B1 ;  /* 0x0000000000017941 */ /* 0x000fea0003800000 */
.L_x_395:
[----:B------:R-:W-:Y:S01]  /*9180*/  ISETP.NE.AND P0, PT, R11, 0x1, PT ;  /* 0x000000010b00780c */ /* 0x000fe20003f05270 */
[----:B------:R-:W-:Y:S01]  /*9190*/  ULDC UR13, c[0x0][0xac8] ;  /* 0x0002b200000d7ab9 */ /* 0x000fe20000000800 */
[----:B------:R-:W-:Y:S01]  /*91a0*/  ULDC.64 UR14, c[0x0][0xaa0] ;  /* 0x0002a800000e7ab9 */ /* 0x000fe20000000a00 */
[----:B------:R-:W-:Y:S01]  /*91b0*/  ISETP.GE.AND P1, PT, R189, UR13, PT ;  /* 0x0000000dbd007c0c */ /* 0x000fe2000bf26270 */
[----:B------:R-:W-:Y:S01]  /*91c0*/  UIMAD UR10, UR11, UR14, URZ ;  /* 0x0000000e0b0a72a4 */ /* 0x000fe2000f8e023f */
[----:B------:R-:W-:Y:S01]  /*91d0*/  ISETP.GE.AND P2, PT, R2, UR13, PT ;  /* 0x0000000d02007c0c */ /* 0x000fe2000bf46270 */
[----:B------:R-:W-:Y:S01]  /*91e0*/  UIMAD.WIDE.U32 UR8, UR4, UR14, URZ ;  /* 0x0000000e040872a5 */ /* 0x000fe2000f8e003f */
[----:B------:R-:W-:Y:S01]  /*91f0*/  SEL R4, RZ, 0xffffffff, P1 ;  /* 0xffffffffff047807 */ /* 0x000fe20000800000 */
[----:B------:R-:W-:Y:S01]  /*9200*/  UIMAD UR10, UR4, UR15, UR10 ;  /* 0x0000000f040a72a4 */ /* 0x000fe2000f8e020a */
[----:B0-----:R-:W-:Y:S01]  /*9210*/  SEL R3, RZ, 0x1, P2 ;  /* 0x00000001ff037807 */ /* 0x001fe20001000000 */
[----:B------:R-:W-:Y:S01]  /*9220*/  IMAD.U32 R26, RZ, RZ, UR44 ;  /* 0x0000002cff1a7e24 */ /* 0x000fe2000f8e00ff */
[----:B------:R-:W-:Y:S01]  /*9230*/  ULDC.64 UR14, c[0x0][0xae8] ;  /* 0x0002ba00000e7ab9 */ /* 0x000fe20000000a00 */
[----:B------:R-:W-:Y:S01]  /*9240*/  IMAD.SHL.U32 R4, R4, 0x2, RZ ;  /* 0x0000000204047824 */ /* 0x000fe200078e00ff */
[----:B------:R-:W0:Y:S01]  /*9250*/  @P0 LDC R5, c[0x0][0xbec] ;  /* 0x0002fb00ff050b82 */ /* 0x000e220000000800 */
[----:B------:R-:W-:Y:S01]  /*9260*/  ISETP.GE.AND P2, PT, R188, UR13, PT ;  /* 0x0000000dbc007c0c */ /* 0x000fe2000bf46270 */
[----:B------:R-:W-:Y:S01]  /*9270*/  UIADD3 UR9, UR9, UR10, URZ ;  /* 0x0000000a09097290 */ /* 0x000fe2000fffe03f */
[----:B------:R-:W-:Y:S01]  /*9280*/  MOV R8, UR44 ;  /* 0x0000002c00087c02 */ /* 0x000fe20008000f00 */
[----:B------:R-:W-:Y:S01]  /*9290*/  UIMAD UR4, UR12, UR14, URZ ;  /* 0x0000000e0c0472a4 */ /* 0x000fe2000f8e023f */
[----:B------:R-:W-:Y:S01]  /*92a0*/  LOP3.LUT R4, R4, 0x2, R3, 0xe2, !PT ;  /* 0x0000000204047812 */ /* 0x000fe200078ee203 */
[----:B------:R-:W-:Y:S01]  /*92b0*/  IMAD R3, R190, 0x20, R191 ;  /* 0x00000020be037824 */ /* 0x000fe200078e02bf */
[----:B------:R-:W-:Y:S01]  /*92c0*/  SEL R6, RZ, 0xffffffff, P2 ;  /* 0xffffffffff067807 */ /* 0x000fe20001000000 */
[----:B------:R-:W1:Y:S01]  /*92d0*/  @P0 LDC R7, c[0x0][0xbf0] ;  /* 0x0002fc00ff070b82 */ /* 0x000e620000000800 */
[----:B------:R-:W-:Y:S01]  /*92e0*/  UIMAD UR4, UR45, UR15, UR4 ;  /* 0x0000000f2d0472a4 */ /* 0x000fe2000f8e0204 */
[----:B------:R-:W-:Y:S01]  /*92f0*/  IMAD R8, R8, 0x40, R3 ;  /* 0x0000004008087824 */ /* 0x000fe200078e0203 */
[----:B------:R-:W-:Y:S01]  /*9300*/  UIMAD.WIDE.U32 UR8, UR45, UR14, UR8 ;  /* 0x0000000e2d0872a5 */ /* 0x000fe2000f8e0008 */
[----:B------:R-:W-:Y:S01]  /*9310*/  ISETP.GE.AND P1, PT, R187, UR13, PT ;  /* 0x0000000dbb007c0c */ /* 0x000fe2000bf26270 */
[----:B------:R-:W-:Y:S01]  /*9320*/  ULDC.64 UR10, c[0x0][0xaf0] ;  /* 0x0002bc00000a7ab9 */ /* 0x000fe20000000a00 */
[----:B------:R-:W-:Y:S01]  /*9330*/  IMAD.SHL.U32 R9, R6, 0x4, RZ ;  /* 0x0000000406097824 */ /* 0x000fe200078e00ff */
[----:B------:R-:W-:Y:S01]  /*9340*/  UIMAD UR43, UR43, UR10, URZ ;  /* 0x0000000a2b2b72a4 */ /* 0x000fe2000f8e023f */
[----:B------:R-:W-:Y:S01]  /*9350*/  SEL R10, RZ, 0xffffffff, P1 ;  /* 0xffffffffff0a7807 */ /* 0x000fe20000800000 */
[----:B------:R-:W-:Y:S01]  /*9360*/  UIADD3 UR9, UR9, UR4, URZ ;  /* 0x0000000409097290 */ /* 0x000fe2000fffe03f */
[----:B------:R-:W-:Y:S01]  /*9370*/  IMAD.MOV.U32 R3, RZ, RZ, R8 ;  /* 0x000000ffff037224 */ /* 0x000fe200078e0008 */
[----:B------:R-:W-:Y:S01]  /*9380*/  UIMAD UR4, UR42, UR11, UR43 ;  /* 0x0000000b2a0472a4 */ /* 0x000fe2000f8e022b */
[----:B------:R-:W-:Y:S01]  /*9390*/  LOP3.LUT R9, R9, 0x4, R4, 0xe2, !PT ;  /* 0x0000000409097812 */ /* 0x000fe200078ee204 */
[----:B------:R-:W-:Y:S01]  /*93a0*/  UIMAD.WIDE.U32 UR42, UR42, UR10, UR8 ;  /* 0x0000000a2a2a72a5 */ /* 0x000fe2000f8e0008 */
[----:B------:R-:W-:Y:S01]  /*93b0*/  IMAD.SHL.U32 R10, R10, 0x8, RZ ;  /* 0x000000080a0a7824 */ /* 0x000fe200078e00ff */
[----:B------:R-:W-:Y:S01]  /*93c0*/  ISETP.GE.AND P2, PT, R193, UR13, PT ;  /* 0x0000000dc1007c0c */ /* 0x000fe2000bf46270 */
[----:B0-----:R-:W-:Y:S01]  /*93d0*/  @P0 IMAD.HI.U32 R6, R8, R5, RZ ;  /* 0x0000000508060227 */ /* 0x001fe200078e00ff */
[----:B------:R-:W-:Y:S01]  /*93e0*/  UIADD3 UR4, UR43, UR4, URZ ;  /* 0x000000042b047290 */ /* 0x000fe2000fffe03f */
[----:B------:R-:W-:Y:S01]  /*93f0*/  BSSY B1, `(.L_x_397) ;  /* 0x0000049000017945 */ /* 0x000fe20003800000 */
[----:B------:R-:W-:Y:S01]  /*9400*/  LOP3.LUT R10, R10, 0x8, R9, 0xe2, !PT ;  /* 0x000000080a0a7812 */ /* 0x000fe200078ee209 */
[----:B------:R-:W-:Y:S01]  /*9410*/  ULDC.64 UR8, c[0x0][0xae0] ;  /* 0x0002b80000087ab9 */ /* 0x000fe20000000a00 */
[----:B------:R-:W-:-:S02]  /*9420*/  IMAD.U32 R5, RZ, RZ, UR43 ;  /* 0x0000002bff057e24 */ /* 0x000fc4000f8e00ff */
[----:B------:R-:W-:Y:S01]  /*9430*/  IMAD.U32 R4, RZ, RZ, UR42 ;  /* 0x0000002aff047e24 */ /* 0x000fe2000f8e00ff */
[----:B-1----:R-:W-:Y:S01]  /*9440*/  @P0 SHF.R.U32.HI R3, RZ, R7, R6 ;  /* 0x00000007ff030219 */ /* 0x002fe20000011606 */
[----:B------:R-:W-:Y:S01]  /*9450*/  IMAD.U32 R5, RZ, RZ, UR4 ;  /* 0x00000004ff057e24 */ /* 0x000fe2000f8e00ff */
[----:B------:R-:W-:Y:S01]  /*9460*/  ISETP.GE.AND P0, PT, R186, UR13, PT ;  /* 0x0000000dba007c0c */ /* 0x000fe2000bf06270 */
[----:B-----5:R-:W-:Y:S01]  /*9470*/  IMAD R25, R0, R11, RZ ;  /* 0x0000000b00197224 */ /* 0x020fe200078e02ff */
[--C-:B------:R-:W-:Y:S01]  /*9480*/  SHF.R.S32.HI R6, RZ, 0x1f, R3.reuse ;  /* 0x0000001fff067819 */ /* 0x100fe20000011403 */
[----:B------:R-:W-:Y:S01]  /*9490*/  IMAD.MOV R7, RZ, RZ, -R3 ;  /* 0x000000ffff077224 */ /* 0x000fe200078e0a03 */
[----:B------:R-:W-:Y:S01]  /*94a0*/  SEL R9, RZ, 0xffffffff, P0 ;  /* 0xffffffffff097807 */ /* 0x000fe20000000000 */
[----:B------:R-:W-:Y:S01]  /*94b0*/  IMAD.WIDE.U32 R4, R3, UR8, R4 ;  /* 0x0000000803047c25 */ /* 0x000fe2000f8e0004 */
[----:B------:R-:W-:-:S03]  /*94c0*/  ISETP.GE.AND P0, PT, R185, UR13, PT ;  /* 0x0000000db9007c0c */ /* 0x000fc6000bf06270 */
[----:B------:R-:W-:Y:S02]  /*94d0*/  IMAD R6, R6, UR8, RZ ;  /* 0x0000000806067c24 */ /* 0x000fe4000f8e02ff */
[----:B------:R-:W-:Y:S01]  /*94e0*/  IMAD R7, R11, R7, R8 ;  /* 0x000000070b077224 */ /* 0x000fe200078e0208 */
[----:B------:R-:W-:Y:S01]  /*94f0*/  SEL R8, RZ, 0xffffffff, P0 ;  /* 0xffffffffff087807 */ /* 0x000fe20000000000 */
[----:B------:R-:W-:Y:S01]  /*9500*/  IMAD.SHL.U32 R13, R9, 0x10, RZ ;  /* 0x00000010090d7824 */ /* 0x000fe200078e00ff */
[----:B------:R-:W-:Y:S01]  /*9510*/  ISETP.GE.AND P0, PT, R194, UR13, PT ;  /* 0x0000000dc2007c0c */ /* 0x000fe2000bf06270 */
[----:B------:R-:W-:Y:S01]  /*9520*/  IMAD R9, R3, UR9, R6 ;  /* 0x0000000903097c24 */ /* 0x000fe2000f8e0206 */
[----:B------:R-:W-:Y:S01]  /*9530*/  SHF.R.S32.HI R3, RZ, 0x1f, R7 ;  /* 0x0000001fff037819 */ /* 0x000fe20000011407 */
[----:B------:R-:W-:Y:S01]  /*9540*/  ULDC.64 UR8, c[0x0][0xad8] ;  /* 0x0002b60000087ab9 */ /* 0x000fe20000000a00 */
[----:B------:R-:W-:Y:S01]  /*9550*/  IMAD R26, R26, 0x40, R191 ;  /* 0x000000401a1a7824 */ /* 0x000fe200078e02bf */
[----:B------:R-:W-:Y:S01]  /*9560*/  LOP3.LUT R10, R13, 0x10, R10, 0xe2, !PT ;  /* 0x000000100d0a7812 */ /* 0x000fe200078ee20a */
[----:B------:R-:W-:Y:S01]  /*9570*/  IMAD.IADD R5, R5, 0x1, R9 ;  /* 0x0000000105057824 */ /* 0x000fe200078e0209 */
[----:B------:R-:W-:Y:S01]  /*9580*/  SHF.L.U32 R13, R8, 0x5, RZ ;  /* 0x00000005080d7819 */ /* 0x000fe200000006ff */
[----:B------:R-:W-:-:S02]  /*9590*/  IMAD R0, R3, UR8, RZ ;  /* 0x0000000803007c24 */ /* 0x000fc4000f8e02ff */
[----:B------:R-:W-:Y:S01]  /*95a0*/  IMAD.WIDE.U32 R4, R7, UR8, R4 ;  /* 0x0000000807047c25 */ /* 0x000fe2000f8e0004 */
[----:B------:R-:W-:-:S03]  /*95b0*/  LOP3.LUT R10, R13, 0x20, R10, 0xe2, !PT ;  /* 0x000000200d0a7812 */ /* 0x000fc600078ee20a */
[----:B------:R-:W-:Y:S01]  /*95c0*/  IMAD R3, R7, UR9, R0 ;  /* 0x0000000907037c24 */ /* 0x000fe2000f8e0200 */
[----:B------:R-:W-:Y:S01]  /*95d0*/  SEL R7, RZ, 0x40, P0 ;  /* 0x00000040ff077807 */ /* 0x000fe20000000000 */
[----:B------:R-:W-:Y:S01]  /*95e0*/  ULDC.64 UR8, c[0x0][0xa80] ;  /* 0x0002a00000087ab9 */ /* 0x000fe20000000a00 */
[----:B------:R-:W-:Y:S01]  /*95f0*/  ISETP.GE.AND P0, PT, R26, R25, PT ;  /* 0x000000191a00720c */ /* 0x000fe20003f06270 */
[----:B------:R-:W-:Y:S01]  /*9600*/  IMAD.IADD R3, R5, 0x1, R3 ;  /* 0x0000000105037824 */ /* 0x000fe200078e0203 */
[----:B------:R-:W-:Y:S02]  /*9610*/  LEA R20, P1, R4, UR8, 0x1 ;  /* 0x0000000804147c11 */ /* 0x000fe4000f8208ff */
[----:B------:R-:W-:Y:S02]  /*9620*/  LOP3.LUT R21, R10, R7, RZ, 0xfc, !PT ;  /* 0x000000070a157212 */ /* 0x000fe400078efcff */
[----:B------:R-:W-:Y:S01]  /*9630*/  LEA.HI.X R3, R4, UR9, R3, 0x1, P1 ;  /* 0x0000000904037c11 */ /* 0x000fe200088f0c03 */
[----:B------:R0:W1:Y:S01]  /*9640*/  SHFL.IDX PT, R6, R20, RZ, 0x181f ;  /* 0x00181fff14067589 */ /* 0x00006200000e0000 */
[----:B------:R-:W-:-:S03]  /*9650*/  SEL R0, RZ, 0x80, P2 ;  /* 0x00000080ff007807 */ /* 0x000fc60001000000 */
[----:B------:R0:W2:Y:S01]  /*9660*/  SHFL.IDX PT, R7, R3, RZ, 0x181f ;  /* 0x00181fff03077589 */ /* 0x0000a200000e0000 */
        /* <DEDUP_REMOVED lines=9> */
[----:B------:R-:W-:Y:S01]  /*9700*/  @!P5 LEA R10, P4, R188, R6, 0x1 ;  /* 0x00000006bc0ad211 */ /* 0x000fe200078808ff */
[----:B------:R-:W-:Y:S01]  /*9710*/  @!P1 ST.E.128 desc[UR50][R4.64], RZ ;  /* 0x000000ff04009985 */ /* 0x000fe2000c101d32 */
[----:B------:R-:W-:Y:S02]  /*9720*/  ISETP.GE.AND P1, PT, R185, UR13, PT ;  /* 0x0000000db9007c0c */ /* 0x000fe4000bf26270 */
[----:B------:R-:W-:Y:S01]  /*9730*/  LOP3.LUT P0, RZ, R21, 0x40, RZ, 0xc0, !PT ;  /* 0x0000004015ff7812 */ /* 0x000fe2000780c0ff */
[----:B------:R1:W-:Y:S01]  /*9740*/  @!P2 ST.E.128 desc[UR50][R8.64], RZ ;  /* 0x000000ff0800a985 */ /* 0x0003e2000c101d32 */
[----:B------:R-:W-:-:S02]  /*9750*/  ISETP.GE.AND P2, PT, R186, UR13, PT ;  /* 0x0000000dba007c0c */ /* 0x000fc4000bf46270 */
[-C--:B------:R-:W-:Y:S02]  /*9760*/  @!P5 LEA.HI.X R11, R188, R7.reuse, R203, 0x1, P4 ;  /* 0x00000007bc0bd211 */ /* 0x080fe400020f0ccb */
[----:B------:R-:W-:Y:S02]  /*9770*/  LOP3.LUT P4, RZ, R24, 0x80, RZ, 0xc0, !PT ;  /* 0x0000008018ff7812 */ /* 0x000fe4000788c0ff */
[CC--:B------:R-:W-:Y:S01]  /*9780*/  @!P3 LEA R12, P6, R187.reuse, R6.reuse, 0x1 ;  /* 0x00000006bb0cb211 */ /* 0x0c0fe200078c08ff */
[----:B------:R3:W-:Y:S03]  /*9790*/  @!P5 ST.E.128 desc[UR50][R10.64], RZ ;  /* 0x000000ff0a00d985 */ /* 0x0007e6000c101d32 */
[----:B------:R-:W-:Y:S02]  /*97a0*/  @!P3 LEA.HI.X R13, R187, R7, R202, 0x1, P6 ;  /* 0x00000007bb0db211 */ /* 0x000fe400030f0cca */
[----:B-1----:R-:W-:-:S02]  /*97b0*/  @!P1 LEA R8, P6, R185, R6, 0x1 ;  /* 0x00000006b9089211 */ /* 0x002fc400078c08ff */
[-C--:B------:R-:W-:Y:S01]  /*97c0*/  @!P2 LEA R4, P5, R186, R6.reuse, 0x1 ;  /* 0x00000006ba04a211 */ /* 0x080fe200078a08ff */
[----:B------:R3:W-:Y:S01]  /*97d0*/  @!P3 ST.E.128 desc[UR50][R12.64], RZ ;  /* 0x000000ff0c00b985 */ /* 0x0007e2000c101d32 */
[-C--:B------:R-:W-:Y:S02]  /*97e0*/  @P0 LEA R14, P3, R194, R6.reuse, 0x1 ;  /* 0x00000006c20e0211 */ /* 0x080fe400078608ff */
[-C--:B------:R-:W-:Y:S02]  /*97f0*/  @!P2 LEA.HI.X R5, R186, R7.reuse, R201, 0x1, P5 ;  /* 0x00000007ba05a211 */ /* 0x080fe400028f0cc9 */
[----:B------:R-:W-:Y:S02]  /*9800*/  @P4 LEA R6, P5, R193, R6, 0x1 ;  /* 0x00000006c1064211 */ /* 0x000fe400078a08ff */
[-C--:B------:R-:W-:Y:S01]  /*9810*/  @!P1 LEA.HI.X R9, R185, R7.reuse, R200, 0x1, P6 ;  /* 0x00000007b9099211 */ /* 0x080fe200030f0cc8 */
[----:B------:R3:W-:Y:S01]  /*9820*/  @!P2 ST.E.128 desc[UR50][R4.64], RZ ;  /* 0x000000ff0400a985 */ /* 0x0007e2000c101d32 */
[----:B------:R-:W-:-:S02]  /*9830*/  @P0 LEA.HI.X R15, R194, R7, R199, 0x1, P3 ;  /* 0x00000007c20f0211 */ /* 0x000fc400018f0cc7 */
[----:B------:R-:W-:Y:S01]  /*9840*/  @P4 LEA.HI.X R7, R193, R7, R198, 0x1, P5 ;  /* 0x00000007c1074211 */ /* 0x000fe200028f0cc6 */
[----:B------:R3:W-:Y:S04]  /*9850*/  @!P1 ST.E.128 desc[UR50][R8.64], RZ ;  /* 0x000000ff08009985 */ /* 0x0007e8000c101d32 */
[----:B------:R3:W-:Y:S04]  /*9860*/  @P0 ST.E.128 desc[UR50][R14.64], RZ ;  /* 0x000000ff0e000985 */ /* 0x0007e8000c101d32 */
[----:B------:R3:W-:Y:S02]  /*9870*/  @P4 ST.E.128 desc[UR50][R6.64], RZ ;  /* 0x000000ff06004985 */ /* 0x0007e4000c101d32 */
.L_x_398:
[----:B------:R-:W-:Y:S05]  /*9880*/  BSYNC B1 ;  /* 0x0000000000017941 */ /* 0x000fea0003800000 */
.L_x_397:
[----:B------:R-:W-:Y:S01]  /*9890*/  VIADD R0, R26, 0x20 ;  /* 0x000000201a007836 */ /* 0x000fe20000000000 */
[----:B--23--:R2:W3:Y:S04]  /*98a0*/  SHFL.IDX PT, R7, R3, 0x1, 0x181f ;  /* 0x00381f0003077f89 */ /* 0x00c4e800000e0000 */
[----:B------:R-:W-:Y:S01]  /*98b0*/  ISETP.GE.AND P0, PT, R0, R25, PT ;  /* 0x000000190000720c */ /* 0x000fe20003f06270 */
[----:B-1----:R2:W1:-:S12]  /*98c0*/  SHFL.IDX PT, R6, R20, 0x1, 0x181f ;  /* 0x00381f0014067f89 */ /* 0x00245800000e0000 */
[----:B--2---:R-:W-:Y:S05]  /*98d0*/  @P0 BRA `(.L_x_393) ;  /* 0x00000000007c0947 */ /* 0x004fea0003800000 */
[----:B------:R-:W-:Y:S02]  /*98e0*/  ISETP.GE.AND P2, PT, R189, UR13, PT ;  /* 0x0000000dbd007c0c */ /* 0x000fe4000bf46270 */
[----:B------:R-:W-:Y:S02]  /*98f0*/  ISETP.GE.AND P3, PT, R2, UR13, PT ;  /* 0x0000000d02007c0c */ /* 0x000fe4000bf66270 */
[----:B------:R-:W-:Y:S02]  /*9900*/  ISETP.GE.AND P5, PT, R188, UR13, PT ;  /* 0x0000000dbc007c0c */ /* 0x000fe4000bfa6270 */
[----:B------:R-:W-:Y:S02]  /*9910*/  ISETP.GE.AND P4, PT, R187, UR13, PT ;  /* 0x0000000dbb007c0c */ /* 0x000fe4000bf86270 */
[----:B------:R-:W-:-:S05]  /*9920*/  LOP3.LUT P1, RZ, R21, 0x40, RZ, 0xc0, !PT ;  /* 0x0000004015ff7812 */ /* 0x000fca000782c0ff */
[CC--:B-1----:R-:W-:Y:S02]  /*9930*/  @!P2 LEA R8, P0, R189.reuse, R6.reuse, 0x1 ;  /* 0x00000006bd08a211 */ /* 0x0c2fe400078008ff */
[----:B---3--:R-:W-:Y:S02]  /*9940*/  @!P3 IMAD.WIDE R4, R2, 0x2, R6 ;  /* 0x000000020204b825 */ /* 0x008fe400078e0206 */
[-C--:B------:R-:W-:Y:S02]  /*9950*/  @!P2 LEA.HI.X R9, R189, R7.reuse, R204, 0x1, P0 ;  /* 0x00000007bd09a211 */ /* 0x080fe400000f0ccc */
[----:B------:R-:W-:Y:S01]  /*9960*/  @!P5 LEA R10, P0, R188, R6, 0x1 ;  /* 0x00000006bc0ad211 */ /* 0x000fe200078008ff */
[----:B------:R1:W-:Y:S01]  /*9970*/  @!P3 ST.E.128 desc[UR50][R4.64], RZ ;  /* 0x000000ff0400b985 */ /* 0x0003e2000c101d32 */
[----:B------:R-:W-:Y:S02]  /*9980*/  ISETP.GE.AND P3, PT, R186, UR13, PT ;  /* 0x0000000dba007c0c */ /* 0x000fe4000bf66270 */
[----:B------:R-:W-:Y:S01]  /*9990*/  @!P5 LEA.HI.X R11, R188, R7, R203, 0x1, P0 ;  /* 0x00000007bc0bd211 */ /* 0x000fe200000f0ccb */
[----:B------:R2:W-:Y:S01]  /*99a0*/  @!P2 ST.E.128 desc[UR50][R8.64], RZ ;  /* 0x000000ff0800a985 */ /* 0x0005e2000c101d32 */
[----:B------:R-:W-:-:S02]  /*99b0*/  ISETP.GE.AND P2, PT, R185, UR13, PT ;  /* 0x0000000db9007c0c */ /* 0x000fc4000bf46270 */
[----:B------:R-:W-:Y:S01]  /*99c0*/  LOP3.LUT P0, RZ, R24, 0x80, RZ, 0xc0, !PT ;  /* 0x0000008018ff7812 */ /* 0x000fe2000780c0ff */
[----:B------:R2:W-:Y:S01]  /*99d0*/  @!P5 ST.E.128 desc[UR50][R10.64], RZ ;  /* 0x000000ff0a00d985 */ /* 0x0005e2000c101d32 */
[----:B------:R-:W-:-:S04]  /*99e0*/  @!P4 LEA R12, P6, R187, R6, 0x1 ;  /* 0x00000006bb0cc211 */ /* 0x000fc800078c08ff */
[----:B------:R-:W-:Y:S02]  /*99f0*/  @!P4 LEA.HI.X R13, R187, R7, R202, 0x1, P6 ;  /* 0x00000007bb0dc211 */ /* 0x000fe400030f0cca */
[----:B------:R-:W-:-:S03]  /*9a00*/  @!P3 LEA R14, P5, R186, R6, 0x1 ;  /* 0x00000006ba0eb211 */ /* 0x000fc600078a08ff */
[----:B------:R2:W-:Y:S01]  /*9a10*/  @!P4 ST.E.128 desc[UR50][R12.64], RZ ;  /* 0x000000ff0c00c985 */ /* 0x0005e2000c101d32 */
[-C--:B-1----:R-:W-:Y:S02]  /*9a20*/  @!P2 LEA R4, P6, R185, R6.reuse, 0x1 ;  /* 0x00000006b904a211 */ /* 0x082fe400078c08ff */
[-C--:B0-----:R-:W-:Y:S02]  /*9a30*/  @P1 LEA R20, P4, R194, R6.reuse, 0x1 ;  /* 0x00000006c2141211 */ /* 0x081fe400078808ff */
        /* <DEDUP_REMOVED lines=9> */
.L_x_393:
[----:B------:R-:W-:Y:S05]  /*9ad0*/  BSYNC B0 ;  /* 0x0000000000007941 */ /* 0x000fea0003800000 */
.L_x_387:
[----:B------:R-:W-:Y:S02]  /*9ae0*/  ULDC UR4, c[0x0][0xc3c] ;  /* 0x00030f0000047ab9 */ /* 0x000fe40000000800 */
[----:B------:R-:W-:-:S06]  /*9af0*/  UISETP.GE.AND UP0, UPT, UR7, UR4, UPT ;  /* 0x000000040700728c */ /* 0x000fcc000bf06270 */
[----:B------:R-:W-:-:S13]  /*9b00*/  PLOP3.LUT P0, PT, PT, PT, UP0, 0x80, 0x0 ;  /* 0x000000000000781c */ /* 0x000fda0003f0f008 */
[----:B------:R-:W-:Y:S05]  /*9b10*/  @!P0 BRA `(.L_x_399) ;  /* 0xffffff7400188947 */ /* 0x000fea000383ffff */
[----:B------:R-:W-:Y:S05]  /*9b20*/  EXIT ;  /* 0x000000000000794d */ /* 0x000fea0003800000 */
.L_x_348:
[----:B------:R-:W-:-:S08]  /*9b30*/  NOP ;  /* 0x0000000000007918 */ /* 0x000fd00000000000 */
[----:B------:R-:W0:-:S00]  /*9b40*/  USETMAXREG.DEALLOC.CTAPOOL 0x28 ;  /* 0x00000028000079c8 */ /* 0x000e0000080e0500 */
[----:B0-----:R-:W-:Y:S02]  /*9b50*/  LOP3.LUT R0, R0, 0x3, RZ, 0xc0, !PT ;  /* 0x0000000300007812 */ /* 0x001fe400078ec0ff */
[----:B------:R-:W-:-:S04]  /*9b60*/  LOP3.LUT R22, R22, 0xffffdfff, RZ, 0xc0, !PT ;  /* 0xffffdfff16167812 */ /* 0x000fc800078ec0ff */
[----:B------:R-:W0:Y:S02]  /*9b70*/  SHFL.IDX PT, R0, R0, RZ, 0x1f ;  /* 0x00001fff00007589 */ /* 0x000e2400000e0000 */
[----:B0-----:R-:W-:Y:S01]  /*9b80*/  ISETP.NE.AND P0, PT, R0, RZ, PT ;  /* 0x000000ff0000720c */ /* 0x001fe20003f05270 */
[----:B------:R-:W-:-:S12]  /*9b90*/  IMAD.MOV.U32 R0, RZ, RZ, RZ ;  /* 0x000000ffff007224 */ /* 0x000fd800078e00ff */
[----:B------:R-:W-:Y:S01]  /*9ba0*/  @P0 LOP3.LUT R22, R22, 0x2000, RZ, 0xfc, !PT ;  /* 0x0000200016160812 */ /* 0x000fe200078efcff */
[----:B------:R-:W-:Y:S06]  /*9bb0*/  @!P0 BRA `(.L_x_400) ;  /* 0x00000000001c8947 */ /* 0x000fec0003800000 */
[----:B------:R-:W0:Y:S08]  /*9bc0*/  S2UR UR5, SR_CgaCtaId ;  /* 0x00000000000579c3 */ /* 0x000e300000008800 */
[----:B------:R-:W-:Y:S06]  /*9bd0*/  BAR.SYNC.DEFER_BLOCKING 0x5, 0x180 ;  /* 0x0146000000007b1d */ /* 0x000fec0000010000 */
[----:B------:R-:W-:-:S02]  /*9be0*/  UMOV UR4, 0x400 ;  /* 0x0000040000047882 */ /* 0x000fc40000000000 */
[----:B0-----:R-:W-:-:S09]  /*9bf0*/  ULEA UR4, UR5, UR4, 0x18 ;  /* 0x0000000405047291 */ /* 0x001fd2000f8ec03f */
[----:B------:R-:W0:Y:S01]  /*9c00*/  LDS.128 R16, [UR4+0x28cd0] ;  /* 0x028cd004ff107984 */ /* 0x000e220008000c00 */
[----:B------:R-:W-:Y:S06]  /*9c10*/  BAR.ARV 0x4, 0x180 ;  /* 0x0106000000007b1d */ /* 0x000fec0000002000 */
[----:B------:R-:W-:Y:S05]  /*9c20*/  BRA `(.L_x_401) ;  /* 0x0000000800007947 */ /* 0x000fea0003800000 */
.L_x_400:
[----:B------:R-:W0:Y:S01]  /*9c30*/  S2R R2, SR_TID.X ;  /* 0x0000000000027919 */ /* 0x000e220000002100 */
[----:B------:R-:W-:Y:S01]  /*9c40*/  ULDC UR4, c[0x0][0xc3c] ;  /* 0x00030f0000047ab9 */ /* 0x000fe20000000800 */
[----:B------:R-:W1:Y:S01]  /*9c50*/  S2UR UR6, SR_CTAID.X ;  /* 0x00000000000679c3 */ /* 0x000e620000002500 */
[----:B------:R-:W-:Y:S01]  /*9c60*/  ULDC UR5, c[0x0][0xc38] ;  /* 0x00030e0000057ab9 */ /* 0x000fe20000000800 */
[----:B0-----:R-:W-:-:S04]  /*9c70*/  LOP3.LUT R5, R2, 0x1f, RZ, 0xc0, !PT ;  /* 0x0000001f02057812 */ /* 0x001fc800078ec0ff */
[----:B------:R-:W-:-:S04]  /*9c80*/  ISETP.NE.AND P0, PT, R5, 0x1f, PT ;  /* 0x0000001f0500780c */ /* 0x000fc80003f05270 */
[----:B------:R-:W-:-:S13]  /*9c90*/  ISETP.GE.OR P1, PT, R5, UR4, !P0 ;  /* 0x0000000405007c0c */ /* 0x000fda000c726670 */
[----:B------:R-:W0:Y:S02]  /*9ca0*/  @!P1 LDC.64 R2, c[0x0][0xc80] ;  /* 0x00032000ff029b82 */ /* 0x000e240000000a00 */
[----:B0-----:R-:W-:-:S05]  /*9cb0*/  @!P1 IMAD.WIDE.U32 R2, R5, 0x4, R2 ;  /* 0x0000000405029825 */ /* 0x001fca00078e0002 */
[----:B------:R-:W2:Y:S01]  /*9cc0*/  @!P1 LDG.E R0, desc[UR50][R2.64] ;  /* 0x0000003202009981 */ /* 0x000ea2000c1e1900 */
[C---:B------:R-:W-:Y:S01]  /*9cd0*/  ISETP.NE.AND P1, PT, R5.reuse, RZ, PT ;  /* 0x000000ff0500720c */ /* 0x040fe20003f25270 */
[----:B------:R-:W-:Y:S01]  /*9ce0*/  UMOV UR4, URZ ;  /* 0x0000003f00047c82 */ /* 0x000fe20008000000 */
[C---:B------:R-:W-:Y:S01]  /*9cf0*/  ISETP.GE.U32.AND P2, PT, R5.reuse, 0x2, PT ;  /* 0x000000020500780c */ /* 0x040fe20003f46070 */
[----:B------:R-:W-:Y:S01]  /*9d00*/  IMAD.MOV.U32 R16, RZ, RZ, RZ ;  /* 0x000000ffff107224 */ /* 0x000fe200078e00ff */
[C---:B------:R-:W-:Y:S02]  /*9d10*/  ISETP.GE.U32.AND P3, PT, R5.reuse, 0x4, PT ;  /* 0x000000040500780c */ /* 0x040fe40003f66070 */
[C---:B------:R-:W-:Y:S02]  /*9d20*/  ISETP.GE.U32.AND P4, PT, R5.reuse, 0x8, PT ;  /* 0x000000080500780c */ /* 0x040fe40003f86070 */
[----:B------:R-:W-:Y:S01]  /*9d30*/  ISETP.GE.U32.AND P5, PT, R5, 0x10, PT ;  /* 0x000000100500780c */ /* 0x000fe20003fa6070 */
[----:B--2---:R-:W0:Y:S02]  /*9d40*/  SHFL.UP PT, R4, R0, 0x1, RZ ;  /* 0x0420000000047989 */ /* 0x004e2400000e00ff */
[----:B0-----:R-:W-:-:S05]  /*9d50*/  SEL R7, R4, RZ, P1 ;  /* 0x000000ff04077207 */ /* 0x001fca0000800000 */
[----:B------:R-:W-:-:S05]  /*9d60*/  IMAD.IADD R7, R0, 0x1, R7 ;  /* 0x0000000100077824 */ /* 0x000fca00078e0207 */
[----:B------:R-:W0:Y:S02]  /*9d70*/  SHFL.UP PT, R4, R7, 0x2, RZ ;  /* 0x0440000007047989 */ /* 0x000e2400000e00ff */
[----:B0-----:R-:W-:-:S05]  /*9d80*/  SEL R4, R4, RZ, P2 ;  /* 0x000000ff04047207 */ /* 0x001fca0001000000 */
[----:B------:R-:W-:-:S05]  /*9d90*/  IMAD.IADD R4, R7, 0x1, R4 ;  /* 0x0000000107047824 */ /* 0x000fca00078e0204 */
[----:B------:R-:W0:Y:S02]  /*9da0*/  SHFL.UP PT, R6, R4, 0x4, RZ ;  /* 0x0480000004067989 */ /* 0x000e2400000e00ff */
[----:B0-----:R-:W-:-:S05]  /*9db0*/  SEL R3, R6, RZ, P3 ;  /* 0x000000ff06037207 */ /* 0x001fca0001800000 */
[----:B------:R-:W-:-:S05]  /*9dc0*/  IMAD.IADD R3, R4, 0x1, R3 ;  /* 0x0000000104037824 */ /* 0x000fca00078e0203 */
[----:B------:R-:W0:Y:S02]  /*9dd0*/  SHFL.UP PT, R2, R3, 0x8, RZ ;  /* 0x0500000003027989 */ /* 0x000e2400000e00ff */
[----:B0-----:R-:W-:-:S04]  /*9de0*/  SEL R2, R2, RZ, P4 ;  /* 0x000000ff02027207 */ /* 0x001fc80002000000 */
[----:B------:R-:W-:-:S05]  /*9df0*/  IADD3 R2, R3, R2, RZ ;  /* 0x0000000203027210 */ /* 0x000fca0007ffe0ff */
[----:B------:R-:W0:Y:S02]  /*9e00*/  SHFL.UP PT, R6, R2, 0x10, RZ ;  /* 0x0600000002067989 */ /* 0x000e2400000e00ff */
[----:B0-----:R-:W-:-:S05]  /*9e10*/  SEL R7, R6, RZ, P5 ;  /* 0x000000ff06077207 */ /* 0x001fca0002800000 */
[----:B------:R-:W-:-:S05]  /*9e20*/  IMAD.IADD R7, R2, 0x1, R7 ;  /* 0x0000000102077824 */ /* 0x000fca00078e0207 */
[----:B------:R-:W0:Y:S02]  /*9e30*/  SHFL.IDX PT, R4, R7, 0x1f, 0x1f ;  /* 0x03e01f0007047f89 */ /* 0x000e2400000e0000 */
[----:B0-----:R-:W-:-:S04]  /*9e40*/  IMAD R4, R4, UR5, RZ ;  /* 0x0000000504047c24 */ /* 0x001fc8000f8e02ff */
[----:B------:R-:W-:Y:S01]  /*9e50*/  IMAD.MOV.U32 R3, RZ, RZ, R4 ;  /* 0x000000ffff037224 */ /* 0x000fe200078e0004 */
[----:B-1----:R-:W-:-:S13]  /*9e60*/  ISETP.GT.AND P6, PT, R4, UR6, PT ;  /* 0x0000000604007c0c */ /* 0x002fda000bfc4270 */
[----:B------:R-:W-:Y:S05]  /*9e70*/  @P6 BRA `(.L_x_402) ;  /* 0x0000000000946947 */ /* 0x000fea0003800000 */
[----:B------:R-:W-:Y:S01]  /*9e80*/  IMAD.MOV.U32 R4, RZ, RZ, R3 ;  /* 0x000000ffff047224 */ /* 0x000fe200078e0003 */
[----:B------:R-:W-:Y:S01]  /*9e90*/  UMOV UR4, URZ ;  /* 0x0000003f00047c82 */ /* 0x000fe20008000000 */
[----:B------:R-:W-:-:S05]  /*9ea0*/  ULDC UR5, c[0x0][0xc38] ;  /* 0x00030e0000057ab9 */ /* 0x000fca0000000800 */
.L_x_406:
[----:B------:R-:W0:Y:S01]  /*9eb0*/  LDC R2, c[0x0][0xc3c] ;  /* 0x00030f00ff027b82 */ /* 0x000e220000000800 */
[----:B------:R-:W-:-:S06]  /*9ec0*/  UIADD3 UR4, UR4, 0x1f, URZ ;  /* 0x0000001f04047890 */ /* 0x000fcc000fffe03f */
[----:B0-----:R-:W-:-:S13]  /*9ed0*/  ISETP.LE.AND P6, PT, R2, UR4, PT ;  /* 0x0000000402007c0c */ /* 0x001fda000bfc3270 */
[----:B------:R-:W-:Y:S05]  /*9ee0*/  @P6 BRA `(.L_x_403) ;  /* 0x0000000400246947 */ /* 0x000fea0003800000 */
[----:B------:R-:W-:Y:S01]  /*9ef0*/  VIADD R7, R5, UR4 ;  /* 0x0000000405077c36 */ /* 0x000fe20008000000 */
[----:B------:R-:W-:Y:S01]  /*9f00*/  BSSY B0, `(.L_x_404) ;  /* 0x0000007000007945 */ /* 0x000fe20003800000 */
[----:B------:R-:W-:-:S03]  /*9f10*/  IMAD.MOV.U32 R0, RZ, RZ, RZ ;  /* 0x000000ffff007224 */ /* 0x000fc600078e00ff */
[----:B------:R-:W-:-:S13]  /*9f20*/  ISETP.GE.OR P6, PT, R7, R2, !P0 ;  /* 0x000000020700720c */ /* 0x000fda00047c6670 */
[----:B------:R-:W-:Y:S05]  /*9f30*/  @P6 BRA `(.L_x_405) ;  /* 0x00000000000c6947 */ /* 0x000fea0003800000 */
[----:B------:R-:W0:Y:S02]  /*9f40*/  LDC.64 R2, c[0x0][0xc80] ;  /* 0x00032000ff027b82 */ /* 0x000e240000000a00 */
[----:B0-----:R-:W-:-:S05]  /*9f50*/  IMAD.WIDE R2, R7, 0x4, R2 ;  /* 0x0000000407027825 */ /* 0x001fca00078e0202 */
[----:B------:R0:W5:Y:S02]  /*9f60*/  LDG.E R0, desc[UR50][R2.64] ;  /* 0x0000003202007981 */ /* 0x000164000c1e1900 */
.L_x_405:
[----:B------:R-:W-:Y:S05]  /*9f70*/  BSYNC B0 ;  /* 0x0000000000007941 */ /* 0x000fea0003800000 */
.L_x_404:
[----:B0----5:R-:W0:Y:S02]  /*9f80*/  SHFL.UP PT, R2, R0, 0x1, RZ ;  /* 0x0420000000027989 */ /* 0x021e2400000e00ff */
        /* <DEDUP_REMOVED lines=16> */
[----:B------:R-:W-:-:S05]  /*a090*/  IMAD.IADD R4, R3, 0x1, R4 ;  /* 0x0000000103047824 */ /* 0x000fca00078e0204 */
[----:B------:R-:W-:-:S13]  /*a0a0*/  ISETP.GT.AND P6, PT, R4, UR6, PT ;  /* 0x0000000604007c0c */ /* 0x000fda000bfc4270 */
[----:B------:R-:W-:Y:S05]  /*a0b0*/  @!P6 BRA `(.L_x_406) ;  /* 0xfffffffc007ce947 */ /* 0x000fea000383ffff */
[----:B------:R-:W-:-:S07]  /*a0c0*/  IMAD.MOV.U32 R7, RZ, RZ, R9 ;  /* 0x000000ffff077224 */ /* 0x000fce00078e0009 */
.L_x_402:
[----:B------:R-:W-:-:S04]  /*a0d0*/  IMAD.IADD R8, R4, 0x1, -R3 ;  /* 0x0000000104087824 */ /* 0x000fc800078e0a03 */
[----:B------:R-:W-:-:S05]  /*a0e0*/  IMAD R2, R7, UR5, R8 ;  /* 0x0000000507027c24 */ /* 0x000fca000f8e0208 */
[----:B------:R-:W-:-:S13]  /*a0f0*/  ISETP.GT.AND P0, PT, R2, UR6, PT ;  /* 0x0000000602007c0c */ /* 0x000fda000bf04270 */
[----:B------:R-:W-:-:S04]  /*a100*/  VOTE.ANY R4, PT, !P0 ;  /* 0x0000000000047806 */ /* 0x000fc800040e0100 */
[----:B------:R-:W0:Y:S01]  /*a110*/  POPC R19, R4 ;  /* 0x0000000400137309 */ /* 0x000e220000000000 */
[----:B------:R-:W-:Y:S01]  /*a120*/  ISETP.NE.AND P0, PT, R4, RZ, PT ;  /* 0x000000ff0400720c */ /* 0x000fe20003f05270 */
[----:B0-----:R-:W0:Y:S02]  /*a130*/  SHFL.IDX PT, R10, R0, R19, 0x1f ;  /* 0x00001f13000a7589 */ /* 0x001e2400000e0000 */
[----:B0-----:R-:W-:-:S04]  /*a140*/  IABS R9, R10 ;  /* 0x0000000a00097213 */ /* 0x001fc80000000000 */
[----:B------:R-:W0:Y:S08]  /*a150*/  I2F.RP R6, R9 ;  /* 0x0000000900067306 */ /* 0x000e300000209400 */
[----:B0-----:R-:W0:Y:S02]  /*a160*/  MUFU.RCP R6, R6 ;  /* 0x0000000600067308 */ /* 0x001e240000001000 */
[----:B0-----:R-:W-:-:S06]  /*a170*/  VIADD R2, R6, 0xffffffe ;  /* 0x0ffffffe06027836 */ /* 0x001fcc0000000000 */
[----:B------:R0:W1:Y:S01]  /*a180*/  F2I.FTZ.U32.TRUNC.NTZ R3, R2 ;  /* 0x0000000200037305 */ /* 0x000062000021f000 */
[----:B------:R-:W-:Y:S05]  /*a190*/  @!P0 BRA `(.L_x_407) ;  /* 0x0000000000088947 */ /* 0x000fea0003800000 */
[----:B------:R-:W-:-:S06]  /*a1a0*/  VIADD R16, R19, 0xffffffff ;  /* 0xffffffff13107836 */ /* 0x000fcc0000000000 */
[----:B------:R2:W3:Y:S02]  /*a1b0*/  SHFL.IDX PT, R16, R7, R16, 0x1f ;  /* 0x00001f1007107589 */ /* 0x0004e400000e0000 */
.L_x_407:
[----:B---3--:R-:W-:Y:S01]  /*a1c0*/  IMAD R16, R16, UR5, R8 ;  /* 0x0000000510107c24 */ /* 0x008fe2000f8e0208 */
[----:B0-----:R-:W-:Y:S01]  /*a1d0*/  IABS R2, R10 ;  /* 0x0000000a00027213 */ /* 0x001fe20000000000 */
[----:B-1----:R-:W-:Y:S02]  /*a1e0*/  IMAD.MOV R0, RZ, RZ, -R3 ;  /* 0x000000ffff007224 */ /* 0x002fe400078e0a03 */
[----:B------:R-:W-:Y:S01]  /*a1f0*/  VIADD R19, R19, UR4 ;  /* 0x0000000413137c36 */ /* 0x000fe20008000000 */
[----:B------:R-:W-:Y:S01]  /*a200*/  IADD3 R11, -R16, UR6, RZ ;  /* 0x00000006100b7c10 */ /* 0x000fe2000fffe1ff */
[----:B------:R-:W-:Y:S02]  /*a210*/  IMAD.MOV R4, RZ, RZ, -R2 ;  /* 0x000000ffff047224 */ /* 0x000fe400078e0a02 */
[----:B--2---:R-:W-:Y:S01]  /*a220*/  IMAD R7, R0, R9, RZ ;  /* 0x0000000900077224 */ /* 0x004fe200078e02ff */
[----:B------:R-:W-:Y:S01]  /*a230*/  IABS R0, R11 ;  /* 0x0000000b00007213 */ /* 0x000fe20000000000 */
[----:B------:R-:W-:-:S04]  /*a240*/  IMAD.MOV.U32 R2, RZ, RZ, RZ ;  /* 0x000000ffff027224 */ /* 0x000fc800078e00ff */
[----:B------:R-:W-:Y:S01]  /*a250*/  IMAD.HI.U32 R2, R3, R7, R2 ;  /* 0x0000000703027227 */ /* 0x000fe200078e0002 */
[----:B------:R-:W-:-:S03]  /*a260*/  MOV R3, R0 ;  /* 0x0000000000037202 */ /* 0x000fc60000000f00 */
[----:B------:R-:W-:Y:S02]  /*a270*/  IMAD.MOV.U32 R0, RZ, RZ, R4 ;  /* 0x000000ffff007224 */ /* 0x000fe400078e0004 */
[----:B------:R-:W-:-:S04]  /*a280*/  IMAD.HI.U32 R2, R2, R3, RZ ;  /* 0x0000000302027227 */ /* 0x000fc800078e00ff */
[----:B------:R-:W-:-:S05]  /*a290*/  IMAD R0, R2, R0, R3 ;  /* 0x0000000002007224 */ /* 0x000fca00078e0203 */
[----:B------:R-:W-:-:S13]  /*a2a0*/  ISETP.GT.U32.AND P1, PT, R9, R0, PT ;  /* 0x000000000900720c */ /* 0x000fda0003f24070 */
[----:B------:R-:W-:Y:S02]  /*a2b0*/  @!P1 IMAD.IADD R0, R0, 0x1, -R9 ;  /* 0x0000000100009824 */ /* 0x000fe400078e0a09 */
[----:B------:R-:W-:Y:S01]  /*a2c0*/  @!P1 VIADD R2, R2, 0x1 ;  /* 0x0000000102029836 */ /* 0x000fe20000000000 */
[----:B------:R-:W-:Y:S02]  /*a2d0*/  ISETP.NE.AND P1, PT, R10, RZ, PT ;  /* 0x000000ff0a00720c */ /* 0x000fe40003f25270 */
[----:B------:R-:W-:Y:S02]  /*a2e0*/  ISETP.GE.U32.AND P0, PT, R0, R9, PT ;  /* 0x000000090000720c */ /* 0x000fe40003f06070 */
[----:B------:R-:W-:-:S04]  /*a2f0*/  LOP3.LUT R0, R11, R10, RZ, 0x3c, !PT ;  /* 0x0000000a0b007212 */ /* 0x000fc800078e3cff */
[----:B------:R-:W-:-:S07]  /*a300*/  ISETP.GE.AND P2, PT, R0, RZ, PT ;  /* 0x000000ff0000720c */ /* 0x000fce0003f46270 */
[----:B------:R-:W-:-:S06]  /*a310*/  @P0 VIADD R2, R2, 0x1 ;  /* 0x0000000102020836 */ /* 0x000fcc0000000000 */
[----:B------:R-:W-:Y:S01]  /*a320*/  @!P2 IMAD.MOV R2, RZ, RZ, -R2 ;  /* 0x000000ffff02a224 */ /* 0x000fe200078e0a02 */
[----:B------:R-:W-:-:S05]  /*a330*/  @!P1 LOP3.LUT R2, RZ, R10, RZ, 0x33, !PT ;  /* 0x0000000aff029212 */ /* 0x000fca00078e33ff */
[--C-:B------:R-:W-:Y:S02]  /*a340*/  IMAD.MOV R17, RZ, RZ, -R2.reuse ;  /* 0x000000ffff117224 */ /* 0x100fe400078e0a02 */
[----:B------:R-:W-:Y:S02]  /*a350*/  IMAD.MOV.U32 R18, RZ, RZ, R2 ;  /* 0x000000ffff127224 */ /* 0x000fe400078e0002 */
[----:B------:R-:W-:Y:S01]  /*a360*/  IMAD R17, R10, R17, R11 ;  /* 0x000000110a117224 */ /* 0x000fe200078e020b */
[----:B------:R-:W-:Y:S06]  /*a370*/  BRA `(.L_x_408) ;  /* 0x0000000000147947 */ /* 0x000fec0003800000 */
.L_x_403:
[----:B------:R-:W-:Y:S01]  /*a380*/  ULDC UR4, c[0x0][0xc3c] ;  /* 0x00030f0000047ab9 */ /* 0x000fe20000000800 */
[----:B------:R-:W-:Y:S01]  /*a390*/  IMAD.MOV.U32 R17, RZ, RZ, RZ ;  /* 0x000000ffff117224 */ /* 0x000fe200078e00ff */
[----:B------:R-:W-:Y:S01]  /*a3a0*/  MOV R16, UR6 ;  /* 0x0000000600107c02 */ /* 0x000fe20008000f00 */
[----:B------:R-:W-:Y:S02]  /*a3b0*/  IMAD.MOV.U32 R18, RZ, RZ, RZ ;  /* 0x000000ffff127224 */ /* 0x000fe400078e00ff */
[----:B------:R-:W-:-:S07]  /*a3c0*/  IMAD.U32 R19, RZ, RZ, UR4 ;  /* 0x00000004ff137e24 */ /* 0x000fce000f8e00ff */
.L_x_408:
[----:B------:R-:W-:-:S13]  /*a3d0*/  ISETP.NE.AND P0, PT, R5, RZ, PT ;  /* 0x000000ff0500720c */ /* 0x000fda0003f05270 */
[----:B------:R-:W0:Y:S01]  /*a3e0*/  @!P0 S2R R3, SR_CgaCtaId ;  /* 0x0000000000038919 */ /* 0x000e220000008800 */
[----:B------:R-:W-:-:S04]  /*a3f0*/  @!P0 MOV R0, 0x400 ;  /* 0x0000040000008802 */ /* 0x000fc80000000f00 */
[----:B0-----:R-:W-:-:S05]  /*a400*/  @!P0 LEA R0, R3, R0, 0x18 ;  /* 0x0000000003008211 */ /* 0x001fca00078ec0ff */
[----:B------:R1:W-:Y:S01]  /*a410*/  @!P0 STS.128 [R0+0x28cd0], R16 ;  /* 0x028cd01000008388 */ /* 0x0003e20000000c00 */
[----:B------:R-:W-:Y:S06]  /*a420*/  BAR.ARV 0x5, 0x180 ;  /* 0x0146000000007b1d */ /* 0x000fec0000002000 */
.L_x_401:
[----:B------:R2:W-:Y:S01]  /*a430*/  STL [R1+0x24], RZ ;  /* 0x000024ff01007387 */ /* 0x0005e20000100800 */
[----:B------:R-:W-:Y:S01]  /*a440*/  ULDC UR4, c[0x0][0xc3c] ;  /* 0x00030f0000047ab9 */ /* 0x000fe20000000800 */
[----:B------:R-:W-:Y:S01]  /*a450*/  IMAD.MOV.U32 R25, RZ, RZ, 0x1 ;  /* 0x00000001ff197424 */ /* 0x000fe200078e00ff */
[----:B0-----:R-:W-:Y:S01]  /*a460*/  ISETP.GE.AND P0, PT, R19, UR4, PT ;  /* 0x0000000413007c0c */ /* 0x001fe2000bf06270 */
[----:B------:R-:W-:-:S12]  /*a470*/  IMAD.MOV.U32 R24, RZ, RZ, RZ ;  /* 0x000000ffff187224 */ /* 0x000fd800078e00ff */
[----:B--2---:R-:W-:Y:S05]  /*a480*/  @P0 BRA `(.L_x_409) ;  /* 0x0000004400b40947 */ /* 0x004fea0003800000 */
[----:B------:R-:W0:Y:S01]  /*a490*/  S2R R4, SR_TID.X ;  /* 0x0000000000047919 */ /* 0x000e220000002100 */
[----:B------:R-:W2:Y:S01]  /*a4a0*/  S2UR UR5, SR_CgaCtaId ;  /* 0x00000000000579c3 */ /* 0x000ea20000008800 */
[----:B------:R-:W-:Y:S01]  /*a4b0*/  UMOV UR4, 0x400 ;  /* 0x0000040000047882 */ /* 0x000fe20000000000 */
[----:B------:R-:W-:Y:S01]  /*a4c0*/  BSSY B8, `(.L_x_409) ;  /* 0x0000469000087945 */ /* 0x000fe20003800000 */
[----:B------:R3:W-:Y:S01]  /*a4d0*/  STL [R1+0x24], RZ ;  /* 0x000024ff01007387 */ /* 0x0007e20000100800 */
[----:B------:R-:W-:Y:S01]  /*a4e0*/  IMAD.MOV.U32 R25, RZ, RZ, 0x1 ;  /* 0x00000001ff197424 */ /* 0x000fe200078e00ff */
[----:B------:R-:W-:Y:S01]  /*a4f0*/  ULOP3.LUT UR36, UR39, 0x2, URZ, 0xfc, !UPT ;  /* 0x0000000227247892 */ /* 0x000fe2000f8efc3f */
[----:B------:R-:W-:Y:S01]  /*a500*/  IMAD.MOV.U32 R24, RZ, RZ, RZ ;  /* 0x000000ffff187224 */ /* 0x000fe200078e00ff */
[----:B------:R-:W-:Y:S01]  /*a510*/  ULDC UR37, c[0x0][0xc] ;  /* 0x0000030000257ab9 */ /* 0x000fe20000000800 */
[----:B--2---:R-:W-:-:S06]  /*a520*/  ULEA UR4, UR5, UR4, 0x18 ;  /* 0x0000000405047291 */ /* 0x004fcc000f8ec03f */
[----:B------:R-:W-:Y:S01]  /*a530*/  IMAD.U32 R23, RZ, RZ, UR4 ;  /* 0x00000004ff177e24 */ /* 0x000fe2000f8e00ff */
[C---:B0-----:R-:W-:Y:S01]  /*a540*/  LOP3.LUT R3, R4.reuse, 0x7f, RZ, 0xc0, !PT ;  /* 0x0000007f04037812 */ /* 0x041fe200078ec0ff */
[----:B-1----:R-:W-:-:S03]  /*a550*/  IMAD.SHL.U32 R0, R4, 0x8, RZ ;  /* 0x0000000804007824 */ /* 0x002fc600078e00ff */
[----:B------:R-:W-:Y:S02]  /*a560*/  SHF.R.U32.HI R37, RZ, 0x3, R3 ;  /* 0x00000003ff257819 */ /* 0x000fe40000011603 */
[C---:B------:R-:W-:Y:S02]  /*a570*/  LOP3.LUT R2, R0.reuse, 0x1f8, RZ, 0xc0, !PT ;  /* 0x000001f800027812 */ /* 0x040fe400078ec0ff */
[----:B------:R-:W-:Y:S02]  /*a580*/  LOP3.LUT R3, R0, 0x38, RZ, 0xc0, !PT ;  /* 0x0000003800037812 */ /* 0x000fe400078ec0ff */
[----:B------:R-:W-:Y:S01]  /*a590*/  LOP3.LUT R33, R2, 0x38, R4, 0x78, !PT ;  /* 0x0000003802217812 */ /* 0x000fe200078e7804 */
[----:B------:R-:W-:Y:S01]  /*a5a0*/  IMAD.SHL.U32 R2, R4, 0x10, RZ ;  /* 0x0000001004027824 */ /* 0x000fe200078e00ff */
[----:B------:R-:W-:Y:S02]  /*a5b0*/  LOP3.LUT R4, R3, 0x80, RZ, 0xfc, !PT ;  /* 0x0000008003047812 */ /* 0x000fe400078efcff */
[----:B------:R-:W-:-:S02]  /*a5c0*/  LOP3.LUT R33, R33, 0x200, R0, 0xf8, !PT ;  /* 0x0000020021217812 */ /* 0x000fc400078ef800 */
[----:B------:R-:W-:Y:S02]  /*a5d0*/  LOP3.LUT R0, R37, 0x70, R2, 0xf8, !PT ;  /* 0x0000007025007812 */ /* 0x000fe400078ef802 */
[C---:B------:R-:W-:Y:S02]  /*a5e0*/  LOP3.LUT R0, R3.reuse, 0xc0, RZ, 0xfc, !PT ;  /* 0x000000c003007812 */ /* 0x040fe400078efcff */
[----:B------:R-:W-:Y:S02]  /*a5f0*/  LOP3.LUT R0, R3, 0x140, RZ, 0xfc, !PT ;  /* 0x0000014003007812 */ /* 0x000fe400078efcff */
[----:B------:R-:W-:Y:S02]  /*a600*/  LEA R0, R33, R23, 0x1 ;  /* 0x0000001721007211 */ /* 0x000fe400078e08ff */
[C---:B------:R-:W-:Y:S02]  /*a610*/  LOP3.LUT R2, R3.reuse, 0x40, RZ, 0xfc, !PT ;  /* 0x0000004003027812 */ /* 0x040fe400078efcff */
[C---:B------:R-:W-:Y:S01]  /*a620*/  LOP3.LUT R2, R3.reuse, 0x100, RZ, 0xfc, !PT ;  /* 0x0000010003027812 */ /* 0x040fe200078efcff */
[----:B------:R3:W-:Y:S01]  /*a630*/  STL [R1+0x2c], R0 ;  /* 0x00002c0001007387 */ /* 0x0007e20000100800 */
[----:B------:R-:W-:-:S02]  /*a640*/  LOP3.LUT R4, R3, 0x180, RZ, 0xfc, !PT ;  /* 0x0000018003047812 */ /* 0x000fc400078efcff */
[----:B------:R-:W-:-:S07]  /*a650*/  LOP3.LUT R2, R3, 0x1c0, RZ, 0xfc, !PT ;  /* 0x000001c003027812 */ /* 0x000fce00078efcff */
.L_x_470:
[----:B------:R-:W0:Y:S02]  /*a660*/  LDC.64 R30, c[0x0][0xc88] ;  /* 0x00032200ff1e7b82 */ /* 0x000e240000000a00 */
[----:B0-----:R-:W-:-:S06]  /*a670*/  IMAD.WIDE R30, R19, 0x4, R30 ;  /* 0x00000004131e7825 */ /* 0x001fcc00078e021e */
[----:B---3--:R0:W3:Y:S01]  /*a680*/  LDG.E R30, desc[UR50][R30.64] ;  /* 0x000000321e1e7981 */ /* 0x0080e2000c1e1900 */
[----:B------:R-:W-:Y:S05]  /*a690*/  YIELD ;  /* 0x0000000000007946 */ /* 0x000fea0003800000 */
[----:B------:R-:W-:Y:S01]  /*a6a0*/  ULDC.64 UR4, c[0x0][0xa28] ;  /* 0x00028a0000047ab9 */ /* 0x000fe20000000a00 */
[----:B------:R-:W-:Y:S01]  /*a6b0*/  ULDC.64 UR6, c[0x0][0xa18] ;  /* 0x0002860000067ab9 */ /* 0x000fe20000000a00 */
[----:B------:R-:W-:Y:S01]  /*a6c0*/  ISETP.NE.U32.AND P0, PT, RZ, UR4, PT ;  /* 0x00000004ff007c0c */ /* 0x000fe2000bf05070 */
[----:B0-----:R-:W-:-:S03]  /*a6d0*/  IMAD.MOV.U32 R31, RZ, RZ, RZ ;  /* 0x000000ffff1f7224 */ /* 0x001fc600078e00ff */
[----:B------:R-:W-:Y:S02]  /*a6e0*/  ISETP.NE.AND.EX P0, PT, RZ, UR5, PT, P0 ;  /* 0x00000005ff007c0c */ /* 0x000fe4000bf05300 */
[----:B---3--:R-:W-:-:S11]  /*a6f0*/  SHF.R.S32.HI R0, RZ, 0x1f, R30 ;  /* 0x0000001fff007819 */ /* 0x008fd6000001141e */
[C---:B------:R-:W-:Y:S01]  /*a700*/  @P0 LEA R2, P1, R30.reuse, UR4, 0x2 ;  /* 0x000000041e020c11 */ /* 0x040fe2000f8210ff */
[C---:B------:R-:W-:Y:S01]  /*a710*/  IMAD.SHL.U32 R26, R30.reuse, 0x4, RZ ;  /* 0x000000041e1a7824 */ /* 0x040fe200078e00ff */
[C-C-:B------:R-:W-:Y:S01]  /*a720*/  SHF.L.U64.HI R27, R30.reuse, 0x2, R0.reuse ;  /* 0x000000021e1b7819 */ /* 0x140fe20000010200 */
[----:B------:R0:W-:Y:S01]  /*a730*/  STL [R1+0x8], R0 ;  /* 0x0000080001007387 */ /* 0x0001e20000100800 */
[----:B------:R-:W-:Y:S01]  /*a740*/  @P0 LEA.HI.X R3, R30, UR5, R0, 0x2, P1 ;  /* 0x000000051e030c11 */ /* 0x000fe200088f1400 */
[----:B------:R-:W-:-:S04]  /*a750*/  ULDC.64 UR4, c[0x0][0xa00] ;  /* 0x0002800000047ab9 */ /* 0x000fc80000000a00 */
[----:B-1----:R1:W5:Y:S01]  /*a760*/  @P0 LDG.E R31, desc[UR50][R2.64] ;  /* 0x00000032021f0981 */ /* 0x002362000c1e1900 */
[----:B------:R-:W-:Y:S02]  /*a770*/  ISETP.NE.U32.AND P0, PT, RZ, UR4, PT ;  /* 0x00000004ff007c0c */ /* 0x000fe4000bf05070 */
[----:B------:R-:W-:Y:S01]  /*a780*/  LOP3.LUT R22, R22, 0xfffffeff, RZ, 0xc0, !PT ;  /* 0xfffffeff16167812 */ /* 0x000fe200078ec0ff */
[----:B0-----:R-:W-:Y:S01]  /*a790*/  IMAD.MOV.U32 R0, RZ, RZ, RZ ;  /* 0x000000ffff007224 */ /* 0x001fe200078e00ff */
[----:B------:R-:W-:Y:S02]  /*a7a0*/  ISETP.NE.AND.EX P2, PT, RZ, UR5, PT, P0 ;  /* 0x00000005ff007c0c */ /* 0x000fe4000bf45300 */
[----:B------:R-:W-:Y:S02]  /*a7b0*/  ISETP.NE.U32.AND P0, PT, RZ, UR6, PT ;  /* 0x00000006ff007c0c */ /* 0x000fe4000bf05070 */
[----:B-1----:R-:W-:Y:S02]  /*a7c0*/  IADD3 R2, P1, R26, UR4, RZ ;  /* 0x000000041a027c10 */ /* 0x002fe4000ff3e0ff */
[----:B------:R-:W-:-:S02]  /*a7d0*/  ISETP.NE.AND.EX P0, PT, RZ, UR7, PT, P0 ;  /* 0x00000007ff007c0c */ /* 0x000fc4000bf05300 */
[----:B------:R-:W-:Y:S01]  /*a7e0*/  IADD3.X R3, R27, UR5, RZ, P1, !PT ;  /* 0x000000051b037c10 */ /* 0x000fe20008ffe4ff */
[----:B------:R-:W-:-:S04]  /*a7f0*/  ULDC.64 UR4, c[0x0][0x418] ;  /* 0x0001060000047ab9 */ /* 0x000fc80000000a00 */
[----:B------:R-:W-:Y:S01]  /*a800*/  @P2 LOP3.LUT R22, R22, 0x100, RZ, 0xfc, !PT ;  /* 0x0000010016162812 */ /* 0x000fe200078efcff */
[----:B--2---:R-:W2:Y:S05]  /*a810*/  @P2 LDG.E R0, desc[UR50][R2.64] ;  /* 0x0000003202002981 */ /* 0x004eaa000c1e1900 */
[----:B------:R-:W-:-:S04]  /*a820*/  @P0 IADD3 R4, P1, R26, UR6, RZ ;  /* 0x000000061a040c10 */ /* 0x000fc8000ff3e0ff */
[----:B------:R-:W-:Y:S01]  /*a830*/  @P0 IADD3.X R5, R27, UR7, RZ, P1, !PT ;  /* 0x000000071b050c10 */ /* 0x000fe20008ffe4ff */
[----:B--2---:R0:W-:Y:S04]  /*a840*/  STL [R1], R0 ;  /* 0x0000000001007387 */ /* 0x0041e80000100800 */
[----:B0-----:R-:W2:Y:S01]  /*a850*/  @P0 LDG.E R0, desc[UR50][R4.64] ;  /* 0x0000003204000981 */ /* 0x001ea2000c1e1900 */
[----:B------:R-:W-:-:S03]  /*a860*/  UISETP.NE.U32.AND UP0, UPT, UR4, URZ, UPT ;  /* 0x0000003f0400728c */ /* 0x000fc6000bf05070 */
[----:B------:R-:W-:Y:S01]  /*a870*/  ULDC UR4, c[0x0][0x424] ;  /* 0x0001090000047ab9 */ /* 0x000fe20000000800 */
[----:B------:R-:W-:-:S03]  /*a880*/  UISETP.NE.AND.EX UP0, UPT, UR5, URZ, UPT, UP0 ;  /* 0x0000003f0500728c */ /* 0x000fc6000bf05300 */
[----:B------:R-:W-:Y:S01]  /*a890*/  ULDC UR5, c[0x0][0x2f0] ;  /* 0x0000bc0000057ab9 */ /* 0x000fe20000000800 */
[----:B------:R-:W-:-:S04]  /*a8a0*/  USEL UR4, UR4, 0x1, UP0 ;  /* 0x0000000104047887 */ /* 0x000fc80008000000 */
[----:B------:R-:W-:-:S06]  /*a8b0*/  UIMAD UR4, UR4, UR5, URZ ;  /* 0x00000005040472a4 */ /* 0x000fcc000f8e023f */
[----:B------:R-:W-:Y:S01]  /*a8c0*/  IMAD.U32 R36, RZ, RZ, UR4 ;  /* 0x00000004ff247e24 */ /* 0x000fe2000f8e00ff */
[----:B--2---:R0:W-:Y:S01]  /*a8d0*/  @P0 STL [R1+0xc], R0 ;  /* 0x00000c0001000387 */ /* 0x0041e20000100800 */
[----:B----4-:R-:W-:Y:S05]  /*a8e0*/  @P0 BRA `(.L_x_410) ;  /* 0x0000000000200947 */ /* 0x010fea0003800000 */
[----:B------:R-:W-:Y:S02]  /*a8f0*/  ULDC UR4, c[0x0][0x288] ;  /* 0x0000a20000047ab9 */ /* 0x000fe40000000800 */
[----:B0-----:R-:W-:-:S05]  /*a900*/  IMAD.U32 R0, RZ, RZ, UR4 ;  /* 0x00000004ff007e24 */ /* 0x001fca000f8e00ff */
[----:B------:R1:W-:Y:S01]  /*a910*/  STL [R1+0xc], R0 ;  /* 0x00000c0001007387 */ /* 0x0003e20000100800 */
[----:B------:R-:W-:Y:S05]  /*a920*/  @!P2 BRA `(.L_x_410) ;  /* 0x000000000010a947 */ /* 0x000fea0003800000 */
[----:B------:R-:W2:Y:S04]  /*a930*/  LDG.E R5, desc[UR50][R2.64] ;  /* 0x0000003202057981 */ /* 0x000ea8000c1e1900 */
[----:B-1----:R-:W2:Y:S02]  /*a940*/  LDG.E R0, desc[UR50][R2.64+0x4] ;  /* 0x0000043202007981 */ /* 0x002ea4000c1e1900 */
[----:B--2---:R-:W-:-:S05]  /*a950*/  IMAD.IADD R0, R0, 0x1, -R5 ;  /* 0x0000000100007824 */ /* 0x004fca00078e0a05 */
[----:B------:R2:W-:Y:S02]  /*a960*/  STL [R1+0xc], R0 ;  /* 0x00000c0001007387 */ /* 0x0005e40000100800 */
.L_x_410:
[----:B------:R-:W-:Y:S01]  /*a970*/  ULDC.64 UR4, c[0x0][0xa20] ;  /* 0x0002880000047ab9 */ /* 0x000fe20000000a00 */
[----:B------:R-:W-:Y:S01]  /*a980*/  IMAD.MOV.U32 R28, RZ, RZ, R30 ;  /* 0x000000ffff1c7224 */ /* 0x000fe200078e001e */
[----:B------:R-:W-:-:S04]  /*a990*/  ISETP.NE.U32.AND P0, PT, RZ, UR4, PT ;  /* 0x00000004ff007c0c */ /* 0x000fc8000bf05070 */
[----:B------:R-:W-:-:S13]  /*a9a0*/  ISETP.NE.AND.EX P0, PT, RZ, UR5, PT, P0 ;  /* 0x00000005ff007c0c */ /* 0x000fda000bf05300 */
[----:B------:R-:W-:Y:S05]  /*a9b0*/  @!P0 BRA `(.L_x_411) ;  /* 0x0000000000108947 */ /* 0x000fea0003800000 */
[----:B------:R-:W-:-:S04]  /*a9c0*/  IADD3 R2, P0, R26, UR4, RZ ;  /* 0x000000041a027c10 */ /* 0x000fc8000ff1e0ff */
[----:B------:R-:W-:-:S05]  /*a9d0*/  IADD3.X R3, R27, UR5, RZ, P0, !PT ;  /* 0x000000051b037c10 */ /* 0x000fca00087fe4ff */
[----:B------:R3:W5:Y:S01]  /*a9e0*/  LDG.E R36, desc[UR50][R2.64] ;  /* 0x0000003202247981 */ /* 0x000762000c1e1900 */
[----:B------:R-:W-:Y:S05]  /*a9f0*/  BRA `(.L_x_412) ;  /* 0x0000000000247947 */ /* 0x000fea0003800000 */
.L_x_411:
[----:B------:R-:W-:Y:S02]  /*aa00*/  ULDC.64 UR4, c[0x0][0xa08] ;  /* 0x0002820000047ab9 */ /* 0x000fe40000000a00 */
[----:B------:R-:W-:-:S04]  /*aa10*/  ISETP.NE.U32.AND P0, PT, RZ, UR4, PT ;  /* 0x00000004ff007c0c */ /* 0x000fc8000bf05070 */
[----:B------:R-:W-:-:S13]  /*aa20*/  ISETP.NE.AND.EX P0, PT, RZ, UR5, PT, P0 ;  /* 0x00000005ff007c0c */ /* 0x000fda000bf05300 */
[----:B------:R-:W-:Y:S05]  /*aa30*/  @!P0 BRA `(.L_x_412) ;  /* 0x0000000000148947 */ /* 0x000fea0003800000 */
[----:B------:R-:W3:Y:S02]  /*aa40*/  LDC.64 R2, c[0x0][0xa08] ;  /* 0x00028200ff027b82 */ /* 0x000ee40000000a00 */
[----:B---3--:R-:W-:-:S05]  /*aa50*/  IMAD.WIDE R2, R28, 0x4, R2 ;  /* 0x000000041c027825 */ /* 0x008fca00078e0202 */
[----:B------:R-:W3:Y:S04]  /*aa60*/  LDG.E R36, desc[UR50][R2.64] ;  /* 0x0000003202247981 */ /* 0x000ee8000c1e1900 */
[----:B------:R-:W3:Y:S02]  /*aa70*/  LDG.E R5, desc[UR50][R2.64+0x4] ;  /* 0x0000043202057981 */ /* 0x000ee4000c1e1900 */
[----:B---3--:R-:W-:-:S07]  /*aa80*/  IMAD.IADD R36, R5, 0x1, -R36 ;  /* 0x0000000105247824 */ /* 0x008fce00078e0a24 */
.L_x_412:
[----:B-----5:R-:W-:Y:S01]  /*aa90*/  IMAD.IADD R36, R36, 0x1, -R31 ;  /* 0x0000000124247824 */ /* 0x020fe200078e0a1f */
[----:B------:R-:W-:Y:S04]  /*aaa0*/  BSSY B7, `(.L_x_413) ;  /* 0x000036c000077945 */ /* 0x000fe80003800000 */
[C---:B012---:R-:W-:Y:S02]  /*aab0*/  IADD3 R0, R36.reuse, 0x3f, RZ ;  /* 0x0000003f24007810 */ /* 0x047fe40007ffe0ff */
[----:B------:R-:W-:Y:S02]  /*aac0*/  ISETP.GT.AND P0, PT, R36, RZ, PT ;  /* 0x000000ff2400720c */ /* 0x000fe40003f04270 */
[----:B---3--:R-:W-:-:S04]  /*aad0*/  SHF.R.S32.HI R3, RZ, 0x1f, R0 ;  /* 0x0000001fff037819 */ /* 0x008fc80000011400 */
[----:B------:R-:W-:-:S04]  /*aae0*/  LEA.HI R3, R3, R0, RZ, 0x6 ;  /* 0x0000000003037211 */ /* 0x000fc800078f30ff */
[----:B------:R-:W-:-:S05]  /*aaf0*/  SHF.R.S32.HI R34, RZ, 0x6, R3 ;  /* 0x00000006ff227819 */ /* 0x000fca0000011403 */
[----:B------:R0:W-:Y:S01]  /*ab00*/  STL [R1+0x30], R34 ;  /* 0x0000302201007387 */ /* 0x0001e20000100800 */
[----:B------:R-:W-:Y:S05]  /*ab10*/  @P0 BRA `(.L_x_414) ;  /* 0x0000000000440947 */ /* 0x000fea0003800000 */
[----:B------:R-:W1:Y:S02]  /*ab20*/  S2R R2, SR_TID.X ;  /* 0x0000000000027919 */ /* 0x000e640000002100 */
[----:B-1----:R-:W-:-:S04]  /*ab30*/  LOP3.LUT R2, R2, 0x7f, RZ, 0xc0, !PT ;  /* 0x0000007f02027812 */ /* 0x002fc800078ec0ff */
[----:B------:R-:W-:-:S13]  /*ab40*/  ISETP.NE.AND P0, PT, R2, RZ, PT ;  /* 0x000000ff0200720c */ /* 0x000fda0003f05270 */
[----:B------:R-:W-:Y:S05]  /*ab50*/  @P0 BRA `(.L_x_415) ;  /* 0x0000003400800947 */ /* 0x000fea0003800000 */
[----:B------:R-:W1:Y:S01]  /*ab60*/  S2R R5, SR_LANEID ;  /* 0x0000000000057919 */ /* 0x000e620000000000 */
[----:B------:R-:W-:Y:S01]  /*ab70*/  VOTEU.ANY UR4, UPT, PT ;  /* 0x0000000000047886 */ /* 0x000fe200038e0100 */
[----:B------:R-:W2:Y:S01]  /*ab80*/  LDC.64 R2, c[0x0][0xc60] ;  /* 0x00031800ff027b82 */ /* 0x000ea20000000a00 */
[----:B------:R-:W1:Y:S02]  /*ab90*/  FLO.U32 R0, UR4 ;  /* 0x0000000400007d00 */ /* 0x000e6400080e0000 */
[----:B-1----:R-:W-:-:S06]  /*aba0*/  ISETP.EQ.U32.AND P0, PT, R0, R5, PT ;  /* 0x000000050000720c */ /* 0x002fcc0003f02070 */
[----:B------:R-:W2:Y:S07]  /*abb0*/  POPC R5, UR4 ;  /* 0x0000000400057d09 */ /* 0x000eae0008000000 */
[----:B--2---:R-:W2:Y:S01]  /*abc0*/  @P0 ATOMG.E.ADD.STRONG.GPU PT, R3, desc[UR50][R2.64], R5 ;  /* 0x00000005020309a8 */ /* 0x004ea200081ee1f2 */
[----:B------:R-:W1:Y:S02]  /*abd0*/  S2R R4, SR_LTMASK ;  /* 0x0000000000047919 */ /* 0x000e640000003900 */
[----:B-1----:R-:W-:-:S04]  /*abe0*/  LOP3.LUT R4, R4, UR4, RZ, 0xc0, !PT ;  /* 0x0000000404047c12 */ /* 0x002fc8000f8ec0ff */
[----:B------:R-:W1:Y:S01]  /*abf0*/  POPC R7, R4 ;  /* 0x0000000400077309 */ /* 0x000e620000000000 */
[----:B--2---:R-:W1:Y:S02]  /*ac00*/  SHFL.IDX PT, R0, R3, R0, 0x1f ;  /* 0x00001f0003007589 */ /* 0x004e6400000e0000 */
[----:B-1----:R-:W-:Y:S01]  /*ac10*/  IADD3 R16, R0, UR37, R7 ;  /* 0x0000002500107c10 */ /* 0x002fe2000fffe007 */
[----:B------:R-:W-:Y:S06]  /*ac20*/  BRA `(.L_x_415) ;  /* 0x00000034004c7947 */ /* 0x000fec0003800000 */
.L_x_414:
[----:B------:R-:W-:Y:S01]  /*ac30*/  VIADD R0, R23, 0x22400 ;  /* 0x0002240017007836 */ /* 0x000fe20000000000 */
[----:B------:R-:W-:Y:S04]  /*ac40*/  BSSY B6, `(.L_x_416) ;  /* 0x0000013000067945 */ /* 0x000fe80003800000 */
[----:B------:R-:W-:-:S13]  /*ac50*/  LOP3.LUT P0, RZ, R0, 0x3ff, RZ, 0xc0, !PT ;  /* 0x000003ff00ff7812 */ /* 0x000fda000780c0ff */
[----:B------:R-:W-:Y:S05]  /*ac60*/  @!P0 BRA `(.L_x_417) ;  /* 0x0000000000408947 */ /* 0x000fea0003800000 */
[----:B------:R-:W-:Y:S01]  /*ac70*/  MOV R2, 0x0 ;  /* 0x0000000000027802 */ /* 0x000fe20000000f00 */
[----:B------:R-:W-:Y:S01]  /*ac80*/  ULDC.64 UR6, c[0x4][0x90] ;  /* 0x0100240000067ab9 */ /* 0x000fe20000000a00 */
[----:B------:R-:W-:Y:S01]  /*ac90*/  ULDC.64 UR8, c[0x4][0x98] ;  /* 0x0100260000087ab9 */ /* 0x000fe20000000a00 */
[----:B------:R-:W-:Y:S01]  /*aca0*/  ULDC.64 UR4, c[0x4][0x8] ;  /* 0x0100020000047ab9 */ /* 0x000fe20000000a00 */
[----:B------:R-:W-:Y:S01]  /*acb0*/  IMAD.U32 R4, RZ, RZ, UR6 ;  /* 0x00000006ff047e24 */ /* 0x000fe2000f8e00ff */
[----:B------:R-:W-:Y:S01]  /*acc0*/  MOV R13, RZ ;  /* 0x000000ff000d7202 */ /* 0x000fe20000000f00 */
[----:B------:R-:W1:Y:S01]  /*acd0*/  LDC.64 R2, c[0x4][R2] ;  /* 0x0100000002027b82 */ /* 0x000e620000000a00 */
[----:B------:R-:W-:Y:S02]  /*ace0*/  IMAD.U32 R5, RZ, RZ, UR7 ;  /* 0x00000007ff057e24 */ /* 0x000fe4000f8e00ff */
[----:B------:R-:W-:Y:S02]  /*acf0*/  IMAD.U32 R6, RZ, RZ, UR8 ;  /* 0x00000008ff067e24 */ /* 0x000fe4000f8e00ff */
[----:B------:R-:W-:-:S02]  /*ad00*/  IMAD.U32 R7, RZ, RZ, UR9 ;  /* 0x00000009ff077e24 */ /* 0x000fc4000f8e00ff */
[----:B------:R-:W-:Y:S02]  /*ad10*/  IMAD.U32 R10, RZ, RZ, UR4 ;  /* 0x00000004ff0a7e24 */ /* 0x000fe4000f8e00ff */
[----:B------:R-:W-:Y:S02]  /*ad20*/  IMAD.U32 R11, RZ, RZ, UR5 ;  /* 0x00000005ff0b7e24 */ /* 0x000fe4000f8e00ff */
[----:B------:R-:W-:Y:S02]  /*ad30*/  IMAD.MOV.U32 R8, RZ, RZ, 0x70 ;  /* 0x00000070ff087424 */ /* 0x000fe400078e00ff */
[----:B------:R-:W-:-:S07]  /*ad40*/  IMAD.MOV.U32 R12, RZ, RZ, 0x1 ;  /* 0x00000001ff0c7424 */ /* 0x000fce00078e00ff */
[----:B------:R-:W-:-:S07]  /*ad50*/  LEPC R20, `(.L_x_417) ;  /* 0x000000001014794e */ /* 0x000fce0000000000 */
[----:B01----:R-:W-:Y:S05]  /*ad60*/  CALL.ABS.NOINC R2 ;  /* 0x0000000002007343 */ /* 0x003fea0003c00000 */
.L_x_417:
[----:B------:R-:W-:Y:S05]  /*ad70*/  BSYNC B6 ;  /* 0x0000000000067941 */ /* 0x000fea0003800000 */
.L_x_416:
        /* <DEDUP_REMOVED lines=8> */
[----:B------:R1:W2:Y:S01]  /*ae00*/  LDC.64 R2, c[0x4][R29] ;  /* 0x010000001d027b82 */ /* 0x0002a20000000a00 */
[----:B------:R-:W-:Y:S01]  /*ae10*/  IMAD.U32 R4, RZ, RZ, UR6 ;  /* 0x00000006ff047e24 */ /* 0x000fe2000f8e00ff */
[----:B------:R-:W-:Y:S01]  /*ae20*/  MOV R13, RZ ;  /* 0x000000ff000d7202 */ /* 0x000fe20000000f00 */
[----:B------:R-:W-:Y:S02]  /*ae30*/  IMAD.U32 R5, RZ, RZ, UR7 ;  /* 0x00000007ff057e24 */ /* 0x000fe4000f8e00ff */
[----:B------:R-:W-:Y:S02]  /*ae40*/  IMAD.U32 R6, RZ, RZ, UR8 ;  /* 0x00000008ff067e24 */ /* 0x000fe4000f8e00ff */
[----:B------:R-:W-:-:S02]  /*ae50*/  IMAD.U32 R7, RZ, RZ, UR9 ;  /* 0x00000009ff077e24 */ /* 0x000fc4000f8e00ff */
[----:B------:R-:W-:Y:S02]  /*ae60*/  IMAD.U32 R10, RZ, RZ, UR4 ;  /* 0x00000004ff0a7e24 */ /* 0x000fe4000f8e00ff */
[----:B------:R-:W-:Y:S02]  /*ae70*/  IMAD.U32 R11, RZ, RZ, UR5 ;  /* 0x00000005ff0b7e24 */ /* 0x000fe4000f8e00ff */
[----:B------:R-:W-:Y:S02]  /*ae80*/  IMAD.MOV.U32 R8, RZ, RZ, 0x70 ;  /* 0x00000070ff087424 */ /* 0x000fe400078e00ff */
[----:B-1----:R-:W-:-:S07]  /*ae90*/  IMAD.MOV.U32 R12, RZ, RZ, 0x1 ;  /* 0x00000001ff0c7424 */ /* 0x002fce00078e00ff */
[----:B------:R-:W-:-:S07]  /*aea0*/  LEPC R20, `(.L_x_420) ;  /* 0x000000001014794e */ /* 0x000fce0000000000 */
[----:B0-2---:R-:W-:Y:S05]  /*aeb0*/  CALL.ABS.NOINC R2 ;  /* 0x0000000002007343 */ /* 0x005fea0003c00000 */
.L_x_420:
[----:B------:R0:W1:Y:S01]  /*aec0*/  LDC.64 R2, c[0x4][R29] ;  /* 0x010000001d027b82 */ /* 0x0000620000000a00 */
[----:B------:R-:W-:Y:S01]  /*aed0*/  ULDC.64 UR6, c[0x4][0x90] ;  /* 0x0100240000067ab9 */ /* 0x000fe20000000a00 */
[----:B------:R-:W-:Y:S01]  /*aee0*/  ULDC.64 UR8, c[0x4][0x98] ;  /* 0x0100260000087ab9 */ /* 0x000fe20000000a00 */
[----:B------:R-:W-:Y:S01]  /*aef0*/  ULDC.64 UR4, c[0x4][0x18] ;  /* 0x0100060000047ab9 */ /* 0x000fe20000000a00 */
        /* <DEDUP_REMOVED lines=8> */
[----:B0-----:R-:W-:-:S07]  /*af80*/  IMAD.MOV.U32 R12, RZ, RZ, 0x1 ;  /* 0x00000001ff0c7424 */ /* 0x001fce00078e00ff */
[----:B------:R-:W-:-:S07]  /*af90*/  LEPC R20, `(.L_x_419) ;  /* 0x000000001014794e */ /* 0x000fce0000000000 */
[----:B-1----:R-:W-:Y:S05]  /*afa0*/  CALL.ABS.NOINC R2 ;  /* 0x0000000002007343 */ /* 0x002fea0003c00000 */
.L_x_419:
[----:B------:R-:W-:Y:S05]  /*afb0*/  BSYNC B6 ;  /* 0x0000000000067941 */ /* 0x000fea0003800000 */
.L_x_418:
[----:B------:R-:W1:Y:S01]  /*afc0*/  S2R R21, SR_TID.X ;  /* 0x0000000000157919 */ /* 0x000e620000002100 */
[----:B------:R-:W-:Y:S01]  /*afd0*/  ULDC.64 UR4, c[0x0][0x9f8] ;  /* 0x00027e0000047ab9 */ /* 0x000fe20000000a00 */
[----:B------:R-:W2:Y:S01]  /*afe0*/  LDC R20, c[0x0][0x430] ;  /* 0x00010c00ff147b82 */ /* 0x000ea20000000800 */
[----:B------:R-:W-:Y:S01]  /*aff0*/  ISETP.NE.U32.AND P0, PT, RZ, UR4, PT ;  /* 0x00000004ff007c0c */ /* 0x000fe2000bf05070 */
[----:B------:R-:W3:Y:S03]  /*b000*/  S2R R2, SR_TID.X ;  /* 0x0000000000027919 */ /* 0x000ee60000002100 */
[----:B------:R-:W-:-:S13]  /*b010*/  ISETP.NE.AND.EX P0, PT, RZ, UR5, PT, P0 ;  /* 0x00000005ff007c0c */ /* 0x000fda000bf05300 */
[----:B------:R-:W-:Y:S01]  /*b020*/  @P0 IADD3 R26, P1, R26, UR4, RZ ;  /* 0x000000041a1a0c10 */ /* 0x000fe2000ff3e0ff */
[----:B------:R-:W-:-:S03]  /*b030*/  ULDC UR4, c[0x0][0x320] ;  /* 0x0000c80000047ab9 */ /* 0x000fc60000000800 */
[----:B------:R-:W-:-:S05]  /*b040*/  @P0 IADD3.X R27, R27, UR5, RZ, P1, !PT ;  /* 0x000000051b1b0c10 */ /* 0x000fca0008ffe4ff */
[----:B------:R4:W5:Y:S01]  /*b050*/  @P0 LDG.E R28, desc[UR50][R26.64] ;  /* 0x000000321a1c0981 */ /* 0x000962000c1e1900 */
[----:B------:R-:W-:Y:S01]  /*b060*/  LOP3.LUT R22, R22, 0xffffffbf, RZ, 0xc0, !PT ;  /* 0xffffffbf16167812 */ /* 0x000fe200078ec0ff */
[----:B------:R-:W-:Y:S01]  /*b070*/  UMOV UR5, 0xffffffff ;  /* 0xffffffff00057882 */ /* 0x000fe20000000000 */
[----:B-1----:R-:W-:Y:S02]  /*b080*/  IMAD.SHL.U32 R29, R21, 0x8, RZ ;  /* 0x00000008151d7824 */ /* 0x002fe400078e00ff */
[----:B---3--:R-:W-:-:S03]  /*b090*/  IMAD.SHL.U32 R21, R2, 0x8, RZ ;  /* 0x0000000802157824 */ /* 0x008fc600078e00ff */
[----:B------:R-:W-:Y:S01]  /*b0a0*/  LOP3.LUT R29, R29, 0x38, RZ, 0xc0, !PT ;  /* 0x000000381d1d7812 */ /* 0x000fe200078ec0ff */
[----:B------:R-:W-:-:S03]  /*b0b0*/  IMAD.SHL.U32 R9, R2, 0x10, RZ ;  /* 0x0000001002097824 */ /* 0x000fc600078e00ff */
[C---:B------:R-:W-:Y:S02]  /*b0c0*/  LOP3.LUT R35, R29.reuse, 0x40, RZ, 0xfc, !PT ;  /* 0x000000401d237812 */ /* 0x040fe400078efcff */
[----:B------:R-:W-:Y:S02]  /*b0d0*/  LOP3.LUT R32, R29, 0x180, RZ, 0xfc, !PT ;  /* 0x000001801d207812 */ /* 0x000fe400078efcff */
[----:B------:R-:W1:Y:S01]  /*b0e0*/  S2R R29, SR_TID.X ;  /* 0x00000000001d7919 */ /* 0x000e620000002100 */
[----:B------:R-:W-:Y:S02]  /*b0f0*/  ISETP.GE.AND P0, PT, R35, UR4, PT ;  /* 0x0000000423007c0c */ /* 0x000fe4000bf06270 */
[----:B------:R-:W-:Y:S02]  /*b100*/  ISETP.GE.AND P1, PT, R32, UR4, PT ;  /* 0x0000000420007c0c */ /* 0x000fe4000bf26270 */
[----:B------:R-:W-:Y:S02]  /*b110*/  LOP3.LUT R21, R21, 0x38, RZ, 0xc0, !PT ;  /* 0x0000003815157812 */ /* 0x000fe400078ec0ff */
[----:B------:R-:W-:-:S02]  /*b120*/  LOP3.LUT R9, R37, 0x70, R9, 0xf8, !PT ;  /* 0x0000007025097812 */ /* 0x000fc400078ef809 */
[C---:B------:R-:W-:Y:S02]  /*b130*/  ISETP.GE.AND P2, PT, R21.reuse, UR4, PT ;  /* 0x0000000415007c0c */ /* 0x040fe4000bf46270 */
[----:B------:R-:W-:Y:S02]  /*b140*/  LOP3.LUT R21, R21, 0x140, RZ, 0xfc, !PT ;  /* 0x0000014015157812 */ /* 0x000fe400078efcff */
[----:B------:R-:W-:Y:S02]  /*b150*/  SEL R0, RZ, 0x40, P1 ;  /* 0x00000040ff007807 */ /* 0x000fe40000800000 */
[----:B------:R-:W-:-:S04]  /*b160*/  @P0 LOP3.LUT R22, R22, 0x40, RZ, 0xfc, !PT ;  /* 0x0000004016160812 */ /* 0x000fc800078efcff */
[----:B------:R-:W-:-:S04]  /*b170*/  LOP3.LUT R22, R22, 0xffffff7f, RZ, 0xc0, !PT ;  /* 0xffffff7f16167812 */ /* 0x000fc800078ec0ff */
[----:B------:R-:W-:Y:S02]  /*b180*/  @P2 LOP3.LUT R22, R22, 0x80, RZ, 0xfc, !PT ;  /* 0x0000008016162812 */ /* 0x000fe400078efcff */
[----:B------:R-:W-:Y:S02]  /*b190*/  ISETP.GE.AND P2, PT, R21, UR4, PT ;  /* 0x0000000415007c0c */ /* 0x000fe4000bf46270 */
[----:B------:R-:W-:Y:S01]  /*b1a0*/  LOP3.LUT R22, R22, 0xffffffdf, RZ, 0xc0, !PT ;  /* 0xffffffdf16167812 */ /* 0x000fe200078ec0ff */
[C---:B-1----:R-:W-:Y:S02]  /*b1b0*/  IMAD.SHL.U32 R32, R29.reuse, 0x8, RZ ;  /* 0x000000081d207824 */ /* 0x042fe400078e00ff */
[----:B------:R-:W-:-:S03]  /*b1c0*/  IMAD.SHL.U32 R29, R29, 0x8, RZ ;  /* 0x000000081d1d7824 */ /* 0x000fc600078e00ff */
[----:B------:R-:W-:Y:S02]  /*b1d0*/  LOP3.LUT R32, R32, 0x38, RZ, 0xc0, !PT ;  /* 0x0000003820207812 */ /* 0x000fe400078ec0ff */
[----:B------:R-:W-:Y:S02]  /*b1e0*/  LOP3.LUT R29, R29, 0x38, RZ, 0xc0, !PT ;  /* 0x000000381d1d7812 */ /* 0x000fe400078ec0ff */
[C---:B------:R-:W-:Y:S02]  /*b1f0*/  LOP3.LUT R35, R32.reuse, 0x80, RZ, 0xfc, !PT ;  /* 0x0000008020237812 */ /* 0x040fe400078efcff */
[----:B------:R-:W-:Y:S02]  /*b200*/  LOP3.LUT R32, R32, 0x1c0, RZ, 0xfc, !PT ;  /* 0x000001c020207812 */ /* 0x000fe400078efcff */
[----:B------:R-:W-:Y:S02]  /*b210*/  ISETP.GE.AND P5, PT, R35, UR4, PT ;  /* 0x0000000423007c0c */ /* 0x000fe4000bfa6270 */
[----:B------:R-:W-:-:S02]  /*b220*/  LOP3.LUT R29, R29, 0xc0, RZ, 0xfc, !PT ;  /* 0x000000c01d1d7812 */ /* 0x000fc400078efcff */
[----:B------:R-:W-:Y:S01]  /*b230*/  ISETP.GE.AND P0, PT, R32, UR4, PT ;  /* 0x0000000420007c0c */ /* 0x000fe2000bf06270 */
[----:B------:R-:W-:Y:S01]  /*b240*/  IMAD.SHL.U32 R32, R2, 0x8, RZ ;  /* 0x0000000802207824 */ /* 0x000fe200078e00ff */
[----:B------:R-:W-:Y:S02]  /*b250*/  ISETP.GE.AND P4, PT, R29, UR4, PT ;  /* 0x000000041d007c0c */ /* 0x000fe4000bf86270 */
[----:B------:R-:W-:Y:S02]  /*b260*/  LEA R29, R34, 0xffffffc0, 0x6 ;  /* 0xffffffc0221d7811 */ /* 0x000fe400078e30ff */
[----:B------:R-:W-:Y:S02]  /*b270*/  LOP3.LUT R32, R32, 0x38, RZ, 0xc0, !PT ;  /* 0x0000003820207812 */ /* 0x000fe400078ec0ff */
[----:B------:R-:W-:Y:S01]  /*b280*/  SEL R7, RZ, 0x80, P0 ;  /* 0x00000080ff077807 */ /* 0x000fe20000000000 */
[----:B------:R-:W-:Y:S01]  /*b290*/  IMAD.IADD R35, R9, 0x1, R29 ;  /* 0x0000000109237824 */ /* 0x000fe200078e021d */
[----:B------:R-:W-:-:S02]  /*b2a0*/  @P5 LOP3.LUT R22, R22, 0x20, RZ, 0xfc, !PT ;  /* 0x0000002016165812 */ /* 0x000fc400078efcff */
[----:B------:R-:W-:Y:S02]  /*b2b0*/  LOP3.LUT R32, R32, 0x100, RZ, 0xfc, !PT ;  /* 0x0000010020207812 */ /* 0x000fe400078efcff */
[----:B------:R-:W-:Y:S02]  /*b2c0*/  LOP3.LUT R22, R22, 0xffffffef, RZ, 0xc0, !PT ;  /* 0xffffffef16167812 */ /* 0x000fe400078ec0ff */
[----:B------:R-:W-:Y:S02]  /*b2d0*/  ISETP.GE.AND P3, PT, R32, UR4, PT ;  /* 0x0000000420007c0c */ /* 0x000fe4000bf66270 */
[----:B------:R-:W-:-:S04]  /*b2e0*/  @P4 LOP3.LUT R22, R22, 0x10, RZ, 0xfc, !PT ;  /* 0x0000001016164812 */ /* 0x000fc800078efcff */
[----:B------:R-:W-:-:S04]  /*b2f0*/  LOP3.LUT R22, R22, 0xfffffffb, RZ, 0xc0, !PT ;  /* 0xfffffffb16167812 */ /* 0x000fc800078ec0ff */
[----:B------:R-:W-:-:S04]  /*b300*/  LOP3.LUT R22, R22, 0xfffffff7, RZ, 0xc0, !PT ;  /* 0xfffffff716167812 */ /* 0x000fc800078ec0ff */
[----:B------:R-:W-:-:S04]  /*b310*/  @P3 LOP3.LUT R22, R22, 0x8, RZ, 0xfc, !PT ;  /* 0x0000000816163812 */ /* 0x000fc800078efcff */
[----:B------:R-:W-:Y:S01]  /*b320*/  @P2 LOP3.LUT R22, R22, 0x4, RZ, 0xfc, !PT ;  /* 0x0000000416162812 */ /* 0x000fe200078efcff */
[----:B--2-4-:R-:W-:Y:S06]  /*b330*/  BRA.DIV UR5, `(.L_x_421) ;  /* 0x0000003e05907947 */ /* 0x014fec000b800000 */
.L_x_488:
[----:B------:R-:W-:Y:S01]  /*b340*/  ISETP.NE.AND P1, PT, R20, 0x1, PT ;  /* 0x000000011400780c */ /* 0x000fe20003f25270 */
[----:B0-----:R-:W-:Y:S01]  /*b350*/  IMAD.MOV.U32 R34, RZ, RZ, RZ ;  /* 0x000000ffff227224 */ /* 0x001fe200078e00ff */
[C---:B------:R-:W-:Y:S01]  /*b360*/  ISETP.GE.AND P0, PT, R35.reuse, R36, PT ;  /* 0x000000242300720c */ /* 0x040fe20003f06270 */
[----:B------:R-:W-:Y:S01]  /*b370*/  IMAD.IADD R35, R35, 0x1, R31 ;  /* 0x0000000123237824 */ /* 0x000fe200078e021f */
[----:B-----5:R-:W-:Y:S02]  /*b380*/  SHF.R.S32.HI R32, RZ, 0x1f, R28 ;  /* 0x0000001fff207819 */ /* 0x020fe4000001141c */
[----:B------:R-:W-:Y:S02]  /*b390*/  ISETP.GT.U32.OR P0, PT, R9, 0x3f, P0 ;  /* 0x0000003f0900780c */ /* 0x000fe40000704470 */
[----:B------:R-:W-:Y:S02]  /*b3a0*/  MOV R6, R35 ;  /* 0x0000002300067202 */ /* 0x000fe40000000f00 */
[----:B------:R-:W-:-:S02]  /*b3b0*/  LOP3.LUT P6, RZ, R22, 0x80, RZ, 0xc0, !PT ;  /* 0x0000008016ff7812 */ /* 0x000fc400078cc0ff */
[----:B------:R-:W-:Y:S01]  /*b3c0*/  LOP3.LUT R22, R22, 0xfffff7ff, RZ, 0xc0, !PT ;  /* 0xfffff7ff16167812 */ /* 0x000fe200078ec0ff */
[----:B------:R-:W0:Y:S03]  /*b3d0*/  @P1 LDC R3, c[0x0][0x434] ;  /* 0x00010d00ff031b82 */ /* 0x000e260000000800 */
[----:B------:R-:W-:-:S05]  /*b3e0*/  @P1 LOP3.LUT R22, R22, 0x800, RZ, 0xfc, !PT ;  /* 0x0000080016161812 */ /* 0x000fca00078efcff */
[----:B------:R-:W1:Y:S08]  /*b3f0*/  @P1 LDC R2, c[0x0][0x438] ;  /* 0x00010e00ff021b82 */ /* 0x000e700000000800 */
[----:B------:R-:W2:Y:S01]  /*b400*/  @!P0 LDC.64 R4, c[0x0][0x428] ;  /* 0x00010a00ff048b82 */ /* 0x000ea20000000a00 */
[----:B0-----:R-:W-:-:S05]  /*b410*/  @P1 IMAD.HI.U32 R3, R35, R3, RZ ;  /* 0x0000000323031227 */ /* 0x001fca00078e00ff */
[----:B-1----:R-:W-:-:S04]  /*b420*/  @P1 SHF.R.U32.HI R6, RZ, R2, R3 ;  /* 0x00000002ff061219 */ /* 0x002fc80000011603 */
[--C-:B------:R-:W-:Y:S01]  /*b430*/  @!P0 SHF.R.S32.HI R3, RZ, 0x1f, R6.reuse ;  /* 0x0000001fff038819 */ /* 0x100fe20000011406 */
[----:B------:R-:W-:Y:S02]  /*b440*/  @!P0 IMAD.MOV.U32 R2, RZ, RZ, R6 ;  /* 0x000000ffff028224 */ /* 0x000fe400078e0006 */
[-C--:B--2---:R-:W-:Y:S02]  /*b450*/  @!P0 IMAD R8, R32, R4.reuse, RZ ;  /* 0x0000000420088224 */ /* 0x084fe400078e02ff */
[----:B------:R-:W-:-:S04]  /*b460*/  @!P0 IMAD.WIDE.U32 R2, R28, R4, R2 ;  /* 0x000000041c028225 */ /* 0x000fc800078e0002 */
[----:B------:R-:W-:Y:S02]  /*b470*/  @!P0 IMAD R8, R28, R5, R8 ;  /* 0x000000051c088224 */ /* 0x000fe400078e0208 */
[----:B------:R-:W0:Y:S02]  /*b480*/  @!P0 LDC.64 R4, c[0x0][0x418] ;  /* 0x00010600ff048b82 */ /* 0x000e240000000a00 */
[----:B------:R-:W-:Y:S01]  /*b490*/  @!P0 IMAD.IADD R8, R3, 0x1, R8 ;  /* 0x0000000103088824 */ /* 0x000fe200078e0208 */
[----:B------:R-:W-:Y:S02]  /*b4a0*/  SEL R3, RZ, 0x1, P6 ;  /* 0x00000001ff037807 */ /* 0x000fe40003000000 */
[----:B0-----:R-:W-:-:S04]  /*b4b0*/  @!P0 LEA R4, P1, R2, R4, 0x2 ;  /* 0x0000000402048211 */ /* 0x001fc800078210ff */
[----:B------:R-:W-:Y:S02]  /*b4c0*/  @!P0 LEA.HI.X R5, R2, R5, R8, 0x2, P1 ;  /* 0x0000000502058211 */ /* 0x000fe400008f1408 */
[----:B------:R-:W-:-:S03]  /*b4d0*/  LOP3.LUT P1, RZ, R22, 0x40, RZ, 0xc0, !PT ;  /* 0x0000004016ff7812 */ /* 0x000fc6000782c0ff */
[----:B------:R0:W5:Y:S01]  /*b4e0*/  @!P0 LDG.E R34, desc[UR50][R4.64] ;  /* 0x0000003204228981 */ /* 0x000162000c1e1900 */
[----:B------:R-:W-:Y:S02]  /*b4f0*/  SEL R2, RZ, 0xffffffff, P1 ;  /* 0xffffffffff027807 */ /* 0x000fe40000800000 */
[----:B------:R-:W-:Y:S02]  /*b500*/  ISETP.GT.U32.AND P1, PT, R9, 0x3f, PT ;  /* 0x0000003f0900780c */ /* 0x000fe40003f24070 */
[----:B------:R-:W-:Y:S01]  /*b510*/  LOP3.LUT R22, R22, 0xfffffbff, RZ, 0xc0, !PT ;  /* 0xfffffbff16167812 */ /* 0x000fe200078ec0ff */
[----:B------:R-:W-:Y:S01]  /*b520*/  IMAD.SHL.U32 R2, R2, 0x2, RZ ;  /* 0x0000000202027824 */ /* 0x000fe200078e00ff */
[----:B------:R-:W-:Y:S02]  /*b530*/  SHF.R.S32.HI R26, RZ, 0x1f, R18 ;  /* 0x0000001fff1a7819 */ /* 0x000fe40000011412 */
[----:B0-----:R-:W-:Y:S02]  /*b540*/  SEL R4, RZ, 0x8, P4 ;  /* 0x00000008ff047807 */ /* 0x001fe40002000000 */
[----:B------:R-:W-:-:S02]  /*b550*/  LOP3.LUT R2, R2, 0x2, R3, 0xe2, !PT ;  /* 0x0000000202027812 */ /* 0x000fc400078ee203 */
[----:B------:R-:W-:-:S04]  /*b560*/  SEL R3, RZ, 0x4, P5 ;  /* 0x00000004ff037807 */ /* 0x000fc80002800000 */
[----:B------:R-:W-:Y:S02]  /*b570*/  LOP3.LUT R2, R4, R2, R3, 0xfe, !PT ;  /* 0x0000000204027212 */ /* 0x000fe400078efe03 */
[----:B------:R-:W-:Y:S02]  /*b580*/  SEL R3, RZ, 0x10, P3 ;  /* 0x00000010ff037807 */ /* 0x000fe40001800000 */
[----:B------:R-:W-:-:S04]  /*b590*/  SEL R4, RZ, 0x20, P2 ;  /* 0x00000020ff047807 */ /* 0x000fc80001000000 */
[----:B------:R-:W-:-:S04]  /*b5a0*/  LOP3.LUT R2, R4, R2, R3, 0xfe, !PT ;  /* 0x0000000204027212 */ /* 0x000fc800078efe03 */
[----:B------:R-:W-:Y:S01]  /*b5b0*/  LOP3.LUT R10, R2, R0, RZ, 0xfc, !PT ;  /* 0x00000000020a7212 */ /* 0x000fe200078efcff */
[----:B------:R-:W-:Y:S02]  /*b5c0*/  IMAD.MOV R0, RZ, RZ, -R6 ;  /* 0x000000ffff007224 */ /* 0x000fe400078e0a06 */
[----:B------:R-:W-:Y:S02]  /*b5d0*/  IMAD.U32 R2, RZ, RZ, UR36 ;  /* 0x00000024ff027e24 */ /* 0x000fe4000f8e00ff */
[----:B------:R-:W-:Y:S01]  /*b5e0*/  IMAD R35, R20, R0, R35 ;  /* 0x0000000014237224 */ /* 0x000fe200078e0223 */
[----:B------:R-:W-:Y:S01]  /*b5f0*/  LOP3.LUT R0, R10, R7, RZ, 0xfc, !PT ;  /* 0x000000070a007212 */ /* 0x000fe200078efcff */
[----:B------:R0:W-:Y:S01]  /*b600*/  STL [R1+0x28], R10 ;  /* 0x0000280a01007387 */ /* 0x0001e20000100800 */
[----:B------:R-:W-:-:S03]  /*b610*/  ISETP.NE.AND P0, PT, R2, 0x3, PT ;  /* 0x000000030200780c */ /* 0x000fc60003f05270 */
[----:B------:R0:W-:Y:S10]  /*b620*/  STL [R1+0x4], R0 ;  /* 0x0000040001007387 */ /* 0x0001f40000100800 */
[----:B------:R-:W-:-:S04]  /*b630*/  @P0 LOP3.LUT R22, R22, 0x400, RZ, 0xfc, !PT ;  /* 0x0000040016160812 */ /* 0x000fc800078efcff */
[----:B------:R-:W-:-:S04]  /*b640*/  LOP3.LUT R22, R22, 0xfffffffe, RZ, 0xc0, !PT ;  /* 0xfffffffe16167812 */ /* 0x000fc800078ec0ff */
[----:B------:R-:W-:Y:S01]  /*b650*/  @P1 LOP3.LUT R22, R22, 0x1, RZ, 0xfc, !PT ;  /* 0x0000000116161812 */ /* 0x000fe200078efcff */
[----:B0-----:R-:W-:Y:S06]  /*b660*/  @!P0 BRA `(.L_x_422) ;  /* 0x0000000000048947 */ /* 0x001fec0003800000 */
[----:B------:R-:W-:Y:S01]  /*b670*/  BPT.TRAP 0x1 ;  /* 0x000000040000795c */ /* 0x000fe20000300000 */
.L_x_422:
[----:B------:R-:W-:Y:S01]  /*b680*/  IMAD R27, R24, 0x8, R23 ;  /* 0x00000008181b7824 */ /* 0x000fe200078e0217 */
[----:B------:R-:W-:Y:S01]  /*b690*/  SHF.L.U32 R0, R25, 0x1f, RZ ;  /* 0x0000001f19007819 */ /* 0x000fe200000006ff */
[----:B------:R-:W-:Y:S03]  /*b6a0*/  BSSY B0, `(.L_x_423) ;  /* 0x0000003000007945 */ /* 0x000fe60003800000 */
[----:B------:R-:W0:Y:S02]  /*b6b0*/  SYNCS.PHASECHK.TRANS64.TRYWAIT P0, [R27+URZ+0x28c40], R0 ;  /* 0x028c40001b0075a7 */ /* 0x000e24000800017f */
[----:B0-----:R-:W-:Y:S05]  /*b6c0*/  @!P0 BRA `(.L_x_424) ;  /* 0x0000003800dc8947 */ /* 0x001fea0003800000 */
.L_x_489:
[----:B------:R-:W-:Y:S05]  /*b6d0*/  BSYNC B0 ;  /* 0x0000000000007941 */ /* 0x000fea0003800000 */
.L_x_423:
[----:B0-----:R-:W-:Y:S01]  /*b6e0*/  SHF.R.S32.HI R0, RZ, 0x1f, R35 ;  /* 0x0000001fff007819 */ /* 0x001fe20000011423 */
[----:B------:R-:W-:Y:S01]  /*b6f0*/  ULDC.64 UR4, c[0x0][0x300] ;  /* 0x0000c00000047ab9 */ /* 0x000fe20000000a00 */
[----:B-----5:R-:W-:Y:S01]  /*b700*/  SHF.R.S32.HI R4, RZ, 0x1f, R34 ;  /* 0x0000001fff047819 */ /* 0x020fe20000011422 */
[----:B------:R-:W-:Y:S01]  /*b710*/  IMAD.WIDE.U32 R2, R35, UR4, RZ ;  /* 0x0000000423027c25 */ /* 0x000fe2000f8e00ff */
[----:B------:R-:W-:Y:S01]  /*b720*/  IADD3 R29, -R37, R36, -R29 ;  /* 0x00000024251d7210 */ /* 0x000fe20007ffe91d */
[----:B------:R0:W-:Y:S01]  /*b730*/  STL [R1+0x1c], R0 ;  /* 0x00001c0001007387 */ /* 0x0001e20000100800 */
[----:B------:R-:W-:-:S03]  /*b740*/  LOP3.LUT R22, R22, 0xfffffffd, RZ, 0xc0, !PT ;  /* 0xfffffffd16167812 */ /* 0x000fc600078ec0ff */
[----:B------:R1:W-:Y:S01]  /*b750*/  STL [R1+0x20], R4 ;  /* 0x0000200401007387 */ /* 0x0003e20000100800 */
[----:B0-----:R-:W-:-:S04]  /*b760*/  IMAD R0, R0, UR4, RZ ;  /* 0x0000000400007c24 */ /* 0x001fc8000f8e02ff */
[----:B------:R-:W-:Y:S01]  /*b770*/  IMAD R0, R35, UR5, R0 ;  /* 0x0000000523007c24 */ /* 0x000fe2000f8e0200 */
[----:B------:R-:W-:-:S03]  /*b780*/  ULDC.64 UR4, c[0x0][0x310] ;  /* 0x0000c40000047ab9 */ /* 0x000fc60000000a00 */
[----:B------:R-:W-:Y:S02]  /*b790*/  IMAD.IADD R3, R3, 0x1, R0 ;  /* 0x0000000103037824 */ /* 0x000fe400078e0200 */
[----:B------:R-:W-:Y:S02]  /*b7a0*/  IMAD R0, R4, UR4, RZ ;  /* 0x0000000404007c24 */ /* 0x000fe4000f8e02ff */
[----:B-1----:R-:W0:Y:S01]  /*b7b0*/  S2R R4, SR_TID.X ;  /* 0x0000000000047919 */ /* 0x002e220000002100 */
[----:B------:R-:W-:-:S04]  /*b7c0*/  IMAD.WIDE.U32 R2, R34, UR4, R2 ;  /* 0x0000000422027c25 */ /* 0x000fc8000f8e0002 */
[----:B------:R-:W-:Y:S01]  /*b7d0*/  IMAD R0, R34, UR5, R0 ;  /* 0x0000000522007c24 */ /* 0x000fe2000f8e0200 */
[----:B------:R-:W-:-:S04]  /*b7e0*/  ULDC.64 UR4, c[0x0][0x308] ;  /* 0x0000c20000047ab9 */ /* 0x000fc80000000a00 */
[----:B------:R-:W-:Y:S01]  /*b7f0*/  IADD3 R3, R3, R0, RZ ;  /* 0x0000000003037210 */ /* 0x000fe20007ffe0ff */
[----:B------:R-:W-:-:S04]  /*b800*/  IMAD R0, R26, UR4, RZ ;  /* 0x000000041a007c24 */ /* 0x000fc8000f8e02ff */
[C---:B------:R-:W-:Y:S02]  /*b810*/  IMAD R0, R18.reuse, UR5, R0 ;  /* 0x0000000512007c24 */ /* 0x040fe4000f8e0200 */
[----:B------:R-:W-:Y:S01]  /*b820*/  IMAD.WIDE.U32 R2, R18, UR4, R2 ;  /* 0x0000000412027c25 */ /* 0x000fe2000f8e0002 */
[----:B------:R-:W-:-:S03]  /*b830*/  ULDC.64 UR4, c[0x0][0x2e8] ;  /* 0x0000ba0000047ab9 */ /* 0x000fc60000000a00 */
[----:B------:R-:W-:Y:S01]  /*b840*/  IMAD.IADD R5, R3, 0x1, R0 ;  /* 0x0000000103057824 */ /* 0x000fe200078e0200 */
[----:B------:R-:W-:Y:S01]  /*b850*/  LEA R0, P0, R2, UR4, 0x1 ;  /* 0x0000000402007c11 */ /* 0x000fe2000f8008ff */
[----:B------:R-:W-:-:S03]  /*b860*/  ULDC UR4, c[0x0][0x2f4] ;  /* 0x0000bd0000047ab9 */ /* 0x000fc60000000800 */
[----:B------:R-:W-:Y:S01]  /*b870*/  LEA.HI.X R5, R2, UR5, R5, 0x1, P0 ;  /* 0x0000000502057c11 */ /* 0x000fe200080f0c05 */
[----:B------:R-:W-:Y:S01]  /*b880*/  UMOV UR5, 0xffffffff ;  /* 0xffffffff00057882 */ /* 0x000fe20000000000 */
[----:B------:R-:W-:Y:S01]  /*b890*/  ISETP.GE.AND P0, PT, R29, 0x1, PT ;  /* 0x000000011d00780c */ /* 0x000fe20003f06270 */
[----:B0-----:R-:W-:Y:S02]  /*b8a0*/  IMAD.SHL.U32 R7, R4, 0x8, RZ ;  /* 0x0000000804077824 */ /* 0x001fe400078e00ff */
[----:B------:R-:W-:-:S03]  /*b8b0*/  IMAD R4, R24, 0x1000, R33 ;  /* 0x0000100018047824 */ /* 0x000fc600078e0221 */
[----:B------:R-:W-:-:S04]  /*b8c0*/  LOP3.LUT R7, R7, 0x38, RZ, 0xc0, !PT ;  /* 0x0000003807077812 */ /* 0x000fc800078ec0ff */
[----:B------:R-:W-:-:S13]  /*b8d0*/  ISETP.GE.AND P2, PT, R7, UR4, PT ;  /* 0x0000000407007c0c */ /* 0x000fda000bf46270 */
[----:B------:R-:W-:Y:S01]  /*b8e0*/  @P2 LOP3.LUT R22, R22, 0x2, RZ, 0xfc, !PT ;  /* 0x0000000216162812 */ /* 0x000fe200078efcff */
[----:B------:R-:W-:Y:S06]  /*b8f0*/  BRA.DIV UR5, `(.L_x_425) ;  /* 0x0000003a05647947 */ /* 0x000fec000b800000 */
[----:B------:R-:W0:Y:S01]  /*b900*/  SHFL.IDX PT, R3, R0, RZ, 0x181f ;  /* 0x00181fff00037589 */ /* 0x000e2200000e0000 */
[----:B------:R-:W-:-:S03]  /*b910*/  @P0 IMAD R6, R4, 0x2, R23 ;  /* 0x0000000204060824 */ /* 0x000fc600078e0217 */
[----:B------:R-:W1:Y:S01]  /*b920*/  SHFL.IDX PT, R2, R5, RZ, 0x181f ;  /* 0x00181fff05027589 */ /* 0x000e6200000e0000 */
        /* <DEDUP_REMOVED lines=8> */
[----:B0-----:R-:W0:Y:S10]  /*b9b0*/  SHFL.IDX PT, R3, R0, 0x1, 0x181f ;  /* 0x00381f0000037f89 */ /* 0x001e3400000e0000 */
[----:B------:R-:W-:Y:S01]  /*b9c0*/  @P0 IMAD R6, R4, 0x2, R23 ;  /* 0x0000000204060824 */ /* 0x000fe200078e0217 */
[----:B------:R-:W1:Y:S01]  /*b9d0*/  SHFL.IDX PT, R2, R5, 0x1, 0x181f ;  /* 0x00381f0005027f89 */ /* 0x000e6200000e0000 */
[----:B0-----:R-:W-:-:S05]  /*b9e0*/  @P0 LEA R3, P1, R7, R3, 0x1 ;  /* 0x0000000307030211 */ /* 0x001fca00078208ff */
[----:B-1----:R-:W-:-:S05]  /*b9f0*/  @P0 IMAD.X R2, RZ, RZ, R2, P1 ;  /* 0x000000ffff020224 */ /* 0x002fca00008e0602 */
[----:B------:R-:W-:-:S04]  /*ba00*/  @P0 LOP3.LUT R3, R3, R2, RZ, 0x3c, !PT ;  /* 0x0000000203030212 */ /* 0x000fc800078e3cff */
[----:B------:R-:W-:-:S04]  /*ba10*/  @P0 LOP3.LUT R2, R3, R2, RZ, 0x3c, !PT ;  /* 0x0000000203020212 */ /* 0x000fc800078e3cff */
[----:B------:R-:W-:-:S05]  /*ba20*/  @P0 LOP3.LUT R3, R3, R2, RZ, 0x3c, !PT ;  /* 0x0000000203030212 */ /* 0x000fca00078e3cff */
[----:B------:R0:W-:Y:S01]  /*ba30*/  @P0 LDGSTS.E.BYPASS.LTC128B.128 [R6+0x22c00], desc[UR50][R2.64], !P2 ;  /* 0x22c0000002060fae */ /* 0x0001e2000d101d72 */
[----:B------:R-:W-:-:S03]  /*ba40*/  ISETP.GE.AND P0, PT, R29, 0x21, PT ;  /* 0x000000211d00780c */ /* 0x000fc60003f06270 */
[----:B0-----:R-:W0:Y:S10]  /*ba50*/  SHFL.IDX PT, R3, R0, 0x2, 0x181f ;  /* 0x00581f0000037f89 */ /* 0x001e3400000e0000 */
[----:B------:R-:W-:Y:S01]  /*ba60*/  @P0 LEA R6, R4, R23, 0x1 ;  /* 0x0000001704060211 */ /* 0x000fe200078e08ff */
        /* <DEDUP_REMOVED lines=9> */
.L_x_499:
[----:B------:R-:W-:-:S13]  /*bb00*/  ISETP.GE.AND P0, PT, R29, 0x31, PT ;  /* 0x000000311d00780c */ /* 0x000fda0003f06270 */
[----:B0-----:R-:W-:Y:S01]  /*bb10*/  @P0 LEA R2, P1, R7, R0, 0x1 ;  /* 0x0000000007020211 */ /* 0x001fe200078208ff */
[----:B------:R-:W-:-:S04]  /*bb20*/  @P0 IMAD R4, R4, 0x2, R23 ;  /* 0x0000000204040824 */ /* 0x000fc800078e0217 */
[----:B------:R-:W-:-:S05]  /*bb30*/  @P0 IMAD.X R3, RZ, RZ, R5, P1 ;  /* 0x000000ffff030224 */ /* 0x000fca00008e0605 */
[----:B------:R-:W-:Y:S01]  /*bb40*/  @!PT LDS RZ, [RZ] ;  /* 0x00000000fffff984 */ /* 0x000fe20000000800 */
[----:B------:R-:W-:Y:S01]  /*bb50*/  @!PT LDS RZ, [RZ] ;  /* 0x00000000fffff984 */ /* 0x000fe20000000800 */
[----:B------:R-:W-:Y:S01]  /*bb60*/  @!PT LDS RZ, [RZ] ;  /* 0x00000000fffff984 */ /* 0x000fe20000000800 */
[----:B------:R0:W-:Y:S01]  /*bb70*/  @P0 LDGSTS.E.BYPASS.LTC128B.128 [R4+0x23c00], desc[UR50][R2.64], !P2 ;  /* 0x23c0000002040fae */ /* 0x0001e2000d101d72 */
[----:B------:R-:W-:Y:S01]  /*bb80*/  PLOP3.LUT P0, PT, PT, PT, PT, 0x80, 0x0 ;  /* 0x000000000000781c */ /* 0x000fe20003f0f070 */
[----:B------:R-:W-:-:S12]  /*bb90*/  NOP ;  /* 0x0000000000007918 */ /* 0x000fd80000000000 */
.L_x_426:
[----:B------:R-:W-:Y:S02]  /*bba0*/  PLOP3.LUT P1, PT, P1, P0, PT, 0xa2, 0x0 ;  /* 0x000000000000781c */ /* 0x000fe40000f21472 */
[----:B------:R-:W-:-:S08]  /*bbb0*/  @P0 R2UR P1, UR4, R27 ;  /* 0x000000001b0402ca */ /* 0x000fd00000020000 */
[----:B------:R-:W-:-:S05]  /*bbc0*/  @P0 PLOP3.LUT P0, PT, P1, PT, PT, 0x80, 0x0 ;  /* 0x000000000000081c */ /* 0x000fca0000f0f070 */
[----:B------:R-:W-:Y:S01]  /*bbd0*/  @!P1 SYNCS.ARRIVE.TRANS64.RED.A0T1 RZ, [UR4+0x28c30], RZ ;  /* 0x028c30ffffff99a7 */ /* 0x000fe20008200404 */
[----:B------:R-:W-:Y:S07]  /*bbe0*/  @!P1 ARRIVES.LDGSTSBAR.64.TRANSCNT [UR4+0x28c30] ;  /* 0x028c3000ff0099b0 */ /* 0x000fee0008000a84 */
[----:B------:R-:W-:Y:S05]  /*bbf0*/  @P0 BRA.U.ANY `(.L_x_426) ;  /* 0xfffffffd00e80947 */ /* 0x000fea000393ffff */
[----:B------:R-:W-:Y:S01]  /*bc00*/  NOP ;  /* 0x0000000000007918 */ /* 0x000fe20000000000 */
[----:B------:R-:W-:-:S05]  /*bc10*/  IMAD.U32 R0, RZ, RZ, UR36 ;  /* 0x00000024ff007e24 */ /* 0x000fca000f8e00ff */
[----:B------:R-:W-:-:S13]  /*bc20*/  ISETP.NE.AND P2, PT, R0, 0x3, PT ;  /* 0x000000030000780c */ /* 0x000fda0003f45270 */
[----:B------:R-:W-:Y:S05]  /*bc30*/  @!P2 BRA `(.L_x_427) ;  /* 0x000000000004a947 */ /* 0x000fea0003800000 */
[----:B------:R-:W-:Y:S01]  /*bc40*/  BPT.TRAP 0x1 ;  /* 0x000000040000795c */ /* 0x000fe20000300000 */
.L_x_427:
[----:B------:R1:W5:Y:S01]  /*bc50*/  LDL.LU R0, [R1+0x8] ;  /* 0x0000080001007983 */ /* 0x0003620000300800 */
[----:B------:R-:W-:Y:S01]  /*bc60*/  LOP3.LUT P0, RZ, R22, 0x100, RZ, 0xc0, !PT ;  /* 0x0000010016ff7812 */ /* 0x000fe2000780c0ff */
[----:B------:R1:W-:Y:S02]  /*bc70*/  SYNCS.ARRIVE.TRANS64.A1T0 RZ, [R27+URZ+0x28c30], RZ ;  /* 0x028c30ff1bff79a7 */ /* 0x0003e4000810003f */
[----:B0-----:R1:W5:Y:S04]  /*bc80*/  LDL.LU R4, [R1] ;  /* 0x0000000001047983 */ /* 0x0013680000300800 */
[----:B------:R1:W5:Y:S01]  /*bc90*/  LDL R3, [R1+0x4] ;  /* 0x0000040001037983 */ /* 0x0003620000100800 */
[----:B------:R-:W-:-:S07]  /*bca0*/  SEL R2, R30, RZ, !P0 ;  /* 0x000000ff1e027207 */ /* 0x000fce0004000000 */
[----:B------:R-:W-:Y:S05]  /*bcb0*/  WARPSYNC.ALL ;  /* 0x0000000000007948 */ /* 0x000fea0003800000 */
[----:B------:R0:W-:Y:S01]  /*bcc0*/  STL [R1+0x18], R2 ;  /* 0x0000180201007387 */ /* 0x0001e20000100800 */
[----:B------:R-:W-:Y:S01]  /*bcd0*/  ULDC.64 UR4, c[0x0][0x298] ;  /* 0x0000a60000047ab9 */ /* 0x000fe20000000a00 */
[----:B------:R-:W-:Y:S01]  /*bce0*/  BSSY B6, `(.L_x_428) ;  /* 0x0000020000067945 */ /* 0x000fe20003800000 */
[----:B0-----:R-:W-:Y:S01]  /*bcf0*/  VIADD R2, R23, 0x20400 ;  /* 0x0002040017027836 */ /* 0x001fe20000000000 */
[----:B------:R-:W-:Y:S01]  /*bd00*/  BAR.SYNC.DEFER_BLOCKING 0x8, 0x100 ;  /* 0x0204000000007b1d */ /* 0x000fe20000010000 */
[----:B-----5:R-:W-:-:S03]  /*bd10*/  SEL R0, R0, RZ, !P0 ;  /* 0x000000ff00007207 */ /* 0x020fc60004000000 */
[----:B------:R-:W-:Y:S02]  /*bd20*/  LOP3.LUT P0, RZ, R2, 0x3ff, RZ, 0xc0, !PT ;  /* 0x000003ff02ff7812 */ /* 0x000fe4000780c0ff */
[----:B------:R0:W-:Y:S01]  /*bd30*/  STL [R1+0x8], R0 ;  /* 0x0000080001007387 */ /* 0x0001e20000100800 */
[----:B------:R-:W-:-:S04]  /*bd40*/  PRMT R30, R3, 0x8880, RZ ;  /* 0x00008880031e7816 */ /* 0x000fc800000000ff */
[----:B------:R-:W-:Y:S02]  /*bd50*/  PRMT R30, R30, 0x7710, RZ ;  /* 0x000077101e1e7816 */ /* 0x000fe400000000ff */
[----:B0-----:R-:W-:-:S05]  /*bd60*/  SHF.R.S32.HI R0, RZ, 0x1f, R4 ;  /* 0x0000001fff007819 */ /* 0x001fca0000011404 */
[----:B------:R-:W-:-:S04]  /*bd70*/  IMAD R0, R0, UR4, RZ ;  /* 0x0000000400007c24 */ /* 0x000fc8000f8e02ff */
[C---:B------:R-:W-:Y:S02]  /*bd80*/  IMAD R0, R4.reuse, UR5, R0 ;  /* 0x0000000504007c24 */ /* 0x040fe4000f8e0200 */
[----:B------:R-:W-:-:S04]  /*bd90*/  IMAD.WIDE.U32 R4, R4, UR4, RZ ;  /* 0x0000000404047c25 */ /* 0x000fc8000f8e00ff */
[----:B------:R-:W-:Y:S01]  /*bda0*/  IMAD.IADD R0, R5, 0x1, R0 ;  /* 0x0000000105007824 */ /* 0x000fe200078e0200 */
[----:B------:R0:W-:Y:S04]  /*bdb0*/  STL.64 [R1+0x10], R4 ;  /* 0x0000100401007387 */ /* 0x0001e80000100a00 */
[----:B------:R0:W-:Y:S01]  /*bdc0*/  STL [R1], R0 ;  /* 0x0000000001007387 */ /* 0x0001e20000100800 */
[----:B------:R-:W-:Y:S05]  /*bdd0*/  @!P0 BRA `(.L_x_429) ;  /* 0x0000000000408947 */ /* 0x000fea0003800000 */
[----:B------:R-:W-:Y:S01]  /*bde0*/  MOV R2, 0x0 ;  /* 0x0000000000027802 */ /* 0x000fe20000000f00 */
[----:B------:R-:W-:Y:S01]  /*bdf0*/  ULDC.64 UR4, c[0x4][0x90] ;  /* 0x0100240000047ab9 */ /* 0x000fe20000000a00 */
[----:B------:R-:W-:Y:S01]  /*be00*/  ULDC.64 UR6, c[0x4][0x98] ;  /* 0x0100260000067ab9 */ /* 0x000fe20000000a00 */
[----:B------:R-:W-:Y:S01]  /*be10*/  ULDC.64 UR8, c[0x4][0x20] ;  /* 0x0100080000087ab9 */ /* 0x000fe20000000a00 */
[----:B0-----:R-:W-:Y:S01]  /*be20*/  IMAD.U32 R4, RZ, RZ, UR4 ;  /* 0x00000004ff047e24 */ /* 0x001fe2000f8e00ff */
[----:B------:R-:W-:Y:S01]  /*be30*/  MOV R7, UR7 ;  /* 0x0000000700077c02 */ /* 0x000fe20008000f00 */
[----:B------:R-:W0:Y:S01]  /*be40*/  LDC.64 R2, c[0x4][R2] ;  /* 0x0100000002027b82 */ /* 0x000e220000000a00 */
[----:B------:R-:W-:Y:S02]  /*be50*/  IMAD.U32 R5, RZ, RZ, UR5 ;  /* 0x00000005ff057e24 */ /* 0x000fe4000f8e00ff */
[----:B------:R-:W-:Y:S02]  /*be60*/  IMAD.U32 R6, RZ, RZ, UR6 ;  /* 0x00000006ff067e24 */ /* 0x000fe4000f8e00ff */
[----:B------:R-:W-:-:S02]  /*be70*/  IMAD.U32 R10, RZ, RZ, UR8 ;  /* 0x00000008ff0a7e24 */ /* 0x000fc4000f8e00ff */
[----:B------:R-:W-:Y:S02]  /*be80*/  IMAD.U32 R11, RZ, RZ, UR9 ;  /* 0x00000009ff0b7e24 */ /* 0x000fe4000f8e00ff */
[----:B------:R-:W-:Y:S02]  /*be90*/  IMAD.MOV.U32 R8, RZ, RZ, 0x70 ;  /* 0x00000070ff087424 */ /* 0x000fe400078e00ff */
[----:B------:R-:W-:Y:S02]  /*bea0*/  IMAD.MOV.U32 R12, RZ, RZ, 0x1 ;  /* 0x00000001ff0c7424 */ /* 0x000fe400078e00ff */
[----:B------:R-:W-:-:S07]  /*beb0*/  IMAD.MOV.U32 R13, RZ, RZ, RZ ;  /* 0x000000ffff0d7224 */ /* 0x000fce00078e00ff */
[----:B------:R-:W-:-:S07]  /*bec0*/  LEPC R20, `(.L_x_429) ;  /* 0x000000001014794e */ /* 0x000fce0000000000 */
[----:B01----:R-:W-:Y:S05]  /*bed0*/  CALL.ABS.NOINC R2 ;  /* 0x0000000002007343 */ /* 0x003fea0003c00000 */
.L_x_429:
[----:B------:R-:W-:Y:S05]  /*bee0*/  BSYNC B6 ;  /* 0x0000000000067941 */ /* 0x000fea0003800000 */
.L_x_428:
[----:B0-----:R-:W2:Y:S01]  /*bef0*/  LDL.LU R0, [R1] ;  /* 0x0000000001007983 */ /* 0x001ea20000300800 */
[----:B------:R-:W-:Y:S01]  /*bf00*/  ULDC.64 UR4, c[0x0][0x2d8] ;  /* 0x0000b60000047ab9 */ /* 0x000fe20000000a00 */
[----:B------:R-:W0:Y:S02]  /*bf10*/  LDC R7, c[0x0][0x448] ;  /* 0x00011200ff077b82 */ /* 0x000e240000000800 */
[----:B------:R-:W2:Y:S04]  /*bf20*/  LDL.LU.64 R2, [R1+0x10] ;  /* 0x0000100001027983 */ /* 0x000ea80000300a00 */
[----:B------:R-:W3:Y:S04]  /*bf30*/  LDL.LU R21, [R1+0x8] ;  /* 0x0000080001157983 */ /* 0x000ee80000300800 */
[----:B------:R-:W4:Y:S04]  /*bf40*/  LDL.LU R20, [R1+0x18] ;  /* 0x0000180001147983 */ /* 0x000f280000300800 */
[----:B------:R0:W5:Y:S04]  /*bf50*/  LDL R10, [R1+0xc] ;  /* 0x00000c00010a7983 */ /* 0x0001680000100800 */
[----:B------:R0:W5:Y:S02]  /*bf60*/  LDL R8, [R1+0x2c] ;  /* 0x00002c0001087983 */ /* 0x0001640000100800 */
[----:B0-----:R-:W-:-:S13]  /*bf70*/  ISETP.NE.AND P0, PT, R7, 0x1, PT ;  /* 0x000000010700780c */ /* 0x001fda0003f05270 */
[----:B------:R-:W0:Y:S01]  /*bf80*/  @P0 LDC R6, c[0x0][0x44c] ;  /* 0x00011300ff060b82 */ /* 0x000e220000000800 */
[----:B------:R-:W1:Y:S02]  /*bf90*/  S2R R9, SR_TID.X ;  /* 0x0000000000097919 */ /* 0x000e640000002100 */
[----:B-1----:R-:W-:-:S05]  /*bfa0*/  IMAD.SHL.U32 R9, R9, 0x8, RZ ;  /* 0x0000000809097824 */ /* 0x002fca00078e00ff */
[----:B------:R-:W-:Y:S01]  /*bfb0*/  LOP3.LUT R9, R9, 0x38, RZ, 0xc0, !PT ;  /* 0x0000003809097812 */ /* 0x000fe200078ec0ff */
[----:B--2---:R-:W-:Y:S02]  /*bfc0*/  IMAD.MOV.U32 R3, RZ, RZ, R0 ;  /* 0x000000ffff037224 */ /* 0x004fe400078e0000 */
[----:B------:R-:W-:Y:S02]  /*bfd0*/  IMAD R0, R26, UR4, RZ ;  /* 0x000000041a007c24 */ /* 0x000fe4000f8e02ff */
[----:B------:R-:W-:-:S04]  /*bfe0*/  IMAD.WIDE.U32 R2, R18, UR4, R2 ;  /* 0x0000000412027c25 */ /* 0x000fc8000f8e0002 */
[----:B------:R-:W-:Y:S01]  /*bff0*/  IMAD R0, R18, UR5, R0 ;  /* 0x0000000512007c24 */ /* 0x000fe2000f8e0200 */
[----:B------:R-:W-:-:S03]  /*c000*/  ULDC.64 UR4, c[0x0][0x2e0] ;  /* 0x0000b80000047ab9 */ /* 0x000fc60000000a00 */
[----:B------:R-:W-:Y:S02]  /*c010*/  IMAD.IADD R3, R3, 0x1, R0 ;  /* 0x0000000103037824 */ /* 0x000fe400078e0200 */
[----:B---3--:R-:W-:Y:S02]  /*c020*/  IMAD R0, R21, UR4, RZ ;  /* 0x0000000415007c24 */ /* 0x008fe4000f8e02ff */
[----:B----4-:R-:W-:-:S04]  /*c030*/  IMAD.WIDE.U32 R2, R20, UR4, R2 ;  /* 0x0000000414027c25 */ /* 0x010fc8000f8e0002 */
[----:B------:R-:W-:Y:S01]  /*c040*/  IMAD R0, R20, UR5, R0 ;  /* 0x0000000514007c24 */ /* 0x000fe2000f8e0200 */
[----:B------:R-:W-:Y:S01]  /*c050*/  ULDC.64 UR4, c[0x0][0x2d0] ;  /* 0x0000b40000047ab9 */ /* 0x000fe20000000a00 */
[----:B------:R-:W1:Y:S02]  /*c060*/  S2R R20, SR_TID.X ;  /* 0x0000000000147919 */ /* 0x000e640000002100 */
[----:B------:R-:W-:Y:S02]  /*c070*/  IMAD.IADD R3, R3, 0x1, R0 ;  /* 0x0000000103037824 */ /* 0x000fe400078e0200 */
[----:B------:R-:W2:Y:S01]  /*c080*/  @P0 LDC R0, c[0x0][0x450] ;  /* 0x00011400ff000b82 */ /* 0x000ea20000000800 */
[----:B-1----:R-:W-:-:S04]  /*c090*/  SHF.L.U32 R20, R20, 0x4, RZ ;  /* 0x0000000414147819 */ /* 0x002fc800000006ff */
[----:B------:R-:W-:-:S05]  /*c0a0*/  LOP3.LUT R20, R37, 0x70, R20, 0xf8, !PT ;  /* 0x0000007025147812 */ /* 0x000fca00078ef814 */
[----:B------:R-:W-:-:S04]  /*c0b0*/  IMAD R5, R17, 0x40, R20 ;  /* 0x0000004011057824 */ /* 0x000fc800078e0214 */
[----:B0-----:R-:W-:-:S04]  /*c0c0*/  @P0 IMAD.HI.U32 R6, R5, R6, RZ ;  /* 0x0000000605060227 */ /* 0x001fc800078e00ff */
[----:B------:R-:W-:Y:S01]  /*c0d0*/  IMAD.MOV.U32 R4, RZ, RZ, R5 ;  /* 0x000000ffff047224 */ /* 0x000fe200078e0005 */
[----:B--2---:R-:W-:-:S05]  /*c0e0*/  @P0 SHF.R.U32.HI R4, RZ, R0, R6 ;  /* 0x00000000ff040219 */ /* 0x004fca0000011606 */
[----:B------:R-:W-:-:S04]  /*c0f0*/  IMAD.MOV R0, RZ, RZ, -R4 ;  /* 0x000000ffff007224 */ /* 0x000fc800078e0a04 */
[----:B------:R-:W-:Y:S01]  /*c100*/  IMAD R0, R7, R0, R5 ;  /* 0x0000000007007224 */ /* 0x000fe200078e0205 */
        /* <DEDUP_REMOVED lines=13> */
[----:B------:R-:W-:-:S04]  /*c1e0*/  ULDC UR4, c[0x0][0x2b8] ;  /* 0x0000ae0000047ab9 */ /* 0x000fc80000000800 */
[----:B------:R-:W-:Y:S01]  /*c1f0*/  LEA.HI.X R4, R2, UR5, R4, 0x1, P0 ;  /* 0x0000000502047c11 */ /* 0x000fe200080f0c04 */
[----:B------:R-:W-:Y:S01]  /*c200*/  UMOV UR5, 0xffffffff ;  /* 0xffffffff00057882 */ /* 0x000fe20000000000 */
[----:B------:R-:W-:Y:S02]  /*c210*/  ISETP.GE.AND P1, PT, R9, UR4, PT ;  /* 0x0000000409007c0c */ /* 0x000fe4000bf26270 */
[----:B------:R-:W-:Y:S11]  /*c220*/  BRA.DIV UR5, `(.L_x_430) ;  /* 0x0000003605687947 */ /* 0x000ff6000b800000 */
[----:B------:R-:W0:Y:S01]  /*c230*/  SHFL.IDX PT, R3, R0, RZ, 0x181f ;  /* 0x00181fff00037589 */ /* 0x000e2200000e0000 */
[----:B-----5:R-:W-:Y:S02]  /*c240*/  IMAD R5, R10, R7, RZ ;  /* 0x000000070a057224 */ /* 0x020fe400078e02ff */
[----:B------:R-:W-:Y:S01]  /*c250*/  IMAD R17, R17, 0x40, R37 ;  /* 0x0000004011117824 */ /* 0x000fe200078e0225 */
[----:B------:R-:W1:Y:S04]  /*c260*/  SHFL.IDX PT, R2, R4, RZ, 0x181f ;  /* 0x00181fff04027589 */ /* 0x000e6800000e0000 */
[----:B------:R-:W-:-:S13]  /*c270*/  ISETP.GE.AND P0, PT, R17, R5, PT ;  /* 0x000000051100720c */ /* 0x000fda0003f06270 */
[----:B0-----:R-:W-:-:S05]  /*c280*/  @!P0 LEA R3, P2, R9, R3, 0x1 ;  /* 0x0000000309038211 */ /* 0x001fca00078408ff */
[----:B-1----:R-:W-:-:S05]  /*c290*/  @!P0 IMAD.X R2, RZ, RZ, R2, P2 ;  /* 0x000000ffff028224 */ /* 0x002fca00010e0602 */
[----:B------:R-:W-:-:S04]  /*c2a0*/  @!P0 LOP3.LUT R3, R3, R2, RZ, 0x3c, !PT ;  /* 0x0000000203038212 */ /* 0x000fc800078e3cff */
[----:B------:R-:W-:-:S04]  /*c2b0*/  @!P0 LOP3.LUT R2, R3, R2, RZ, 0x3c, !PT ;  /* 0x0000000203028212 */ /* 0x000fc800078e3cff */
[----:B------:R-:W-:-:S05]  /*c2c0*/  @!P0 LOP3.LUT R3, R3, R2, RZ, 0x3c, !PT ;  /* 0x0000000203038212 */ /* 0x000fca00078e3cff */
[----:B------:R-:W-:Y:S01]  /*c2d0*/  @!PT LDS RZ, [RZ] ;  /* 0x00000000fffff984 */ /* 0x000fe20000000800 */
[----:B------:R0:W-:Y:S02]  /*c2e0*/  @!P0 LDGSTS.E.BYPASS.LTC128B.128 [R8+0x20400], desc[UR50][R2.64], !P1 ;  /* 0x2040000002088fae */ /* 0x0001e4000c901d72 */
[----:B0-----:R-:W-:Y:S02]  /*c2f0*/  IADD3 R2, R17, 0x10, RZ ;  /* 0x0000001011027810 */ /* 0x001fe40007ffe0ff */
[----:B------:R-:W0:Y:S02]  /*c300*/  SHFL.IDX PT, R3, R0, 0x1, 0x181f ;  /* 0x00381f0000037f89 */ /* 0x000e2400000e0000 */
[----:B------:R-:W-:Y:S02]  /*c310*/  ISETP.GE.AND P0, PT, R2, R5, PT ;  /* 0x000000050200720c */ /* 0x000fe40003f06270 */
[----:B------:R-:W1:Y:S11]  /*c320*/  SHFL.IDX PT, R2, R4, 0x1, 0x181f ;  /* 0x00381f0004027f89 */ /* 0x000e7600000e0000 */
[----:B0-----:R-:W-:-:S05]  /*c330*/  @!P0 LEA R3, P2, R9, R3, 0x1 ;  /* 0x0000000309038211 */ /* 0x001fca00078408ff */
[----:B-1----:R-:W-:-:S05]  /*c340*/  @!P0 IMAD.X R2, RZ, RZ, R2, P2 ;  /* 0x000000ffff028224 */ /* 0x002fca00010e0602 */
[----:B------:R-:W-:-:S04]  /*c350*/  @!P0 LOP3.LUT R3, R3, R2, RZ, 0x3c, !PT ;  /* 0x0000000203038212 */ /* 0x000fc800078e3cff */
[----:B------:R-:W-:-:S04]  /*c360*/  @!P0 LOP3.LUT R2, R3, R2, RZ, 0x3c, !PT ;  /* 0x0000000203028212 */ /* 0x000fc800078e3cff */
[----:B------:R-:W-:-:S05]  /*c370*/  @!P0 LOP3.LUT R3, R3, R2, RZ, 0x3c, !PT ;  /* 0x0000000203038212 */ /* 0x000fca00078e3cff */
[----:B------:R0:W-:Y:S02]  /*c380*/  @!P0 LDGSTS.E.BYPASS.LTC128B.128 [R8+0x20c00], desc[UR50][R2.64], !P1 ;  /* 0x20c0000002088fae */ /* 0x0001e4000c901d72 */
[----:B0-----:R-:W-:Y:S02]  /*c390*/  VIADD R2, R17, 0x20 ;  /* 0x0000002011027836 */ /* 0x001fe40000000000 */
[----:B------:R-:W0:Y:S03]  /*c3a0*/  SHFL.IDX PT, R3, R0, 0x2, 0x181f ;  /* 0x00581f0000037f89 */ /* 0x000e2600000e0000 */
[----:B------:R-:W-:Y:S01]  /*c3b0*/  ISETP.GE.AND P0, PT, R2, R5, PT ;  /* 0x000000050200720c */ /* 0x000fe20003f06270 */
[----:B------:R-:W-:Y:S04]  /*c3c0*/  SHFL.IDX PT, R0, R0, 0x3, 0x181f ;  /* 0x00781f0000007f89 */ /* 0x000fe800000e0000 */
[----:B------:R-:W1:Y:S04]  /*c3d0*/  SHFL.IDX PT, R2, R4, 0x2, 0x181f ;  /* 0x00581f0004027f89 */ /* 0x000e6800000e0000 */
[----:B------:R-:W2:Y:S04]  /*c3e0*/  SHFL.IDX PT, R4, R4, 0x3, 0x181f ;  /* 0x00781f0004047f89 */ /* 0x000ea800000e0000 */
[----:B0-----:R-:W-:-:S05]  /*c3f0*/  @!P0 LEA R3, P2, R9, R3, 0x1 ;  /* 0x0000000309038211 */ /* 0x001fca00078408ff */
[----:B-1----:R-:W-:-:S05]  /*c400*/  @!P0 IMAD.X R2, RZ, RZ, R2, P2 ;  /* 0x000000ffff028224 */ /* 0x002fca00010e0602 */
[----:B------:R-:W-:-:S04]  /*c410*/  @!P0 LOP3.LUT R3, R3, R2, RZ, 0x3c, !PT ;  /* 0x0000000203038212 */ /* 0x000fc800078e3cff */
[----:B------:R-:W-:-:S04]  /*c420*/  @!P0 LOP3.LUT R2, R3, R2, RZ, 0x3c, !PT ;  /* 0x0000000203028212 */ /* 0x000fc800078e3cff */
[----:B------:R-:W-:-:S05]  /*c430*/  @!P0 LOP3.LUT R3, R3, R2, RZ, 0x3c, !PT ;  /* 0x0000000203038212 */ /* 0x000fca00078e3cff */
[----:B--2---:R0:W-:Y:S02]  /*c440*/  @!P0 LDGSTS.E.BYPASS.LTC128B.128 [R8+0x21400], desc[UR50][R2.64], !P1 ;  /* 0x2140000002088fae */ /* 0x0041e4000c901d72 */
.L_x_508:
[----:B------:R-:W-:-:S05]  /*c450*/  VIADD R17, R17, 0x30 ;  /* 0x0000003011117836 */ /* 0x000fca0000000000 */
[----:B------:R-:W-:-:S13]  /*c460*/  ISETP.GE.AND P0, PT, R17, R5, PT ;  /* 0x000000051100720c */ /* 0x000fda0003f06270 */
[----:B01----:R-:W-:-:S05]  /*c470*/  @!P0 LEA R2, P2, R9, R0, 0x1 ;  /* 0x0000000009028211 */ /* 0x003fca00078408ff */
[----:B------:R-:W-:-:S05]  /*c480*/  @!P0 IMAD.X R3, RZ, RZ, R4, P2 ;  /* 0x000000ffff038224 */ /* 0x000fca00010e0604 */
[----:B------:R-:W-:Y:S01]  /*c490*/  @!PT LDS RZ, [RZ] ;  /* 0x00000000fffff984 */ /* 0x000fe20000000800 */
[----:B------:R-:W-:Y:S01]  /*c4a0*/  @!PT LDS RZ, [RZ] ;  /* 0x00000000fffff984 */ /* 0x000fe20000000800 */
[----:B------:R-:W-:Y:S01]  /*c4b0*/  @!PT LDS RZ, [RZ] ;  /* 0x00000000fffff984 */ /* 0x000fe20000000800 */
[----:B------:R0:W-:Y:S01]  /*c4c0*/  @!P0 LDGSTS.E.BYPASS.LTC128B.128 [R8+0x21c00], desc[UR50][R2.64], !P1 ;  /* 0x21c0000002088fae */ /* 0x0001e2000c901d72 */
[----:B------:R-:W-:Y:S01]  /*c4d0*/  PLOP3.LUT P0, PT, PT, PT, PT, 0x80, 0x0 ;  /* 0x000000000000781c */ /* 0x000fe20003f0f070 */
[----:B------:R-:W-:-:S12]  /*c4e0*/  NOP ;  /* 0x0000000000007918 */ /* 0x000fd80000000000 */
.L_x_431:
[----:B------:R-:W-:Y:S02]  /*c4f0*/  PLOP3.LUT P1, PT, P1, P0, PT, 0xa2, 0x0 ;  /* 0x000000000000781c */ /* 0x000fe40000f21472 */
[----:B------:R-:W-:-:S08]  /*c500*/  @P0 R2UR P1, UR4, R23 ;  /* 0x00000000170402ca */ /* 0x000fd00000020000 */
[----:B------:R-:W-:-:S05]  /*c510*/  @P0 PLOP3.LUT P0, PT, P1, PT, PT, 0x80, 0x0 ;  /* 0x000000000000081c */ /* 0x000fca0000f0f070 */
[----:B------:R-:W-:Y:S01]  /*c520*/  @!P1 SYNCS.ARRIVE.TRANS64.RED.A0T1 RZ, [UR4+0x28c00], RZ ;  /* 0x028c00ffffff99a7 */ /* 0x000fe20008200404 */
[----:B------:R-:W-:Y:S07]  /*c530*/  @!P1 ARRIVES.LDGSTSBAR.64.TRANSCNT [UR4+0x28c00] ;  /* 0x028c0000ff0099b0 */ /* 0x000fee0008000a84 */
[----:B------:R-:W-:Y:S05]  /*c540*/  @P0 BRA.U.ANY `(.L_x_431) ;  /* 0xfffffffd00e80947 */ /* 0x000fea000393ffff */
[----:B0-----:R-:W2:Y:S02]  /*c550*/  LDL.LU R2, [R1+0x24] ;  /* 0x0000240001027983 */ /* 0x001ea40000300800 */
[----:B--2---:R-:W-:-:S05]  /*c560*/  VIADD R2, R2, 0x1 ;  /* 0x0000000102027836 */ /* 0x004fca0000000000 */
[----:B------:R0:W-:Y:S01]  /*c570*/  STL [R1+0x24], R2 ;  /* 0x0000240201007387 */ /* 0x0001e20000100800 */
[----:B------:R-:W-:-:S04]  /*c580*/  LEA.HI R0, R2, R2, RZ, 0x1 ;  /* 0x0000000202007211 */ /* 0x000fc800078f08ff */
[----:B------:R-:W-:-:S05]  /*c590*/  LOP3.LUT R0, R0, 0xfffffffe, RZ, 0xc0, !PT ;  /* 0xfffffffe00007812 */ /* 0x000fca00078ec0ff */
[----:B------:R-:W-:-:S05]  /*c5a0*/  IMAD.IADD R0, R2, 0x1, -R0 ;  /* 0x0000000102007824 */ /* 0x000fca00078e0a00 */
[----:B------:R-:W-:Y:S01]  /*c5b0*/  SHF.L.U32 R0, R0, 0x1f, RZ ;  /* 0x0000001f00007819 */ /* 0x000fe200000006ff */
[----:B------:R-:W-:Y:S01]  /*c5c0*/  NOP ;  /* 0x0000000000007918 */ /* 0x000fe20000000000 */
[----:B------:R0:W-:Y:S01]  /*c5d0*/  SYNCS.ARRIVE.TRANS64.A1T0 RZ, [R23+URZ+0x28c00], RZ ;  /* 0x028c00ff17ff79a7 */ /* 0x0001e2000810003f */
[----:B------:R-:W-:Y:S01]  /*c5e0*/  BSSY B0, `(.L_x_432) ;  /* 0x0000003000007945 */ /* 0x000fe20003800000 */
[----:B------:R-:W1:Y:S03]  /*c5f0*/  SYNCS.PHASECHK.TRANS64.TRYWAIT P0, [R23+URZ+0x28c20], R0 ;  /* 0x028c2000170075a7 */ /* 0x000e66000800017f */
[----:B01----:R-:W-:Y:S05]  /*c600*/  @!P0 BRA `(.L_x_433) ;  /* 0x0000003400b48947 */ /* 0x003fea0003800000 */
.L_x_509:
[----:B------:R-:W-:Y:S05]  /*c610*/  BSYNC B0 ;  /* 0x0000000000007941 */ /* 0x000fea0003800000 */
.L_x_432:
[----:B------:R-:W-:-:S05]  /*c620*/  IMAD.U32 R2, RZ, RZ, UR36 ;  /* 0x00000024ff027e24 */ /* 0x000fca000f8e00ff */
[----:B------:R-:W-:-:S13]  /*c630*/  ISETP.NE.AND P0, PT, R2, 0x3, PT ;  /* 0x000000030200780c */ /* 0x000fda0003f05270 */
[----:B------:R-:W-:Y:S05]  /*c640*/  @!P0 BRA `(.L_x_434) ;  /* 0x0000000000048947 */ /* 0x000fea0003800000 */
[----:B------:R-:W-:Y:S01]  /*c650*/  BPT.TRAP 0x1 ;  /* 0x000000040000795c */ /* 0x000fe20000300000 */
.L_x_434:
[----:B0-----:R-:W-:Y:S01]  /*c660*/  SHF.L.U32 R0, R25, 0x1f, RZ ;  /* 0x0000001f19007819 */ /* 0x001fe200000006ff */
[----:B------:R-:W-:Y:S03]  /*c670*/  BSSY B0, `(.L_x_435) ;  /* 0x0000003000007945 */ /* 0x000fe60003800000 */
[----:B------:R-:W0:Y:S02]  /*c680*/  SYNCS.PHASECHK.TRANS64.TRYWAIT P0, [R27+URZ+0x28c60], R0 ;  /* 0x028c60001b0075a7 */ /* 0x000e24000800017f */
[----:B0-----:R-:W-:Y:S05]  /*c690*/  @!P0 BRA `(.L_x_436) ;  /* 0x0000003400a48947 */ /* 0x001fea0003800000 */
.L_x_510:
[----:B------:R-:W-:Y:S05]  /*c6a0*/  BSYNC B0 ;  /* 0x0000000000007941 */ /* 0x000fea0003800000 */
.L_x_435:
[----:B------:R-:W0:Y:S01]  /*c6b0*/  LDL.LU R2, [R1+0x1c] ;  /* 0x00001c0001027983 */ /* 0x000e220000300800 */
[----:B------:R-:W-:-:S03]  /*c6c0*/  ULDC.64 UR4, c[0x0][0x328] ;  /* 0x0000ca0000047ab9 */ /* 0x000fc60000000a00 */
[----:B------:R-:W2:Y:S01]  /*c6d0*/  LDL.LU R4, [R1+0x20] ;  /* 0x0000200001047983 */ /* 0x000ea20000300800 */
[----:B------:R-:W-:Y:S02]  /*c6e0*/  IMAD R5, R24, 0x8000, R33 ;  /* 0x0000800018057824 */ /* 0x000fe400078e0221 */
[----:B0-----:R-:W-:Y:S02]  /*c6f0*/  IMAD R0, R2, UR4, RZ ;  /* 0x0000000402007c24 */ /* 0x001fe4000f8e02ff */
[----:B------:R-:W-:-:S04]  /*c700*/  IMAD.WIDE.U32 R2, R35, UR4, RZ ;  /* 0x0000000423027c25 */ /* 0x000fc8000f8e00ff */
[----:B------:R-:W-:Y:S01]  /*c710*/  IMAD R0, R35, UR5, R0 ;  /* 0x0000000523007c24 */ /* 0x000fe2000f8e0200 */
[----:B------:R-:W-:-:S04]  /*c720*/  ULDC.64 UR4, c[0x0][0x338] ;  /* 0x0000ce0000047ab9 */ /* 0x000fc80000000a00 */
[----:B------:R-:W-:Y:S01]  /*c730*/  IADD3 R3, R3, R0, RZ ;  /* 0x0000000003037210 */ /* 0x000fe20007ffe0ff */
[----:B--2---:R-:W-:Y:S02]  /*c740*/  IMAD R0, R4, UR4, RZ ;  /* 0x0000000404007c24 */ /* 0x004fe4000f8e02ff */
        /* <DEDUP_REMOVED lines=13> */
[----:B------:R-:W2:Y:S01]  /*c820*/  LDL R3, [R1+0x4] ;  /* 0x0000040001037983 */ /* 0x000ea20000100800 */
[----:B------:R-:W-:Y:S01]  /*c830*/  IMAD R5, R5, 0x2, R23 ;  /* 0x0000000205057824 */ /* 0x000fe200078e0217 */
[C---:B------:R-:W-:Y:S01]  /*c840*/  LOP3.LUT P5, RZ, R30.reuse, 0x2, RZ, 0xc0, !PT ;  /* 0x000000021eff7812 */ /* 0x040fe200078ac0ff */
[----:B------:R-:W0:Y:S01]  /*c850*/  S2R R7, SR_TID.X ;  /* 0x0000000000077919 */ /* 0x000e220000002100 */
[C---:B------:R-:W-:Y:S02]  /*c860*/  LOP3.LUT P4, RZ, R30.reuse, 0x4, RZ, 0xc0, !PT ;  /* 0x000000041eff7812 */ /* 0x040fe4000788c0ff */
[----:B------:R-:W-:Y:S01]  /*c870*/  LOP3.LUT P3, RZ, R30, 0x8, RZ, 0xc0, !PT ;  /* 0x000000081eff7812 */ /* 0x000fe2000786c0ff */
[----:B------:R-:W1:Y:S01]  /*c880*/  SHFL.IDX PT, R2, R4, RZ, 0x181f ;  /* 0x00181fff04027589 */ /* 0x000e6200000e0000 */
[----:B------:R-:W-:Y:S02]  /*c890*/  LOP3.LUT R22, R22, 0xfffffeff, RZ, 0xc0, !PT ;  /* 0xfffffeff16167812 */ /* 0x000fe400078ec0ff */
[----:B------:R-:W-:Y:S01]  /*c8a0*/  LOP3.LUT P2, RZ, R30, 0x10, RZ, 0xc0, !PT ;  /* 0x000000101eff7812 */ /* 0x000fe2000784c0ff */
[----:B0-----:R-:W-:-:S05]  /*c8b0*/  IMAD.SHL.U32 R7, R7, 0x8, RZ ;  /* 0x0000000807077824 */ /* 0x001fca00078e00ff */
[----:B------:R-:W-:-:S05]  /*c8c0*/  LOP3.LUT R7, R7, 0x38, RZ, 0xc0, !PT ;  /* 0x0000003807077812 */ /* 0x000fca00078ec0ff */
[----:B------:R-:W-:Y:S01]  /*c8d0*/  IMAD.SHL.U32 R0, R7, 0x2, RZ ;  /* 0x0000000207007824 */ /* 0x000fe200078e00ff */
[----:B------:R-:W-:-:S04]  /*c8e0*/  LOP3.LUT R7, R30, 0x1, RZ, 0xc0, !PT ;  /* 0x000000011e077812 */ /* 0x000fc800078ec0ff */
[----:B-1----:R-:W-:Y:S02]  /*c8f0*/  IADD3 R2, P0, R2, R0, RZ ;  /* 0x0000000002027210 */ /* 0x002fe40007f1e0ff */
[----:B------:R-:W-:-:S13]  /*c900*/  ISETP.NE.U32.AND P1, PT, R7, 0x1, PT ;  /* 0x000000010700780c */ /* 0x000fda0003f25070 */
[----:B------:R-:W-:-:S04]  /*c910*/  @P1 LOP3.LUT R22, R22, 0x100, RZ, 0xfc, !PT ;  /* 0x0000010016161812 */ /* 0x000fc800078efcff */
[----:B------:R-:W-:Y:S01]  /*c920*/  LOP3.LUT R22, R22, 0xfffffdff, RZ, 0xc0, !PT ;  /* 0xfffffdff16167812 */ /* 0x000fe200078ec0ff */
[----:B--2---:R-:W-:Y:S02]  /*c930*/  IMAD.MOV.U32 R8, RZ, RZ, R3 ;  /* 0x000000ffff087224 */ /* 0x004fe400078e0003 */
[----:B------:R-:W0:Y:S03]  /*c940*/  SHFL.IDX PT, R3, R6, RZ, 0x181f ;  /* 0x00181fff06037589 */ /* 0x000e2600000e0000 */
[----:B------:R-:W-:Y:S01]  /*c950*/  PRMT R7, R8, 0x8880, RZ ;  /* 0x0000888008077816 */ /* 0x000fe200000000ff */
[----:B0-----:R-:W-:Y:S01]  /*c960*/  IMAD.X R3, RZ, RZ, R3, P0 ;  /* 0x000000ffff037224 */ /* 0x001fe200000e0603 */
[----:B------:R-:W-:Y:S02]  /*c970*/  ISETP.LT.OR P0, PT, R29, 0x1, P1 ;  /* 0x000000011d00780c */ /* 0x000fe40000f01670 */
[----:B------:R-:W-:-:S04]  /*c980*/  LOP3.LUT P1, RZ, R30, 0x20, RZ, 0xc0, !PT ;  /* 0x000000201eff7812 */ /* 0x000fc8000782c0ff */
[----:B------:R-:W-:-:S07]  /*c990*/  ISETP.LT.OR P6, PT, R29, 0x1, !P1 ;  /* 0x000000011d00780c */ /* 0x000fce0004fc1670 */
[----:B------:R-:W-:Y:S01]  /*c9a0*/  @!PT LDS RZ, [RZ] ;  /* 0x00000000fffff984 */ /* 0x000fe20000000800 */
[----:B------:R-:W-:Y:S01]  /*c9b0*/  LDGSTS.E.BYPASS.LTC128B.128 [R5+0x400], desc[UR50][R2.64], !P0 ;  /* 0x0040000002057fae */ /* 0x000fe2000c101d72 */
[----:B------:R-:W-:-:S13]  /*c9c0*/  ISETP.LT.OR P0, PT, R29, 0x1, !P5 ;  /* 0x000000011d00780c */ /* 0x000fda0006f01670 */
[----:B------:R-:W-:Y:S01]  /*c9d0*/  LDGSTS.E.BYPASS.LTC128B.128 [R5+0x2400], desc[UR50][R2.64+0x80], !P0 ;  /* 0x0240008002057fae */ /* 0x000fe2000c101d72 */
[----:B------:R-:W-:-:S13]  /*c9e0*/  ISETP.LT.OR P0, PT, R29, 0x1, !P4 ;  /* 0x000000011d00780c */ /* 0x000fda0006701670 */
[----:B------:R-:W-:Y:S01]  /*c9f0*/  LDGSTS.E.BYPASS.LTC128B.128 [R5+0x4400], desc[UR50][R2.64+0x100], !P0 ;  /* 0x0440010002057fae */ /* 0x000fe2000c101d72 */
[----:B------:R-:W-:-:S13]  /*ca00*/  ISETP.LT.OR P0, PT, R29, 0x1, !P3 ;  /* 0x000000011d00780c */ /* 0x000fda0005f01670 */
[----:B------:R-:W-:Y:S01]  /*ca10*/  LDGSTS.E.BYPASS.LTC128B.128 [R5+0x6400], desc[UR50][R2.64+0x180], !P0 ;  /* 0x0640018002057fae */ /* 0x000fe2000c101d72 */
[----:B------:R-:W-:-:S13]  /*ca20*/  ISETP.LT.OR P0, PT, R29, 0x1, !P2 ;  /* 0x000000011d00780c */ /* 0x000fda0005701670 */
[----:B------:R-:W-:Y:S01]  /*ca30*/  LDGSTS.E.BYPASS.LTC128B.128 [R5+0x8400], desc[UR50][R2.64+0x200], !P0 ;  /* 0x0840020002057fae */ /* 0x000fe2000c101d72 */
[----:B------:R-:W-:-:S03]  /*ca40*/  LOP3.LUT P0, RZ, R30, 0x40, RZ, 0xc0, !PT ;  /* 0x000000401eff7812 */ /* 0x000fc6000780c0ff */
[----:B------:R-:W-:Y:S01]  /*ca50*/  LDGSTS.E.BYPASS.LTC128B.128 [R5+0xa400], desc[UR50][R2.64+0x280], !P6 ;  /* 0x0a40028002057fae */ /* 0x000fe2000f101d72 */
[----:B------:R-:W-:-:S13]  /*ca60*/  ISETP.LT.OR P6, PT, R29, 0x1, !P0 ;  /* 0x000000011d00780c */ /* 0x000fda00047c1670 */
[----:B------:R-:W-:Y:S01]  /*ca70*/  LDGSTS.E.BYPASS.LTC128B.128 [R5+0xc400], desc[UR50][R2.64+0x300], !P6 ;  /* 0x0c40030002057fae */ /* 0x000fe2000f101d72 */
[----:B------:R-:W-:-:S03]  /*ca80*/  ISETP.GT.AND P6, PT, R7, -0x1, PT ;  /* 0xffffffff0700780c */ /* 0x000fc60003fc4270 */
[----:B------:R-:W-:Y:S10]  /*ca90*/  SHFL.IDX PT, R7, R6, 0x2, 0x181f ;  /* 0x00581f0006077f89 */ /* 0x000ff400000e0000 */
[----:B------:R-:W-:-:S02]  /*caa0*/  @P6 LOP3.LUT R22, R22, 0x200, RZ, 0xfc, !PT ;  /* 0x0000020016166812 */ /* 0x000fc400078efcff */
[----:B------:R-:W-:-:S13]  /*cab0*/  ISETP.LT.OR P6, PT, R29, 0x1, P6 ;  /* 0x000000011d00780c */ /* 0x000fda00037c1670 */
[----:B------:R0:W-:Y:S04]  /*cac0*/  LDGSTS.E.BYPASS.LTC128B.128 [R5+0xe400], desc[UR50][R2.64+0x380], !P6 ;  /* 0x0e40038002057fae */ /* 0x0001e8000f101d72 */
[----:B0-----:R-:W0:Y:S04]  /*cad0*/  SHFL.IDX PT, R2, R4, 0x1, 0x181f ;  /* 0x00381f0004027f89 */ /* 0x001e2800000e0000 */
[----:B------:R-:W1:Y:S04]  /*cae0*/  SHFL.IDX PT, R3, R6, 0x1, 0x181f ;  /* 0x00381f0006037f89 */ /* 0x000e6800000e0000 */
[----:B------:R-:W-:Y:S01]  /*caf0*/  SHFL.IDX PT, R6, R6, 0x3, 0x181f ;  /* 0x00781f0006067f89 */ /* 0x000fe200000e0000 */
[----:B0-----:R-:W-:-:S04]  /*cb00*/  IADD3 R2, P6, R2, R0, RZ ;  /* 0x0000000002027210 */ /* 0x001fc80007fde0ff */
[----:B-1----:R-:W-:Y:S02]  /*cb10*/  IADD3.X R3, RZ, R3, RZ, P6, !PT ;  /* 0x00000003ff037210 */ /* 0x002fe400037fe4ff */
[----:B------:R-:W-:-:S04]  /*cb20*/  LOP3.LUT P6, RZ, R22, 0x100, RZ, 0xc0, !PT ;  /* 0x0000010016ff7812 */ /* 0x000fc800078cc0ff */
[----:B------:R-:W-:-:S13]  /*cb30*/  ISETP.LT.OR P6, PT, R29, 0x11, P6 ;  /* 0x000000111d00780c */ /* 0x000fda00037c1670 */
        /* <DEDUP_REMOVED lines=13> */
[----:B------:R-:W-:-:S04]  /*cc10*/  LOP3.LUT P6, RZ, R22, 0x200, RZ, 0xc0, !PT ;  /* 0x0000020016ff7812 */ /* 0x000fc800078cc0ff */
[----:B------:R-:W-:-:S13]  /*cc20*/  ISETP.LT.OR P6, PT, R29, 0x11, P6 ;  /* 0x000000111d00780c */ /* 0x000fda00037c1670 */
[----:B------:R0:W-:Y:S04]  /*cc30*/  LDGSTS.E.BYPASS.LTC128B.128 [R5+0xec00], desc[UR50][R2.64+0x380], !P6 ;  /* 0x0ec0038002057fae */ /* 0x0001e8000f101d72 */
[----:B0-----:R-:W0:Y:S02]  /*cc40*/  SHFL.IDX PT, R2, R4, 0x2, 0x181f ;  /* 0x00581f0004027f89 */ /* 0x001e2400000e0000 */
[----:B0-----:R-:W-:-:S05]  /*cc50*/  IADD3 R2, P6, R2, R0, RZ ;  /* 0x0000000002027210 */ /* 0x001fca0007fde0ff */
[----:B------:R-:W-:Y:S01]  /*cc60*/  IMAD.X R3, RZ, RZ, R7, P6 ;  /* 0x000000ffff037224 */ /* 0x000fe200030e0607 */
        /* <DEDUP_REMOVED lines=18> */
[----:B0-----:R0:W1:Y:S02]  /*cd90*/  SHFL.IDX PT, R2, R4, 0x3, 0x181f ;  /* 0x00781f0004027f89 */ /* 0x00106400000e0000 */
.L_x_520:
[C---:B------:R-:W-:Y:S02]  /*cda0*/  LOP3.LUT P6, RZ, R22.reuse, 0x100, RZ, 0xc0, !PT ;  /* 0x0000010016ff7812 */ /* 0x040fe400078cc0ff */
[----:B------:R-:W-:Y:S02]  /*cdb0*/  LOP3.LUT R22, R22, 0xffffefff, RZ, 0xc0, !PT ;  /* 0xffffefff16167812 */ /* 0x000fe400078ec0ff */
[C---:B------:R-:W-:Y:S02]  /*cdc0*/  ISETP.LT.OR P6, PT, R29.reuse, 0x31, P6 ;  /* 0x000000311d00780c */ /* 0x040fe400037c1670 */
[----:B------:R-:W-:-:S11]  /*cdd0*/  ISETP.LT.OR P5, PT, R29, 0x31, !P5 ;  /* 0x000000311d00780c */ /* 0x000fd60006fa1670 */
[----:B------:R-:W-:Y:S02]  /*cde0*/  @P6 LOP3.LUT R22, R22, 0x1000, RZ, 0xfc, !PT ;  /* 0x0000100016166812 */ /* 0x000fe400078efcff */
[C---:B------:R-:W-:Y:S02]  /*cdf0*/  ISETP.LT.OR P6, PT, R29.reuse, 0x31, !P4 ;  /* 0x000000311d00780c */ /* 0x040fe400067c1670 */
[----:B------:R-:W-:Y:S02]  /*ce00*/  LOP3.LUT R22, R22, 0xffffbfff, RZ, 0xc0, !PT ;  /* 0xffffbfff16167812 */ /* 0x000fe400078ec0ff */
[C---:B------:R-:W-:Y:S02]  /*ce10*/  ISETP.LT.OR P4, PT, R29.reuse, 0x31, !P2 ;  /* 0x000000311d00780c */ /* 0x040fe40005781670 */
[----:B------:R-:W-:Y:S02]  /*ce20*/  LOP3.LUT R22, R22, 0xfffffeff, RZ, 0xc0, !PT ;  /* 0xfffffeff16167812 */ /* 0x000fe400078ec0ff */
[----:B------:R-:W-:-:S02]  /*ce30*/  ISETP.LT.OR P2, PT, R29, 0x31, !P0 ;  /* 0x000000311d00780c */ /* 0x000fc40004741670 */
[----:B------:R-:W-:Y:S02]  /*ce40*/  @P5 LOP3.LUT R22, R22, 0x100, RZ, 0xfc, !PT ;  /* 0x0000010016165812 */ /* 0x000fe400078efcff */
[----:B-1----:R-:W-:Y:S02]  /*ce50*/  IADD3 R2, P0, R2, R0, RZ ;  /* 0x0000000002027210 */ /* 0x002fe40007f1e0ff */
[----:B------:R-:W-:Y:S02]  /*ce60*/  @P6 LOP3.LUT R22, R22, 0x4000, RZ, 0xfc, !PT ;  /* 0x0000400016166812 */ /* 0x000fe400078efcff */
[----:B------:R-:W-:Y:S01]  /*ce70*/  ISETP.LT.OR P5, PT, R29, 0x31, !P3 ;  /* 0x000000311d00780c */ /* 0x000fe20005fa1670 */
[----:B------:R-:W-:Y:S01]  /*ce80*/  IMAD.X R3, RZ, RZ, R6, P0 ;  /* 0x000000ffff037224 */ /* 0x000fe200000e0606 */
[C---:B------:R-:W-:Y:S02]  /*ce90*/  LOP3.LUT P6, RZ, R22.reuse, 0x1000, RZ, 0xc0, !PT ;  /* 0x0000100016ff7812 */ /* 0x040fe400078cc0ff */
[----:B------:R-:W-:-:S02]  /*cea0*/  LOP3.LUT P0, RZ, R22, 0x100, RZ, 0xc0, !PT ;  /* 0x0000010016ff7812 */ /* 0x000fc4000780c0ff */
[----:B------:R-:W-:Y:S02]  /*ceb0*/  ISETP.LT.OR P3, PT, R29, 0x31, !P1 ;  /* 0x000000311d00780c */ /* 0x000fe40004f61670 */
[----:B------:R-:W-:-:S04]  /*cec0*/  LOP3.LUT P1, RZ, R22, 0x200, RZ, 0xc0, !PT ;  /* 0x0000020016ff7812 */ /* 0x000fc8000782c0ff */
[----:B------:R-:W-:-:S03]  /*ced0*/  ISETP.LT.OR P1, PT, R29, 0x31, P1 ;  /* 0x000000311d00780c */ /* 0x000fc60000f21670 */
[----:B------:R-:W-:Y:S01]  /*cee0*/  @!PT LDS RZ, [RZ] ;  /* 0x00000000fffff984 */ /* 0x000fe20000000800 */
[----:B------:R-:W-:Y:S01]  /*cef0*/  @!PT LDS RZ, [RZ] ;  /* 0x00000000fffff984 */ /* 0x000fe20000000800 */
[----:B------:R-:W-:Y:S01]  /*cf00*/  @!PT LDS RZ, [RZ] ;  /* 0x00000000fffff984 */ /* 0x000fe20000000800 */
[----:B------:R1:W-:Y:S01]  /*cf10*/  LDGSTS.E.BYPASS.LTC128B.128 [R5+0x1c00], desc[UR50][R2.64], !P6 ;  /* 0x01c0000002057fae */ /* 0x0003e2000f101d72 */
[----:B------:R-:W-:-:S03]  /*cf20*/  LOP3.LUT P6, RZ, R22, 0x4000, RZ, 0xc0, !PT ;  /* 0x0000400016ff7812 */ /* 0x000fc600078cc0ff */
        /* <DEDUP_REMOVED lines=9> */
.L_x_438:
        /* <DEDUP_REMOVED lines=11> */
.L_x_439:
[----:B------:R-:W-:Y:S01]  /*d070*/  ISETP.GE.AND P0, PT, R36, 0x41, PT ;  /* 0x000000412400780c */ /* 0x000fe20003f06270 */
[----:B------:R1:W-:Y:S01]  /*d080*/  SYNCS.ARRIVE.TRANS64.A1T0 RZ, [R27+URZ+0x28c50], RZ ;  /* 0x028c50ff1bff79a7 */ /* 0x0003e2000810003f */
[----:B------:R-:W-:Y:S11]  /*d090*/  BSSY B0, `(.L_x_440) ;  /* 0x00000f5000007945 */ /* 0x000ff60003800000 */
[----:B-1----:R-:W-:Y:S05]  /*d0a0*/  @!P0 BRA `(.L_x_441) ;  /* 0x0000000c00cc8947 */ /* 0x002fea0003800000 */
[----:B0-----:R-:W2:Y:S04]  /*d0b0*/  LDL.LU R4, [R1+0x28] ;  /* 0x0000280001047983 */ /* 0x001ea80000300800 */
[----:B------:R-:W3:Y:S04]  /*d0c0*/  LDL.LU R3, [R1+0x4] ;  /* 0x0000040001037983 */ /* 0x000ee80000300800 */
[----:B------:R-:W4:Y:S01]  /*d0d0*/  LDL.LU R2, [R1+0x30] ;  /* 0x0000300001027983 */ /* 0x000f220000300800 */
[----:B--2---:R-:W-:Y:S02]  /*d0e0*/  LOP3.LUT R30, R4, 0x40, RZ, 0xc0, !PT ;  /* 0x00000040041e7812 */ /* 0x004fe400078ec0ff */
[----:B---3--:R-:W-:-:S02]  /*d0f0*/  LOP3.LUT R29, R3, 0x80, RZ, 0xc0, !PT ;  /* 0x00000080031d7812 */ /* 0x008fc400078ec0ff */
[----:B------:R-:W-:Y:S01]  /*d100*/  SHF.R.U32.HI R30, RZ, 0x2, R30 ;  /* 0x00000002ff1e7819 */ /* 0x000fe2000001161e */
[----:B----4-:R-:W-:Y:S01]  /*d110*/  VIADD R7, R2, 0xfffffffe ;  /* 0xfffffffe02077836 */ /* 0x010fe20000000000 */
[----:B------:R-:W-:-:S07]  /*d120*/  SHF.R.U32.HI R29, RZ, 0x3, R29 ;  /* 0x00000003ff1d7819 */ /* 0x000fce000001161d */
.L_x_454:
[----:B------:R-:W0:Y:S01]  /*d130*/  S2R R2, SR_TID.X ;  /* 0x0000000000027919 */ /* 0x000e220000002100 */
[----:B-1----:R-:W1:Y:S01]  /*d140*/  LDC R3, c[0x0][0x430] ;  /* 0x00010c00ff037b82 */ /* 0x002e620000000800 */
[----:B--23--:R-:W-:Y:S01]  /*d150*/  IMAD R6, R7, 0x40, R31 ;  /* 0x0000004007067824 */ /* 0x00cfe200078e021f */
[----:B------:R-:W-:Y:S05]  /*d160*/  YIELD ;  /* 0x0000000000007946 */ /* 0x000fea0003800000 */
[----:B------:R-:W-:Y:S01]  /*d170*/  IMAD.U32 R11, RZ, RZ, UR36 ;  /* 0x00000024ff0b7e24 */ /* 0x000fe2000f8e00ff */
[----:B------:R-:W-:Y:S01]  /*d180*/  ULDC UR4, c[0x0][0x430] ;  /* 0x00010c0000047ab9 */ /* 0x000fe20000000800 */
[----:B------:R-:W-:Y:S01]  /*d190*/  VIADD R24, R24, 0x1 ;  /* 0x0000000118187836 */ /* 0x000fe20000000000 */
[----:B-1----:R-:W-:Y:S01]  /*d1a0*/  ISETP.NE.AND P0, PT, R3, 0x1, PT ;  /* 0x000000010300780c */ /* 0x002fe20003f05270 */
[----:B0-----:R-:W-:-:S05]  /*d1b0*/  IMAD.SHL.U32 R4, R2, 0x10, RZ ;  /* 0x0000001002047824 */ /* 0x001fca00078e00ff */
[----:B------:R-:W-:-:S07]  /*d1c0*/  LOP3.LUT R4, R37, 0x70, R4, 0xf8, !PT ;  /* 0x0000007025047812 */ /* 0x000fce00078ef804 */
[----:B------:R-:W0:Y:S01]  /*d1d0*/  @P0 LDC R3, c[0x0][0x434] ;  /* 0x00010d00ff030b82 */ /* 0x000e220000000800 */
[C---:B------:R-:W-:Y:S01]  /*d1e0*/  ISETP.GT.U32.AND P1, PT, R4.reuse, 0x3f, PT ;  /* 0x0000003f0400780c */ /* 0x040fe20003f24070 */
[----:B------:R-:W-:-:S06]  /*d1f0*/  IMAD.IADD R6, R4, 0x1, R6 ;  /* 0x0000000104067824 */ /* 0x000fcc00078e0206 */
[----:B------:R-:W1:Y:S01]  /*d200*/  @P0 LDC R2, c[0x0][0x438] ;  /* 0x00010e00ff020b82 */ /* 0x000e620000000800 */
[----:B------:R-:W-:-:S07]  /*d210*/  IMAD.MOV.U32 R10, RZ, RZ, R6 ;  /* 0x000000ffff0a7224 */ /* 0x000fce00078e0006 */
[----:B------:R-:W2:Y:S01]  /*d220*/  @!P1 LDC.64 R4, c[0x0][0x428] ;  /* 0x00010a00ff049b82 */ /* 0x000ea20000000a00 */
[----:B0-----:R-:W-:-:S07]  /*d230*/  @P0 IMAD.HI.U32 R3, R6, R3, RZ ;  /* 0x0000000306030227 */ /* 0x001fce00078e00ff */
[----:B------:R-:W0:Y:S01]  /*d240*/  @!P1 LDC.64 R8, c[0x0][0x418] ;  /* 0x00010600ff089b82 */ /* 0x000e220000000a00 */
[----:B-1----:R-:W-:-:S04]  /*d250*/  @P0 SHF.R.U32.HI R10, RZ, R2, R3 ;  /* 0x00000002ff0a0219 */ /* 0x002fc80000011603 */
[----:B------:R-:W-:Y:S02]  /*d260*/  @!P1 SHF.R.S32.HI R3, RZ, 0x1f, R10 ;  /* 0x0000001fff039819 */ /* 0x000fe4000001140a */
[----:B------:R-:W-:-:S05]  /*d270*/  @!P1 MOV R2, R10 ;  /* 0x0000000a00029202 */ /* 0x000fca0000000f00 */
[----:B--2---:R-:W-:-:S04]  /*d280*/  @!P1 IMAD.WIDE.U32 R2, R28, R4, R2 ;  /* 0x000000041c029225 */ /* 0x004fc800078e0002 */
[----:B------:R-:W-:Y:S01]  /*d290*/  @!P1 IMAD R4, R32, R4, RZ ;  /* 0x0000000420049224 */ /* 0x000fe200078e02ff */
[----:B0-----:R-:W-:-:S03]  /*d2a0*/  @!P1 LEA R8, P0, R2, R8, 0x2 ;  /* 0x0000000802089211 */ /* 0x001fc600078010ff */
[----:B------:R-:W-:Y:S02]  /*d2b0*/  @!P1 IMAD R5, R28, R5, R4 ;  /* 0x000000051c059224 */ /* 0x000fe400078e0204 */
[----:B------:R-:W-:Y:S02]  /*d2c0*/  IMAD.MOV.U32 R4, RZ, RZ, RZ ;  /* 0x000000ffff047224 */ /* 0x000fe400078e00ff */
[----:B------:R-:W-:Y:S02]  /*d2d0*/  @!P1 IMAD.IADD R3, R5, 0x1, R3 ;  /* 0x0000000105039824 */ /* 0x000fe400078e0203 */
[----:B------:R-:W-:-:S03]  /*d2e0*/  IMAD.MOV R5, RZ, RZ, -R10 ;  /* 0x000000ffff057224 */ /* 0x000fc600078e0a0a */
[----:B------:R-:W-:Y:S01]  /*d2f0*/  @!P1 LEA.HI.X R9, R2, R9, R3, 0x2, P0 ;  /* 0x0000000902099211 */ /* 0x000fe200000f1403 */
[----:B------:R-:W-:Y:S01]  /*d300*/  IMAD R5, R5, UR4, R6 ;  /* 0x0000000405057c24 */ /* 0x000fe2000f8e0206 */
[----:B------:R-:W-:-:S03]  /*d310*/  ISETP.NE.AND P0, PT, R24, 0x2, PT ;  /* 0x000000021800780c */ /* 0x000fc60003f05270 */
[----:B------:R0:W5:Y:S01]  /*d320*/  @!P1 LDG.E R4, desc[UR50][R8.64] ;  /* 0x0000003208049981 */ /* 0x000162000c1e1900 */
[----:B------:R-:W-:Y:S02]  /*d330*/  ISETP.NE.AND P1, PT, R11, 0x3, PT ;  /* 0x000000030b00780c */ /* 0x000fe40003f25270 */
[----:B------:R-:W-:Y:S02]  /*d340*/  SEL R2, RZ, 0x1, P0 ;  /* 0x00000001ff027807 */ /* 0x000fe40000000000 */
[----:B------:R-:W-:Y:S02]  /*d350*/  SEL R24, R24, RZ, P0 ;  /* 0x000000ff18187207 */ /* 0x000fe40000000000 */
[----:B------:R-:W-:Y:S01]  /*d360*/  LOP3.LUT R25, R25, R2, RZ, 0x3c, !PT ;  /* 0x0000000219197212 */ /* 0x000fe200078e3cff */
[----:B------:R-:W-:Y:S02]  /*d370*/  IMAD.MOV.U32 R2, RZ, RZ, R7 ;  /* 0x000000ffff027224 */ /* 0x000fe400078e0007 */
[----:B------:R-:W-:-:S03]  /*d380*/  VIADD R7, R7, 0xffffffff ;  /* 0xffffffff07077836 */ /* 0x000fc60000000000 */
[----:B------:R-:W-:Y:S01]  /*d390*/  ISETP.GT.AND P3, PT, R2, RZ, PT ;  /* 0x000000ff0200720c */ /* 0x000fe20003f64270 */
[----:B0-----:R-:W-:-:S12]  /*d3a0*/  @!P1 BRA `(.L_x_442) ;  /* 0x0000000000049947 */ /* 0x001fd80003800000 */
[----:B------:R-:W-:Y:S01]  /*d3b0*/  BPT.TRAP 0x1 ;  /* 0x000000040000795c */ /* 0x000fe20000300000 */
.L_x_442:
[----:B------:R-:W-:Y:S01]  /*d3c0*/  IMAD R6, R24, 0x8, R23 ;  /* 0x0000000818067824 */ /* 0x000fe200078e0217 */
[----:B------:R-:W-:Y:S01]  /*d3d0*/  SHF.L.U32 R17, R25, 0x1f, RZ ;  /* 0x0000001f19117819 */ /* 0x000fe200000006ff */
[----:B------:R-:W-:Y:S01]  /*d3e0*/  BSSY B1, `(.L_x_443) ;  /* 0x0000004000017945 */ /* 0x000fe20003800000 */
[----:B------:R-:W-:Y:S02]  /*d3f0*/  SHF.R.S32.HI R9, RZ, 0x1f, R5 ;  /* 0x0000001fff097819 */ /* 0x000fe40000011405 */
[----:B------:R-:W0:Y:S02]  /*d400*/  SYNCS.PHASECHK.TRANS64.TRYWAIT P0, [R6+URZ+0x28c40], R17 ;  /* 0x028c4011060075a7 */ /* 0x000e24000800017f */
[----:B0-----:R-:W-:Y:S05]  /*d410*/  @!P0 BRA `(.L_x_444) ;  /* 0x0000003000848947 */ /* 0x001fea0003800000 */
.L_x_521:
[----:B------:R-:W-:Y:S05]  /*d420*/  BSYNC B1 ;  /* 0x0000000000017941 */ /* 0x000fea0003800000 */
.L_x_443:
[----:B------:R-:W-:Y:S01]  /*d430*/  ULDC.64 UR4, c[0x0][0x300] ;  /* 0x0000c00000047ab9 */ /* 0x000fe20000000a00 */
[----:B-----5:R-:W-:Y:S01]  /*d440*/  SHF.R.S32.HI R10, RZ, 0x1f, R4 ;  /* 0x0000001fff0a7819 */ /* 0x020fe20000011404 */
[----:B------:R-:W-:Y:S01]  /*d450*/  IMAD R8, R9, UR4, RZ ;  /* 0x0000000409087c24 */ /* 0x000fe2000f8e02ff */
[----:B------:R-:W-:Y:S01]  /*d460*/  LOP3.LUT P1, RZ, R22, 0x2, RZ, 0xc0, !PT ;  /* 0x0000000216ff7812 */ /* 0x000fe2000782c0ff */
[----:B------:R-:W-:-:S04]  /*d470*/  IMAD.WIDE.U32 R2, R5, UR4, RZ ;  /* 0x0000000405027c25 */ /* 0x000fc8000f8e00ff */
[----:B------:R-:W-:Y:S01]  /*d480*/  IMAD R8, R5, UR5, R8 ;  /* 0x0000000505087c24 */ /* 0x000fe2000f8e0208 */
[----:B------:R-:W-:-:S04]  /*d490*/  ULDC.64 UR4, c[0x0][0x310] ;  /* 0x0000c40000047ab9 */ /* 0x000fc80000000a00 */
[----:B------:R-:W-:Y:S01]  /*d4a0*/  IADD3 R3, R3, R8, RZ ;  /* 0x0000000803037210 */ /* 0x000fe20007ffe0ff */
[----:B------:R-:W-:-:S04]  /*d4b0*/  IMAD R8, R10, UR4, RZ ;  /* 0x000000040a087c24 */ /* 0x000fc8000f8e02ff */
[C---:B------:R-:W-:Y:S02]  /*d4c0*/  IMAD R8, R4.reuse, UR5, R8 ;  /* 0x0000000504087c24 */ /* 0x040fe4000f8e0208 */
[----:B------:R-:W-:Y:S01]  /*d4d0*/  IMAD.WIDE.U32 R2, R4, UR4, R2 ;  /* 0x0000000404027c25 */ /* 0x000fe2000f8e0002 */
        /* <DEDUP_REMOVED lines=12> */
[----:B------:R-:W1:Y:S01]  /*d5a0*/  SHFL.IDX PT, R2, R20, RZ, 0x181f ;  /* 0x00181fff14027589 */ /* 0x000e6200000e0000 */
[----:B------:R-:W-:-:S03]  /*d5b0*/  IMAD R21, R8, 0x2, R23 ;  /* 0x0000000208157824 */ /* 0x000fc600078e0217 */
[----:B------:R-:W2:Y:S01]  /*d5c0*/  SHFL.IDX PT, R3, R27, RZ, 0x181f ;  /* 0x00181fff1b037589 */ /* 0x000ea200000e0000 */
[----:B-1----:R-:W-:-:S05]  /*d5d0*/  IADD3 R2, P0, R2, R0, RZ ;  /* 0x0000000002027210 */ /* 0x002fca0007f1e0ff */
[----:B--2---:R-:W-:-:S05]  /*d5e0*/  IMAD.X R3, RZ, RZ, R3, P0 ;  /* 0x000000ffff037224 */ /* 0x004fca00000e0603 */
[----:B------:R-:W-:Y:S01]  /*d5f0*/  @!PT LDS RZ, [RZ] ;  /* 0x00000000fffff984 */ /* 0x000fe20000000800 */
[----:B------:R1:W-:Y:S04]  /*d600*/  LDGSTS.E.BYPASS.LTC128B.128 [R21+0x22400], desc[UR50][R2.64], !P1 ;  /* 0x2240000002157fae */ /* 0x0003e8000c901d72 */
[----:B-1----:R-:W1:Y:S04]  /*d610*/  SHFL.IDX PT, R2, R20, 0x1, 0x181f ;  /* 0x00381f0014027f89 */ /* 0x002e6800000e0000 */
[----:B------:R-:W2:Y:S01]  /*d620*/  SHFL.IDX PT, R3, R27, 0x1, 0x181f ;  /* 0x00381f001b037f89 */ /* 0x000ea200000e0000 */
[----:B-1----:R-:W-:-:S05]  /*d630*/  IADD3 R2, P0, R2, R0, RZ ;  /* 0x0000000002027210 */ /* 0x002fca0007f1e0ff */
[----:B--2---:R-:W-:-:S05]  /*d640*/  IMAD.X R3, RZ, RZ, R3, P0 ;  /* 0x000000ffff037224 */ /* 0x004fca00000e0603 */
[----:B------:R1:W-:Y:S04]  /*d650*/  LDGSTS.E.BYPASS.LTC128B.128 [R21+0x22c00], desc[UR50][R2.64], !P1 ;  /* 0x22c0000002157fae */ /* 0x0003e8000c901d72 */
[----:B-1----:R-:W1:Y:S04]  /*d660*/  SHFL.IDX PT, R2, R20, 0x2, 0x181f ;  /* 0x00581f0014027f89 */ /* 0x002e6800000e0000 */
[----:B------:R-:W2:Y:S04]  /*d670*/  SHFL.IDX PT, R3, R27, 0x2, 0x181f ;  /* 0x00581f001b037f89 */ /* 0x000ea800000e0000 */
[----:B------:R-:W3:Y:S01]  /*d680*/  SHFL.IDX PT, R27, R27, 0x3, 0x181f ;  /* 0x00781f001b1b7f89 */ /* 0x000ee200000e0000 */
[----:B-1----:R-:W-:-:S05]  /*d690*/  IADD3 R2, P0, R2, R0, RZ ;  /* 0x0000000002027210 */ /* 0x002fca0007f1e0ff */
[----:B--2---:R-:W-:-:S05]  /*d6a0*/  IMAD.X R3, RZ, RZ, R3, P0 ;  /* 0x000000ffff037224 */ /* 0x004fca00000e0603 */
[----:B------:R1:W-:Y:S04]  /*d6b0*/  LDGSTS.E.BYPASS.LTC128B.128 [R21+0x23400], desc[UR50][R2.64], !P1 ;  /* 0x2340000002157fae */ /* 0x0003e8000c901d72 */
[----:B-1-3--:R1:W2:Y:S02]  /*d6c0*/  SHFL.IDX PT, R2, R20, 0x3, 0x181f ;  /* 0x00781f0014027f89 */ /* 0x00a2a400000e0000 */
.L_x_531:
        /* <DEDUP_REMOVED lines=8> */
.L_x_446:
[----:B------:R-:W-:Y:S02]  /*d750*/  PLOP3.LUT P1, PT, P1, P0, PT, 0xa2, 0x0 ;  /* 0x000000000000781c */ /* 0x000fe40000f21472 */
[----:B------:R-:W-:-:S08]  /*d760*/  @P0 R2UR P1, UR4, R6 ;  /* 0x00000000060402ca */ /* 0x000fd00000020000 */
[----:B------:R-:W-:-:S05]  /*d770*/  @P0 PLOP3.LUT P0, PT, P1, PT, PT, 0x80, 0x0 ;  /* 0x000000000000081c */ /* 0x000fca0000f0f070 */
[----:B------:R-:W-:Y:S01]  /*d780*/  @!P1 SYNCS.ARRIVE.TRANS64.RED.A0T1 RZ, [UR4+0x28c30], RZ ;  /* 0x028c30ffffff99a7 */ /* 0x000fe20008200404 */
[----:B------:R-:W-:Y:S07]  /*d790*/  @!P1 ARRIVES.LDGSTSBAR.64.TRANSCNT [UR4+0x28c30] ;  /* 0x028c3000ff0099b0 */ /* 0x000fee0008000a84 */
[----:B------:R-:W-:Y:S05]  /*d7a0*/  @P0 BRA.U.ANY `(.L_x_446) ;  /* 0xfffffffd00e80947 */ /* 0x000fea000393ffff */
[----:B------:R-:W-:Y:S01]  /*d7b0*/  NOP ;  /* 0x0000000000007918 */ /* 0x000fe20000000000 */
[----:B--2---:R-:W-:-:S04]  /*d7c0*/  MOV R2, UR36 ;  /* 0x0000002400027c02 */ /* 0x004fc80008000f00 */
[----:B------:R-:W-:-:S13]  /*d7d0*/  ISETP.NE.AND P2, PT, R2, 0x3, PT ;  /* 0x000000030200780c */ /* 0x000fda0003f45270 */
[----:B------:R-:W-:Y:S05]  /*d7e0*/  @!P2 BRA `(.L_x_447) ;  /* 0x000000000004a947 */ /* 0x000fea0003800000 */
[----:B------:R-:W-:Y:S01]  /*d7f0*/  BPT.TRAP 0x1 ;  /* 0x000000040000795c */ /* 0x000fe20000300000 */
.L_x_447:
[----:B------:R2:W-:Y:S01]  /*d800*/  SYNCS.ARRIVE.TRANS64.A1T0 RZ, [R6+URZ+0x28c30], RZ ;  /* 0x028c30ff06ff79a7 */ /* 0x0005e2000810003f */
[----:B------:R-:W-:Y:S05]  /*d810*/  @!P2 BRA `(.L_x_448) ;  /* 0x000000000004a947 */ /* 0x000fea0003800000 */
[----:B------:R-:W-:Y:S01]  /*d820*/  BPT.TRAP 0x1 ;  /* 0x000000040000795c */ /* 0x000fe20000300000 */
.L_x_448:
[----:B------:R-:W3:Y:S01]  /*d830*/  SYNCS.PHASECHK.TRANS64.TRYWAIT P0, [R6+URZ+0x28c60], R17 ;  /* 0x028c6011060075a7 */ /* 0x000ee2000800017f */
[----:B------:R-:W-:Y:S04]  /*d840*/  BSSY B1, `(.L_x_449) ;  /* 0x0000002000017945 */ /* 0x000fe80003800000 */
[----:B---3--:R-:W-:Y:S05]  /*d850*/  @!P0 BRA `(.L_x_450) ;  /* 0x0000003000a48947 */ /* 0x008fea0003800000 */
.L_x_532:
[----:B------:R-:W-:Y:S05]  /*d860*/  BSYNC B1 ;  /* 0x0000000000017941 */ /* 0x000fea0003800000 */
.L_x_449:
[----:B------:R-:W-:Y:S01]  /*d870*/  ULDC.64 UR4, c[0x0][0x328] ;  /* 0x0000ca0000047ab9 */ /* 0x000fe20000000a00 */
[C---:B------:R-:W-:Y:S01]  /*d880*/  LOP3.LUT P5, RZ, R22.reuse, 0x8, RZ, 0xc0, !PT ;  /* 0x0000000816ff7812 */ /* 0x040fe200078ac0ff */
[----:B------:R-:W-:Y:S01]  /*d890*/  IMAD R9, R9, UR4, RZ ;  /* 0x0000000409097c24 */ /* 0x000fe2000f8e02ff */
[----:B------:R-:W-:Y:S01]  /*d8a0*/  LOP3.LUT P4, RZ, R22, 0x4, RZ, 0xc0, !PT ;  /* 0x0000000416ff7812 */ /* 0x000fe2000788c0ff */
[----:B------:R-:W-:-:S04]  /*d8b0*/  IMAD.WIDE.U32 R2, R5, UR4, RZ ;  /* 0x0000000405027c25 */ /* 0x000fc8000f8e00ff */
[----:B------:R-:W-:Y:S01]  /*d8c0*/  IMAD R9, R5, UR5, R9 ;  /* 0x0000000505097c24 */ /* 0x000fe2000f8e0209 */
[----:B------:R-:W-:Y:S01]  /*d8d0*/  ULDC.64 UR4, c[0x0][0x338] ;  /* 0x0000ce0000047ab9 */ /* 0x000fe20000000a00 */
[----:B0--3--:R-:W-:Y:S02]  /*d8e0*/  IMAD R17, R24, 0x7000, R8 ;  /* 0x0000700018117824 */ /* 0x009fe400078e0208 */
        /* <DEDUP_REMOVED lines=15> */
[----:B------:R-:W0:Y:S01]  /*d9e0*/  SHFL.IDX PT, R2, R9, RZ, 0x181f ;  /* 0x00181fff09027589 */ /* 0x000e2200000e0000 */
[C---:B------:R-:W-:Y:S01]  /*d9f0*/  LOP3.LUT P1, RZ, R22.reuse, 0x80, RZ, 0xc0, !PT ;  /* 0x0000008016ff7812 */ /* 0x040fe2000782c0ff */
[----:B------:R-:W-:Y:S01]  /*da00*/  IMAD R17, R17, 0x2, R23 ;  /* 0x0000000211117824 */ /* 0x000fe200078e0217 */
[C---:B------:R-:W-:Y:S01]  /*da10*/  LOP3.LUT P2, RZ, R22.reuse, 0x40, RZ, 0xc0, !PT ;  /* 0x0000004016ff7812 */ /* 0x040fe2000784c0ff */
[----:B------:R-:W3:Y:S01]  /*da20*/  SHFL.IDX PT, R3, R10, RZ, 0x181f ;  /* 0x00181fff0a037589 */ /* 0x000ee200000e0000 */
[----:B------:R-:W-:-:S03]  /*da30*/  LOP3.LUT R22, R22, 0xffffbfff, RZ, 0xc0, !PT ;  /* 0xffffbfff16167812 */ /* 0x000fc600078ec0ff */
[----:B------:R-:W4:Y:S01]  /*da40*/  SHFL.IDX PT, R14, R9, 0x1, 0x181f ;  /* 0x00381f00090e7f89 */ /* 0x000f2200000e0000 */
[----:B------:R-:W-:-:S03]  /*da50*/  @P3 LOP3.LUT R22, R22, 0x4000, RZ, 0xfc, !PT ;  /* 0x0000400016163812 */ /* 0x000fc600078efcff */
[----:B------:R-:W5:Y:S01]  /*da60*/  SHFL.IDX PT, R5, R10, 0x1, 0x181f ;  /* 0x00381f000a057f89 */ /* 0x000f6200000e0000 */
[C---:B------:R-:W-:Y:S02]  /*da70*/  LOP3.LUT P3, RZ, R22.reuse, 0x20, RZ, 0xc0, !PT ;  /* 0x0000002016ff7812 */ /* 0x040fe4000786c0ff */
[C---:B------:R-:W-:Y:S01]  /*da80*/  LOP3.LUT P6, RZ, R22.reuse, 0x10, RZ, 0xc0, !PT ;  /* 0x0000001016ff7812 */ /* 0x040fe200078cc0ff */
[----:B------:R-:W-:Y:S01]  /*da90*/  SHFL.IDX PT, R8, R10, 0x2, 0x181f ;  /* 0x00581f000a087f89 */ /* 0x000fe200000e0000 */
[----:B------:R-:W-:-:S03]  /*daa0*/  LOP3.LUT R22, R22, 0xfffeffff, RZ, 0xc0, !PT ;  /* 0xfffeffff16167812 */ /* 0x000fc600078ec0ff */
[----:B------:R-:W-:Y:S01]  /*dab0*/  SHFL.IDX PT, R10, R10, 0x3, 0x181f ;  /* 0x00781f000a0a7f89 */ /* 0x000fe200000e0000 */
[----:B0-----:R-:W-:-:S05]  /*dac0*/  IADD3 R2, P0, R2, R0, RZ ;  /* 0x0000000002027210 */ /* 0x001fca0007f1e0ff */
[----:B------:R-:W-:Y:S01]  /*dad0*/  @P3 LOP3.LUT R22, R22, 0x10000, RZ, 0xfc, !PT ;  /* 0x0001000016163812 */ /* 0x000fe200078efcff */
[----:B---3--:R-:W-:Y:S01]  /*dae0*/  IMAD.X R3, RZ, RZ, R3, P0 ;  /* 0x000000ffff037224 */ /* 0x008fe200000e0603 */
[----:B------:R-:W-:-:S04]  /*daf0*/  ISETP.NE.U32.AND P0, PT, R30, RZ, PT ;  /* 0x000000ff1e00720c */ /* 0x000fc80003f05070 */
[----:B------:R-:W-:Y:S01]  /*db00*/  LDGSTS.E.BYPASS.LTC128B.128 [R17+0x400], desc[UR50][R2.64], !P1 ;  /* 0x0040000002117fae */ /* 0x000fe2000c901d72 */
[----:B------:R-:W-:-:S03]  /*db10*/  ISETP.NE.U32.AND P1, PT, R29, RZ, PT ;  /* 0x000000ff1d00720c */ /* 0x000fc60003f25070 */
[----:B------:R-:W-:Y:S01]  /*db20*/  LDGSTS.E.BYPASS.LTC128B.128 [R17+0x2400], desc[UR50][R2.64+0x80], !P2 ;  /* 0x0240008002117fae */ /* 0x000fe2000d101d72 */
[----:B----4-:R-:W-:-:S03]  /*db30*/  IADD3 R4, P2, R14, R0, RZ ;  /* 0x000000000e047210 */ /* 0x010fc60007f5e0ff */
[----:B------:R-:W-:Y:S01]  /*db40*/  LDGSTS.E.BYPASS.LTC128B.128 [R17+0x4400], desc[UR50][R2.64+0x100], !P3 ;  /* 0x0440010002117fae */ /* 0x000fe2000d901d72 */
[C---:B------:R-:W-:Y:S01]  /*db50*/  LOP3.LUT P3, RZ, R22.reuse, 0x80, RZ, 0xc0, !PT ;  /* 0x0000008016ff7812 */ /* 0x040fe2000786c0ff */
[----:B-----5:R-:W-:Y:S01]  /*db60*/  IMAD.X R5, RZ, RZ, R5, P2 ;  /* 0x000000ffff057224 */ /* 0x020fe200010e0605 */
[C---:B------:R-:W-:Y:S01]  /*db70*/  LOP3.LUT P2, RZ, R22.reuse, 0x40, RZ, 0xc0, !PT ;  /* 0x0000004016ff7812 */ /* 0x040fe2000784c0ff */
[----:B------:R-:W-:Y:S04]  /*db80*/  LDGSTS.E.BYPASS.LTC128B.128 [R17+0x6400], desc[UR50][R2.64+0x180], !P6 ;  /* 0x0640018002117fae */ /* 0x000fe8000f101d72 */
[----:B------:R-:W-:Y:S04]  /*db90*/  LDGSTS.E.BYPASS.LTC128B.128 [R17+0x8400], desc[UR50][R2.64+0x200], !P5 ;  /* 0x0840020002117fae */ /* 0x000fe8000e901d72 */
[----:B------:R-:W-:Y:S04]  /*dba0*/  LDGSTS.E.BYPASS.LTC128B.128 [R17+0xa400], desc[UR50][R2.64+0x280], !P4 ;  /* 0x0a40028002117fae */ /* 0x000fe8000e101d72 */
[----:B------:R-:W0:Y:S04]  /*dbb0*/  SHFL.IDX PT, R14, R9, 0x2, 0x181f ;  /* 0x00581f00090e7f89 */ /* 0x000e2800000e0000 */
[----:B------:R-:W-:Y:S04]  /*dbc0*/  LDGSTS.E.BYPASS.LTC128B.128 [R17+0xc400], desc[UR50][R2.64+0x300], P0 ;  /* 0x0c40030002117fae */ /* 0x000fe80008101d72 */
[----:B------:R0:W-:Y:S04]  /*dbd0*/  LDGSTS.E.BYPASS.LTC128B.128 [R17+0xe400], desc[UR50][R2.64+0x380], P1 ;  /* 0x0e40038002117fae */ /* 0x0001e80008901d72 */
[----:B------:R3:W-:Y:S01]  /*dbe0*/  LDGSTS.E.BYPASS.LTC128B.128 [R17+0xc00], desc[UR50][R4.64], !P3 ;  /* 0x00c0000004117fae */ /* 0x0007e2000d901d72 */
[----:B------:R-:W-:-:S02]  /*dbf0*/  LOP3.LUT P3, RZ, R22, 0x10000, RZ, 0xc0, !PT ;  /* 0x0001000016ff7812 */ /* 0x000fc4000786c0ff */
[----:B------:R-:W-:Y:S01]  /*dc00*/  LOP3.LUT R22, R22, 0xffff7fff, RZ, 0xc0, !PT ;  /* 0xffff7fff16167812 */ /* 0x000fe200078ec0ff */
[----:B------:R3:W-:Y:S01]  /*dc10*/  LDGSTS.E.BYPASS.LTC128B.128 [R17+0x2c00], desc[UR50][R4.64+0x80], !P2 ;  /* 0x02c0008004117fae */ /* 0x0007e2000d101d72 */
[----:B0-----:R-:W-:-:S09]  /*dc20*/  IADD3 R2, P2, R14, R0, RZ ;  /* 0x000000000e027210 */ /* 0x001fd20007f5e0ff */
[----:B------:R-:W-:Y:S01]  /*dc30*/  @P3 LOP3.LUT R22, R22, 0x8000, RZ, 0xfc, !PT ;  /* 0x0000800016163812 */ /* 0x000fe200078efcff */
[----:B------:R3:W-:Y:S01]  /*dc40*/  LDGSTS.E.BYPASS.LTC128B.128 [R17+0x4c00], desc[UR50][R4.64+0x100], !P3 ;  /* 0x04c0010004117fae */ /* 0x0007e2000d901d72 */
[----:B------:R-:W-:Y:S02]  /*dc50*/  IMAD.X R3, RZ, RZ, R8, P2 ;  /* 0x000000ffff037224 */ /* 0x000fe400010e0608 */
[C---:B------:R-:W-:Y:S01]  /*dc60*/  LOP3.LUT P3, RZ, R22.reuse, 0x80, RZ, 0xc0, !PT ;  /* 0x0000008016ff7812 */ /* 0x040fe2000786c0ff */
[----:B------:R3:W-:Y:S01]  /*dc70*/  LDGSTS.E.BYPASS.LTC128B.128 [R17+0x6c00], desc[UR50][R4.64+0x180], !P6 ;  /* 0x06c0018004117fae */ /* 0x0007e2000f101d72 */
[----:B------:R-:W-:-:S03]  /*dc80*/  LOP3.LUT P2, RZ, R22, 0x40, RZ, 0xc0, !PT ;  /* 0x0000004016ff7812 */ /* 0x000fc6000784c0ff */
[----:B------:R3:W-:Y:S04]  /*dc90*/  LDGSTS.E.BYPASS.LTC128B.128 [R17+0x8c00], desc[UR50][R4.64+0x200], !P5 ;  /* 0x08c0020004117fae */ /* 0x0007e8000e901d72 */
[----:B------:R3:W-:Y:S04]  /*dca0*/  LDGSTS.E.BYPASS.LTC128B.128 [R17+0xac00], desc[UR50][R4.64+0x280], !P4 ;  /* 0x0ac0028004117fae */ /* 0x0007e8000e101d72 */
[----:B------:R3:W-:Y:S04]  /*dcb0*/  LDGSTS.E.BYPASS.LTC128B.128 [R17+0xcc00], desc[UR50][R4.64+0x300], P0 ;  /* 0x0cc0030004117fae */ /* 0x0007e80008101d72 */
[----:B------:R3:W-:Y:S04]  /*dcc0*/  LDGSTS.E.BYPASS.LTC128B.128 [R17+0xec00], desc[UR50][R4.64+0x380], P1 ;  /* 0x0ec0038004117fae */ /* 0x0007e80008901d72 */
[----:B------:R3:W-:Y:S01]  /*dcd0*/  LDGSTS.E.BYPASS.LTC128B.128 [R17+0x1400], desc[UR50][R2.64], !P3 ;  /* 0x0140000002117fae */ /* 0x0007e2000d901d72 */
[----:B------:R-:W-:-:S03]  /*dce0*/  LOP3.LUT P3, RZ, R22, 0x8000, RZ, 0xc0, !PT ;  /* 0x0000800016ff7812 */ /* 0x000fc6000786c0ff */
[----:B------:R3:W-:Y:S04]  /*dcf0*/  LDGSTS.E.BYPASS.LTC128B.128 [R17+0x3400], desc[UR50][R2.64+0x80], !P2 ;  /* 0x0340008002117fae */ /* 0x0007e8000d101d72 */
[----:B------:R3:W0:Y:S06]  /*dd00*/  SHFL.IDX PT, R14, R9, 0x3, 0x181f ;  /* 0x00781f00090e7f89 */ /* 0x00062c00000e0000 */
[----:B------:R3:W-:Y:S01]  /*dd10*/  LDGSTS.E.BYPASS.LTC128B.128 [R17+0x5400], desc[UR50][R2.64+0x100], !P3 ;  /* 0x0540010002117fae */ /* 0x0007e2000d901d72 */
[----:B------:R-:W-:-:S03]  /*dd20*/  LOP3.LUT P3, RZ, R22, 0x4000, RZ, 0xc0, !PT ;  /* 0x0000400016ff7812 */ /* 0x000fc6000786c0ff */
[----:B------:R3:W-:Y:S04]  /*dd30*/  LDGSTS.E.BYPASS.LTC128B.128 [R17+0x7400], desc[UR50][R2.64+0x180], !P6 ;  /* 0x0740018002117fae */ /* 0x0007e8000f101d72 */
[----:B------:R3:W-:Y:S04]  /*dd40*/  LDGSTS.E.BYPASS.LTC128B.128 [R17+0x9400], desc[UR50][R2.64+0x200], !P5 ;  /* 0x0940020002117fae */ /* 0x0007e8000e901d72 */
[----:B------:R3:W-:Y:S04]  /*dd50*/  LDGSTS.E.BYPASS.LTC128B.128 [R17+0xb400], desc[UR50][R2.64+0x280], !P4 ;  /* 0x0b40028002117fae */ /* 0x0007e8000e101d72 */
[----:B------:R3:W-:Y:S04]  /*dd60*/  LDGSTS.E.BYPASS.LTC128B.128 [R17+0xd400], desc[UR50][R2.64+0x300], P0 ;  /* 0x0d40030002117fae */ /* 0x0007e80008101d72 */
[----:B0-----:R3:W-:Y:S02]  /*dd70*/  LDGSTS.E.BYPASS.LTC128B.128 [R17+0xf400], desc[UR50][R2.64+0x380], P1 ;  /* 0x0f40038002117fae */ /* 0x0017e40008901d72 */
.L_x_542:
[----:B------:R-:W-:Y:S02]  /*dd80*/  LOP3.LUT R22, R22, 0xffff7fff, RZ, 0xc0, !PT ;  /* 0xffff7fff16167812 */ /* 0x000fe400078ec0ff */
[----:B---3--:R-:W-:Y:S02]  /*dd90*/  IADD3 R2, P2, R14, R0, RZ ;  /* 0x000000000e027210 */ /* 0x008fe40007f5e0ff */
[----:B------:R-:W-:-:S03]  /*dda0*/  @P1 LOP3.LUT R22, R22, 0x8000, RZ, 0xfc, !PT ;  /* 0x0000800016161812 */ /* 0x000fc600078efcff */
[----:B------:R-:W-:Y:S01]  /*ddb0*/  IMAD.X R3, RZ, RZ, R10, P2 ;  /* 0x000000ffff037224 */ /* 0x000fe200010e060a */
[C---:B------:R-:W-:Y:S02]  /*ddc0*/  LOP3.LUT P1, RZ, R22.reuse, 0x80, RZ, 0xc0, !PT ;  /* 0x0000008016ff7812 */ /* 0x040fe4000782c0ff */
[----:B------:R-:W-:-:S04]  /*ddd0*/  LOP3.LUT R22, R22, 0xffffbfff, RZ, 0xc0, !PT ;  /* 0xffffbfff16167812 */ /* 0x000fc800078ec0ff */
[----:B------:R-:W-:-:S04]  /*dde0*/  @P3 LOP3.LUT R22, R22, 0x4000, RZ, 0xfc, !PT ;  /* 0x0000400016163812 */ /* 0x000fc800078efcff */
[C---:B------:R-:W-:Y:S02]  /*ddf0*/  LOP3.LUT P3, RZ, R22.reuse, 0x40, RZ, 0xc0, !PT ;  /* 0x0000004016ff7812 */ /* 0x040fe4000786c0ff */
[C---:B------:R-:W-:Y:S01]  /*de00*/  LOP3.LUT P2, RZ, R22.reuse, 0x20, RZ, 0xc0, !PT ;  /* 0x0000002016ff7812 */ /* 0x040fe2000784c0ff */
[----:B------:R-:W-:Y:S01]  /*de10*/  @!PT LDS RZ, [RZ] ;  /* 0x00000000fffff984 */ /* 0x000fe20000000800 */
[----:B------:R-:W-:Y:S01]  /*de20*/  @!PT LDS RZ, [RZ] ;  /* 0x00000000fffff984 */ /* 0x000fe20000000800 */
[----:B------:R-:W-:Y:S01]  /*de30*/  @!PT LDS RZ, [RZ] ;  /* 0x00000000fffff984 */ /* 0x000fe20000000800 */
[----:B------:R0:W-:Y:S01]  /*de40*/  LDGSTS.E.BYPASS.LTC128B.128 [R17+0x1c00], desc[UR50][R2.64], !P1 ;  /* 0x01c0000002117fae */ /* 0x0001e2000c901d72 */
[C---:B------:R-:W-:Y:S02]  /*de50*/  LOP3.LUT P6, RZ, R22.reuse, 0x10, RZ, 0xc0, !PT ;  /* 0x0000001016ff7812 */ /* 0x040fe400078cc0ff */
[----:B------:R-:W-:-:S07]  /*de60*/  LOP3.LUT P1, RZ, R22, 0x8000, RZ, 0xc0, !PT ;  /* 0x0000800016ff7812 */ /* 0x000fce000782c0ff */
[----:B------:R0:W-:Y:S01]  /*de70*/  LDGSTS.E.BYPASS.LTC128B.128 [R17+0x3c00], desc[UR50][R2.64+0x80], !P3 ;  /* 0x03c0008002117fae */ /* 0x0001e2000d901d72 */
[----:B------:R-:W-:-:S03]  /*de80*/  LOP3.LUT P3, RZ, R22, 0x4000, RZ, 0xc0, !PT ;  /* 0x0000400016ff7812 */ /* 0x000fc6000786c0ff */
        /* <DEDUP_REMOVED lines=8> */
.L_x_452:
[----:B------:R-:W-:Y:S02]  /*df10*/  PLOP3.LUT P1, PT, P1, P0, PT, 0xa2, 0x0 ;  /* 0x000000000000781c */ /* 0x000fe40000f21472 */
[----:B------:R-:W-:-:S08]  /*df20*/  @P0 R2UR P1, UR4, R6 ;  /* 0x00000000060402ca */ /* 0x000fd00000020000 */
[----:B------:R-:W-:-:S05]  /*df30*/  @P0 PLOP3.LUT P0, PT, P1, PT, PT, 0x80, 0x0 ;  /* 0x000000000000081c */ /* 0x000fca0000f0f070 */
[----:B------:R-:W-:Y:S01]  /*df40*/  @!P1 SYNCS.ARRIVE.TRANS64.RED.A0T1 RZ, [UR4+0x28c50], RZ ;  /* 0x028c50ffffff99a7 */ /* 0x000fe20008200404 */
[----:B------:R-:W-:Y:S07]  /*df50*/  @!P1 ARRIVES.LDGSTSBAR.64.TRANSCNT [UR4+0x28c50] ;  /* 0x028c5000ff0099b0 */ /* 0x000fee0008000a84 */
[----:B------:R-:W-:Y:S05]  /*df60*/  @P0 BRA.U.ANY `(.L_x_452) ;  /* 0xfffffffd00e80947 */ /* 0x000fea000393ffff */
[----:B------:R-:W-:Y:S01]  /*df70*/  NOP ;  /* 0x0000000000007918 */ /* 0x000fe20000000000 */
[----:B0-----:R-:W-:-:S04]  /*df80*/  MOV R2, UR36 ;  /* 0x0000002400027c02 */ /* 0x001fc80008000f00 */
[----:B------:R-:W-:-:S13]  /*df90*/  ISETP.NE.AND P2, PT, R2, 0x3, PT ;  /* 0x000000030200780c */ /* 0x000fda0003f45270 */
[----:B------:R-:W-:Y:S05]  /*dfa0*/  @!P2 BRA `(.L_x_453) ;  /* 0x000000000004a947 */ /* 0x000fea0003800000 */
[----:B------:R-:W-:Y:S01]  /*dfb0*/  BPT.TRAP 0x1 ;  /* 0x000000040000795c */ /* 0x000fe20000300000 */
.L_x_453:
[----:B------:R3:W-:Y:S01]  /*dfc0*/  SYNCS.ARRIVE.TRANS64.A1T0 RZ, [R6+URZ+0x28c50], RZ ;  /* 0x028c50ff06ff79a7 */ /* 0x0007e2000810003f */
[----:B------:R-:W-:Y:S05]  /*dfd0*/  @P3 BRA `(.L_x_454) ;  /* 0xfffffff000543947 */ /* 0x000fea000383ffff */
.L_x_441:
[----:B------:R-:W-:Y:S05]  /*dfe0*/  BSYNC B0 ;  /* 0x0000000000007941 */ /* 0x000fea0003800000 */
.L_x_440:
[----:B------:R-:W4:Y:S01]  /*dff0*/  S2R R2, SR_TID.X ;  /* 0x0000000000027919 */ /* 0x000f220000002100 */
[----:B------:R-:W-:Y:S01]  /*e000*/  VIADD R24, R24, 0x1 ;  /* 0x0000000118187836 */ /* 0x000fe20000000000 */
[----:B------:R-:W-:Y:S04]  /*e010*/  BSSY B0, `(.L_x_455) ;  /* 0x0000013000007945 */ /* 0x000fe80003800000 */
[----:B------:R-:W-:-:S04]  /*e020*/  ISETP.NE.AND P0, PT, R24, 0x2, PT ;  /* 0x000000021800780c */ /* 0x000fc80003f05270 */
[----:B------:R-:W-:-:S04]  /*e030*/  SEL R0, RZ, 0x1, P0 ;  /* 0x00000001ff007807 */ /* 0x000fc80000000000 */
[----:B------:R-:W-:Y:S02]  /*e040*/  LOP3.LUT R25, R25, R0, RZ, 0x3c, !PT ;  /* 0x0000000019197212 */ /* 0x000fe400078e3cff */
[----:B----4-:R-:W-:-:S04]  /*e050*/  LOP3.LUT R2, R2, 0x7f, RZ, 0xc0, !PT ;  /* 0x0000007f02027812 */ /* 0x010fc800078ec0ff */
[----:B------:R-:W-:-:S13]  /*e060*/  ISETP.NE.AND P1, PT, R2, RZ, PT ;  /* 0x000000ff0200720c */ /* 0x000fda0003f25270 */
[----:B------:R-:W-:Y:S05]  /*e070*/  @P1 BRA `(.L_x_456) ;  /* 0x0000000000301947 */ /* 0x000fea0003800000 */
[----:B------:R-:W4:Y:S01]  /*e080*/  S2R R5, SR_LANEID ;  /* 0x0000000000057919 */ /* 0x000f220000000000 */
[----:B------:R-:W-:Y:S01]  /*e090*/  VOTEU.ANY UR4, UPT, PT ;  /* 0x0000000000047886 */ /* 0x000fe200038e0100 */
[----:B------:R-:W5:Y:S01]  /*e0a0*/  LDC.64 R2, c[0x0][0xc60] ;  /* 0x00031800ff027b82 */ /* 0x000f620000000a00 */
[----:B------:R-:W4:Y:S02]  /*e0b0*/  FLO.U32 R0, UR4 ;  /* 0x0000000400007d00 */ /* 0x000f2400080e0000 */
[----:B----4-:R-:W-:-:S06]  /*e0c0*/  ISETP.EQ.U32.AND P1, PT, R0, R5, PT ;  /* 0x000000050000720c */ /* 0x010fcc0003f22070 */
[----:B------:R-:W5:Y:S07]  /*e0d0*/  POPC R5, UR4 ;  /* 0x0000000400057d09 */ /* 0x000f6e0008000000 */
[----:B-----5:R-:W4:Y:S01]  /*e0e0*/  @P1 ATOMG.E.ADD.STRONG.GPU PT, R3, desc[UR50][R2.64], R5 ;  /* 0x00000005020319a8 */ /* 0x020f2200081ee1f2 */
[----:B0-----:R-:W0:Y:S02]  /*e0f0*/  S2R R4, SR_LTMASK ;  /* 0x0000000000047919 */ /* 0x001e240000003900 */
[----:B0-----:R-:W-:-:S04]  /*e100*/  LOP3.LUT R4, R4, UR4, RZ, 0xc0, !PT ;  /* 0x0000000404047c12 */ /* 0x001fc8000f8ec0ff */
[----:B------:R-:W0:Y:S01]  /*e110*/  POPC R7, R4 ;  /* 0x0000000400077309 */ /* 0x000e220000000000 */
[----:B----4-:R-:W0:Y:S02]  /*e120*/  SHFL.IDX PT, R0, R3, R0, 0x1f ;  /* 0x00001f0003007589 */ /* 0x010e2400000e0000 */
[----:B0-----:R-:W-:-:S07]  /*e130*/  IADD3 R16, R0, UR37, R7 ;  /* 0x0000002500107c10 */ /* 0x001fce000fffe007 */
.L_x_456:
[----:B------:R-:W-:Y:S05]  /*e140*/  BSYNC B0 ;  /* 0x0000000000007941 */ /* 0x000fea0003800000 */
.L_x_455:
[----:B------:R-:W-:-:S07]  /*e150*/  SEL R24, R24, RZ, P0 ;  /* 0x000000ff18187207 */ /* 0x000fce0000000000 */
.L_x_415:
[----:B------:R-:W-:Y:S05]  /*e160*/  BSYNC B7 ;  /* 0x0000000000077941 */ /* 0x000fea0003800000 */
.L_x_413:
[----:B------:R-:W-:-:S13]  /*e170*/  LOP3.LUT P0, RZ, R22, 0x2000, RZ, 0xc0, !PT ;  /* 0x0000200016ff7812 */ /* 0x000fda000780c0ff */
[----:B------:R-:W-:Y:S05]  /*e180*/  @!P0 BRA `(.L_x_457) ;  /* 0x0000000000248947 */ /* 0x000fea0003800000 */
[----:B------:R-:W-:Y:S05]  /*e190*/  WARPSYNC.ALL ;  /* 0x0000000000007948 */ /* 0x000fea0003800000 */
[----:B------:R-:W4:Y:S08]  /*e1a0*/  S2UR UR5, SR_CgaCtaId ;  /* 0x00000000000579c3 */ /* 0x000f300000008800 */
[----:B------:R-:W-:Y:S06]  /*e1b0*/  BAR.SYNC.DEFER_BLOCKING 0x5, 0x180 ;  /* 0x0146000000007b1d */ /* 0x000fec0000010000 */
[----:B------:R-:W-:-:S02]  /*e1c0*/  UMOV UR4, 0x400 ;  /* 0x0000040000047882 */ /* 0x000fc40000000000 */
[----:B----4-:R-:W-:-:S06]  /*e1d0*/  ULEA UR4, UR5, UR4, 0x18 ;  /* 0x0000000405047291 */ /* 0x010fcc000f8ec03f */
[----:B------:R-:W-:-:S05]  /*e1e0*/  IMAD.U32 R23, RZ, RZ, UR4 ;  /* 0x00000004ff177e24 */ /* 0x000fca000f8e00ff */
[----:B------:R4:W0:Y:S01]  /*e1f0*/  LDS.128 R16, [R23+0x28cd0] ;  /* 0x028cd00017107984 */ /* 0x0008220000000c00 */
[----:B------:R-:W-:Y:S06]  /*e200*/  BAR.ARV 0x4, 0x180 ;  /* 0x0106000000007b1d */ /* 0x000fec0000002000 */
[----:B------:R-:W-:Y:S05]  /*e210*/  BRA `(.L_x_458) ;  /* 0x0000000800407947 */ /* 0x000fea0003800000 */
.L_x_457:
[----:B------:R-:W4:Y:S01]  /*e220*/  S2R R0, SR_TID.X ;  /* 0x0000000000007919 */ /* 0x000f220000002100 */
[----:B------:R-:W-:Y:S01]  /*e230*/  UMOV UR4, 0xffffffff ;  /* 0xffffffff00047882 */ /* 0x000fe20000000000 */
[----:B----4-:R-:W-:-:S04]  /*e240*/  LOP3.LUT R8, R0, 0x1f, RZ, 0xc0, !PT ;  /* 0x0000001f00087812 */ /* 0x010fc800078ec0ff */
[----:B------:R-:W-:Y:S01]  /*e250*/  ISETP.NE.AND P0, PT, R8, 0x1f, PT ;  /* 0x0000001f0800780c */ /* 0x000fe20003f05270 */
[----:B------:R-:W-:-:S12]  /*e260*/  BRA.DIV UR4, `(.L_x_459) ;  /* 0x0000003204107947 */ /* 0x000fd8000b800000 */
[----:B------:R-:W-:Y:S01]  /*e270*/  IMAD.IADD R5, R19, 0x1, R8 ;  /* 0x0000000113057824 */ /* 0x000fe200078e0208 */
[----:B------:R-:W-:-:S04]  /*e280*/  ULDC UR4, c[0x0][0xc3c] ;  /* 0x00030f0000047ab9 */ /* 0x000fc80000000800 */
[----:B------:R-:W-:-:S13]  /*e290*/  ISETP.GE.OR P1, PT, R5, UR4, !P0 ;  /* 0x0000000405007c0c */ /* 0x000fda000c726670 */
[----:B------:R-:W4:Y:S02]  /*e2a0*/  @!P1 LDC.64 R2, c[0x0][0xc80] ;  /* 0x00032000ff029b82 */ /* 0x000f240000000a00 */
[----:B----4-:R-:W-:-:S06]  /*e2b0*/  @!P1 IMAD.WIDE R2, R5, 0x4, R2 ;  /* 0x0000000405029825 */ /* 0x010fcc00078e0202 */
[----:B------:R-:W4:Y:S01]  /*e2c0*/  @!P1 LDG.E R2, desc[UR50][R2.64] ;  /* 0x0000003202029981 */ /* 0x000f22000c1e1900 */
[----:B------:R-:W-:Y:S01]  /*e2d0*/  IMAD.MOV.U32 R5, RZ, RZ, RZ ;  /* 0x000000ffff057224 */ /* 0x000fe200078e00ff */
[C---:B------:R-:W-:Y:S02]  /*e2e0*/  ISETP.GE.U32.AND P2, PT, R8.reuse, 0x2, PT ;  /* 0x000000020800780c */ /* 0x040fe40003f46070 */
[C---:B------:R-:W-:Y:S01]  /*e2f0*/  ISETP.GE.U32.AND P3, PT, R8.reuse, 0x4, PT ;  /* 0x000000040800780c */ /* 0x040fe20003f66070 */
[----:B------:R-:W-:Y:S01]  /*e300*/  SHFL.IDX PT, R0, R16, RZ, 0x1f ;  /* 0x00001fff10007589 */ /* 0x000fe200000e0000 */
[C---:B------:R-:W-:Y:S02]  /*e310*/  ISETP.GE.U32.AND P4, PT, R8.reuse, 0x8, PT ;  /* 0x000000080800780c */ /* 0x040fe40003f86070 */
[C---:B------:R-:W-:Y:S01]  /*e320*/  ISETP.GE.U32.AND P5, PT, R8.reuse, 0x10, PT ;  /* 0x000000100800780c */ /* 0x040fe20003fa6070 */
[----:B0-----:R-:W-:Y:S01]  /*e330*/  SHFL.IDX PT, R4, R16, 0x1, 0x1f ;  /* 0x00201f0010047f89 */ /* 0x001fe200000e0000 */
[----:B----4-:R-:W-:Y:S01]  /*e340*/  @!P1 IMAD.MOV.U32 R5, RZ, RZ, R2 ;  /* 0x000000ffff059224 */ /* 0x010fe200078e0002 */
[----:B------:R-:W-:-:S04]  /*e350*/  ISETP.NE.AND P1, PT, R8, RZ, PT ;  /* 0x000000ff0800720c */ /* 0x000fc80003f25270 */
[----:B------:R-:W2:Y:S02]  /*e360*/  SHFL.UP PT, R14, R5, 0x1, RZ ;  /* 0x04200000050e7989 */ /* 0x000ea400000e00ff */
[----:B--23--:R-:W-:-:S05]  /*e370*/  SEL R6, R14, RZ, P1 ;  /* 0x000000ff0e067207 */ /* 0x00cfca0000800000 */
        /* <DEDUP_REMOVED lines=13> */
[----:B------:R0:W2:Y:S02]  /*e450*/  SHFL.IDX PT, R14, R2, 0x1f, 0x1f ;  /* 0x03e01f00020e7f89 */ /* 0x0000a400000e0000 */
.L_x_552:
[----:B------:R-:W-:Y:S02]  /*e460*/  ULDC UR4, c[0x0][0xc38] ;  /* 0x00030e0000047ab9 */ /* 0x000fe40000000800 */
[----:B------:R-:W-:-:S04]  /*e470*/  IMAD.U32 R7, RZ, RZ, UR4 ;  /* 0x00000004ff077e24 */ /* 0x000fc8000f8e00ff */
[----:B--2---:R-:W-:-:S04]  /*e480*/  IMAD R14, R14, R7, RZ ;  /* 0x000000070e0e7224 */ /* 0x004fc800078e02ff */
[----:B------:R-:W-:-:S05]  /*e490*/  IMAD.IADD R9, R4, 0x1, R14 ;  /* 0x0000000104097824 */ /* 0x000fca00078e020e */
[----:B------:R-:W-:-:S13]  /*e4a0*/  ISETP.GT.AND P6, PT, R9, R0, PT ;  /* 0x000000000900720c */ /* 0x000fda0003fc4270 */
[----:B------:R-:W-:Y:S05]  /*e4b0*/  @P6 BRA `(.L_x_460) ;  /* 0x00000000009c6947 */ /* 0x000fea0003800000 */
.L_x_465:
[----:B0-----:R-:W0:Y:S01]  /*e4c0*/  LDC R2, c[0x0][0xc3c] ;  /* 0x00030f00ff027b82 */ /* 0x001e220000000800 */
[----:B------:R-:W-:-:S05]  /*e4d0*/  VIADD R19, R19, 0x1f ;  /* 0x0000001f13137836 */ /* 0x000fca0000000000 */
[----:B0-----:R-:W-:-:S13]  /*e4e0*/  ISETP.GE.AND P6, PT, R19, R2, PT ;  /* 0x000000021300720c */ /* 0x001fda0003fc6270 */
[----:B------:R-:W-:Y:S05]  /*e4f0*/  @P6 BRA `(.L_x_461) ;  /* 0x0000000400446947 */ /* 0x000fea0003800000 */
[----:B------:R-:W0:Y:S01]  /*e500*/  S2R R3, SR_TID.X ;  /* 0x0000000000037919 */ /* 0x000e220000002100 */
[----:B------:R-:W-:Y:S01]  /*e510*/  BSSY B0, `(.L_x_462) ;  /* 0x0000009000007945 */ /* 0x000fe20003800000 */
[----:B------:R-:W-:Y:S01]  /*e520*/  IMAD.MOV.U32 R5, RZ, RZ, RZ ;  /* 0x000000ffff057224 */ /* 0x000fe200078e00ff */
[----:B0-----:R-:W-:-:S05]  /*e530*/  LOP3.LUT R3, R3, 0x1f, RZ, 0xc0, !PT ;  /* 0x0000001f03037812 */ /* 0x001fca00078ec0ff */
[----:B------:R-:W-:-:S05]  /*e540*/  IMAD.IADD R7, R19, 0x1, R3 ;  /* 0x0000000113077824 */ /* 0x000fca00078e0203 */
[----:B------:R-:W-:-:S13]  /*e550*/  ISETP.GE.OR P6, PT, R7, R2, !P0 ;  /* 0x000000020700720c */ /* 0x000fda00047c6670 */
[----:B------:R-:W-:Y:S05]  /*e560*/  @P6 BRA `(.L_x_463) ;  /* 0x00000000000c6947 */ /* 0x000fea0003800000 */
[----:B------:R-:W0:Y:S02]  /*e570*/  LDC.64 R2, c[0x0][0xc80] ;  /* 0x00032000ff027b82 */ /* 0x000e240000000a00 */
[----:B0-----:R-:W-:-:S05]  /*e580*/  IMAD.WIDE R2, R7, 0x4, R2 ;  /* 0x0000000407027825 */ /* 0x001fca00078e0202 */
[----:B------:R0:W5:Y:S02]  /*e590*/  LDG.E R5, desc[UR50][R2.64] ;  /* 0x0000003202057981 */ /* 0x000164000c1e1900 */
.L_x_463:
[----:B------:R-:W-:Y:S05]  /*e5a0*/  BSYNC B0 ;  /* 0x0000000000007941 */ /* 0x000fea0003800000 */
.L_x_462:
[----:B------:R-:W-:-:S03]  /*e5b0*/  UMOV UR4, 0xffffffff ;  /* 0xffffffff00047882 */ /* 0x000fc60000000000 */
[----:B------:R-:W-:Y:S05]  /*e5c0*/  BRA.DIV UR4, `(.L_x_464) ;  /* 0x00000032045c7947 */ /* 0x000fea000b800000 */
[----:B-----5:R-:W2:Y:S02]  /*e5d0*/  SHFL.UP PT, R14, R5, 0x1, RZ ;  /* 0x04200000050e7989 */ /* 0x020ea400000e00ff */
[----:B--2---:R-:W-:-:S05]  /*e5e0*/  SEL R14, R14, RZ, P1 ;  /* 0x000000ff0e0e7207 */ /* 0x004fca0000800000 */
        /* <DEDUP_REMOVED lines=10> */
[----:B------:R-:W0:Y:S02]  /*e690*/  SHFL.UP PT, R14, R4, 0x10, RZ ;  /* 0x06000000040e7989 */ /* 0x000e2400000e00ff */
[----:B0-----:R-:W-:-:S05]  /*e6a0*/  SEL R7, R14, RZ, P5 ;  /* 0x000000ff0e077207 */ /* 0x001fca0002800000 */
[----:B------:R-:W-:-:S05]  /*e6b0*/  IMAD.IADD R2, R4, 0x1, R7 ;  /* 0x0000000104027824 */ /* 0x000fca00078e0207 */
[----:B------:R0:W2:Y:S02]  /*e6c0*/  SHFL.IDX PT, R14, R2, 0x1f, 0x1f ;  /* 0x03e01f00020e7f89 */ /* 0x0000a400000e0000 */
.L_x_560:
[----:B------:R-:W-:Y:S02]  /*e6d0*/  ULDC UR4, c[0x0][0xc38] ;  /* 0x00030e0000047ab9 */ /* 0x000fe40000000800 */
[----:B------:R-:W-:-:S04]  /*e6e0*/  IMAD.U32 R7, RZ, RZ, UR4 ;  /* 0x00000004ff077e24 */ /* 0x000fc8000f8e00ff */
[----:B--2---:R-:W-:-:S04]  /*e6f0*/  IMAD R14, R14, R7, RZ ;  /* 0x000000070e0e7224 */ /* 0x004fc800078e02ff */
[----:B------:R-:W-:-:S05]  /*e700*/  IMAD.IADD R9, R14, 0x1, R9 ;  /* 0x000000010e097824 */ /* 0x000fca00078e0209 */
[----:B------:R-:W-:-:S13]  /*e710*/  ISETP.GT.AND P6, PT, R9, R0, PT ;  /* 0x000000000900720c */ /* 0x000fda0003fc4270 */
[----:B------:R-:W-:Y:S05]  /*e720*/  @!P6 BRA `(.L_x_465) ;  /* 0xfffffffc0064e947 */ /* 0x000fea000383ffff */
.L_x_460:
[----:B------:R-:W-:Y:S01]  /*e730*/  IMAD.IADD R16, R9, 0x1, -R14 ;  /* 0x0000000109107824 */ /* 0x000fe200078e0a0e */
[----:B------:R-:W-:-:S03]  /*e740*/  UMOV UR4, 0xffffffff ;  /* 0xffffffff00047882 */ /* 0x000fc60000000000 */
[----:B------:R-:W-:-:S05]  /*e750*/  IMAD R3, R2, R7, R16 ;  /* 0x0000000702037224 */ /* 0x000fca00078e0210 */
[----:B------:R-:W-:Y:S01]  /*e760*/  ISETP.GT.AND P6, PT, R3, R0, PT ;  /* 0x000000000300720c */ /* 0x000fe20003fc4270 */
[----:B------:R-:W-:-:S12]  /*e770*/  BRA.DIV UR4, `(.L_x_466) ;  /* 0x0000003204ac7947 */ /* 0x000fd8000b800000 */
[----:B------:R-:W-:-:S04]  /*e780*/  VOTE.ANY R3, PT, !P6 ;  /* 0x0000000000037806 */ /* 0x000fc800070e0100 */
[----:B------:R-:W2:Y:S02]  /*e790*/  POPC R4, R3 ;  /* 0x0000000300047309 */ /* 0x000ea40000000000 */
[----:B--2---:R2:W3:Y:S02]  /*e7a0*/  SHFL.IDX PT, R5, R5, R4, 0x1f ;  /* 0x00001f0405057589 */ /* 0x0044e400000e0000 */
.L_x_564:
[----:B------:R-:W-:Y:S01]  /*e7b0*/  ISETP.NE.AND P0, PT, R3, RZ, PT ;  /* 0x000000ff0300720c */ /* 0x000fe20003f05270 */
[----:B------:R-:W-:-:S12]  /*e7c0*/  IMAD.MOV.U32 R14, RZ, RZ, RZ ;  /* 0x000000ffff0e7224 */ /* 0x000fd800078e00ff */
[----:B------:R-:W-:Y:S05]  /*e7d0*/  @!P0 BRA `(.L_x_467) ;  /* 0x0000000000108947 */ /* 0x000fea0003800000 */
[----:B------:R-:W-:Y:S01]  /*e7e0*/  UMOV UR4, 0xffffffff ;  /* 0xffffffff00047882 */ /* 0x000fe20000000000 */
[----:B------:R-:W-:Y:S02]  /*e7f0*/  VIADD R12, R4, 0xffffffff ;  /* 0xffffffff040c7836 */ /* 0x000fe40000000000 */
[----:B------:R-:W-:Y:S05]  /*e800*/  BRA.DIV UR4, `(.L_x_468) ;  /* 0x0000003204d07947 */ /* 0x000fea000b800000 */
[----:B------:R4:W0:Y:S02]  /*e810*/  SHFL.IDX PT, R14, R2, R12, 0x1f ;  /* 0x00001f0c020e7589 */ /* 0x00082400000e0000 */
.L_x_467:
[----:B---3--:R-:W-:Y:S01]  /*e820*/  IABS R6, R5 ;  /* 0x0000000500067213 */ /* 0x008fe20000000000 */
[----:B0-----:R-:W-:Y:S01]  /*e830*/  IMAD R16, R14, R7, R16 ;  /* 0x000000070e107224 */ /* 0x001fe200078e0210 */
[----:B------:R-:W-:Y:S02]  /*e840*/  IADD3 R19, R4, R19, RZ ;  /* 0x0000001304137210 */ /* 0x000fe40007ffe0ff */
[----:B------:R-:W0:Y:S01]  /*e850*/  I2F.RP R8, R6 ;  /* 0x0000000600087306 */ /* 0x000e220000209400 */
[----:B------:R-:W-:-:S05]  /*e860*/  IMAD.IADD R10, R0, 0x1, -R16 ;  /* 0x00000001000a7824 */ /* 0x000fca00078e0a10 */
[----:B------:R-:W-:Y:S02]  /*e870*/  IABS R0, R10 ;  /* 0x0000000a00007213 */ /* 0x000fe40000000000 */
[----:B0-----:R-:W4:Y:S02]  /*e880*/  MUFU.RCP R8, R8 ;  /* 0x0000000800087308 */ /* 0x001f240000001000 */
[----:B----4-:R-:W-:-:S06]  /*e890*/  VIADD R2, R8, 0xffffffe ;  /* 0x0ffffffe08027836 */ /* 0x010fcc0000000000 */
[----:B------:R0:W3:Y:S02]  /*e8a0*/  F2I.FTZ.U32.TRUNC.NTZ R3, R2 ;  /* 0x0000000200037305 */ /* 0x0000e4000021f000 */
[----:B0-----:R-:W-:Y:S01]  /*e8b0*/  IMAD.MOV.U32 R2, RZ, RZ, RZ ;  /* 0x000000ffff027224 */ /* 0x001fe200078e00ff */
[----:B---3--:R-:W-:-:S05]  /*e8c0*/  IADD3 R7, RZ, -R3, RZ ;  /* 0x80000003ff077210 */ /* 0x008fca0007ffe0ff */
[----:B------:R-:W-:-:S04]  /*e8d0*/  IMAD R7, R7, R6, RZ ;  /* 0x0000000607077224 */ /* 0x000fc800078e02ff */
[----:B------:R-:W-:Y:S01]  /*e8e0*/  IMAD.HI.U32 R3, R3, R7, R2 ;  /* 0x0000000703037227 */ /* 0x000fe200078e0002 */
[----:B------:R-:W-:-:S05]  /*e8f0*/  IABS R7, R5 ;  /* 0x0000000500077213 */ /* 0x000fca0000000000 */
[----:B------:R-:W-:Y:S02]  /*e900*/  IMAD.MOV R7, RZ, RZ, -R7 ;  /* 0x000000ffff077224 */ /* 0x000fe400078e0a07 */
[----:B------:R-:W-:-:S04]  /*e910*/  IMAD.HI.U32 R3, R3, R0, RZ ;  /* 0x0000000003037227 */ /* 0x000fc800078e00ff */
[----:B------:R-:W-:Y:S01]  /*e920*/  IMAD R7, R3, R7, R0 ;  /* 0x0000000703077224 */ /* 0x000fe200078e0200 */
[----:B------:R-:W-:-:S04]  /*e930*/  LOP3.LUT R0, R10, R5, RZ, 0x3c, !PT ;  /* 0x000000050a007212 */ /* 0x000fc800078e3cff */
[----:B------:R-:W-:Y:S02]  /*e940*/  ISETP.GT.U32.AND P1, PT, R6, R7, PT ;  /* 0x000000070600720c */ /* 0x000fe40003f24070 */
[----:B------:R-:W-:-:S11]  /*e950*/  ISETP.GE.AND P2, PT, R0, RZ, PT ;  /* 0x000000ff0000720c */ /* 0x000fd60003f46270 */
[----:B------:R-:W-:Y:S02]  /*e960*/  @!P1 IMAD.IADD R7, R7, 0x1, -R6 ;  /* 0x0000000107079824 */ /* 0x000fe400078e0a06 */
[----:B------:R-:W-:Y:S01]  /*e970*/  @!P1 VIADD R3, R3, 0x1 ;  /* 0x0000000103039836 */ /* 0x000fe20000000000 */
[----:B------:R-:W-:Y:S02]  /*e980*/  ISETP.NE.AND P1, PT, R5, RZ, PT ;  /* 0x000000ff0500720c */ /* 0x000fe40003f25270 */
[----:B------:R-:W-:-:S13]  /*e990*/  ISETP.GE.U32.AND P0, PT, R7, R6, PT ;  /* 0x000000060700720c */ /* 0x000fda0003f06070 */
[----:B------:R-:W-:-:S04]  /*e9a0*/  @P0 VIADD R3, R3, 0x1 ;  /* 0x0000000103030836 */ /* 0x000fc80000000000 */
[----:B------:R-:W-:Y:S01]  /*e9b0*/  @!P2 IMAD.MOV R3, RZ, RZ, -R3 ;  /* 0x000000ffff03a224 */ /* 0x000fe200078e0a03 */
[----:B------:R-:W-:-:S05]  /*e9c0*/  @!P1 LOP3.LUT R3, RZ, R5, RZ, 0x33, !PT ;  /* 0x00000005ff039212 */ /* 0x000fca00078e33ff */
[--C-:B------:R-:W-:Y:S02]  /*e9d0*/  IMAD.MOV R0, RZ, RZ, -R3.reuse ;  /* 0x000000ffff007224 */ /* 0x100fe400078e0a03 */
[----:B------:R-:W-:Y:S02]  /*e9e0*/  IMAD.MOV.U32 R18, RZ, RZ, R3 ;  /* 0x000000ffff127224 */ /* 0x000fe400078e0003 */
[----:B------:R-:W-:Y:S01]  /*e9f0*/  IMAD R17, R5, R0, R10 ;  /* 0x0000000005117224 */ /* 0x000fe200078e020a */
[----:B------:R-:W-:Y:S06]  /*ea00*/  BRA `(.L_x_469) ;  /* 0x00000000001c7947 */ /* 0x000fec0003800000 */
.L_x_461:
[----:B------:R-:W-:Y:S01]  /*ea10*/  UMOV UR4, URZ ;  /* 0x0000003f00047c82 */ /* 0x000fe20008000000 */
[----:B------:R-:W-:Y:S01]  /*ea20*/  UMOV UR5, URZ ;  /* 0x0000003f00057c82 */ /* 0x000fe20008000000 */
[----:B------:R-:W-:Y:S01]  /*ea30*/  ULDC UR6, c[0x0][0xc3c] ;  /* 0x00030f0000067ab9 */ /* 0x000fe20000000800 */
[----:B------:R-:W-:Y:S02]  /*ea40*/  IMAD.MOV.U32 R16, RZ, RZ, R0 ;  /* 0x000000ffff107224 */ /* 0x000fe400078e0000 */
[----:B------:R-:W-:Y:S02]  /*ea50*/  IMAD.U32 R17, RZ, RZ, UR4 ;  /* 0x00000004ff117e24 */ /* 0x000fe4000f8e00ff */
[----:B------:R-:W-:Y:S02]  /*ea60*/  IMAD.U32 R18, RZ, RZ, UR5 ;  /* 0x00000005ff127e24 */ /* 0x000fe4000f8e00ff */
[----:B------:R-:W-:-:S07]  /*ea70*/  IMAD.U32 R19, RZ, RZ, UR6 ;  /* 0x00000006ff137e24 */ /* 0x000fce000f8e00ff */
.L_x_469:
[----:B------:R-:W0:Y:S01]  /*ea80*/  S2R R0, SR_TID.X ;  /* 0x0000000000007919 */ /* 0x000e220000002100 */
[----:B------:R-:W-:Y:S05]  /*ea90*/  WARPSYNC.ALL ;  /* 0x0000000000007948 */ /* 0x000fea0003800000 */
[----:B------:R-:W-:Y:S01]  /*eaa0*/  BAR.SYNC.DEFER_BLOCKING 0x4, 0x180 ;  /* 0x0106000000007b1d */ /* 0x000fe20000010000 */
[----:B0-----:R-:W-:-:S04]  /*eab0*/  LOP3.LUT R0, R0, 0x1f, RZ, 0xc0, !PT ;  /* 0x0000001f00007812 */ /* 0x001fc800078ec0ff */
[----:B------:R-:W-:-:S13]  /*eac0*/  ISETP.NE.AND P0, PT, R0, RZ, PT ;  /* 0x000000ff0000720c */ /* 0x000fda0003f05270 */
[----:B------:R-:W0:Y:S01]  /*ead0*/  @!P0 S2R R3, SR_CgaCtaId ;  /* 0x0000000000038919 */ /* 0x000e220000008800 */
[----:B------:R-:W-:-:S04]  /*eae0*/  @!P0 MOV R0, 0x400 ;  /* 0x0000040000008802 */ /* 0x000fc80000000f00 */
[----:B0-----:R-:W-:-:S05]  /*eaf0*/  @!P0 LEA R23, R3, R0, 0x18 ;  /* 0x0000000003178211 */ /* 0x001fca00078ec0ff */
[----:B------:R0:W-:Y:S01]  /*eb00*/  @!P0 STS.128 [R23+0x28cd0], R16 ;  /* 0x028cd01017008388 */ /* 0x0001e20000000c00 */
[----:B------:R-:W-:Y:S06]  /*eb10*/  BAR.ARV 0x5, 0x180 ;  /* 0x0146000000007b1d */ /* 0x000fec0000002000 */
.L_x_458:
[----:B------:R-:W-:Y:S02]  /*eb20*/  ULDC UR4, c[0x0][0xc3c] ;  /* 0x00030f0000047ab9 */ /* 0x000fe40000000800 */
[----:B0-----:R-:W-:-:S13]  /*eb30*/  ISETP.GE.AND P0, PT, R19, UR4, PT ;  /* 0x0000000413007c0c */ /* 0x001fda000bf06270 */
[----:B------:R-:W-:Y:S05]  /*eb40*/  @!P0 BRA `(.L_x_470) ;  /* 0xffffffb800c48947 */ /* 0x000fea000383ffff */
[----:B------:R-:W-:Y:S05]  /*eb50*/  BSYNC B8 ;  /* 0x0000000000087941 */ /* 0x000fea0003800000 */
.L_x_409:
[----:B-1----:R-:W5:Y:S01]  /*eb60*/  LDL.LU R0, [R1+0x24] ;  /* 0x0000240001007983 */ /* 0x002f620000300800 */
[----:B------:R-:W-:Y:S01]  /*eb70*/  BSSY B0, `(.L_x_471) ;  /* 0x000000b000007945 */ /* 0x000fe20003800000 */
[----:B------:R-:W0:Y:S01]  /*eb80*/  S2R R5, SR_CgaCtaId ;  /* 0x0000000000057919 */ /* 0x000e220000008800 */
[----:B-----5:R-:W-:-:S05]  /*eb90*/  VIADD R0, R0, 0x1 ;  /* 0x0000000100007836 */ /* 0x020fca0000000000 */
[----:B------:R-:W-:-:S04]  /*eba0*/  LEA.HI R2, R0, R0, RZ, 0x1 ;  /* 0x0000000000027211 */ /* 0x000fc800078f08ff */
[----:B------:R-:W-:Y:S02]  /*ebb0*/  LOP3.LUT R3, R2, 0xfffffffe, RZ, 0xc0, !PT ;  /* 0xfffffffe02037812 */ /* 0x000fe400078ec0ff */
[----:B------:R-:W-:-:S03]  /*ebc0*/  MOV R2, 0x400 ;  /* 0x0000040000027802 */ /* 0x000fc60000000f00 */
[----:B------:R-:W-:Y:S01]  /*ebd0*/  IMAD.IADD R0, R0, 0x1, -R3 ;  /* 0x0000000100007824 */ /* 0x000fe200078e0a03 */
[----:B0-----:R-:W-:-:S04]  /*ebe0*/  LEA R5, R5, R2, 0x18 ;  /* 0x0000000205057211 */ /* 0x001fc800078ec0ff */
[----:B------:R-:W-:-:S04]  /*ebf0*/  SHF.L.U32 R0, R0, 0x1f, RZ ;  /* 0x0000001f00007819 */ /* 0x000fc800000006ff */
[----:B------:R-:W0:Y:S02]  /*ec00*/  SYNCS.PHASECHK.TRANS64.TRYWAIT P0, [R5+URZ+0x28c20], R0 ;  /* 0x028c2000050075a7 */ /* 0x000e24000800017f */
[----:B0-----:R-:W-:Y:S05]  /*ec10*/  @!P0 BRA `(.L_x_472) ;  /* 0x0000002c00f08947 */ /* 0x001fea0003800000 */
.L_x_567:
[----:B------:R-:W-:Y:S05]  /*ec20*/  BSYNC B0 ;  /* 0x0000000000007941 */ /* 0x000fea0003800000 */
.L_x_471:
[----:B------:R-:W-:-:S03]  /*ec30*/  UMOV UR4, 0xffffffff ;  /* 0xffffffff00047882 */ /* 0x000fc60000000000 */
[----:B------:R-:W-:Y:S05]  /*ec40*/  BRA.DIV UR4, `(.L_x_473) ;  /* 0x0000002e04f87947 */ /* 0x000fea000b800000 */
[----:B0-----:R-:W0:Y:S02]  /*ec50*/  S2R R0, SR_TID.X ;  /* 0x0000000000007919 */ /* 0x001e240000002100 */
[----:B0-----:R-:W-:-:S04]  /*ec60*/  SHF.R.U32.HI R0, RZ, 0x5, R0 ;  /* 0x00000005ff007819 */ /* 0x001fc80000011600 */
[----:B------:R-:W-:-:S05]  /*ec70*/  LOP3.LUT R0, R0, 0x3, RZ, 0xc0, !PT ;  /* 0x0000000300007812 */ /* 0x000fca00078ec0ff */
[----:B------:R0:W1:Y:S02]  /*ec80*/  SHFL.IDX PT, R14, R0, RZ, 0x1f ;  /* 0x00001fff000e7589 */ /* 0x00006400000e0000 */
.L_x_570:
[----:B-1----:R-:W-:Y:S01]  /*ec90*/  ISETP.NE.AND P0, PT, R14, RZ, PT ;  /* 0x000000ff0e00720c */ /* 0x002fe20003f05270 */
[----:B------:R-:W-:-:S12]  /*eca0*/  BSSY B0, `(.L_x_474) ;  /* 0x0000024000007945 */ /* 0x000fd80003800000 */
[----:B------:R-:W-:Y:S05]  /*ecb0*/  @P0 BRA `(.L_x_475) ;  /* 0x0000000000880947 */ /* 0x000fea0003800000 */
[----:B------:R-:W-:-:S03]  /*ecc0*/  UMOV UR4, 0xffffffff ;  /* 0xffffffff00047882 */ /* 0x000fc60000000000 */
[----:B------:R-:W-:Y:S05]  /*ecd0*/  BRA.DIV UR4, `(.L_x_476) ;  /* 0x0000003204087947 */ /* 0x000fea000b800000 */
[----:B------:R-:W-:-:S13]  /*ece0*/  ELECT P6, URZ, PT ;  /* 0x00000000003f782f */ /* 0x000fda00038c0000 */
.L_x_573:
[----:B------:R-:W-:Y:S05]  /*ecf0*/  @!P6 BRA `(.L_x_475) ;  /* 0x000000000078e947 */ /* 0x000fea0003800000 */
[----:B------:R-:W-:-:S06]  /*ed00*/  ULOP3.LUT UR4, UR39, 0x2, URZ, 0xfc, !UPT ;  /* 0x0000000227047892 */ /* 0x000fcc000f8efc3f */
[----:B0-----:R-:W-:-:S05]  /*ed10*/  IMAD.U32 R0, RZ, RZ, UR4 ;  /* 0x00000004ff007e24 */ /* 0x001fca000f8e00ff */
[----:B------:R-:W-:-:S13]  /*ed20*/  ISETP.NE.AND P0, PT, R0, 0x3, PT ;  /* 0x000000030000780c */ /* 0x000fda0003f05270 */
[----:B------:R-:W-:Y:S05]  /*ed30*/  @!P0 BRA `(.L_x_477) ;  /* 0x0000000000048947 */ /* 0x000fea0003800000 */
[----:B------:R-:W-:Y:S01]  /*ed40*/  BPT.TRAP 0x1 ;  /* 0x000000040000795c */ /* 0x000fe20000300000 */
.L_x_477:
[C---:B------:R-:W-:Y:S01]  /*ed50*/  LEA R3, R24.reuse, R5, 0x3 ;  /* 0x0000000518037211 */ /* 0x040fe200078e18ff */
[----:B------:R-:W-:Y:S01]  /*ed60*/  VIADD R24, R24, 0x1 ;  /* 0x0000000118187836 */ /* 0x000fe20000000000 */
[----:B------:R-:W-:-:S04]  /*ed70*/  SHF.L.U32 R2, R25, 0x1f, RZ ;  /* 0x0000001f19027819 */ /* 0x000fc800000006ff */
[----:B------:R-:W0:Y:S01]  /*ed80*/  SYNCS.PHASECHK.TRANS64.TRYWAIT P1, [R3+URZ+0x28c40], R2 ;  /* 0x028c4002030075a7 */ /* 0x000e22000802017f */
[----:B------:R-:W-:-:S04]  /*ed90*/  ISETP.NE.AND P2, PT, R24, 0x2, PT ;  /* 0x000000021800780c */ /* 0x000fc80003f45270 */
[----:B------:R-:W-:Y:S01]  /*eda0*/  SEL R0, RZ, 0x1, P2 ;  /* 0x00000001ff007807 */ /* 0x000fe20001000000 */
[----:B0-----:R-:W-:Y:S08]  /*edb0*/  @!P1 BRA `(.L_x_478) ;  /* 0x0000002c00f09947 */ /* 0x001ff00003800000 */
.L_x_574:
[----:B------:R-:W-:Y:S02]  /*edc0*/  SEL R24, R24, RZ, P2 ;  /* 0x000000ff18187207 */ /* 0x000fe40001000000 */
[----:B------:R-:W-:Y:S01]  /*edd0*/  LOP3.LUT R0, R25, R0, RZ, 0x3c, !PT ;  /* 0x0000000019007212 */ /* 0x000fe200078e3cff */
[----:B------:R-:W-:Y:S06]  /*ede0*/  @!P0 BRA `(.L_x_479) ;  /* 0x0000000000048947 */ /* 0x000fec0003800000 */
[----:B------:R-:W-:Y:S01]  /*edf0*/  BPT.TRAP 0x1 ;  /* 0x000000040000795c */ /* 0x000fe20000300000 */
.L_x_479:
[----:B------:R-:W-:Y:S01]  /*ee00*/  IMAD R5, R24, 0x8, R5 ;  /* 0x0000000818057824 */ /* 0x000fe200078e0205 */
[----:B------:R-:W-:-:S04]  /*ee10*/  SHF.L.U32 R0, R0, 0x1f, RZ ;  /* 0x0000001f00007819 */ /* 0x000fc800000006ff */
[----:B------:R-:W1:Y:S02]  /*ee20*/  SYNCS.PHASECHK.TRANS64.TRYWAIT P1, [R5+URZ+0x28c40], R0 ;  /* 0x028c4000050075a7 */ /* 0x000e64000802017f */
[----:B-1----:R-:W-:Y:S05]  /*ee30*/  @!P1 BRA `(.L_x_480) ;  /* 0x0000002c00e49947 */ /* 0x002fea0003800000 */
.L_x_575:
[----:B------:R-:W-:Y:S05]  /*ee40*/  @!P0 BRA `(.L_x_481) ;  /* 0x0000000000048947 */ /* 0x000fea0003800000 */
[----:B------:R-:W-:Y:S01]  /*ee50*/  BPT.TRAP 0x1 ;  /* 0x000000040000795c */ /* 0x000fe20000300000 */
.L_x_481:
[----:B------:R-:W5:Y:S02]  /*ee60*/  SYNCS.PHASECHK.TRANS64.TRYWAIT P1, [R3+URZ+0x28c60], R2 ;  /* 0x028c6002030075a7 */ /* 0x000f64000802017f */
[----:B-----5:R-:W-:Y:S05]  /*ee70*/  @!P1 BRA `(.L_x_482) ;  /* 0x0000002c00e89947 */ /* 0x020fea0003800000 */
.L_x_576:
[----:B------:R-:W-:Y:S05]  /*ee80*/  @!P0 BRA `(.L_x_483) ;  /* 0x0000000000048947 */ /* 0x000fea0003800000 */
[----:B------:R-:W-:Y:S01]  /*ee90*/  BPT.TRAP 0x1 ;  /* 0x000000040000795c */ /* 0x000fe20000300000 */
.L_x_483:
[----:B------:R0:W0:Y:S02]  /*eea0*/  SYNCS.PHASECHK.TRANS64.TRYWAIT P0, [R5+URZ+0x28c60], R0 ;  /* 0x028c6000050075a7 */ /* 0x000024000800017f */
[----:B0-----:R-:W-:Y:S05]  /*eeb0*/  @!P0 NANOSLEEP.SYNCS 0x989680 ;  /* 0x009896800000895d */ /* 0x001fea0003900000 */
[----:B------:R-:W0:Y:S02]  /*eec0*/  @!P0 SYNCS.PHASECHK.TRANS64 P0, [R5+URZ+0x28c60], R0 ;  /* 0x028c6000050085a7 */ /* 0x000e24000800007f */
[----:B0-----:R-:W-:Y:S05]  /*eed0*/  @!P0 BRA `(.L_x_483) ;  /* 0xfffffffc00f08947 */ /* 0x001fea000383ffff */
.L_x_475:
[----:B------:R-:W-:Y:S05]  /*eee0*/  BSYNC B0 ;  /* 0x0000000000007941 */ /* 0x000fea0003800000 */
.L_x_474:
[----:B------:R-:W-:Y:S05]  /*eef0*/  EXIT ;  /* 0x000000000000794d */ /* 0x000fea0003800000 */
.L_x_354:
[----:B0-----:R-:W-:-:S04]  /*ef00*/  IMAD.U32 R3, RZ, RZ, UR16 ;  /* 0x00000010ff037e24 */ /* 0x001fc8000f8e00ff */
[----:B------:R0:W1:Y:S03]  /*ef10*/  SYNCS.PHASECHK.TRANS64.TRYWAIT P1, [R3+URZ+0x28c50], R0 ;  /* 0x028c5000030075a7 */ /* 0x000066000802017f */
[----:B-1----:R-:W-:Y:S05]  /*ef20*/  @!P1 NANOSLEEP.SYNCS 0x989680 ;  /* 0x009896800000995d */ /* 0x002fea0003900000 */
[----:B------:R-:W1:Y:S02]  /*ef30*/  @!P1 SYNCS.PHASECHK.TRANS64 P1, [R3+URZ+0x28c50], R0 ;  /* 0x028c5000030095a7 */ /* 0x000e64000802007f */
[----:B-1----:R-:W-:Y:S05]  /*ef40*/  @!P1 BRA `(.L_x_354) ;  /* 0xfffffffc00ec9947 */ /* 0x002fea000383ffff */
[----:B------:R-:W-:Y:S05]  /*ef50*/  BRA `(.L_x_484) ;  /* 0xffffff2800647947 */ /* 0x000fea000383ffff */
.L_x_360:
[----:B-1----:R-:W-:-:S04]  /*ef60*/  IMAD.U32 R4, RZ, RZ, UR21 ;  /* 0x00000015ff047e24 */ /* 0x002fc8000f8e00ff */
[----:B------:R1:W2:Y:S03]  /*ef70*/  SYNCS.PHASECHK.TRANS64.TRYWAIT P1, [R4+URZ+0x28c50], R3 ;  /* 0x028c5003040075a7 */ /* 0x0002a6000802017f */
[----:B--2---:R-:W-:Y:S05]  /*ef80*/  @!P1 NANOSLEEP.SYNCS 0x989680 ;  /* 0x009896800000995d */ /* 0x004fea0003900000 */
[----:B------:R-:W2:Y:S02]  /*ef90*/  @!P1 SYNCS.PHASECHK.TRANS64 P1, [R4+URZ+0x28c50], R3 ;  /* 0x028c5003040095a7 */ /* 0x000ea4000802007f */
[----:B--2---:R-:W-:Y:S05]  /*efa0*/  @!P1 BRA `(.L_x_360) ;  /* 0xfffffffc00ec9947 */ /* 0x004fea000383ffff */
[----:B------:R-:W-:Y:S05]  /*efb0*/  BRA `(.L_x_359) ;  /* 0xffffff34006c7947 */ /* 0x000fea000383ffff */
.L_x_364:
[----:B0-----:R-:W-:-:S04]  /*efc0*/  IMAD.U32 R3, RZ, RZ, UR41 ;  /* 0x00000029ff037e24 */ /* 0x001fc8000f8e00ff */
[----:B------:R0:W1:Y:S03]  /*efd0*/  SYNCS.PHASECHK.TRANS64.TRYWAIT P1, [R3+URZ+0x28c00], R0 ;  /* 0x028c0000030075a7 */ /* 0x000066000802017f */
[----:B-1----:R-:W-:Y:S05]  /*efe0*/  @!P1 NANOSLEEP.SYNCS 0x989680 ;  /* 0x009896800000995d */ /* 0x002fea0003900000 */
[----:B------:R-:W1:Y:S02]  /*eff0*/  @!P1 SYNCS.PHASECHK.TRANS64 P1, [R3+URZ+0x28c00], R0 ;  /* 0x028c0000030095a7 */ /* 0x000e64000802007f */
[----:B-1----:R-:W-:Y:S05]  /*f000*/  @!P1 BRA `(.L_x_364) ;  /* 0xfffffffc00ec9947 */ /* 0x002fea000383ffff */
[----:B------:R-:W-:Y:S05]  /*f010*/  BRA `(.L_x_485) ;  /* 0xffffff4000c47947 */ /* 0x000fea000383ffff */
.L_x_368:
[----:B--2---:R2:W3:Y:S02]  /*f020*/  SYNCS.PHASECHK.TRANS64.TRYWAIT P1, [R7+URZ+0x28c30], R8 ;  /* 0x028c3008070075a7 */ /* 0x0044e4000802017f */
[----:B---3--:R-:W-:Y:S05]  /*f030*/  @!P1 NANOSLEEP.SYNCS 0x989680 ;  /* 0x009896800000995d */ /* 0x008fea0003900000 */
[----:B------:R-:W3:Y:S02]  /*f040*/  @!P1 SYNCS.PHASECHK.TRANS64 P1, [R7+URZ+0x28c30], R8 ;  /* 0x028c3008070095a7 */ /* 0x000ee4000802007f */
[----:B---3--:R-:W-:Y:S05]  /*f050*/  @!P1 BRA `(.L_x_368) ;  /* 0xfffffffc00f09947 */ /* 0x008fea000383ffff */
[----:B------:R-:W-:Y:S05]  /*f060*/  BRA `(.L_x_367) ;  /* 0xffffff4000e07947 */ /* 0x000fea000383ffff */
.L_x_373:
[----:B----4-:R4:W0:Y:S02]  /*f070*/  SYNCS.PHASECHK.TRANS64.TRYWAIT P1, [R7+URZ+0x28c50], R8 ;  /* 0x028c5008070075a7 */ /* 0x010824000802017f */
[----:B0-----:R-:W-:Y:S05]  /*f080*/  @!P1 NANOSLEEP.SYNCS 0x989680 ;  /* 0x009896800000995d */ /* 0x001fea0003900000 */
[----:B------:R-:W0:Y:S02]  /*f090*/  @!P1 SYNCS.PHASECHK.TRANS64 P1, [R7+URZ+0x28c50], R8 ;  /* 0x028c5008070095a7 */ /* 0x000e24000802007f */
[----:B0-----:R-:W-:Y:S05]  /*f0a0*/  @!P1 BRA `(.L_x_373) ;  /* 0xfffffffc00f09947 */ /* 0x001fea000383ffff */
[----:B------:R-:W-:Y:S05]  /*f0b0*/  BRA `(.L_x_372) ;  /* 0xffffff5000f47947 */ /* 0x000fea000383ffff */
.L_x_379:
[----:B--2---:R-:W-:-:S04]  /*f0c0*/  IMAD.U32 R4, RZ, RZ, UR21 ;  /* 0x00000015ff047e24 */ /* 0x004fc8000f8e00ff */
[----:B------:R2:W3:Y:S03]  /*f0d0*/  SYNCS.PHASECHK.TRANS64.TRYWAIT P2, [R4+URZ+0x28c30], R7 ;  /* 0x028c3007040075a7 */ /* 0x0004e6000804017f */
[----:B---3--:R-:W-:Y:S05]  /*f0e0*/  @!P2 NANOSLEEP.SYNCS 0x989680 ;  /* 0x009896800000a95d */ /* 0x008fea0003900000 */
[----:B------:R-:W3:Y:S02]  /*f0f0*/  @!P2 SYNCS.PHASECHK.TRANS64 P2, [R4+URZ+0x28c30], R7 ;  /* 0x028c30070400a5a7 */ /* 0x000ee4000804007f */
[----:B---3--:R-:W-:Y:S05]  /*f100*/  @!P2 BRA `(.L_x_379) ;  /* 0xfffffffc00eca947 */ /* 0x008fea000383ffff */
[----:B------:R-:W-:Y:S05]  /*f110*/  BRA `(.L_x_378) ;  /* 0xffffff5400e07947 */ /* 0x000fea000383ffff */
.L_x_384:
[----:B--2---:R-:W-:-:S04]  /*f120*/  IMAD.U32 R8, RZ, RZ, UR21 ;  /* 0x00000015ff087e24 */ /* 0x004fc8000f8e00ff */
[----:B------:R2:W4:Y:S03]  /*f130*/  SYNCS.PHASECHK.TRANS64.TRYWAIT P2, [R8+URZ+0x28c50], R7 ;  /* 0x028c5007080075a7 */ /* 0x000526000804017f */
[----:B----4-:R-:W-:Y:S05]  /*f140*/  @!P2 NANOSLEEP.SYNCS 0x989680 ;  /* 0x009896800000a95d */ /* 0x010fea0003900000 */
[----:B------:R-:W4:Y:S02]  /*f150*/  @!P2 SYNCS.PHASECHK.TRANS64 P2, [R8+URZ+0x28c50], R7 ;  /* 0x028c50070800a5a7 */ /* 0x000f24000804007f */
[----:B----4-:R-:W-:Y:S05]  /*f160*/  @!P2 BRA `(.L_x_384) ;  /* 0xfffffffc00eca947 */ /* 0x010fea000383ffff */
[----:B------:R-:W-:Y:S05]  /*f170*/  BRA `(.L_x_383) ;  /* 0xffffff6c00147947 */ /* 0x000fea000383ffff */
.L_x_421:
[----:B------:R-:W-:Y:S01]  /*f180*/  SHF.R.U32.HI R2, RZ, 0x5, R2 ;  /* 0x00000005ff027819 */ /* 0x000fe20000011602 */
[----:B------:R-:W-:Y:S01]  /*f190*/  BSSY B0, `(.L_x_486) ;  /* 0x0000009000007945 */ /* 0x000fe20003800000 */
[----:B------:R-:W-:Y:S01]  /*f1a0*/  MOV R12, RZ ;  /* 0x000000ff000c7202 */ /* 0x000fe20000000f00 */
[----:B------:R-:W-:Y:S01]  /*f1b0*/  IMAD.MOV.U32 R11, RZ, RZ, 0x1f ;  /* 0x0000001fff0b7424 */ /* 0x000fe200078e00ff */
[----:B------:R-:W-:Y:S01]  /*f1c0*/  LOP3.LUT R2, R2, 0x3, RZ, 0xc0, !PT ;  /* 0x0000000302027812 */ /* 0x000fe200078ec0ff */
[----:B------:R-:W-:-:S04]  /*f1d0*/  IMAD.MOV.U32 R15, RZ, RZ, -0x1 ;  /* 0xffffffffff0f7424 */ /* 0x000fc800078e00ff */
[----:B------:R-:W-:-:S07]  /*f1e0*/  IMAD.MOV.U32 R13, RZ, RZ, R2 ;  /* 0x000000ffff0d7224 */ /* 0x000fce00078e0002 */
[----:B0----5:R-:W-:Y:S05]  /*f1f0*/  WARPSYNC.COLLECTIVE R15, `(.L_x_487) ;  /* 0x000000000f087348 */ /* 0x021fea0003c00000 */
[----:B------:R1:W2:Y:S02]  /*f200*/  SHFL.IDX P6, R14, R13, R12, R11 ;  /* 0x0000000c0d0e7389 */ /* 0x0002a400000c000b */
[----:B012--5:R-:W-:Y:S01]  /*f210*/  ENDCOLLECTIVE ;  /* 0x000000000000791b */ /* 0x027fe20003800000 */
.L_x_487:
[----:B------:R-:W-:Y:S05]  /*f220*/  BSYNC B0 ;  /* 0x0000000000007941 */ /* 0x000fea0003800000 */
.L_x_486:
[----:B------:R-:W-:Y:S05]  /*f230*/  BRA `(.L_x_488) ;  /* 0xffffffc000407947 */ /* 0x000fea000383ffff */
.L_x_424:
[----:B0-----:R0:W1:Y:S02]  /*f240*/  SYNCS.PHASECHK.TRANS64.TRYWAIT P0, [R27+URZ+0x28c40], R0 ;  /* 0x028c40001b0075a7 */ /* 0x001064000800017f */
[----:B-1----:R-:W-:Y:S05]  /*f250*/  @!P0 NANOSLEEP.SYNCS 0x989680 ;  /* 0x009896800000895d */ /* 0x002fea0003900000 */
[----:B------:R-:W1:Y:S02]  /*f260*/  @!P0 SYNCS.PHASECHK.TRANS64 P0, [R27+URZ+0x28c40], R0 ;  /* 0x028c40001b0085a7 */ /* 0x000e64000800007f */
[----:B-1----:R-:W-:Y:S05]  /*f270*/  @!P0 BRA `(.L_x_424) ;  /* 0xfffffffc00f08947 */ /* 0x002fea000383ffff */
[----:B------:R-:W-:Y:S05]  /*f280*/  BRA `(.L_x_489) ;  /* 0xffffffc400107947 */ /* 0x000fea000383ffff */
.L_x_425:
        /* <DEDUP_REMOVED lines=8> */
.L_x_491:
[----:B------:R-:W-:Y:S05]  /*f310*/  BSYNC B0 ;  /* 0x0000000000007941 */ /* 0x000fea0003800000 */
.L_x_490:
[----:B------:R-:W-:Y:S01]  /*f320*/  IMAD.MOV.U32 R13, RZ, RZ, R0 ;  /* 0x000000ffff0d7224 */ /* 0x000fe200078e0000 */
[----:B------:R-:W-:Y:S01]  /*f330*/  MOV R12, RZ ;  /* 0x000000ff000c7202 */ /* 0x000fe20000000f00 */
[----:B------:R-:W-:Y:S02]  /*f340*/  IMAD.MOV.U32 R11, RZ, RZ, 0x181f ;  /* 0x0000181fff0b7424 */ /* 0x000fe400078e00ff */
[----:B------:R-:W-:Y:S02]  /*f350*/  IMAD.MOV.U32 R15, RZ, RZ, -0x1 ;  /* 0xffffffffff0f7424 */ /* 0x000fe400078e00ff */
[----:B------:R-:W-:Y:S02]  /*f360*/  IMAD.MOV.U32 R2, RZ, RZ, R14 ;  /* 0x000000ffff027224 */ /* 0x000fe400078e000e */
[----:B------:R-:W-:-:S07]  /*f370*/  @P0 IMAD R6, R4, 0x2, R23 ;  /* 0x0000000204060824 */ /* 0x000fce00078e0217 */
[----:B------:R-:W-:Y:S05]  /*f380*/  WARPSYNC.COLLECTIVE R15, `(.L_x_492) ;  /* 0x000000000f087348 */ /* 0x000fea0003c00000 */
[----:B------:R0:W1:Y:S02]  /*f390*/  SHFL.IDX P6, R14, R13, R12, R11 ;  /* 0x0000000c0d0e7389 */ /* 0x00006400000c000b */
[----:B01----:R-:W-:Y:S01]  /*f3a0*/  ENDCOLLECTIVE ;  /* 0x000000000000791b */ /* 0x003fe20003800000 */
.L_x_492:
[----:B------:R-:W-:Y:S02]  /*f3b0*/  IMAD.MOV.U32 R13, RZ, RZ, R5 ;  /* 0x000000ffff0d7224 */ /* 0x000fe400078e0005 */
[----:B------:R-:W-:Y:S02]  /*f3c0*/  IMAD.MOV.U32 R12, RZ, RZ, 0x1 ;  /* 0x00000001ff0c7424 */ /* 0x000fe400078e00ff */
[----:B------:R-:W-:-:S07]  /*f3d0*/  IMAD.MOV.U32 R3, RZ, RZ, R14 ;  /* 0x000000ffff037224 */ /* 0x000fce00078e000e */
[----:B------:R-:W-:Y:S05]  /*f3e0*/  WARPSYNC.COLLECTIVE R15, `(.L_x_493) ;  /* 0x000000000f087348 */ /* 0x000fea0003c00000 */
[----:B------:R0:W1:Y:S02]  /*f3f0*/  SHFL.IDX P6, R14, R13, R12, R11 ;  /* 0x0000000c0d0e7389 */ /* 0x00006400000c000b */
[----:B01----:R-:W-:Y:S01]  /*f400*/  ENDCOLLECTIVE ;  /* 0x000000000000791b */ /* 0x003fe20003800000 */
.L_x_493:
        /* <DEDUP_REMOVED lines=15> */
.L_x_494:
[----:B------:R-:W-:Y:S02]  /*f500*/  @P0 IMAD R6, R4, 0x2, R23 ;  /* 0x0000000204060824 */ /* 0x000fe400078e0217 */
[----:B------:R-:W-:Y:S02]  /*f510*/  IMAD.MOV.U32 R13, RZ, RZ, R5 ;  /* 0x000000ffff0d7224 */ /* 0x000fe400078e0005 */
[----:B------:R-:W-:Y:S02]  /*f520*/  IMAD.MOV.U32 R12, RZ, RZ, 0x2 ;  /* 0x00000002ff0c7424 */ /* 0x000fe400078e00ff */
[----:B------:R-:W-:-:S07]  /*f530*/  IMAD.MOV.U32 R3, RZ, RZ, R14 ;  /* 0x000000ffff037224 */ /* 0x000fce00078e000e */
[----:B------:R-:W-:Y:S05]  /*f540*/  WARPSYNC.COLLECTIVE R15, `(.L_x_495) ;  /* 0x000000000f087348 */ /* 0x000fea0003c00000 */
[----:B------:R0:W1:Y:S02]  /*f550*/  SHFL.IDX P6, R14, R13, R12, R11 ;  /* 0x0000000c0d0e7389 */ /* 0x00006400000c000b */
[----:B01----:R-:W-:Y:S01]  /*f560*/  ENDCOLLECTIVE ;  /* 0x000000000000791b */ /* 0x003fe20003800000 */
.L_x_495:
        /* <DEDUP_REMOVED lines=15> */
.L_x_496:
[----:B------:R-:W-:Y:S02]  /*f660*/  @P0 IMAD R6, R4, 0x2, R23 ;  /* 0x0000000204060824 */ /* 0x000fe400078e0217 */
[----:B------:R-:W-:Y:S02]  /*f670*/  IMAD.MOV.U32 R13, RZ, RZ, R5 ;  /* 0x000000ffff0d7224 */ /* 0x000fe400078e0005 */
[----:B------:R-:W-:Y:S02]  /*f680*/  IMAD.MOV.U32 R12, RZ, RZ, 0x3 ;  /* 0x00000003ff0c7424 */ /* 0x000fe400078e00ff */
[----:B------:R-:W-:-:S07]  /*f690*/  IMAD.MOV.U32 R3, RZ, RZ, R14 ;  /* 0x000000ffff037224 */ /* 0x000fce00078e000e */
[----:B------:R-:W-:Y:S05]  /*f6a0*/  WARPSYNC.COLLECTIVE R15, `(.L_x_497) ;  /* 0x000000000f087348 */ /* 0x000fea0003c00000 */
[----:B------:R0:W1:Y:S02]  /*f6b0*/  SHFL.IDX P6, R14, R13, R12, R11 ;  /* 0x0000000c0d0e7389 */ /* 0x00006400000c000b */
[----:B01----:R-:W-:Y:S01]  /*f6c0*/  ENDCOLLECTIVE ;  /* 0x000000000000791b */ /* 0x003fe20003800000 */
.L_x_497:
[----:B------:R-:W-:-:S04]  /*f6d0*/  @P0 LEA R3, P1, R7, R3, 0x1 ;  /* 0x0000000307030211 */ /* 0x000fc800078208ff */
[----:B------:R-:W-:-:S04]  /*f6e0*/  @P0 IADD3.X R2, RZ, R2, RZ, P1, !PT ;  /* 0x00000002ff020210 */ /* 0x000fc80000ffe4ff */
[----:B------:R-:W-:Y:S01]  /*f6f0*/  @P0 LOP3.LUT R3, R3, R2, RZ, 0x3c, !PT ;  /* 0x0000000203030212 */ /* 0x000fe200078e3cff */
[----:B------:R-:W-:-:S03]  /*f700*/  IMAD.MOV.U32 R13, RZ, RZ, R0 ;  /* 0x000000ffff0d7224 */ /* 0x000fc600078e0000 */
[----:B------:R-:W-:-:S04]  /*f710*/  @P0 LOP3.LUT R2, R3, R2, RZ, 0x3c, !PT ;  /* 0x0000000203020212 */ /* 0x000fc800078e3cff */
[----:B------:R-:W-:Y:S01]  /*f720*/  @P0 LOP3.LUT R3, R3, R2, RZ, 0x3c, !PT ;  /* 0x0000000203030212 */ /* 0x000fe200078e3cff */
[----:B------:R-:W-:-:S04]  /*f730*/  IMAD.MOV.U32 R5, RZ, RZ, R14 ;  /* 0x000000ffff057224 */ /* 0x000fc800078e000e */
[----:B------:R-:W-:Y:S01]  /*f740*/  @!PT LDS RZ, [RZ] ;  /* 0x00000000fffff984 */ /* 0x000fe20000000800 */
[----:B------:R-:W-:Y:S01]  /*f750*/  @!PT LDS RZ, [RZ] ;  /* 0x00000000fffff984 */ /* 0x000fe20000000800 */
[----:B------:R-:W-:Y:S01]  /*f760*/  @!PT LDS RZ, [RZ] ;  /* 0x00000000fffff984 */ /* 0x000fe20000000800 */
[----:B------:R0:W-:Y:S03]  /*f770*/  @P0 LDGSTS.E.BYPASS.LTC128B.128 [R6+0x23400], desc[UR50][R2.64], !P2 ;  /* 0x2340000002060fae */ /* 0x0001e6000d101d72 */
[----:B0-----:R-:W-:Y:S05]  /*f780*/  WARPSYNC.COLLECTIVE R15, `(.L_x_498) ;  /* 0x000000000f087348 */ /* 0x001fea0003c00000 */
[----:B------:R1:W2:Y:S02]  /*f790*/  SHFL.IDX P6, R14, R13, R12, R11 ;  /* 0x0000000c0d0e7389 */ /* 0x0002a400000c000b */
[----:B012---:R-:W-:Y:S01]  /*f7a0*/  ENDCOLLECTIVE ;  /* 0x000000000000791b */ /* 0x007fe20003800000 */
.L_x_498:
[----:B------:R-:W-:Y:S01]  /*f7b0*/  IMAD.MOV.U32 R0, RZ, RZ, R14 ;  /* 0x000000ffff007224 */ /* 0x000fe200078e000e */
[----:B------:R-:W-:Y:S06]  /*f7c0*/  BRA `(.L_x_499) ;  /* 0xffffffc000cc7947 */ /* 0x000fec000383ffff */
.L_x_430:
[----:B------:R-:W-:Y:S01]  /*f7d0*/  IMAD.MOV.U32 R13, RZ, RZ, R4 ;  /* 0x000000ffff0d7224 */ /* 0x000fe200078e0004 */
[----:B------:R-:W-:Y:S01]  /*f7e0*/  MOV R11, 0x181f ;  /* 0x0000181f000b7802 */ /* 0x000fe20000000f00 */
[----:B------:R-:W-:Y:S02]  /*f7f0*/  IMAD.MOV.U32 R12, RZ, RZ, RZ ;  /* 0x000000ffff0c7224 */ /* 0x000fe400078e00ff */
[----:B------:R-:W-:Y:S02]  /*f800*/  IMAD.MOV.U32 R15, RZ, RZ, -0x1 ;  /* 0xffffffffff0f7424 */ /* 0x000fe400078e00ff */
[----:B-----5:R-:W-:Y:S02]  /*f810*/  IMAD R5, R10, R7, RZ ;  /* 0x000000070a057224 */ /* 0x020fe400078e02ff */
[----:B------:R-:W-:-:S07]  /*f820*/  IMAD R17, R17, 0x40, R37 ;  /* 0x0000004011117824 */ /* 0x000fce00078e0225 */
[----:B------:R-:W-:Y:S05]  /*f830*/  WARPSYNC.COLLECTIVE R15, `(.L_x_500) ;  /* 0x000000000f087348 */ /* 0x000fea0003c00000 */
[----:B------:R0:W1:Y:S02]  /*f840*/  SHFL.IDX P6, R14, R13, R12, R11 ;  /* 0x0000000c0d0e7389 */ /* 0x00006400000c000b */
[----:B01----:R-:W-:Y:S01]  /*f850*/  ENDCOLLECTIVE ;  /* 0x000000000000791b */ /* 0x003fe20003800000 */
.L_x_500:
[C---:B------:R-:W-:Y:S01]  /*f860*/  VIADD R6, R17.reuse, 0x10 ;  /* 0x0000001011067836 */ /* 0x040fe20000000000 */
[----:B------:R-:W-:Y:S01]  /*f870*/  ISETP.GE.AND P0, PT, R17, R5, PT ;  /* 0x000000051100720c */ /* 0x000fe20003f06270 */
[----:B------:R-:W-:Y:S02]  /*f880*/  IMAD.MOV.U32 R13, RZ, RZ, R0 ;  /* 0x000000ffff0d7224 */ /* 0x000fe400078e0000 */
[----:B------:R-:W-:-:S10]  /*f890*/  IMAD.MOV.U32 R2, RZ, RZ, R14 ;  /* 0x000000ffff027224 */ /* 0x000fd400078e000e */
[----:B------:R-:W-:Y:S05]  /*f8a0*/  WARPSYNC.COLLECTIVE R15, `(.L_x_501) ;  /* 0x000000000f087348 */ /* 0x000fea0003c00000 */
[----:B------:R0:W1:Y:S02]  /*f8b0*/  SHFL.IDX P6, R14, R13, R12, R11 ;  /* 0x0000000c0d0e7389 */ /* 0x00006400000c000b */
[----:B01----:R-:W-:Y:S01]  /*f8c0*/  ENDCOLLECTIVE ;  /* 0x000000000000791b */ /* 0x003fe20003800000 */
.L_x_501:
[----:B------:R-:W-:Y:S01]  /*f8d0*/  IMAD.MOV.U32 R13, RZ, RZ, R4 ;  /* 0x000000ffff0d7224 */ /* 0x000fe200078e0004 */
[----:B------:R-:W-:Y:S01]  /*f8e0*/  MOV R12, 0x1 ;  /* 0x00000001000c7802 */ /* 0x000fe20000000f00 */
[----:B------:R-:W-:-:S07]  /*f8f0*/  IMAD.MOV.U32 R3, RZ, RZ, R14 ;  /* 0x000000ffff037224 */ /* 0x000fce00078e000e */
[----:B------:R-:W-:Y:S05]  /*f900*/  WARPSYNC.COLLECTIVE R15, `(.L_x_502) ;  /* 0x000000000f087348 */ /* 0x000fea0003c00000 */
[----:B------:R0:W1:Y:S02]  /*f910*/  SHFL.IDX P6, R14, R13, R12, R11 ;  /* 0x0000000c0d0e7389 */ /* 0x00006400000c000b */
[----:B01----:R-:W-:Y:S01]  /*f920*/  ENDCOLLECTIVE ;  /* 0x000000000000791b */ /* 0x003fe20003800000 */
.L_x_502:
[----:B------:R-:W-:-:S05]  /*f930*/  @!P0 LEA R3, P2, R9, R3, 0x1 ;  /* 0x0000000309038211 */ /* 0x000fca00078408ff */
[----:B------:R-:W-:-:S05]  /*f940*/  @!P0 IMAD.X R2, RZ, RZ, R2, P2 ;  /* 0x000000ffff028224 */ /* 0x000fca00010e0602 */
[----:B------:R-:W-:Y:S01]  /*f950*/  @!P0 LOP3.LUT R3, R3, R2, RZ, 0x3c, !PT ;  /* 0x0000000203038212 */ /* 0x000fe200078e3cff */
[----:B------:R-:W-:-:S03]  /*f960*/  IMAD.MOV.U32 R13, RZ, RZ, R0 ;  /* 0x000000ffff0d7224 */ /* 0x000fc600078e0000 */
[----:B------:R-:W-:-:S04]  /*f970*/  @!P0 LOP3.LUT R2, R3, R2, RZ, 0x3c, !PT ;  /* 0x0000000203028212 */ /* 0x000fc800078e3cff */
[----:B------:R-:W-:-:S05]  /*f980*/  @!P0 LOP3.LUT R3, R3, R2, RZ, 0x3c, !PT ;  /* 0x0000000203038212 */ /* 0x000fca00078e3cff */
[----:B------:R-:W-:Y:S01]  /*f990*/  @!PT LDS RZ, [RZ] ;  /* 0x00000000fffff984 */ /* 0x000fe20000000800 */
[----:B------:R-:W-:Y:S01]  /*f9a0*/  @!PT LDS RZ, [RZ] ;  /* 0x00000000fffff984 */ /* 0x000fe20000000800 */
[----:B------:R-:W-:Y:S01]  /*f9b0*/  @!PT LDS RZ, [RZ] ;  /* 0x00000000fffff984 */ /* 0x000fe20000000800 */
[----:B------:R0:W-:Y:S01]  /*f9c0*/  @!P0 LDGSTS.E.BYPASS.LTC128B.128 [R8+0x20400], desc[UR50][R2.64], !P1 ;  /* 0x2040000002088fae */ /* 0x0001e2000c901d72 */
[----:B------:R-:W-:Y:S01]  /*f9d0*/  ISETP.GE.AND P0, PT, R6, R5, PT ;  /* 0x000000050600720c */ /* 0x000fe20003f06270 */
[----:B0-----:R-:W-:-:S12]  /*f9e0*/  IMAD.MOV.U32 R2, RZ, RZ, R14 ;  /* 0x000000ffff027224 */ /* 0x001fd800078e000e */
[----:B------:R-:W-:Y:S05]  /*f9f0*/  WARPSYNC.COLLECTIVE R15, `(.L_x_503) ;  /* 0x000000000f087348 */ /* 0x000fea0003c00000 */
[----:B------:R0:W1:Y:S02]  /*fa00*/  SHFL.IDX P6, R14, R13, R12, R11 ;  /* 0x0000000c0d0e7389 */ /* 0x00006400000c000b */
[----:B01----:R-:W-:Y:S01]  /*fa10*/  ENDCOLLECTIVE ;  /* 0x000000000000791b */ /* 0x003fe20003800000 */
.L_x_503:
[----:B------:R-:W-:Y:S02]  /*fa20*/  IMAD.MOV.U32 R13, RZ, RZ, R4 ;  /* 0x000000ffff0d7224 */ /* 0x000fe400078e0004 */
[----:B------:R-:W-:Y:S02]  /*fa30*/  IMAD.MOV.U32 R12, RZ, RZ, 0x2 ;  /* 0x00000002ff0c7424 */ /* 0x000fe400078e00ff */
[----:B------:R-:W-:-:S07]  /*fa40*/  IMAD.MOV.U32 R3, RZ, RZ, R14 ;  /* 0x000000ffff037224 */ /* 0x000fce00078e000e */
[----:B------:R-:W-:Y:S05]  /*fa50*/  WARPSYNC.COLLECTIVE R15, `(.L_x_504) ;  /* 0x000000000f087348 */ /* 0x000fea0003c00000 */
[----:B------:R0:W1:Y:S02]  /*fa60*/  SHFL.IDX P6, R14, R13, R12, R11 ;  /* 0x0000000c0d0e7389 */ /* 0x00006400000c000b */
[----:B01----:R-:W-:Y:S01]  /*fa70*/  ENDCOLLECTIVE ;  /* 0x000000000000791b */ /* 0x003fe20003800000 */
.L_x_504:
[----:B------:R-:W-:-:S05]  /*fa80*/  @!P0 LEA R3, P2, R9, R3, 0x1 ;  /* 0x0000000309038211 */ /* 0x000fca00078408ff */
[----:B------:R-:W-:-:S05]  /*fa90*/  @!P0 IMAD.X R2, RZ, RZ, R2, P2 ;  /* 0x000000ffff028224 */ /* 0x000fca00010e0602 */
[----:B------:R-:W-:Y:S02]  /*faa0*/  @!P0 LOP3.LUT R3, R3, R2, RZ, 0x3c, !PT ;  /* 0x0000000203038212 */ /* 0x000fe400078e3cff */
[----:B------:R-:W-:Y:S02]  /*fab0*/  MOV R13, R0 ;  /* 0x00000000000d7202 */ /* 0x000fe40000000f00 */
[----:B------:R-:W-:-:S04]  /*fac0*/  @!P0 LOP3.LUT R2, R3, R2, RZ, 0x3c, !PT ;  /* 0x0000000203028212 */ /* 0x000fc800078e3cff */
[----:B------:R-:W-:-:S05]  /*fad0*/  @!P0 LOP3.LUT R3, R3, R2, RZ, 0x3c, !PT ;  /* 0x0000000203038212 */ /* 0x000fca00078e3cff */
[----:B------:R-:W-:Y:S01]  /*fae0*/  @!PT LDS RZ, [RZ] ;  /* 0x00000000fffff984 */ /* 0x000fe20000000800 */
[----:B------:R-:W-:Y:S01]  /*faf0*/  @!PT LDS RZ, [RZ] ;  /* 0x00000000fffff984 */ /* 0x000fe20000000800 */
[----:B------:R-:W-:Y:S01]  /*fb00*/  @!PT LDS RZ, [RZ] ;  /* 0x00000000fffff984 */ /* 0x000fe20000000800 */
[----:B------:R0:W-:Y:S02]  /*fb10*/  @!P0 LDGSTS.E.BYPASS.LTC128B.128 [R8+0x20c00], desc[UR50][R2.64], !P1 ;  /* 0x20c0000002088fae */ /* 0x0001e4000c901d72 */
[----:B0-----:R-:W-:-:S05]  /*fb20*/  VIADD R2, R17, 0x20 ;  /* 0x0000002011027836 */ /* 0x001fca0000000000 */
[----:B------:R-:W-:Y:S01]  /*fb30*/  ISETP.GE.AND P0, PT, R2, R5, PT ;  /* 0x000000050200720c */ /* 0x000fe20003f06270 */
[----:B------:R-:W-:-:S12]  /*fb40*/  IMAD.MOV.U32 R2, RZ, RZ, R14 ;  /* 0x000000ffff027224 */ /* 0x000fd800078e000e */
[----:B------:R-:W-:Y:S05]  /*fb50*/  WARPSYNC.COLLECTIVE R15, `(.L_x_505) ;  /* 0x000000000f087348 */ /* 0x000fea0003c00000 */
[----:B------:R0:W1:Y:S02]  /*fb60*/  SHFL.IDX P6, R14, R13, R12, R11 ;  /* 0x0000000c0d0e7389 */ /* 0x00006400000c000b */
[----:B01----:R-:W-:Y:S01]  /*fb70*/  ENDCOLLECTIVE ;  /* 0x000000000000791b */ /* 0x003fe20003800000 */
.L_x_505:
[----:B------:R-:W-:Y:S02]  /*fb80*/  IMAD.MOV.U32 R13, RZ, RZ, R4 ;  /* 0x000000ffff0d7224 */ /* 0x000fe400078e0004 */
[----:B------:R-:W-:Y:S02]  /*fb90*/  IMAD.MOV.U32 R12, RZ, RZ, 0x3 ;  /* 0x00000003ff0c7424 */ /* 0x000fe400078e00ff */
[----:B------:R-:W-:-:S07]  /*fba0*/  IMAD.MOV.U32 R3, RZ, RZ, R14 ;  /* 0x000000ffff037224 */ /* 0x000fce00078e000e */
[----:B------:R-:W-:Y:S05]  /*fbb0*/  WARPSYNC.COLLECTIVE R15, `(.L_x_506) ;  /* 0x000000000f087348 */ /* 0x000fea0003c00000 */
[----:B------:R0:W1:Y:S02]  /*fbc0*/  SHFL.IDX P6, R14, R13, R12, R11 ;  /* 0x0000000c0d0e7389 */ /* 0x00006400000c000b */
[----:B01----:R-:W-:Y:S01]  /*fbd0*/  ENDCOLLECTIVE ;  /* 0x000000000000791b */ /* 0x003fe20003800000 */
.L_x_506:
[----:B------:R-:W-:-:S05]  /*fbe0*/  @!P0 LEA R3, P2, R9, R3, 0x1 ;  /* 0x0000000309038211 */ /* 0x000fca00078408ff */
[----:B------:R-:W-:-:S05]  /*fbf0*/  @!P0 IMAD.X R2, RZ, RZ, R2, P2 ;  /* 0x000000ffff028224 */ /* 0x000fca00010e0602 */
[----:B------:R-:W-:Y:S01]  /*fc00*/  @!P0 LOP3.LUT R3, R3, R2, RZ, 0x3c, !PT ;  /* 0x0000000203038212 */ /* 0x000fe200078e3cff */
[----:B------:R-:W-:-:S03]  /*fc10*/  IMAD.MOV.U32 R13, RZ, RZ, R0 ;  /* 0x000000ffff0d7224 */ /* 0x000fc600078e0000 */
[----:B------:R-:W-:-:S04]  /*fc20*/  @!P0 LOP3.LUT R2, R3, R2, RZ, 0x3c, !PT ;  /* 0x0000000203028212 */ /* 0x000fc800078e3cff */
[----:B------:R-:W-:Y:S01]  /*fc30*/  @!P0 LOP3.LUT R3, R3, R2, RZ, 0x3c, !PT ;  /* 0x0000000203038212 */ /* 0x000fe200078e3cff */
[----:B------:R-:W-:-:S07]  /*fc40*/  IMAD.MOV.U32 R4, RZ, RZ, R14 ;  /* 0x000000ffff047224 */ /* 0x000fce00078e000e */
[----:B------:R-:W-:Y:S05]  /*fc50*/  WARPSYNC.COLLECTIVE R15, `(.L_x_507) ;  /* 0x000000000f087348 */ /* 0x000fea0003c00000 */
[----:B------:R0:W1:Y:S02]  /*fc60*/  SHFL.IDX P6, R14, R13, R12, R11 ;  /* 0x0000000c0d0e7389 */ /* 0x00006400000c000b */
[----:B01----:R-:W-:Y:S01]  /*fc70*/  ENDCOLLECTIVE ;  /* 0x000000000000791b */ /* 0x003fe20003800000 */
.L_x_507:
[----:B------:R-:W-:Y:S01]  /*fc80*/  @!PT LDS RZ, [RZ] ;  /* 0x00000000fffff984 */ /* 0x000fe20000000800 */
[----:B------:R-:W-:Y:S01]  /*fc90*/  @!PT LDS RZ, [RZ] ;  /* 0x00000000fffff984 */ /* 0x000fe20000000800 */
[----:B------:R-:W-:Y:S01]  /*fca0*/  @!PT LDS RZ, [RZ] ;  /* 0x00000000fffff984 */ /* 0x000fe20000000800 */
[----:B------:R1:W-:Y:S01]  /*fcb0*/  @!P0 LDGSTS.E.BYPASS.LTC128B.128 [R8+0x21400], desc[UR50][R2.64], !P1 ;  /* 0x2140000002088fae */ /* 0x0003e2000c901d72 */
[----:B------:R-:W-:Y:S01]  /*fcc0*/  IMAD.MOV.U32 R0, RZ, RZ, R14 ;  /* 0x000000ffff007224 */ /* 0x000fe200078e000e */
[----:B------:R-:W-:Y:S06]  /*fcd0*/  BRA `(.L_x_508) ;  /* 0xffffffc400dc7947 */ /* 0x000fec000383ffff */
.L_x_433:
[----:B0-----:R0:W1:Y:S02]  /*fce0*/  SYNCS.PHASECHK.TRANS64.TRYWAIT P0, [R23+URZ+0x28c20], R0 ;  /* 0x028c2000170075a7 */ /* 0x001064000800017f */
[----:B-1----:R-:W-:Y:S05]  /*fcf0*/  @!P0 NANOSLEEP.SYNCS 0x989680 ;  /* 0x009896800000895d */ /* 0x002fea0003900000 */
[----:B------:R-:W1:Y:S02]  /*fd00*/  @!P0 SYNCS.PHASECHK.TRANS64 P0, [R23+URZ+0x28c20], R0 ;  /* 0x028c2000170085a7 */ /* 0x000e64000800007f */
[----:B-1----:R-:W-:Y:S05]  /*fd10*/  @!P0 BRA `(.L_x_433) ;  /* 0xfffffffc00f08947 */ /* 0x002fea000383ffff */
[----:B------:R-:W-:Y:S05]  /*fd20*/  BRA `(.L_x_509) ;  /* 0xffffffc800387947 */ /* 0x000fea000383ffff */
.L_x_436:
[----:B0-----:R0:W1:Y:S02]  /*fd30*/  SYNCS.PHASECHK.TRANS64.TRYWAIT P0, [R27+URZ+0x28c60], R0 ;  /* 0x028c60001b0075a7 */ /* 0x001064000800017f */
[----:B-1----:R-:W-:Y:S05]  /*fd40*/  @!P0 NANOSLEEP.SYNCS 0x989680 ;  /* 0x009896800000895d */ /* 0x002fea0003900000 */
[----:B------:R-:W1:Y:S02]  /*fd50*/  @!P0 SYNCS.PHASECHK.TRANS64 P0, [R27+URZ+0x28c60], R0 ;  /* 0x028c60001b0085a7 */ /* 0x000e64000800007f */
[----:B-1----:R-:W-:Y:S05]  /*fd60*/  @!P0 BRA `(.L_x_436) ;  /* 0xfffffffc00f08947 */ /* 0x002fea000383ffff */
[----:B------:R-:W-:Y:S05]  /*fd70*/  BRA `(.L_x_510) ;  /* 0xffffffc800487947 */ /* 0x000fea000383ffff */
.L_x_437:
[----:B------:R-:W-:Y:S01]  /*fd80*/  BSSY B0, `(.L_x_511) ;  /* 0x0000008000007945 */ /* 0x000fe20003800000 */
[----:B------:R-:W-:Y:S01]  /*fd90*/  IMAD.MOV.U32 R13, RZ, RZ, R6 ;  /* 0x000000ffff0d7224 */ /* 0x000fe200078e0006 */
[----:B------:R-:W-:Y:S01]  /*fda0*/  MOV R12, RZ ;  /* 0x000000ff000c7202 */ /* 0x000fe20000000f00 */
[----:B------:R-:W-:Y:S02]  /*fdb0*/  IMAD.MOV.U32 R11, RZ, RZ, 0x181f ;  /* 0x0000181fff0b7424 */ /* 0x000fe400078e00ff */
[----:B------:R-:W-:-:S07]  /*fdc0*/  IMAD.MOV.U32 R15, RZ, RZ, -0x1 ;  /* 0xffffffffff0f7424 */ /* 0x000fce00078e00ff */
[----:B------:R-:W-:Y:S05]  /*fdd0*/  WARPSYNC.COLLECTIVE R15, `(.L_x_512) ;  /* 0x000000000f087348 */ /* 0x000fea0003c00000 */
[----:B------:R0:W1:Y:S02]  /*fde0*/  SHFL.IDX P6, R14, R13, R12, R11 ;  /* 0x0000000c0d0e7389 */ /* 0x00006400000c000b */
[----:B01----:R-:W-:Y:S01]  /*fdf0*/  ENDCOLLECTIVE ;  /* 0x000000000000791b */ /* 0x003fe20003800000 */
.L_x_512:
[----:B------:R-:W-:Y:S05]  /*fe00*/  BSYNC B0 ;  /* 0x0000000000007941 */ /* 0x000fea0003800000 */
.L_x_511:
[----:B------:R0:W5:Y:S01]  /*fe10*/  LDL R8, [R1+0x4] ;  /* 0x0000040001087983 */ /* 0x0001620000100800 */
[----:B------:R-:W-:Y:S01]  /*fe20*/  IMAD.MOV.U32 R13, RZ, RZ, R4 ;  /* 0x000000ffff0d7224 */ /* 0x000fe200078e0004 */
[C---:B------:R-:W-:Y:S01]  /*fe30*/  LOP3.LUT P5, RZ, R30.reuse, 0x2, RZ, 0xc0, !PT ;  /* 0x000000021eff7812 */ /* 0x040fe200078ac0ff */
[----:B------:R-:W-:Y:S01]  /*fe40*/  IMAD.MOV.U32 R12, RZ, RZ, RZ ;  /* 0x000000ffff0c7224 */ /* 0x000fe200078e00ff */
[----:B------:R-:W1:Y:S01]  /*fe50*/  S2R R7, SR_TID.X ;  /* 0x0000000000077919 */ /* 0x000e620000002100 */
[----:B------:R-:W-:Y:S01]  /*fe60*/  IMAD.MOV.U32 R11, RZ, RZ, 0x181f ;  /* 0x0000181fff0b7424 */ /* 0x000fe200078e00ff */
[C---:B------:R-:W-:Y:S01]  /*fe70*/  LOP3.LUT P4, RZ, R30.reuse, 0x4, RZ, 0xc0, !PT ;  /* 0x000000041eff7812 */ /* 0x040fe2000788c0ff */
[----:B------:R-:W-:Y:S01]  /*fe80*/  IMAD.MOV.U32 R15, RZ, RZ, -0x1 ;  /* 0xffffffffff0f7424 */ /* 0x000fe200078e00ff */
[----:B------:R-:W-:Y:S01]  /*fe90*/  LOP3.LUT P3, RZ, R30, 0x8, RZ, 0xc0, !PT ;  /* 0x000000081eff7812 */ /* 0x000fe2000786c0ff */
[----:B------:R-:W-:Y:S01]  /*fea0*/  IMAD.MOV.U32 R3, RZ, RZ, R14 ;  /* 0x000000ffff037224 */ /* 0x000fe200078e000e */
[----:B------:R-:W-:Y:S01]  /*feb0*/  LOP3.LUT R22, R22, 0xfffffeff, RZ, 0xc0, !PT ;  /* 0xfffffeff16167812 */ /* 0x000fe200078ec0ff */
[----:B0-----:R-:W-:-:S10]  /*fec0*/  IMAD R5, R5, 0x2, R23 ;  /* 0x0000000205057824 */ /* 0x001fd400078e0217 */
[----:B-1---5:R-:W-:Y:S05]  /*fed0*/  WARPSYNC.COLLECTIVE R15, `(.L_x_513) ;  /* 0x000000000f087348 */ /* 0x022fea0003c00000 */
[----:B------:R0:W2:Y:S02]  /*fee0*/  SHFL.IDX P6, R14, R13, R12, R11 ;  /* 0x0000000c0d0e7389 */ /* 0x0000a400000c000b */
[----:B012--5:R-:W-:Y:S01]  /*fef0*/  ENDCOLLECTIVE ;  /* 0x000000000000791b */ /* 0x027fe20003800000 */
.L_x_513:
[----:B------:R-:W-:Y:S01]  /*ff00*/  LOP3.LUT P2, RZ, R30, 0x10, RZ, 0xc0, !PT ;  /* 0x000000101eff7812 */ /* 0x000fe2000784c0ff */
[----:B------:R-:W-:Y:S02]  /*ff10*/  IMAD.MOV.U32 R13, RZ, RZ, R6 ;  /* 0x000000ffff0d7224 */ /* 0x000fe400078e0006 */
[----:B------:R-:W-:Y:S02]  /*ff20*/  IMAD.MOV.U32 R12, RZ, RZ, 0x1 ;  /* 0x00000001ff0c7424 */ /* 0x000fe400078e00ff */
[----:B------:R-:W-:Y:S01]  /*ff30*/  IMAD.SHL.U32 R7, R7, 0x8, RZ ;  /* 0x0000000807077824 */ /* 0x000fe200078e00ff */
[----:B------:R-:W-:-:S04]  /*ff40*/  MOV R2, R14 ;  /* 0x0000000e00027202 */ /* 0x000fc80000000f00 */
[----:B------:R-:W-:-:S05]  /*ff50*/  LOP3.LUT R7, R7, 0x38, RZ, 0xc0, !PT ;  /* 0x0000003807077812 */ /* 0x000fca00078ec0ff */
[----:B------:R-:W-:Y:S01]  /*ff60*/  IMAD.SHL.U32 R0, R7, 0x2, RZ ;  /* 0x0000000207007824 */ /* 0x000fe200078e00ff */
[----:B------:R-:W-:-:S04]  /*ff70*/  LOP3.LUT R7, R30, 0x1, RZ, 0xc0, !PT ;  /* 0x000000011e077812 */ /* 0x000fc800078ec0ff */
[----:B------:R-:W-:Y:S02]  /*ff80*/  IADD3 R2, P0, R2, R0, RZ ;  /* 0x0000000002027210 */ /* 0x000fe40007f1e0ff */
[----:B------:R-:W-:-:S03]  /*ff90*/  ISETP.NE.U32.AND P1, PT, R7, 0x1, PT ;  /* 0x000000010700780c */ /* 0x000fc60003f25070 */
[----:B------:R-:W-:Y:S01]  /*ffa0*/  IMAD.X R3, RZ, RZ, R3, P0 ;  /* 0x000000ffff037224 */ /* 0x000fe200000e0603 */
[----:B------:R-:W-:-:S09]  /*ffb0*/  ISETP.LT.OR P0, PT, R29, 0x1, P1 ;  /* 0x000000011d00780c */ /* 0x000fd20000f01670 */
[----:B------:R-:W-:Y:S02]  /*ffc0*/  @P1 LOP3.LUT R22, R22, 0x100, RZ, 0xfc, !PT ;  /* 0x0000010016161812 */ /* 0x000fe400078efcff */
[----:B------:R-:W-:Y:S02]  /*ffd0*/  LOP3.LUT P1, RZ, R30, 0x20, RZ, 0xc0, !PT ;  /* 0x000000201eff7812 */ /* 0x000fe4000782c0ff */
[----:B------:R-:W-:Y:S01]  /*ffe0*/  @!PT LDS RZ, [RZ] ;  /* 0x00000000fffff984 */ /* 0x000fe20000000800 */
[----:B------:R-:W-:Y:S01]  /*fff0*/  @!PT LDS RZ, [RZ] ;  /* 0x00000000fffff984 */ /* 0x000fe20000000800 */
[----:B------:R-:W-:Y:S01]  /*10000*/  @!PT LDS RZ, [RZ] ;  /* 0x00000000fffff984 */ /* 0x000fe20000000800 */
[----:B------:R0:W-:Y:S01]  /*10010*/  LDGSTS.E.BYPASS.LTC128B.128 [R5+0x400], desc[UR50][R2.64], !P0 ;  /* 0x0040000002057fae */ /* 0x0001e2000c101d72 */
[C---:B------:R-:W-:Y:S02]  /*10020*/  ISETP.LT.OR P0, PT, R29.reuse, 0x1, !P5 ;  /* 0x000000011d00780c */ /* 0x040fe40006f01670 */
[----:B------:R-:W-:Y:S02]  /*10030*/  ISETP.LT.OR P6, PT, R29, 0x1, !P1 ;  /* 0x000000011d00780c */ /* 0x000fe40004fc1670 */
[----:B------:R-:W-:-:S09]  /*10040*/  LOP3.LUT R22, R22, 0xfffffdff, RZ, 0xc0, !PT ;  /* 0xfffffdff16167812 */ /* 0x000fd200078ec0ff */
[----:B------:R0:W-:Y:S01]  /*10050*/  LDGSTS.E.BYPASS.LTC128B.128 [R5+0x2400], desc[UR50][R2.64+0x80], !P0 ;  /* 0x0240008002057fae */ /* 0x0001e2000c101d72 */
[----:B------:R-:W-:-:S13]  /*10060*/  ISETP.LT.OR P0, PT, R29, 0x1, !P4 ;  /* 0x000000011d00780c */ /* 0x000fda0006701670 */
[----:B------:R0:W-:Y:S01]  /*10070*/  LDGSTS.E.BYPASS.LTC128B.128 [R5+0x4400], desc[UR50][R2.64+0x100], !P0 ;  /* 0x0440010002057fae */ /* 0x0001e2000c101d72 */
[----:B------:R-:W-:-:S13]  /*10080*/  ISETP.LT.OR P0, PT, R29, 0x1, !P3 ;  /* 0x000000011d00780c */ /* 0x000fda0005f01670 */
[----:B------:R0:W-:Y:S01]  /*10090*/  LDGSTS.E.BYPASS.LTC128B.128 [R5+0x6400], desc[UR50][R2.64+0x180], !P0 ;  /* 0x0640018002057fae */ /* 0x0001e2000c101d72 */
[----:B------:R-:W-:-:S13]  /*100a0*/  ISETP.LT.OR P0, PT, R29, 0x1, !P2 ;  /* 0x000000011d00780c */ /* 0x000fda0005701670 */
[----:B------:R0:W-:Y:S01]  /*100b0*/  LDGSTS.E.BYPASS.LTC128B.128 [R5+0x8400], desc[UR50][R2.64+0x200], !P0 ;  /* 0x0840020002057fae */ /* 0x0001e2000c101d72 */
[----:B------:R-:W-:-:S03]  /*100c0*/  LOP3.LUT P0, RZ, R30, 0x40, RZ, 0xc0, !PT ;  /* 0x000000401eff7812 */ /* 0x000fc6000780c0ff */
[----:B------:R0:W-:Y:S01]  /*100d0*/  LDGSTS.E.BYPASS.LTC128B.128 [R5+0xa400], desc[UR50][R2.64+0x280], !P6 ;  /* 0x0a40028002057fae */ /* 0x0001e2000f101d72 */
[----:B------:R-:W-:-:S13]  /*100e0*/  ISETP.LT.OR P6, PT, R29, 0x1, !P0 ;  /* 0x000000011d00780c */ /* 0x000fda00047c1670 */
[----:B------:R0:W-:Y:S01]  /*100f0*/  LDGSTS.E.BYPASS.LTC128B.128 [R5+0xc400], desc[UR50][R2.64+0x300], !P6 ;  /* 0x0c40030002057fae */ /* 0x0001e2000f101d72 */
[----:B------:R-:W-:-:S04]  /*10100*/  PRMT R7, R8, 0x8880, RZ ;  /* 0x0000888008077816 */ /* 0x000fc800000000ff */
[----:B------:R-:W-:-:S13]  /*10110*/  ISETP.GT.AND P6, PT, R7, -0x1, PT ;  /* 0xffffffff0700780c */ /* 0x000fda0003fc4270 */
[----:B------:R-:W-:Y:S02]  /*10120*/  @P6 LOP3.LUT R22, R22, 0x200, RZ, 0xfc, !PT ;  /* 0x0000020016166812 */ /* 0x000fe400078efcff */
[----:B------:R-:W-:-:S13]  /*10130*/  ISETP.LT.OR P6, PT, R29, 0x1, P6 ;  /* 0x000000011d00780c */ /* 0x000fda00037c1670 */
[----:B------:R0:W-:Y:S02]  /*10140*/  LDGSTS.E.BYPASS.LTC128B.128 [R5+0xe400], desc[UR50][R2.64+0x380], !P6 ;  /* 0x0e40038002057fae */ /* 0x0001e4000f101d72 */
[----:B0-----:R-:W-:Y:S05]  /*10150*/  WARPSYNC.COLLECTIVE R15, `(.L_x_514) ;  /* 0x000000000f087348 */ /* 0x001fea0003c00000 */
[----:B------:R1:W2:Y:S02]  /*10160*/  SHFL.IDX P6, R14, R13, R12, R11 ;  /* 0x0000000c0d0e7389 */ /* 0x0002a400000c000b */
[----:B012---:R-:W-:Y:S01]  /*10170*/  ENDCOLLECTIVE ;  /* 0x000000000000791b */ /* 0x007fe20003800000 */
.L_x_514:
[----:B------:R-:W-:Y:S02]  /*10180*/  IMAD.MOV.U32 R13, RZ, RZ, R4 ;  /* 0x000000ffff0d7224 */ /* 0x000fe400078e0004 */
[----:B------:R-:W-:-:S07]  /*10190*/  IMAD.MOV.U32 R3, RZ, RZ, R14 ;  /* 0x000000ffff037224 */ /* 0x000fce00078e000e */
[----:B------:R-:W-:Y:S05]  /*101a0*/  WARPSYNC.COLLECTIVE R15, `(.L_x_515) ;  /* 0x000000000f087348 */ /* 0x000fea0003c00000 */
[----:B------:R0:W1:Y:S02]  /*101b0*/  SHFL.IDX P6, R14, R13, R12, R11 ;  /* 0x0000000c0d0e7389 */ /* 0x00006400000c000b */
[----:B01----:R-:W-:Y:S01]  /*101c0*/  ENDCOLLECTIVE ;  /* 0x000000000000791b */ /* 0x003fe20003800000 */
.L_x_515:
[----:B------:R-:W-:Y:S02]  /*101d0*/  IMAD.MOV.U32 R13, RZ, RZ, R6 ;  /* 0x000000ffff0d7224 */ /* 0x000fe400078e0006 */
[----:B------:R-:W-:Y:S02]  /*101e0*/  IMAD.MOV.U32 R12, RZ, RZ, 0x2 ;  /* 0x00000002ff0c7424 */ /* 0x000fe400078e00ff */
[----:B------:R-:W-:-:S05]  /*101f0*/  IMAD.MOV.U32 R2, RZ, RZ, R14 ;  /* 0x000000ffff027224 */ /* 0x000fca00078e000e */
[----:B------:R-:W-:-:S04]  /*10200*/  IADD3 R2, P6, R2, R0, RZ ;  /* 0x0000000002027210 */ /* 0x000fc80007fde0ff */
[----:B------:R-:W-:Y:S02]  /*10210*/  IADD3.X R3, RZ, R3, RZ, P6, !PT ;  /* 0x00000003ff037210 */ /* 0x000fe400037fe4ff */
[----:B------:R-:W-:-:S04]  /*10220*/  LOP3.LUT P6, RZ, R22, 0x100, RZ, 0xc0, !PT ;  /* 0x0000010016ff7812 */ /* 0x000fc800078cc0ff */
[----:B------:R-:W-:-:S13]  /*10230*/  ISETP.LT.OR P6, PT, R29, 0x11, P6 ;  /* 0x000000111d00780c */ /* 0x000fda00037c1670 */
[----:B------:R-:W-:Y:S01]  /*10240*/  @!PT LDS RZ, [RZ] ;  /* 0x00000000fffff984 */ /* 0x000fe20000000800 */
[----:B------:R-:W-:Y:S01]  /*10250*/  @!PT LDS RZ, [RZ] ;  /* 0x00000000fffff984 */ /* 0x000fe20000000800 */
[----:B------:R-:W-:Y:S01]  /*10260*/  @!PT LDS RZ, [RZ] ;  /* 0x00000000fffff984 */ /* 0x000fe20000000800 */
[----:B------:R0:W-:Y:S01]  /*10270*/  LDGSTS.E.BYPASS.LTC128B.128 [R5+0xc00], desc[UR50][R2.64], !P6 ;  /* 0x00c0000002057fae */ /* 0x0001e2000f101d72 */
[----:B------:R-:W-:-:S13]  /*10280*/  ISETP.LT.OR P6, PT, R29, 0x11, !P5 ;  /* 0x000000111d00780c */ /* 0x000fda0006fc1670 */
        /* <DEDUP_REMOVED lines=11> */
[----:B------:R-:W-:-:S04]  /*10340*/  LOP3.LUT P6, RZ, R22, 0x200, RZ, 0xc0, !PT ;  /* 0x0000020016ff7812 */ /* 0x000fc800078cc0ff */
[----:B------:R-:W-:-:S13]  /*10350*/  ISETP.LT.OR P6, PT, R29, 0x11, P6 ;  /* 0x000000111d00780c */ /* 0x000fda00037c1670 */
[----:B------:R0:W-:Y:S02]  /*10360*/  LDGSTS.E.BYPASS.LTC128B.128 [R5+0xec00], desc[UR50][R2.64+0x380], !P6 ;  /* 0x0ec0038002057fae */ /* 0x0001e4000f101d72 */
[----:B0-----:R-:W-:Y:S05]  /*10370*/  WARPSYNC.COLLECTIVE R15, `(.L_x_516) ;  /* 0x000000000f087348 */ /* 0x001fea0003c00000 */
[----:B------:R1:W2:Y:S02]  /*10380*/  SHFL.IDX P6, R14, R13, R12, R11 ;  /* 0x0000000c0d0e7389 */ /* 0x0002a400000c000b */
[----:B012---:R-:W-:Y:S01]  /*10390*/  ENDCOLLECTIVE ;  /* 0x000000000000791b */ /* 0x007fe20003800000 */
.L_x_516:
[----:B------:R-:W-:Y:S02]  /*103a0*/  IMAD.MOV.U32 R13, RZ, RZ, R4 ;  /* 0x000000ffff0d7224 */ /* 0x000fe400078e0004 */
[----:B------:R-:W-:-:S07]  /*103b0*/  IMAD.MOV.U32 R7, RZ, RZ, R14 ;  /* 0x000000ffff077224 */ /* 0x000fce00078e000e */
[----:B------:R-:W-:Y:S05]  /*103c0*/  WARPSYNC.COLLECTIVE R15, `(.L_x_517) ;  /* 0x000000000f087348 */ /* 0x000fea0003c00000 */
[----:B------:R0:W1:Y:S02]  /*103d0*/  SHFL.IDX P6, R14, R13, R12, R11 ;  /* 0x0000000c0d0e7389 */ /* 0x00006400000c000b */
[----:B01----:R-:W-:Y:S01]  /*103e0*/  ENDCOLLECTIVE ;  /* 0x000000000000791b */ /* 0x003fe20003800000 */
.L_x_517:
[----:B------:R-:W-:Y:S02]  /*103f0*/  IMAD.MOV.U32 R13, RZ, RZ, R6 ;  /* 0x000000ffff0d7224 */ /* 0x000fe400078e0006 */
[----:B------:R-:W-:Y:S02]  /*10400*/  IMAD.MOV.U32 R12, RZ, RZ, 0x3 ;  /* 0x00000003ff0c7424 */ /* 0x000fe400078e00ff */
[----:B------:R-:W-:-:S05]  /*10410*/  IMAD.MOV.U32 R2, RZ, RZ, R14 ;  /* 0x000000ffff027224 */ /* 0x000fca00078e000e */
[----:B------:R-:W-:-:S05]  /*10420*/  IADD3 R2, P6, R2, R0, RZ ;  /* 0x0000000002027210 */ /* 0x000fca0007fde0ff */
[----:B------:R-:W-:Y:S01]  /*10430*/  IMAD.X R3, RZ, RZ, R7, P6 ;  /* 0x000000ffff037224 */ /* 0x000fe200030e0607 */
        /* <DEDUP_REMOVED lines=24> */
.L_x_518:
[----:B------:R-:W-:Y:S01]  /*105c0*/  IMAD.MOV.U32 R13, RZ, RZ, R4 ;  /* 0x000000ffff0d7224 */ /* 0x000fe200078e0004 */
[----:B------:R-:W-:-:S07]  /*105d0*/  MOV R6, R14 ;  /* 0x0000000e00067202 */ /* 0x000fce0000000f00 */
[----:B------:R-:W-:Y:S05]  /*105e0*/  WARPSYNC.COLLECTIVE R15, `(.L_x_519) ;  /* 0x000000000f087348 */ /* 0x000fea0003c00000 */
[----:B------:R0:W1:Y:S02]  /*105f0*/  SHFL.IDX P6, R14, R13, R12, R11 ;  /* 0x0000000c0d0e7389 */ /* 0x00006400000c000b */
[----:B01----:R-:W-:Y:S01]  /*10600*/  ENDCOLLECTIVE ;  /* 0x000000000000791b */ /* 0x003fe20003800000 */
.L_x_519:
[----:B------:R-:W-:Y:S01]  /*10610*/  IMAD.MOV.U32 R2, RZ, RZ, R14 ;  /* 0x000000ffff027224 */ /* 0x000fe200078e000e */
[----:B------:R-:W-:Y:S06]  /*10620*/  BRA `(.L_x_520) ;  /* 0xffffffc400dc7947 */ /* 0x000fec000383ffff */
.L_x_444:
[----:B0-----:R0:W1:Y:S02]  /*10630*/  SYNCS.PHASECHK.TRANS64.TRYWAIT P0, [R6+URZ+0x28c40], R17 ;  /* 0x028c4011060075a7 */ /* 0x001064000800017f */
[----:B-1----:R-:W-:Y:S05]  /*10640*/  @!P0 NANOSLEEP.SYNCS 0x989680 ;  /* 0x009896800000895d */ /* 0x002fea0003900000 */
[----:B------:R-:W1:Y:S02]  /*10650*/  @!P0 SYNCS.PHASECHK.TRANS64 P0, [R6+URZ+0x28c40], R17 ;  /* 0x028c4011060085a7 */ /* 0x000e64000800007f */
[----:B-1----:R-:W-:Y:S05]  /*10660*/  @!P0 BRA `(.L_x_444) ;  /* 0xfffffffc00f08947 */ /* 0x002fea000383ffff */
[----:B------:R-:W-:Y:S05]  /*10670*/  BRA `(.L_x_521) ;  /* 0xffffffcc00687947 */ /* 0x000fea000383ffff */
.L_x_445:
[----:B------:R-:W-:Y:S01]  /*10680*/  BSSY B1, `(.L_x_522) ;  /* 0x0000008000017945 */ /* 0x000fe20003800000 */
[----:B------:R-:W-:Y:S02]  /*10690*/  IMAD.MOV.U32 R13, RZ, RZ, R27 ;  /* 0x000000ffff0d7224 */ /* 0x000fe400078e001b */
[----:B------:R-:W-:Y:S02]  /*106a0*/  IMAD.MOV.U32 R12, RZ, RZ, RZ ;  /* 0x000000ffff0c7224 */ /* 0x000fe400078e00ff */
[----:B------:R-:W-:Y:S02]  /*106b0*/  IMAD.MOV.U32 R11, RZ, RZ, 0x181f ;  /* 0x0000181fff0b7424 */ /* 0x000fe400078e00ff */
[----:B------:R-:W-:-:S07]  /*106c0*/  IMAD.MOV.U32 R15, RZ, RZ, -0x1 ;  /* 0xffffffffff0f7424 */ /* 0x000fce00078e00ff */
[----:B0-----:R-:W-:Y:S05]  /*106d0*/  WARPSYNC.COLLECTIVE R15, `(.L_x_523) ;  /* 0x000000000f087348 */ /* 0x001fea0003c00000 */
[----:B------:R1:W2:Y:S02]  /*106e0*/  SHFL.IDX P6, R14, R13, R12, R11 ;  /* 0x0000000c0d0e7389 */ /* 0x0002a400000c000b */
[----:B012---:R-:W-:Y:S01]  /*106f0*/  ENDCOLLECTIVE ;  /* 0x000000000000791b */ /* 0x007fe20003800000 */
.L_x_523:
[----:B------:R-:W-:Y:S05]  /*10700*/  BSYNC B1 ;  /* 0x0000000000017941 */ /* 0x000fea0003800000 */
.L_x_522:
[----:B------:R-:W-:Y:S01]  /*10710*/  IMAD.MOV.U32 R13, RZ, RZ, R20 ;  /* 0x000000ffff0d7224 */ /* 0x000fe200078e0014 */
[----:B------:R-:W-:Y:S01]  /*10720*/  MOV R12, RZ ;  /* 0x000000ff000c7202 */ /* 0x000fe20000000f00 */
[----:B------:R-:W-:Y:S02]  /*10730*/  IMAD.MOV.U32 R11, RZ, RZ, 0x181f ;  /* 0x0000181fff0b7424 */ /* 0x000fe400078e00ff */
[----:B------:R-:W-:Y:S02]  /*10740*/  IMAD.MOV.U32 R15, RZ, RZ, -0x1 ;  /* 0xffffffffff0f7424 */ /* 0x000fe400078e00ff */
[----:B------:R-:W-:Y:S02]  /*10750*/  IMAD.MOV.U32 R3, RZ, RZ, R14 ;  /* 0x000000ffff037224 */ /* 0x000fe400078e000e */
[----:B------:R-:W-:-:S07]  /*10760*/  IMAD R21, R8, 0x2, R23 ;  /* 0x0000000208157824 */ /* 0x000fce00078e0217 */
[----:B------:R-:W-:Y:S05]  /*10770*/  WARPSYNC.COLLECTIVE R15, `(.L_x_524) ;  /* 0x000000000f087348 */ /* 0x000fea0003c00000 */
[----:B------:R0:W1:Y:S02]  /*10780*/  SHFL.IDX P6, R14, R13, R12, R11 ;  /* 0x0000000c0d0e7389 */ /* 0x00006400000c000b */
[----:B01----:R-:W-:Y:S01]  /*10790*/  ENDCOLLECTIVE ;  /* 0x000000000000791b */ /* 0x003fe20003800000 */
.L_x_524:
[----:B------:R-:W-:Y:S02]  /*107a0*/  IMAD.MOV.U32 R13, RZ, RZ, R27 ;  /* 0x000000ffff0d7224 */ /* 0x000fe400078e001b */
[----:B------:R-:W-:Y:S02]  /*107b0*/  IMAD.MOV.U32 R12, RZ, RZ, 0x1 ;  /* 0x00000001ff0c7424 */ /* 0x000fe400078e00ff */
[----:B------:R-:W-:-:S07]  /*107c0*/  IMAD.MOV.U32 R2, RZ, RZ, R14 ;  /* 0x000000ffff027224 */ /* 0x000fce00078e000e */
[----:B------:R-:W-:Y:S05]  /*107d0*/  WARPSYNC.COLLECTIVE R15, `(.L_x_525) ;  /* 0x000000000f087348 */ /* 0x000fea0003c00000 */
[----:B------:R0:W1:Y:S02]  /*107e0*/  SHFL.IDX P6, R14, R13, R12, R11 ;  /* 0x0000000c0d0e7389 */ /* 0x00006400000c000b */
[----:B01----:R-:W-:Y:S01]  /*107f0*/  ENDCOLLECTIVE ;  /* 0x000000000000791b */ /* 0x003fe20003800000 */
.L_x_525:
[----:B------:R-:W-:-:S05]  /*10800*/  IADD3 R2, P0, R2, R0, RZ ;  /* 0x0000000002027210 */ /* 0x000fca0007f1e0ff */
[----:B------:R-:W-:-:S05]  /*10810*/  IMAD.X R3, RZ, RZ, R3, P0 ;  /* 0x000000ffff037224 */ /* 0x000fca00000e0603 */
[----:B------:R-:W-:Y:S01]  /*10820*/  @!PT LDS RZ, [RZ] ;  /* 0x00000000fffff984 */ /* 0x000fe20000000800 */
[----:B------:R-:W-:Y:S01]  /*10830*/  @!PT LDS RZ, [RZ] ;  /* 0x00000000fffff984 */ /* 0x000fe20000000800 */
[----:B------:R-:W-:Y:S01]  /*10840*/  @!PT LDS RZ, [RZ] ;  /* 0x00000000fffff984 */ /* 0x000fe20000000800 */
[----:B------:R0:W-:Y:S01]  /*10850*/  LDGSTS.E.BYPASS.LTC128B.128 [R21+0x22400], desc[UR50][R2.64], !P1 ;  /* 0x2240000002157fae */ /* 0x0001e2000c901d72 */
[----:B------:R-:W-:Y:S01]  /*10860*/  MOV R13, R20 ;  /* 0x00000014000d7202 */ /* 0x000fe20000000f00 */
[----:B0-----:R-:W-:-:S07]  /*10870*/  IMAD.MOV.U32 R3, RZ, RZ, R14 ;  /* 0x000000ffff037224 */ /* 0x001fce00078e000e */
[----:B------:R-:W-:Y:S05]  /*10880*/  WARPSYNC.COLLECTIVE R15, `(.L_x_526) ;  /* 0x000000000f087348 */ /* 0x000fea0003c00000 */
[----:B------:R0:W1:Y:S02]  /*10890*/  SHFL.IDX P6, R14, R13, R12, R11 ;  /* 0x0000000c0d0e7389 */ /* 0x00006400000c000b */
[----:B01----:R-:W-:Y:S01]  /*108a0*/  ENDCOLLECTIVE ;  /* 0x000000000000791b */ /* 0x003fe20003800000 */
.L_x_526:
[----:B------:R-:W-:Y:S02]  /*108b0*/  IMAD.MOV.U32 R13, RZ, RZ, R27 ;  /* 0x000000ffff0d7224 */ /* 0x000fe400078e001b */
[----:B------:R-:W-:Y:S02]  /*108c0*/  IMAD.MOV.U32 R12, RZ, RZ, 0x2 ;  /* 0x00000002ff0c7424 */ /* 0x000fe400078e00ff */
[----:B------:R-:W-:-:S07]  /*108d0*/  IMAD.MOV.U32 R2, RZ, RZ, R14 ;  /* 0x000000ffff027224 */ /* 0x000fce00078e000e */
[----:B------:R-:W-:Y:S05]  /*108e0*/  WARPSYNC.COLLECTIVE R15, `(.L_x_527) ;  /* 0x000000000f087348 */ /* 0x000fea0003c00000 */
[----:B------:R0:W1:Y:S02]  /*108f0*/  SHFL.IDX P6, R14, R13, R12, R11 ;  /* 0x0000000c0d0e7389 */ /* 0x00006400000c000b */
[----:B01----:R-:W-:Y:S01]  /*10900*/  ENDCOLLECTIVE ;  /* 0x000000000000791b */ /* 0x003fe20003800000 */
.L_x_527:
        /* <DEDUP_REMOVED lines=11> */
.L_x_528:
[----:B------:R-:W-:Y:S01]  /*109c0*/  MOV R13, R27 ;  /* 0x0000001b000d7202 */ /* 0x000fe20000000f00 */
[----:B------:R-:W-:Y:S02]  /*109d0*/  IMAD.MOV.U32 R12, RZ, RZ, 0x3 ;  /* 0x00000003ff0c7424 */ /* 0x000fe400078e00ff */
[----:B------:R-:W-:-:S07]  /*109e0*/  IMAD.MOV.U32 R2, RZ, RZ, R14 ;  /* 0x000000ffff027224 */ /* 0x000fce00078e000e */
[----:B------:R-:W-:Y:S05]  /*109f0*/  WARPSYNC.COLLECTIVE R15, `(.L_x_529) ;  /* 0x000000000f087348 */ /* 0x000fea0003c00000 */
[----:B------:R0:W1:Y:S02]  /*10a00*/  SHFL.IDX P6, R14, R13, R12, R11 ;  /* 0x0000000c0d0e7389 */ /* 0x00006400000c000b */
[----:B01----:R-:W-:Y:S01]  /*10a10*/  ENDCOLLECTIVE ;  /* 0x000000000000791b */ /* 0x003fe20003800000 */
.L_x_529:
        /* <DEDUP_REMOVED lines=11> */
.L_x_530:
[----:B------:R-:W-:Y:S01]  /*10ad0*/  IMAD.MOV.U32 R2, RZ, RZ, R14 ;  /* 0x000000ffff027224 */ /* 0x000fe200078e000e */
[----:B------:R-:W-:Y:S06]  /*10ae0*/  BRA `(.L_x_531) ;  /* 0xffffffc800f87947 */ /* 0x000fec000383ffff */
.L_x_450:
[----:B---3--:R3:W4:Y:S02]  /*10af0*/  SYNCS.PHASECHK.TRANS64.TRYWAIT P0, [R6+URZ+0x28c60], R17 ;  /* 0x028c6011060075a7 */ /* 0x008724000800017f */
[----:B----4-:R-:W-:Y:S05]  /*10b00*/  @!P0 NANOSLEEP.SYNCS 0x989680 ;  /* 0x009896800000895d */ /* 0x010fea0003900000 */
[----:B------:R-:W4:Y:S02]  /*10b10*/  @!P0 SYNCS.PHASECHK.TRANS64 P0, [R6+URZ+0x28c60], R17 ;  /* 0x028c6011060085a7 */ /* 0x000f24000800007f */
[----:B----4-:R-:W-:Y:S05]  /*10b20*/  @!P0 BRA `(.L_x_450) ;  /* 0xfffffffc00f08947 */ /* 0x010fea000383ffff */
[----:B------:R-:W-:Y:S05]  /*10b30*/  BRA `(.L_x_532) ;  /* 0xffffffcc00487947 */ /* 0x000fea000383ffff */
.L_x_451:
[----:B------:R-:W-:Y:S01]  /*10b40*/  BSSY B1, `(.L_x_533) ;  /* 0x0000008000017945 */ /* 0x000fe20003800000 */
[----:B------:R-:W-:Y:S02]  /*10b50*/  IMAD.MOV.U32 R13, RZ, RZ, R10 ;  /* 0x000000ffff0d7224 */ /* 0x000fe400078e000a */
[----:B------:R-:W-:Y:S02]  /*10b60*/  IMAD.MOV.U32 R12, RZ, RZ, RZ ;  /* 0x000000ffff0c7224 */ /* 0x000fe400078e00ff */
[----:B------:R-:W-:Y:S02]  /*10b70*/  IMAD.MOV.U32 R11, RZ, RZ, 0x181f ;  /* 0x0000181fff0b7424 */ /* 0x000fe400078e00ff */
[----:B------:R-:W-:-:S07]  /*10b80*/  IMAD.MOV.U32 R15, RZ, RZ, -0x1 ;  /* 0xffffffffff0f7424 */ /* 0x000fce00078e00ff */
[----:B-12---:R-:W-:Y:S05]  /*10b90*/  WARPSYNC.COLLECTIVE R15, `(.L_x_534) ;  /* 0x000000000f087348 */ /* 0x006fea0003c00000 */
[----:B------:R0:W3:Y:S02]  /*10ba0*/  SHFL.IDX P6, R14, R13, R12, R11 ;  /* 0x0000000c0d0e7389 */ /* 0x0000e400000c000b */
[----:B0123--:R-:W-:Y:S01]  /*10bb0*/  ENDCOLLECTIVE ;  /* 0x000000000000791b */ /* 0x00ffe20003800000 */
.L_x_534:
[----:B------:R-:W-:Y:S05]  /*10bc0*/  BSYNC B1 ;  /* 0x0000000000017941 */ /* 0x000fea0003800000 */
.L_x_533:
[----:B------:R-:W-:Y:S01]  /*10bd0*/  IMAD.MOV.U32 R13, RZ, RZ, R9 ;  /* 0x000000ffff0d7224 */ /* 0x000fe200078e0009 */
[----:B------:R-:W-:Y:S01]  /*10be0*/  MOV R3, R14 ;  /* 0x0000000e00037202 */ /* 0x000fe20000000f00 */
[----:B------:R-:W-:Y:S01]  /*10bf0*/  IMAD.MOV.U32 R12, RZ, RZ, RZ ;  /* 0x000000ffff0c7224 */ /* 0x000fe200078e00ff */
[C---:B------:R-:W-:Y:S01]  /*10c00*/  LOP3.LUT P2, RZ, R22.reuse, 0x40, RZ, 0xc0, !PT ;  /* 0x0000004016ff7812 */ /* 0x040fe2000784c0ff */
[----:B------:R-:W-:Y:S01]  /*10c10*/  IMAD.MOV.U32 R11, RZ, RZ, 0x181f ;  /* 0x0000181fff0b7424 */ /* 0x000fe200078e00ff */
[C---:B------:R-:W-:Y:S01]  /*10c20*/  LOP3.LUT P1, RZ, R22.reuse, 0x20, RZ, 0xc0, !PT ;  /* 0x0000002016ff7812 */ /* 0x040fe2000782c0ff */
[----:B------:R-:W-:Y:S01]  /*10c30*/  IMAD.MOV.U32 R15, RZ, RZ, -0x1 ;  /* 0xffffffffff0f7424 */ /* 0x000fe200078e00ff */
[----:B------:R-:W-:Y:S01]  /*10c40*/  LOP3.LUT R22, R22, 0xffffbfff, RZ, 0xc0, !PT ;  /* 0xffffbfff16167812 */ /* 0x000fe200078ec0ff */
[----:B------:R-:W-:-:S10]  /*10c50*/  IMAD R17, R17, 0x2, R23 ;  /* 0x0000000211117824 */ /* 0x000fd400078e0217 */
[----:B------:R-:W-:Y:S05]  /*10c60*/  WARPSYNC.COLLECTIVE R15, `(.L_x_535) ;  /* 0x000000000f087348 */ /* 0x000fea0003c00000 */
[----:B------:R0:W1:Y:S02]  /*10c70*/  SHFL.IDX P6, R14, R13, R12, R11 ;  /* 0x0000000c0d0e7389 */ /* 0x00006400000c000b */
[----:B01----:R-:W-:Y:S01]  /*10c80*/  ENDCOLLECTIVE ;  /* 0x000000000000791b */ /* 0x003fe20003800000 */
.L_x_535:
[----:B------:R-:W-:-:S04]  /*10c90*/  @P3 LOP3.LUT R22, R22, 0x4000, RZ, 0xfc, !PT ;  /* 0x0000400016163812 */ /* 0x000fc800078efcff */
[C---:B------:R-:W-:Y:S01]  /*10ca0*/  LOP3.LUT P3, RZ, R22.reuse, 0x10, RZ, 0xc0, !PT ;  /* 0x0000001016ff7812 */ /* 0x040fe2000786c0ff */
[----:B------:R-:W-:Y:S01]  /*10cb0*/  IMAD.MOV.U32 R13, RZ, RZ, R10 ;  /* 0x000000ffff0d7224 */ /* 0x000fe200078e000a */
[----:B------:R-:W-:Y:S01]  /*10cc0*/  MOV R12, 0x1 ;  /* 0x00000001000c7802 */ /* 0x000fe20000000f00 */
[----:B------:R-:W-:Y:S01]  /*10cd0*/  IMAD.MOV.U32 R2, RZ, RZ, R14 ;  /* 0x000000ffff027224 */ /* 0x000fe200078e000e */
[C---:B------:R-:W-:Y:S02]  /*10ce0*/  LOP3.LUT P6, RZ, R22.reuse, 0x80, RZ, 0xc0, !PT ;  /* 0x0000008016ff7812 */ /* 0x040fe400078cc0ff */
[----:B------:R-:W-:Y:S02]  /*10cf0*/  LOP3.LUT R22, R22, 0xfffeffff, RZ, 0xc0, !PT ;  /* 0xfffeffff16167812 */ /* 0x000fe400078ec0ff */
[----:B------:R-:W-:-:S05]  /*10d00*/  IADD3 R2, P0, R2, R0, RZ ;  /* 0x0000000002027210 */ /* 0x000fca0007f1e0ff */
[----:B------:R-:W-:Y:S01]  /*10d10*/  @P3 LOP3.LUT R22, R22, 0x10000, RZ, 0xfc, !PT ;  /* 0x0001000016163812 */ /* 0x000fe200078efcff */
[----:B------:R-:W-:Y:S01]  /*10d20*/  IMAD.X R3, RZ, RZ, R3, P0 ;  /* 0x000000ffff037224 */ /* 0x000fe200000e0603 */
[----:B------:R-:W-:-:S04]  /*10d30*/  ISETP.NE.U32.AND P0, PT, R30, RZ, PT ;  /* 0x000000ff1e00720c */ /* 0x000fc80003f05070 */
[----:B------:R-:W-:Y:S01]  /*10d40*/  @!PT LDS RZ, [RZ] ;  /* 0x00000000fffff984 */ /* 0x000fe20000000800 */
[----:B------:R-:W-:Y:S01]  /*10d50*/  @!PT LDS RZ, [RZ] ;  /* 0x00000000fffff984 */ /* 0x000fe20000000800 */
[----:B------:R-:W-:Y:S01]  /*10d60*/  @!PT LDS RZ, [RZ] ;  /* 0x00000000fffff984 */ /* 0x000fe20000000800 */
[----:B------:R0:W-:Y:S09]  /*10d70*/  LDGSTS.E.BYPASS.LTC128B.128 [R17+0x400], desc[UR50][R2.64], !P6 ;  /* 0x0040000002117fae */ /* 0x0001f2000f101d72 */
[----:B0-----:R-:W-:Y:S05]  /*10d80*/  WARPSYNC.COLLECTIVE R15, `(.L_x_536) ;  /* 0x000000000f087348 */ /* 0x001fea0003c00000 */
[----:B------:R1:W2:Y:S02]  /*10d90*/  SHFL.IDX P6, R14, R13, R12, R11 ;  /* 0x0000000c0d0e7389 */ /* 0x0002a400000c000b */
[----:B012---:R-:W-:Y:S01]  /*10da0*/  ENDCOLLECTIVE ;  /* 0x000000000000791b */ /* 0x007fe20003800000 */
.L_x_536:
[----:B------:R-:W-:Y:S01]  /*10db0*/  @!PT LDS RZ, [RZ] ;  /* 0x00000000fffff984 */ /* 0x000fe20000000800 */
[----:B------:R-:W-:Y:S01]  /*10dc0*/  @!PT LDS RZ, [RZ] ;  /* 0x00000000fffff984 */ /* 0x000fe20000000800 */
[----:B------:R-:W-:Y:S01]  /*10dd0*/  @!PT LDS RZ, [RZ] ;  /* 0x00000000fffff984 */ /* 0x000fe20000000800 */
[----:B------:R0:W-:Y:S04]  /*10de0*/  LDGSTS.E.BYPASS.LTC128B.128 [R17+0x2400], desc[UR50][R2.64+0x80], !P2 ;  /* 0x0240008002117fae */ /* 0x0001e8000d101d72 */
[----:B------:R0:W-:Y:S01]  /*10df0*/  LDGSTS.E.BYPASS.LTC128B.128 [R17+0x4400], desc[UR50][R2.64+0x100], !P1 ;  /* 0x0440010002117fae */ /* 0x0001e2000c901d72 */
[----:B------:R-:W-:-:S03]  /*10e00*/  ISETP.NE.U32.AND P1, PT, R29, RZ, PT ;  /* 0x000000ff1d00720c */ /* 0x000fc60003f25070 */
[----:B------:R0:W-:Y:S01]  /*10e10*/  LDGSTS.E.BYPASS.LTC128B.128 [R17+0x6400], desc[UR50][R2.64+0x180], !P3 ;  /* 0x0640018002117fae */ /* 0x0001e2000d901d72 */
[----:B------:R-:W-:Y:S01]  /*10e20*/  LOP3.LUT P3, RZ, R22, 0x80, RZ, 0xc0, !PT ;  /* 0x0000008016ff7812 */ /* 0x000fe2000786c0ff */
[----:B------:R-:W-:Y:S02]  /*10e30*/  IMAD.MOV.U32 R13, RZ, RZ, R9 ;  /* 0x000000ffff0d7224 */ /* 0x000fe400078e0009 */
[----:B------:R0:W-:Y:S04]  /*10e40*/  LDGSTS.E.BYPASS.LTC128B.128 [R17+0x8400], desc[UR50][R2.64+0x200], !P5 ;  /* 0x0840020002117fae */ /* 0x0001e8000e901d72 */
[----:B------:R0:W-:Y:S01]  /*10e50*/  LDGSTS.E.BYPASS.LTC128B.128 [R17+0xa400], desc[UR50][R2.64+0x280], !P4 ;  /* 0x0a40028002117fae */ /* 0x0001e2000e101d72 */
[----:B------:R-:W-:-:S03]  /*10e60*/  IMAD.MOV.U32 R5, RZ, RZ, R14 ;  /* 0x000000ffff057224 */ /* 0x000fc600078e000e */
[----:B------:R0:W-:Y:S04]  /*10e70*/  LDGSTS.E.BYPASS.LTC128B.128 [R17+0xc400], desc[UR50][R2.64+0x300], P0 ;  /* 0x0c40030002117fae */ /* 0x0001e80008101d72 */
[----:B0-----:R-:W-:Y:S05]  /*10e80*/  WARPSYNC.COLLECTIVE R15, `(.L_x_537) ;  /* 0x000000000f087348 */ /* 0x001fea0003c00000 */
[----:B------:R1:W2:Y:S02]  /*10e90*/  SHFL.IDX P6, R14, R13, R12, R11 ;  /* 0x0000000c0d0e7389 */ /* 0x0002a400000c000b */
[----:B012---:R-:W-:Y:S01]  /*10ea0*/  ENDCOLLECTIVE ;  /* 0x000000000000791b */ /* 0x007fe20003800000 */
.L_x_537:
[----:B------:R-:W-:Y:S01]  /*10eb0*/  @!PT LDS RZ, [RZ] ;  /* 0x00000000fffff984 */ /* 0x000fe20000000800 */
[----:B------:R-:W-:Y:S01]  /*10ec0*/  @!PT LDS RZ, [RZ] ;  /* 0x00000000fffff984 */ /* 0x000fe20000000800 */
[----:B------:R-:W-:Y:S01]  /*10ed0*/  @!PT LDS RZ, [RZ] ;  /* 0x00000000fffff984 */ /* 0x000fe20000000800 */
[----:B------:R0:W-:Y:S01]  /*10ee0*/  LDGSTS.E.BYPASS.LTC128B.128 [R17+0xe400], desc[UR50][R2.64+0x380], P1 ;  /* 0x0e40038002117fae */ /* 0x0001e20008901d72 */
[----:B------:R-:W-:Y:S02]  /*10ef0*/  IMAD.MOV.U32 R13, RZ, RZ, R10 ;  /* 0x000000ffff0d7224 */ /* 0x000fe400078e000a */
[----:B------:R-:W-:Y:S01]  /*10f00*/  IMAD.MOV.U32 R12, RZ, RZ, 0x2 ;  /* 0x00000002ff0c7424 */ /* 0x000fe200078e00ff */
[----:B0-----:R-:W-:Y:S02]  /*10f10*/  IADD3 R2, P2, R14, R0, RZ ;  /* 0x000000000e027210 */ /* 0x001fe40007f5e0ff */
[----:B------:R-:W-:-:S03]  /*10f20*/  LOP3.LUT P6, RZ, R22, 0x20, RZ, 0xc0, !PT ;  /* 0x0000002016ff7812 */ /* 0x000fc600078cc0ff */
[----:B------:R-:W-:Y:S01]  /*10f30*/  IMAD.X R3, RZ, RZ, R5, P2 ;  /* 0x000000ffff037224 */ /* 0x000fe200010e0605 */
[----:B------:R-:W-:-:S04]  /*10f40*/  LOP3.LUT P2, RZ, R22, 0x40, RZ, 0xc0, !PT ;  /* 0x0000004016ff7812 */ /* 0x000fc8000784c0ff */
[----:B------:R0:W-:Y:S01]  /*10f50*/  LDGSTS.E.BYPASS.LTC128B.128 [R17+0xc00], desc[UR50][R2.64], !P3 ;  /* 0x00c0000002117fae */ /* 0x0001e2000d901d72 */
[C---:B------:R-:W-:Y:S02]  /*10f60*/  LOP3.LUT P3, RZ, R22.reuse, 0x10000, RZ, 0xc0, !PT ;  /* 0x0001000016ff7812 */ /* 0x040fe4000786c0ff */
[----:B------:R-:W-:-:S06]  /*10f70*/  LOP3.LUT R22, R22, 0xffff7fff, RZ, 0xc0, !PT ;  /* 0xffff7fff16167812 */ /* 0x000fcc00078ec0ff */
[----:B------:R0:W-:Y:S04]  /*10f80*/  LDGSTS.E.BYPASS.LTC128B.128 [R17+0x2c00], desc[UR50][R2.64+0x80], !P2 ;  /* 0x02c0008002117fae */ /* 0x0001e8000d101d72 */
[----:B------:R0:W-:Y:S01]  /*10f90*/  LDGSTS.E.BYPASS.LTC128B.128 [R17+0x4c00], desc[UR50][R2.64+0x100], !P6 ;  /* 0x04c0010002117fae */ /* 0x0001e2000f101d72 */
[----:B------:R-:W-:-:S07]  /*10fa0*/  @P3 LOP3.LUT R22, R22, 0x8000, RZ, 0xfc, !PT ;  /* 0x0000800016163812 */ /* 0x000fce00078efcff */
[----:B0-----:R-:W-:Y:S05]  /*10fb0*/  WARPSYNC.COLLECTIVE R15, `(.L_x_538) ;  /* 0x000000000f087348 */ /* 0x001fea0003c00000 */
[----:B------:R1:W2:Y:S02]  /*10fc0*/  SHFL.IDX P6, R14, R13, R12, R11 ;  /* 0x0000000c0d0e7389 */ /* 0x0002a400000c000b */
[----:B012---:R-:W-:Y:S01]  /*10fd0*/  ENDCOLLECTIVE ;  /* 0x000000000000791b */ /* 0x007fe20003800000 */
.L_x_538:
[----:B------:R-:W-:Y:S01]  /*10fe0*/  @!PT LDS RZ, [RZ] ;  /* 0x00000000fffff984 */ /* 0x000fe20000000800 */
[----:B------:R-:W-:Y:S01]  /*10ff0*/  @!PT LDS RZ, [RZ] ;  /* 0x00000000fffff984 */ /* 0x000fe20000000800 */
[----:B------:R-:W-:Y:S01]  /*11000*/  @!PT LDS RZ, [RZ] ;  /* 0x00000000fffff984 */ /* 0x000fe20000000800 */
[----:B------:R0:W-:Y:S01]  /*11010*/  LDGSTS.E.BYPASS.LTC128B.128 [R17+0x6c00], desc[UR50][R2.64+0x180], !P3 ;  /* 0x06c0018002117fae */ /* 0x0001e2000d901d72 */
[----:B------:R-:W-:-:S03]  /*11020*/  LOP3.LUT P3, RZ, R22, 0x80, RZ, 0xc0, !PT ;  /* 0x0000008016ff7812 */ /* 0x000fc6000786c0ff */
        /* <DEDUP_REMOVED lines=9> */
.L_x_539:
[----:B------:R-:W-:Y:S01]  /*110c0*/  MOV R13, R10 ;  /* 0x0000000a000d7202 */ /* 0x000fe20000000f00 */
        /* <DEDUP_REMOVED lines=9> */
[----:B------:R-:W-:-:S08]  /*11160*/  LOP3.LUT P3, RZ, R22, 0x8000, RZ, 0xc0, !PT ;  /* 0x0000800016ff7812 */ /* 0x000fd0000786c0ff */
[----:B------:R0:W-:Y:S04]  /*11170*/  LDGSTS.E.BYPASS.LTC128B.128 [R17+0x3400], desc[UR50][R2.64+0x80], !P2 ;  /* 0x0340008002117fae */ /* 0x0001e8000d101d72 */
[----:B------:R0:W-:Y:S02]  /*11180*/  LDGSTS.E.BYPASS.LTC128B.128 [R17+0x5400], desc[UR50][R2.64+0x100], !P6 ;  /* 0x0540010002117fae */ /* 0x0001e4000f101d72 */
[----:B0-----:R-:W-:Y:S05]  /*11190*/  WARPSYNC.COLLECTIVE R15, `(.L_x_540) ;  /* 0x000000000f087348 */ /* 0x001fea0003c00000 */
[----:B------:R1:W2:Y:S02]  /*111a0*/  SHFL.IDX P6, R14, R13, R12, R11 ;  /* 0x0000000c0d0e7389 */ /* 0x0002a400000c000b */
[----:B012---:R-:W-:Y:S01]  /*111b0*/  ENDCOLLECTIVE ;  /* 0x000000000000791b */ /* 0x007fe20003800000 */
.L_x_540:
        /* <DEDUP_REMOVED lines=14> */
.L_x_541:
[----:B------:R-:W-:Y:S05]  /*112a0*/  BRA `(.L_x_542) ;  /* 0xffffffc800b47947 */ /* 0x000fea000383ffff */
.L_x_459:
[----:B------:R-:W-:Y:S01]  /*112b0*/  BSSY B0, `(.L_x_543) ;  /* 0x0000008000007945 */ /* 0x000fe20003800000 */
[----:B------:R-:W-:Y:S02]  /*112c0*/  IMAD.MOV.U32 R13, RZ, RZ, R16 ;  /* 0x000000ffff0d7224 */ /* 0x000fe400078e0010 */
[----:B------:R-:W-:Y:S02]  /*112d0*/  IMAD.MOV.U32 R12, RZ, RZ, RZ ;  /* 0x000000ffff0c7224 */ /* 0x000fe400078e00ff */
[----:B------:R-:W-:Y:S02]  /*112e0*/  IMAD.MOV.U32 R11, RZ, RZ, 0x1f ;  /* 0x0000001fff0b7424 */ /* 0x000fe400078e00ff */
[----:B------:R-:W-:-:S07]  /*112f0*/  IMAD.MOV.U32 R15, RZ, RZ, -0x1 ;  /* 0xffffffffff0f7424 */ /* 0x000fce00078e00ff */
[----:B0123--:R-:W-:Y:S05]  /*11300*/  WARPSYNC.COLLECTIVE R15, `(.L_x_544) ;  /* 0x000000000f087348 */ /* 0x00ffea0003c00000 */
[----:B------:R4:W0:Y:S02]  /*11310*/  SHFL.IDX P6, R14, R13, R12, R11 ;  /* 0x0000000c0d0e7389 */ /* 0x00082400000c000b */
[----:B01234-:R-:W-:Y:S01]  /*11320*/  ENDCOLLECTIVE ;  /* 0x000000000000791b */ /* 0x01ffe20003800000 */
.L_x_544:
[----:B------:R-:W-:Y:S05]  /*11330*/  BSYNC B0 ;  /* 0x0000000000007941 */ /* 0x000fea0003800000 */
.L_x_543:
[----:B------:R-:W-:Y:S01]  /*11340*/  MOV R13, R16 ;  /* 0x00000010000d7202 */ /* 0x000fe20000000f00 */
[----:B------:R-:W-:Y:S02]  /*11350*/  IMAD.MOV.U32 R12, RZ, RZ, 0x1 ;  /* 0x00000001ff0c7424 */ /* 0x000fe400078e00ff */
[----:B------:R-:W-:Y:S02]  /*11360*/  IMAD.MOV.U32 R11, RZ, RZ, 0x1f ;  /* 0x0000001fff0b7424 */ /* 0x000fe400078e00ff */
[----:B------:R-:W-:Y:S02]  /*11370*/  IMAD.MOV.U32 R15, RZ, RZ, -0x1 ;  /* 0xffffffffff0f7424 */ /* 0x000fe400078e00ff */
[----:B------:R-:W-:Y:S02]  /*11380*/  IMAD.IADD R5, R19, 0x1, R8 ;  /* 0x0000000113057824 */ /* 0x000fe400078e0208 */
[----:B------:R-:W-:-:S07]  /*11390*/  IMAD.MOV.U32 R0, RZ, RZ, R14 ;  /* 0x000000ffff007224 */ /* 0x000fce00078e000e */
[----:B------:R-:W-:Y:S05]  /*113a0*/  WARPSYNC.COLLECTIVE R15, `(.L_x_545) ;  /* 0x000000000f087348 */ /* 0x000fea0003c00000 */
[----:B------:R0:W1:Y:S02]  /*113b0*/  SHFL.IDX P6, R14, R13, R12, R11 ;  /* 0x0000000c0d0e7389 */ /* 0x00006400000c000b */
[----:B01----:R-:W-:Y:S01]  /*113c0*/  ENDCOLLECTIVE ;  /* 0x000000000000791b */ /* 0x003fe20003800000 */
.L_x_545:
[----:B------:R-:W-:Y:S02]  /*113d0*/  ULDC UR4, c[0x0][0xc3c] ;  /* 0x00030f0000047ab9 */ /* 0x000fe40000000800 */
[----:B------:R-:W-:-:S13]  /*113e0*/  ISETP.GE.OR P1, PT, R5, UR4, !P0 ;  /* 0x0000000405007c0c */ /* 0x000fda000c726670 */
[----:B------:R-:W0:Y:S01]  /*113f0*/  @!P1 LDC.64 R2, c[0x0][0xc80] ;  /* 0x00032000ff029b82 */ /* 0x000e220000000a00 */
[----:B------:R-:W-:Y:S01]  /*11400*/  MOV R11, RZ ;  /* 0x000000ff000b7202 */ /* 0x000fe20000000f00 */
[----:B------:R-:W-:Y:S02]  /*11410*/  IMAD.MOV.U32 R4, RZ, RZ, R14 ;  /* 0x000000ffff047224 */ /* 0x000fe400078e000e */
[----:B0-----:R-:W-:-:S06]  /*11420*/  @!P1 IMAD.WIDE R2, R5, 0x4, R2 ;  /* 0x0000000405029825 */ /* 0x001fcc00078e0202 */
[----:B------:R-:W2:Y:S01]  /*11430*/  @!P1 LDG.E R2, desc[UR50][R2.64] ;  /* 0x0000003202029981 */ /* 0x000ea2000c1e1900 */
[----:B------:R-:W-:Y:S01]  /*11440*/  IMAD.MOV.U32 R5, RZ, RZ, RZ ;  /* 0x000000ffff057224 */ /* 0x000fe200078e00ff */
[C---:B------:R-:W-:Y:S02]  /*11450*/  ISETP.GE.U32.AND P2, PT, R8.reuse, 0x2, PT ;  /* 0x000000020800780c */ /* 0x040fe40003f46070 */
[C---:B------:R-:W-:Y:S02]  /*11460*/  ISETP.GE.U32.AND P3, PT, R8.reuse, 0x4, PT ;  /* 0x000000040800780c */ /* 0x040fe40003f66070 */
[C---:B------:R-:W-:Y:S02]  /*11470*/  ISETP.GE.U32.AND P4, PT, R8.reuse, 0x8, PT ;  /* 0x000000080800780c */ /* 0x040fe40003f86070 */
[C---:B------:R-:W-:Y:S01]  /*11480*/  ISETP.GE.U32.AND P5, PT, R8.reuse, 0x10, PT ;  /* 0x000000100800780c */ /* 0x040fe20003fa6070 */
[----:B--2---:R-:W-:Y:S01]  /*11490*/  @!P1 IMAD.MOV.U32 R5, RZ, RZ, R2 ;  /* 0x000000ffff059224 */ /* 0x004fe200078e0002 */
[----:B------:R-:W-:-:S03]  /*114a0*/  ISETP.NE.AND P1, PT, R8, RZ, PT ;  /* 0x000000ff0800720c */ /* 0x000fc60003f25270 */
[----:B------:R-:W-:-:S10]  /*114b0*/  IMAD.MOV.U32 R13, RZ, RZ, R5 ;  /* 0x000000ffff0d7224 */ /* 0x000fd400078e0005 */
[----:B------:R-:W-:Y:S05]  /*114c0*/  WARPSYNC.COLLECTIVE R15, `(.L_x_546) ;  /* 0x000000000f087348 */ /* 0x000fea0003c00000 */
[----:B------:R0:W1:Y:S02]  /*114d0*/  SHFL.UP P6, R14, R13, R12, R11 ;  /* 0x0400000c0d0e7389 */ /* 0x00006400000c000b */
[----:B01----:R-:W-:Y:S01]  /*114e0*/  ENDCOLLECTIVE ;  /* 0x000000000000791b */ /* 0x003fe20003800000 */
.L_x_546:
[----:B------:R-:W-:Y:S01]  /*114f0*/  IMAD.MOV.U32 R12, RZ, RZ, 0x2 ;  /* 0x00000002ff0c7424 */ /* 0x000fe200078e00ff */
[----:B------:R-:W-:-:S05]  /*11500*/  SEL R6, R14, RZ, P1 ;  /* 0x000000ff0e067207 */ /* 0x000fca0000800000 */
[----:B------:R-:W-:-:S04]  /*11510*/  IMAD.IADD R6, R5, 0x1, R6 ;  /* 0x0000000105067824 */ /* 0x000fc800078e0206 */
[----:B------:R-:W-:-:S07]  /*11520*/  IMAD.MOV.U32 R13, RZ, RZ, R6 ;  /* 0x000000ffff0d7224 */ /* 0x000fce00078e0006 */
[----:B------:R-:W-:Y:S05]  /*11530*/  WARPSYNC.COLLECTIVE R15, `(.L_x_547) ;  /* 0x000000000f087348 */ /* 0x000fea0003c00000 */
[----:B------:R0:W1:Y:S02]  /*11540*/  SHFL.UP P6, R14, R13, R12, R11 ;  /* 0x0400000c0d0e7389 */ /* 0x00006400000c000b */
[----:B01----:R-:W-:Y:S01]  /*11550*/  ENDCOLLECTIVE ;  /* 0x000000000000791b */ /* 0x003fe20003800000 */
.L_x_547:
[----:B------:R-:W-:Y:S01]  /*11560*/  IMAD.MOV.U32 R12, RZ, RZ, 0x4 ;  /* 0x00000004ff0c7424 */ /* 0x000fe200078e00ff */
[----:B------:R-:W-:-:S05]  /*11570*/  SEL R7, R14, RZ, P2 ;  /* 0x000000ff0e077207 */ /* 0x000fca0001000000 */
[----:B------:R-:W-:-:S04]  /*11580*/  IMAD.IADD R7, R6, 0x1, R7 ;  /* 0x0000000106077824 */ /* 0x000fc800078e0207 */
[----:B------:R-:W-:-:S07]  /*11590*/  IMAD.MOV.U32 R13, RZ, RZ, R7 ;  /* 0x000000ffff0d7224 */ /* 0x000fce00078e0007 */
[----:B------:R-:W-:Y:S05]  /*115a0*/  WARPSYNC.COLLECTIVE R15, `(.L_x_548) ;  /* 0x000000000f087348 */ /* 0x000fea0003c00000 */
[----:B------:R0:W1:Y:S02]  /*115b0*/  SHFL.UP P6, R14, R13, R12, R11 ;  /* 0x0400000c0d0e7389 */ /* 0x00006400000c000b */
[----:B01----:R-:W-:Y:S01]  /*115c0*/  ENDCOLLECTIVE ;  /* 0x000000000000791b */ /* 0x003fe20003800000 */
.L_x_548:
[----:B------:R-:W-:Y:S02]  /*115d0*/  MOV R12, 0x8 ;  /* 0x00000008000c7802 */ /* 0x000fe40000000f00 */
[----:B------:R-:W-:-:S05]  /*115e0*/  SEL R2, R14, RZ, P3 ;  /* 0x000000ff0e027207 */ /* 0x000fca0001800000 */
[----:B------:R-:W-:-:S04]  /*115f0*/  IMAD.IADD R2, R7, 0x1, R2 ;  /* 0x0000000107027824 */ /* 0x000fc800078e0202 */
[----:B------:R-:W-:-:S07]  /*11600*/  IMAD.MOV.U32 R13, RZ, RZ, R2 ;  /* 0x000000ffff0d7224 */ /* 0x000fce00078e0002 */
[----:B------:R-:W-:Y:S05]  /*11610*/  WARPSYNC.COLLECTIVE R15, `(.L_x_549) ;  /* 0x000000000f087348 */ /* 0x000fea0003c00000 */
[----:B------:R0:W1:Y:S02]  /*11620*/  SHFL.UP P6, R14, R13, R12, R11 ;  /* 0x0400000c0d0e7389 */ /* 0x00006400000c000b */
[----:B01----:R-:W-:Y:S01]  /*11630*/  ENDCOLLECTIVE ;  /* 0x000000000000791b */ /* 0x003fe20003800000 */
.L_x_549:
[----:B------:R-:W-:Y:S01]  /*11640*/  IMAD.MOV.U32 R12, RZ, RZ, 0x10 ;  /* 0x00000010ff0c7424 */ /* 0x000fe200078e00ff */
[----:B------:R-:W-:-:S05]  /*11650*/  SEL R3, R14, RZ, P4 ;  /* 0x000000ff0e037207 */ /* 0x000fca0002000000 */
[----:B------:R-:W-:-:S04]  /*11660*/  IMAD.IADD R3, R2, 0x1, R3 ;  /* 0x0000000102037824 */ /* 0x000fc800078e0203 */
[----:B------:R-:W-:-:S07]  /*11670*/  IMAD.MOV.U32 R13, RZ, RZ, R3 ;  /* 0x000000ffff0d7224 */ /* 0x000fce00078e0003 */
[----:B------:R-:W-:Y:S05]  /*11680*/  WARPSYNC.COLLECTIVE R15, `(.L_x_550) ;  /* 0x000000000f087348 */ /* 0x000fea0003c00000 */
[----:B------:R0:W1:Y:S02]  /*11690*/  SHFL.UP P6, R14, R13, R12, R11 ;  /* 0x0400000c0d0e7389 */ /* 0x00006400000c000b */
[----:B01----:R-:W-:Y:S01]  /*116a0*/  ENDCOLLECTIVE ;  /* 0x000000000000791b */ /* 0x003fe20003800000 */
.L_x_550:
[----:B------:R-:W-:Y:S02]  /*116b0*/  IMAD.MOV.U32 R12, RZ, RZ, 0x1f ;  /* 0x0000001fff0c7424 */ /* 0x000fe400078e00ff */
[----:B------:R-:W-:Y:S01]  /*116c0*/  IMAD.MOV.U32 R11, RZ, RZ, 0x1f ;  /* 0x0000001fff0b7424 */ /* 0x000fe200078e00ff */
[----:B------:R-:W-:-:S05]  /*116d0*/  SEL R2, R14, RZ, P5 ;  /* 0x000000ff0e027207 */ /* 0x000fca0002800000 */
[----:B------:R-:W-:-:S04]  /*116e0*/  IMAD.IADD R2, R3, 0x1, R2 ;  /* 0x0000000103027824 */ /* 0x000fc800078e0202 */
[----:B------:R-:W-:-:S07]  /*116f0*/  IMAD.MOV.U32 R13, RZ, RZ, R2 ;  /* 0x000000ffff0d7224 */ /* 0x000fce00078e0002 */
[----:B------:R-:W-:Y:S05]  /*11700*/  WARPSYNC.COLLECTIVE R15, `(.L_x_551) ;  /* 0x000000000f087348 */ /* 0x000fea0003c00000 */
[----:B------:R0:W1:Y:S02]  /*11710*/  SHFL.IDX P6, R14, R13, R12, R11 ;  /* 0x0000000c0d0e7389 */ /* 0x00006400000c000b */
[----:B01----:R-:W-:Y:S01]  /*11720*/  ENDCOLLECTIVE ;  /* 0x000000000000791b */ /* 0x003fe20003800000 */
.L_x_551:
[----:B------:R-:W-:Y:S05]  /*11730*/  BRA `(.L_x_552) ;  /* 0xffffffcc00487947 */ /* 0x000fea000383ffff */
.L_x_464:
[----:B------:R-:W-:Y:S01]  /*11740*/  BSSY B0, `(.L_x_553) ;  /* 0x0000008000007945 */ /* 0x000fe20003800000 */
[----:B-----5:R-:W-:Y:S01]  /*11750*/  IMAD.MOV.U32 R13, RZ, RZ, R5 ;  /* 0x000000ffff0d7224 */ /* 0x020fe200078e0005 */
[----:B------:R-:W-:Y:S01]  /*11760*/  MOV R12, 0x1 ;  /* 0x00000001000c7802 */ /* 0x000fe20000000f00 */
[----:B------:R-:W-:Y:S02]  /*11770*/  IMAD.MOV.U32 R11, RZ, RZ, RZ ;  /* 0x000000ffff0b7224 */ /* 0x000fe400078e00ff */
[----:B------:R-:W-:-:S07]  /*11780*/  IMAD.MOV.U32 R15, RZ, RZ, -0x1 ;  /* 0xffffffffff0f7424 */ /* 0x000fce00078e00ff */
[----:B01----:R-:W-:Y:S05]  /*11790*/  WARPSYNC.COLLECTIVE R15, `(.L_x_554) ;  /* 0x000000000f087348 */ /* 0x003fea0003c00000 */
[----:B------:R2:W3:Y:S02]  /*117a0*/  SHFL.UP P6, R14, R13, R12, R11 ;  /* 0x0400000c0d0e7389 */ /* 0x0004e400000c000b */
[----:B0123--:R-:W-:Y:S01]  /*117b0*/  ENDCOLLECTIVE ;  /* 0x000000000000791b */ /* 0x00ffe20003800000 */
.L_x_554:
[----:B------:R-:W-:Y:S05]  /*117c0*/  BSYNC B0 ;  /* 0x0000000000007941 */ /* 0x000fea0003800000 */
.L_x_553:
[----:B------:R-:W-:Y:S01]  /*117d0*/  SEL R14, R14, RZ, P1 ;  /* 0x000000ff0e0e7207 */ /* 0x000fe20000800000 */
[----:B------:R-:W-:Y:S02]  /*117e0*/  IMAD.MOV.U32 R12, RZ, RZ, 0x2 ;  /* 0x00000002ff0c7424 */ /* 0x000fe400078e00ff */
[----:B------:R-:W-:Y:S02]  /*117f0*/  IMAD.MOV.U32 R11, RZ, RZ, RZ ;  /* 0x000000ffff0b7224 */ /* 0x000fe400078e00ff */
[----:B------:R-:W-:Y:S02]  /*11800*/  IMAD.IADD R13, R5, 0x1, R14 ;  /* 0x00000001050d7824 */ /* 0x000fe400078e020e */
[----:B------:R-:W-:-:S07]  /*11810*/  IMAD.MOV.U32 R15, RZ, RZ, -0x1 ;  /* 0xffffffffff0f7424 */ /* 0x000fce00078e00ff */
[----:B------:R-:W-:Y:S05]  /*11820*/  WARPSYNC.COLLECTIVE R15, `(.L_x_555) ;  /* 0x000000000f087348 */ /* 0x000fea0003c00000 */
[----:B------:R0:W1:Y:S02]  /*11830*/  SHFL.UP P6, R14, R13, R12, R11 ;  /* 0x0400000c0d0e7389 */ /* 0x00006400000c000b */
[----:B01----:R-:W-:Y:S01]  /*11840*/  ENDCOLLECTIVE ;  /* 0x000000000000791b */ /* 0x003fe20003800000 */
.L_x_555:
[----:B------:R-:W-:Y:S02]  /*11850*/  MOV R12, 0x4 ;  /* 0x00000004000c7802 */ /* 0x000fe40000000f00 */
[----:B------:R-:W-:-:S05]  /*11860*/  SEL R2, R14, RZ, P2 ;  /* 0x000000ff0e027207 */ /* 0x000fca0001000000 */
[----:B------:R-:W-:-:S04]  /*11870*/  IMAD.IADD R2, R13, 0x1, R2 ;  /* 0x000000010d027824 */ /* 0x000fc800078e0202 */
[----:B------:R-:W-:-:S07]  /*11880*/  IMAD.MOV.U32 R13, RZ, RZ, R2 ;  /* 0x000000ffff0d7224 */ /* 0x000fce00078e0002 */
[----:B------:R-:W-:Y:S05]  /*11890*/  WARPSYNC.COLLECTIVE R15, `(.L_x_556) ;  /* 0x000000000f087348 */ /* 0x000fea0003c00000 */
[----:B------:R0:W1:Y:S02]  /*118a0*/  SHFL.UP P6, R14, R13, R12, R11 ;  /* 0x0400000c0d0e7389 */ /* 0x00006400000c000b */
[----:B01----:R-:W-:Y:S01]  /*118b0*/  ENDCOLLECTIVE ;  /* 0x000000000000791b */ /* 0x003fe20003800000 */
.L_x_556:
[----:B------:R-:W-:Y:S01]  /*118c0*/  IMAD.MOV.U32 R12, RZ, RZ, 0x8 ;  /* 0x00000008ff0c7424 */ /* 0x000fe200078e00ff */
[----:B------:R-:W-:-:S05]  /*118d0*/  SEL R3, R14, RZ, P3 ;  /* 0x000000ff0e037207 */ /* 0x000fca0001800000 */
[----:B------:R-:W-:-:S04]  /*118e0*/  IMAD.IADD R3, R2, 0x1, R3 ;  /* 0x0000000102037824 */ /* 0x000fc800078e0203 */
[----:B------:R-:W-:-:S07]  /*118f0*/  IMAD.MOV.U32 R13, RZ, RZ, R3 ;  /* 0x000000ffff0d7224 */ /* 0x000fce00078e0003 */
[----:B------:R-:W-:Y:S05]  /*11900*/  WARPSYNC.COLLECTIVE R15, `(.L_x_557) ;  /* 0x000000000f087348 */ /* 0x000fea0003c00000 */
[----:B------:R0:W1:Y:S02]  /*11910*/  SHFL.UP P6, R14, R13, R12, R11 ;  /* 0x0400000c0d0e7389 */ /* 0x00006400000c000b */
[----:B01----:R-:W-:Y:S01]  /*11920*/  ENDCOLLECTIVE ;  /* 0x000000000000791b */ /* 0x003fe20003800000 */
.L_x_557:
[----:B------:R-:W-:Y:S01]  /*11930*/  IMAD.MOV.U32 R12, RZ, RZ, 0x10 ;  /* 0x00000010ff0c7424 */ /* 0x000fe200078e00ff */
[----:B------:R-:W-:-:S05]  /*11940*/  SEL R4, R14, RZ, P4 ;  /* 0x000000ff0e047207 */ /* 0x000fca0002000000 */
[----:B------:R-:W-:-:S04]  /*11950*/  IMAD.IADD R4, R3, 0x1, R4 ;  /* 0x0000000103047824 */ /* 0x000fc800078e0204 */
[----:B------:R-:W-:-:S07]  /*11960*/  IMAD.MOV.U32 R13, RZ, RZ, R4 ;  /* 0x000000ffff0d7224 */ /* 0x000fce00078e0004 */
[----:B------:R-:W-:Y:S05]  /*11970*/  WARPSYNC.COLLECTIVE R15, `(.L_x_558) ;  /* 0x000000000f087348 */ /* 0x000fea0003c00000 */
[----:B------:R0:W1:Y:S02]  /*11980*/  SHFL.UP P6, R14, R13, R12, R11 ;  /* 0x0400000c0d0e7389 */ /* 0x00006400000c000b */
[----:B01----:R-:W-:Y:S01]  /*11990*/  ENDCOLLECTIVE ;  /* 0x000000000000791b */ /* 0x003fe20003800000 */
.L_x_558:
[----:B------:R-:W-:Y:S01]  /*119a0*/  MOV R12, 0x1f ;  /* 0x0000001f000c7802 */ /* 0x000fe20000000f00 */
[----:B------:R-:W-:Y:S01]  /*119b0*/  IMAD.MOV.U32 R11, RZ, RZ, 0x1f ;  /* 0x0000001fff0b7424 */ /* 0x000fe200078e00ff */
[----:B------:R-:W-:-:S05]  /*119c0*/  SEL R3, R14, RZ, P5 ;  /* 0x000000ff0e037207 */ /* 0x000fca0002800000 */
[----:B------:R-:W-:-:S04]  /*119d0*/  IMAD.IADD R2, R4, 0x1, R3 ;  /* 0x0000000104027824 */ /* 0x000fc800078e0203 */
[----:B------:R-:W-:-:S07]  /*119e0*/  IMAD.MOV.U32 R13, RZ, RZ, R2 ;  /* 0x000000ffff0d7224 */ /* 0x000fce00078e0002 */
[----:B------:R-:W-:Y:S05]  /*119f0*/  WARPSYNC.COLLECTIVE R15, `(.L_x_559) ;  /* 0x000000000f087348 */ /* 0x000fea0003c00000 */
[----:B------:R0:W1:Y:S02]  /*11a00*/  SHFL.IDX P6, R14, R13, R12, R11 ;  /* 0x0000000c0d0e7389 */ /* 0x00006400000c000b */
[----:B01----:R-:W-:Y:S01]  /*11a10*/  ENDCOLLECTIVE ;  /* 0x000000000000791b */ /* 0x003fe20003800000 */
.L_x_559:
[----:B------:R-:W-:Y:S05]  /*11a20*/  BRA `(.L_x_560) ;  /* 0xffffffcc00287947 */ /* 0x000fea000383ffff */
.L_x_466:
[----:B------:R-:W-:Y:S01]  /*11a30*/  BSSY B0, `(.L_x_561) ;  /* 0x0000006000007945 */ /* 0x000fe20003800000 */
[----:B------:R-:W-:Y:S01]  /*11a40*/  PLOP3.LUT P6, PT, P6, PT, PT, 0x8, 0x0 ;  /* 0x000000000000781c */ /* 0x000fe200037ce170 */
[----:B------:R-:W-:-:S12]  /*11a50*/  IMAD.MOV.U32 R15, RZ, RZ, -0x1 ;  /* 0xffffffffff0f7424 */ /* 0x000fd800078e00ff */
[----:B01----:R-:W-:Y:S05]  /*11a60*/  WARPSYNC.COLLECTIVE R15, `(.L_x_562) ;  /* 0x000000000f087348 */ /* 0x003fea0003c00000 */
[----:B------:R-:W-:Y:S01]  /*11a70*/  VOTE.ANY R14, PT, P6 ;  /* 0x00000000000e7806 */ /* 0x000fe200030e0100 */
[----:B01----:R-:W-:Y:S06]  /*11a80*/  ENDCOLLECTIVE ;  /* 0x000000000000791b */ /* 0x003fec0003800000 */
.L_x_562:
[----:B------:R-:W-:Y:S05]  /*11a90*/  BSYNC B0 ;  /* 0x0000000000007941 */ /* 0x000fea0003800000 */
.L_x_561:
[----:B------:R-:W-:Y:S02]  /*11aa0*/  IMAD.MOV.U32 R3, RZ, RZ, R14 ;  /* 0x000000ffff037224 */ /* 0x000fe400078e000e */
[----:B------:R-:W-:Y:S02]  /*11ab0*/  IMAD.MOV.U32 R13, RZ, RZ, R5 ;  /* 0x000000ffff0d7224 */ /* 0x000fe400078e0005 */
[----:B------:R-:W0:Y:S01]  /*11ac0*/  POPC R4, R3 ;  /* 0x0000000300047309 */ /* 0x000e220000000000 */
[----:B------:R-:W-:Y:S02]  /*11ad0*/  IMAD.MOV.U32 R11, RZ, RZ, 0x1f ;  /* 0x0000001fff0b7424 */ /* 0x000fe400078e00ff */
[----:B------:R-:W-:Y:S02]  /*11ae0*/  IMAD.MOV.U32 R15, RZ, RZ, -0x1 ;  /* 0xffffffffff0f7424 */ /* 0x000fe400078e00ff */
[----:B0-----:R-:W-:-:S07]  /*11af0*/  IMAD.MOV.U32 R12, RZ, RZ, R4 ;  /* 0x000000ffff0c7224 */ /* 0x001fce00078e0004 */
[----:B------:R-:W-:Y:S05]  /*11b00*/  WARPSYNC.COLLECTIVE R15, `(.L_x_563) ;  /* 0x000000000f087348 */ /* 0x000fea0003c00000 */
[----:B------:R0:W1:Y:S02]  /*11b10*/  SHFL.IDX P6, R14, R13, R12, R11 ;  /* 0x0000000c0d0e7389 */ /* 0x00006400000c000b */
[----:B01----:R-:W-:Y:S01]  /*11b20*/  ENDCOLLECTIVE ;  /* 0x000000000000791b */ /* 0x003fe20003800000 */
.L_x_563:
[----:B------:R-:W-:Y:S01]  /*11b30*/  IMAD.MOV.U32 R5, RZ, RZ, R14 ;  /* 0x000000ffff057224 */ /* 0x000fe200078e000e */
[----:B------:R-:W-:Y:S06]  /*11b40*/  BRA `(.L_x_564) ;  /* 0xffffffcc00187947 */ /* 0x000fec000383ffff */
.L_x_468:
[----:B------:R-:W-:Y:S01]  /*11b50*/  BSSY B0, `(.L_x_565) ;  /* 0x0000007000007945 */ /* 0x000fe20003800000 */
[----:B------:R-:W-:Y:S01]  /*11b60*/  MOV R13, R2 ;  /* 0x00000002000d7202 */ /* 0x000fe20000000f00 */
[----:B------:R-:W-:Y:S02]  /*11b70*/  IMAD.MOV.U32 R11, RZ, RZ, 0x1f ;  /* 0x0000001fff0b7424 */ /* 0x000fe400078e00ff */
[----:B------:R-:W-:-:S07]  /*11b80*/  IMAD.MOV.U32 R15, RZ, RZ, -0x1 ;  /* 0xffffffffff0f7424 */ /* 0x000fce00078e00ff */
[----:B0123--:R-:W-:Y:S05]  /*11b90*/  WARPSYNC.COLLECTIVE R15, `(.L_x_566) ;  /* 0x000000000f087348 */ /* 0x00ffea0003c00000 */
[----:B------:R4:W0:Y:S02]  /*11ba0*/  SHFL.IDX P6, R14, R13, R12, R11 ;  /* 0x0000000c0d0e7389 */ /* 0x00082400000c000b */
[----:B01234-:R-:W-:Y:S01]  /*11bb0*/  ENDCOLLECTIVE ;  /* 0x000000000000791b */ /* 0x01ffe20003800000 */
.L_x_566:
[----:B------:R-:W-:Y:S05]  /*11bc0*/  BSYNC B0 ;  /* 0x0000000000007941 */ /* 0x000fea0003800000 */
.L_x_565:
[----:B------:R-:W-:Y:S05]  /*11bd0*/  BRA `(.L_x_467) ;  /* 0xffffffcc00107947 */ /* 0x000fea000383ffff */
.L_x_472:
[----:B0-----:R0:W1:Y:S02]  /*11be0*/  SYNCS.PHASECHK.TRANS64.TRYWAIT P0, [R5+URZ+0x28c20], R0 ;  /* 0x028c2000050075a7 */ /* 0x001064000800017f */
[----:B-1----:R-:W-:Y:S05]  /*11bf0*/  @!P0 NANOSLEEP.SYNCS 0x989680 ;  /* 0x009896800000895d */ /* 0x002fea0003900000 */
[----:B------:R-:W1:Y:S02]  /*11c00*/  @!P0 SYNCS.PHASECHK.TRANS64 P0, [R5+URZ+0x28c20], R0 ;  /* 0x028c2000050085a7 */ /* 0x000e64000800007f */
[----:B-1----:R-:W-:Y:S05]  /*11c10*/  @!P0 BRA `(.L_x_472) ;  /* 0xfffffffc00f08947 */ /* 0x002fea000383ffff */
[----:B------:R-:W-:Y:S05]  /*11c20*/  BRA `(.L_x_567) ;  /* 0xffffffcc00fc7947 */ /* 0x000fea000383ffff */
.L_x_473:
[----:B------:R-:W1:Y:S01]  /*11c30*/  S2R R2, SR_TID.X ;  /* 0x0000000000027919 */ /* 0x000e620000002100 */
[----:B------:R-:W-:Y:S01]  /*11c40*/  BSSY B0, `(.L_x_568) ;  /* 0x000000a000007945 */ /* 0x000fe20003800000 */
[----:B------:R-:W-:Y:S02]  /*11c50*/  IMAD.MOV.U32 R12, RZ, RZ, RZ ;  /* 0x000000ffff0c7224 */ /* 0x000fe400078e00ff */
[----:B------:R-:W-:Y:S02]  /*11c60*/  IMAD.MOV.U32 R11, RZ, RZ, 0x1f ;  /* 0x0000001fff0b7424 */ /* 0x000fe400078e00ff */
[----:B------:R-:W-:Y:S01]  /*11c70*/  IMAD.MOV.U32 R15, RZ, RZ, -0x1 ;  /* 0xffffffffff0f7424 */ /* 0x000fe200078e00ff */
[----:B-1----:R-:W-:-:S04]  /*11c80*/  SHF.R.U32.HI R2, RZ, 0x5, R2 ;  /* 0x00000005ff027819 */ /* 0x002fc80000011602 */
[----:B------:R-:W-:-:S05]  /*11c90*/  LOP3.LUT R2, R2, 0x3, RZ, 0xc0, !PT ;  /* 0x0000000302027812 */ /* 0x000fca00078ec0ff */
[----:B------:R-:W-:-:S07]  /*11ca0*/  IMAD.MOV.U32 R13, RZ, RZ, R2 ;  /* 0x000000ffff0d7224 */ /* 0x000fce00078e0002 */
[----:B0-234-:R-:W-:Y:S05]  /*11cb0*/  WARPSYNC.COLLECTIVE R15, `(.L_x_569) ;  /* 0x000000000f087348 */ /* 0x01dfea0003c00000 */
[----:B------:R1:W0:Y:S02]  /*11cc0*/  SHFL.IDX P6, R14, R13, R12, R11 ;  /* 0x0000000c0d0e7389 */ /* 0x00022400000c000b */
[----:B01234-:R-:W-:Y:S01]  /*11cd0*/  ENDCOLLECTIVE ;  /* 0x000000000000791b */ /* 0x01ffe20003800000 */
.L_x_569:
[----:B------:R-:W-:Y:S05]  /*11ce0*/  BSYNC B0 ;  /* 0x0000000000007941 */ /* 0x000fea0003800000 */
.L_x_568:
[----:B------:R-:W-:Y:S05]  /*11cf0*/  BRA `(.L_x_570) ;  /* 0xffffffcc00e47947 */ /* 0x000fea000383ffff */
.L_x_476:
[----:B------:R-:W-:Y:S01]  /*11d00*/  BSSY B1, `(.L_x_571) ;  /* 0x0000006000017945 */ /* 0x000fe20003800000 */
[----:B------:R-:W-:-:S07]  /*11d10*/  IMAD.MOV.U32 R15, RZ, RZ, -0x1 ;  /* 0xffffffffff0f7424 */ /* 0x000fce00078e00ff */
[----:B0-234-:R-:W-:Y:S05]  /*11d20*/  WARPSYNC.COLLECTIVE R15, `(.L_x_572) ;  /* 0x000000000f0c7348 */ /* 0x01dfea0003c00000 */
[----:B------:R-:W-:Y:S02]  /*11d30*/  ELECT P6, UR62, PT ;  /* 0x00000000003e782f */ /* 0x000fe400038c0000 */
[----:B------:R-:W-:Y:S01]  /*11d40*/  MOV R14, UR62 ;  /* 0x0000003e000e7c02 */ /* 0x000fe20008000f00 */
[----:B0-234-:R-:W-:Y:S10]  /*11d50*/  ENDCOLLECTIVE ;  /* 0x000000000000791b */ /* 0x01dff40003800000 */
.L_x_572:
[----:B------:R-:W-:Y:S05]  /*11d60*/  BSYNC B1 ;  /* 0x0000000000017941 */ /* 0x000fea0003800000 */
.L_x_571:
[----:B------:R-:W-:Y:S05]  /*11d70*/  BRA `(.L_x_573) ;  /* 0xffffffcc00dc7947 */ /* 0x000fea000383ffff */
.L_x_478:
[----:B0-----:R0:W1:Y:S02]  /*11d80*/  SYNCS.PHASECHK.TRANS64.TRYWAIT P1, [R3+URZ+0x28c40], R2 ;  /* 0x028c4002030075a7 */ /* 0x001064000802017f */
[----:B-1----:R-:W-:Y:S05]  /*11d90*/  @!P1 NANOSLEEP.SYNCS 0x989680 ;  /* 0x009896800000995d */ /* 0x002fea0003900000 */
[----:B------:R-:W1:Y:S02]  /*11da0*/  @!P1 SYNCS.PHASECHK.TRANS64 P1, [R3+URZ+0x28c40], R2 ;  /* 0x028c4002030095a7 */ /* 0x000e64000802007f */
[----:B-1----:R-:W-:Y:S05]  /*11db0*/  @!P1 BRA `(.L_x_478) ;  /* 0xfffffffc00f09947 */ /* 0x002fea000383ffff */
[----:B------:R-:W-:Y:S05]  /*11dc0*/  BRA `(.L_x_574) ;  /* 0xffffffcc00fc7947 */ /* 0x000fea000383ffff */
.L_x_480:
[----:B-1----:R1:W0:Y:S02]  /*11dd0*/  SYNCS.PHASECHK.TRANS64.TRYWAIT P1, [R5+URZ+0x28c40], R0 ;  /* 0x028c4000050075a7 */ /* 0x002224000802017f */
[----:B0-----:R-:W-:Y:S05]  /*11de0*/  @!P1 NANOSLEEP.SYNCS 0x989680 ;  /* 0x009896800000995d */ /* 0x001fea0003900000 */
[----:B------:R-:W0:Y:S02]  /*11df0*/  @!P1 SYNCS.PHASECHK.TRANS64 P1, [R5+URZ+0x28c40], R0 ;  /* 0x028c4000050095a7 */ /* 0x000e24000802007f */
[----:B0-----:R-:W-:Y:S05]  /*11e00*/  @!P1 BRA `(.L_x_480) ;  /* 0xfffffffc00f09947 */ /* 0x001fea000383ffff */
[----:B------:R-:W-:Y:S05]  /*11e10*/  BRA `(.L_x_575) ;  /* 0xffffffd000087947 */ /* 0x000fea000383ffff */
.L_x_482:
[----:B------:R0:W0:Y:S02]  /*11e20*/  SYNCS.PHASECHK.TRANS64.TRYWAIT P1, [R3+URZ+0x28c60], R2 ;  /* 0x028c6002030075a7 */ /* 0x000024000802017f */
[----:B0-----:R-:W-:Y:S05]  /*11e30*/  @!P1 NANOSLEEP.SYNCS 0x989680 ;  /* 0x009896800000995d */ /* 0x001fea0003900000 */
[----:B------:R-:W0:Y:S02]  /*11e40*/  @!P1 SYNCS.PHASECHK.TRANS64 P1, [R3+URZ+0x28c60], R2 ;  /* 0x028c6002030095a7 */ /* 0x000e24000802007f */
[----:B0-----:R-:W-:Y:S05]  /*11e50*/  @!P1 BRA `(.L_x_482) ;  /* 0xfffffffc00f09947 */ /* 0x001fea000383ffff */
[----:B------:R-:W-:Y:S05]  /*11e60*/  BRA `(.L_x_576) ;  /* 0xffffffd000047947 */ /* 0x000fea000383ffff */
.L_x_577:
        /* <DEDUP_REMOVED lines=9> */
.L_x_5635:


//--------------------- .text._ZN7cutlass13device_kernelIN5flash11enable_sm90INS1_16FlashAttnFwdSm90INS1_25CollectiveMainloopFwdSm90ILi2EN4cute5tupleIJNS5_1CILi1EEES8_S8_EEENS6_IJNS7_ILi64EEESA_SA_EEELi512ENS_6half_tEfNS_4arch4Sm90ELb0ELb0ELb0ELb1ELb1ELb1ELb0ELb0ELb0ELb1ELb0ELb0EEENS1_21CollectiveEpilogueFwdINS6_IJSA_NS7_ILi512EEESA_EEES9_SC_SE_Li256ELb1ELb1ELb0ELb0EEENS1_36VarlenDynamicPersistentTileSchedulerILi64ELi64ELi256ELi128ELb0ELb1ELb1ELb0ELb1ELb1EEEEEEEEEvNT_6ParamsE --------------------------
	.section	.text._ZN7cutlass13device_kernelIN5flash11enable_sm90INS1_16FlashAttnFwdSm90INS1_25CollectiveMainloopFwdSm90ILi2EN4cute5tupleIJNS5_1CILi1EEES8_S8_EEENS6_IJNS7_ILi64EEESA_SA_EEELi512ENS_6half_tEfNS_4arch4Sm90ELb0ELb0ELb0ELb1ELb1ELb1ELb0ELb0ELb0ELb1ELb0ELb0EEENS1_21CollectiveEpilogueFwdINS6_IJSA_NS7_ILi512EEESA_EEES9_SC_SE_Li256ELb1ELb1ELb0ELb0EEENS1_36VarlenDynamicPersistentTileSchedulerILi64ELi64ELi256ELi128ELb0ELb1ELb1ELb0ELb1ELb1EEEEEEEEEvNT_6ParamsE,"ax",@progbits
	.align	128
.text._ZN7cutlass13device_kernelIN5flash11enable_sm90INS1_16FlashAttnFwdSm90INS1_25CollectiveMainloopFwdSm90ILi2EN4cute5tupleIJNS5_1CILi1EEES8_S8_EEENS6_IJNS7_ILi64EEESA_SA_EEELi512ENS_6half_tEfNS_4arch4Sm90ELb0ELb0ELb0ELb1ELb1ELb1ELb0ELb0ELb0ELb1ELb0ELb0EEENS1_21CollectiveEpilogueFwdINS6_IJSA_NS7_ILi512EEESA_EEES9_SC_SE_Li256ELb1ELb1ELb0ELb0EEENS1_36VarlenDynamicPersistentTileSchedulerILi64ELi64ELi256ELi128ELb0ELb1ELb1ELb0ELb1ELb1EEEEEEEEEvNT_6ParamsE:
        .type           _ZN7cutlass13device_kernelIN5flash11enable_sm90INS1_16FlashAttnFwdSm90INS1_25CollectiveMainloopFwdSm90ILi2EN4cute5tupleIJNS5_1CILi1EEES8_S8_EEENS6_IJNS7_ILi64EEESA_SA_EEELi512ENS_6half_tEfNS_4arch4Sm90ELb0ELb0ELb0ELb1ELb1ELb1ELb0ELb0ELb0ELb1ELb0ELb0EEENS1_21CollectiveEpilogueFwdINS6_IJSA_NS7_ILi512EEESA_EEES9_SC_SE_Li256ELb1ELb1ELb0ELb0EEENS1_36VarlenDynamicPersistentTileSchedulerILi64ELi64ELi256ELi128ELb0ELb1ELb1ELb0ELb1ELb1EEEEEEEEEvNT_6ParamsE,@function
        .size           _ZN7cutlass13device_kernelIN5flash11enable_sm90INS1_16FlashAttnFwdSm90INS1_25CollectiveMainloopFwdSm90ILi2EN4cute5tupleIJNS5_1CILi1EEES8_S8_EEENS6_IJNS7_ILi64EEESA_SA_EEELi512ENS_6half_tEfNS_4arch4Sm90ELb0ELb0ELb0ELb1ELb1ELb1ELb0ELb0ELb0ELb1ELb0ELb0EEENS1_21CollectiveEpilogueFwdINS6_IJSA_NS7_ILi512EEESA_EEES9_SC_SE_Li256ELb1ELb1ELb0ELb0EEENS1_36VarlenDynamicPersistentTileSchedulerILi64ELi64ELi256ELi128ELb0ELb1ELb1ELb0ELb1ELb1EEEEEEEEEvNT_6ParamsE,(.L_x_5636 - _ZN7cutlass13device_kernelIN5flash11enable_sm90INS1_16FlashAttnFwdSm90INS1_25CollectiveMainloopFwdSm90ILi2EN4cute5tupleIJNS5_1CILi1EEES8_S8_EEENS6_IJNS7_ILi64EEESA_SA_EEELi512ENS_6half_tEfNS_4arch4Sm90ELb0ELb0ELb0ELb1ELb1ELb1ELb0ELb0ELb0ELb1ELb0ELb0EEENS1_21CollectiveEpilogueFwdINS6_IJSA_NS7_ILi512EEESA_EEES9_SC_SE_Li256ELb1ELb1ELb0ELb0EEENS1_36VarlenDynamicPersistentTileSchedulerILi64ELi64ELi256ELi128ELb0ELb1ELb1ELb0ELb1ELb1EEEEEEEEEvNT_6ParamsE)
        .other          _ZN7cutlass13device_kernelIN5flash11enable_sm90INS1_16FlashAttnFwdSm90INS1_25CollectiveMainloopFwdSm90ILi2EN4cute5tupleIJNS5_1CILi1EEES8_S8_EEENS6_IJNS7_ILi64EEESA_SA_EEELi512ENS_6half_tEfNS_4arch4Sm90ELb0ELb0ELb0ELb1ELb1ELb1ELb0ELb0ELb0ELb1ELb0ELb0EEENS1_21CollectiveEpilogueFwdINS6_IJSA_NS7_ILi512EEESA_EEES9_SC_SE_Li256ELb1ELb1ELb0ELb0EEENS1_36VarlenDynamicPersistentTileSchedulerILi64ELi64ELi256ELi128ELb0ELb1ELb1ELb0ELb1ELb1EEEEEEEEEvNT_6ParamsE,@"STO_CUDA_ENTRY STV_DEFAULT"
_ZN7cutlass13device_kernelIN5flash11enable_sm90INS1_16FlashAttnFwdSm90INS1_25CollectiveMainloopFwdSm90ILi2EN4cute5tupleIJNS5_1CILi1EEES8_S8_EEENS6_IJNS7_ILi64EEESA_SA_EEELi512ENS_6half_tEfNS_4arch4Sm90ELb0ELb0ELb0ELb1ELb1ELb1ELb0ELb0ELb0ELb1ELb0ELb0EEENS1_21CollectiveEpilogueFwdINS6_IJSA_NS7_ILi512EEESA_EEES9_SC_SE_Li256ELb1ELb1ELb0ELb0EEENS1_36VarlenDynamicPersistentTileSchedulerILi64ELi64ELi256ELi128ELb0ELb1ELb1ELb0ELb1ELb1EEEEEEEEEvNT_6ParamsE:
[----:B------:R-:W0:Y:S02]  /*0000*/  LDC R1, c[0x0][0x28] ;  /* 0x00000a00ff017b82 */ /* 0x000e240000000800 */
[----:B0-----:R-:W-:Y:S01]  /*0010*/  VIADD R1, R1, 0xffffffa0 ;  /* 0xffffffa001017836 */ /* 0x001fe20000000000 */
[----:B------:R-:W0:Y:S01]  /*0020*/  S2R R0, SR_TID.X ;  /* 0x0000000000007919 */ /* 0x000e220000002100 */
[----:B------:R-:W-:Y:S01]  /*0030*/  ELECT P0, URZ, PT ;  /* 0x00000000003f782f */ /* 0x000fe20003800000 */
[----:B------:R-:W-:Y:S01]  /*0040*/  BSSY B0, `(.L_x_578) ;  /* 0x000000d000007945 */ /* 0x000fe20003800000 */
[----:B0-----:R-:W-:-:S05]  /*0050*/  SHF.R.U32.HI R2, RZ, 0x5, R0 ;  /* 0x00000005ff027819 */ /* 0x001fca0000011600 */
[----:B------:R-:W0:Y:S02]  /*0060*/  SHFL.IDX PT, R3, R2, RZ, 0x1f ;  /* 0x00001fff02037589 */ /* 0x000e2400000e0000 */
[----:B0-----:R-:W-:-:S13]  /*0070*/  ISETP.EQ.AND P0, PT, R3, RZ, P0 ;  /* 0x000000ff0300720c */ /* 0x001fda0000702270 */
[----:B------:R-:W-:Y:S05]  /*0080*/  @!P0 BRA `(.L_x_579) ;  /* 0x0000000000208947 */ /* 0x000fea0003800000 */
[----:B------:R-:W-:Y:S02]  /*0090*/  ULDC.64 UR4, c[0x0][0x198] ;  /* 0x0000660000047ab9 */ /* 0x000fe40000000a00 */
[----:B------:R-:W-:Y:S02]  /*00a0*/  UIADD3 UR6, UP0, UR4, 0x570, URZ ;  /* 0x0000057004067890 */ /* 0x000fe4000ff1e03f */
[----:B------:R-:W-:Y:S02]  /*00b0*/  UIADD3 UR4, UP1, UR4, 0x670, URZ ;  /* 0x0000067004047890 */ /* 0x000fe4000ff3e03f */
[----:B------:R-:W-:Y:S02]  /*00c0*/  UIADD3.X UR7, URZ, UR5, URZ, UP0, !UPT ;  /* 0x000000053f077290 */ /* 0x000fe400087fe43f */
[----:B------:R-:W-:-:S07]  /*00d0*/  UIADD3.X UR5, URZ, UR5, URZ, UP1, !UPT ;  /* 0x000000053f057290 */ /* 0x000fce0008ffe43f */
[----:B------:R0:W-:Y:S02]  /*00e0*/  UTMACCTL.PF [UR6] ;  /* 0x00000000060079b9 */ /* 0x0001e40008040000 */
[----:B------:R0:W-:Y:S02]  /*00f0*/  UTMACCTL.PF [UR4] ;  /* 0x00000000040079b9 */ /* 0x0001e40008040000 */
[----:B0-----:R-:W-:Y:S01]  /*0100*/  NOP ;  /* 0x0000000000007918 */ /* 0x001fe20000000000 */
.L_x_579:
[----:B------:R-:W-:Y:S05]  /*0110*/  BSYNC B0 ;  /* 0x0000000000007941 */ /* 0x000fea0003800000 */
.L_x_578:
[----:B------:R-:W-:Y:S01]  /*0120*/  SHF.R.U32.HI R4, RZ, 0x7, R0 ;  /* 0x00000007ff047819 */ /* 0x000fe20000011600 */
[----:B------:R-:W-:Y:S01]  /*0130*/  VOTEU.ANY UP0, P0 ;  /* 0x00000000003f7886 */ /* 0x000fe20000000100 */
[----:B------:R-:W0:Y:S01]  /*0140*/  SHFL.IDX PT, R3, R2, RZ, 0x1f ;  /* 0x00001fff02037589 */ /* 0x000e2200000e0000 */
[----:B------:R-:W-:Y:S01]  /*0150*/  UMOV UR4, 0x80 ;  /* 0x0000008000047882 */ /* 0x000fe20000000000 */
[----:B------:R-:W-:Y:S01]  /*0160*/  UMOV UR7, 0x100 ;  /* 0x0000010000077882 */ /* 0x000fe20000000000 */
[----:B------:R-:W-:Y:S01]  /*0170*/  VOTEU.ANY UP1, P0 ;  /* 0x00000000003f7886 */ /* 0x000fe20000020100 */
[----:B------:R-:W1:Y:S01]  /*0180*/  SHFL.IDX PT, R4, R4, RZ, 0x1f ;  /* 0x00001fff04047589 */ /* 0x000e6200000e0000 */
[----:B------:R-:W2:Y:S01]  /*0190*/  @UP0 S2UR UR8, SR_CgaCtaId ;  /* 0x00000000000809c3 */ /* 0x000ea20000008800 */
[----:B------:R-:W-:Y:S01]  /*01a0*/  @UP0 UMOV UR6, 0x400 ;  /* 0x0000040000060882 */ /* 0x000fe20000000000 */
[----:B------:R-:W-:-:S04]  /*01b0*/  @UP0 UIADD3 UR4, -UR4, 0x100000, URZ ;  /* 0x0010000004040890 */ /* 0x000fc8000fffe13f */
[----:B------:R-:W-:Y:S02]  /*01c0*/  @UP0 USHF.L.U32 UR5, UR4, 0xb, URZ ;  /* 0x0000000b04050899 */ /* 0x000fe4000800063f */
[----:B------:R-:W-:Y:S01]  /*01d0*/  @UP0 USHF.L.U32 UR4, UR4, 0x1, URZ ;  /* 0x0000000104040899 */ /* 0x000fe2000800063f */
[----:B0-----:R-:W-:Y:S01]  /*01e0*/  ISETP.NE.AND P1, PT, R3, RZ, PT ;  /* 0x000000ff0300720c */ /* 0x001fe20003f25270 */
[----:B-1----:R0:W-:Y:S01]  /*01f0*/  STL [R1+0x50], R4 ;  /* 0x0000500401007387 */ /* 0x0021e20000100800 */
[----:B--2---:R-:W-:Y:S02]  /*0200*/  @UP0 ULEA UR8, UR8, UR6, 0x18 ;  /* 0x0000000608080291 */ /* 0x004fe4000f8ec03f */
[----:B------:R-:W-:-:S04]  /*0210*/  @UP0 UIADD3 UR6, -UR7, 0x100000, URZ ;  /* 0x0010000007060890 */ /* 0x000fc8000fffe13f */
[----:B------:R-:W-:Y:S02]  /*0220*/  @UP0 USHF.L.U32 UR7, UR6, 0xb, URZ ;  /* 0x0000000b06070899 */ /* 0x000fe4000800063f */
[----:B------:R-:W-:Y:S01]  /*0230*/  @UP0 USHF.L.U32 UR6, UR6, 0x1, URZ ;  /* 0x0000000106060899 */ /* 0x000fe2000800063f */
[----:B------:R-:W-:Y:S01]  /*0240*/  VOTEU.ANY UP0, P0 ;  /* 0x00000000003f7886 */ /* 0x000fe20000000100 */
[----:B------:R-:W1:Y:S04]  /*0250*/  FENCE.VIEW.ASYNC.S ;  /* 0x00000000000073c6 */ /* 0x000e680000000000 */
[----:B-1----:R0:W1:Y:S06]  /*0260*/  @UP0 SYNCS.EXCH.64 URZ, [UR8+0x28c00], UR4 ;  /* 0x028c0004083f05b2 */ /* 0x00206c0008000100 */
[----:B------:R0:W2:Y:S02]  /*0270*/  @UP1 SYNCS.EXCH.64 URZ, [UR8+0x28c20], UR6 ;  /* 0x028c2006083f15b2 */ /* 0x0000a40008000100 */
        /* <DEDUP_REMOVED lines=10> */
[----:B0-----:R0:W3:Y:S01]  /*0320*/  SYNCS.EXCH.64 URZ, [UR6+0x28c30], UR4 ;  /* 0x028c3004063f75b2 */ /* 0x0010e20008000100 */
[----:B------:R0:W4:Y:S01]  /*0330*/  SYNCS.EXCH.64 URZ, [UR6+0x28c40], UR4 ;  /* 0x028c4004063f75b2 */ /* 0x0001220008000100 */
[----:B------:R0:W0:Y:S01]  /*0340*/  SYNCS.EXCH.64 URZ, [UR6+0x28c38], UR4 ;  /* 0x028c3804063f75b2 */ /* 0x0000220008000100 */
[----:B------:R0:W0:Y:S01]  /*0350*/  SYNCS.EXCH.64 URZ, [UR6+0x28c48], UR4 ;  /* 0x028c4804063f75b2 */ /* 0x0000220008000100 */
[----:B------:R-:W-:Y:S01]  /*0360*/  NOP ;  /* 0x0000000000007918 */ /* 0x000fe20000000000 */
.L_x_580:
        /* <DEDUP_REMOVED lines=22> */
.L_x_581:
        /* <DEDUP_REMOVED lines=18> */
.L_x_582:
        /* <DEDUP_REMOVED lines=22> */
.L_x_583:
        /* <DEDUP_REMOVED lines=22> */
.L_x_584:
[----:B------:R-:W-:Y:S01]  /*08b0*/  ISETP.NE.AND P0, PT, R4, RZ, PT ;  /* 0x000000ff0400720c */ /* 0x000fe20003f05270 */
[----:B------:R-:W-:Y:S01]  /*08c0*/  IMAD.MOV.U32 R37, RZ, RZ, 0x1 ;  /* 0x00000001ff257424 */ /* 0x000fe200078e00ff */
[----:B------:R-:W-:Y:S01]  /*08d0*/  NOP ;  /* 0x0000000000007918 */ /* 0x000fe20000000000 */
[----:B------:R-:W-:Y:S01]  /*08e0*/  ULDC.64 UR40, c[0x0][0x208] ;  /* 0x0000820000287ab9 */ /* 0x000fe20000000a00 */
[----:B------:R-:W-:Y:S02]  /*08f0*/  BSSY B9, `(.L_x_585) ;  /* 0x0001639000097945 */ /* 0x000fe40003800000 */
[----:B------:R-:W-:Y:S01]  /*0900*/  SEL R37, R37, 0x2, !P0 ;  /* 0x0000000225257807 */ /* 0x000fe20004000000 */
[----:B01234-:R-:W-:Y:S06]  /*0910*/  BAR.SYNC.DEFER_BLOCKING 0x0 ;  /* 0x0000000000007b1d */ /* 0x01ffec0000010000 */
[----:B------:R-:W-:Y:S05]  /*0920*/  @!P0 BRA `(.L_x_586) ;  /* 0x000000f000d48947 */ /* 0x000fea0003800000 */
.L_x_587:
[----:B------:R-:W-:-:S08]  /*0930*/  NOP ;  /* 0x0000000000007918 */ /* 0x000fd00000000000 */
[----:B------:R-:W0:Y:S02]  /*0940*/  USETMAXREG.TRY_ALLOC.CTAPOOL UP0, 0xe8 ;  /* 0x000000e8000079c8 */ /* 0x000e240008000600 */
[----:B0-----:R-:W-:-:S13]  /*0950*/  PLOP3.LUT P0, PT, PT, PT, UP0, 0x80, 0x0 ;  /* 0x000000000000781c */ /* 0x001fda0003f0f008 */
[----:B------:R-:W-:Y:S05]  /*0960*/  @!P0 BRA `(.L_x_587) ;  /* 0xfffffffc00f08947 */ /* 0x000fea000383ffff */
[----:B------:R-:W-:Y:S01]  /*0970*/  SHF.R.U32.HI R2, RZ, 0x7, R0 ;  /* 0x00000007ff027819 */ /* 0x000fe20000011600 */
[----:B------:R-:W0:Y:S03]  /*0980*/  S2UR UR4, SR_CgaCtaId ;  /* 0x00000000000479c3 */ /* 0x000e260000008800 */
[----:B------:R-:W-:Y:S02]  /*0990*/  ISETP.NE.AND P0, PT, R2, 0x1, PT ;  /* 0x000000010200780c */ /* 0x000fe40003f05270 */
[----:B------:R-:W-:-:S11]  /*09a0*/  MOV R2, 0x400 ;  /* 0x0000040000027802 */ /* 0x000fd60000000f00 */
[----:B------:R-:W-:Y:S06]  /*09b0*/  @!P0 BAR.ARV 0x8, 0x100 ;  /* 0x0204000000008b1d */ /* 0x000fec0000002000 */
[----:B------:R-:W-:Y:S01]  /*09c0*/  ISETP.GE.U32.AND P0, PT, R0, 0x100, PT ;  /* 0x000001000000780c */ /* 0x000fe20003f06070 */
[----:B0-----:R-:W-:Y:S01]  /*09d0*/  IMAD.U32 R193, RZ, RZ, UR4 ;  /* 0x00000004ffc17e24 */ /* 0x001fe2000f8e00ff */
[----:B------:R-:W-:-:S04]  /*09e0*/  ULDC UR4, c[0x0][0xc3c] ;  /* 0x00030f0000047ab9 */ /* 0x000fc80000000800 */
[----:B------:R-:W-:-:S07]  /*09f0*/  LEA R2, R193, R2, 0x18 ;  /* 0x00000002c1027211 */ /* 0x000fce00078ec0ff */
[----:B------:R-:W-:Y:S08]  /*0a00*/  @P0 BAR.ARV 0xf, 0x100 ;  /* 0x03c4000000000b1d */ /* 0x000ff00000002000 */
[----:B------:R-:W-:Y:S06]  /*0a10*/  BAR.SYNC.DEFER_BLOCKING 0x5, 0x180 ;  /* 0x0146000000007b1d */ /* 0x000fec0000010000 */
[----:B------:R-:W0:Y:S02]  /*0a20*/  LDS.128 R24, [R2+0x28cd0] ;  /* 0x028cd00002187984 */ /* 0x000e240000000c00 */
[----:B------:R-:W-:Y:S06]  /*0a30*/  BAR.ARV 0x4, 0x180 ;  /* 0x0106000000007b1d */ /* 0x000fec0000002000 */
[----:B0-----:R-:W-:-:S13]  /*0a40*/  ISETP.GE.AND P0, PT, R27, UR4, PT ;  /* 0x000000041b007c0c */ /* 0x001fda000bf06270 */
[----:B------:R-:W-:Y:S05]  /*0a50*/  @P0 BRA `(.L_x_588) ;  /* 0x0000016000880947 */ /* 0x000fea0003800000 */
[----:B------:R-:W-:Y:S01]  /*0a60*/  VIADD R19, R0, 0xffffff80 ;  /* 0xffffff8000137836 */ /* 0x000fe20000000000 */
[----:B------:R-:W-:Y:S01]  /*0a70*/  LOP3.LUT R185, R37, 0x1, RZ, 0xfc, !PT ;  /* 0x0000000125b97812 */ /* 0x000fe200078efcff */
[----:B------:R-:W-:Y:S01]  /*0a80*/  IMAD.MOV.U32 R219, RZ, RZ, 0x40 ;  /* 0x00000040ffdb7424 */ /* 0x000fe200078e00ff */
[----:B------:R-:W-:Y:S01]  /*0a90*/  CS2R R22, SRZ ;  /* 0x0000000000167805 */ /* 0x000fe2000001ff00 */
[----:B------:R-:W-:Y:S01]  /*0aa0*/  IMAD.MOV.U32 R192, RZ, RZ, RZ ;  /* 0x000000ffffc07224 */ /* 0x000fe200078e00ff */
[----:B------:R-:W-:Y:S01]  /*0ab0*/  SHF.R.S32.HI R0, RZ, 0x1f, R19 ;  /* 0x0000001fff007819 */ /* 0x000fe20000011413 */
[----:B------:R-:W-:-:S03]  /*0ac0*/  IMAD.MOV.U32 R18, RZ, RZ, RZ ;  /* 0x000000ffff127224 */ /* 0x000fc600078e00ff */
[CC--:B------:R-:W-:Y:S02]  /*0ad0*/  LEA.HI R3, R0.reuse, R19.reuse, RZ, 0x7 ;  /* 0x0000001300037211 */ /* 0x0c0fe400078f38ff */
[-C--:B------:R-:W-:Y:S02]  /*0ae0*/  LEA.HI R6, R0, R19.reuse, RZ, 0x4 ;  /* 0x0000001300067211 */ /* 0x080fe400078f20ff */
[----:B------:R-:W-:Y:S02]  /*0af0*/  LOP3.LUT R4, R3, 0xffffff80, RZ, 0xc0, !PT ;  /* 0xffffff8003047812 */ /* 0x000fe400078ec0ff */
[----:B------:R-:W-:Y:S02]  /*0b00*/  LOP3.LUT R5, R6, 0xfffffff0, RZ, 0xc0, !PT ;  /* 0xfffffff006057812 */ /* 0x000fe400078ec0ff */
[----:B------:R-:W-:Y:S01]  /*0b10*/  LEA.HI R7, R0, R19, RZ, 0x5 ;  /* 0x0000001300077211 */ /* 0x000fe200078f28ff */
[C---:B------:R-:W-:Y:S01]  /*0b20*/  IMAD.IADD R4, R19.reuse, 0x1, -R4 ;  /* 0x0000000113047824 */ /* 0x040fe200078e0a04 */
[----:B------:R-:W-:Y:S01]  /*0b30*/  SHF.R.S32.HI R11, RZ, 0x4, R6 ;  /* 0x00000004ff0b7819 */ /* 0x000fe20000011406 */
[----:B------:R-:W-:Y:S01]  /*0b40*/  IMAD.IADD R9, R19, 0x1, -R5 ;  /* 0x0000000113097824 */ /* 0x000fe200078e0a05 */
[----:B------:R-:W-:-:S02]  /*0b50*/  SHF.R.S32.HI R213, RZ, 0x5, R7 ;  /* 0x00000005ffd57819 */ /* 0x000fc40000011407 */
[----:B------:R-:W-:Y:S02]  /*0b60*/  SHF.R.S32.HI R5, RZ, 0x1f, R4 ;  /* 0x0000001fff057819 */ /* 0x000fe40000011404 */
[----:B------:R-:W-:Y:S02]  /*0b70*/  SHF.R.S32.HI R12, RZ, 0x1f, R7 ;  /* 0x0000001fff0c7819 */ /* 0x000fe40000011407 */
[----:B------:R-:W-:Y:S02]  /*0b80*/  SHF.R.S32.HI R8, RZ, 0x1f, R9 ;  /* 0x0000001fff087819 */ /* 0x000fe40000011409 */
[----:B------:R-:W-:Y:S02]  /*0b90*/  LEA.HI R7, R6, R11, RZ, 0x1 ;  /* 0x0000000b06077211 */ /* 0x000fe400078f08ff */
[----:B------:R-:W-:Y:S02]  /*0ba0*/  LEA.HI R6, R5, R4, RZ, 0x2 ;  /* 0x0000000405067211 */ /* 0x000fe400078f10ff */
[----:B------:R-:W-:-:S02]  /*0bb0*/  LEA.HI R13, R12, R213, RZ, 0x2 ;  /* 0x000000d50c0d7211 */ /* 0x000fc400078f10ff */
[----:B------:R-:W-:Y:S02]  /*0bc0*/  LEA.HI R10, R8, R9, RZ, 0x3 ;  /* 0x00000009080a7211 */ /* 0x000fe400078f18ff */
[----:B------:R-:W-:Y:S02]  /*0bd0*/  LOP3.LUT R14, R7, 0x1ffffffe, RZ, 0xc0, !PT ;  /* 0x1ffffffe070e7812 */ /* 0x000fe400078ec0ff */
[--C-:B------:R-:W-:Y:S02]  /*0be0*/  SHF.R.S32.HI R7, RZ, 0x2, R6.reuse ;  /* 0x00000002ff077819 */ /* 0x100fe40000011406 */
[----:B------:R-:W-:Y:S01]  /*0bf0*/  SHF.R.S32.HI R8, RZ, 0x1f, R6 ;  /* 0x0000001fff087819 */ /* 0x000fe20000011406 */
[----:B------:R-:W-:Y:S01]  /*0c00*/  IMAD.IADD R14, R11, 0x1, -R14 ;  /* 0x000000010b0e7824 */ /* 0x000fe200078e0a0e */
[----:B------:R-:W-:Y:S02]  /*0c10*/  SHF.R.S32.HI R15, RZ, 0x7, R3 ;  /* 0x00000007ff0f7819 */ /* 0x000fe40000011403 */
[----:B------:R-:W-:Y:S01]  /*0c20*/  LOP3.LUT R16, R13, 0x3ffffc, RZ, 0xc0, !PT ;  /* 0x003ffffc0d107812 */ /* 0x000fe200078ec0ff */
[----:B------:R-:W-:Y:S01]  /*0c30*/  IMAD.SHL.U32 R14, R14, 0x8, RZ ;  /* 0x000000080e0e7824 */ /* 0x000fe200078e00ff */
[----:B------:R-:W-:Y:S01]  /*0c40*/  LEA.HI R8, R8, R7, RZ, 0x3 ;  /* 0x0000000708087211 */ /* 0x000fe200078f18ff */
[----:B------:R-:W-:Y:S01]  /*0c50*/  IMAD R13, R15, 0x100, R9 ;  /* 0x000001000f0d7824 */ /* 0x000fe200078e0209 */
[----:B------:R-:W-:-:S02]  /*0c60*/  IADD3 R16, R213, -R16, RZ ;  /* 0x80000010d5107210 */ /* 0x000fc40007ffe0ff */
[----:B------:R-:W-:Y:S02]  /*0c70*/  LOP3.LUT R8, R8, 0xfffffff8, RZ, 0xc0, !PT ;  /* 0xfffffff808087812 */ /* 0x000fe400078ec0ff */
[----:B------:R-:W-:Y:S01]  /*0c80*/  LOP3.LUT R12, R10, 0xfffffff8, RZ, 0xc0, !PT ;  /* 0xfffffff80a0c7812 */ /* 0x000fe200078ec0ff */
[----:B------:R-:W-:Y:S01]  /*0c90*/  IMAD R13, R16, 0x10, R13 ;  /* 0x00000010100d7824 */ /* 0x000fe200078e020d */
[----:B------:R-:W-:Y:S01]  /*0ca0*/  LEA.HI R5, R5, R4, RZ, 0x5 ;  /* 0x0000000405057211 */ /* 0x000fe200078f28ff */
[----:B------:R-:W-:Y:S01]  /*0cb0*/  IMAD.IADD R8, R7, 0x1, -R8 ;  /* 0x0000000107087824 */ /* 0x000fe200078e0a08 */
[----:B------:R-:W-:Y:S01]  /*0cc0*/  LEA.HI R3, R3, R15, RZ, 0x1 ;  /* 0x0000000f03037211 */ /* 0x000fe200078f08ff */
[----:B------:R-:W-:Y:S01]  /*0cd0*/  IMAD.U32 R7, R13, 0x40, R14 ;  /* 0x000000400d077824 */ /* 0x000fe200078e000e */
[----:B------:R-:W-:Y:S01]  /*0ce0*/  SHF.R.S32.HI R5, RZ, 0x5, R5 ;  /* 0x00000005ff057819 */ /* 0x000fe20000011405 */
[----:B------:R-:W-:Y:S01]  /*0cf0*/  IMAD.IADD R12, R9, 0x1, -R12 ;  /* 0x00000001090c7824 */ /* 0x000fe200078e0a0c */
[----:B------:R-:W-:Y:S01]  /*0d00*/  LOP3.LUT R3, R3, 0xfffffe, RZ, 0xc0, !PT ;  /* 0x00fffffe03037812 */ /* 0x000fe200078ec0ff */
[----:B------:R-:W-:Y:S01]  /*0d10*/  IMAD.SHL.U32 R10, R10, 0x40, RZ ;  /* 0x000000400a0a7824 */ /* 0x000fe200078e00ff */
[----:B------:R0:W-:Y:S01]  /*0d20*/  STL [R1+0x5c], R7 ;  /* 0x00005c0701007387 */ /* 0x0001e20000100800 */
[C---:B------:R-:W-:Y:S01]  /*0d30*/  IMAD.SHL.U32 R9, R12.reuse, 0x40, RZ ;  /* 0x000000400c097824 */ /* 0x040fe200078e00ff */
[----:B------:R-:W-:Y:S01]  /*0d40*/  R2P PR, R12, 0x6 ;  /* 0x000000060c007804 */ /* 0x000fe20000000000 */
[----:B------:R-:W-:Y:S01]  /*0d50*/  IMAD R198, R5, 0x10, R8 ;  /* 0x0000001005c67824 */ /* 0x000fe200078e0208 */
[----:B------:R-:W-:Y:S01]  /*0d60*/  LOP3.LUT R10, R10, 0x7ffffe00, RZ, 0xc0, !PT ;  /* 0x7ffffe000a0a7812 */ /* 0x000fe200078ec0ff */
[----:B------:R-:W-:Y:S01]  /*0d70*/  IMAD.IADD R3, R15, 0x1, -R3 ;  /* 0x000000010f037824 */ /* 0x000fe200078e0a03 */
[----:B------:R-:W-:Y:S01]  /*0d80*/  LOP3.LUT R9, R9, 0x1c0, RZ, 0xc0, !PT ;  /* 0x000001c009097812 */ /* 0x000fe200078ec0ff */
[----:B------:R-:W-:Y:S01]  /*0d90*/  STL [R1+0x34], RZ ;  /* 0x000034ff01007387 */ /* 0x000fe20000100800 */
[----:B------:R-:W-:Y:S01]  /*0da0*/  SEL R219, R219, 0xffffffc0, !P2 ;  /* 0xffffffc0dbdb7807 */ /* 0x000fe20005000000 */
[----:B------:R-:W-:Y:S01]  /*0db0*/  IMAD R10, R213, 0x400, R10 ;  /* 0x00000400d50a7824 */ /* 0x000fe200078e020a */
[----:B0-----:R-:W-:Y:S01]  /*0dc0*/  LOP3.LUT R7, R6, 0x7ffffffc, RZ, 0xc0, !PT ;  /* 0x7ffffffc06077812 */ /* 0x001fe200078ec0ff */
[----:B------:R-:W-:Y:S01]  /*0dd0*/  IMAD.SHL.U32 R216, R3, 0x100, RZ ;  /* 0x0000010003d87824 */ /* 0x000fe200078e00ff */
[----:B------:R-:W-:-:S02]  /*0de0*/  LOP3.LUT R14, R9, 0x8, R14, 0xf8, !PT ;  /* 0x00000008090e7812 */ /* 0x000fc400078ef80e */
[----:B------:R-:W-:Y:S02]  /*0df0*/  IADD3 R7, R4, -R7, RZ ;  /* 0x8000000704077210 */ /* 0x000fe40007ffe0ff */
[-C--:B------:R-:W-:Y:S02]  /*0e00*/  LEA.HI R4, R0, R19.reuse, RZ, 0x3 ;  /* 0x0000001300047211 */ /* 0x080fe400078f18ff */
[----:B------:R-:W-:Y:S02]  /*0e10*/  SHF.R.U32.HI R9, RZ, 0x3, R9 ;  /* 0x00000003ff097819 */ /* 0x000fe40000011609 */
[----:B------:R-:W-:Y:S02]  /*0e20*/  SHF.R.S32.HI R5, RZ, 0x3, R4 ;  /* 0x00000003ff057819 */ /* 0x000fe40000011404 */
[----:B------:R-:W-:Y:S02]  /*0e30*/  LOP3.LUT R4, R4, 0xfffffff8, RZ, 0xc0, !PT ;  /* 0xfffffff804047812 */ /* 0x000fe400078ec0ff */
[----:B------:R-:W-:-:S02]  /*0e40*/  LEA.HI R0, R0, R19, RZ, 0x2 ;  /* 0x0000001300007211 */ /* 0x000fc400078f10ff */
[----:B------:R-:W-:Y:S01]  /*0e50*/  LOP3.LUT R9, R14, R9, RZ, 0x3c, !PT ;  /* 0x000000090e097212 */ /* 0x000fe200078e3cff */
[----:B------:R-:W-:Y:S01]  /*0e60*/  IMAD.IADD R11, R19, 0x1, -R4 ;  /* 0x00000001130b7824 */ /* 0x000fe200078e0a04 */
[--C-:B------:R-:W-:Y:S02]  /*0e70*/  SHF.R.S32.HI R184, RZ, 0x2, R0.reuse ;  /* 0x00000002ffb87819 */ /* 0x100fe40000011400 */
[----:B------:R-:W-:Y:S01]  /*0e80*/  SHF.R.S32.HI R5, RZ, 0x1f, R0 ;  /* 0x0000001fff057819 */ /* 0x000fe20000011400 */
[----:B------:R-:W-:Y:S01]  /*0e90*/  IMAD.SHL.U32 R196, R11, 0x8, RZ ;  /* 0x000000080bc47824 */ /* 0x000fe200078e00ff */
[----:B------:R-:W-:Y:S01]  /*0ea0*/  LOP3.LUT R0, R0, 0xfffffffc, RZ, 0xc0, !PT ;  /* 0xfffffffc00007812 */ /* 0x000fe200078ec0ff */
[----:B------:R-:W-:Y:S01]  /*0eb0*/  IMAD.IADD R9, R10, 0x1, R9 ;  /* 0x000000010a097824 */ /* 0x000fe200078e0209 */
[----:B------:R-:W-:Y:S01]  /*0ec0*/  LEA.HI R5, R5, R184, RZ, 0x3 ;  /* 0x000000b805057211 */ /* 0x000fe200078f18ff */
[----:B------:R-:W-:Y:S01]  /*0ed0*/  VIADD R10, R184, 0x20 ;  /* 0x00000020b80a7836 */ /* 0x000fe20000000000 */
[C---:B------:R-:W-:Y:S01]  /*0ee0*/  IADD3 R15, R196.reuse, 0x180, RZ ;  /* 0x00000180c40f7810 */ /* 0x040fe20007ffe0ff */
[----:B------:R-:W-:Y:S01]  /*0ef0*/  IMAD.IADD R8, R19, 0x1, -R0 ;  /* 0x0000000113087824 */ /* 0x000fe200078e0a00 */
[----:B------:R-:W-:Y:S01]  /*0f00*/  LOP3.LUT R5, R5, 0xfffffff8, RZ, 0xc0, !PT ;  /* 0xfffffff805057812 */ /* 0x000fe200078ec0ff */
[C---:B------:R-:W-:Y:S01]  /*0f10*/  VIADD R29, R196.reuse, 0x40 ;  /* 0x00000040c41d7836 */ /* 0x040fe20000000000 */
[----:B------:R-:W-:Y:S01]  /*0f20*/  SHF.R.S32.HI R6, RZ, 0x1f, R10 ;  /* 0x0000001fff067819 */ /* 0x000fe2000001140a */
[----:B------:R-:W-:Y:S01]  /*0f30*/  VIADD R28, R196, 0x80 ;  /* 0x00000080c41c7836 */ /* 0x000fe20000000000 */
[----:B------:R-:W-:Y:S01]  /*0f40*/  LEA.HI R0, R8, R8, RZ, 0x1 ;  /* 0x0000000808007211 */ /* 0x000fe200078f08ff */
[----:B------:R-:W-:Y:S01]  /*0f50*/  VIADD R24, R196, 0xc0 ;  /* 0x000000c0c4187836 */ /* 0x000fe20000000000 */
[----:B------:R-:W-:Y:S01]  /*0f60*/  SHF.L.U32 R4, R10, 0x6, RZ ;  /* 0x000000060a047819 */ /* 0x000fe200000006ff */
[----:B------:R-:W-:Y:S01]  /*0f70*/  VIADD R21, R196, 0x100 ;  /* 0x00000100c4157836 */ /* 0x000fe20000000000 */
[----:B------:R-:W-:Y:S01]  /*0f80*/  SHF.R.S32.HI R30, RZ, 0x1f, R29 ;  /* 0x0000001fff1e7819 */ /* 0x000fe2000001141d */
[----:B------:R-:W-:Y:S01]  /*0f90*/  IMAD.SHL.U32 R186, R8, 0x4, RZ ;  /* 0x0000000408ba7824 */ /* 0x000fe200078e00ff */
[----:B------:R-:W-:Y:S01]  /*0fa0*/  SHF.R.S32.HI R29, RZ, 0x1f, R28 ;  /* 0x0000001fff1d7819 */ /* 0x000fe2000001141c */
[----:B------:R-:W-:Y:S01]  /*0fb0*/  VIADD R20, R196, 0x140 ;  /* 0x00000140c4147836 */ /* 0x000fe20000000000 */
[----:B------:R-:W-:Y:S01]  /*0fc0*/  LOP3.LUT R0, R0, 0x1ffffffe, RZ, 0xc0, !PT ;  /* 0x1ffffffe00007812 */ /* 0x000fe200078ec0ff */
[----:B------:R-:W-:Y:S01]  /*0fd0*/  IMAD.SHL.U32 R16, R8, 0x8, RZ ;  /* 0x0000000808107824 */ /* 0x000fe200078e00ff */
[----:B------:R-:W-:Y:S01]  /*0fe0*/  LEA.HI R6, R6, R10, RZ, 0x3 ;  /* 0x0000000a06067211 */ /* 0x000fe200078f18ff */
[----:B------:R-:W-:Y:S01]  /*0ff0*/  VIADD R14, R196, 0x1c0 ;  /* 0x000001c0c40e7836 */ /* 0x000fe20000000000 */
[----:B------:R-:W-:Y:S01]  /*1000*/  SHF.R.S32.HI R28, RZ, 0x1f, R24 ;  /* 0x0000001fff1c7819 */ /* 0x000fe20000011418 */
[----:B------:R-:W-:Y:S01]  /*1010*/  VIADD R197, R186, 0x10 ;  /* 0x00000010bac57836 */ /* 0x000fe20000000000 */
[----:B------:R-:W-:Y:S01]  /*1020*/  SHF.R.S32.HI R24, RZ, 0x1f, R21 ;  /* 0x0000001fff187819 */ /* 0x000fe20000011415 */
[----:B------:R-:W-:Y:S01]  /*1030*/  VIADD R201, R16, 0x160 ;  /* 0x0000016010c97836 */ /* 0x000fe20000000000 */
[----:B------:R-:W-:Y:S01]  /*1040*/  LOP3.LUT R4, R4, 0x1c0, RZ, 0xc0, !PT ;  /* 0x000001c004047812 */ /* 0x000fe200078ec0ff */
[----:B------:R-:W-:Y:S01]  /*1050*/  VIADD R200, R16, 0x180 ;  /* 0x0000018010c87836 */ /* 0x000fe20000000000 */
[----:B------:R-:W-:Y:S01]  /*1060*/  SHF.R.S32.HI R21, RZ, 0x1f, R20 ;  /* 0x0000001fff157819 */ /* 0x000fe20000011414 */
[----:B------:R-:W-:Y:S01]  /*1070*/  IMAD.IADD R3, R8, 0x1, -R0 ;  /* 0x0000000108037824 */ /* 0x000fe200078e0a00 */
[----:B------:R-:W-:Y:S01]  /*1080*/  SHF.R.S32.HI R20, RZ, 0x1f, R15 ;  /* 0x0000001fff147819 */ /* 0x000fe2000001140f */
[----:B------:R-:W-:Y:S01]  /*1090*/  IMAD.SHL.U32 R6, R6, 0x40, RZ ;  /* 0x0000004006067824 */ /* 0x000fe200078e00ff */
[----:B------:R-:W-:Y:S01]  /*10a0*/  SHF.R.S32.HI R15, RZ, 0x1f, R14 ;  /* 0x0000001fff0f7819 */ /* 0x000fe2000001140e */
[----:B------:R-:W-:Y:S01]  /*10b0*/  IMAD.SHL.U32 R14, R197, 0x2, RZ ;  /* 0x00000002c50e7824 */ /* 0x000fe200078e00ff */
[----:B------:R-:W-:Y:S01]  /*10c0*/  LOP3.LUT R0, R4, 0x38, R16, 0xf8, !PT ;  /* 0x0000003804007812 */ /* 0x000fe200078ef810 */
[----:B------:R-:W-:Y:S01]  /*10d0*/  IMAD.IADD R194, R184, 0x1, -R5 ;  /* 0x00000001b8c27824 */ /* 0x000fe200078e0a05 */
[----:B------:R-:W-:Y:S01]  /*10e0*/  SHF.R.U32.HI R13, RZ, 0x3, R4 ;  /* 0x00000003ff0d7819 */ /* 0x000fe20000011604 */
[C---:B------:R-:W-:Y:S01]  /*10f0*/  VIADD R199, R16.reuse, 0x1a0 ;  /* 0x000001a010c77836 */ /* 0x040fe20000000000 */
[----:B------:R-:W-:Y:S01]  /*1100*/  SHF.R.S32.HI R4, RZ, 0x1f, R201 ;  /* 0x0000001fff047819 */ /* 0x000fe200000114c9 */
[C---:B------:R-:W-:Y:S01]  /*1110*/  VIADD R211, R16.reuse, 0x1e0 ;  /* 0x000001e010d37836 */ /* 0x040fe20000000000 */
[----:B------:R-:W-:Y:S01]  /*1120*/  SHF.R.S32.HI R5, RZ, 0x1f, R200 ;  /* 0x0000001fff057819 */ /* 0x000fe200000114c8 */
[----:B------:R0:W-:Y:S01]  /*1130*/  STL [R1+0x48], R14 ;  /* 0x0000480e01007387 */ /* 0x0001e20000100800 */
[----:B------:R-:W-:Y:S01]  /*1140*/  IADD3 R212, R16, 0x1c0, RZ ;  /* 0x000001c010d47810 */ /* 0x000fe20007ffe0ff */
[----:B------:R-:W-:Y:S01]  /*1150*/  IMAD R217, R9, 0x2, R2 ;  /* 0x0000000209d97824 */ /* 0x000fe200078e0202 */
[----:B------:R-:W-:Y:S01]  /*1160*/  LOP3.LUT R6, R6, 0xfffffe00, RZ, 0xc0, !PT ;  /* 0xfffffe0006067812 */ /* 0x000fe200078ec0ff */
[C---:B------:R-:W-:Y:S01]  /*1170*/  VIADD R210, R16.reuse, 0x40 ;  /* 0x0000004010d27836 */ /* 0x040fe20000000000 */
[----:B------:R-:W-:Y:S01]  /*1180*/  SHF.R.S32.HI R8, RZ, 0x1f, R199 ;  /* 0x0000001fff087819 */ /* 0x000fe200000114c7 */
[----:B------:R-:W-:Y:S01]  /*1190*/  VIADD R209, R16, 0x60 ;  /* 0x0000006010d17836 */ /* 0x000fe20000000000 */
[----:B------:R-:W-:Y:S01]  /*11a0*/  SHF.L.U64.HI R5, R200, 0x1, R5 ;  /* 0x00000001c8057819 */ /* 0x000fe20000010205 */
[----:B------:R-:W-:Y:S01]  /*11b0*/  STL [R1+0x54], R6 ;  /* 0x0000540601007387 */ /* 0x000fe20000100800 */
[----:B------:R-:W-:Y:S01]  /*11c0*/  SHF.R.S32.HI R11, RZ, 0x1f, R212 ;  /* 0x0000001fff0b7819 */ /* 0x000fe200000114d4 */
[C---:B------:R-:W-:Y:S01]  /*11d0*/  VIADD R208, R16.reuse, 0x80 ;  /* 0x0000008010d07836 */ /* 0x040fe20000000000 */
[----:B0-----:R-:W-:Y:S01]  /*11e0*/  SHF.L.U64.HI R14, R201, 0x1, R4 ;  /* 0x00000001c90e7819 */ /* 0x001fe20000010204 */
[C---:B------:R-:W-:Y:S01]  /*11f0*/  VIADD R206, R16.reuse, 0xc0 ;  /* 0x000000c010ce7836 */ /* 0x040fe20000000000 */
[----:B------:R-:W-:Y:S01]  /*1200*/  SHF.R.S32.HI R10, RZ, 0x1f, R211 ;  /* 0x0000001fff0a7819 */ /* 0x000fe200000114d3 */
[----:B------:R-:W-:Y:S01]  /*1210*/  VIADD R205, R16, 0xe0 ;  /* 0x000000e010cd7836 */ /* 0x000fe20000000000 */
[----:B------:R-:W-:Y:S01]  /*1220*/  SHF.L.U64.HI R4, R199, 0x1, R8 ;  /* 0x00000001c7047819 */ /* 0x000fe20000010208 */
[----:B------:R-:W-:Y:S01]  /*1230*/  STL [R1], R14 ;  /* 0x0000000e01007387 */ /* 0x000fe20000100800 */
[----:B------:R-:W-:Y:S01]  /*1240*/  SHF.L.U64.HI R8, R212, 0x1, R11 ;  /* 0x00000001d4087819 */ /* 0x000fe2000001020b */
[C---:B------:R-:W-:Y:S01]  /*1250*/  VIADD R204, R16.reuse, 0x100 ;  /* 0x0000010010cc7836 */ /* 0x040fe20000000000 */
[----:B------:R-:W-:Y:S01]  /*1260*/  SHF.R.S32.HI R12, RZ, 0x1f, R197 ;  /* 0x0000001fff0c7819 */ /* 0x000fe200000114c5 */
[----:B------:R0:W-:Y:S01]  /*1270*/  STL [R1+0x4], R5 ;  /* 0x0000040501007387 */ /* 0x0001e20000100800 */
[C---:B------:R-:W-:Y:S01]  /*1280*/  VIADD R203, R16.reuse, 0x120 ;  /* 0x0000012010cb7836 */ /* 0x040fe20000000000 */
[C---:B------:R-:W-:Y:S01]  /*1290*/  IADD3 R207, R16.reuse, 0xa0, RZ ;  /* 0x000000a010cf7810 */ /* 0x040fe20007ffe0ff */
[C---:B------:R-:W-:Y:S01]  /*12a0*/  VIADD R202, R16.reuse, 0x140 ;  /* 0x0000014010ca7836 */ /* 0x040fe20000000000 */
[----:B------:R1:W-:Y:S01]  /*12b0*/  STL [R1+0x8], R4 ;  /* 0x0000080401007387 */ /* 0x0003e20000100800 */
[C---:B------:R-:W-:Y:S01]  /*12c0*/  VIADD R220, R217.reuse, 0x26800 ;  /* 0x00026800d9dc7836 */ /* 0x040fe20000000000 */
[----:B------:R-:W-:Y:S01]  /*12d0*/  SHF.R.S32.HI R221, RZ, 0x1f, R210 ;  /* 0x0000001fffdd7819 */ /* 0x000fe200000114d2 */
[----:B------:R-:W-:Y:S01]  /*12e0*/  VIADD R19, R16, 0x20 ;  /* 0x0000002010137836 */ /* 0x000fe20000000000 */
[----:B------:R-:W-:Y:S01]  /*12f0*/  STL [R1+0xc], R8 ;  /* 0x00000c0801007387 */ /* 0x000fe20000100800 */
[----:B------:R-:W-:Y:S01]  /*1300*/  VIADD R218, R217, 0x26820 ;  /* 0x00026820d9da7836 */ /* 0x000fe20000000000 */
[----:B0-----:R-:W-:Y:S01]  /*1310*/  SHF.L.U64.HI R5, R211, 0x1, R10 ;  /* 0x00000001d3057819 */ /* 0x001fe2000001020a */
[C---:B------:R-:W-:Y:S01]  /*1320*/  @P1 VIADD R218, R220.reuse, 0xffffffe0 ;  /* 0xffffffe0dcda1836 */ /* 0x040fe20000000000 */
[----:B------:R-:W-:Y:S01]  /*1330*/  SHF.R.S32.HI R222, RZ, 0x1f, R209 ;  /* 0x0000001fffde7819 */ /* 0x000fe200000114d1 */
[----:B------:R-:W-:Y:S01]  /*1340*/  IMAD.IADD R220, R220, 0x1, R219 ;  /* 0x00000001dcdc7824 */ /* 0x000fe200078e02db */
[----:B-1----:R-:W-:Y:S01]  /*1350*/  SHF.L.U64.HI R4, R197, 0x1, R12 ;  /* 0x00000001c5047819 */ /* 0x002fe2000001020c */
[----:B------:R0:W-:Y:S01]  /*1360*/  STL [R1+0x10], R5 ;  /* 0x0000100501007387 */ /* 0x0001e20000100800 */
[----:B------:R-:W-:Y:S01]  /*1370*/  SHF.R.S32.HI R223, RZ, 0x1f, R208 ;  /* 0x0000001fffdf7819 */ /* 0x000fe200000114d0 */
[----:B------:R-:W-:Y:S01]  /*1380*/  IMAD.IADD R219, R219, 0x1, R218 ;  /* 0x00000001dbdb7824 */ /* 0x000fe200078e02da */
[----:B------:R-:W-:Y:S01]  /*1390*/  SHF.R.S32.HI R224, RZ, 0x1f, R207 ;  /* 0x0000001fffe07819 */ /* 0x000fe200000114cf */
[----:B------:R1:W-:Y:S01]  /*13a0*/  STL [R1+0x44], R4 ;  /* 0x0000440401007387 */ /* 0x0003e20000100800 */
[----:B------:R-:W-:-:S02]  /*13b0*/  SHF.R.S32.HI R225, RZ, 0x1f, R206 ;  /* 0x0000001fffe17819 */ /* 0x000fc400000114ce */
[----:B------:R-:W-:Y:S02]  /*13c0*/  SHF.R.S32.HI R226, RZ, 0x1f, R205 ;  /* 0x0000001fffe27819 */ /* 0x000fe400000114cd */
[----:B------:R-:W-:Y:S02]  /*13d0*/  SHF.R.S32.HI R227, RZ, 0x1f, R204 ;  /* 0x0000001fffe37819 */ /* 0x000fe400000114cc */
[----:B0-----:R-:W-:Y:S01]  /*13e0*/  LOP3.LUT R5, R6, R0, R13, 0xf6, !PT ;  /* 0x0000000006057212 */ /* 0x001fe200078ef60d */
[----:B------:R-:W-:Y:S01]  /*13f0*/  IMAD R0, R3, 0x8, R198 ;  /* 0x0000000803007824 */ /* 0x000fe200078e02c6 */
[----:B------:R-:W-:Y:S02]  /*1400*/  SHF.R.S32.HI R228, RZ, 0x1f, R203 ;  /* 0x0000001fffe47819 */ /* 0x000fe400000114cb */
[----:B------:R-:W-:Y:S01]  /*1410*/  SHF.R.S32.HI R229, RZ, 0x1f, R202 ;  /* 0x0000001fffe57819 */ /* 0x000fe200000114ca */
[----:B-1----:R-:W-:Y:S01]  /*1420*/  IMAD R4, R5, 0x2, R2 ;  /* 0x0000000205047824 */ /* 0x002fe200078e0202 */
[----:B------:R-:W-:-:S02]  /*1430*/  SHF.R.S32.HI R17, RZ, 0x1f, R16 ;  /* 0x0000001fff117819 */ /* 0x000fc40000011410 */
[----:B------:R-:W-:Y:S02]  /*1440*/  SHF.R.S32.HI R195, RZ, 0x1f, R19 ;  /* 0x0000001fffc37819 */ /* 0x000fe40000011413 */
[----:B------:R0:W-:Y:S01]  /*1450*/  STL [R1+0x4c], R4 ;  /* 0x00004c0401007387 */ /* 0x0001e20000100800 */
[----:B------:R-:W-:Y:S02]  /*1460*/  SHF.L.U64.HI R221, R210, 0x1, R221 ;  /* 0x00000001d2dd7819 */ /* 0x000fe400000102dd */
[----:B------:R-:W-:Y:S01]  /*1470*/  SHF.L.U64.HI R222, R209, 0x1, R222 ;  /* 0x00000001d1de7819 */ /* 0x000fe200000102de */
[----:B------:R0:W-:Y:S01]  /*1480*/  STL [R1+0x58], R0 ;  /* 0x0000580001007387 */ /* 0x0001e20000100800 */
[----:B------:R-:W-:Y:S02]  /*1490*/  SHF.L.U64.HI R223, R208, 0x1, R223 ;  /* 0x00000001d0df7819 */ /* 0x000fe400000102df */
[----:B------:R-:W-:Y:S02]  /*14a0*/  SHF.L.U64.HI R224, R207, 0x1, R224 ;  /* 0x00000001cfe07819 */ /* 0x000fe400000102e0 */
[----:B------:R-:W-:-:S02]  /*14b0*/  SHF.L.U64.HI R225, R206, 0x1, R225 ;  /* 0x00000001cee17819 */ /* 0x000fc400000102e1 */
[----:B------:R-:W-:Y:S02]  /*14c0*/  SHF.L.U64.HI R226, R205, 0x1, R226 ;  /* 0x00000001cde27819 */ /* 0x000fe400000102e2 */
[----:B------:R-:W-:Y:S02]  /*14d0*/  SHF.L.U64.HI R227, R204, 0x1, R227 ;  /* 0x00000001cce37819 */ /* 0x000fe400000102e3 */
[----:B------:R-:W-:Y:S02]  /*14e0*/  SHF.L.U64.HI R228, R203, 0x1, R228 ;  /* 0x00000001cbe47819 */ /* 0x000fe400000102e4 */
[----:B------:R-:W-:Y:S02]  /*14f0*/  SHF.L.U64.HI R229, R202, 0x1, R229 ;  /* 0x00000001cae57819 */ /* 0x000fe400000102e5 */
[----:B0-----:R-:W-:-:S07]  /*1500*/  SHF.L.U32 R214, R7, 0x1, RZ ;  /* 0x0000000107d67819 */ /* 0x001fce00000006ff */
.L_x_716:
[----:B0-2-4-:R-:W0:Y:S01]  /*1510*/  LDC.64 R4, c[0x0][0xc88] ;  /* 0x00032200ff047b82 */ /* 0x015e220000000a00 */
[----:B------:R-:W-:Y:S01]  /*1520*/  ULDC.64 UR4, c[0x0][0xa28] ;  /* 0x00028a0000047ab9 */ /* 0x000fe20000000a00 */
[----:B------:R-:W-:Y:S01]  /*1530*/  ULDC.64 UR8, c[0x0][0xa18] ;  /* 0x0002860000087ab9 */ /* 0x000fe20000000a00 */
[----:B------:R-:W-:Y:S01]  /*1540*/  ULDC.64 UR6, c[0x0][0xa08] ;  /* 0x0002820000067ab9 */ /* 0x000fe20000000a00 */
[----:B0-----:R-:W-:-:S05]  /*1550*/  IMAD.WIDE R4, R27, 0x4, R4 ;  /* 0x000000041b047825 */ /* 0x001fca00078e0204 */
[----:B------:R-:W2:Y:S01]  /*1560*/  LDG.E R0, desc[UR40][R4.64] ;  /* 0x0000002804007981 */ /* 0x000ea2000c1e1900 */
[----:B------:R-:W-:Y:S01]  /*1570*/  ISETP.NE.U32.AND P2, PT, RZ, UR4, PT ;  /* 0x00000004ff007c0c */ /* 0x000fe2000bf45070 */
[----:B------:R-:W-:Y:S01]  /*1580*/  IMAD.MOV.U32 R29, RZ, RZ, RZ ;  /* 0x000000ffff1d7224 */ /* 0x000fe200078e00ff */
[----:B------:R-:W-:Y:S02]  /*1590*/  ISETP.NE.U32.AND P1, PT, RZ, UR8, PT ;  /* 0x00000008ff007c0c */ /* 0x000fe4000bf25070 */
[----:B------:R-:W-:Y:S02]  /*15a0*/  ISETP.NE.AND.EX P2, PT, RZ, UR5, PT, P2 ;  /* 0x00000005ff007c0c */ /* 0x000fe4000bf45320 */
[----:B------:R-:W-:Y:S02]  /*15b0*/  ISETP.NE.AND.EX P1, PT, RZ, UR9, PT, P1 ;  /* 0x00000009ff007c0c */ /* 0x000fe4000bf25310 */
[----:B------:R-:W-:-:S04]  /*15c0*/  ISETP.NE.U32.AND P0, PT, RZ, UR6, PT ;  /* 0x00000006ff007c0c */ /* 0x000fc8000bf05070 */
[----:B------:R-:W-:Y:S02]  /*15d0*/  ISETP.NE.AND.EX P0, PT, RZ, UR7, PT, P0 ;  /* 0x00000007ff007c0c */ /* 0x000fe4000bf05300 */
[----:B--2---:R-:W-:Y:S01]  /*15e0*/  SHF.R.S32.HI R3, RZ, 0x1f, R0 ;  /* 0x0000001fff037819 */ /* 0x004fe20000011400 */
[----:B------:R-:W-:Y:S02]  /*15f0*/  STL [R1+0x20], R0 ;  /* 0x0000200001007387 */ /* 0x000fe40000100800 */
[C---:B------:R-:W-:Y:S01]  /*1600*/  @P2 LEA R4, P3, R0.reuse, UR4, 0x2 ;  /* 0x0000000400042c11 */ /* 0x040fe2000f8610ff */
[C---:B------:R-:W-:Y:S01]  /*1610*/  IMAD.SHL.U32 R31, R0.reuse, 0x4, RZ ;  /* 0x00000004001f7824 */ /* 0x040fe200078e00ff */
[C-C-:B------:R-:W-:Y:S01]  /*1620*/  SHF.L.U64.HI R30, R0.reuse, 0x2, R3.reuse ;  /* 0x00000002001e7819 */ /* 0x140fe20000010203 */
[----:B------:R0:W-:Y:S01]  /*1630*/  STL [R1+0x40], R3 ;  /* 0x0000400301007387 */ /* 0x0001e20000100800 */
[----:B------:R-:W-:Y:S01]  /*1640*/  @P2 LEA.HI.X R5, R0, UR5, R3, 0x2, P3 ;  /* 0x0000000500052c11 */ /* 0x000fe200098f1403 */
[----:B------:R-:W-:Y:S01]  /*1650*/  ULDC UR4, c[0x0][0x288] ;  /* 0x0000a20000047ab9 */ /* 0x000fe20000000800 */
[----:B------:R-:W-:Y:S01]  /*1660*/  IADD3 R8, P4, R31, UR6, RZ ;  /* 0x000000061f087c10 */ /* 0x000fe2000ff9e0ff */
[----:B-1----:R1:W-:Y:S01]  /*1670*/  STL [R1+0x18], R31 ;  /* 0x0000181f01007387 */ /* 0x0023e20000100800 */
[----:B0-----:R-:W-:Y:S01]  /*1680*/  IMAD.MOV.U32 R3, RZ, RZ, RZ ;  /* 0x000000ffff037224 */ /* 0x001fe200078e00ff */
[----:B------:R-:W-:-:S02]  /*1690*/  MOV R27, UR4 ;  /* 0x00000004001b7c02 */ /* 0x000fc40008000f00 */
[----:B------:R1:W-:Y:S01]  /*16a0*/  STL [R1+0x1c], R30 ;  /* 0x00001c1e01007387 */ /* 0x0003e20000100800 */
[----:B------:R-:W-:Y:S01]  /*16b0*/  IADD3.X R9, R30, UR7, RZ, P4, !PT ;  /* 0x000000071e097c10 */ /* 0x000fe2000a7fe4ff */
[----:B------:R-:W-:Y:S02]  /*16c0*/  ULDC.64 UR4, c[0x0][0x418] ;  /* 0x0001060000047ab9 */ /* 0x000fe40000000a00 */
[----:B------:R1:W5:Y:S01]  /*16d0*/  @P2 LDG.E R3, desc[UR40][R4.64] ;  /* 0x0000002804032981 */ /* 0x000362000c1e1900 */
[----:B------:R-:W-:-:S03]  /*16e0*/  @P1 IADD3 R6, P2, R31, UR8, RZ ;  /* 0x000000081f061c10 */ /* 0x000fc6000ff5e0ff */
[----:B------:R1:W5:Y:S01]  /*16f0*/  @P0 LDG.E R29, desc[UR40][R8.64] ;  /* 0x00000028081d0981 */ /* 0x000362000c1e1900 */
[----:B---3--:R-:W-:-:S03]  /*1700*/  @P1 IADD3.X R7, R30, UR9, RZ, P2, !PT ;  /* 0x000000091e071c10 */ /* 0x008fc600097fe4ff */
[----:B------:R1:W-:Y:S01]  /*1710*/  STL [R1+0x38], R25 ;  /* 0x0000381901007387 */ /* 0x0003e20000100800 */
[----:B------:R-:W-:Y:S01]  /*1720*/  UISETP.NE.U32.AND UP0, UPT, UR4, URZ, UPT ;  /* 0x0000003f0400728c */ /* 0x000fe2000bf05070 */
[----:B------:R-:W-:Y:S02]  /*1730*/  ULDC.64 UR8, c[0x0][0xa20] ;  /* 0x0002880000087ab9 */ /* 0x000fe40000000a00 */
[----:B------:R1:W5:Y:S01]  /*1740*/  @P1 LDG.E R27, desc[UR40][R6.64] ;  /* 0x00000028061b1981 */ /* 0x000362000c1e1900 */
[----:B------:R-:W-:Y:S01]  /*1750*/  UISETP.NE.AND.EX UP0, UPT, UR5, URZ, UPT, UP0 ;  /* 0x0000003f0500728c */ /* 0x000fe2000bf05300 */
[----:B------:R-:W-:Y:S01]  /*1760*/  ISETP.NE.U32.AND P2, PT, RZ, UR8, PT ;  /* 0x00000008ff007c0c */ /* 0x000fe2000bf45070 */
[----:B------:R-:W-:Y:S01]  /*1770*/  ULDC UR4, c[0x0][0x424] ;  /* 0x0001090000047ab9 */ /* 0x000fe20000000800 */
[----:B------:R1:W-:Y:S01]  /*1780*/  STL [R1+0x14], R26 ;  /* 0x0000141a01007387 */ /* 0x0003e20000100800 */
[----:B------:R-:W-:Y:S01]  /*1790*/  USEL UR4, UR4, 0x1, UP0 ;  /* 0x0000000104047887 */ /* 0x000fe20008000000 */
[----:B------:R-:W-:Y:S01]  /*17a0*/  ISETP.NE.AND.EX P2, PT, RZ, UR9, PT, P2 ;  /* 0x00000009ff007c0c */ /* 0x000fe2000bf45320 */
[----:B------:R-:W-:Y:S01]  /*17b0*/  ULDC UR5, c[0x0][0x2f0] ;  /* 0x0000bc0000057ab9 */ /* 0x000fe20000000800 */
[----:B------:R-:W-:Y:S01]  /*17c0*/  IMAD.MOV.U32 R41, RZ, RZ, R0 ;  /* 0x000000ffff297224 */ /* 0x000fe200078e0000 */
[----:B------:R-:W-:-:S03]  /*17d0*/  UIMAD UR4, UR4, UR5, URZ ;  /* 0x00000005040472a4 */ /* 0x000fc6000f8e023f */
[----:B------:R-:W-:Y:S01]  /*17e0*/  ULDC UR5, c[0x0][0x348] ;  /* 0x0000d20000057ab9 */ /* 0x000fe20000000800 */
[----:B------:R-:W-:Y:S08]  /*17f0*/  @P1 BRA `(.L_x_589) ;  /* 0x0000000000241947 */ /* 0x000ff00003800000 */
[----:B------:R-:W-:Y:S02]  /*1800*/  ULDC.64 UR6, c[0x0][0xa00] ;  /* 0x0002800000067ab9 */ /* 0x000fe40000000a00 */
[----:B------:R-:W-:-:S04]  /*1810*/  ISETP.NE.U32.AND P1, PT, RZ, UR6, PT ;  /* 0x00000006ff007c0c */ /* 0x000fc8000bf25070 */
[----:B------:R-:W-:-:S13]  /*1820*/  ISETP.NE.AND.EX P1, PT, RZ, UR7, PT, P1 ;  /* 0x00000007ff007c0c */ /* 0x000fda000bf25310 */
[----:B------:R-:W-:Y:S05]  /*1830*/  @!P1 BRA `(.L_x_589) ;  /* 0x0000000000149947 */ /* 0x000fea0003800000 */
[----:B-1----:R-:W0:Y:S02]  /*1840*/  LDC.64 R4, c[0x0][0xa00] ;  /* 0x00028000ff047b82 */ /* 0x002e240000000a00 */
[----:B0-----:R-:W-:-:S05]  /*1850*/  IMAD.WIDE R4, R41, 0x4, R4 ;  /* 0x0000000429047825 */ /* 0x001fca00078e0204 */
[----:B-----5:R-:W2:Y:S04]  /*1860*/  LDG.E R27, desc[UR40][R4.64] ;  /* 0x00000028041b7981 */ /* 0x020ea8000c1e1900 */
[----:B------:R-:W2:Y:S02]  /*1870*/  LDG.E R0, desc[UR40][R4.64+0x4] ;  /* 0x0000042804007981 */ /* 0x000ea4000c1e1900 */
[----:B--2---:R-:W-:-:S07]  /*1880*/  IMAD.IADD R27, R0, 0x1, -R27 ;  /* 0x00000001001b7824 */ /* 0x004fce00078e0a1b */
.L_x_589:
[----:B------:R-:W-:Y:S02]  /*1890*/  IMAD.U32 R40, RZ, RZ, UR5 ;  /* 0x00000005ff287e24 */ /* 0x000fe4000f8e00ff */
[----:B------:R-:W-:Y:S01]  /*18a0*/  IMAD.U32 R28, RZ, RZ, UR4 ;  /* 0x00000004ff1c7e24 */ /* 0x000fe2000f8e00ff */
[----:B------:R-:W-:Y:S06]  /*18b0*/  @!P2 BRA `(.L_x_590) ;  /* 0x000000000010a947 */ /* 0x000fec0003800000 */
[----:B-1----:R-:W-:-:S04]  /*18c0*/  IADD3 R4, P0, R31, UR8, RZ ;  /* 0x000000081f047c10 */ /* 0x002fc8000ff1e0ff */
[----:B------:R-:W-:-:S05]  /*18d0*/  IADD3.X R5, R30, UR9, RZ, P0, !PT ;  /* 0x000000091e057c10 */ /* 0x000fca00087fe4ff */
[----:B------:R0:W5:Y:S01]  /*18e0*/  LDG.E R28, desc[UR40][R4.64] ;  /* 0x00000028041c7981 */ /* 0x000162000c1e1900 */
[----:B------:R-:W-:Y:S05]  /*18f0*/  BRA `(.L_x_591) ;  /* 0x0000000000107947 */ /* 0x000fea0003800000 */
.L_x_590:
[----:B------:R-:W-:Y:S05]  /*1900*/  @!P0 BRA `(.L_x_591) ;  /* 0x00000000000c8947 */ /* 0x000fea0003800000 */
[----:B-1----:R-:W2:Y:S04]  /*1910*/  LDG.E R5, desc[UR40][R8.64] ;  /* 0x0000002808057981 */ /* 0x002ea8000c1e1900 */
[----:B------:R-:W2:Y:S02]  /*1920*/  LDG.E R28, desc[UR40][R8.64+0x4] ;  /* 0x00000428081c7981 */ /* 0x000ea4000c1e1900 */
[----:B--2---:R-:W-:-:S07]  /*1930*/  IMAD.IADD R28, R28, 0x1, -R5 ;  /* 0x000000011c1c7824 */ /* 0x004fce00078e0a05 */
.L_x_591:
[----:B------:R-:W-:Y:S02]  /*1940*/  ULDC.64 UR4, c[0x0][0xa10] ;  /* 0x0002840000047ab9 */ /* 0x000fe40000000a00 */
[----:B------:R-:W-:-:S04]  /*1950*/  ISETP.NE.U32.AND P0, PT, RZ, UR4, PT ;  /* 0x00000004ff007c0c */ /* 0x000fc8000bf05070 */
[----:B------:R-:W-:Y:S01]  /*1960*/  ISETP.NE.AND.EX P0, PT, RZ, UR5, PT, P0 ;  /* 0x00000005ff007c0c */ /* 0x000fe2000bf05300 */
[----:B-----5:R-:W-:Y:S01]  /*1970*/  IMAD.IADD R11, R28, 0x1, -R3 ;  /* 0x000000011c0b7824 */ /* 0x020fe200078e0a03 */
[----:B------:R-:W-:-:S11]  /*1980*/  ULDC.64 UR4, c[0x0][0xa30] ;  /* 0x00028c0000047ab9 */ /* 0x000fd60000000a00 */
[----:B01----:R-:W0:Y:S02]  /*1990*/  @P0 LDC.64 R4, c[0x0][0xa10] ;  /* 0x00028400ff040b82 */ /* 0x003e240000000a00 */
[----:B0-----:R-:W-:-:S05]  /*19a0*/  @P0 IMAD.WIDE R4, R41, 0x4, R4 ;  /* 0x0000000429040825 */ /* 0x001fca00078e0204 */
[----:B------:R-:W2:Y:S04]  /*19b0*/  @P0 LDG.E R0, desc[UR40][R4.64] ;  /* 0x0000002804000981 */ /* 0x000ea8000c1e1900 */
[----:B------:R-:W2:Y:S01]  /*19c0*/  @P0 LDG.E R9, desc[UR40][R4.64+0x4] ;  /* 0x0000042804090981 */ /* 0x000ea2000c1e1900 */
[----:B------:R-:W-:Y:S01]  /*19d0*/  IMAD.MOV R39, RZ, RZ, -R11 ;  /* 0x000000ffff277224 */ /* 0x000fe200078e0a0b */
[----:B------:R-:W-:Y:S01]  /*19e0*/  ISETP.NE.U32.AND P1, PT, RZ, UR4, PT ;  /* 0x00000004ff007c0c */ /* 0x000fe2000bf25070 */
[----:B------:R-:W-:-:S03]  /*19f0*/  IMAD.MOV.U32 R24, RZ, RZ, R28 ;  /* 0x000000ffff187224 */ /* 0x000fc600078e001c */
[----:B------:R-:W-:Y:S02]  /*1a00*/  VIMNMX R39, RZ, R39, !PT ;  /* 0x00000027ff277248 */ /* 0x000fe40007fe0100 */
[----:B------:R-:W-:-:S13]  /*1a10*/  ISETP.NE.AND.EX P1, PT, RZ, UR5, PT, P1 ;  /* 0x00000005ff007c0c */ /* 0x000fda000bf25310 */
[----:B------:R-:W-:-:S04]  /*1a20*/  @P1 IADD3 R6, P2, R31, UR4, RZ ;  /* 0x000000041f061c10 */ /* 0x000fc8000ff5e0ff */
[----:B------:R-:W-:-:S05]  /*1a30*/  @P1 IADD3.X R7, R30, UR5, RZ, P2, !PT ;  /* 0x000000051e071c10 */ /* 0x000fca00097fe4ff */
[----:B------:R0:W5:Y:S01]  /*1a40*/  @P1 LDG.E R24, desc[UR40][R6.64] ;  /* 0x0000002806181981 */ /* 0x000162000c1e1900 */
[----:B--2---:R-:W-:-:S05]  /*1a50*/  @P0 IMAD.IADD R40, R9, 0x1, -R0 ;  /* 0x0000000109280824 */ /* 0x004fca00078e0a00 */
[----:B------:R-:W-:-:S05]  /*1a60*/  IADD3 R168, R11, R40, RZ ;  /* 0x000000280ba87210 */ /* 0x000fca0007ffe0ff */
[----:B------:R-:W-:-:S05]  /*1a70*/  VIADD R0, R168, 0x3f ;  /* 0x0000003fa8007836 */ /* 0x000fca0000000000 */
[----:B------:R-:W-:-:S04]  /*1a80*/  SHF.R.S32.HI R3, RZ, 0x1f, R0 ;  /* 0x0000001fff037819 */ /* 0x000fc80000011400 */
[----:B------:R-:W-:-:S04]  /*1a90*/  LEA.HI R3, R3, R0, RZ, 0x6 ;  /* 0x0000000003037211 */ /* 0x000fc800078f30ff */
[----:B------:R-:W-:Y:S02]  /*1aa0*/  LOP3.LUT R5, R3, 0xffffffc0, RZ, 0xc0, !PT ;  /* 0xffffffc003057812 */ /* 0x000fe400078ec0ff */
[----:B------:R-:W-:Y:S02]  /*1ab0*/  SHF.R.S32.HI R215, RZ, 0x6, R3 ;  /* 0x00000006ffd77819 */ /* 0x000fe40000011403 */
[----:B------:R-:W-:-:S04]  /*1ac0*/  VIADDMNMX R0, R5, -R11, R40, PT ;  /* 0x8000000b05007246 */ /* 0x000fc80003800128 */
[----:B------:R-:W-:Y:S02]  /*1ad0*/  ISETP.GT.AND P0, PT, R0, R39, PT ;  /* 0x000000270000720c */ /* 0x000fe40003f04270 */
[----:B------:R-:W-:-:S05]  /*1ae0*/  SHF.R.U32.HI R39, RZ, 0x6, R39 ;  /* 0x00000006ff277819 */ /* 0x000fca0000011627 */
[----:B------:R-:W-:-:S06]  /*1af0*/  IMAD.MOV.U32 R38, RZ, RZ, R39 ;  /* 0x000000ffff267224 */ /* 0x000fcc00078e0027 */
[----:B------:R-:W-:-:S05]  /*1b00*/  @P0 VIADD R0, R0, 0x3f ;  /* 0x0000003f00000836 */ /* 0x000fca0000000000 */
[----:B------:R-:W-:-:S04]  /*1b10*/  @P0 SHF.R.S32.HI R5, RZ, 0x1f, R0 ;  /* 0x0000001fff050819 */ /* 0x000fc80000011400 */
[----:B------:R-:W-:-:S04]  /*1b20*/  @P0 LEA.HI R5, R5, R0, RZ, 0x6 ;  /* 0x0000000005050211 */ /* 0x000fc800078f30ff */
[----:B------:R-:W-:Y:S02]  /*1b30*/  @P0 SHF.R.S32.HI R38, RZ, 0x6, R5 ;  /* 0x00000006ff260819 */ /* 0x000fe40000011405 */
[----:B------:R-:W-:Y:S02]  /*1b40*/  PLOP3.LUT P0, PT, PT, PT, PT, 0x80, 0x0 ;  /* 0x000000000000781c */ /* 0x000fe40003f0f070 */
[----:B------:R-:W-:-:S13]  /*1b50*/  ISETP.GT.AND P1, PT, R38, R39, PT ;  /* 0x000000272600720c */ /* 0x000fda0003f24270 */
[----:B0-----:R-:W-:Y:S05]  /*1b60*/  @!P1 BRA `(.L_x_592) ;  /* 0x0000002c00389947 */ /* 0x001fea0003800000 */
[----:B------:R-:W-:Y:S01]  /*1b70*/  VIADD R0, R2, 0x22400 ;  /* 0x0002240002007836 */ /* 0x000fe20000000000 */
[----:B------:R-:W-:Y:S04]  /*1b80*/  BSSY B6, `(.L_x_593) ;  /* 0x0000013000067945 */ /* 0x000fe80003800000 */
[----:B------:R-:W-:-:S13]  /*1b90*/  LOP3.LUT P0, RZ, R0, 0x3ff, RZ, 0xc0, !PT ;  /* 0x000003ff00ff7812 */ /* 0x000fda000780c0ff */
        /* <DEDUP_REMOVED lines=9> */
[----:B------:R-:W-:Y:S01]  /*1c30*/  MOV R7, UR5 ;  /* 0x0000000500077c02 */ /* 0x000fe20008000f00 */
[----:B------:R-:W-:Y:S02]  /*1c40*/  IMAD.U32 R6, RZ, RZ, UR4 ;  /* 0x00000004ff067e24 */ /* 0x000fe4000f8e00ff */
[----:B------:R-:W-:-:S02]  /*1c50*/  IMAD.U32 R11, RZ, RZ, UR7 ;  /* 0x00000007ff0b7e24 */ /* 0x000fc4000f8e00ff */
[----:B------:R-:W-:Y:S02]  /*1c60*/  IMAD.MOV.U32 R8, RZ, RZ, 0x70 ;  /* 0x00000070ff087424 */ /* 0x000fe400078e00ff */
[----:B------:R-:W-:Y:S02]  /*1c70*/  IMAD.MOV.U32 R12, RZ, RZ, 0x1 ;  /* 0x00000001ff0c7424 */ /* 0x000fe400078e00ff */
[----:B0-----:R-:W-:-:S07]  /*1c80*/  IMAD.MOV.U32 R13, RZ, RZ, RZ ;  /* 0x000000ffff0d7224 */ /* 0x001fce00078e00ff */
[----:B------:R-:W-:-:S07]  /*1c90*/  LEPC R20, `(.L_x_594) ;  /* 0x000000001014794e */ /* 0x000fce0000000000 */
[----:B-1---5:R-:W-:Y:S05]  /*1ca0*/  CALL.ABS.NOINC R14 ;  /* 0x000000000e007343 */ /* 0x022fea0003c00000 */
.L_x_594:
[----:B------:R-:W-:Y:S05]  /*1cb0*/  BSYNC B6 ;  /* 0x0000000000067941 */ /* 0x000fea0003800000 */
.L_x_593:
        /* <DEDUP_REMOVED lines=11> */
[----:B------:R-:W-:Y:S01]  /*1d70*/  MOV R6, UR6 ;  /* 0x0000000600067c02 */ /* 0x000fe20008000f00 */
        /* <DEDUP_REMOVED lines=8> */
.L_x_596:
[----:B------:R-:W-:Y:S05]  /*1e00*/  BSYNC B6 ;  /* 0x0000000000067941 */ /* 0x000fea0003800000 */
.L_x_595:
[----:B------:R-:W-:Y:S01]  /*1e10*/  ULDC.64 UR4, c[0x0][0x9f8] ;  /* 0x00027e0000047ab9 */ /* 0x000fe20000000a00 */
[----:B------:R-:W0:Y:S01]  /*1e20*/  LDC.64 R4, c[0x0][0x3f8] ;  /* 0x0000fe00ff047b82 */ /* 0x000e220000000a00 */
[----:B------:R-:W-:-:S04]  /*1e30*/  ISETP.NE.U32.AND P0, PT, RZ, UR4, PT ;  /* 0x00000004ff007c0c */ /* 0x000fc8000bf05070 */
[----:B------:R-:W-:-:S03]  /*1e40*/  ISETP.NE.AND.EX P0, PT, RZ, UR5, PT, P0 ;  /* 0x00000005ff007c0c */ /* 0x000fc6000bf05300 */
[----:B------:R-:W1:Y:S08]  /*1e50*/  LDC.64 R46, c[0x0][0x408] ;  /* 0x00010200ff2e7b82 */ /* 0x000e700000000a00 */
[----:B------:R-:W2:Y:S02]  /*1e60*/  LDC R51, c[0x0][0x3f4] ;  /* 0x0000fd00ff337b82 */ /* 0x000ea40000000800 */
[----:B------:R-:W-:-:S02]  /*1e70*/  @P0 IADD3 R6, P1, R31, UR4, RZ ;  /* 0x000000041f060c10 */ /* 0x000fc4000ff3e0ff */
[----:B------:R-:W-:Y:S01]  /*1e80*/  SHF.R.S32.HI R3, RZ, 0x1f, R184 ;  /* 0x0000001fff037819 */ /* 0x000fe200000114b8 */
[----:B------:R-:W3:Y:S01]  /*1e90*/  S2R R12, SR_TID.X ;  /* 0x00000000000c7919 */ /* 0x000ee20000002100 */
[----:B------:R-:W-:Y:S02]  /*1ea0*/  @P0 IADD3.X R7, R30, UR5, RZ, P1, !PT ;  /* 0x000000051e070c10 */ /* 0x000fe40008ffe4ff */
[----:B------:R-:W-:Y:S01]  /*1eb0*/  SHF.R.S32.HI R187, RZ, 0x1f, R186 ;  /* 0x0000001fffbb7819 */ /* 0x000fe200000114ba */
[----:B0-----:R-:W-:-:S04]  /*1ec0*/  IMAD.WIDE.U32 R32, R184, R4, R16 ;  /* 0x00000004b8207225 */ /* 0x001fc800078e0010 */
[----:B------:R-:W-:Y:S01]  /*1ed0*/  IMAD.SHL.U32 R44, R194, 0x40, RZ ;  /* 0x00000040c22c7824 */ /* 0x000fe200078e00ff */
[----:B------:R0:W4:Y:S01]  /*1ee0*/  @P0 LDG.E R41, desc[UR40][R6.64] ;  /* 0x0000002806290981 */ /* 0x000122000c1e1900 */
[C---:B------:R-:W-:Y:S01]  /*1ef0*/  IMAD R0, R3.reuse, R4, RZ ;  /* 0x0000000403007224 */ /* 0x040fe200078e02ff */
[----:B------:R-:W-:Y:S01]  /*1f00*/  SHF.L.U64.HI R42, R4, 0x6, R5 ;  /* 0x00000006042a7819 */ /* 0x000fe20000010205 */
[----:B-1----:R-:W-:Y:S01]  /*1f10*/  IMAD R3, R3, R46, RZ ;  /* 0x0000002e03037224 */ /* 0x002fe200078e02ff */
[----:B------:R-:W1:Y:S01]  /*1f20*/  S2R R30, SR_TID.X ;  /* 0x00000000001e7919 */ /* 0x000e620000002100 */
[----:B------:R-:W-:Y:S01]  /*1f30*/  IMAD R9, R184, R5, R0 ;  /* 0x00000005b8097224 */ /* 0x000fe200078e0200 */
[----:B------:R-:W-:Y:S01]  /*1f40*/  LOP3.LUT R44, R44, 0x1c0, RZ, 0xc0, !PT ;  /* 0x000001c02c2c7812 */ /* 0x000fe200078ec0ff */
[-C--:B------:R-:W-:Y:S01]  /*1f50*/  IMAD.WIDE.U32 R20, R184, R4.reuse, R186 ;  /* 0x00000004b8147225 */ /* 0x080fe200078e00ba */
[----:B------:R-:W-:Y:S01]  /*1f60*/  SHF.L.U64.HI R45, R46, 0x6, R47 ;  /* 0x000000062e2d7819 */ /* 0x000fe2000001022f */
[----:B------:R-:W-:Y:S01]  /*1f70*/  ULDC UR4, c[0x0][0x2f4] ;  /* 0x0000bd0000047ab9 */ /* 0x000fe20000000800 */
[----:B--2---:R-:W-:Y:S01]  /*1f80*/  ISETP.GE.AND P3, PT, R16, R51, PT ;  /* 0x000000331000720c */ /* 0x004fe20003f66270 */
[----:B------:R-:W-:Y:S01]  /*1f90*/  IMAD R11, R184, R47, R3 ;  /* 0x0000002fb80b7224 */ /* 0x000fe200078e0203 */
[----:B0----5:R-:W-:Y:S01]  /*1fa0*/  SHF.R.S32.HI R7, RZ, 0x1f, R24 ;  /* 0x0000001fff077819 */ /* 0x021fe20000011418 */
[----:B------:R-:W-:Y:S01]  /*1fb0*/  IMAD.IADD R21, R21, 0x1, R9 ;  /* 0x0000000115157824 */ /* 0x000fe200078e0209 */
[----:B------:R-:W-:Y:S01]  /*1fc0*/  SEL R3, R51, RZ, P3 ;  /* 0x000000ff33037207 */ /* 0x000fe20001800000 */
[----:B------:R-:W-:Y:S01]  /*1fd0*/  IMAD.SHL.U32 R43, R4, 0x40, RZ ;  /* 0x00000040042b7824 */ /* 0x000fe200078e00ff */
[----:B------:R-:W-:Y:S01]  /*1fe0*/  IADD3 R33, R9, R33, RZ ;  /* 0x0000002109217210 */ /* 0x000fe20007ffe0ff */
[C---:B------:R-:W-:Y:S01]  /*1ff0*/  IMAD R8, R7.reuse, R4, RZ ;  /* 0x0000000407087224 */ /* 0x040fe200078e02ff */
[----:B------:R-:W-:Y:S01]  /*2000*/  SHF.R.S32.HI R48, RZ, 0x1f, R26 ;  /* 0x0000001fff307819 */ /* 0x000fe2000001141a */
[----:B------:R-:W-:Y:S01]  /*2010*/  IMAD R7, R7, R46, RZ ;  /* 0x0000002e07077224 */ /* 0x000fe200078e02ff */
[C---:B------:R-:W-:Y:S01]  /*2020*/  ISETP.GE.AND P2, PT, R16.reuse, UR4, PT ;  /* 0x0000000410007c0c */ /* 0x040fe2000bf46270 */
[----:B------:R-:W-:Y:S01]  /*2030*/  IMAD.IADD R3, R16, 0x1, R3 ;  /* 0x0000000110037824 */ /* 0x000fe200078e0203 */
[----:B------:R-:W-:Y:S01]  /*2040*/  ISETP.GE.AND P1, PT, R19, UR4, PT ;  /* 0x0000000413007c0c */ /* 0x000fe2000bf26270 */
[----:B------:R-:W-:Y:S01]  /*2050*/  IMAD.WIDE.U32 R20, R24, R4, R20 ;  /* 0x0000000418147225 */ /* 0x000fe200078e0014 */
[----:B---3--:R-:W-:-:S02]  /*2060*/  SHF.R.U32.HI R12, RZ, 0x7, R12 ;  /* 0x00000007ff0c7819 */ /* 0x008fc4000001160c */
[----:B------:R-:W-:Y:S01]  /*2070*/  SHF.R.S32.HI R6, RZ, 0x1f, R3 ;  /* 0x0000001fff067819 */ /* 0x000fe20000011403 */
[----:B------:R-:W-:Y:S01]  /*2080*/  IMAD.WIDE.U32 R32, R24, R4, R32 ;  /* 0x0000000418207225 */ /* 0x000fe200078e0020 */
[----:B------:R-:W-:Y:S02]  /*2090*/  LOP3.LUT R4, R44, 0x18, R16, 0xf8, !PT ;  /* 0x000000182c047812 */ /* 0x000fe400078ef810 */
[----:B------:R-:W-:Y:S01]  /*20a0*/  LEA.HI R3, R6, R3, RZ, 0x3 ;  /* 0x0000000306037211 */ /* 0x000fe200078f18ff */
[----:B------:R-:W-:Y:S01]  /*20b0*/  IMAD R7, R24, R47, R7 ;  /* 0x0000002f18077224 */ /* 0x000fe200078e0207 */
[----:B------:R-:W-:Y:S01]  /*20c0*/  SHF.R.U32.HI R47, RZ, 0x3, R44 ;  /* 0x00000003ff2f7819 */ /* 0x000fe2000001162c */
[-C--:B------:R-:W-:Y:S01]  /*20d0*/  IMAD.WIDE.U32 R34, R184, R46.reuse, R186 ;  /* 0x0000002eb8227225 */ /* 0x080fe200078e00ba */
[----:B------:R-:W-:Y:S02]  /*20e0*/  LOP3.LUT R58, R3, 0xfffffff8, RZ, 0xc0, !PT ;  /* 0xfffffff8033a7812 */ /* 0x000fe400078ec0ff */
[----:B------:R-:W-:Y:S01]  /*20f0*/  LOP3.LUT R4, R4, R47, RZ, 0x3c, !PT ;  /* 0x0000002f04047212 */ /* 0x000fe200078e3cff */
[----:B-1----:R-:W-:Y:S01]  /*2100*/  VIADD R30, R30, 0xffffff80 ;  /* 0xffffff801e1e7836 */ /* 0x002fe20000000000 */
[----:B------:R-:W-:Y:S01]  /*2110*/  IADD3 R49, R12, 0x8, RZ ;  /* 0x000000080c317810 */ /* 0x000fe20007ffe0ff */
[----:B------:R-:W-:Y:S01]  /*2120*/  IMAD.WIDE.U32 R36, R184, R46, R16 ;  /* 0x0000002eb8247225 */ /* 0x000fe200078e0010 */
[----:B------:R-:W-:-:S02]  /*2130*/  SHF.R.S32.HI R61, RZ, 0x1f, R58 ;  /* 0x0000001fff3d7819 */ /* 0x000fc4000001143a */
[----:B------:R-:W-:Y:S01]  /*2140*/  SHF.R.S32.HI R10, RZ, 0x1f, R30 ;  /* 0x0000001fff0a7819 */ /* 0x000fe2000001141e */
[----:B------:R-:W-:Y:S01]  /*2150*/  IMAD R52, R213, 0x200, R4 ;  /* 0x00000200d5347824 */ /* 0x000fe200078e0204 */
[----:B------:R-:W-:Y:S01]  /*2160*/  LOP3.LUT R4, R44, 0x38, R3, 0xf8, !PT ;  /* 0x000000382c047812 */ /* 0x000fe200078ef803 */
[----:B------:R-:W-:Y:S01]  /*2170*/  IMAD.IADD R35, R35, 0x1, R11 ;  /* 0x0000000123237824 */ /* 0x000fe200078e020b */
[----:B------:R-:W-:Y:S01]  /*2180*/  LEA.HI R10, R10, R30, RZ, 0x2 ;  /* 0x0000001e0a0a7211 */ /* 0x000fe200078f10ff */
[----:B------:R-:W-:Y:S01]  /*2190*/  IMAD.IADD R37, R11, 0x1, R37 ;  /* 0x000000010b257824 */ /* 0x000fe200078e0225 */
[----:B------:R-:W-:Y:S01]  /*21a0*/  LOP3.LUT R4, R4, R47, RZ, 0x3c, !PT ;  /* 0x0000002f04047212 */ /* 0x000fe200078e3cff */
[----:B------:R-:W-:Y:S01]  /*21b0*/  IMAD R9, R24, R5, R8 ;  /* 0x0000000518097224 */ /* 0x000fe200078e0208 */
[----:B------:R-:W-:Y:S01]  /*21c0*/  LOP3.LUT R10, R10, 0xfffffffc, RZ, 0xc0, !PT ;  /* 0xfffffffc0a0a7812 */ /* 0x000fe200078ec0ff */
[----:B------:R-:W-:-:S04]  /*21d0*/  IMAD.WIDE.U32 R34, R24, R46, R34 ;  /* 0x0000002e18227225 */ /* 0x000fc800078e0022 */
[----:B------:R-:W-:-:S04]  /*21e0*/  IMAD.WIDE.U32 R36, R24, R46, R36 ;  /* 0x0000002e18247225 */ /* 0x000fc800078e0024 */
[----:B------:R-:W-:Y:S02]  /*21f0*/  IMAD.IADD R10, R30, 0x1, -R10 ;  /* 0x000000011e0a7824 */ /* 0x000fe400078e0a0a */
[----:B------:R-:W-:Y:S02]  /*2200*/  IMAD.IADD R0, R29, 0x1, R28 ;  /* 0x000000011d007824 */ /* 0x000fe400078e021c */
[----:B------:R-:W-:Y:S02]  /*2210*/  IMAD.SHL.U32 R46, R46, 0x40, RZ ;  /* 0x000000402e2e7824 */ /* 0x000fe400078e00ff */
[----:B------:R-:W-:Y:S02]  /*2220*/  IMAD R50, R10, 0x40, R184 ;  /* 0x000000400a327824 */ /* 0x000fe400078e02b8 */
[----:B------:R-:W-:Y:S02]  /*2230*/  IMAD.SHL.U32 R51, R51, 0x2, RZ ;  /* 0x0000000233337824 */ /* 0x000fe400078e00ff */
[----:B------:R-:W-:-:S02]  /*2240*/  IMAD.IADD R53, R21, 0x1, R9 ;  /* 0x0000000115357824 */ /* 0x000fc400078e0209 */
[----:B------:R-:W-:Y:S02]  /*2250*/  IMAD.IADD R54, R9, 0x1, R33 ;  /* 0x0000000109367824 */ /* 0x000fe400078e0221 */
[----:B------:R-:W-:Y:S02]  /*2260*/  IMAD.IADD R55, R35, 0x1, R7 ;  /* 0x0000000123377824 */ /* 0x000fe400078e0207 */
[----:B------:R-:W-:Y:S02]  /*2270*/  IMAD.IADD R59, R7, 0x1, R37 ;  /* 0x00000001073b7824 */ /* 0x000fe400078e0225 */
[----:B------:R-:W-:Y:S01]  /*2280*/  IMAD R62, R213, 0x200, R4 ;  /* 0x00000200d53e7824 */ /* 0x000fe200078e0204 */
[----:B----4-:R-:W-:-:S07]  /*2290*/  SHF.R.S32.HI R60, RZ, 0x1f, R41 ;  /* 0x0000001fff3c7819 */ /* 0x010fce0000011429 */
.L_x_629:
[----:B0-----:R-:W0:Y:S01]  /*22a0*/  LDC R65, c[0x0][0x430] ;  /* 0x00010c00ff417b82 */ /* 0x001e220000000800 */
[----:B------:R-:W-:Y:S01]  /*22b0*/  IADD3 R38, R38, -0x1, RZ ;  /* 0xffffffff26267810 */ /* 0x000fe20007ffe0ff */
[----:B------:R-:W-:-:S04]  /*22c0*/  IMAD.MOV.U32 R64, RZ, RZ, RZ ;  /* 0x000000ffff407224 */ /* 0x000fc800078e00ff */
[----:B------:R-:W-:Y:S02]  /*22d0*/  IMAD R5, R38, 0x40, R50 ;  /* 0x0000004026057824 */ /* 0x000fe400078e0232 */
[----:B-1----:R-:W1:Y:S02]  /*22e0*/  LDC R73, c[0x0][0x3f4] ;  /* 0x0000fd00ff497b82 */ /* 0x002e640000000800 */
[----:B------:R-:W-:Y:S01]  /*22f0*/  IMAD.IADD R12, R0, 0x1, R5 ;  /* 0x00000001000c7824 */ /* 0x000fe200078e0205 */
[----:B------:R-:W-:-:S03]  /*2300*/  ISETP.GE.AND P0, PT, R5, R40, PT ;  /* 0x000000280500720c */ /* 0x000fc60003f06270 */
[----:B------:R-:W-:Y:S01]  /*2310*/  IMAD.MOV.U32 R8, RZ, RZ, R12 ;  /* 0x000000ffff087224 */ /* 0x000fe200078e000c */
[----:B------:R-:W-:Y:S02]  /*2320*/  ISETP.GT.OR P0, PT, R50, 0x3f, P0 ;  /* 0x0000003f3200780c */ /* 0x000fe40000704670 */
[----:B0-----:R-:W-:-:S11]  /*2330*/  ISETP.NE.AND P4, PT, R65, 0x1, PT ;  /* 0x000000014100780c */ /* 0x001fd60003f85270 */
[----:B------:R-:W0:Y:S08]  /*2340*/  @!P0 LDC.64 R6, c[0x0][0x428] ;  /* 0x00010a00ff068b82 */ /* 0x000e300000000a00 */
[----:B------:R-:W2:Y:S08]  /*2350*/  @!P0 LDC.64 R4, c[0x0][0x418] ;  /* 0x00010600ff048b82 */ /* 0x000eb00000000a00 */
[----:B---3--:R-:W3:Y:S08]  /*2360*/  @P4 LDC R9, c[0x0][0x434] ;  /* 0x00010d00ff094b82 */ /* 0x008ef00000000800 */
[----:B------:R-:W4:Y:S01]  /*2370*/  @P4 LDC R10, c[0x0][0x438] ;  /* 0x00010e00ff0a4b82 */ /* 0x000f220000000800 */
[----:B---3--:R-:W-:-:S05]  /*2380*/  @P4 IMAD.HI.U32 R9, R12, R9, RZ ;  /* 0x000000090c094227 */ /* 0x008fca00078e00ff */
[----:B----4-:R-:W-:Y:S01]  /*2390*/  @P4 SHF.R.U32.HI R8, RZ, R10, R9 ;  /* 0x0000000aff084219 */ /* 0x010fe20000011609 */
[----:B0-----:R-:W-:-:S03]  /*23a0*/  @!P0 IMAD R10, R60, R6, RZ ;  /* 0x000000063c0a8224 */ /* 0x001fc600078e02ff */
[----:B------:R-:W-:Y:S01]  /*23b0*/  @!P0 SHF.R.S32.HI R9, RZ, 0x1f, R8 ;  /* 0x0000001fff098819 */ /* 0x000fe20000011408 */
[C---:B------:R-:W-:Y:S02]  /*23c0*/  @!P0 IMAD R11, R41.reuse, R7, R10 ;  /* 0x00000007290b8224 */ /* 0x040fe400078e020a */
[----:B------:R-:W-:-:S04]  /*23d0*/  @!P0 IMAD.WIDE.U32 R6, R41, R6, R8 ;  /* 0x0000000629068225 */ /* 0x000fc800078e0008 */
[----:B------:R-:W-:Y:S01]  /*23e0*/  @!P0 IMAD.IADD R7, R7, 0x1, R11 ;  /* 0x0000000107078824 */ /* 0x000fe200078e020b */
[----:B--2---:R-:W-:-:S04]  /*23f0*/  @!P0 LEA R4, P4, R6, R4, 0x2 ;  /* 0x0000000406048211 */ /* 0x004fc800078810ff */
[----:B------:R-:W-:-:S05]  /*2400*/  @!P0 LEA.HI.X R5, R6, R5, R7, 0x2, P4 ;  /* 0x0000000506058211 */ /* 0x000fca00020f1407 */
[----:B------:R0:W5:Y:S01]  /*2410*/  @!P0 LDG.E R64, desc[UR40][R4.64] ;  /* 0x0000002804408981 */ /* 0x000162000c1e1900 */
[----:B-1----:R-:W-:Y:S01]  /*2420*/  ISETP.GE.AND P0, PT, R73, 0x1, PT ;  /* 0x000000014900780c */ /* 0x002fe20003f06270 */
[----:B------:R-:W-:Y:S01]  /*2430*/  IMAD.SHL.U32 R71, R22, 0x1000, RZ ;  /* 0x0000100016477824 */ /* 0x000fe200078e00ff */
[----:B------:R-:W-:Y:S05]  /*2440*/  YIELD ;  /* 0x0000000000007946 */ /* 0x000fea0003800000 */
[----:B------:R-:W-:Y:S01]  /*2450*/  IMAD.IADD R75, R52, 0x1, R71 ;  /* 0x00000001344b7824 */ /* 0x000fe200078e0247 */
[----:B------:R-:W-:Y:S01]  /*2460*/  BSSY B0, `(.L_x_597) ;  /* 0x00001a3000007945 */ /* 0x000fe20003800000 */
[----:B------:R-:W-:Y:S01]  /*2470*/  IMAD.MOV R6, RZ, RZ, -R8 ;  /* 0x000000ffff067224 */ /* 0x000fe200078e0a08 */
[----:B------:R-:W-:-:S02]  /*2480*/  ISETP.GT.AND P4, PT, R38, R39, PT ;  /* 0x000000272600720c */ /* 0x000fc40003f84270 */
[----:B------:R-:W-:Y:S01]  /*2490*/  LEA R75, R75, R2, 0x1 ;  /* 0x000000024b4b7211 */ /* 0x000fe200078e08ff */
[----:B------:R-:W-:Y:S01]  /*24a0*/  IMAD R65, R65, R6, R12 ;  /* 0x0000000641417224 */ /* 0x000fe200078e020c */
[----:B0-----:R-:W-:Y:S09]  /*24b0*/  @!P0 BRA `(.L_x_598) ;  /* 0x00000014009c8947 */ /* 0x001ff20003800000 */
[----:B------:R-:W-:Y:S01]  /*24c0*/  SHF.R.S32.HI R67, RZ, 0x1f, R65 ;  /* 0x0000001fff437819 */ /* 0x000fe20000011441 */
[----:B------:R-:W-:Y:S01]  /*24d0*/  ULDC.64 UR4, c[0x0][0x300] ;  /* 0x0000c00000047ab9 */ /* 0x000fe20000000a00 */
[----:B-----5:R-:W-:Y:S01]  /*24e0*/  SHF.R.S32.HI R66, RZ, 0x1f, R64 ;  /* 0x0000001fff427819 */ /* 0x020fe20000011440 */
[----:B------:R-:W-:Y:S01]  /*24f0*/  IMAD.WIDE.U32 R4, R65, UR4, RZ ;  /* 0x0000000441047c25 */ /* 0x000fe2000f8e00ff */
[----:B------:R-:W-:Y:S01]  /*2500*/  ULDC.U8 UR6, c[0x0][0x410] ;  /* 0x0001040000067ab9 */ /* 0x000fe20000000000 */
[----:B------:R-:W-:Y:S02]  /*2510*/  SHF.R.S32.HI R11, RZ, 0x1f, R38 ;  /* 0x0000001fff0b7819 */ /* 0x000fe40000011426 */
[----:B------:R-:W-:Y:S01]  /*2520*/  IMAD R6, R67, UR4, RZ ;  /* 0x0000000443067c24 */ /* 0x000fe2000f8e02ff */
[----:B------:R-:W-:Y:S01]  /*2530*/  ISETP.NE.AND P0, PT, RZ, UR6, PT ;  /* 0x00000006ff007c0c */ /* 0x000fe2000bf05270 */
[----:B------:R-:W-:Y:S02]  /*2540*/  IMAD R8, R42, R38, RZ ;  /* 0x000000262a087224 */ /* 0x000fe400078e02ff */
[----:B------:R-:W-:Y:S01]  /*2550*/  IMAD R7, R65, UR5, R6 ;  /* 0x0000000541077c24 */ /* 0x000fe2000f8e0206 */
[----:B------:R-:W-:-:S02]  /*2560*/  ULDC.64 UR4, c[0x0][0x310] ;  /* 0x0000c40000047ab9 */ /* 0x000fc40000000a00 */
[----:B------:R-:W-:Y:S02]  /*2570*/  IMAD R9, R66, UR4, RZ ;  /* 0x0000000442097c24 */ /* 0x000fe4000f8e02ff */
[----:B------:R-:W-:Y:S02]  /*2580*/  IMAD.IADD R5, R5, 0x1, R7 ;  /* 0x0000000105057824 */ /* 0x000fe400078e0207 */
[C---:B------:R-:W-:Y:S02]  /*2590*/  IMAD R9, R64.reuse, UR5, R9 ;  /* 0x0000000540097c24 */ /* 0x040fe4000f8e0209 */
[----:B------:R-:W-:Y:S01]  /*25a0*/  IMAD.WIDE.U32 R4, R64, UR4, R4 ;  /* 0x0000000440047c25 */ /* 0x000fe2000f8e0004 */
[----:B------:R-:W-:-:S03]  /*25b0*/  ULDC.64 UR4, c[0x0][0x308] ;  /* 0x0000c20000047ab9 */ /* 0x000fc60000000a00 */
[----:B------:R-:W-:Y:S02]  /*25c0*/  IMAD R7, R48, UR4, RZ ;  /* 0x0000000430077c24 */ /* 0x000fe4000f8e02ff */
[----:B------:R-:W-:Y:S02]  /*25d0*/  IMAD.IADD R5, R5, 0x1, R9 ;  /* 0x0000000105057824 */ /* 0x000fe400078e0209 */
[C---:B------:R-:W-:Y:S02]  /*25e0*/  IMAD R69, R26.reuse, UR5, R7 ;  /* 0x000000051a457c24 */ /* 0x040fe4000f8e0207 */
[----:B------:R-:W-:Y:S01]  /*25f0*/  IMAD.WIDE.U32 R6, R26, UR4, R4 ;  /* 0x000000041a067c25 */ /* 0x000fe2000f8e0004 */
[----:B------:R-:W-:-:S03]  /*2600*/  ULDC.64 UR4, c[0x0][0x2e8] ;  /* 0x0000ba0000047ab9 */ /* 0x000fc60000000a00 */
[----:B------:R-:W-:Y:S01]  /*2610*/  IMAD.IADD R69, R7, 0x1, R69 ;  /* 0x0000000107457824 */ /* 0x000fe200078e0245 */
[----:B------:R-:W-:Y:S01]  /*2620*/  LEA R70, P5, R6, UR4, 0x1 ;  /* 0x0000000406467c11 */ /* 0x000fe2000f8a08ff */
[----:B------:R-:W-:-:S03]  /*2630*/  IMAD.WIDE.U32 R4, R43, R38, RZ ;  /* 0x000000262b047225 */ /* 0x000fc600078e00ff */
[----:B------:R-:W-:Y:S01]  /*2640*/  LEA.HI.X R69, R6, UR5, R69, 0x1, P5 ;  /* 0x0000000506457c11 */ /* 0x000fe2000a8f0c45 */
[----:B------:R-:W-:-:S04]  /*2650*/  IMAD R9, R11, R43, R8 ;  /* 0x0000002b0b097224 */ /* 0x000fc800078e0208 */
[----:B------:R-:W-:Y:S01]  /*2660*/  IMAD.IADD R10, R5, 0x1, R9 ;  /* 0x00000001050a7824 */ /* 0x000fe200078e0209 */
[----:B------:R-:W-:Y:S06]  /*2670*/  @!P0 BRA `(.L_x_599) ;  /* 0x0000000800988947 */ /* 0x000fec0003800000 */
[----:B------:R-:W-:Y:S01]  /*2680*/  IMAD R68, R38, -0x40, R40 ;  /* 0xffffffc026447824 */ /* 0x000fe200078e0228 */
[----:B------:R-:W-:Y:S01]  /*2690*/  BSSY B1, `(.L_x_600) ;  /* 0x000001e000017945 */ /* 0x000fe20003800000 */
[----:B------:R-:W-:Y:S02]  /*26a0*/  CS2R R8, SRZ ;  /* 0x0000000000087805 */ /* 0x000fe4000001ff00 */
[----:B------:R-:W-:Y:S02]  /*26b0*/  CS2R R30, SRZ ;  /* 0x00000000001e7805 */ /* 0x000fe4000001ff00 */
[----:B------:R-:W-:Y:S02]  /*26c0*/  CS2R R28, SRZ ;  /* 0x00000000001c7805 */ /* 0x000fe4000001ff00 */
[----:B------:R-:W-:Y:S02]  /*26d0*/  VIMNMX R68, R68, 0x40, PT ;  /* 0x0000004044447848 */ /* 0x000fe40003fe0100 */
[----:B------:R-:W-:-:S02]  /*26e0*/  CS2R R56, SRZ ;  /* 0x0000000000387805 */ /* 0x000fc4000001ff00 */
[----:B------:R-:W-:-:S13]  /*26f0*/  ISETP.GE.AND P0, PT, R184, R68, PT ;  /* 0x00000044b800720c */ /* 0x000fda0003f06270 */
[----:B------:R-:W-:Y:S05]  /*2700*/  @P0 BRA `(.L_x_601) ;  /* 0x0000000000580947 */ /* 0x000fea0003800000 */
[----:B------:R-:W-:Y:S01]  /*2710*/  IMAD.MOV.U32 R6, RZ, RZ, R34 ;  /* 0x000000ffff067224 */ /* 0x000fe200078e0022 */
[----:B------:R-:W-:Y:S01]  /*2720*/  ULDC.64 UR4, c[0x0][0x3e8] ;  /* 0x0000fa0000047ab9 */ /* 0x000fe20000000a00 */
[----:B------:R-:W-:Y:S01]  /*2730*/  IMAD.MOV.U32 R7, RZ, RZ, R55 ;  /* 0x000000ffff077224 */ /* 0x000fe200078e0037 */
[----:B------:R-:W-:Y:S01]  /*2740*/  ULDC.64 UR6, c[0x0][0x400] ;  /* 0x0001000000067ab9 */ /* 0x000fe20000000a00 */
[----:B------:R-:W-:Y:S01]  /*2750*/  IMAD R5, R45, R38, RZ ;  /* 0x000000262d057224 */ /* 0x000fe200078e02ff */
[----:B------:R-:W-:Y:S01]  /*2760*/  CS2R R28, SRZ ;  /* 0x00000000001c7805 */ /* 0x000fe2000001ff00 */
[----:B------:R-:W-:Y:S01]  /*2770*/  IMAD.WIDE.U32 R8, R38, R46, R6 ;  /* 0x0000002e26087225 */ /* 0x000fe200078e0006 */
[----:B------:R-:W-:-:S03]  /*2780*/  IADD3 R7, P5, R20, R4, RZ ;  /* 0x0000000414077210 */ /* 0x000fc60007fbe0ff */
[----:B------:R-:W-:Y:S01]  /*2790*/  IMAD R5, R11, R46, R5 ;  /* 0x0000002e0b057224 */ /* 0x000fe200078e0205 */
[----:B------:R-:W-:Y:S01]  /*27a0*/  LEA R4, P6, R8, UR6, 0x1 ;  /* 0x0000000608047c11 */ /* 0x000fe2000f8c08ff */
[----:B------:R-:W-:Y:S01]  /*27b0*/  IMAD.X R10, R10, 0x1, R53, P5 ;  /* 0x000000010a0a7824 */ /* 0x000fe200028e0635 */
[----:B------:R-:W-:Y:S01]  /*27c0*/  LEA R6, P5, R7, UR4, 0x1 ;  /* 0x0000000407067c11 */ /* 0x000fe2000f8a08ff */
[----:B------:R-:W-:-:S03]  /*27d0*/  IMAD.IADD R5, R9, 0x1, R5 ;  /* 0x0000000109057824 */ /* 0x000fc600078e0205 */
[----:B------:R-:W-:Y:S02]  /*27e0*/  LEA.HI.X R7, R7, UR5, R10, 0x1, P5 ;  /* 0x0000000507077c11 */ /* 0x000fe4000a8f0c0a */
[----:B------:R-:W-:Y:S02]  /*27f0*/  LEA.HI.X R5, R8, UR7, R5, 0x1, P6 ;  /* 0x0000000708057c11 */ /* 0x000fe4000b0f0c05 */
[----:B------:R-:W-:Y:S02]  /*2800*/  CS2R R8, SRZ ;  /* 0x0000000000087805 */ /* 0x000fe4000001ff00 */
[-C--:B------:R-:W-:Y:S02]  /*2810*/  ISETP.GE.AND P6, PT, R186, R73.reuse, PT ;  /* 0x00000049ba00720c */ /* 0x080fe40003fc6270 */
[----:B------:R-:W-:-:S11]  /*2820*/  ISETP.GE.AND P5, PT, R197, R73, PT ;  /* 0x00000049c500720c */ /* 0x000fd60003fa6270 */
[----:B------:R0:W5:Y:S04]  /*2830*/  @!P6 LDG.E.64 R30, desc[UR40][R6.64] ;  /* 0x00000028061ee981 */ /* 0x000168000c1e1b00 */
[----:B------:R0:W5:Y:S04]  /*2840*/  @!P5 LDG.E.64 R8, desc[UR40][R6.64+0x20] ;  /* 0x000020280608d981 */ /* 0x000168000c1e1b00 */
[----:B------:R0:W5:Y:S04]  /*2850*/  @!P6 LDG.E.64 R56, desc[UR40][R4.64] ;  /* 0x000000280438e981 */ /* 0x000168000c1e1b00 */
[----:B------:R0:W5:Y:S02]  /*2860*/  @!P5 LDG.E.64 R28, desc[UR40][R4.64+0x20] ;  /* 0x00002028041cd981 */ /* 0x000164000c1e1b00 */
.L_x_601:
[----:B------:R-:W-:Y:S05]  /*2870*/  BSYNC B1 ;  /* 0x0000000000017941 */ /* 0x000fea0003800000 */
.L_x_600:
[----:B------:R-:W-:Y:S01]  /*2880*/  ISETP.NE.AND P5, PT, R185, 0x3, PT ;  /* 0x00000003b900780c */ /* 0x000fe20003fa5270 */
[----:B0----5:R-:W-:Y:S01]  /*2890*/  IMAD.MOV.U32 R5, RZ, RZ, R9 ;  /* 0x000000ffff057224 */ /* 0x021fe200078e0009 */
[----:B------:R-:W-:Y:S01]  /*28a0*/  MOV R4, R8 ;  /* 0x0000000800047202 */ /* 0x000fe20000000f00 */
[----:B------:R-:W-:Y:S02]  /*28b0*/  IMAD.MOV.U32 R6, RZ, RZ, R30 ;  /* 0x000000ffff067224 */ /* 0x000fe400078e001e */
[----:B------:R-:W-:Y:S01]  /*28c0*/  IMAD.MOV.U32 R7, RZ, RZ, R31 ;  /* 0x000000ffff077224 */ /* 0x000fe200078e001f */
[----:B------:R-:W-:Y:S01]  /*28d0*/  PRMT R77, R4, 0x5410, R5 ;  /* 0x00005410044d7816 */ /* 0x000fe20000000005 */
[----:B------:R-:W-:Y:S02]  /*28e0*/  IMAD.MOV.U32 R4, RZ, RZ, R28 ;  /* 0x000000ffff047224 */ /* 0x000fe400078e001c */
[----:B------:R-:W-:Y:S01]  /*28f0*/  IMAD.MOV.U32 R5, RZ, RZ, R29 ;  /* 0x000000ffff057224 */ /* 0x000fe200078e001d */
[----:B------:R-:W-:Y:S01]  /*2900*/  PRMT R78, R6, 0x5410, R7 ;  /* 0x00005410064e7816 */ /* 0x000fe20000000007 */
[----:B------:R-:W-:-:S02]  /*2910*/  IMAD.MOV.U32 R6, RZ, RZ, R56 ;  /* 0x000000ffff067224 */ /* 0x000fc400078e0038 */
[----:B------:R-:W-:Y:S01]  /*2920*/  IMAD.MOV.U32 R7, RZ, RZ, R57 ;  /* 0x000000ffff077224 */ /* 0x000fe200078e0039 */
[----:B------:R-:W-:-:S04]  /*2930*/  PRMT R79, R4, 0x5410, R5 ;  /* 0x00005410044f7816 */ /* 0x000fc80000000005 */
[----:B------:R-:W-:Y:S01]  /*2940*/  PRMT R80, R6, 0x5410, R7 ;  /* 0x0000541006507816 */ /* 0x000fe20000000007 */
[----:B------:R-:W-:Y:S06]  /*2950*/  @!P5 BRA `(.L_x_602) ;  /* 0x000000000004d947 */ /* 0x000fec0003800000 */
[----:B------:R-:W-:Y:S01]  /*2960*/  BPT.TRAP 0x1 ;  /* 0x000000040000795c */ /* 0x000fe20000300000 */
.L_x_602:
[----:B------:R-:W-:Y:S01]  /*2970*/  IMAD R63, R22, 0x8, R2 ;  /* 0x00000008163f7824 */ /* 0x000fe200078e0202 */
[----:B------:R-:W-:Y:S01]  /*2980*/  SHF.L.U32 R74, R192, 0x1f, RZ ;  /* 0x0000001fc04a7819 */ /* 0x000fe200000006ff */
[----:B------:R-:W-:Y:S03]  /*2990*/  BSSY B1, `(.L_x_603) ;  /* 0x0000003000017945 */ /* 0x000fe60003800000 */
[----:B------:R-:W0:Y:S02]  /*29a0*/  SYNCS.PHASECHK.TRANS64.TRYWAIT P6, [R63+URZ+0x28c90], R74 ;  /* 0x028c904a3f0075a7 */ /* 0x000e2400080c017f */
[----:B0-----:R-:W-:Y:S05]  /*29b0*/  @!P6 BRA `(.L_x_604) ;  /* 0x0000014000b8e947 */ /* 0x001fea0003800000 */
.L_x_845:
[----:B------:R-:W-:Y:S05]  /*29c0*/  BSYNC B1 ;  /* 0x0000000000017941 */ /* 0x000fea0003800000 */
.L_x_603:
[----:B------:R-:W-:-:S03]  /*29d0*/  UMOV UR4, 0xffffffff ;  /* 0xffffffff00047882 */ /* 0x000fc60000000000 */
[----:B------:R-:W-:Y:S05]  /*29e0*/  BRA.DIV UR4, `(.L_x_605) ;  /* 0x0000014204c07947 */ /* 0x000fea000b800000 */
[----:B------:R1:W2:Y:S04]  /*29f0*/  SHFL.IDX PT, R72, R69, RZ, 0x1c1f ;  /* 0x001c1fff45487589 */ /* 0x0002a800000e0000 */
[----:B------:R1:W3:Y:S02]  /*2a00*/  SHFL.IDX PT, R14, R70, RZ, 0x1c1f ;  /* 0x001c1fff460e7589 */ /* 0x0002e400000e0000 */
.L_x_849:
[----:B------:R-:W-:Y:S05]  /*2a10*/  @P0 BRA `(.L_x_606) ;  /* 0x00000014001c0947 */ /* 0x000fea0003800000 */
[----:B------:R-:W-:Y:S04]  /*2a20*/  BSSY B1, `(.L_x_607) ;  /* 0x0000033000017945 */ /* 0x000fe80003800000 */
[----:B------:R-:W-:Y:S05]  /*2a30*/  @P2 BRA `(.L_x_608) ;  /* 0x0000000000c42947 */ /* 0x000fea0003800000 */
[----:B------:R4:W0:Y:S01]  /*2a40*/  LDS.128 R4, [R75+0x22400] ;  /* 0x022400004b047984 */ /* 0x0008220000000c00 */
[----:B------:R-:W-:Y:S01]  /*2a50*/  ISETP.GE.AND P6, PT, R186, R73, PT ;  /* 0x00000049ba00720c */ /* 0x000fe20003fc6270 */
[----:B------:R-:W-:Y:S01]  /*2a60*/  BSSY B2, `(.L_x_609) ;  /* 0x000002d000027945 */ /* 0x000fe20003800000 */
[----:B---3--:R-:W-:-:S04]  /*2a70*/  LEA R10, P0, R16, R14, 0x1 ;  /* 0x0000000e100a7211 */ /* 0x008fc800078008ff */
[----:B--2---:R-:W-:-:S07]  /*2a80*/  LEA.HI.X R11, R16, R72, R17, 0x1, P0 ;  /* 0x00000048100b7211 */ /* 0x004fce00000f0c11 */
[----:B----4-:R-:W-:Y:S05]  /*2a90*/  @P6 BRA `(.L_x_610) ;  /* 0x0000000000a46947 */ /* 0x010fea0003800000 */
[--C-:B------:R-:W-:Y:S01]  /*2aa0*/  SHF.R.U64 R15, R30, 0x10, R31.reuse ;  /* 0x000000101e0f7819 */ /* 0x100fe2000000121f */
[--C-:B0-----:R-:W-:Y:S01]  /*2ab0*/  HADD2.F32 R13, -RZ, R7.reuse.H1_H1 ;  /* 0x30000007ff0d7230 */ /* 0x101fe20000004100 */
[----:B------:R-:W-:Y:S01]  /*2ac0*/  SHF.R.U32.HI R30, RZ, 0x10, R31 ;  /* 0x00000010ff1e7819 */ /* 0x000fe2000001161f */
[----:B------:R-:W-:Y:S01]  /*2ad0*/  HADD2.F32 R7, -RZ, R7.H0_H0 ;  /* 0x20000007ff077230 */ /* 0x000fe20000004100 */
[--C-:B------:R-:W-:Y:S01]  /*2ae0*/  SHF.R.U64 R31, R56, 0x10, R57.reuse ;  /* 0x00000010381f7819 */ /* 0x100fe20000001239 */
[----:B------:R-:W-:Y:S01]  /*2af0*/  HADD2.F32 R15, -RZ, R15.H0_H0 ;  /* 0x2000000fff0f7230 */ /* 0x000fe20000004100 */
[----:B------:R-:W-:Y:S01]  /*2b00*/  MOV R12, R6 ;  /* 0x00000006000c7202 */ /* 0x000fe20000000f00 */
[----:B------:R-:W-:Y:S01]  /*2b10*/  HADD2.F32 R6, -RZ, R5.H1_H1 ;  /* 0x30000005ff067230 */ /* 0x000fe20000004100 */
[----:B------:R-:W-:Y:S01]  /*2b20*/  SHF.R.U32.HI R56, RZ, 0x10, R57 ;  /* 0x00000010ff387819 */ /* 0x000fe20000011639 */
[----:B------:R-:W-:Y:S02]  /*2b30*/  HADD2.F32 R31, -RZ, R31.H0_H0 ;  /* 0x2000001fff1f7230 */ /* 0x000fe40000004100 */
[----:B------:R-:W-:-:S02]  /*2b40*/  HADD2.F32 R5, -RZ, R5.H0_H0 ;  /* 0x20000005ff057230 */ /* 0x000fc40000004100 */
[----:B------:R-:W-:Y:S02]  /*2b50*/  HADD2.F32 R56, -RZ, R56.H0_H0 ;  /* 0x20000038ff387230 */ /* 0x000fe40000004100 */
[CC--:B-1----:R-:W-:Y:S01]  /*2b60*/  FMUL.FTZ R70, R6.reuse, R31.reuse ;  /* 0x0000001f06467220 */ /* 0x0c2fe20000410000 */
[----:B------:R-:W-:Y:S02]  /*2b70*/  HADD2.F32 R30, -RZ, R30.H0_H0 ;  /* 0x2000001eff1e7230 */ /* 0x000fe40000004100 */
[C---:B------:R-:W-:Y:S01]  /*2b80*/  FMUL.FTZ R31, R5.reuse, R31 ;  /* 0x0000001f051f7220 */ /* 0x040fe20000410000 */
[-C--:B------:R-:W-:Y:S01]  /*2b90*/  FFMA.FTZ R70, R5, R15.reuse, -R70 ;  /* 0x0000000f05467223 */ /* 0x080fe20000010846 */
[----:B------:R-:W-:Y:S02]  /*2ba0*/  FMUL.FTZ R76, R13, R56 ;  /* 0x000000380d4c7220 */ /* 0x000fe40000410000 */
[----:B------:R-:W-:Y:S01]  /*2bb0*/  FFMA.FTZ R69, R6, R15, R31 ;  /* 0x0000000f06457223 */ /* 0x000fe2000001001f */
[----:B------:R-:W-:-:S02]  /*2bc0*/  HADD2.F32 R5, -RZ, R4.H1_H1 ;  /* 0x30000004ff057230 */ /* 0x000fc40000004100 */
[C---:B------:R-:W-:Y:S01]  /*2bd0*/  FMUL.FTZ R56, R7.reuse, R56 ;  /* 0x0000003807387220 */ /* 0x040fe20000410000 */
[----:B------:R-:W-:Y:S02]  /*2be0*/  HADD2.F32 R15, -RZ, R80.H0_H0 ;  /* 0x20000050ff0f7230 */ /* 0x000fe40000004100 */
[-C--:B------:R-:W-:Y:S01]  /*2bf0*/  FFMA.FTZ R76, R7, R30.reuse, -R76 ;  /* 0x0000001e074c7223 */ /* 0x080fe2000001084c */
[----:B------:R-:W-:Y:S02]  /*2c00*/  HADD2.F32 R4, -RZ, R4.H0_H0 ;  /* 0x20000004ff047230 */ /* 0x000fe40000004100 */
[----:B------:R-:W-:Y:S01]  /*2c10*/  FFMA.FTZ R75, R13, R30, R56 ;  /* 0x0000001e0d4b7223 */ /* 0x000fe20000010038 */
[----:B------:R-:W-:Y:S02]  /*2c20*/  HADD2.F32 R31, -RZ, R80.H1_H1 ;  /* 0x30000050ff1f7230 */ /* 0x000fe40000004100 */
[----:B------:R-:W-:Y:S01]  /*2c30*/  FMUL.FTZ R57, R5, R15 ;  /* 0x0000000f05397220 */ /* 0x000fe20000410000 */
[----:B------:R-:W-:-:S02]  /*2c40*/  HADD2.F32 R6, -RZ, R12.H1_H1 ;  /* 0x3000000cff067230 */ /* 0x000fc40000004100 */
[----:B------:R-:W-:Y:S01]  /*2c50*/  FMUL.FTZ R30, R4, R15 ;  /* 0x0000000f041e7220 */ /* 0x000fe20000410000 */
[----:B------:R-:W-:Y:S02]  /*2c60*/  HADD2.F32 R12, -RZ, R12.H0_H0 ;  /* 0x2000000cff0c7230 */ /* 0x000fe40000004100 */
[--C-:B------:R-:W-:Y:S02]  /*2c70*/  HADD2.F32 R7, -RZ, R78.reuse.H0_H0 ;  /* 0x2000004eff077230 */ /* 0x100fe40000004100 */
[-C--:B------:R-:W-:Y:S01]  /*2c80*/  FMUL.FTZ R15, R6, R31.reuse ;  /* 0x0000001f060f7220 */ /* 0x080fe20000410000 */
[----:B------:R-:W-:Y:S02]  /*2c90*/  HADD2.F32 R13, -RZ, R78.H1_H1 ;  /* 0x3000004eff0d7230 */ /* 0x000fe40000004100 */
[----:B------:R-:W-:Y:S01]  /*2ca0*/  FMUL.FTZ R31, R12, R31 ;  /* 0x0000001f0c1f7220 */ /* 0x000fe20000410000 */
[-C--:B------:R-:W-:Y:S01]  /*2cb0*/  FFMA.FTZ R57, R4, R7.reuse, -R57 ;  /* 0x0000000704397223 */ /* 0x080fe20000010839 */
[----:B------:R-:W-:Y:S01]  /*2cc0*/  FFMA.FTZ R30, R5, R7, R30 ;  /* 0x00000007051e7223 */ /* 0x000fe2000001001e */
[-C--:B------:R-:W-:Y:S01]  /*2cd0*/  FFMA.FTZ R15, R12, R13.reuse, -R15 ;  /* 0x0000000d0c0f7223 */ /* 0x080fe2000001080f */
[----:B------:R-:W-:Y:S01]  /*2ce0*/  FFMA.FTZ R6, R6, R13, R31 ;  /* 0x0000000d06067223 */ /* 0x000fe2000001001f */
[----:B------:R-:W-:-:S02]  /*2cf0*/  F2FP.F16.F32.PACK_AB R5, R69, R70 ;  /* 0x000000464505723e */ /* 0x000fc400000000ff */
[----:B------:R-:W-:Y:S02]  /*2d00*/  F2FP.F16.F32.PACK_AB R7, R75, R76 ;  /* 0x0000004c4b07723e */ /* 0x000fe400000000ff */
[----:B------:R-:W-:Y:S02]  /*2d10*/  F2FP.F16.F32.PACK_AB R4, R30, R57 ;  /* 0x000000391e04723e */ /* 0x000fe400000000ff */
[----:B------:R-:W-:-:S07]  /*2d20*/  F2FP.F16.F32.PACK_AB R6, R6, R15 ;  /* 0x0000000f0606723e */ /* 0x000fce00000000ff */
.L_x_610:
[----:B------:R-:W-:Y:S05]  /*2d30*/  BSYNC B2 ;  /* 0x0000000000027941 */ /* 0x000fea0003800000 */
.L_x_609:
[----:B0-----:R4:W-:Y:S02]  /*2d40*/  ST.E.128 desc[UR40][R10.64], R4 ;  /* 0x000000040a007985 */ /* 0x0019e4000c101d28 */
.L_x_608:
[----:B------:R-:W-:Y:S05]  /*2d50*/  BSYNC B1 ;  /* 0x0000000000017941 */ /* 0x000fea0003800000 */
.L_x_607:
[----:B------:R-:W-:Y:S05]  /*2d60*/  @P1 BRA `(.L_x_606) ;  /* 0x0000001000481947 */ /* 0x000fea0003800000 */
[----:B----4-:R-:W-:Y:S01]  /*2d70*/  IMAD.MOV.U32 R4, RZ, RZ, 0x20 ;  /* 0x00000020ff047424 */ /* 0x010fe200078e00ff */
[----:B------:R-:W-:Y:S01]  /*2d80*/  LOP3.LUT P0, RZ, R194, 0x4, RZ, 0xc0, !PT ;  /* 0x00000004c2ff7812 */ /* 0x000fe2000780c0ff */
[----:B------:R-:W-:Y:S01]  /*2d90*/  BSSY B1, `(.L_x_611) ;  /* 0x0000032000017945 */ /* 0x000fe20003800000 */
[----:B------:R-:W-:Y:S02]  /*2da0*/  ISETP.GE.AND P6, PT, R197, R73, PT ;  /* 0x00000049c500720c */ /* 0x000fe40003fc6270 */
[----:B------:R-:W-:Y:S02]  /*2db0*/  SEL R4, R4, 0xffffffe0, !P0 ;  /* 0xffffffe004047807 */ /* 0x000fe40004000000 */
[C---:B---3--:R-:W-:Y:S02]  /*2dc0*/  LEA R10, P0, R19.reuse, R14, 0x1 ;  /* 0x0000000e130a7211 */ /* 0x048fe400078008ff */
[----:B------:R-:W-:Y:S02]  /*2dd0*/  IADD3 R71, R4, R52, R71 ;  /* 0x0000003404477210 */ /* 0x000fe40007ffe047 */
[----:B--2---:R-:W-:-:S03]  /*2de0*/  LEA.HI.X R11, R19, R72, R195, 0x1, P0 ;  /* 0x00000048130b7211 */ /* 0x004fc600000f0cc3 */
[----:B------:R-:W-:-:S06]  /*2df0*/  IMAD R4, R71, 0x2, R2 ;  /* 0x0000000247047824 */ /* 0x000fcc00078e0202 */
[----:B------:R-:W2:Y:S01]  /*2e00*/  LDS.128 R4, [R4+0x22400] ;  /* 0x0224000004047984 */ /* 0x000ea20000000c00 */
[----:B------:R-:W-:Y:S05]  /*2e10*/  @P6 BRA `(.L_x_612) ;  /* 0x0000000000a46947 */ /* 0x000fea0003800000 */
[----:B------:R-:W-:Y:S02]  /*2e20*/  SHF.R.U64 R13, R28, 0x10, R29 ;  /* 0x000000101c0d7819 */ /* 0x000fe4000000121d */
[----:B------:R-:W-:Y:S01]  /*2e30*/  SHF.R.U64 R12, R8, 0x10, R9 ;  /* 0x00000010080c7819 */ /* 0x000fe20000001209 */
[----:B--2---:R-:W-:Y:S01]  /*2e40*/  IMAD.MOV.U32 R8, RZ, RZ, R6 ;  /* 0x000000ffff087224 */ /* 0x004fe200078e0006 */
[----:B------:R-:W-:Y:S01]  /*2e50*/  SHF.R.U32.HI R28, RZ, 0x10, R29 ;  /* 0x00000010ff1c7819 */ /* 0x000fe2000001161d */
[----:B------:R-:W-:Y:S01]  /*2e60*/  HADD2.F32 R13, -RZ, R13.H0_H0 ;  /* 0x2000000dff0d7230 */ /* 0x000fe20000004100 */
[----:B------:R-:W-:Y:S01]  /*2e70*/  SHF.R.U32.HI R14, RZ, 0x10, R9 ;  /* 0x00000010ff0e7819 */ /* 0x000fe20000011609 */
[--C-:B------:R-:W-:Y:S02]  /*2e80*/  HADD2.F32 R6, -RZ, R5.reuse.H1_H1 ;  /* 0x30000005ff067230 */ /* 0x100fe40000004100 */
[----:B------:R-:W-:Y:S02]  /*2e90*/  HADD2.F32 R5, -RZ, R5.H0_H0 ;  /* 0x20000005ff057230 */ /* 0x000fe40000004100 */
[----:B------:R-:W-:-:S02]  /*2ea0*/  HADD2.F32 R12, -RZ, R12.H0_H0 ;  /* 0x2000000cff0c7230 */ /* 0x000fc40000004100 */
[CC--:B------:R-:W-:Y:S01]  /*2eb0*/  FMUL.FTZ R30, R6.reuse, R13.reuse ;  /* 0x0000000d061e7220 */ /* 0x0c0fe20000410000 */
[----:B------:R-:W-:Y:S02]  /*2ec0*/  HADD2.F32 R28, -RZ, R28.H0_H0 ;  /* 0x2000001cff1c7230 */ /* 0x000fe40000004100 */
[C---:B------:R-:W-:Y:S01]  /*2ed0*/  FMUL.FTZ R13, R5.reuse, R13 ;  /* 0x0000000d050d7220 */ /* 0x040fe20000410000 */
[--C-:B------:R-:W-:Y:S02]  /*2ee0*/  HADD2.F32 R9, -RZ, R7.reuse.H1_H1 ;  /* 0x30000007ff097230 */ /* 0x100fe40000004100 */
[-C--:B------:R-:W-:Y:S01]  /*2ef0*/  FFMA.FTZ R30, R5, R12.reuse, -R30 ;  /* 0x0000000c051e7223 */ /* 0x080fe2000001081e */
[----:B------:R-:W-:Y:S02]  /*2f00*/  HADD2.F32 R7, -RZ, R7.H0_H0 ;  /* 0x20000007ff077230 */ /* 0x000fe40000004100 */
[----:B------:R-:W-:Y:S01]  /*2f10*/  FFMA.FTZ R29, R6, R12, R13 ;  /* 0x0000000c061d7223 */ /* 0x000fe2000001000d */
[----:B------:R-:W-:-:S02]  /*2f20*/  HADD2.F32 R14, -RZ, R14.H0_H0 ;  /* 0x2000000eff0e7230 */ /* 0x000fc40000004100 */
[-C--:B------:R-:W-:Y:S01]  /*2f30*/  FMUL.FTZ R56, R9, R28.reuse ;  /* 0x0000001c09387220 */ /* 0x080fe20000410000 */
[--C-:B------:R-:W-:Y:S02]  /*2f40*/  HADD2.F32 R12, -RZ, R79.reuse.H0_H0 ;  /* 0x2000004fff0c7230 */ /* 0x100fe40000004100 */
[C---:B------:R-:W-:Y:S01]  /*2f50*/  FMUL.FTZ R28, R7.reuse, R28 ;  /* 0x0000001c071c7220 */ /* 0x040fe20000410000 */
[----:B------:R-:W-:Y:S02]  /*2f60*/  HADD2.F32 R13, -RZ, R79.H1_H1 ;  /* 0x3000004fff0d7230 */ /* 0x000fe40000004100 */
[-C--:B------:R-:W-:Y:S01]  /*2f70*/  FFMA.FTZ R56, R7, R14.reuse, -R56 ;  /* 0x0000000e07387223 */ /* 0x080fe20000010838 */
[----:B------:R-:W-:Y:S02]  /*2f80*/  HADD2.F32 R5, -RZ, R4.H1_H1 ;  /* 0x30000004ff057230 */ /* 0x000fe40000004100 */
[----:B------:R-:W-:Y:S01]  /*2f90*/  FFMA.FTZ R57, R9, R14, R28 ;  /* 0x0000000e09397223 */ /* 0x000fe2000001001c */
[----:B------:R-:W-:-:S02]  /*2fa0*/  HADD2.F32 R6, -RZ, R8.H1_H1 ;  /* 0x30000008ff067230 */ /* 0x000fc40000004100 */
[----:B------:R-:W-:Y:S02]  /*2fb0*/  HADD2.F32 R4, -RZ, R4.H0_H0 ;  /* 0x20000004ff047230 */ /* 0x000fe40000004100 */
[CC--:B------:R-:W-:Y:S01]  /*2fc0*/  FMUL.FTZ R15, R5.reuse, R12.reuse ;  /* 0x0000000c050f7220 */ /* 0x0c0fe20000410000 */
[----:B------:R-:W-:Y:S02]  /*2fd0*/  HADD2.F32 R8, -RZ, R8.H0_H0 ;  /* 0x20000008ff087230 */ /* 0x000fe40000004100 */
[-C--:B------:R-:W-:Y:S01]  /*2fe0*/  FMUL.FTZ R31, R6, R13.reuse ;  /* 0x0000000d061f7220 */ /* 0x080fe20000410000 */
[--C-:B------:R-:W-:Y:S02]  /*2ff0*/  HADD2.F32 R7, -RZ, R77.reuse.H0_H0 ;  /* 0x2000004dff077230 */ /* 0x100fe40000004100 */
[----:B------:R-:W-:Y:S01]  /*3000*/  FMUL.FTZ R12, R4, R12 ;  /* 0x0000000c040c7220 */ /* 0x000fe20000410000 */
        /* <DEDUP_REMOVED lines=10> */
.L_x_612:
[----:B------:R-:W-:Y:S05]  /*30b0*/  BSYNC B1 ;  /* 0x0000000000017941 */ /* 0x000fea0003800000 */
.L_x_611:
[----:B--2---:R2:W-:Y:S01]  /*30c0*/  ST.E.128 desc[UR40][R10.64], R4 ;  /* 0x000000040a007985 */ /* 0x0045e2000c101d28 */
[----:B------:R-:W-:Y:S05]  /*30d0*/  BRA `(.L_x_606) ;  /* 0x0000000c006c7947 */ /* 0x000fea0003800000 */
.L_x_599:
[----:B------:R-:W-:Y:S01]  /*30e0*/  IMAD R68, R38, -0x40, R40 ;  /* 0xffffffc026447824 */ /* 0x000fe200078e0228 */
[----:B------:R-:W-:-:S04]  /*30f0*/  ISETP.GE.AND P0, PT, R16, R73, PT ;  /* 0x000000491000720c */ /* 0x000fc80003f06270 */
[----:B------:R-:W-:-:S04]  /*3100*/  VIMNMX R68, R68, 0x40, PT ;  /* 0x0000004044447848 */ /* 0x000fc80003fe0100 */
[----:B------:R-:W-:-:S13]  /*3110*/  ISETP.GE.OR P5, PT, R184, R68, P0 ;  /* 0x00000044b800720c */ /* 0x000fda00007a6670 */
[----:B------:R-:W0:Y:S01]  /*3120*/  @!P5 LDC.64 R12, c[0x0][0x3e8] ;  /* 0x0000fa00ff0cdb82 */ /* 0x000e220000000a00 */
[----:B------:R-:W-:Y:S01]  /*3130*/  @!P5 IADD3 R6, P6, R32, R4, RZ ;  /* 0x000000042006d210 */ /* 0x000fe20007fde0ff */
[----:B------:R-:W-:Y:S02]  /*3140*/  @!P5 IMAD R4, R45, R38, RZ ;  /* 0x000000262d04d224 */ /* 0x000fe400078e02ff */
[----:B------:R-:W-:Y:S02]  /*3150*/  @!P5 IMAD.MOV.U32 R5, RZ, RZ, R59 ;  /* 0x000000ffff05d224 */ /* 0x000fe400078e003b */
[----:B------:R-:W-:Y:S02]  /*3160*/  @!P5 IMAD R15, R11, R46, R4 ;  /* 0x0000002e0b0fd224 */ /* 0x000fe400078e0204 */
[----:B------:R-:W1:Y:S01]  /*3170*/  @!P5 LDC.64 R8, c[0x0][0x400] ;  /* 0x00010000ff08db82 */ /* 0x000e620000000a00 */
[----:B------:R-:W-:Y:S02]  /*3180*/  @!P5 IMAD.X R7, R10, 0x1, R54, P6 ;  /* 0x000000010a07d824 */ /* 0x000fe400030e0636 */
[----:B------:R-:W-:-:S04]  /*3190*/  @!P5 IMAD.MOV.U32 R4, RZ, RZ, R36 ;  /* 0x000000ffff04d224 */ /* 0x000fc800078e0024 */
[----:B------:R-:W-:Y:S01]  /*31a0*/  @!P5 IMAD.WIDE.U32 R10, R38, R46, R4 ;  /* 0x0000002e260ad225 */ /* 0x000fe200078e0004 */
[----:B------:R-:W-:-:S03]  /*31b0*/  CS2R R4, SRZ ;  /* 0x0000000000047805 */ /* 0x000fc6000001ff00 */
[----:B------:R-:W-:Y:S01]  /*31c0*/  @!P5 IMAD.IADD R11, R15, 0x1, R11 ;  /* 0x000000010f0bd824 */ /* 0x000fe200078e020b */
[----:B0-----:R-:W-:-:S04]  /*31d0*/  @!P5 LEA R12, P6, R6, R12, 0x1 ;  /* 0x0000000c060cd211 */ /* 0x001fc800078c08ff */
[----:B------:R-:W-:Y:S02]  /*31e0*/  @!P5 LEA.HI.X R13, R6, R13, R7, 0x1, P6 ;  /* 0x0000000d060dd211 */ /* 0x000fe400030f0c07 */
[----:B------:R-:W-:Y:S02]  /*31f0*/  CS2R R6, SRZ ;  /* 0x0000000000067805 */ /* 0x000fe4000001ff00 */
[C---:B-1----:R-:W-:Y:S02]  /*3200*/  @!P5 LEA R8, P6, R10.reuse, R8, 0x1 ;  /* 0x000000080a08d211 */ /* 0x042fe400078c08ff */
[----:B------:R-:W-:Y:S02]  /*3210*/  CS2R R30, SRZ ;  /* 0x00000000001e7805 */ /* 0x000fe4000001ff00 */
[----:B------:R-:W-:Y:S01]  /*3220*/  CS2R R28, SRZ ;  /* 0x00000000001c7805 */ /* 0x000fe2000001ff00 */
[----:B------:R-:W2:Y:S01]  /*3230*/  @!P5 LDG.E.128 R4, desc[UR40][R12.64] ;  /* 0x000000280c04d981 */ /* 0x000ea2000c1e1d00 */
[----:B------:R-:W-:-:S05]  /*3240*/  @!P5 LEA.HI.X R9, R10, R9, R11, 0x1, P6 ;  /* 0x000000090a09d211 */ /* 0x000fca00030f0c0b */
[----:B------:R-:W3:Y:S01]  /*3250*/  @!P5 LDG.E.128 R28, desc[UR40][R8.64] ;  /* 0x00000028081cd981 */ /* 0x000ee2000c1e1d00 */
[----:B------:R-:W-:Y:S01]  /*3260*/  ISETP.NE.AND P5, PT, R185, 0x3, PT ;  /* 0x00000003b900780c */ /* 0x000fe20003fa5270 */
[----:B--2---:R-:W-:Y:S01]  /*3270*/  IMAD.MOV.U32 R10, RZ, RZ, R6 ;  /* 0x000000ffff0a7224 */ /* 0x004fe200078e0006 */
[----:B------:R-:W-:Y:S01]  /*3280*/  MOV R11, R7 ;  /* 0x00000007000b7202 */ /* 0x000fe20000000f00 */
[----:B------:R-:W-:Y:S02]  /*3290*/  IMAD.MOV.U32 R14, RZ, RZ, R4 ;  /* 0x000000ffff0e7224 */ /* 0x000fe400078e0004 */
[----:B------:R-:W-:Y:S01]  /*32a0*/  IMAD.MOV.U32 R15, RZ, RZ, R5 ;  /* 0x000000ffff0f7224 */ /* 0x000fe200078e0005 */
[----:B------:R-:W-:Y:S01]  /*32b0*/  PRMT R79, R79, 0x5410, R11 ;  /* 0x000054104f4f7816 */ /* 0x000fe2000000000b */
[----:B---3--:R-:W-:Y:S01]  /*32c0*/  IMAD.MOV.U32 R8, RZ, RZ, R31 ;  /* 0x000000ffff087224 */ /* 0x008fe200078e001f */
[----:B------:R-:W-:Y:S01]  /*32d0*/  PRMT R87, R10, 0x5410, R14 ;  /* 0x000054100a577816 */ /* 0x000fe2000000000e */
[----:B------:R-:W-:Y:S01]  /*32e0*/  IMAD.MOV.U32 R10, RZ, RZ, R30 ;  /* 0x000000ffff0a7224 */ /* 0x000fe200078e001e */
[----:B------:R-:W-:Y:S01]  /*32f0*/  PRMT R76, R76, 0x5410, R15 ;  /* 0x000054104c4c7816 */ /* 0x000fe2000000000f */
[----:B------:R-:W-:Y:S01]  /*3300*/  IMAD.MOV.U32 R9, RZ, RZ, R28 ;  /* 0x000000ffff097224 */ /* 0x000fe200078e001c */
[----:B------:R-:W-:Y:S01]  /*3310*/  PRMT R79, R8, 0x7610, R79 ;  /* 0x00007610084f7816 */ /* 0x000fe2000000004f */
[----:B------:R-:W-:-:S03]  /*3320*/  IMAD.MOV.U32 R11, RZ, RZ, R29 ;  /* 0x000000ffff0b7224 */ /* 0x000fc600078e001d */
[----:B------:R-:W-:Y:S02]  /*3330*/  PRMT R86, R10, 0x5410, R9 ;  /* 0x000054100a567816 */ /* 0x000fe40000000009 */
[----:B------:R-:W-:Y:S01]  /*3340*/  PRMT R76, R11, 0x7610, R76 ;  /* 0x000076100b4c7816 */ /* 0x000fe2000000004c */
[----:B------:R-:W-:Y:S06]  /*3350*/  @!P5 BRA `(.L_x_613) ;  /* 0x000000000004d947 */ /* 0x000fec0003800000 */
[----:B------:R-:W-:Y:S01]  /*3360*/  BPT.TRAP 0x1 ;  /* 0x000000040000795c */ /* 0x000fe20000300000 */
.L_x_613:
[----:B------:R-:W-:Y:S01]  /*3370*/  IMAD R63, R22, 0x8, R2 ;  /* 0x00000008163f7824 */ /* 0x000fe200078e0202 */
[----:B------:R-:W-:Y:S01]  /*3380*/  SHF.L.U32 R74, R192, 0x1f, RZ ;  /* 0x0000001fc04a7819 */ /* 0x000fe200000006ff */
[----:B------:R-:W-:Y:S03]  /*3390*/  BSSY B1, `(.L_x_614) ;  /* 0x0000003000017945 */ /* 0x000fe60003800000 */
[----:B------:R-:W0:Y:S02]  /*33a0*/  SYNCS.PHASECHK.TRANS64.TRYWAIT P6, [R63+URZ+0x28c90], R74 ;  /* 0x028c904a3f0075a7 */ /* 0x000e2400080c017f */
[----:B0-----:R-:W-:Y:S05]  /*33b0*/  @!P6 BRA `(.L_x_615) ;  /* 0x000001380094e947 */ /* 0x001fea0003800000 */
.L_x_850:
[----:B------:R-:W-:Y:S05]  /*33c0*/  BSYNC B1 ;  /* 0x0000000000017941 */ /* 0x000fea0003800000 */
.L_x_614:
[----:B------:R-:W-:-:S03]  /*33d0*/  UMOV UR4, 0xffffffff ;  /* 0xffffffff00047882 */ /* 0x000fc60000000000 */
[----:B------:R-:W-:Y:S05]  /*33e0*/  BRA.DIV UR4, `(.L_x_616) ;  /* 0x0000013a049c7947 */ /* 0x000fea000b800000 */
[----:B------:R-:W1:Y:S04]  /*33f0*/  SHFL.IDX PT, R69, R69, RZ, 0x1c1f ;  /* 0x001c1fff45457589 */ /* 0x000e6800000e0000 */
[----:B------:R-:W2:Y:S02]  /*3400*/  SHFL.IDX PT, R70, R70, RZ, 0x1c1f ;  /* 0x001c1fff46467589 */ /* 0x000ea400000e0000 */
.L_x_854:
[----:B------:R-:W-:-:S13]  /*3410*/  ISETP.GE.OR P6, PT, R184, R68, P2 ;  /* 0x00000044b800720c */ /* 0x000fda00017c6670 */
[----:B------:R-:W-:Y:S05]  /*3420*/  @P6 BRA `(.L_x_606) ;  /* 0x0000000800986947 */ /* 0x000fea0003800000 */
[----:B------:R-:W3:Y:S01]  /*3430*/  LDC R72, c[0x0][0x2f4] ;  /* 0x0000bd00ff487b82 */ /* 0x000ee20000000800 */
[C---:B--2---:R-:W-:Y:S01]  /*3440*/  LEA R56, P6, R58.reuse, R70, 0x1 ;  /* 0x000000463a387211 */ /* 0x044fe200078c08ff */
[----:B------:R-:W-:Y:S03]  /*3450*/  BSSY B1, `(.L_x_617) ;  /* 0x0000065000017945 */ /* 0x000fe60003800000 */
[----:B-1----:R-:W-:Y:S01]  /*3460*/  LEA.HI.X R57, R58, R69, R61, 0x1, P6 ;  /* 0x000000453a397211 */ /* 0x002fe200030f0c3d */
[----:B---3--:R-:W-:-:S05]  /*3470*/  IMAD.IADD R8, R72, 0x1, -R51 ;  /* 0x0000000148087824 */ /* 0x008fca00078e0a33 */
[----:B------:R-:W-:-:S04]  /*3480*/  SEL R8, R51, R8, !P3 ;  /* 0x0000000833087207 */ /* 0x000fc80005800000 */
[----:B------:R-:W-:-:S04]  /*3490*/  SHF.R.S32.HI R9, RZ, 0x1f, R8 ;  /* 0x0000001fff097819 */ /* 0x000fc80000011408 */
[----:B------:R-:W-:-:S04]  /*34a0*/  LEA.HI R9, R9, R8, RZ, 0x4 ;  /* 0x0000000809097211 */ /* 0x000fc800078f20ff */
[----:B------:R-:W-:Y:S01]  /*34b0*/  SHF.R.S32.HI R8, RZ, 0x4, R9 ;  /* 0x00000004ff087819 */ /* 0x000fe20000011409 */
[----:B------:R-:W-:-:S03]  /*34c0*/  IMAD.IADD R9, R62, 0x1, R71 ;  /* 0x000000013e097824 */ /* 0x000fc600078e0247 */
[----:B------:R-:W-:Y:S01]  /*34d0*/  LEA.HI.SX32 R8, R3, R8, 0x1d ;  /* 0x0000000803087211 */ /* 0x000fe200078feaff */
[----:B------:R-:W-:-:S03]  /*34e0*/  IMAD R9, R9, 0x2, R2 ;  /* 0x0000000209097824 */ /* 0x000fc600078e0202 */
[----:B------:R-:W-:-:S04]  /*34f0*/  SHF.L.U32 R73, R8, 0x3, RZ ;  /* 0x0000000308497819 */ /* 0x000fc800000006ff */
[----:B------:R-:W-:-:S04]  /*3500*/  LOP3.LUT R8, R44, 0x38, R73, 0xf8, !PT ;  /* 0x000000382c087812 */ /* 0x000fc800078ef849 */
[----:B------:R-:W-:-:S05]  /*3510*/  LOP3.LUT R8, R8, R47, RZ, 0x3c, !PT ;  /* 0x0000002f08087212 */ /* 0x000fca00078e3cff */
[----:B------:R-:W-:-:S04]  /*3520*/  IMAD R8, R213, 0x200, R8 ;  /* 0x00000200d5087824 */ /* 0x000fc800078e0208 */
[----:B------:R-:W-:Y:S02]  /*3530*/  IMAD.IADD R71, R71, 0x1, R8 ;  /* 0x0000000147477824 */ /* 0x000fe400078e0208 */
[----:B------:R-:W1:Y:S02]  /*3540*/  LDS.128 R8, [R9+0x22400] ;  /* 0x0224000009087984 */ /* 0x000e640000000c00 */
[----:B------:R-:W-:-:S05]  /*3550*/  IMAD R71, R71, 0x2, R2 ;  /* 0x0000000247477824 */ /* 0x000fca00078e0202 */
[----:B------:R2:W3:Y:S01]  /*3560*/  LDS.128 R12, [R71+0x22400] ;  /* 0x02240000470c7984 */ /* 0x0004e20000000c00 */
[----:B------:R-:W-:Y:S05]  /*3570*/  @P0 BRA `(.L_x_618) ;  /* 0x0000000400480947 */ /* 0x000fea0003800000 */
[--C-:B------:R-:W-:Y:S02]  /*3580*/  SHF.R.U64 R83, R28, 0x10, R29.reuse ;  /* 0x000000101c537819 */ /* 0x100fe4000000121d */
[----:B------:R-:W-:Y:S01]  /*3590*/  SHF.R.U32.HI R28, RZ, 0x10, R29 ;  /* 0x00000010ff1c7819 */ /* 0x000fe2000001161d */
[----:B------:R-:W-:Y:S01]  /*35a0*/  HADD2.F32 R29, -RZ, R76.H0_H0 ;  /* 0x2000004cff1d7230 */ /* 0x000fe20000004100 */
[----:B------:R-:W-:Y:S02]  /*35b0*/  SHF.R.U64 R85, R4, 0x10, R5 ;  /* 0x0000001004557819 */ /* 0x000fe40000001205 */
[----:B------:R-:W-:Y:S01]  /*35c0*/  SHF.R.U64 R4, R6, 0x10, R7 ;  /* 0x0000001006047819 */ /* 0x000fe20000001207 */
[--C-:B---3--:R-:W-:Y:S01]  /*35d0*/  HADD2.F32 R6, -RZ, R13.reuse.H0_H0 ;  /* 0x2000000dff067230 */ /* 0x108fe20000004100 */
[----:B--2---:R-:W-:Y:S01]  /*35e0*/  SHF.R.U32.HI R71, RZ, 0x10, R5 ;  /* 0x00000010ff477819 */ /* 0x004fe20000011605 */
[----:B------:R-:W-:Y:S01]  /*35f0*/  HADD2.F32 R13, -RZ, R13.H1_H1 ;  /* 0x3000000dff0d7230 */ /* 0x000fe20000004100 */
[----:B------:R-:W-:Y:S01]  /*3600*/  SHF.R.U64 R81, R30, 0x10, R31 ;  /* 0x000000101e517819 */ /* 0x000fe2000000121f */
[--C-:B-1----:R-:W-:Y:S01]  /*3610*/  HADD2.F32 R5, -RZ, R9.reuse.H0_H0 ;  /* 0x20000009ff057230 */ /* 0x102fe20000004100 */
[----:B------:R-:W-:Y:S01]  /*3620*/  SHF.R.U32.HI R77, RZ, 0x10, R7 ;  /* 0x00000010ff4d7819 */ /* 0x000fe20000011607 */
[----:B------:R-:W-:Y:S01]  /*3630*/  HADD2.F32 R30, -RZ, R28.H0_H0 ;  /* 0x2000001cff1e7230 */ /* 0x000fe20000004100 */
[----:B------:R-:W-:Y:S01]  /*3640*/  SHF.R.U32.HI R75, RZ, 0x10, R31 ;  /* 0x00000010ff4b7819 */ /* 0x000fe2000001161f */
[----:B------:R-:W-:-:S02]  /*3650*/  HADD2.F32 R9, -RZ, R9.H1_H1 ;  /* 0x30000009ff097230 */ /* 0x000fc40000004100 */
[----:B------:R-:W-:Y:S02]  /*3660*/  HADD2.F32 R7, -RZ, R76.H1_H1 ;  /* 0x3000004cff077230 */ /* 0x000fe40000004100 */
[CC--:B------:R-:W-:Y:S01]  /*3670*/  FMUL.FTZ R76, R6.reuse, R29.reuse ;  /* 0x0000001d064c7220 */ /* 0x0c0fe20000410000 */
[----:B------:R-:W-:Y:S02]  /*3680*/  HADD2.F32 R28, -RZ, R71.H0_H0 ;  /* 0x20000047ff1c7230 */ /* 0x000fe40000004100 */
[----:B------:R-:W-:Y:S01]  /*3690*/  FMUL.FTZ R29, R5, R29 ;  /* 0x0000001d051d7220 */ /* 0x000fe20000410000 */
[-C--:B------:R-:W-:Y:S01]  /*36a0*/  FMUL.FTZ R78, R13, R30.reuse ;  /* 0x0000001e0d4e7220 */ /* 0x080fe20000410000 */
[----:B------:R-:W-:Y:S01]  /*36b0*/  FMUL.FTZ R30, R9, R30 ;  /* 0x0000001e091e7220 */ /* 0x000fe20000410000 */
[-C--:B------:R-:W-:Y:S01]  /*36c0*/  FFMA.FTZ R76, R5, R7.reuse, -R76 ;  /* 0x00000007054c7223 */ /* 0x080fe2000001084c */
[----:B------:R-:W-:Y:S01]  /*36d0*/  FFMA.FTZ R31, R6, R7, R29 ;  /* 0x00000007061f7223 */ /* 0x000fe2000001001d */
[-C--:B------:R-:W-:Y:S01]  /*36e0*/  FFMA.FTZ R71, R9, R28.reuse, -R78 ;  /* 0x0000001c09477223 */ /* 0x080fe2000001084e */
[----:B------:R-:W-:Y:S01]  /*36f0*/  FFMA.FTZ R78, R13, R28, R30 ;  /* 0x0000001c0d4e7223 */ /* 0x000fe2000001001e */
[----:B------:R-:W-:-:S02]  /*3700*/  HADD2.F32 R9, -RZ, R79.H0_H0 ;  /* 0x2000004fff097230 */ /* 0x000fc40000004100 */
[--C-:B------:R-:W-:Y:S02]  /*3710*/  HADD2.F32 R6, -RZ, R15.reuse.H0_H0 ;  /* 0x2000000fff067230 */ /* 0x100fe40000004100 */
[----:B------:R-:W-:Y:S01]  /*3720*/  HADD2.F32 R15, -RZ, R15.H1_H1 ;  /* 0x3000000fff0f7230 */ /* 0x000fe20000004100 */
[----:B------:R-:W-:Y:S01]  /*3730*/  F2FP.F16.F32.PACK_AB R31, R78, R31 ;  /* 0x0000001f4e1f723e */ /* 0x000fe200000000ff */
[----:B------:R-:W-:Y:S02]  /*3740*/  HADD2.F32 R5, -RZ, R11.H0_H0 ;  /* 0x2000000bff057230 */ /* 0x000fe40000004100 */
[-C--:B------:R-:W-:Y:S01]  /*3750*/  FMUL.FTZ R80, R6, R9.reuse ;  /* 0x0000000906507220 */ /* 0x080fe20000410000 */
[----:B------:R-:W-:Y:S02]  /*3760*/  HADD2.F32 R30, -RZ, R75.H0_H0 ;  /* 0x2000004bff1e7230 */ /* 0x000fe40000004100 */
[----:B------:R-:W-:Y:S02]  /*3770*/  HADD2.F32 R11, -RZ, R11.H1_H1 ;  /* 0x3000000bff0b7230 */ /* 0x000fe40000004100 */
[----:B------:R-:W-:Y:S01]  /*3780*/  FMUL.FTZ R9, R5, R9 ;  /* 0x0000000905097220 */ /* 0x000fe20000410000 */
[----:B------:R-:W-:-:S02]  /*3790*/  HADD2.F32 R7, -RZ, R79.H1_H1 ;  /* 0x3000004fff077230 */ /* 0x000fc40000004100 */
[-C--:B------:R-:W-:Y:S01]  /*37a0*/  FMUL.FTZ R82, R15, R30.reuse ;  /* 0x0000001e0f527220 */ /* 0x080fe20000410000 */
[----:B------:R-:W-:Y:S02]  /*37b0*/  HADD2.F32 R28, -RZ, R77.H0_H0 ;  /* 0x2000004dff1c7230 */ /* 0x000fe40000004100 */
[----:B------:R-:W-:Y:S01]  /*37c0*/  FMUL.FTZ R84, R11, R30 ;  /* 0x0000001e0b547220 */ /* 0x000fe20000410000 */
[----:B------:R-:W-:Y:S02]  /*37d0*/  HADD2.F32 R13, -RZ, R83.H0_H0 ;  /* 0x20000053ff0d7230 */ /* 0x000fe40000004100 */
[-C--:B------:R-:W-:Y:S01]  /*37e0*/  FFMA.FTZ R30, R6, R7.reuse, R9 ;  /* 0x00000007061e7223 */ /* 0x080fe20000010009 */
[----:B------:R-:W-:Y:S01]  /*37f0*/  FFMA.FTZ R80, R5, R7, -R80 ;  /* 0x0000000705507223 */ /* 0x000fe20000010850 */
[-C--:B------:R-:W-:Y:S01]  /*3800*/  FFMA.FTZ R77, R11, R28.reuse, -R82 ;  /* 0x0000001c0b4d7223 */ /* 0x080fe20000010852 */
[----:B------:R-:W-:Y:S02]  /*3810*/  HADD2.F32 R11, -RZ, R86.H1_H1 ;  /* 0x30000056ff0b7230 */ /* 0x000fe40000004100 */
[----:B------:R-:W-:Y:S01]  /*3820*/  FFMA.FTZ R79, R15, R28, R84 ;  /* 0x0000001c0f4f7223 */ /* 0x000fe20000010054 */
[----:B------:R-:W-:-:S02]  /*3830*/  HADD2.F32 R6, -RZ, R12.H0_H0 ;  /* 0x2000000cff067230 */ /* 0x000fc40000004100 */
[----:B------:R-:W-:Y:S02]  /*3840*/  HADD2.F32 R5, -RZ, R8.H0_H0 ;  /* 0x20000008ff057230 */ /* 0x000fe40000004100 */
[----:B------:R-:W-:Y:S02]  /*3850*/  HADD2.F32 R12, -RZ, R12.H1_H1 ;  /* 0x3000000cff0c7230 */ /* 0x000fe40000004100 */
[-C--:B------:R-:W-:Y:S01]  /*3860*/  FMUL.FTZ R28, R6, R11.reuse ;  /* 0x0000000b061c7220 */ /* 0x080fe20000410000 */
[----:B------:R-:W-:Y:S02]  /*3870*/  HADD2.F32 R8, -RZ, R8.H1_H1 ;  /* 0x30000008ff087230 */ /* 0x000fe40000004100 */
[----:B------:R-:W-:Y:S01]  /*3880*/  FMUL.FTZ R11, R5, R11 ;  /* 0x0000000b050b7220 */ /* 0x000fe20000410000 */
[----:B------:R-:W-:Y:S02]  /*3890*/  HADD2.F32 R7, -RZ, R87.H1_H1 ;  /* 0x30000057ff077230 */ /* 0x000fe40000004100 */
[----:B------:R-:W-:Y:S01]  /*38a0*/  FMUL.FTZ R15, R12, R13 ;  /* 0x0000000d0c0f7220 */ /* 0x000fe20000410000 */
[----:B------:R-:W-:-:S02]  /*38b0*/  HADD2.F32 R9, -RZ, R85.H0_H0 ;  /* 0x20000055ff097230 */ /* 0x000fc40000004100 */
[----:B------:R-:W-:Y:S01]  /*38c0*/  FMUL.FTZ R29, R8, R13 ;  /* 0x0000000d081d7220 */ /* 0x000fe20000410000 */
[----:B------:R-:W-:Y:S01]  /*38d0*/  F2FP.F16.F32.PACK_AB R30, R79, R30 ;  /* 0x0000001e4f1e723e */ /* 0x000fe200000000ff */
[-C--:B------:R-:W-:Y:S01]  /*38e0*/  FFMA.FTZ R13, R6, R7.reuse, R11 ;  /* 0x00000007060d7223 */ /* 0x080fe2000001000b */
[----:B------:R-:W-:Y:S01]  /*38f0*/  FFMA.FTZ R28, R5, R7, -R28 ;  /* 0x00000007051c7223 */ /* 0x000fe2000001081c */
[----:B------:R-:W-:Y:S02]  /*3900*/  HADD2.F32 R6, -RZ, R14.H0_H0 ;  /* 0x2000000eff067230 */ /* 0x000fe40000004100 */
[-C--:B------:R-:W-:Y:S01]  /*3910*/  FFMA.FTZ R15, R8, R9.reuse, -R15 ;  /* 0x00000009080f7223 */ /* 0x080fe2000001080f */
[----:B------:R-:W-:Y:S02]  /*3920*/  HADD2.F32 R11, -RZ, R81.H0_H0 ;  /* 0x20000051ff0b7230 */ /* 0x000fe40000004100 */
[----:B------:R-:W-:Y:S01]  /*3930*/  FFMA.FTZ R12, R12, R9, R29 ;  /* 0x000000090c0c7223 */ /* 0x000fe2000001001d */
[----:B------:R-:W-:-:S02]  /*3940*/  HADD2.F32 R5, -RZ, R10.H0_H0 ;  /* 0x2000000aff057230 */ /* 0x000fc40000004100 */
[----:B------:R-:W-:Y:S02]  /*3950*/  HADD2.F32 R14, -RZ, R14.H1_H1 ;  /* 0x3000000eff0e7230 */ /* 0x000fe40000004100 */
[----:B------:R-:W-:Y:S01]  /*3960*/  HADD2.F32 R8, -RZ, R86.H0_H0 ;  /* 0x20000056ff087230 */ /* 0x000fe20000004100 */
[----:B------:R-:W-:Y:S01]  /*3970*/  F2FP.F16.F32.PACK_AB R12, R12, R13 ;  /* 0x0000000d0c0c723e */ /* 0x000fe200000000ff */
[----:B------:R-:W-:Y:S02]  /*3980*/  HADD2.F32 R10, -RZ, R10.H1_H1 ;  /* 0x3000000aff0a7230 */ /* 0x000fe40000004100 */
[----:B------:R-:W-:Y:S01]  /*3990*/  FMUL.FTZ R75, R14, R11 ;  /* 0x0000000b0e4b7220 */ /* 0x000fe20000410000 */
[----:B------:R-:W-:Y:S02]  /*39a0*/  HADD2.F32 R7, -RZ, R87.H0_H0 ;  /* 0x20000057ff077230 */ /* 0x000fe40000004100 */
[----:B------:R-:W-:Y:S01]  /*39b0*/  FMUL.FTZ R29, R5, R8 ;  /* 0x00000008051d7220 */ /* 0x000fe20000410000 */
[----:B------:R-:W-:-:S02]  /*39c0*/  HADD2.F32 R9, -RZ, R4.H0_H0 ;  /* 0x20000004ff097230 */ /* 0x000fc40000004100 */
[----:B------:R-:W-:Y:S01]  /*39d0*/  FMUL.FTZ R4, R6, R8 ;  /* 0x0000000806047220 */ /* 0x000fe20000410000 */
[----:B------:R-:W-:Y:S01]  /*39e0*/  FMUL.FTZ R11, R10, R11 ;  /* 0x0000000b0a0b7220 */ /* 0x000fe20000410000 */
[-C--:B------:R-:W-:Y:S01]  /*39f0*/  FFMA.FTZ R29, R6, R7.reuse, R29 ;  /* 0x00000007061d7223 */ /* 0x080fe2000001001d */
[----:B------:R-:W-:Y:S01]  /*3a00*/  F2FP.F16.F32.PACK_AB R8, R15, R28 ;  /* 0x0000001c0f08723e */ /* 0x000fe200000000ff */
[----:B------:R-:W-:Y:S01]  /*3a10*/  FFMA.FTZ R4, R5, R7, -R4 ;  /* 0x0000000705047223 */ /* 0x000fe20000010804 */
[-C--:B------:R-:W-:Y:S01]  /*3a20*/  FFMA.FTZ R75, R10, R9.reuse, -R75 ;  /* 0x000000090a4b7223 */ /* 0x080fe2000001084b */
[----:B------:R-:W-:Y:S01]  /*3a30*/  FFMA.FTZ R14, R14, R9, R11 ;  /* 0x000000090e0e7223 */ /* 0x000fe2000001000b */
[----:B------:R-:W-:Y:S01]  /*3a40*/  F2FP.F16.F32.PACK_AB R9, R71, R76 ;  /* 0x0000004c4709723e */ /* 0x000fe200000000ff */
[----:B------:R-:W-:Y:S01]  /*3a50*/  IMAD.MOV.U32 R13, RZ, RZ, R31 ;  /* 0x000000ffff0d7224 */ /* 0x000fe200078e001f */
[----:B------:R-:W-:Y:S01]  /*3a60*/  F2FP.F16.F32.PACK_AB R11, R77, R80 ;  /* 0x000000504d0b723e */ /* 0x000fe200000000ff */
[----:B------:R-:W-:Y:S01]  /*3a70*/  IMAD.MOV.U32 R15, RZ, RZ, R30 ;  /* 0x000000ffff0f7224 */ /* 0x000fe200078e001e */
[----:B------:R-:W-:-:S02]  /*3a80*/  F2FP.F16.F32.PACK_AB R10, R75, R4 ;  /* 0x000000044b0a723e */ /* 0x000fc400000000ff */
[----:B------:R-:W-:-:S07]  /*3a90*/  F2FP.F16.F32.PACK_AB R14, R14, R29 ;  /* 0x0000001d0e0e723e */ /* 0x000fce00000000ff */
.L_x_618:
[----:B------:R-:W-:Y:S05]  /*3aa0*/  BSYNC B1 ;  /* 0x0000000000017941 */ /* 0x000fea0003800000 */
.L_x_617:
[----:B-1----:R1:W-:Y:S01]  /*3ab0*/  ST.E.128 desc[UR40][R56.64], R8 ;  /* 0x0000000838007985 */ /* 0x0023e2000c101d28 */
[----:B------:R-:W-:Y:S01]  /*3ac0*/  ISETP.GE.AND P0, PT, R73, R72, PT ;  /* 0x000000484900720c */ /* 0x000fe20003f06270 */
[----:B------:R-:W-:Y:S01]  /*3ad0*/  IMAD.MOV.U32 R4, RZ, RZ, R70 ;  /* 0x000000ffff047224 */ /* 0x000fe200078e0046 */
[----:B------:R-:W-:-:S11]  /*3ae0*/  MOV R5, R69 ;  /* 0x0000004500057202 */ /* 0x000fd60000000f00 */
[----:B------:R-:W-:Y:S05]  /*3af0*/  @P0 BRA `(.L_x_606) ;  /* 0x0000000000e40947 */ /* 0x000fea0003800000 */
[----:B------:R-:W-:-:S05]  /*3b00*/  IMAD.WIDE R4, R73, 0x2, R4 ;  /* 0x0000000249047825 */ /* 0x000fca00078e0204 */
[----:B---3--:R3:W-:Y:S01]  /*3b10*/  ST.E.128 desc[UR40][R4.64], R12 ;  /* 0x0000000c04007985 */ /* 0x0087e2000c101d28 */
[----:B------:R-:W-:Y:S05]  /*3b20*/  BRA `(.L_x_606) ;  /* 0x0000000000d87947 */ /* 0x000fea0003800000 */
.L_x_598:
[----:B------:R-:W-:-:S13]  /*3b30*/  ISETP.NE.AND P5, PT, R185, 0x3, PT ;  /* 0x00000003b900780c */ /* 0x000fda0003fa5270 */
[----:B------:R-:W-:Y:S05]  /*3b40*/  @!P5 BRA `(.L_x_619) ;  /* 0x000000000004d947 */ /* 0x000fea0003800000 */
[----:B------:R-:W-:Y:S01]  /*3b50*/  BPT.TRAP 0x1 ;  /* 0x000000040000795c */ /* 0x000fe20000300000 */
.L_x_619:
[----:B------:R-:W-:Y:S01]  /*3b60*/  IMAD R63, R22, 0x8, R2 ;  /* 0x00000008163f7824 */ /* 0x000fe200078e0202 */
[----:B------:R-:W-:Y:S01]  /*3b70*/  SHF.L.U32 R74, R192, 0x1f, RZ ;  /* 0x0000001fc04a7819 */ /* 0x000fe200000006ff */
[----:B------:R-:W-:Y:S01]  /*3b80*/  BSSY B1, `(.L_x_620) ;  /* 0x0000004000017945 */ /* 0x000fe20003800000 */
[----:B------:R-:W-:Y:S02]  /*3b90*/  SHF.R.S32.HI R67, RZ, 0x1f, R65 ;  /* 0x0000001fff437819 */ /* 0x000fe40000011441 */
[----:B------:R-:W0:Y:S02]  /*3ba0*/  SYNCS.PHASECHK.TRANS64.TRYWAIT P0, [R63+URZ+0x28c90], R74 ;  /* 0x028c904a3f0075a7 */ /* 0x000e24000800017f */
[----:B0-----:R-:W-:Y:S05]  /*3bb0*/  @!P0 BRA `(.L_x_621) ;  /* 0x0000013000f48947 */ /* 0x001fea0003800000 */
.L_x_855:
[----:B------:R-:W-:Y:S05]  /*3bc0*/  BSYNC B1 ;  /* 0x0000000000017941 */ /* 0x000fea0003800000 */
.L_x_620:
[----:B------:R-:W-:Y:S01]  /*3bd0*/  ULDC.64 UR4, c[0x0][0x300] ;  /* 0x0000c00000047ab9 */ /* 0x000fe20000000a00 */
[----:B-----5:R-:W-:Y:S01]  /*3be0*/  SHF.R.S32.HI R66, RZ, 0x1f, R64 ;  /* 0x0000001fff427819 */ /* 0x020fe20000011440 */
[----:B------:R-:W-:Y:S02]  /*3bf0*/  IMAD R6, R67, UR4, RZ ;  /* 0x0000000443067c24 */ /* 0x000fe4000f8e02ff */
[----:B------:R-:W-:-:S04]  /*3c00*/  IMAD.WIDE.U32 R4, R65, UR4, RZ ;  /* 0x0000000441047c25 */ /* 0x000fc8000f8e00ff */
[----:B------:R-:W-:Y:S01]  /*3c10*/  IMAD R7, R65, UR5, R6 ;  /* 0x0000000541077c24 */ /* 0x000fe2000f8e0206 */
[----:B------:R-:W-:Y:S01]  /*3c20*/  ULDC.64 UR4, c[0x0][0x310] ;  /* 0x0000c40000047ab9 */ /* 0x000fe20000000a00 */
[----:B------:R-:W-:Y:S02]  /*3c30*/  IMAD R68, R38, -0x40, R40 ;  /* 0xffffffc026447824 */ /* 0x000fe400078e0228 */
[----:B------:R-:W-:Y:S02]  /*3c40*/  IMAD R9, R66, UR4, RZ ;  /* 0x0000000442097c24 */ /* 0x000fe4000f8e02ff */
[----:B------:R-:W-:Y:S01]  /*3c50*/  IMAD.IADD R5, R5, 0x1, R7 ;  /* 0x0000000105057824 */ /* 0x000fe200078e0207 */
[----:B------:R-:W-:Y:S01]  /*3c60*/  VIMNMX R68, R68, 0x40, PT ;  /* 0x0000004044447848 */ /* 0x000fe20003fe0100 */
[C---:B------:R-:W-:Y:S02]  /*3c70*/  IMAD R9, R64.reuse, UR5, R9 ;  /* 0x0000000540097c24 */ /* 0x040fe4000f8e0209 */
[----:B------:R-:W-:Y:S01]  /*3c80*/  IMAD.WIDE.U32 R4, R64, UR4, R4 ;  /* 0x0000000440047c25 */ /* 0x000fe2000f8e0004 */
[----:B------:R-:W-:Y:S01]  /*3c90*/  ULDC.64 UR4, c[0x0][0x308] ;  /* 0x0000c20000047ab9 */ /* 0x000fe20000000a00 */
[----:B------:R-:W-:-:S02]  /*3ca0*/  ISETP.GT.AND P0, PT, R68, R184, PT ;  /* 0x000000b84400720c */ /* 0x000fc40003f04270 */
        /* <DEDUP_REMOVED lines=10> */
[----:B------:R1:W2:Y:S04]  /*3d50*/  SHFL.IDX PT, R10, R13, RZ, 0x1c1f ;  /* 0x001c1fff0d0a7589 */ /* 0x0002a800000e0000 */
[----:B------:R1:W3:Y:S02]  /*3d60*/  SHFL.IDX PT, R14, R6, RZ, 0x1c1f ;  /* 0x001c1fff060e7589 */ /* 0x0002e400000e0000 */
.L_x_859:
[----:B------:R-:W-:Y:S05]  /*3d70*/  @!P0 BRA `(.L_x_606) ;  /* 0x0000000000448947 */ /* 0x000fea0003800000 */
[----:B------:R-:W-:Y:S02]  /*3d80*/  ULDC UR4, c[0x0][0x2f4] ;  /* 0x0000bd0000047ab9 */ /* 0x000fe40000000800 */
[----:B------:R-:W-:-:S13]  /*3d90*/  ISETP.GE.AND P0, PT, R16, UR4, PT ;  /* 0x0000000410007c0c */ /* 0x000fda000bf06270 */
[----:B-1----:R-:W1:Y:S01]  /*3da0*/  @!P0 LDS.128 R4, [R75+0x22400] ;  /* 0x022400004b048984 */ /* 0x002e620000000c00 */
[----:B---3--:R-:W-:-:S04]  /*3db0*/  @!P0 LEA R8, P6, R16, R14, 0x1 ;  /* 0x0000000e10088211 */ /* 0x008fc800078c08ff */
[----:B--2---:R-:W-:-:S05]  /*3dc0*/  @!P0 LEA.HI.X R9, R16, R10, R17, 0x1, P6 ;  /* 0x0000000a10098211 */ /* 0x004fca00030f0c11 */
[----:B-1----:R4:W-:Y:S01]  /*3dd0*/  @!P0 ST.E.128 desc[UR40][R8.64], R4 ;  /* 0x0000000408008985 */ /* 0x0029e2000c101d28 */
[----:B------:R-:W-:-:S13]  /*3de0*/  ISETP.GE.AND P0, PT, R19, UR4, PT ;  /* 0x0000000413007c0c */ /* 0x000fda000bf06270 */
[----:B------:R-:W-:Y:S05]  /*3df0*/  @P0 BRA `(.L_x_606) ;  /* 0x0000000000240947 */ /* 0x000fea0003800000 */
[----:B------:R-:W-:Y:S01]  /*3e00*/  LOP3.LUT P0, RZ, R194, 0x4, RZ, 0xc0, !PT ;  /* 0x00000004c2ff7812 */ /* 0x000fe2000780c0ff */
[----:B----4-:R-:W-:-:S12]  /*3e10*/  VIADD R4, R52, 0x20 ;  /* 0x0000002034047836 */ /* 0x010fd80000000000 */
[----:B------:R-:W-:Y:S01]  /*3e20*/  @P0 VIADD R4, R52, 0xffffffe0 ;  /* 0xffffffe034040836 */ /* 0x000fe20000000000 */
[----:B------:R-:W-:-:S03]  /*3e30*/  LEA R8, P0, R19, R14, 0x1 ;  /* 0x0000000e13087211 */ /* 0x000fc600078008ff */
[----:B------:R-:W-:Y:S01]  /*3e40*/  IMAD.IADD R71, R71, 0x1, R4 ;  /* 0x0000000147477824 */ /* 0x000fe200078e0204 */
[----:B------:R-:W-:-:S03]  /*3e50*/  LEA.HI.X R9, R19, R10, R195, 0x1, P0 ;  /* 0x0000000a13097211 */ /* 0x000fc600000f0cc3 */
[----:B------:R-:W-:-:S06]  /*3e60*/  IMAD R4, R71, 0x2, R2 ;  /* 0x0000000247047824 */ /* 0x000fcc00078e0202 */
[----:B------:R-:W1:Y:S04]  /*3e70*/  LDS.128 R4, [R4+0x22400] ;  /* 0x0224000004047984 */ /* 0x000e680000000c00 */
[----:B-1----:R1:W-:Y:S02]  /*3e80*/  ST.E.128 desc[UR40][R8.64], R4 ;  /* 0x0000000408007985 */ /* 0x0023e4000c101d28 */
.L_x_606:
[----:B------:R-:W-:Y:S05]  /*3e90*/  BSYNC B0 ;  /* 0x0000000000007941 */ /* 0x000fea0003800000 */
.L_x_597:
[----:B-1234-:R-:W1:Y:S01]  /*3ea0*/  S2R R4, SR_TID.X ;  /* 0x0000000000047919 */ /* 0x01ee620000002100 */
[----:B------:R-:W-:Y:S01]  /*3eb0*/  @!PT LDS RZ, [RZ] ;  /* 0x00000000fffff984 */ /* 0x000fe20000000800 */
[----:B------:R-:W-:Y:S01]  /*3ec0*/  @!PT LDS RZ, [RZ] ;  /* 0x00000000fffff984 */ /* 0x000fe20000000800 */
[----:B------:R-:W-:Y:S01]  /*3ed0*/  @!PT LDS RZ, [RZ] ;  /* 0x00000000fffff984 */ /* 0x000fe20000000800 */
[----:B------:R-:W-:Y:S01]  /*3ee0*/  @!PT LDS RZ, [RZ] ;  /* 0x00000000fffff984 */ /* 0x000fe20000000800 */
[----:B------:R2:W-:Y:S06]  /*3ef0*/  MEMBAR.ALL.CTA ;  /* 0x0000000000007992 */ /* 0x0005ec0000008000 */
[----:B--2---:R-:W2:Y:S01]  /*3f00*/  FENCE.VIEW.ASYNC.S ;  /* 0x00000000000073c6 */ /* 0x004ea20000000000 */
[----:B------:R-:W-:Y:S05]  /*3f10*/  WARPSYNC.ALL ;  /* 0x0000000000007948 */ /* 0x000fea0003800000 */
[----:B------:R-:W-:Y:S01]  /*3f20*/  BSSY B0, `(.L_x_623) ;  /* 0x0000009000007945 */ /* 0x000fe20003800000 */
[----:B-1----:R-:W-:Y:S01]  /*3f30*/  LOP3.LUT R4, R4, 0x7f, RZ, 0xc0, !PT ;  /* 0x0000007f04047812 */ /* 0x002fe200078ec0ff */
[----:B--2---:R1:W-:Y:S03]  /*3f40*/  BAR.SYNC.DEFER_BLOCKING R49, 0x80 ;  /* 0x000200310000751d */ /* 0x0043e60000010000 */
[----:B------:R-:W-:-:S13]  /*3f50*/  ISETP.NE.AND P0, PT, R4, RZ, PT ;  /* 0x000000ff0400720c */ /* 0x000fda0003f05270 */
[----:B------:R-:W-:-:S04]  /*3f60*/  @!P0 IADD3 R4, R63, 0x28ca0, RZ ;  /* 0x00028ca03f048810 */ /* 0x000fc80007ffe0ff */
[----:B------:R-:W-:-:S04]  /*3f70*/  @!P0 PRMT R4, RZ, 0x654, R4 ;  /* 0x00000654ff048816 */ /* 0x000fc80000000004 */
[----:B------:R1:W-:Y:S01]  /*3f80*/  @!P0 SYNCS.ARRIVE.TRANS64.RED.A1T0 RZ, [R4+URZ], RZ ;  /* 0x000000ff04ff89a7 */ /* 0x0003e2000810043f */
[----:B------:R-:W-:Y:S05]  /*3f90*/  @!P5 BRA `(.L_x_624) ;  /* 0x000000000004d947 */ /* 0x000fea0003800000 */
[----:B------:R-:W-:Y:S01]  /*3fa0*/  BPT.TRAP 0x1 ;  /* 0x000000040000795c */ /* 0x000fe20000300000 */
.L_x_624:
[----:B------:R-:W-:Y:S05]  /*3fb0*/  BSYNC B0 ;  /* 0x0000000000007941 */ /* 0x000fea0003800000 */
.L_x_623:
[----:B------:R-:W2:Y:S01]  /*3fc0*/  SYNCS.PHASECHK.TRANS64.TRYWAIT P5, [R63+URZ+0x28cb0], R74 ;  /* 0x028cb04a3f0075a7 */ /* 0x000ea200080a017f */
[----:B------:R-:W-:Y:S04]  /*3fd0*/  BSSY B0, `(.L_x_625) ;  /* 0x0000002000007945 */ /* 0x000fe80003800000 */
[----:B--2---:R-:W-:Y:S05]  /*3fe0*/  @!P5 BRA `(.L_x_626) ;  /* 0x000001300040d947 */ /* 0x004fea0003800000 */
.L_x_860:
[----:B------:R-:W-:Y:S05]  /*3ff0*/  BSYNC B0 ;  /* 0x0000000000007941 */ /* 0x000fea0003800000 */
.L_x_625:
[----:B------:R-:W-:Y:S01]  /*4000*/  ULDC.64 UR4, c[0x0][0x328] ;  /* 0x0000ca0000047ab9 */ /* 0x000fe20000000a00 */
[----:B------:R-:W-:Y:S01]  /*4010*/  BSSY B0, `(.L_x_627) ;  /* 0x0000072000007945 */ /* 0x000fe20003800000 */
[----:B------:R-:W-:Y:S02]  /*4020*/  IMAD R6, R67, UR4, RZ ;  /* 0x0000000443067c24 */ /* 0x000fe4000f8e02ff */
[----:B-1----:R-:W-:-:S04]  /*4030*/  IMAD.WIDE.U32 R4, R65, UR4, RZ ;  /* 0x0000000441047c25 */ /* 0x002fc8000f8e00ff */
[----:B------:R-:W-:Y:S01]  /*4040*/  IMAD R65, R65, UR5, R6 ;  /* 0x0000000541417c24 */ /* 0x000fe2000f8e0206 */
[----:B------:R-:W-:Y:S02]  /*4050*/  ULDC.64 UR4, c[0x0][0x338] ;  /* 0x0000ce0000047ab9 */ /* 0x000fe40000000a00 */
        /* <DEDUP_REMOVED lines=11> */
[----:B------:R-:W-:-:S04]  /*4110*/  LEA R11, P5, R4, UR4, 0x1 ;  /* 0x00000004040b7c11 */ /* 0x000fc8000f8a08ff */
[----:B------:R-:W-:Y:S02]  /*4120*/  LEA.HI.X R10, R4, UR5, R5, 0x1, P5 ;  /* 0x00000005040a7c11 */ /* 0x000fe4000a8f0c05 */
[----:B------:R-:W-:Y:S01]  /*4130*/  ISETP.GT.AND P5, PT, R68, R184, PT ;  /* 0x000000b84400720c */ /* 0x000fe20003fa4270 */
[----:B------:R-:W1:Y:S04]  /*4140*/  SHFL.IDX PT, R11, R11, RZ, 0x1c1f ;  /* 0x001c1fff0b0b7589 */ /* 0x000e6800000e0000 */
[----:B------:R-:W3:Y:S08]  /*4150*/  SHFL.IDX PT, R10, R10, RZ, 0x1c1f ;  /* 0x001c1fff0a0a7589 */ /* 0x000ef000000e0000 */
[----:B------:R-:W-:Y:S05]  /*4160*/  @!P5 BRA `(.L_x_628) ;  /* 0x000000040070d947 */ /* 0x000fea0003800000 */
[----:B------:R-:W-:Y:S01]  /*4170*/  ULDC UR4, c[0x0][0x320] ;  /* 0x0000c80000047ab9 */ /* 0x000fe20000000800 */
[----:B------:R-:W4:Y:S01]  /*4180*/  LDL R30, [R1] ;  /* 0x00000000011e7983 */ /* 0x000f220000100800 */
[----:B------:R-:W-:Y:S01]  /*4190*/  ISETP.GE.AND P6, PT, R16, UR4, PT ;  /* 0x0000000410007c0c */ /* 0x000fe2000bfc6270 */
[----:B------:R-:W-:Y:S02]  /*41a0*/  IMAD R9, R22, 0x8000, R52 ;  /* 0x0000800016097824 */ /* 0x000fe400078e0234 */
[----:B------:R-:W5:Y:S02]  /*41b0*/  LDL R29, [R1+0x4] ;  /* 0x00000400011d7983 */ /* 0x000f640000100800 */
[C---:B------:R-:W-:Y:S02]  /*41c0*/  IMAD R12, R9.reuse, 0x2, R2 ;  /* 0x00000002090c7824 */ /* 0x040fe400078e0202 */
[----:B------:R-:W2:Y:S04]  /*41d0*/  LDL R28, [R1+0x8] ;  /* 0x00000800011c7983 */ /* 0x000ea80000100800 */
[----:B------:R-:W2:Y:S04]  /*41e0*/  LDL R15, [R1+0xc] ;  /* 0x00000c00010f7983 */ /* 0x000ea80000100800 */
[----:B------:R-:W0:Y:S01]  /*41f0*/  @!P6 LDS.128 R4, [R12+0x400] ;  /* 0x000400000c04e984 */ /* 0x000e220000000c00 */
[----:B------:R-:W-:Y:S01]  /*4200*/  LOP3.LUT P5, RZ, R194, 0x4, RZ, 0xc0, !PT ;  /* 0x00000004c2ff7812 */ /* 0x000fe200078ac0ff */
[----:B------:R-:W-:-:S02]  /*4210*/  VIADD R13, R9, 0x20 ;  /* 0x00000020090d7836 */ /* 0x000fc40000000000 */
[----:B------:R-:W2:Y:S10]  /*4220*/  LDL R14, [R1+0x10] ;  /* 0x00001000010e7983 */ /* 0x000eb40000100800 */
[----:B------:R-:W-:Y:S01]  /*4230*/  @P5 VIADD R13, R9, 0xffffffe0 ;  /* 0xffffffe0090d5836 */ /* 0x000fe20000000000 */
[----:B-1----:R-:W-:-:S03]  /*4240*/  @!P6 LEA R8, P5, R16, R11, 0x1 ;  /* 0x0000000b1008e211 */ /* 0x002fc600078a08ff */
[----:B------:R-:W-:Y:S01]  /*4250*/  IMAD R13, R13, 0x2, R2 ;  /* 0x000000020d0d7824 */ /* 0x000fe200078e0202 */
[----:B---3--:R-:W-:Y:S02]  /*4260*/  @!P6 LEA.HI.X R9, R16, R10, R17, 0x1, P5 ;  /* 0x0000000a1009e211 */ /* 0x008fe400028f0c11 */
[----:B------:R-:W-:-:S03]  /*4270*/  ISETP.GE.AND P5, PT, R19, UR4, PT ;  /* 0x0000000413007c0c */ /* 0x000fc6000bfa6270 */
[----:B0-----:R0:W-:Y:S10]  /*4280*/  @!P6 ST.E.128 desc[UR40][R8.64], R4 ;  /* 0x000000040800e985 */ /* 0x0011f4000c101d28 */
[----:B------:R-:W1:Y:S01]  /*4290*/  @!P5 LDS.128 R4, [R13+0x400] ;  /* 0x000400000d04d984 */ /* 0x000e620000000c00 */
[----:B0-----:R-:W-:-:S04]  /*42a0*/  @!P5 LEA R8, P6, R19, R11, 0x1 ;  /* 0x0000000b1308d211 */ /* 0x001fc800078c08ff */
[----:B------:R-:W-:Y:S02]  /*42b0*/  @!P5 LEA.HI.X R9, R19, R10, R195, 0x1, P6 ;  /* 0x0000000a1309d211 */ /* 0x000fe400030f0cc3 */
[----:B------:R-:W-:-:S03]  /*42c0*/  ISETP.GE.AND P6, PT, R210, UR4, PT ;  /* 0x00000004d2007c0c */ /* 0x000fc6000bfc6270 */
[----:B-1----:R0:W-:Y:S10]  /*42d0*/  @!P5 ST.E.128 desc[UR40][R8.64], R4 ;  /* 0x000000040800d985 */ /* 0x0021f4000c101d28 */
[----:B------:R-:W1:Y:S01]  /*42e0*/  @!P6 LDS.128 R4, [R12+0x2400] ;  /* 0x002400000c04e984 */ /* 0x000e620000000c00 */
[----:B0-----:R-:W-:-:S04]  /*42f0*/  @!P6 LEA R8, P5, R210, R11, 0x1 ;  /* 0x0000000bd208e211 */ /* 0x001fc800078a08ff */
[----:B------:R-:W-:Y:S02]  /*4300*/  @!P6 IADD3.X R9, R10, R221, RZ, P5, !PT ;  /* 0x000000dd0a09e210 */ /* 0x000fe40002ffe4ff */
[----:B------:R-:W-:-:S03]  /*4310*/  ISETP.GE.AND P5, PT, R209, UR4, PT ;  /* 0x00000004d1007c0c */ /* 0x000fc6000bfa6270 */
[----:B-1----:R0:W-:Y:S10]  /*4320*/  @!P6 ST.E.128 desc[UR40][R8.64], R4 ;  /* 0x000000040800e985 */ /* 0x0021f4000c101d28 */
[----:B------:R-:W1:Y:S01]  /*4330*/  @!P5 LDS.128 R4, [R13+0x2400] ;  /* 0x002400000d04d984 */ /* 0x000e620000000c00 */
[----:B0-----:R-:W-:-:S05]  /*4340*/  @!P5 LEA R8, P6, R209, R11, 0x1 ;  /* 0x0000000bd108d211 */ /* 0x001fca00078c08ff */
[----:B------:R-:W-:Y:S01]  /*4350*/  @!P5 IMAD.X R9, R10, 0x1, R222, P6 ;  /* 0x000000010a09d824 */ /* 0x000fe200030e06de */
[----:B------:R-:W-:-:S04]  /*4360*/  ISETP.GE.AND P6, PT, R208, UR4, PT ;  /* 0x00000004d0007c0c */ /* 0x000fc8000bfc6270 */
[----:B-1----:R0:W-:Y:S09]  /*4370*/  @!P5 ST.E.128 desc[UR40][R8.64], R4 ;  /* 0x000000040800d985 */ /* 0x0021f2000c101d28 */
        /* <DEDUP_REMOVED lines=36> */
[----:B0-----:R-:W-:-:S04]  /*45c0*/  @!P5 LEA R8, P6, R201, R11, 0x1 ;  /* 0x0000000bc908d211 */ /* 0x001fc800078c08ff */
[----:B----4-:R-:W-:Y:S02]  /*45d0*/  @!P5 IADD3.X R9, R10, R30, RZ, P6, !PT ;  /* 0x0000001e0a09d210 */ /* 0x010fe400037fe4ff */
[----:B------:R-:W-:-:S03]  /*45e0*/  ISETP.GE.AND P6, PT, R200, UR4, PT ;  /* 0x00000004c8007c0c */ /* 0x000fc6000bfc6270 */
[----:B-1----:R0:W-:Y:S10]  /*45f0*/  @!P5 ST.E.128 desc[UR40][R8.64], R4 ;  /* 0x000000040800d985 */ /* 0x0021f4000c101d28 */
[----:B------:R-:W1:Y:S01]  /*4600*/  @!P6 LDS.128 R4, [R12+0xc400] ;  /* 0x00c400000c04e984 */ /* 0x000e620000000c00 */
[----:B0-----:R-:W-:-:S05]  /*4610*/  @!P6 LEA R8, P5, R200, R11, 0x1 ;  /* 0x0000000bc808e211 */ /* 0x001fca00078a08ff */
[----:B-----5:R-:W-:Y:S01]  /*4620*/  @!P6 IMAD.X R9, R10, 0x1, R29, P5 ;  /* 0x000000010a09e824 */ /* 0x020fe200028e061d */
[----:B------:R-:W-:-:S04]  /*4630*/  ISETP.GE.AND P5, PT, R199, UR4, PT ;  /* 0x00000004c7007c0c */ /* 0x000fc8000bfa6270 */
[----:B-1----:R0:W-:Y:S09]  /*4640*/  @!P6 ST.E.128 desc[UR40][R8.64], R4 ;  /* 0x000000040800e985 */ /* 0x0021f2000c101d28 */
[----:B------:R-:W1:Y:S01]  /*4650*/  @!P5 LDS.128 R4, [R13+0xc400] ;  /* 0x00c400000d04d984 */ /* 0x000e620000000c00 */
[----:B0-----:R-:W-:-:S05]  /*4660*/  @!P5 LEA R8, P6, R199, R11, 0x1 ;  /* 0x0000000bc708d211 */ /* 0x001fca00078c08ff */
[----:B--2---:R-:W-:Y:S01]  /*4670*/  @!P5 IMAD.X R9, R10, 0x1, R28, P6 ;  /* 0x000000010a09d824 */ /* 0x004fe200030e061c */
        /* <DEDUP_REMOVED lines=9> */
[----:B------:R-:W-:-:S05]  /*4710*/  @!P5 IMAD.X R9, R10, 0x1, R14, P6 ;  /* 0x000000010a09d824 */ /* 0x000fca00030e060e */
[----:B-1----:R4:W-:Y:S03]  /*4720*/  @!P5 ST.E.128 desc[UR40][R8.64], R4 ;  /* 0x000000040800d985 */ /* 0x0029e6000c101d28 */
.L_x_628:
[----:B------:R-:W-:Y:S05]  /*4730*/  BSYNC B0 ;  /* 0x0000000000007941 */ /* 0x000fea0003800000 */
.L_x_627:
[----:B------:R-:W-:Y:S01]  /*4740*/  @!PT LDS RZ, [RZ] ;  /* 0x00000000fffff984 */ /* 0x000fe20000000800 */
[----:B------:R-:W-:Y:S01]  /*4750*/  @!PT LDS RZ, [RZ] ;  /* 0x00000000fffff984 */ /* 0x000fe20000000800 */
[----:B------:R-:W-:Y:S01]  /*4760*/  @!PT LDS RZ, [RZ] ;  /* 0x00000000fffff984 */ /* 0x000fe20000000800 */
[----:B------:R-:W-:Y:S01]  /*4770*/  @!PT LDS RZ, [RZ] ;  /* 0x00000000fffff984 */ /* 0x000fe20000000800 */
[----:B------:R5:W-:Y:S06]  /*4780*/  MEMBAR.ALL.CTA ;  /* 0x0000000000007992 */ /* 0x000bec0000008000 */
[----:B-----5:R-:W5:Y:S01]  /*4790*/  FENCE.VIEW.ASYNC.S ;  /* 0x00000000000073c6 */ /* 0x020f620000000000 */
[----:B------:R-:W-:Y:S02]  /*47a0*/  VIADD R22, R22, 0x1 ;  /* 0x0000000116167836 */ /* 0x000fe40000000000 */
[----:B0-2---:R-:W-:Y:S01]  /*47b0*/  @!P0 VIADD R63, R63, 0x28cc0 ;  /* 0x00028cc03f3f8836 */ /* 0x005fe20000000000 */
[----:B-----5:R0:W-:Y:S02]  /*47c0*/  BAR.SYNC.DEFER_BLOCKING R49, 0x80 ;  /* 0x000200310000751d */ /* 0x0201e40000010000 */
[----:B------:R-:W-:-:S02]  /*47d0*/  ISETP.NE.AND P5, PT, R22, 0x2, PT ;  /* 0x000000021600780c */ /* 0x000fc40003fa5270 */
[----:B------:R-:W-:Y:S02]  /*47e0*/  @!P0 PRMT R63, RZ, 0x654, R63 ;  /* 0x00000654ff3f8816 */ /* 0x000fe4000000003f */
[----:B----4-:R-:W-:Y:S02]  /*47f0*/  SEL R5, RZ, 0x1, P5 ;  /* 0x00000001ff057807 */ /* 0x010fe40002800000 */
[----:B------:R-:W-:Y:S02]  /*4800*/  SEL R22, R22, RZ, P5 ;  /* 0x000000ff16167207 */ /* 0x000fe40002800000 */
[----:B------:R-:W-:Y:S01]  /*4810*/  LOP3.LUT R192, R192, R5, RZ, 0x3c, !PT ;  /* 0x00000005c0c07212 */ /* 0x000fe200078e3cff */
[----:B------:R0:W-:Y:S01]  /*4820*/  @!P0 SYNCS.ARRIVE.TRANS64.RED.A1T0 RZ, [R63+URZ], RZ ;  /* 0x000000ff3fff89a7 */ /* 0x0001e2000810043f */
[----:B------:R-:W-:Y:S01]  /*4830*/  PLOP3.LUT P0, PT, PT, PT, PT, 0x8, 0x0 ;  /* 0x000000000000781c */ /* 0x000fe20003f0e170 */
[----:B------:R-:W-:-:S12]  /*4840*/  @P4 BRA `(.L_x_629) ;  /* 0xffffffd800944947 */ /* 0x000fd8000383ffff */
.L_x_592:
[----:B------:R-:W2:Y:S01]  /*4850*/  LDL R4, [R1+0x50] ;  /* 0x0000500001047983 */ /* 0x000ea20000100800 */
[----:B------:R-:W-:Y:S01]  /*4860*/  BSSY B0, `(.L_x_630) ;  /* 0x0000047000007945 */ /* 0x000fe20003800000 */
[----:B------:R-:W-:Y:S01]  /*4870*/  IMAD.MOV.U32 R0, RZ, RZ, RZ ;  /* 0x000000ffff007224 */ /* 0x000fe200078e00ff */
        /* <DEDUP_REMOVED lines=27> */
[----:B------:R-:W-:Y:S01]  /*4a30*/  IMAD.MOV.U32 R99, RZ, RZ, RZ ;  /* 0x000000ffff637224 */ /* 0x000fe200078e00ff */
[----:B------:R-:W-:Y:S02]  /*4a40*/  CS2R R40, SRZ ;  /* 0x0000000000287805 */ /* 0x000fe4000001ff00 */
[----:B------:R-:W-:-:S02]  /*4a50*/  MOV R96, RZ ;  /* 0x000000ff00607202 */ /* 0x000fc40000000f00 */
[----:B------:R-:W-:Y:S02]  /*4a60*/  CS2R R94, SRZ ;  /* 0x00000000005e7805 */ /* 0x000fe4000001ff00 */
[----:B------:R-:W-:Y:S01]  /*4a70*/  CS2R R92, SRZ ;  /* 0x00000000005c7805 */ /* 0x000fe2000001ff00 */
[----:B------:R-:W-:Y:S01]  /*4a80*/  IMAD.MOV.U32 R91, RZ, RZ, RZ ;  /* 0x000000ffff5b7224 */ /* 0x000fe200078e00ff */
[----:B------:R-:W-:Y:S01]  /*4a90*/  CS2R R88, SRZ ;  /* 0x0000000000587805 */ /* 0x000fe2000001ff00 */
[----:B------:R-:W-:Y:S01]  /*4aa0*/  IMAD.MOV.U32 R37, RZ, RZ, RZ ;  /* 0x000000ffff257224 */ /* 0x000fe200078e00ff */
[----:B------:R-:W-:Y:S02]  /*4ab0*/  CS2R R86, SRZ ;  /* 0x0000000000567805 */ /* 0x000fe4000001ff00 */
[----:B------:R-:W-:Y:S01]  /*4ac0*/  CS2R R84, SRZ ;  /* 0x0000000000547805 */ /* 0x000fe2000001ff00 */
[----:B------:R-:W-:Y:S01]  /*4ad0*/  IMAD.MOV.U32 R83, RZ, RZ, RZ ;  /* 0x000000ffff537224 */ /* 0x000fe200078e00ff */
[----:B------:R-:W-:Y:S01]  /*4ae0*/  CS2R R80, SRZ ;  /* 0x0000000000507805 */ /* 0x000fe2000001ff00 */
[----:B------:R-:W-:Y:S01]  /*4af0*/  IMAD.MOV.U32 R33, RZ, RZ, RZ ;  /* 0x000000ffff217224 */ /* 0x000fe200078e00ff */
[----:B------:R-:W-:-:S02]  /*4b00*/  CS2R R78, SRZ ;  /* 0x00000000004e7805 */ /* 0x000fc4000001ff00 */
[----:B------:R-:W-:Y:S01]  /*4b10*/  CS2R R76, SRZ ;  /* 0x00000000004c7805 */ /* 0x000fe2000001ff00 */
[----:B------:R-:W-:Y:S01]  /*4b20*/  IMAD.MOV.U32 R75, RZ, RZ, RZ ;  /* 0x000000ffff4b7224 */ /* 0x000fe200078e00ff */
[----:B------:R-:W-:Y:S02]  /*4b30*/  CS2R R28, SRZ ;  /* 0x00000000001c7805 */ /* 0x000fe4000001ff00 */
[----:B------:R-:W-:Y:S01]  /*4b40*/  CS2R R72, SRZ ;  /* 0x0000000000487805 */ /* 0x000fe2000001ff00 */
[----:B------:R-:W-:Y:S01]  /*4b50*/  IMAD.MOV.U32 R71, RZ, RZ, RZ ;  /* 0x000000ffff477224 */ /* 0x000fe200078e00ff */
[----:B------:R-:W-:Y:S01]  /*4b60*/  CS2R R68, SRZ ;  /* 0x0000000000447805 */ /* 0x000fe2000001ff00 */
[----:B------:R-:W-:Y:S01]  /*4b70*/  IMAD.MOV.U32 R15, RZ, RZ, RZ ;  /* 0x000000ffff0f7224 */ /* 0x000fe200078e00ff */
[----:B------:R-:W-:Y:S01]  /*4b80*/  CS2R R12, SRZ ;  /* 0x00000000000c7805 */ /* 0x000fe2000001ff00 */
[----:B------:R-:W-:Y:S01]  /*4b90*/  IMAD.MOV.U32 R67, RZ, RZ, RZ ;  /* 0x000000ffff437224 */ /* 0x000fe200078e00ff */
[----:B------:R-:W-:-:S02]  /*4ba0*/  CS2R R64, SRZ ;  /* 0x0000000000407805 */ /* 0x000fc4000001ff00 */
[----:B0-----:R-:W-:Y:S02]  /*4bb0*/  CS2R R62, SRZ ;  /* 0x00000000003e7805 */ /* 0x001fe4000001ff00 */
[----:B------:R-:W-:Y:S02]  /*4bc0*/  MOV R155, RZ ;  /* 0x000000ff009b7202 */ /* 0x000fe40000000f00 */
[----:B------:R-:W-:Y:S02]  /*4bd0*/  CS2R R156, SRZ ;  /* 0x00000000009c7805 */ /* 0x000fe4000001ff00 */
[----:B------:R-:W-:Y:S02]  /*4be0*/  CS2R R58, SRZ ;  /* 0x00000000003a7805 */ /* 0x000fe4000001ff00 */
[----:B------:R-:W-:Y:S02]  /*4bf0*/  CS2R R158, SRZ ;  /* 0x00000000009e7805 */ /* 0x000fe4000001ff00 */
[----:B------:R-:W-:-:S02]  /*4c00*/  CS2R R54, SRZ ;  /* 0x0000000000367805 */ /* 0x000fc4000001ff00 */
[----:B------:R-:W-:Y:S02]  /*4c10*/  CS2R R160, SRZ ;  /* 0x0000000000a07805 */ /* 0x000fe4000001ff00 */
[----:B------:R-:W-:Y:S01]  /*4c20*/  CS2R R50, SRZ ;  /* 0x0000000000327805 */ /* 0x000fe2000001ff00 */
[----:B------:R-:W-:Y:S01]  /*4c30*/  IMAD.MOV.U32 R162, RZ, RZ, RZ ;  /* 0x000000ffffa27224 */ /* 0x000fe200078e00ff */
[----:B------:R-:W-:Y:S02]  /*4c40*/  CS2R R46, SRZ ;  /* 0x00000000002e7805 */ /* 0x000fe4000001ff00 */
[----:B------:R-:W-:Y:S01]  /*4c50*/  CS2R R42, SRZ ;  /* 0x00000000002a7805 */ /* 0x000fe2000001ff00 */
[----:B------:R-:W-:Y:S02]  /*4c60*/  IMAD.MOV.U32 R153, RZ, RZ, RZ ;  /* 0x000000ffff997224 */ /* 0x000fe400078e00ff */
[----:B------:R-:W-:Y:S02]  /*4c70*/  IMAD.MOV.U32 R39, RZ, RZ, RZ ;  /* 0x000000ffff277224 */ /* 0x000fe400078e00ff */
[----:B-1----:R-:W-:Y:S01]  /*4c80*/  IMAD.MOV.U32 R11, RZ, RZ, RZ ;  /* 0x000000ffff0b7224 */ /* 0x002fe200078e00ff */
[----:B--2---:R-:W-:Y:S01]  /*4c90*/  ISETP.NE.AND P1, PT, R4, 0x1, PT ;  /* 0x000000010400780c */ /* 0x004fe20003f25270 */
[----:B------:R-:W-:-:S12]  /*4ca0*/  @P0 BRA `(.L_x_631) ;  /* 0x0000000000080947 */ /* 0x000fd80003800000 */
[----:B------:R-:W0:Y:S02]  /*4cb0*/  FENCE.VIEW.ASYNC.G ;  /* 0x00000000000073c6 */ /* 0x000e240000000100 */
[----:B0-----:R-:W-:Y:S06]  /*4cc0*/  BAR.ARV 0xc, 0x180 ;  /* 0x0306000000007b1d */ /* 0x001fec0000002000 */
.L_x_631:
[----:B------:R-:W-:Y:S05]  /*4cd0*/  BSYNC B0 ;  /* 0x0000000000007941 */ /* 0x000fea0003800000 */
.L_x_630:
[----:B------:R-:W-:Y:S01]  /*4ce0*/  BSSY B7, `(.L_x_632) ;  /* 0x00007ca000077945 */ /* 0x000fe20003800000 */
[----:B------:R-:W-:Y:S01]  /*4cf0*/  IMAD.MOV.U32 R14, RZ, RZ, RZ ;  /* 0x000000ffff0e7224 */ /* 0x000fe200078e00ff */
[----:B------:R-:W-:Y:S01]  /*4d00*/  CS2R R8, SRZ ;  /* 0x0000000000087805 */ /* 0x000fe2000001ff00 */
[----:B------:R-:W-:Y:S01]  /*4d10*/  IMAD.MOV.U32 R36, RZ, RZ, RZ ;  /* 0x000000ffff247224 */ /* 0x000fe200078e00ff */
[----:B------:R-:W-:Y:S01]  /*4d20*/  MOV R32, RZ ;  /* 0x000000ff00207202 */ /* 0x000fe20000000f00 */
[----:B------:R-:W-:Y:S01]  /*4d30*/  IMAD.MOV.U32 R35, RZ, RZ, RZ ;  /* 0x000000ffff237224 */ /* 0x000fe200078e00ff */
[----:B------:R-:W-:Y:S01]  /*4d40*/  CS2R R6, SRZ ;  /* 0x0000000000067805 */ /* 0x000fe2000001ff00 */
[----:B---3--:R-:W-:Y:S02]  /*4d50*/  IMAD.MOV.U32 R10, RZ, RZ, RZ ;  /* 0x000000ffff0a7224 */ /* 0x008fe400078e00ff */
[----:B------:R-:W-:Y:S02]  /*4d60*/  IMAD.MOV.U32 R31, RZ, RZ, RZ ;  /* 0x000000ffff1f7224 */ /* 0x000fe400078e00ff */
[----:B------:R-:W-:-:S02]  /*4d70*/  IMAD.MOV.U32 R152, RZ, RZ, RZ ;  /* 0x000000ffff987224 */ /* 0x000fc400078e00ff */
[----:B------:R-:W-:Y:S02]  /*4d80*/  IMAD.MOV.U32 R154, RZ, RZ, RZ ;  /* 0x000000ffff9a7224 */ /* 0x000fe400078e00ff */
[----:B------:R-:W-:Y:S02]  /*4d90*/  IMAD.MOV.U32 R3, RZ, RZ, RZ ;  /* 0x000000ffff037224 */ /* 0x000fe400078e00ff */
[----:B------:R-:W-:Y:S01]  /*4da0*/  IMAD.MOV.U32 R5, RZ, RZ, RZ ;  /* 0x000000ffff057224 */ /* 0x000fe200078e00ff */
[----:B------:R-:W-:Y:S06]  /*4db0*/  @!P1 BRA `(.L_x_633) ;  /* 0x0000001800b89947 */ /* 0x000fec0003800000 */
[----:B------:R-:W-:Y:S02]  /*4dc0*/  ISETP.GE.AND P1, PT, R168, 0x1, PT ;  /* 0x00000001a800780c */ /* 0x000fe40003f26270 */
[----:B------:R-:W-:-:S11]  /*4dd0*/  PLOP3.LUT P0, PT, PT, PT, PT, 0x80, 0x0 ;  /* 0x000000000000781c */ /* 0x000fd60003f0f070 */
[----:B------:R-:W-:Y:S05]  /*4de0*/  @!P1 BRA `(.L_x_634) ;  /* 0x0000007800e49947 */ /* 0x000fea0003800000 */
[----:B------:R-:W0:Y:S01]  /*4df0*/  S2R R26, SR_TID.X ;  /* 0x00000000001a7919 */ /* 0x000e220000002100 */
[----:B------:R-:W-:Y:S01]  /*4e00*/  ISETP.NE.AND P0, PT, R185, 0x3, PT ;  /* 0x00000003b900780c */ /* 0x000fe20003f05270 */
[----:B0-----:R-:W-:-:S05]  /*4e10*/  VIADD R26, R26, 0xffffff80 ;  /* 0xffffff801a1a7836 */ /* 0x001fca0000000000 */
[----:B------:R-:W-:-:S04]  /*4e20*/  SHF.R.S32.HI R4, RZ, 0x1f, R26 ;  /* 0x0000001fff047819 */ /* 0x000fc8000001141a */
[----:B------:R-:W-:-:S04]  /*4e30*/  LEA.HI R4, R4, R26, RZ, 0x7 ;  /* 0x0000001a04047211 */ /* 0x000fc800078f38ff */
[----:B------:R-:W-:-:S05]  /*4e40*/  SHF.R.S32.HI R4, RZ, 0x7, R4 ;  /* 0x00000007ff047819 */ /* 0x000fca0000011404 */
[----:B------:R-:W0:Y:S02]  /*4e50*/  SHFL.IDX PT, R0, R4, RZ, 0x1f ;  /* 0x00001fff04007589 */ /* 0x000e2400000e0000 */
[----:B0-----:R-:W-:-:S04]  /*4e60*/  LEA.HI R3, R0, R0, RZ, 0x1 ;  /* 0x0000000000037211 */ /* 0x001fc800078f08ff */
[----:B------:R-:W-:-:S05]  /*4e70*/  LOP3.LUT R3, R3, 0x1fffe, RZ, 0xc0, !PT ;  /* 0x0001fffe03037812 */ /* 0x000fca00078ec0ff */
[----:B------:R-:W-:-:S04]  /*4e80*/  IMAD.IADD R3, R0, 0x1, -R3 ;  /* 0x0000000100037824 */ /* 0x000fc800078e0a03 */
[----:B------:R-:W-:-:S05]  /*4e90*/  IMAD R3, R3, 0x8000, R2 ;  /* 0x0000800003037824 */ /* 0x000fca00078e0202 */
[----:B------:R-:W-:-:S04]  /*4ea0*/  IADD3 R3, R3, 0x400, RZ ;  /* 0x0000040003037810 */ /* 0x000fc80007ffe0ff */
[----:B------:R-:W-:-:S04]  /*4eb0*/  SHF.R.U32.HI R3, RZ, 0x4, R3 ;  /* 0x00000004ff037819 */ /* 0x000fc80000011603 */
[----:B------:R-:W-:-:S04]  /*4ec0*/  LOP3.LUT R0, R3, 0x3fff, RZ, 0xc0, !PT ;  /* 0x00003fff03007812 */ /* 0x000fc800078ec0ff */
[----:B------:R-:W-:Y:S01]  /*4ed0*/  LOP3.LUT R0, R0, 0x2000000, RZ, 0xfc, !PT ;  /* 0x0200000000007812 */ /* 0x000fe200078efcff */
[----:B------:R-:W-:Y:S06]  /*4ee0*/  @!P0 BRA `(.L_x_635) ;  /* 0x0000000000048947 */ /* 0x000fec0003800000 */
[----:B------:R-:W-:Y:S01]  /*4ef0*/  BPT.TRAP 0x1 ;  /* 0x000000040000795c */ /* 0x000fe20000300000 */
.L_x_635:
[----:B------:R-:W-:Y:S01]  /*4f00*/  IMAD R3, R18, 0x8, R2 ;  /* 0x0000000812037824 */ /* 0x000fe200078e0202 */
[----:B------:R-:W-:Y:S01]  /*4f10*/  SHF.L.U32 R6, R23, 0x1f, RZ ;  /* 0x0000001f17067819 */ /* 0x000fe200000006ff */
[----:B------:R-:W-:Y:S01]  /*4f20*/  VIADD R4, R2, 0x26800 ;  /* 0x0002680002047836 */ /* 0x000fe20000000000 */
[----:B------:R-:W-:Y:S02]  /*4f30*/  BSSY B0, `(.L_x_636) ;  /* 0x0000008000007945 */ /* 0x000fe40003800000 */
[----:B------:R-:W0:Y:S02]  /*4f40*/  SYNCS.PHASECHK.TRANS64.TRYWAIT P1, [R3+URZ+0x28c50], R6 ;  /* 0x028c5006030075a7 */ /* 0x000e24000802017f */
[----:B------:R-:W-:Y:S01]  /*4f50*/  SHF.R.U32.HI R5, RZ, 0x4, R4 ;  /* 0x00000004ff057819 */ /* 0x000fe20000011604 */
[----:B------:R-:W-:-:S03]  /*4f60*/  IMAD R4, R18, 0x1000, R0 ;  /* 0x0000100012047824 */ /* 0x000fc600078e0200 */
[----:B------:R-:W-:-:S04]  /*4f70*/  LOP3.LUT R5, R5, 0x3fff, RZ, 0xc0, !PT ;  /* 0x00003fff05057812 */ /* 0x000fc800078ec0ff */
[----:B------:R-:W-:Y:S01]  /*4f80*/  LOP3.LUT R10, R5, 0x10000, RZ, 0xfc, !PT ;  /* 0x00010000050a7812 */ /* 0x000fe200078efcff */
[----:B------:R-:W-:Y:S01]  /*4f90*/  IMAD.MOV.U32 R5, RZ, RZ, 0x40000040 ;  /* 0x40000040ff057424 */ /* 0x000fe200078e00ff */
[----:B0-----:R-:W-:Y:S06]  /*4fa0*/  @!P1 BRA `(.L_x_637) ;  /* 0x0000012000649947 */ /* 0x001fec0003800000 */
.L_x_861:
[----:B------:R-:W-:Y:S05]  /*4fb0*/  BSYNC B0 ;  /* 0x0000000000007941 */ /* 0x000fea0003800000 */
.L_x_636:
[----:B------:R-:W-:Y:S01]  /*4fc0*/  BAR.SYNC.DEFER_BLOCKING 0xe, 0x100 ;  /* 0x0384000000007b1d */ /* 0x000fe20000010000 */
[----:B------:R-:W-:Y:S01]  /*4fd0*/  IMAD.MOV.U32 R11, RZ, RZ, 0x40000040 ;  /* 0x40000040ff0b7424 */ /* 0x000fe200078e00ff */
[C---:B------:R-:W-:Y:S01]  /*4fe0*/  R2UR UR6, R4.reuse ;  /* 0x00000000040672ca */ /* 0x040fe200000e0000 */
[----:B0-----:R-:W-:Y:S01]  /*4ff0*/  VIADD R6, R4, 0x80 ;  /* 0x0000008004067836 */ /* 0x001fe20000000000 */
[----:B------:R-:W-:Y:S01]  /*5000*/  R2UR UR7, R5 ;  /* 0x00000000050772ca */ /* 0x000fe200000e0000 */
[----:B------:R-:W-:Y:S01]  /*5010*/  IMAD.MOV.U32 R7, RZ, RZ, 0x40000040 ;  /* 0x40000040ff077424 */ /* 0x000fe200078e00ff */
[C---:B------:R-:W-:Y:S01]  /*5020*/  R2UR UR4, R10.reuse ;  /* 0x000000000a0472ca */ /* 0x040fe200000e0000 */
[----:B------:R-:W-:Y:S01]  /*5030*/  VIADD R8, R10, 0x2 ;  /* 0x000000020a087836 */ /* 0x000fe20000000000 */
[----:B------:R-:W-:Y:S01]  /*5040*/  R2UR UR5, R11 ;  /* 0x000000000b0572ca */ /* 0x000fe200000e0000 */
[----:B------:R-:W-:Y:S02]  /*5050*/  IMAD.MOV.U32 R9, RZ, RZ, 0x40000040 ;  /* 0x40000040ff097424 */ /* 0x000fe400078e00ff */
[----:B------:R-:W-:-:S05]  /*5060*/  IMAD.MOV.U32 R5, RZ, RZ, 0x40000040 ;  /* 0x40000040ff057424 */ /* 0x000fca00078e00ff */
[----:B------:R-:W-:Y:S01]  /*5070*/  R2UR UR15, R5 ;  /* 0x00000000050f72ca */ /* 0x000fe200000e0000 */
[----:B------:R-:W-:-:S05]  /*5080*/  IMAD.MOV.U32 R5, RZ, RZ, 0x40000040 ;  /* 0x40000040ff057424 */ /* 0x000fca00078e00ff */
[----:B------:R-:W-:Y:S01]  /*5090*/  R2UR UR13, R5 ;  /* 0x00000000050d72ca */ /* 0x000fe200000e0000 */
[----:B-----5:R-:W-:-:S06]  /*50a0*/  WARPGROUP.ARRIVE ;  /* 0x00000000000079c5 */ /* 0x020fcc0000000000 */
[----:B------:R-:W-:Y:S01]  /*50b0*/  HGMMA.64x256x16.F32 R24, gdesc[UR4].tnspB, RZ, !UPT, gsb0 ;  /* 0x43e00000041879f0 */ /* 0x000fe2000c0008ff */
[----:B------:R-:W-:Y:S01]  /*50c0*/  R2UR UR6, R6 ;  /* 0x00000000060672ca */ /* 0x000fe200000e0000 */
[C---:B------:R-:W-:Y:S01]  /*50d0*/  VIADD R6, R4.reuse, 0x100 ;  /* 0x0000010004067836 */ /* 0x040fe20000000000 */
[----:B------:R-:W-:Y:S01]  /*50e0*/  R2UR UR7, R7 ;  /* 0x00000000070772ca */ /* 0x000fe200000e0000 */
[----:B------:R-:W-:Y:S01]  /*50f0*/  VIADD R4, R4, 0x180 ;  /* 0x0000018004047836 */ /* 0x000fe20000000000 */
[----:B------:R-:W-:Y:S02]  /*5100*/  R2UR UR4, R8 ;  /* 0x00000000080472ca */ /* 0x000fe400000e0000 */
[----:B------:R-:W-:Y:S02]  /*5110*/  R2UR UR5, R9 ;  /* 0x00000000090572ca */ /* 0x000fe400000e0000 */
[----:B------:R-:W-:Y:S02]  /*5120*/  MOV R7, 0x40000040 ;  /* 0x4000004000077802 */ /* 0x000fe40000000f00 */
[----:B------:R-:W-:Y:S01]  /*5130*/  R2UR UR10, R6 ;  /* 0x00000000060a72ca */ /* 0x000fe200000e0000 */
[----:B------:R-:W-:Y:S01]  /*5140*/  VIADD R6, R10, 0x4 ;  /* 0x000000040a067836 */ /* 0x000fe20000000000 */
[----:B------:R-:W-:Y:S01]  /*5150*/  R2UR UR11, R7 ;  /* 0x00000000070b72ca */ /* 0x000fe200000e0000 */
[----:B------:R-:W-:Y:S01]  /*5160*/  IMAD.MOV.U32 R7, RZ, RZ, 0x40000040 ;  /* 0x40000040ff077424 */ /* 0x000fe200078e00ff */
[----:B------:R-:W-:Y:S01]  /*5170*/  R2UR UR14, R4 ;  /* 0x00000000040e72ca */ /* 0x000fe200000e0000 */
[----:B------:R-:W-:Y:S01]  /*5180*/  VIADD R4, R10, 0x6 ;  /* 0x000000060a047836 */ /* 0x000fe20000000000 */
[----:B------:R-:W-:-:S02]  /*5190*/  R2UR UR8, R6 ;  /* 0x00000000060872ca */ /* 0x000fc400000e0000 */
[----:B------:R-:W-:Y:S02]  /*51a0*/  R2UR UR9, R7 ;  /* 0x00000000070972ca */ /* 0x000fe400000e0000 */
[----:B------:R-:W-:Y:S01]  /*51b0*/  R2UR UR12, R4 ;  /* 0x00000000040c72ca */ /* 0x000fe200000e0000 */
[----:B------:R-:W-:Y:S02]  /*51c0*/  WARPGROUP.DEPBAR.LE gsb0, 0x0 ;  /* 0x00008000000079c5 */ /* 0x000fe40000010000 */
        /* <DEDUP_REMOVED lines=14> */
.L_x_638:
[----:B------:R-:W-:Y:S01]  /*52b0*/  ISETP.GE.AND P1, PT, R168, 0x41, PT ;  /* 0x00000041a800780c */ /* 0x000fe20003f26270 */
[----:B------:R-:W-:Y:S01]  /*52c0*/  BSSY B0, `(.L_x_639) ;  /* 0x00000ce000007945 */ /* 0x000fe20003800000 */
[----:B------:R-:W-:-:S04]  /*52d0*/  IADD3 R10, R3, 0x28c60, RZ ;  /* 0x00028c60030a7810 */ /* 0x000fc80007ffe0ff */
[----:B------:R-:W-:-:S04]  /*52e0*/  PRMT R10, R193, 0x654, R10 ;  /* 0x00000654c10a7816 */ /* 0x000fc8000000000a */
[----:B------:R0:W-:Y:S03]  /*52f0*/  SYNCS.ARRIVE.TRANS64.RED.A1T0 RZ, [R10+URZ], RZ ;  /* 0x000000ff0aff79a7 */ /* 0x0001e6000810043f */
[----:B------:R-:W-:Y:S05]  /*5300*/  @!P1 BRA `(.L_x_640) ;  /* 0x0000000c00249947 */ /* 0x000fea0003800000 */
[----:B------:R-:W-:-:S07]  /*5310*/  VIADD R215, R215, 0xfffffffe ;  /* 0xfffffffed7d77836 */ /* 0x000fce0000000000 */
.L_x_647:
[----:B------:R-:W-:Y:S01]  /*5320*/  BAR.SYNC.DEFER_BLOCKING 0xe, 0x100 ;  /* 0x0384000000007b1d */ /* 0x000fe20000010000 */
[C---:B------:R-:W-:Y:S01]  /*5330*/  IMAD R3, R18.reuse, 0x40, R198 ;  /* 0x0000004012037824 */ /* 0x040fe200078e02c6 */
[----:B------:R-:W-:Y:S01]  /*5340*/  ISETP.GT.AND P2, PT, R215, RZ, PT ;  /* 0x000000ffd700720c */ /* 0x000fe20003f44270 */
[----:B------:R-:W-:Y:S02]  /*5350*/  VIADD R18, R18, 0x1 ;  /* 0x0000000112127836 */ /* 0x000fe40000000000 */
[----:B------:R-:W-:Y:S02]  /*5360*/  IMAD R3, R3, 0x4, R2 ;  /* 0x0000000403037824 */ /* 0x000fe400078e0202 */
[----:B------:R-:W-:Y:S01]  /*5370*/  VIADD R215, R215, 0xffffffff ;  /* 0xffffffffd7d77836 */ /* 0x000fe20000000000 */
[----:B------:R-:W-:-:S04]  /*5380*/  ISETP.NE.AND P1, PT, R18, 0x2, PT ;  /* 0x000000021200780c */ /* 0x000fc80003f25270 */
[----:B------:R-:W-:Y:S01]  /*5390*/  SEL R18, R18, RZ, P1 ;  /* 0x000000ff12127207 */ /* 0x000fe20000800000 */
[----:B01----:R-:W0:Y:S04]  /*53a0*/  LDS R10, [R3+0x28800] ;  /* 0x02880000030a7984 */ /* 0x003e280000000800 */
        /* <DEDUP_REMOVED lines=65> */
[----:B------:R-:W-:Y:S01]  /*57c0*/  SEL R10, RZ, 0x1, P1 ;  /* 0x00000001ff0a7807 */ /* 0x000fe20000800000 */
        /* <DEDUP_REMOVED lines=64> */
[----:B------:R-:W-:Y:S01]  /*5bd0*/  LOP3.LUT R23, R23, R10, RZ, 0x3c, !PT ;  /* 0x0000000a17177212 */ /* 0x000fe200078e3cff */
[----:B------:R-:W-:Y:S06]  /*5be0*/  @!P0 BRA `(.L_x_641) ;  /* 0x0000000000048947 */ /* 0x000fec0003800000 */
[----:B------:R-:W-:Y:S01]  /*5bf0*/  BPT.TRAP 0x1 ;  /* 0x000000040000795c */ /* 0x000fe20000300000 */
.L_x_641:
[----:B------:R-:W-:Y:S01]  /*5c00*/  IMAD R3, R18, 0x8, R2 ;  /* 0x0000000812037824 */ /* 0x000fe200078e0202 */
[----:B------:R-:W-:-:S04]  /*5c10*/  SHF.L.U32 R10, R23, 0x1f, RZ ;  /* 0x0000001f170a7819 */ /* 0x000fc800000006ff */
[----:B------:R0:W1:Y:S01]  /*5c20*/  SYNCS.PHASECHK.TRANS64.TRYWAIT P1, [R3+URZ+0x28c50], R10 ;  /* 0x028c500a030075a7 */ /* 0x000062000802017f */
[----:B------:R-:W-:Y:S05]  /*5c30*/  @!P0 BRA `(.L_x_642) ;  /* 0x0000000000048947 */ /* 0x000fea0003800000 */
[----:B------:R-:W-:Y:S01]  /*5c40*/  BPT.TRAP 0x1 ;  /* 0x000000040000795c */ /* 0x000fe20000300000 */
.L_x_642:
[----:B------:R-:W-:Y:S04]  /*5c50*/  BSSY B1, `(.L_x_643) ;  /* 0x0000004000017945 */ /* 0x000fe80003800000 */
[----:B-1----:R-:W-:Y:S05]  /*5c60*/  @P1 BRA `(.L_x_644) ;  /* 0x0000000000081947 */ /* 0x002fea0003800000 */
[----:B------:R-:W1:Y:S02]  /*5c70*/  SYNCS.PHASECHK.TRANS64.TRYWAIT P1, [R3+URZ+0x28c50], R10 ;  /* 0x028c500a030075a7 */ /* 0x000e64000802017f */
[----:B-1----:R-:W-:Y:S05]  /*5c80*/  @!P1 BRA `(.L_x_645) ;  /* 0x0000011400409947 */ /* 0x002fea0003800000 */
.L_x_644:
[----:B------:R-:W-:Y:S05]  /*5c90*/  BSYNC B1 ;  /* 0x0000000000017941 */ /* 0x000fea0003800000 */
.L_x_643:
[----:B01----:R-:W-:Y:S01]  /*5ca0*/  IMAD R10, R18, 0x1000, R0 ;  /* 0x00001000120a7824 */ /* 0x003fe200078e0200 */
[----:B------:R-:W-:Y:S01]  /*5cb0*/  WARPGROUP.ARRIVE ;  /* 0x00000000000079c5 */ /* 0x000fe20000000000 */
[----:B------:R-:W-:Y:S01]  /*5cc0*/  IMAD.MOV.U32 R11, RZ, RZ, 0x40000040 ;  /* 0x40000040ff0b7424 */ /* 0x000fe200078e00ff */
[----:B------:R-:W-:Y:S01]  /*5cd0*/  R2UR UR8, R8 ;  /* 0x00000000080872ca */ /* 0x000fe200000e0000 */
[----:B------:R-:W-:Y:S01]  /*5ce0*/  IMAD.MOV.U32 R13, RZ, RZ, 0x40000040 ;  /* 0x40000040ff0d7424 */ /* 0x000fe200078e00ff */
[C---:B------:R-:W-:Y:S02]  /*5cf0*/  IADD3 R12, R10.reuse, 0x80, RZ ;  /* 0x000000800a0c7810 */ /* 0x040fe40007ffe0ff */
[----:B------:R-:W-:Y:S02]  /*5d00*/  R2UR UR6, R10 ;  /* 0x000000000a0672ca */ /* 0x000fe400000e0000 */
[----:B------:R-:W-:Y:S01]  /*5d10*/  R2UR UR10, R12 ;  /* 0x000000000c0a72ca */ /* 0x000fe200000e0000 */
[C---:B------:R-:W-:Y:S01]  /*5d20*/  VIADD R12, R10.reuse, 0x100 ;  /* 0x000001000a0c7836 */ /* 0x040fe20000000000 */
[C---:B------:R-:W-:Y:S01]  /*5d30*/  R2UR UR7, R11.reuse ;  /* 0x000000000b0772ca */ /* 0x040fe200000e0000 */
[----:B------:R-:W-:Y:S01]  /*5d40*/  VIADD R10, R10, 0x180 ;  /* 0x000001800a0a7836 */ /* 0x000fe20000000000 */
[----:B------:R-:W-:-:S02]  /*5d50*/  R2UR UR5, R11 ;  /* 0x000000000b0572ca */ /* 0x000fc400000e0000 */
[----:B------:R-:W-:Y:S02]  /*5d60*/  R2UR UR11, R13 ;  /* 0x000000000d0b72ca */ /* 0x000fe400000e0000 */
[----:B------:R-:W-:Y:S01]  /*5d70*/  R2UR UR18, R10 ;  /* 0x000000000a1272ca */ /* 0x000fe200000e0000 */
[----:B------:R-:W-:Y:S01]  /*5d80*/  VIADD R10, R2, 0x26800 ;  /* 0x00026800020a7836 */ /* 0x000fe20000000000 */
[----:B------:R-:W-:Y:S02]  /*5d90*/  R2UR UR9, R9 ;  /* 0x00000000090972ca */ /* 0x000fe400000e0000 */
[----:B------:R-:W-:Y:S02]  /*5da0*/  R2UR UR14, R12 ;  /* 0x000000000c0e72ca */ /* 0x000fe400000e0000 */
[----:B------:R-:W-:Y:S02]  /*5db0*/  SHF.R.U32.HI R10, RZ, 0x4, R10 ;  /* 0x00000004ff0a7819 */ /* 0x000fe4000001160a */
[----:B------:R-:W-:-:S02]  /*5dc0*/  R2UR UR15, R13 ;  /* 0x000000000d0f72ca */ /* 0x000fc400000e0000 */
[----:B------:R-:W-:Y:S02]  /*5dd0*/  LOP3.LUT R10, R10, 0x3fff, RZ, 0xc0, !PT ;  /* 0x00003fff0a0a7812 */ /* 0x000fe400078ec0ff */
[----:B------:R-:W-:Y:S02]  /*5de0*/  R2UR UR12, R6 ;  /* 0x00000000060c72ca */ /* 0x000fe400000e0000 */
[----:B------:R-:W-:Y:S02]  /*5df0*/  LOP3.LUT R10, R10, 0x10000, RZ, 0xfc, !PT ;  /* 0x000100000a0a7812 */ /* 0x000fe400078efcff */
[----:B------:R-:W-:Y:S02]  /*5e00*/  R2UR UR13, R7 ;  /* 0x00000000070d72ca */ /* 0x000fe400000e0000 */
[----:B------:R-:W-:Y:S02]  /*5e10*/  R2UR UR4, R10 ;  /* 0x000000000a0472ca */ /* 0x000fe400000e0000 */
[----:B------:R-:W-:-:S02]  /*5e20*/  R2UR UR19, R11 ;  /* 0x000000000b1372ca */ /* 0x000fc400000e0000 */
[----:B------:R-:W-:Y:S02]  /*5e30*/  R2UR UR16, R4 ;  /* 0x00000000041072ca */ /* 0x000fe400000e0000 */
[----:B------:R-:W-:-:S07]  /*5e40*/  R2UR UR17, R5 ;  /* 0x00000000051172ca */ /* 0x000fce00000e0000 */
        /* <DEDUP_REMOVED lines=17> */
.L_x_646:
[----:B------:R-:W-:-:S05]  /*5f60*/  VIADD R10, R3, 0x28c60 ;  /* 0x00028c60030a7836 */ /* 0x000fca0000000000 */
[----:B------:R-:W-:-:S04]  /*5f70*/  PRMT R10, R193, 0x654, R10 ;  /* 0x00000654c10a7816 */ /* 0x000fc8000000000a */
[----:B------:R1:W-:Y:S01]  /*5f80*/  SYNCS.ARRIVE.TRANS64.RED.A1T0 RZ, [R10+URZ], RZ ;  /* 0x000000ff0aff79a7 */ /* 0x0003e2000810043f */
[----:B------:R-:W-:Y:S05]  /*5f90*/  @P2 BRA `(.L_x_647) ;  /* 0xfffffff000e02947 */ /* 0x000fea000383ffff */
.L_x_640:
[----:B------:R-:W-:Y:S05]  /*5fa0*/  BSYNC B0 ;  /* 0x0000000000007941 */ /* 0x000fea0003800000 */
.L_x_639:
[----:B------:R-:W-:Y:S01]  /*5fb0*/  BAR.SYNC.DEFER_BLOCKING 0xe, 0x100 ;  /* 0x0384000000007b1d */ /* 0x000fe20000010000 */
[C---:B------:R-:W-:Y:S01]  /*5fc0*/  IMAD R3, R18.reuse, 0x40, R198 ;  /* 0x0000004012037824 */ /* 0x040fe200078e02c6 */
[----:B------:R-:W-:Y:S01]  /*5fd0*/  PLOP3.LUT P0, PT, PT, PT, PT, 0x8, 0x0 ;  /* 0x000000000000781c */ /* 0x000fe20003f0e170 */
[----:B------:R-:W-:Y:S01]  /*5fe0*/  VIADD R18, R18, 0x1 ;  /* 0x0000000112127836 */ /* 0x000fe20000000000 */
[----:B------:R-:W-:Y:S01]  /*5ff0*/  MOV R21, RZ ;  /* 0x000000ff00157202 */ /* 0x000fe20000000f00 */
[----:B------:R-:W-:-:S03]  /*6000*/  IMAD R3, R3, 0x4, R2 ;  /* 0x0000000403037824 */ /* 0x000fc600078e0202 */
[----:B------:R-:W-:-:S04]  /*6010*/  ISETP.NE.AND P1, PT, R18, 0x2, PT ;  /* 0x000000021200780c */ /* 0x000fc80003f25270 */
[----:B------:R-:W-:Y:S01]  /*6020*/  SEL R18, R18, RZ, P1 ;  /* 0x000000ff12127207 */ /* 0x000fe20000800000 */
[----:B------:R-:W2:Y:S04]  /*6030*/  LDS R2, [R3+0x28800] ;  /* 0x0288000003027984 */ /* 0x000ea80000000800 */
[----:B------:R-:W3:Y:S01]  /*6040*/  LDS R0, [R3+0x28820] ;  /* 0x0288200003007984 */ /* 0x000ee20000000800 */
[-C--:B--2---:R-:W-:Y:S01]  /*6050*/  FMUL.FTZ R152, R29, R2.reuse ;  /* 0x000000021d987220 */ /* 0x084fe20000410000 */
[-C--:B01----:R-:W-:Y:S01]  /*6060*/  FMUL.FTZ R10, R33, R2.reuse ;  /* 0x00000002210a7220 */ /* 0x083fe20000410000 */
[-C--:B------:R-:W-:Y:S01]  /*6070*/  FMUL.FTZ R14, R37, R2.reuse ;  /* 0x00000002250e7220 */ /* 0x080fe20000410000 */
[----:B------:R-:W-:Y:S01]  /*6080*/  FMUL.FTZ R20, R41, R2 ;  /* 0x0000000229147220 */ /* 0x000fe20000410000 */
[-C--:B---3--:R-:W-:Y:S01]  /*6090*/  FMUL.FTZ R5, R26, R0.reuse ;  /* 0x000000001a057220 */ /* 0x088fe20000410000 */
        /* <DEDUP_REMOVED lines=64> */
[-C--:B------:R-:W-:Y:S01]  /*64a0*/  FMUL.FTZ R154, R28, R2.reuse ;  /* 0x000000021c9a7220 */ /* 0x080fe20000410000 */
[-C--:B------:R-:W-:Y:S01]  /*64b0*/  FMUL.FTZ R153, R40, R2.reuse ;  /* 0x0000000228997220 */ /* 0x080fe20000410000 */
[----:B------:R-:W-:Y:S01]  /*64c0*/  FMUL.FTZ R8, R24, R2 ;  /* 0x0000000218087220 */ /* 0x000fe20000410000 */
[----:B------:R-:W-:Y:S01]  /*64d0*/  LOP3.LUT R23, R23, R0, RZ, 0x3c, !PT ;  /* 0x0000000017177212 */ /* 0x000fe200078e3cff */
        /* <DEDUP_REMOVED lines=60> */
.L_x_633:
[----:B------:R-:W-:Y:S02]  /*68a0*/  ISETP.GE.AND P1, PT, R168, 0x1, PT ;  /* 0x00000001a800780c */ /* 0x000fe40003f26270 */
[----:B------:R-:W-:-:S11]  /*68b0*/  PLOP3.LUT P0, PT, PT, PT, PT, 0x80, 0x0 ;  /* 0x000000000000781c */ /* 0x000fd60003f0f070 */
[----:B------:R-:W-:Y:S05]  /*68c0*/  @!P1 BRA `(.L_x_634) ;  /* 0x00000060002c9947 */ /* 0x000fea0003800000 */
[----:B------:R-:W0:Y:S01]  /*68d0*/  S2R R26, SR_TID.X ;  /* 0x00000000001a7919 */ /* 0x000e220000002100 */
[----:B------:R-:W-:Y:S01]  /*68e0*/  BSSY B6, `(.L_x_648) ;  /* 0x0000020000067945 */ /* 0x000fe20003800000 */
[----:B0-----:R-:W-:-:S05]  /*68f0*/  VIADD R26, R26, 0xffffff80 ;  /* 0xffffff801a1a7836 */ /* 0x001fca0000000000 */
[----:B------:R-:W-:-:S04]  /*6900*/  SHF.R.S32.HI R4, RZ, 0x1f, R26 ;  /* 0x0000001fff047819 */ /* 0x000fc8000001141a */
[----:B------:R-:W-:-:S04]  /*6910*/  LEA.HI R4, R4, R26, RZ, 0x7 ;  /* 0x0000001a04047211 */ /* 0x000fc800078f38ff */
[----:B------:R-:W-:-:S05]  /*6920*/  SHF.R.S32.HI R4, RZ, 0x7, R4 ;  /* 0x00000007ff047819 */ /* 0x000fca0000011404 */
[----:B------:R-:W0:Y:S02]  /*6930*/  SHFL.IDX PT, R0, R4, RZ, 0x1f ;  /* 0x00001fff04007589 */ /* 0x000e2400000e0000 */
[----:B0-----:R-:W-:-:S04]  /*6940*/  LEA.HI R3, R0, R0, RZ, 0x1 ;  /* 0x0000000000037211 */ /* 0x001fc800078f08ff */
[----:B------:R-:W-:-:S05]  /*6950*/  LOP3.LUT R3, R3, 0x1fffe, RZ, 0xc0, !PT ;  /* 0x0001fffe03037812 */ /* 0x000fca00078ec0ff */
[----:B------:R-:W-:Y:S02]  /*6960*/  IMAD.IADD R3, R0, 0x1, -R3 ;  /* 0x0000000100037824 */ /* 0x000fe400078e0a03 */
[----:B------:R-:W-:Y:S02]  /*6970*/  VIADD R0, R2, 0x26800 ;  /* 0x0002680002007836 */ /* 0x000fe40000000000 */
[----:B------:R-:W-:-:S03]  /*6980*/  IMAD R3, R3, 0x8000, R2 ;  /* 0x0000800003037824 */ /* 0x000fc600078e0202 */
[----:B------:R-:W-:Y:S01]  /*6990*/  LOP3.LUT P0, RZ, R0, 0x3ff, RZ, 0xc0, !PT ;  /* 0x000003ff00ff7812 */ /* 0x000fe2000780c0ff */
[----:B------:R-:W-:-:S05]  /*69a0*/  VIADD R3, R3, 0x400 ;  /* 0x0000040003037836 */ /* 0x000fca0000000000 */
[----:B------:R-:W-:-:S04]  /*69b0*/  SHF.R.U32.HI R3, RZ, 0x4, R3 ;  /* 0x00000004ff037819 */ /* 0x000fc80000011603 */
[----:B------:R-:W-:-:S03]  /*69c0*/  LOP3.LUT R56, R3, 0x3fff, RZ, 0xc0, !PT ;  /* 0x00003fff03387812 */ /* 0x000fc600078ec0ff */
        /* <DEDUP_REMOVED lines=17> */
.L_x_649:
[----:B------:R-:W-:Y:S05]  /*6ae0*/  BSYNC B6 ;  /* 0x0000000000067941 */ /* 0x000fea0003800000 */
.L_x_648:
[----:B------:R-:W-:Y:S02]  /*6af0*/  ULDC UR4, c[0x0][0x3f4] ;  /* 0x0000fd0000047ab9 */ /* 0x000fe40000000800 */
[----:B------:R-:W-:-:S13]  /*6b00*/  ISETP.LT.AND P0, PT, RZ, UR4, PT ;  /* 0x00000004ff007c0c */ /* 0x000fda000bf01270 */
[----:B------:R-:W-:Y:S05]  /*6b10*/  @P0 BRA `(.L_x_650) ;  /* 0x0000000000400947 */ /* 0x000fea0003800000 */
[----:B------:R-:W2:Y:S02]  /*6b20*/  LDL R20, [R1+0x34] ;  /* 0x0000340001147983 */ /* 0x000ea40000100800 */
[----:B--2---:R-:W-:-:S04]  /*6b30*/  LEA.HI R0, R20, R20, RZ, 0x1 ;  /* 0x0000001414007211 */ /* 0x004fc800078f08ff */
[----:B------:R-:W-:-:S05]  /*6b40*/  LOP3.LUT R0, R0, 0xfffffffe, RZ, 0xc0, !PT ;  /* 0xfffffffe00007812 */ /* 0x000fca00078ec0ff */
[----:B------:R-:W-:-:S05]  /*6b50*/  IMAD.IADD R0, R20, 0x1, -R0 ;  /* 0x0000000114007824 */ /* 0x000fca00078e0a00 */
[----:B------:R-:W-:-:S04]  /*6b60*/  SHF.L.U32 R3, R0, 0x1f, RZ ;  /* 0x0000001f00037819 */ /* 0x000fc800000006ff */
[----:B------:R0:W1:Y:S03]  /*6b70*/  SYNCS.PHASECHK.TRANS64.TRYWAIT P0, [R2+URZ+0x28c00], R3 ;  /* 0x028c0003020075a7 */ /* 0x000066000800017f */
[----:B-1----:R-:W-:Y:S05]  /*6b80*/  @!P0 NANOSLEEP.SYNCS 0x989680 ;  /* 0x009896800000895d */ /* 0x002fea0003900000 */
[----:B------:R-:W1:Y:S01]  /*6b90*/  @!P0 SYNCS.PHASECHK.TRANS64 P0, [R2+URZ+0x28c00], R3 ;  /* 0x028c0003020085a7 */ /* 0x000e62000800007f */
[----:B------:R-:W-:Y:S04]  /*6ba0*/  BSSY B0, `(.L_x_651) ;  /* 0x0000006000007945 */ /* 0x000fe80003800000 */
[----:B-1----:R-:W-:Y:S05]  /*6bb0*/  @P0 BRA `(.L_x_652) ;  /* 0x0000000000100947 */ /* 0x002fea0003800000 */
.L_x_653:
[----:B-1----:R1:W2:Y:S02]  /*6bc0*/  SYNCS.PHASECHK.TRANS64.TRYWAIT P0, [R2+URZ+0x28c00], R3 ;  /* 0x028c0003020075a7 */ /* 0x0022a4000800017f */
[----:B--2---:R-:W-:Y:S05]  /*6bd0*/  @!P0 NANOSLEEP.SYNCS 0x989680 ;  /* 0x009896800000895d */ /* 0x004fea0003900000 */
[----:B------:R-:W2:Y:S02]  /*6be0*/  @!P0 SYNCS.PHASECHK.TRANS64 P0, [R2+URZ+0x28c00], R3 ;  /* 0x028c0003020085a7 */ /* 0x000ea4000800007f */
[----:B--2---:R-:W-:Y:S05]  /*6bf0*/  @!P0 BRA `(.L_x_653) ;  /* 0xfffffffc00f08947 */ /* 0x004fea000383ffff */
.L_x_652:
[----:B------:R-:W-:Y:S05]  /*6c00*/  BSYNC B0 ;  /* 0x0000000000007941 */ /* 0x000fea0003800000 */
.L_x_651:
[----:B------:R-:W-:Y:S05]  /*6c10*/  BRA `(.L_x_654) ;  /* 0x0000002000b87947 */ /* 0x000fea0003800000 */
.L_x_650:
[----:B-----5:R-:W-:Y:S01]  /*6c20*/  SHF.R.S32.HI R0, RZ, 0x1f, R24 ;  /* 0x0000001fff007819 */ /* 0x020fe20000011418 */
[----:B------:R-:W-:Y:S01]  /*6c30*/  VIADD R4, R2, 0x20400 ;  /* 0x0002040002047836 */ /* 0x000fe20000000000 */
[----:B------:R-:W-:Y:S01]  /*6c40*/  ULDC.64 UR4, c[0x0][0x3f8] ;  /* 0x0000fe0000047ab9 */ /* 0x000fe20000000a00 */
[----:B------:R-:W-:Y:S01]  /*6c50*/  ULDC.64 UR6, c[0x0][0x408] ;  /* 0x0001020000067ab9 */ /* 0x000fe20000000a00 */
[----:B------:R-:W-:Y:S01]  /*6c60*/  BSSY B6, `(.L_x_655) ;  /* 0x0000021000067945 */ /* 0x000fe20003800000 */
[----:B------:R-:W-:Y:S01]  /*6c70*/  IMAD R3, R0, UR4, RZ ;  /* 0x0000000400037c24 */ /* 0x000fe2000f8e02ff */
[----:B------:R-:W-:Y:S01]  /*6c80*/  LOP3.LUT P0, RZ, R4, 0x3ff, RZ, 0xc0, !PT ;  /* 0x000003ff04ff7812 */ /* 0x000fe2000780c0ff */
[----:B------:R-:W-:Y:S02]  /*6c90*/  IMAD R9, R0, UR6, RZ ;  /* 0x0000000600097c24 */ /* 0x000fe4000f8e02ff */
[----:B------:R-:W-:-:S04]  /*6ca0*/  IMAD.WIDE.U32 R4, R24, UR4, RZ ;  /* 0x0000000418047c25 */ /* 0x000fc8000f8e00ff */
[C---:B------:R-:W-:Y:S01]  /*6cb0*/  IMAD R3, R24.reuse, UR5, R3 ;  /* 0x0000000518037c24 */ /* 0x040fe2000f8e0203 */
[----:B------:R-:W-:Y:S01]  /*6cc0*/  ULDC.64 UR4, c[0x0][0x3e8] ;  /* 0x0000fa0000047ab9 */ /* 0x000fe20000000a00 */
[----:B------:R-:W-:-:S03]  /*6cd0*/  IMAD.WIDE.U32 R6, R24, UR6, RZ ;  /* 0x0000000618067c25 */ /* 0x000fc6000f8e00ff */
[----:B------:R-:W-:Y:S01]  /*6ce0*/  IADD3 R3, R3, R5, RZ ;  /* 0x0000000503037210 */ /* 0x000fe20007ffe0ff */
[----:B------:R-:W-:Y:S01]  /*6cf0*/  IMAD R9, R24, UR7, R9 ;  /* 0x0000000718097c24 */ /* 0x000fe2000f8e0209 */
[----:B------:R-:W-:Y:S01]  /*6d00*/  ULDC.64 UR6, c[0x0][0x400] ;  /* 0x0001000000067ab9 */ /* 0x000fe20000000a00 */
[----:B------:R-:W-:Y:S02]  /*6d10*/  LEA R24, P1, R4, UR4, 0x1 ;  /* 0x0000000404187c11 */ /* 0x000fe4000f8208ff */
[----:B------:R-:W-:Y:S01]  /*6d20*/  IMAD.IADD R29, R9, 0x1, R7 ;  /* 0x00000001091d7824 */ /* 0x000fe200078e0207 */
[----:B------:R-:W-:Y:S02]  /*6d30*/  LEA R28, P2, R6, UR6, 0x1 ;  /* 0x00000006061c7c11 */ /* 0x000fe4000f8408ff */
[----:B------:R-:W-:Y:S02]  /*6d40*/  LEA.HI.X R26, R4, UR5, R3, 0x1, P1 ;  /* 0x00000005041a7c11 */ /* 0x000fe400088f0c03 */
[----:B------:R-:W-:Y:S01]  /*6d50*/  LEA.HI.X R29, R6, UR7, R29, 0x1, P2 ;  /* 0x00000007061d7c11 */ /* 0x000fe200090f0c1d */
[----:B------:R-:W-:Y:S08]  /*6d60*/  @!P0 BRA `(.L_x_656) ;  /* 0x0000000000408947 */ /* 0x000ff00003800000 */
        /* <DEDUP_REMOVED lines=16> */
.L_x_656:
[----:B------:R-:W-:Y:S05]  /*6e70*/  BSYNC B6 ;  /* 0x0000000000067941 */ /* 0x000fea0003800000 */
.L_x_655:
[----:B------:R-:W-:Y:S01]  /*6e80*/  ULDC.U8 UR4, c[0x0][0x410] ;  /* 0x0001040000047ab9 */ /* 0x000fe20000000000 */
[----:B------:R-:W-:Y:S01]  /*6e90*/  BSSY B0, `(.L_x_657) ;  /* 0x00001fe000007945 */ /* 0x000fe20003800000 */
[----:B------:R-:W-:Y:S01]  /*6ea0*/  ISETP.NE.AND P0, PT, RZ, UR4, PT ;  /* 0x00000004ff007c0c */ /* 0x000fe2000bf05270 */
[----:B------:R-:W-:-:S12]  /*6eb0*/  IMAD R4, R25, 0x40, R184 ;  /* 0x0000004019047824 */ /* 0x000fd800078e02b8 */
[----:B------:R-:W-:Y:S05]  /*6ec0*/  @!P0 BRA `(.L_x_658) ;  /* 0x0000001000088947 */ /* 0x000fea0003800000 */
[----:B------:R-:W-:-:S03]  /*6ed0*/  UMOV UR4, 0xffffffff ;  /* 0xffffffff00047882 */ /* 0x000fc60000000000 */
[----:B------:R-:W-:Y:S05]  /*6ee0*/  BRA.DIV UR4, `(.L_x_659) ;  /* 0x0000010204bc7947 */ /* 0x000fea000b800000 */
[----:B------:R0:W1:Y:S04]  /*6ef0*/  SHFL.IDX PT, R3, R26, RZ, 0x1c1f ;  /* 0x001c1fff1a037589 */ /* 0x00006800000e0000 */
[----:B------:R0:W2:Y:S04]  /*6f00*/  SHFL.IDX PT, R0, R24, RZ, 0x1c1f ;  /* 0x001c1fff18007589 */ /* 0x0000a800000e0000 */
[----:B------:R0:W3:Y:S04]  /*6f10*/  SHFL.IDX PT, R5, R29, RZ, 0x1c1f ;  /* 0x001c1fff1d057589 */ /* 0x0000e800000e0000 */
[----:B------:R0:W4:Y:S02]  /*6f20*/  SHFL.IDX PT, R14, R28, RZ, 0x1c1f ;  /* 0x001c1fff1c0e7589 */ /* 0x00012400000e0000 */
.L_x_867:
[----:B------:R-:W5:Y:S01]  /*6f30*/  LDL R10, [R1+0x34] ;  /* 0x00003400010a7983 */ /* 0x000f620000100800 */
[----:B------:R-:W-:Y:S01]  /*6f40*/  ULDC UR4, c[0x0][0x448] ;  /* 0x0001120000047ab9 */ /* 0x000fe20000000800 */
[----:B------:R-:W-:Y:S01]  /*6f50*/  IMAD.SHL.U32 R6, R194, 0x40, RZ ;  /* 0x00000040c2067824 */ /* 0x000fe200078e00ff */
[----:B------:R-:W-:Y:S01]  /*6f60*/  BSSY B1, `(.L_x_660) ;  /* 0x0000026000017945 */ /* 0x000fe20003800000 */
[----:B0-----:R-:W-:Y:S01]  /*6f70*/  IMAD R26, R27, UR4, RZ ;  /* 0x000000041b1a7c24 */ /* 0x001fe2000f8e02ff */
[----:B------:R-:W-:Y:S02]  /*6f80*/  CS2R R12, SRZ ;  /* 0x00000000000c7805 */ /* 0x000fe4000001ff00 */
[----:B------:R-:W-:Y:S02]  /*6f90*/  LOP3.LUT R7, R6, 0x1c0, RZ, 0xc0, !PT ;  /* 0x000001c006077812 */ /* 0x000fe400078ec0ff */
[----:B------:R-:W-:Y:S01]  /*6fa0*/  ISETP.GE.AND P0, PT, R4, R26, PT ;  /* 0x0000001a0400720c */ /* 0x000fe20003f06270 */
[----:B------:R-:W-:Y:S01]  /*6fb0*/  IMAD R26, R25, -0x40, R26 ;  /* 0xffffffc0191a7824 */ /* 0x000fe200078e021a */
[----:B------:R-:W-:-:S02]  /*6fc0*/  LOP3.LUT R8, R7, 0x18, R16, 0xf8, !PT ;  /* 0x0000001807087812 */ /* 0x000fc400078ef810 */
[----:B------:R-:W-:-:S04]  /*6fd0*/  SHF.R.U32.HI R7, RZ, 0x3, R7 ;  /* 0x00000003ff077819 */ /* 0x000fc80000011607 */
[----:B------:R-:W-:Y:S02]  /*6fe0*/  LOP3.LUT R28, R8, R7, RZ, 0x3c, !PT ;  /* 0x00000007081c7212 */ /* 0x000fe400078e3cff */
[----:B------:R-:W-:Y:S02]  /*6ff0*/  CS2R R8, SRZ ;  /* 0x0000000000087805 */ /* 0x000fe4000001ff00 */
[----:B-----5:R-:W-:-:S04]  /*7000*/  LEA.HI R6, R10, R10, RZ, 0x1 ;  /* 0x0000000a0a067211 */ /* 0x020fc800078f08ff */
[----:B------:R-:W-:Y:S02]  /*7010*/  LOP3.LUT R4, R6, 0xfffffffe, RZ, 0xc0, !PT ;  /* 0xfffffffe06047812 */ /* 0x000fe400078ec0ff */
[----:B------:R-:W-:-:S03]  /*7020*/  CS2R R6, SRZ ;  /* 0x0000000000067805 */ /* 0x000fc6000001ff00 */
[----:B------:R-:W-:Y:S01]  /*7030*/  IMAD.IADD R27, R10, 0x1, -R4 ;  /* 0x000000010a1b7824 */ /* 0x000fe200078e0a04 */
[----:B------:R-:W-:Y:S01]  /*7040*/  CS2R R10, SRZ ;  /* 0x00000000000a7805 */ /* 0x000fe2000001ff00 */
[----:B------:R-:W-:Y:S06]  /*7050*/  @P0 BRA `(.L_x_661) ;  /* 0x0000000000580947 */ /* 0x000fec0003800000 */
[----:B------:R-:W4:Y:S01]  /*7060*/  LDL R30, [R1+0x48] ;  /* 0x00004800011e7983 */ /* 0x000f220000100800 */
[----:B------:R-:W-:-:S03]  /*7070*/  ULDC UR4, c[0x0][0x3f4] ;  /* 0x0000fd0000047ab9 */ /* 0x000fc60000000800 */
[----:B------:R-:W4:Y:S01]  /*7080*/  LDL R29, [R1+0x44] ;  /* 0x00004400011d7983 */ /* 0x000f220000100800 */
[----:B------:R-:W-:Y:S01]  /*7090*/  ISETP.GE.AND P3, PT, R197, UR4, PT ;  /* 0x00000004c5007c0c */ /* 0x000fe2000bf66270 */
[----:B--2---:R-:W-:Y:S01]  /*70a0*/  IMAD.MOV.U32 R6, RZ, RZ, R0 ;  /* 0x000000ffff067224 */ /* 0x004fe200078e0000 */
[----:B------:R-:W-:Y:S01]  /*70b0*/  ISETP.GE.AND P2, PT, R186, UR4, PT ;  /* 0x00000004ba007c0c */ /* 0x000fe2000bf46270 */
[----:B-1----:R-:W-:Y:S01]  /*70c0*/  IMAD.MOV.U32 R7, RZ, RZ, R3 ;  /* 0x000000ffff077224 */ /* 0x002fe200078e0003 */
[----:B------:R-:W-:Y:S01]  /*70d0*/  CS2R R12, SRZ ;  /* 0x00000000000c7805 */ /* 0x000fe2000001ff00 */
[----:B---3--:R-:W-:Y:S01]  /*70e0*/  IMAD.MOV.U32 R15, RZ, RZ, R5 ;  /* 0x000000ffff0f7224 */ /* 0x008fe200078e0005 */
[----:B------:R-:W-:Y:S02]  /*70f0*/  CS2R R8, SRZ ;  /* 0x0000000000087805 */ /* 0x000fe4000001ff00 */
[----:B------:R-:W-:-:S07]  /*7100*/  CS2R R10, SRZ ;  /* 0x00000000000a7805 */ /* 0x000fce000001ff00 */
[----:B------:R-:W-:Y:S01]  /*7110*/  @!P2 IMAD.WIDE R20, R186, 0x2, R6 ;  /* 0x00000002ba14a825 */ /* 0x000fe200078e0206 */
[----:B------:R-:W-:-:S04]  /*7120*/  CS2R R6, SRZ ;  /* 0x0000000000067805 */ /* 0x000fc8000001ff00 */
[----:B------:R0:W5:Y:S01]  /*7130*/  @!P2 LD.E.64 R12, desc[UR40][R20.64] ;  /* 0x00000028140ca980 */ /* 0x000162000c101b00 */
[-C--:B----4-:R-:W-:Y:S02]  /*7140*/  @!P3 IADD3 R24, P0, R0, R30.reuse, RZ ;  /* 0x0000001e0018b210 */ /* 0x090fe40007f1e0ff */
[----:B------:R-:W-:Y:S01]  /*7150*/  @!P3 IADD3 R4, P1, R14, R30, RZ ;  /* 0x0000001e0e04b210 */ /* 0x000fe20007f3e0ff */
[----:B------:R-:W-:-:S03]  /*7160*/  @!P2 IMAD.WIDE R14, R186, 0x2, R14 ;  /* 0x00000002ba0ea825 */ /* 0x000fc600078e020e */
[----:B------:R-:W-:Y:S01]  /*7170*/  @!P3 IADD3.X R5, R5, R29, RZ, P1, !PT ;  /* 0x0000001d0505b210 */ /* 0x000fe20000ffe4ff */
[----:B------:R-:W-:Y:S01]  /*7180*/  @!P3 IMAD.X R25, R3, 0x1, R29, P0 ;  /* 0x000000010319b824 */ /* 0x000fe200000e061d */
[----:B------:R0:W5:Y:S04]  /*7190*/  @!P2 LD.E.64 R8, desc[UR40][R14.64] ;  /* 0x000000280e08a980 */ /* 0x000168000c101b00 */
[----:B------:R0:W5:Y:S04]  /*71a0*/  @!P3 LD.E.64 R10, desc[UR40][R24.64] ;  /* 0x00000028180ab980 */ /* 0x000168000c101b00 */
[----:B------:R0:W5:Y:S02]  /*71b0*/  @!P3 LD.E.64 R6, desc[UR40][R4.64] ;  /* 0x000000280406b980 */ /* 0x000164000c101b00 */
.L_x_661:
[----:B------:R-:W-:Y:S05]  /*71c0*/  BSYNC B1 ;  /* 0x0000000000017941 */ /* 0x000fea0003800000 */
.L_x_660:
[----:B0--3--:R-:W-:Y:S01]  /*71d0*/  SHF.L.U32 R5, R27, 0x1f, RZ ;  /* 0x0000001f1b057819 */ /* 0x009fe200000006ff */
[----:B-1----:R-:W-:Y:S01]  /*71e0*/  IMAD R3, R213, 0x200, R28 ;  /* 0x00000200d5037824 */ /* 0x002fe200078e021c */
[----:B------:R-:W-:Y:S01]  /*71f0*/  LOP3.LUT P1, RZ, R194, 0x4, RZ, 0xc0, !PT ;  /* 0x00000004c2ff7812 */ /* 0x000fe2000782c0ff */
[----:B-----5:R-:W-:Y:S01]  /*7200*/  IMAD.MOV.U32 R30, RZ, RZ, R12 ;  /* 0x000000ffff1e7224 */ /* 0x020fe200078e000c */
[----:B------:R-:W0:Y:S01]  /*7210*/  SYNCS.PHASECHK.TRANS64.TRYWAIT P0, [R2+URZ+0x28c00], R5 ;  /* 0x028c0005020075a7 */ /* 0x000e22000800017f */
[----:B------:R-:W-:Y:S01]  /*7220*/  IMAD R3, R3, 0x2, R2 ;  /* 0x0000000203037824 */ /* 0x000fe200078e0202 */
[----:B------:R-:W-:Y:S01]  /*7230*/  SHF.R.U64 R32, R12, 0x10, R13 ;  /* 0x000000100c207819 */ /* 0x000fe2000000120d */
[----:B------:R-:W-:Y:S01]  /*7240*/  IMAD.MOV.U32 R31, RZ, RZ, R10 ;  /* 0x000000ffff1f7224 */ /* 0x000fe200078e000a */
[----:B------:R-:W-:Y:S01]  /*7250*/  SHF.R.U64 R33, R10, 0x10, R11 ;  /* 0x000000100a217819 */ /* 0x000fe2000000120b */
[----:B------:R-:W-:Y:S01]  /*7260*/  IMAD.MOV.U32 R28, RZ, RZ, R8 ;  /* 0x000000ffff1c7224 */ /* 0x000fe200078e0008 */
[----:B------:R-:W-:Y:S01]  /*7270*/  SHF.R.U64 R34, R8, 0x10, R9 ;  /* 0x0000001008227819 */ /* 0x000fe20000001209 */
[--C-:B----4-:R-:W-:Y:S01]  /*7280*/  IMAD.MOV.U32 R14, RZ, RZ, R13.reuse ;  /* 0x000000ffff0e7224 */ /* 0x110fe200078e000d */
[----:B------:R-:W-:Y:S01]  /*7290*/  SHF.R.U32.HI R13, RZ, 0x10, R13 ;  /* 0x00000010ff0d7819 */ /* 0x000fe2000001160d */
[--C-:B------:R-:W-:Y:S01]  /*72a0*/  IMAD.MOV.U32 R12, RZ, RZ, R11.reuse ;  /* 0x000000ffff0c7224 */ /* 0x100fe200078e000b */
[----:B------:R-:W-:Y:S01]  /*72b0*/  SHF.R.U32.HI R11, RZ, 0x10, R11 ;  /* 0x00000010ff0b7819 */ /* 0x000fe2000001160b */
[--C-:B------:R-:W-:Y:S01]  /*72c0*/  IMAD.MOV.U32 R10, RZ, RZ, R9.reuse ;  /* 0x000000ffff0a7224 */ /* 0x100fe200078e0009 */
[----:B------:R-:W-:Y:S01]  /*72d0*/  SHF.R.U32.HI R9, RZ, 0x10, R9 ;  /* 0x00000010ff097819 */ /* 0x000fe20000011609 */
[C---:B------:R-:W-:Y:S01]  /*72e0*/  VIADD R4, R3.reuse, 0x20400 ;  /* 0x0002040003047836 */ /* 0x040fe20000000000 */
[----:B------:R-:W-:Y:S01]  /*72f0*/  MOV R29, R6 ;  /* 0x00000006001d7202 */ /* 0x000fe20000000f00 */
[--C-:B------:R-:W-:Y:S01]  /*7300*/  IMAD.MOV.U32 R8, RZ, RZ, R7.reuse ;  /* 0x000000ffff087224 */ /* 0x100fe200078e0007 */
[----:B------:R-:W-:Y:S01]  /*7310*/  VIMNMX R27, R26, 0x40, PT ;  /* 0x000000401a1b7848 */ /* 0x000fe20003fe0100 */
[----:B------:R-:W-:Y:S01]  /*7320*/  BSSY B1, `(.L_x_662) ;  /* 0x000000e000017945 */ /* 0x000fe20003800000 */
[----:B--2---:R-:W-:Y:S01]  /*7330*/  VIADD R0, R3, 0x20440 ;  /* 0x0002044003007836 */ /* 0x004fe20000000000 */
[--C-:B------:R-:W-:Y:S01]  /*7340*/  SHF.R.U64 R35, R6, 0x10, R7.reuse ;  /* 0x0000001006237819 */ /* 0x100fe20000001207 */
[----:B------:R-:W-:Y:S01]  /*7350*/  @P1 VIADD R0, R4, 0xffffffc0 ;  /* 0xffffffc004001836 */ /* 0x000fe20000000000 */
[----:B------:R-:W-:-:S02]  /*7360*/  SHF.R.U32.HI R6, RZ, 0x10, R7 ;  /* 0x00000010ff067819 */ /* 0x000fc40000011607 */
[----:B------:R-:W-:Y:S02]  /*7370*/  PRMT R30, R30, 0x5410, R14 ;  /* 0x000054101e1e7816 */ /* 0x000fe4000000000e */
[----:B------:R-:W-:Y:S02]  /*7380*/  PRMT R32, R32, 0x5410, R13 ;  /* 0x0000541020207816 */ /* 0x000fe4000000000d */
[----:B------:R-:W-:Y:S02]  /*7390*/  PRMT R31, R31, 0x5410, R12 ;  /* 0x000054101f1f7816 */ /* 0x000fe4000000000c */
[----:B------:R-:W-:Y:S02]  /*73a0*/  PRMT R33, R33, 0x5410, R11 ;  /* 0x0000541021217816 */ /* 0x000fe4000000000b */
[----:B------:R-:W-:Y:S02]  /*73b0*/  ISETP.GE.AND P1, PT, R184, R27, PT ;  /* 0x0000001bb800720c */ /* 0x000fe40003f26270 */
[----:B------:R-:W-:-:S02]  /*73c0*/  PRMT R28, R28, 0x5410, R10 ;  /* 0x000054101c1c7816 */ /* 0x000fc4000000000a */
[----:B------:R-:W-:Y:S02]  /*73d0*/  PRMT R34, R34, 0x5410, R9 ;  /* 0x0000541022227816 */ /* 0x000fe40000000009 */
[----:B------:R-:W-:Y:S01]  /*73e0*/  PRMT R29, R29, 0x5410, R8 ;  /* 0x000054101d1d7816 */ /* 0x000fe20000000008 */
[----:B0-----:R-:W-:Y:S06]  /*73f0*/  @!P0 BRA `(.L_x_663) ;  /* 0x000000fc00e88947 */ /* 0x001fec0003800000 */
.L_x_868:
[----:B------:R-:W-:Y:S05]  /*7400*/  BSYNC B1 ;  /* 0x0000000000017941 */ /* 0x000fea0003800000 */
.L_x_662:
[----:B------:R-:W-:Y:S01]  /*7410*/  BSSY B1, `(.L_x_664) ;  /* 0x0000056000017945 */ /* 0x000fe20003800000 */
[----:B------:R-:W-:-:S03]  /*7420*/  PRMT R35, R35, 0x5410, R6 ;  /* 0x0000541023237816 */ /* 0x000fc60000000006 */
[----:B------:R-:W-:Y:S05]  /*7430*/  @P1 BRA `(.L_x_665) ;  /* 0x00000004004c1947 */ /* 0x000fea0003800000 */
[----:B------:R-:W1:Y:S01]  /*7440*/  LDC R4, c[0x0][0x3f4] ;  /* 0x0000fd00ff047b82 */ /* 0x000e620000000800 */
[----:B------:R-:W-:Y:S01]  /*7450*/  BSSY B2, `(.L_x_666) ;  /* 0x000002a000027945 */ /* 0x000fe20003800000 */
[-C--:B-1----:R-:W-:Y:S02]  /*7460*/  ISETP.GE.AND P0, PT, R186, R4.reuse, PT ;  /* 0x00000004ba00720c */ /* 0x082fe40003f06270 */
[----:B------:R-:W-:-:S11]  /*7470*/  ISETP.GE.AND P1, PT, R197, R4, PT ;  /* 0x00000004c500720c */ /* 0x000fd60003f26270 */
[----:B------:R-:W-:Y:S05]  /*7480*/  @P0 BRA `(.L_x_667) ;  /* 0x0000000000980947 */ /* 0x000fea0003800000 */
[----:B0-----:R-:W0:Y:S01]  /*7490*/  LDS.128 R4, [R3+0x20400] ;  /* 0x0204000003047984 */ /* 0x001e220000000c00 */
[----:B------:R-:W-:Y:S02]  /*74a0*/  HADD2.F32 R15, -RZ, R28.H0_H0 ;  /* 0x2000001cff0f7230 */ /* 0x000fe40000004100 */
[----:B------:R-:W-:Y:S02]  /*74b0*/  HADD2.F32 R13, -RZ, R30.H0_H0 ;  /* 0x2000001eff0d7230 */ /* 0x000fe40000004100 */
[----:B------:R-:W-:Y:S02]  /*74c0*/  HADD2.F32 R12, -RZ, R32.H0_H0 ;  /* 0x20000020ff0c7230 */ /* 0x000fe40000004100 */
[----:B------:R-:W-:Y:S02]  /*74d0*/  HADD2.F32 R14, -RZ, R34.H0_H0 ;  /* 0x20000022ff0e7230 */ /* 0x000fe40000004100 */
[--C-:B0-----:R-:W-:Y:S02]  /*74e0*/  HADD2.F32 R8, -RZ, R4.reuse.H0_H0 ;  /* 0x20000004ff087230 */ /* 0x101fe40000004100 */
[----:B------:R-:W-:-:S02]  /*74f0*/  HADD2.F32 R4, -RZ, R4.H1_H1 ;  /* 0x30000004ff047230 */ /* 0x000fc40000004100 */
[--C-:B------:R-:W-:Y:S02]  /*7500*/  HADD2.F32 R9, -RZ, R5.reuse.H0_H0 ;  /* 0x20000005ff097230 */ /* 0x100fe40000004100 */
[----:B------:R-:W-:Y:S02]  /*7510*/  HADD2.F32 R5, -RZ, R5.H1_H1 ;  /* 0x30000005ff057230 */ /* 0x000fe40000004100 */
[C---:B------:R-:W-:Y:S01]  /*7520*/  FMUL.FTZ R21, R4.reuse, R15 ;  /* 0x0000000f04157220 */ /* 0x040fe20000410000 */
[-C--:B------:R-:W-:Y:S01]  /*7530*/  FMUL.FTZ R4, R4, R13.reuse ;  /* 0x0000000d04047220 */ /* 0x080fe20000410000 */
[--C-:B------:R-:W-:Y:S02]  /*7540*/  HADD2.F32 R10, -RZ, R6.reuse.H0_H0 ;  /* 0x20000006ff0a7230 */ /* 0x100fe40000004100 */
[----:B------:R-:W-:Y:S02]  /*7550*/  HADD2.F32 R11, -RZ, R7.H0_H0 ;  /* 0x20000007ff0b7230 */ /* 0x000fe40000004100 */
[C---:B------:R-:W-:Y:S01]  /*7560*/  FMUL.FTZ R24, R5.reuse, R14 ;  /* 0x0000000e05187220 */ /* 0x040fe20000410000 */
[C---:B------:R-:W-:Y:S01]  /*7570*/  FFMA.FTZ R21, R8.reuse, R13, -R21 ;  /* 0x0000000d08157223 */ /* 0x040fe20000010815 */
[----:B------:R-:W-:Y:S01]  /*7580*/  FFMA.FTZ R20, R8, R15, R4 ;  /* 0x0000000f08147223 */ /* 0x000fe20000010004 */
[----:B------:R-:W-:Y:S01]  /*7590*/  FMUL.FTZ R26, R5, R12 ;  /* 0x0000000c051a7220 */ /* 0x000fe20000410000 */
[----:B------:R-:W-:-:S02]  /*75a0*/  HADD2.F32 R6, -RZ, R6.H1_H1 ;  /* 0x30000006ff067230 */ /* 0x000fc40000004100 */
[C---:B------:R-:W-:Y:S01]  /*75b0*/  FFMA.FTZ R24, R9.reuse, R12, -R24 ;  /* 0x0000000c09187223 */ /* 0x040fe20000010818 */
[----:B------:R-:W-:Y:S02]  /*75c0*/  HADD2.F32 R7, -RZ, R7.H1_H1 ;  /* 0x30000007ff077230 */ /* 0x000fe40000004100 */
[----:B------:R-:W-:Y:S01]  /*75d0*/  FFMA.FTZ R9, R9, R14, R26 ;  /* 0x0000000e09097223 */ /* 0x000fe2000001001a */
[----:B------:R-:W-:Y:S02]  /*75e0*/  HADD2.F32 R13, -RZ, R28.H1_H1 ;  /* 0x3000001cff0d7230 */ /* 0x000fe40000004100 */
[----:B------:R-:W-:Y:S02]  /*75f0*/  HADD2.F32 R5, -RZ, R30.H1_H1 ;  /* 0x3000001eff057230 */ /* 0x000fe40000004100 */
[----:B------:R-:W-:Y:S02]  /*7600*/  HADD2.F32 R8, -RZ, R34.H1_H1 ;  /* 0x30000022ff087230 */ /* 0x000fe40000004100 */
[----:B------:R-:W-:Y:S01]  /*7610*/  FMUL.FTZ R15, R6, R13 ;  /* 0x0000000d060f7220 */ /* 0x000fe20000410000 */
[----:B------:R-:W-:-:S02]  /*7620*/  HADD2.F32 R4, -RZ, R32.H1_H1 ;  /* 0x30000020ff047230 */ /* 0x000fc40000004100 */
[-C--:B------:R-:W-:Y:S01]  /*7630*/  FMUL.FTZ R12, R6, R5.reuse ;  /* 0x00000005060c7220 */ /* 0x080fe20000410000 */
[C---:B------:R-:W-:Y:S01]  /*7640*/  FMUL.FTZ R14, R7.reuse, R8 ;  /* 0x00000008070e7220 */ /* 0x040fe20000410000 */
[C---:B------:R-:W-:Y:S01]  /*7650*/  FFMA.FTZ R6, R10.reuse, R5, -R15 ;  /* 0x000000050a067223 */ /* 0x040fe2000001080f */
[-C--:B------:R-:W-:Y:S01]  /*7660*/  FMUL.FTZ R25, R7, R4.reuse ;  /* 0x0000000407197220 */ /* 0x080fe20000410000 */
[----:B------:R-:W-:Y:S01]  /*7670*/  FFMA.FTZ R13, R10, R13, R12 ;  /* 0x0000000d0a0d7223 */ /* 0x000fe2000001000c */
[C---:B------:R-:W-:Y:S01]  /*7680*/  FFMA.FTZ R7, R11.reuse, R4, -R14 ;  /* 0x000000040b077223 */ /* 0x040fe2000001080e */
[----:B------:R-:W-:Y:S01]  /*7690*/  F2FP.F16.F32.PACK_AB R4, R20, R21 ;  /* 0x000000151404723e */ /* 0x000fe200000000ff */
[----:B------:R-:W-:Y:S01]  /*76a0*/  FFMA.FTZ R8, R11, R8, R25 ;  /* 0x000000080b087223 */ /* 0x000fe20000010019 */
[----:B------:R-:W-:Y:S02]  /*76b0*/  F2FP.F16.F32.PACK_AB R5, R9, R24 ;  /* 0x000000180905723e */ /* 0x000fe400000000ff */
[----:B------:R-:W-:-:S02]  /*76c0*/  F2FP.F16.F32.PACK_AB R6, R13, R6 ;  /* 0x000000060d06723e */ /* 0x000fc400000000ff */
[----:B------:R-:W-:-:S05]  /*76d0*/  F2FP.F16.F32.PACK_AB R7, R8, R7 ;  /* 0x000000070807723e */ /* 0x000fca00000000ff */
[----:B------:R1:W-:Y:S02]  /*76e0*/  STS.128 [R3+0x20400], R4 ;  /* 0x0204000403007388 */ /* 0x0003e40000000c00 */
.L_x_667:
[----:B------:R-:W-:Y:S05]  /*76f0*/  BSYNC B2 ;  /* 0x0000000000027941 */ /* 0x000fea0003800000 */
.L_x_666:
[----:B------:R-:W-:Y:S05]  /*7700*/  @P1 BRA `(.L_x_665) ;  /* 0x0000000000981947 */ /* 0x000fea0003800000 */
[----:B01----:R-:W0:Y:S01]  /*7710*/  LDS.128 R4, [R0] ;  /* 0x0000000000047984 */ /* 0x003e220000000c00 */
        /* <DEDUP_REMOVED lines=36> */
[----:B------:R2:W-:Y:S02]  /*7960*/  STS.128 [R0], R4 ;  /* 0x0000000400007388 */ /* 0x0005e40000000c00 */
.L_x_665:
[----:B------:R-:W-:Y:S05]  /*7970*/  BSYNC B1 ;  /* 0x0000000000017941 */ /* 0x000fea0003800000 */
.L_x_664:
[----:B-12---:R-:W-:-:S05]  /*7980*/  VIADD R4, R184, 0x20 ;  /* 0x00000020b8047836 */ /* 0x006fca0000000000 */
[----:B------:R-:W-:-:S13]  /*7990*/  ISETP.GE.AND P0, PT, R4, R27, PT ;  /* 0x0000001b0400720c */ /* 0x000fda0003f06270 */
        /* <DEDUP_REMOVED lines=11> */
[----:B------:R-:W-:Y:S02]  /*7a50*/  HADD2.F32 R24, -RZ, R28.H1_H1 ;  /* 0x3000001cff187230 */ /* 0x000fe40000004100 */
[----:B------:R-:W-:-:S02]  /*7a60*/  HADD2.F32 R27, -RZ, R34.H1_H1 ;  /* 0x30000022ff1b7230 */ /* 0x000fc40000004100 */
[--C-:B0-----:R-:W-:Y:S02]  /*7a70*/  HADD2.F32 R8, -RZ, R4.reuse.H0_H0 ;  /* 0x20000004ff087230 */ /* 0x101fe40000004100 */
[----:B------:R-:W-:Y:S02]  /*7a80*/  HADD2.F32 R4, -RZ, R4.H1_H1 ;  /* 0x30000004ff047230 */ /* 0x000fe40000004100 */
[--C-:B------:R-:W-:Y:S02]  /*7a90*/  HADD2.F32 R9, -RZ, R5.reuse.H0_H0 ;  /* 0x20000005ff097230 */ /* 0x100fe40000004100 */
[----:B------:R-:W-:Y:S02]  /*7aa0*/  HADD2.F32 R5, -RZ, R5.H1_H1 ;  /* 0x30000005ff057230 */ /* 0x000fe40000004100 */
[-C--:B------:R-:W-:Y:S01]  /*7ab0*/  FMUL.FTZ R13, R20, R4.reuse ;  /* 0x00000004140d7220 */ /* 0x080fe20000410000 */
[----:B------:R-:W-:Y:S01]  /*7ac0*/  FMUL.FTZ R15, R14, R4 ;  /* 0x000000040e0f7220 */ /* 0x000fe20000410000 */
[----:B------:R-:W-:-:S02]  /*7ad0*/  HADD2.F32 R10, -RZ, R6.H0_H0 ;  /* 0x20000006ff0a7230 */ /* 0x000fc40000004100 */
[-C--:B------:R-:W-:Y:S01]  /*7ae0*/  FMUL.FTZ R12, R25, R5.reuse ;  /* 0x00000005190c7220 */ /* 0x080fe20000410000 */
[-C--:B------:R-:W-:Y:S01]  /*7af0*/  FFMA.FTZ R4, R14, R8.reuse, -R13 ;  /* 0x000000080e047223 */ /* 0x080fe2000001080d */
[----:B------:R-:W-:Y:S01]  /*7b00*/  FFMA.FTZ R15, R20, R8, R15 ;  /* 0x00000008140f7223 */ /* 0x000fe2000001000f */
[C---:B------:R-:W-:Y:S01]  /*7b10*/  FMUL.FTZ R8, R21.reuse, R5 ;  /* 0x0000000515087220 */ /* 0x040fe20000410000 */
[--C-:B------:R-:W-:Y:S02]  /*7b20*/  HADD2.F32 R11, -RZ, R7.reuse.H0_H0 ;  /* 0x20000007ff0b7230 */ /* 0x100fe40000004100 */
[-C--:B------:R-:W-:Y:S01]  /*7b30*/  FFMA.FTZ R5, R21, R9.reuse, -R12 ;  /* 0x0000000915057223 */ /* 0x080fe2000001080c */
[----:B------:R-:W-:Y:S02]  /*7b40*/  HADD2.F32 R6, -RZ, R6.H1_H1 ;  /* 0x30000006ff067230 */ /* 0x000fe40000004100 */
[----:B------:R-:W-:Y:S01]  /*7b50*/  FFMA.FTZ R8, R25, R9, R8 ;  /* 0x0000000919087223 */ /* 0x000fe20000010008 */
[----:B------:R-:W-:Y:S01]  /*7b60*/  HADD2.F32 R7, -RZ, R7.H1_H1 ;  /* 0x30000007ff077230 */ /* 0x000fe20000004100 */
[----:B------:R-:W-:Y:S01]  /*7b70*/  F2FP.F16.F32.PACK_AB R4, R15, R4 ;  /* 0x000000040f04723e */ /* 0x000fe200000000ff */
[----:B------:R-:W-:-:S02]  /*7b80*/  HADD2.F32 R20, -RZ, R30.H1_H1 ;  /* 0x3000001eff147230 */ /* 0x000fc40000004100 */
[-C--:B------:R-:W-:Y:S01]  /*7b90*/  FMUL.FTZ R9, R24, R6.reuse ;  /* 0x0000000618097220 */ /* 0x080fe20000410000 */
[----:B------:R-:W-:Y:S02]  /*7ba0*/  HADD2.F32 R21, -RZ, R32.H1_H1 ;  /* 0x30000020ff157230 */ /* 0x000fe40000004100 */
[----:B------:R-:W-:Y:S01]  /*7bb0*/  FMUL.FTZ R12, R27, R7 ;  /* 0x000000071b0c7220 */ /* 0x000fe20000410000 */
[----:B------:R-:W-:Y:S01]  /*7bc0*/  F2FP.F16.F32.PACK_AB R5, R8, R5 ;  /* 0x000000050805723e */ /* 0x000fe200000000ff */
[C---:B------:R-:W-:Y:S01]  /*7bd0*/  FMUL.FTZ R13, R20.reuse, R6 ;  /* 0x00000006140d7220 */ /* 0x040fe20000410000 */
[-C--:B------:R-:W-:Y:S01]  /*7be0*/  FFMA.FTZ R6, R20, R10.reuse, -R9 ;  /* 0x0000000a14067223 */ /* 0x080fe20000010809 */
[C---:B------:R-:W-:Y:S01]  /*7bf0*/  FMUL.FTZ R14, R21.reuse, R7 ;  /* 0x00000007150e7220 */ /* 0x040fe20000410000 */
[-C--:B------:R-:W-:Y:S01]  /*7c00*/  FFMA.FTZ R7, R21, R11.reuse, -R12 ;  /* 0x0000000b15077223 */ /* 0x080fe2000001080c */
[----:B------:R-:W-:Y:S02]  /*7c10*/  FFMA.FTZ R13, R24, R10, R13 ;  /* 0x0000000a180d7223 */ /* 0x000fe4000001000d */
[----:B------:R-:W-:-:S03]  /*7c20*/  FFMA.FTZ R14, R27, R11, R14 ;  /* 0x0000000b1b0e7223 */ /* 0x000fc6000001000e */
[----:B------:R-:W-:Y:S02]  /*7c30*/  F2FP.F16.F32.PACK_AB R6, R13, R6 ;  /* 0x000000060d06723e */ /* 0x000fe400000000ff */
[----:B------:R-:W-:-:S05]  /*7c40*/  F2FP.F16.F32.PACK_AB R7, R14, R7 ;  /* 0x000000070e07723e */ /* 0x000fca00000000ff */
[----:B------:R1:W-:Y:S02]  /*7c50*/  STS.128 [R3+0x21400], R4 ;  /* 0x0214000403007388 */ /* 0x0003e40000000c00 */
.L_x_670:
[----:B------:R-:W-:Y:S05]  /*7c60*/  BSYNC B1 ;  /* 0x0000000000017941 */ /* 0x000fea0003800000 */
.L_x_669:
[----:B------:R-:W-:Y:S05]  /*7c70*/  @P1 BRA `(.L_x_668) ;  /* 0x00000010007c1947 */ /* 0x000fea0003800000 */
[----:B01----:R-:W0:Y:S01]  /*7c80*/  LDS.128 R4, [R0+0x1000] ;  /* 0x0010000000047984 */ /* 0x003e220000000c00 */
        /* <DEDUP_REMOVED lines=13> */
[----:B------:R-:W-:Y:S01]  /*7d60*/  FMUL.FTZ R11, R24, R5 ;  /* 0x00000005180b7220 */ /* 0x000fe20000410000 */
[----:B------:R-:W-:Y:S01]  /*7d70*/  FFMA.FTZ R4, R13, R3, -R12 ;  /* 0x000000030d047223 */ /* 0x000fe2000001080c */
[--C-:B------:R-:W-:Y:S02]  /*7d80*/  HADD2.F32 R10, -RZ, R7.reuse.H0_H0 ;  /* 0x20000007ff0a7230 */ /* 0x100fe40000004100 */
[C---:B------:R-:W-:Y:S01]  /*7d90*/  FMUL.FTZ R13, R20.reuse, R5 ;  /* 0x00000005140d7220 */ /* 0x040fe20000410000 */
[----:B------:R-:W-:Y:S02]  /*7da0*/  HADD2.F32 R6, -RZ, R6.H1_H1 ;  /* 0x30000006ff067230 */ /* 0x000fe40000004100 */
[----:B------:R-:W-:Y:S01]  /*7db0*/  FFMA.FTZ R3, R15, R3, R14 ;  /* 0x000000030f037223 */ /* 0x000fe2000001000e */
[----:B------:R-:W-:Y:S02]  /*7dc0*/  HADD2.F32 R7, -RZ, R7.H1_H1 ;  /* 0x30000007ff077230 */ /* 0x000fe40000004100 */
[----:B------:R-:W-:Y:S01]  /*7dd0*/  FFMA.FTZ R5, R20, R8, -R11 ;  /* 0x0000000814057223 */ /* 0x000fe2000001080b */
[----:B------:R-:W-:-:S02]  /*7de0*/  HADD2.F32 R15, -RZ, R31.H1_H1 ;  /* 0x3000001fff0f7230 */ /* 0x000fc40000004100 */
[----:B------:R-:W-:Y:S01]  /*7df0*/  FFMA.FTZ R8, R24, R8, R13 ;  /* 0x0000000818087223 */ /* 0x000fe2000001000d */
[----:B------:R-:W-:Y:S02]  /*7e00*/  HADD2.F32 R20, -RZ, R33.H1_H1 ;  /* 0x30000021ff147230 */ /* 0x000fe40000004100 */
[-C--:B------:R-:W-:Y:S01]  /*7e10*/  FMUL.FTZ R12, R21, R6.reuse ;  /* 0x00000006150c7220 */ /* 0x080fe20000410000 */
[-C--:B------:R-:W-:Y:S01]  /*7e20*/  FMUL.FTZ R11, R26, R7.reuse ;  /* 0x000000071a0b7220 */ /* 0x080fe20000410000 */
[----:B------:R-:W-:Y:S01]  /*7e30*/  FMUL.FTZ R14, R15, R6 ;  /* 0x000000060f0e7220 */ /* 0x000fe20000410000 */
[----:B------:R-:W-:Y:S01]  /*7e40*/  F2FP.F16.F32.PACK_AB R4, R3, R4 ;  /* 0x000000040304723e */ /* 0x000fe200000000ff */
[C---:B------:R-:W-:Y:S01]  /*7e50*/  FMUL.FTZ R13, R20.reuse, R7 ;  /* 0x00000007140d7220 */ /* 0x040fe20000410000 */
[-C--:B------:R-:W-:Y:S01]  /*7e60*/  FFMA.FTZ R6, R15, R9.reuse, -R12 ;  /* 0x000000090f067223 */ /* 0x080fe2000001080c */
[-C--:B------:R-:W-:Y:S01]  /*7e70*/  FFMA.FTZ R7, R20, R10.reuse, -R11 ;  /* 0x0000000a14077223 */ /* 0x080fe2000001080b */
[----:B------:R-:W-:Y:S01]  /*7e80*/  FFMA.FTZ R9, R21, R9, R14 ;  /* 0x0000000915097223 */ /* 0x000fe2000001000e */
[----:B------:R-:W-:Y:S01]  /*7e90*/  FFMA.FTZ R10, R26, R10, R13 ;  /* 0x0000000a1a0a7223 */ /* 0x000fe2000001000d */
[----:B------:R-:W-:-:S03]  /*7ea0*/  F2FP.F16.F32.PACK_AB R5, R8, R5 ;  /* 0x000000050805723e */ /* 0x000fc600000000ff */
[----:B------:R-:W-:Y:S02]  /*7eb0*/  F2FP.F16.F32.PACK_AB R6, R9, R6 ;  /* 0x000000060906723e */ /* 0x000fe400000000ff */
[----:B------:R-:W-:-:S05]  /*7ec0*/  F2FP.F16.F32.PACK_AB R7, R10, R7 ;  /* 0x000000070a07723e */ /* 0x000fca00000000ff */
[----:B------:R4:W-:Y:S01]  /*7ed0*/  STS.128 [R0+0x1000], R4 ;  /* 0x0010000400007388 */ /* 0x0009e20000000c00 */
[----:B------:R-:W-:Y:S05]  /*7ee0*/  BRA `(.L_x_668) ;  /* 0x0000000c00e07947 */ /* 0x000fea0003800000 */
.L_x_658:
[----:B------:R-:W-:-:S03]  /*7ef0*/  UMOV UR4, 0xffffffff ;  /* 0xffffffff00047882 */ /* 0x000fc60000000000 */
[----:B------:R-:W-:Y:S05]  /*7f00*/  BRA.DIV UR4, `(.L_x_671) ;  /* 0x000000f604387947 */ /* 0x000fea000b800000 */
[----:B------:R0:W1:Y:S04]  /*7f10*/  SHFL.IDX PT, R0, R26, RZ, 0x1c1f ;  /* 0x001c1fff1a007589 */ /* 0x00006800000e0000 */
[----:B------:R0:W2:Y:S04]  /*7f20*/  SHFL.IDX PT, R3, R24, RZ, 0x1c1f ;  /* 0x001c1fff18037589 */ /* 0x0000a800000e0000 */
[----:B------:R0:W3:Y:S04]  /*7f30*/  SHFL.IDX PT, R20, R29, RZ, 0x1c1f ;  /* 0x001c1fff1d147589 */ /* 0x0000e800000e0000 */
[----:B------:R0:W4:Y:S02]  /*7f40*/  SHFL.IDX PT, R14, R28, RZ, 0x1c1f ;  /* 0x001c1fff1c0e7589 */ /* 0x00012400000e0000 */
.L_x_874:
[----:B------:R-:W5:Y:S01]  /*7f50*/  LDL R6, [R1+0x34] ;  /* 0x0000340001067983 */ /* 0x000f620000100800 */
[----:B------:R-:W-:Y:S01]  /*7f60*/  ULDC UR4, c[0x0][0x448] ;  /* 0x0001120000047ab9 */ /* 0x000fe20000000800 */
[----:B------:R-:W-:Y:S01]  /*7f70*/  BSSY B1, `(.L_x_672) ;  /* 0x0000019000017945 */ /* 0x000fe20003800000 */
[----:B------:R-:W-:Y:S01]  /*7f80*/  IMAD R21, R27, UR4, RZ ;  /* 0x000000041b157c24 */ /* 0x000fe2000f8e02ff */
[----:B------:R-:W-:Y:S02]  /*7f90*/  CS2R R10, SRZ ;  /* 0x00000000000a7805 */ /* 0x000fe4000001ff00 */
[----:B------:R-:W-:Y:S02]  /*7fa0*/  CS2R R8, SRZ ;  /* 0x0000000000087805 */ /* 0x000fe4000001ff00 */
[----:B------:R-:W-:Y:S01]  /*7fb0*/  ISETP.GE.AND P0, PT, R4, R21, PT ;  /* 0x000000150400720c */ /* 0x000fe20003f06270 */
[----:B------:R-:W-:Y:S01]  /*7fc0*/  IMAD R21, R25, -0x40, R21 ;  /* 0xffffffc019157824 */ /* 0x000fe200078e0215 */
[----:B-----5:R-:W-:-:S04]  /*7fd0*/  LEA.HI R5, R6, R6, RZ, 0x1 ;  /* 0x0000000606057211 */ /* 0x020fc800078f08ff */
[----:B------:R-:W-:-:S05]  /*7fe0*/  LOP3.LUT R5, R5, 0xfffffffe, RZ, 0xc0, !PT ;  /* 0xfffffffe05057812 */ /* 0x000fca00078ec0ff */
[----:B------:R-:W-:Y:S01]  /*7ff0*/  IMAD.IADD R25, R6, 0x1, -R5 ;  /* 0x0000000106197824 */ /* 0x000fe200078e0a05 */
[----:B------:R-:W-:Y:S02]  /*8000*/  CS2R R6, SRZ ;  /* 0x0000000000067805 */ /* 0x000fe4000001ff00 */
[----:B------:R-:W-:Y:S02]  /*8010*/  CS2R R4, SRZ ;  /* 0x0000000000047805 */ /* 0x000fe4000001ff00 */
[----:B------:R-:W-:Y:S01]  /*8020*/  SHF.L.U32 R25, R25, 0x1f, RZ ;  /* 0x0000001f19197819 */ /* 0x000fe200000006ff */
[----:B------:R-:W-:Y:S06]  /*8030*/  @P0 BRA `(.L_x_673) ;  /* 0x0000000000300947 */ /* 0x000fec0003800000 */
[----:B------:R-:W-:Y:S01]  /*8040*/  ULDC UR4, c[0x0][0x3f4] ;  /* 0x0000fd0000047ab9 */ /* 0x000fe20000000800 */
[C---:B------:R-:W-:Y:S01]  /*8050*/  IMAD.SHL.U32 R15, R16.reuse, 0x2, RZ ;  /* 0x00000002100f7824 */ /* 0x040fe200078e00ff */
[C---:B------:R-:W-:Y:S02]  /*8060*/  ISETP.GE.AND P2, PT, R16.reuse, UR4, PT ;  /* 0x0000000410007c0c */ /* 0x040fe4000bf46270 */
[----:B------:R-:W-:Y:S02]  /*8070*/  SHF.L.U64.HI R7, R16, 0x1, R17 ;  /* 0x0000000110077819 */ /* 0x000fe40000010211 */
[-C--:B--2---:R-:W-:Y:S02]  /*8080*/  IADD3 R12, P0, R3, R15.reuse, RZ ;  /* 0x0000000f030c7210 */ /* 0x084fe40007f1e0ff */
[----:B----4-:R-:W-:-:S03]  /*8090*/  IADD3 R14, P1, R14, R15, RZ ;  /* 0x0000000f0e0e7210 */ /* 0x010fc60007f3e0ff */
[----:B-1----:R-:W-:Y:S01]  /*80a0*/  IMAD.X R13, R0, 0x1, R7, P0 ;  /* 0x00000001000d7824 */ /* 0x002fe200000e0607 */
[----:B---3--:R-:W-:Y:S02]  /*80b0*/  IADD3.X R15, R20, R7, RZ, P1, !PT ;  /* 0x00000007140f7210 */ /* 0x008fe40000ffe4ff */
[----:B------:R-:W-:Y:S01]  /*80c0*/  CS2R R6, SRZ ;  /* 0x0000000000067805 */ /* 0x000fe2000001ff00 */
[----:B------:R-:W-:Y:S06]  /*80d0*/  @P2 BRA `(.L_x_673) ;  /* 0x0000000000082947 */ /* 0x000fec0003800000 */
[----:B------:R1:W5:Y:S04]  /*80e0*/  LD.E.128 R8, desc[UR40][R12.64] ;  /* 0x000000280c087980 */ /* 0x000368000c101d00 */
[----:B------:R1:W5:Y:S02]  /*80f0*/  LD.E.128 R4, desc[UR40][R14.64] ;  /* 0x000000280e047980 */ /* 0x000364000c101d00 */
.L_x_673:
[----:B------:R-:W-:Y:S05]  /*8100*/  BSYNC B1 ;  /* 0x0000000000017941 */ /* 0x000fea0003800000 */
.L_x_672:
[----:B------:R-:W0:Y:S01]  /*8110*/  SYNCS.PHASECHK.TRANS64.TRYWAIT P1, [R2+URZ+0x28c00], R25 ;  /* 0x028c0019020075a7 */ /* 0x000e22000802017f */
[----:B-1---5:R-:W-:Y:S01]  /*8120*/  IMAD.MOV.U32 R12, RZ, RZ, R8 ;  /* 0x000000ffff0c7224 */ /* 0x022fe200078e0008 */
[--C-:B------:R-:W-:Y:S01]  /*8130*/  SHF.R.U64 R13, R8, 0x10, R9.reuse ;  /* 0x00000010080d7819 */ /* 0x100fe20000001209 */
[--C-:B------:R-:W-:Y:S01]  /*8140*/  IMAD.MOV.U32 R41, RZ, RZ, R9.reuse ;  /* 0x000000ffff297224 */ /* 0x100fe200078e0009 */
[----:B------:R-:W-:Y:S01]  /*8150*/  SHF.R.U32.HI R42, RZ, 0x10, R9 ;  /* 0x00000010ff2a7819 */ /* 0x000fe20000011609 */
[----:B------:R-:W-:Y:S01]  /*8160*/  IMAD.MOV.U32 R39, RZ, RZ, R4 ;  /* 0x000000ffff277224 */ /* 0x000fe200078e0004 */
[----:B------:R-:W-:Y:S01]  /*8170*/  SHF.R.U64 R43, R4, 0x10, R5 ;  /* 0x00000010042b7819 */ /* 0x000fe20000001205 */
[----:B------:R-:W-:Y:S01]  /*8180*/  IMAD.MOV.U32 R40, RZ, RZ, R10 ;  /* 0x000000ffff287224 */ /* 0x000fe200078e000a */
[--C-:B------:R-:W-:Y:S01]  /*8190*/  SHF.R.U64 R9, R10, 0x10, R11.reuse ;  /* 0x000000100a097819 */ /* 0x100fe2000000120b */
[----:B------:R-:W-:Y:S01]  /*81a0*/  IMAD.MOV.U32 R0, RZ, RZ, R11 ;  /* 0x000000ffff007224 */ /* 0x000fe200078e000b */
[----:B------:R-:W-:Y:S01]  /*81b0*/  SHF.R.U64 R44, R6, 0x10, R7 ;  /* 0x00000010062c7819 */ /* 0x000fe20000001207 */
[----:B------:R-:W-:Y:S01]  /*81c0*/  IMAD.MOV.U32 R8, RZ, RZ, R5 ;  /* 0x000000ffff087224 */ /* 0x000fe200078e0005 */
[----:B------:R-:W-:Y:S01]  /*81d0*/  VIMNMX R21, R21, 0x40, PT ;  /* 0x0000004015157848 */ /* 0x000fe20003fe0100 */
[----:B------:R-:W-:Y:S01]  /*81e0*/  IMAD.MOV.U32 R38, RZ, RZ, R6 ;  /* 0x000000ffff267224 */ /* 0x000fe200078e0006 */
[----:B------:R-:W-:Y:S01]  /*81f0*/  SHF.R.U32.HI R10, RZ, 0x10, R11 ;  /* 0x00000010ff0a7819 */ /* 0x000fe2000001160b */
[----:B------:R-:W-:Y:S01]  /*8200*/  IMAD.MOV.U32 R4, RZ, RZ, R7 ;  /* 0x000000ffff047224 */ /* 0x000fe200078e0007 */
[----:B--2---:R-:W1:Y:S01]  /*8210*/  LDC R3, c[0x0][0x3f4] ;  /* 0x0000fd00ff037b82 */ /* 0x004e620000000800 */
[----:B------:R-:W-:Y:S01]  /*8220*/  SHF.R.U32.HI R5, RZ, 0x10, R5 ;  /* 0x00000010ff057819 */ /* 0x000fe20000011605 */
[----:B------:R-:W-:Y:S01]  /*8230*/  BSSY B1, `(.L_x_674) ;  /* 0x0000010000017945 */ /* 0x000fe20003800000 */
[----:B------:R-:W-:-:S02]  /*8240*/  SHF.R.U32.HI R6, RZ, 0x10, R7 ;  /* 0x00000010ff067819 */ /* 0x000fc40000011607 */
[----:B----4-:R-:W-:Y:S02]  /*8250*/  IADD3 R14, R184, 0x20, RZ ;  /* 0x00000020b80e7810 */ /* 0x010fe40007ffe0ff */
[----:B------:R-:W-:Y:S02]  /*8260*/  PRMT R40, R40, 0x5410, R12 ;  /* 0x0000541028287816 */ /* 0x000fe4000000000c */
[----:B------:R-:W-:Y:S02]  /*8270*/  PRMT R41, R41, 0x5410, R13 ;  /* 0x0000541029297816 */ /* 0x000fe4000000000d */
[----:B------:R-:W-:Y:S02]  /*8280*/  PRMT R0, R10, 0x5410, R0 ;  /* 0x000054100a007816 */ /* 0x000fe40000000000 */
[----:B------:R-:W-:Y:S02]  /*8290*/  PRMT R42, R42, 0x5410, R9 ;  /* 0x000054102a2a7816 */ /* 0x000fe40000000009 */
[----:B------:R-:W-:-:S02]  /*82a0*/  PRMT R39, R39, 0x5410, R8 ;  /* 0x0000541027277816 */ /* 0x000fc40000000008 */
[----:B------:R-:W-:Y:S02]  /*82b0*/  PRMT R43, R43, 0x5410, R5 ;  /* 0x000054102b2b7816 */ /* 0x000fe40000000005 */
[----:B------:R-:W-:Y:S02]  /*82c0*/  PRMT R38, R38, 0x5410, R4 ;  /* 0x0000541026267816 */ /* 0x000fe40000000004 */
[----:B------:R-:W-:Y:S02]  /*82d0*/  PRMT R44, R44, 0x5410, R6 ;  /* 0x000054102c2c7816 */ /* 0x000fe40000000006 */
[C---:B-1----:R-:W-:Y:S01]  /*82e0*/  ISETP.GE.AND P0, PT, R16.reuse, R3, PT ;  /* 0x000000031000720c */ /* 0x042fe20003f06270 */
[----:B------:R-:W-:-:S03]  /*82f0*/  IMAD.IADD R3, R16, 0x1, R3 ;  /* 0x0000000110037824 */ /* 0x000fc600078e0203 */
[-C--:B------:R-:W-:Y:S02]  /*8300*/  ISETP.GE.OR P2, PT, R184, R21.reuse, P0 ;  /* 0x00000015b800720c */ /* 0x080fe40000746670 */
[----:B------:R-:W-:Y:S01]  /*8310*/  ISETP.GE.OR P0, PT, R14, R21, P0 ;  /* 0x000000150e00720c */ /* 0x000fe20000706670 */
[----:B0-----:R-:W-:-:S12]  /*8320*/  @!P1 BRA `(.L_x_675) ;  /* 0x000000f000a09947 */ /* 0x001fd80003800000 */
.L_x_875:
[----:B------:R-:W-:Y:S05]  /*8330*/  BSYNC B1 ;  /* 0x0000000000017941 */ /* 0x000fea0003800000 */
.L_x_674:
[----:B------:R-:W-:Y:S01]  /*8340*/  BSSY B1, `(.L_x_676) ;  /* 0x0000059000017945 */ /* 0x000fe20003800000 */
[----:B------:R-:W-:-:S03]  /*8350*/  LOP3.LUT R3, R3, 0x38, RZ, 0xc0, !PT ;  /* 0x0000003803037812 */ /* 0x000fc600078ec0ff */
[----:B------:R-:W-:Y:S05]  /*8360*/  @P2 BRA `(.L_x_677) ;  /* 0x0000000400582947 */ /* 0x000fea0003800000 */
[----:B------:R-:W-:Y:S02]  /*8370*/  IMAD.SHL.U32 R4, R194, 0x40, RZ ;  /* 0x00000040c2047824 */ /* 0x000fe400078e00ff */
[----:B------:R-:W-:Y:S02]  /*8380*/  HADD2.F32 R29, -RZ, R39.H0_H0 ;  /* 0x20000027ff1d7230 */ /* 0x000fe40000004100 */
[----:B------:R-:W-:Y:S01]  /*8390*/  HADD2.F32 R27, -RZ, R40.H1_H1 ;  /* 0x30000028ff1b7230 */ /* 0x000fe20000004100 */
[----:B------:R-:W-:Y:S01]  /*83a0*/  LOP3.LUT R8, R4, 0x1c0, RZ, 0xc0, !PT ;  /* 0x000001c004087812 */ /* 0x000fe200078ec0ff */
[----:B------:R-:W-:-:S03]  /*83b0*/  HADD2.F32 R31, -RZ, R43.H0_H0 ;  /* 0x2000002bff1f7230 */ /* 0x000fc60000004100 */
[----:B------:R-:W-:Y:S02]  /*83c0*/  SHF.R.U32.HI R7, RZ, 0x3, R8 ;  /* 0x00000003ff077819 */ /* 0x000fe40000011608 */
[----:B------:R-:W-:Y:S02]  /*83d0*/  LOP3.LUT R4, R8, 0x38, R16, 0xf8, !PT ;  /* 0x0000003808047812 */ /* 0x000fe400078ef810 */
[----:B------:R-:W-:Y:S02]  /*83e0*/  LOP3.LUT R8, R7, R3, R8, 0x1e, !PT ;  /* 0x0000000307087212 */ /* 0x000fe400078e1e08 */
[----:B------:R-:W-:-:S03]  /*83f0*/  LOP3.LUT R4, R4, R7, RZ, 0x3c, !PT ;  /* 0x0000000704047212 */ /* 0x000fc600078e3cff */
[C---:B------:R-:W-:Y:S02]  /*8400*/  IMAD R9, R213.reuse, 0x200, R8 ;  /* 0x00000200d5097824 */ /* 0x040fe400078e0208 */
[----:B------:R-:W-:Y:S02]  /*8410*/  IMAD R5, R213, 0x200, R4 ;  /* 0x00000200d5057824 */ /* 0x000fe400078e0204 */
[--C-:B------:R-:W-:Y:S02]  /*8420*/  IMAD R36, R9, 0x2, R2.reuse ;  /* 0x0000000209247824 */ /* 0x100fe400078e0202 */
[----:B------:R-:W-:-:S03]  /*8430*/  IMAD R34, R5, 0x2, R2 ;  /* 0x0000000205227824 */ /* 0x000fc600078e0202 */
[----:B------:R-:W3:Y:S04]  /*8440*/  LDS.128 R8, [R36+0x20400] ;  /* 0x0204000024087984 */ /* 0x000ee80000000c00 */
[----:B------:R-:W1:Y:S01]  /*8450*/  LDS.128 R4, [R34+0x20400] ;  /* 0x0204000022047984 */ /* 0x000e620000000c00 */
[--C-:B---3--:R-:W-:Y:S02]  /*8460*/  HADD2.F32 R20, -RZ, R8.reuse.H0_H0 ;  /* 0x20000008ff147230 */ /* 0x108fe40000004100 */
[----:B------:R-:W-:Y:S02]  /*8470*/  HADD2.F32 R8, -RZ, R8.H1_H1 ;  /* 0x30000008ff087230 */ /* 0x000fe40000004100 */
[----:B-1----:R-:W-:Y:S02]  /*8480*/  HADD2.F32 R12, -RZ, R4.H0_H0 ;  /* 0x20000004ff0c7230 */ /* 0x002fe40000004100 */
[C---:B------:R-:W-:Y:S01]  /*8490*/  FMUL.FTZ R33, R20.reuse, R29 ;  /* 0x0000001d14217220 */ /* 0x040fe20000410000 */
[----:B------:R-:W-:Y:S01]  /*84a0*/  FMUL.FTZ R35, R20, R27 ;  /* 0x0000001b14237220 */ /* 0x000fe20000410000 */
[----:B------:R-:W-:-:S02]  /*84b0*/  HADD2.F32 R21, -RZ, R9.H0_H0 ;  /* 0x20000009ff157230 */ /* 0x000fc40000004100 */
[----:B------:R-:W-:Y:S01]  /*84c0*/  FMUL.FTZ R37, R8, R31 ;  /* 0x0000001f08257220 */ /* 0x000fe20000410000 */
[C---:B------:R-:W-:Y:S01]  /*84d0*/  FFMA.FTZ R33, R12.reuse, R27, -R33 ;  /* 0x0000001b0c217223 */ /* 0x040fe20000010821 */
[----:B------:R-:W-:Y:S02]  /*84e0*/  HADD2.F32 R27, -RZ, R41.H1_H1 ;  /* 0x30000029ff1b7230 */ /* 0x000fe40000004100 */
[----:B------:R-:W-:Y:S01]  /*84f0*/  FFMA.FTZ R35, R12, R29, R35 ;  /* 0x0000001d0c237223 */ /* 0x000fe20000010023 */
[----:B------:R-:W-:Y:S02]  /*8500*/  HADD2.F32 R20, -RZ, R39.H1_H1 ;  /* 0x30000027ff147230 */ /* 0x000fe40000004100 */
[----:B------:R-:W-:Y:S02]  /*8510*/  HADD2.F32 R12, -RZ, R41.H0_H0 ;  /* 0x20000029ff0c7230 */ /* 0x000fe40000004100 */
[----:B------:R-:W-:Y:S01]  /*8520*/  FMUL.FTZ R29, R8, R27 ;  /* 0x0000001b081d7220 */ /* 0x000fe20000410000 */
[----:B------:R-:W-:-:S02]  /*8530*/  HADD2.F32 R4, -RZ, R4.H1_H1 ;  /* 0x30000004ff047230 */ /* 0x000fc40000004100 */
[C---:B------:R-:W-:Y:S01]  /*8540*/  FMUL.FTZ R30, R21.reuse, R20 ;  /* 0x00000014151e7220 */ /* 0x040fe20000410000 */
[----:B------:R-:W-:Y:S02]  /*8550*/  HADD2.F32 R13, -RZ, R5.H0_H0 ;  /* 0x20000005ff0d7230 */ /* 0x000fe40000004100 */
[----:B------:R-:W-:Y:S01]  /*8560*/  FMUL.FTZ R21, R21, R12 ;  /* 0x0000000c15157220 */ /* 0x000fe20000410000 */
[----:B------:R-:W-:Y:S02]  /*8570*/  HADD2.F32 R9, -RZ, R9.H1_H1 ;  /* 0x30000009ff097230 */ /* 0x000fe40000004100 */
[C---:B------:R-:W-:Y:S01]  /*8580*/  FFMA.FTZ R26, R4.reuse, R27, -R37 ;  /* 0x0000001b041a7223 */ /* 0x040fe20000010825 */
[----:B------:R-:W-:Y:S01]  /*8590*/  FFMA.FTZ R28, R4, R31, R29 ;  /* 0x0000001f041c7223 */ /* 0x000fe2000001001d */
[----:B------:R-:W-:Y:S02]  /*85a0*/  HADD2.F32 R8, -RZ, R43.H1_H1 ;  /* 0x3000002bff087230 */ /* 0x000fe40000004100 */
[----:B------:R-:W-:Y:S01]  /*85b0*/  FFMA.FTZ R20, R13, R20, R21 ;  /* 0x000000140d147223 */ /* 0x000fe20000010015 */
[----:B------:R-:W-:-:S02]  /*85c0*/  HADD2.F32 R4, -RZ, R42.H0_H0 ;  /* 0x2000002aff047230 */ /* 0x000fc40000004100 */
[----:B------:R-:W-:Y:S01]  /*85d0*/  FFMA.FTZ R30, R13, R12, -R30 ;  /* 0x0000000c0d1e7223 */ /* 0x000fe2000001081e */
[----:B------:R-:W-:Y:S02]  /*85e0*/  HADD2.F32 R24, -RZ, R10.H0_H0 ;  /* 0x2000000aff187230 */ /* 0x000fe40000004100 */
[C---:B------:R-:W-:Y:S01]  /*85f0*/  FMUL.FTZ R12, R9.reuse, R8 ;  /* 0x00000008090c7220 */ /* 0x040fe20000410000 */
[----:B------:R-:W-:Y:S02]  /*8600*/  HADD2.F32 R21, -RZ, R38.H0_H0 ;  /* 0x20000026ff157230 */ /* 0x000fe40000004100 */
[----:B------:R-:W-:Y:S01]  /*8610*/  FMUL.FTZ R32, R9, R4 ;  /* 0x0000000409207220 */ /* 0x000fe20000410000 */
[----:B------:R-:W-:Y:S02]  /*8620*/  HADD2.F32 R5, -RZ, R5.H1_H1 ;  /* 0x30000005ff057230 */ /* 0x000fe40000004100 */
[----:B------:R-:W-:Y:S02]  /*8630*/  HADD2.F32 R14, -RZ, R6.H0_H0 ;  /* 0x20000006ff0e7230 */ /* 0x000fe40000004100 */
[----:B------:R-:W-:Y:S01]  /*8640*/  FMUL.FTZ R37, R24, R21 ;  /* 0x0000001518257220 */ /* 0x000fe20000410000 */
[----:B------:R-:W-:-:S02]  /*8650*/  HADD2.F32 R13, -RZ, R40.H0_H0 ;  /* 0x20000028ff0d7230 */ /* 0x000fc40000004100 */
[C---:B------:R-:W-:Y:S01]  /*8660*/  FFMA.FTZ R29, R5.reuse, R4, -R12 ;  /* 0x00000004051d7223 */ /* 0x040fe2000001080c */
[----:B------:R-:W-:Y:S02]  /*8670*/  HADD2.F32 R10, -RZ, R10.H1_H1 ;  /* 0x3000000aff0a7230 */ /* 0x000fe40000004100 */
[----:B------:R-:W-:Y:S01]  /*8680*/  FFMA.FTZ R31, R5, R8, R32 ;  /* 0x00000008051f7223 */ /* 0x000fe20000010020 */
[----:B------:R-:W-:Y:S02]  /*8690*/  HADD2.F32 R27, -RZ, R44.H0_H0 ;  /* 0x2000002cff1b7230 */ /* 0x000fe40000004100 */
[-C--:B------:R-:W-:Y:S01]  /*86a0*/  FMUL.FTZ R24, R24, R13.reuse ;  /* 0x0000000d18187220 */ /* 0x080fe20000410000 */
[----:B------:R-:W-:Y:S02]  /*86b0*/  HADD2.F32 R9, -RZ, R42.H1_H1 ;  /* 0x3000002aff097230 */ /* 0x000fe40000004100 */
[----:B------:R-:W-:Y:S01]  /*86c0*/  FFMA.FTZ R37, R14, R13, -R37 ;  /* 0x0000000d0e257223 */ /* 0x000fe20000010825 */
[----:B------:R-:W-:-:S02]  /*86d0*/  HADD2.F32 R6, -RZ, R6.H1_H1 ;  /* 0x30000006ff067230 */ /* 0x000fc40000004100 */
[C---:B------:R-:W-:Y:S01]  /*86e0*/  FMUL.FTZ R5, R10.reuse, R27 ;  /* 0x0000001b0a057220 */ /* 0x040fe20000410000 */
[--C-:B0-----:R-:W-:Y:S02]  /*86f0*/  HADD2.F32 R25, -RZ, R11.reuse.H0_H0 ;  /* 0x2000000bff197230 */ /* 0x101fe40000004100 */
[----:B------:R-:W-:Y:S01]  /*8700*/  FMUL.FTZ R13, R10, R9 ;  /* 0x000000090a0d7220 */ /* 0x000fe20000410000 */
[----:B------:R-:W-:Y:S02]  /*8710*/  HADD2.F32 R11, -RZ, R11.H1_H1 ;  /* 0x3000000bff0b7230 */ /* 0x000fe40000004100 */
[----:B------:R-:W-:Y:S01]  /*8720*/  FFMA.FTZ R24, R14, R21, R24 ;  /* 0x000000150e187223 */ /* 0x000fe20000010018 */
[----:B------:R-:W-:Y:S02]  /*8730*/  HADD2.F32 R10, -RZ, R38.H1_H1 ;  /* 0x30000026ff0a7230 */ /* 0x000fe40000004100 */
[----:B------:R-:W-:Y:S01]  /*8740*/  FFMA.FTZ R14, R6, R9, -R5 ;  /* 0x00000009060e7223 */ /* 0x000fe20000010805 */
[----:B------:R-:W-:-:S02]  /*8750*/  HADD2.F32 R12, -RZ, R44.H1_H1 ;  /* 0x3000002cff0c7230 */ /* 0x000fc40000004100 */
[----:B------:R-:W-:Y:S01]  /*8760*/  FFMA.FTZ R13, R6, R27, R13 ;  /* 0x0000001b060d7223 */ /* 0x000fe2000001000d */
[--C-:B------:R-:W-:Y:S02]  /*8770*/  HADD2.F32 R4, -RZ, R0.reuse.H1_H1 ;  /* 0x30000000ff047230 */ /* 0x100fe40000004100 */
[----:B------:R-:W-:Y:S01]  /*8780*/  FMUL.FTZ R6, R25, R10 ;  /* 0x0000000a19067220 */ /* 0x000fe20000410000 */
[----:B------:R-:W-:Y:S02]  /*8790*/  HADD2.F32 R8, -RZ, R0.H0_H0 ;  /* 0x20000000ff087230 */ /* 0x000fe40000004100 */
[----:B------:R-:W-:Y:S01]  /*87a0*/  FMUL.FTZ R32, R11, R12 ;  /* 0x0000000c0b207220 */ /* 0x000fe20000410000 */
[--C-:B------:R-:W-:Y:S02]  /*87b0*/  HADD2.F32 R15, -RZ, R7.reuse.H0_H0 ;  /* 0x20000007ff0f7230 */ /* 0x100fe40000004100 */
[----:B------:R-:W-:Y:S01]  /*87c0*/  FMUL.FTZ R25, R25, R4 ;  /* 0x0000000419197220 */ /* 0x000fe20000410000 */
[----:B------:R-:W-:-:S02]  /*87d0*/  HADD2.F32 R7, -RZ, R7.H1_H1 ;  /* 0x30000007ff077230 */ /* 0x000fc40000004100 */
[----:B------:R-:W-:Y:S01]  /*87e0*/  FMUL.FTZ R5, R11, R8 ;  /* 0x000000080b057220 */ /* 0x000fe20000410000 */
[----:B------:R-:W-:Y:S01]  /*87f0*/  F2FP.F16.F32.PACK_AB R9, R31, R20 ;  /* 0x000000141f09723e */ /* 0x000fe200000000ff */
[C---:B------:R-:W-:Y:S01]  /*8800*/  FFMA.FTZ R11, R15.reuse, R4, -R6 ;  /* 0x000000040f0b7223 */ /* 0x040fe20000010806 */
[----:B------:R-:W-:Y:S01]  /*8810*/  FFMA.FTZ R25, R15, R10, R25 ;  /* 0x0000000a0f197223 */ /* 0x000fe20000010019 */
[C---:B------:R-:W-:Y:S01]  /*8820*/  FFMA.FTZ R32, R7.reuse, R8, -R32 ;  /* 0x0000000807207223 */ /* 0x040fe20000010820 */
[----:B------:R-:W-:Y:S01]  /*8830*/  FFMA.FTZ R12, R7, R12, R5 ;  /* 0x0000000c070c7223 */ /* 0x000fe20000010005 */
[----:B------:R-:W-:Y:S02]  /*8840*/  F2FP.F16.F32.PACK_AB R4, R26, R33 ;  /* 0x000000211a04723e */ /* 0x000fe400000000ff */
[----:B------:R-:W-:Y:S02]  /*8850*/  F2FP.F16.F32.PACK_AB R5, R29, R30 ;  /* 0x0000001e1d05723e */ /* 0x000fe400000000ff */
[----:B------:R-:W-:-:S02]  /*8860*/  F2FP.F16.F32.PACK_AB R6, R14, R37 ;  /* 0x000000250e06723e */ /* 0x000fc400000000ff */
[----:B------:R-:W-:Y:S02]  /*8870*/  F2FP.F16.F32.PACK_AB R7, R32, R11 ;  /* 0x0000000b2007723e */ /* 0x000fe400000000ff */
[----:B------:R-:W-:Y:S02]  /*8880*/  F2FP.F16.F32.PACK_AB R8, R28, R35 ;  /* 0x000000231c08723e */ /* 0x000fe400000000ff */
[----:B------:R-:W-:Y:S01]  /*8890*/  F2FP.F16.F32.PACK_AB R10, R13, R24 ;  /* 0x000000180d0a723e */ /* 0x000fe200000000ff */
[----:B------:R1:W-:Y:S01]  /*88a0*/  STS.128 [R34+0x20400], R4 ;  /* 0x0204000422007388 */ /* 0x0003e20000000c00 */
[----:B------:R-:W-:-:S05]  /*88b0*/  F2FP.F16.F32.PACK_AB R11, R12, R25 ;  /* 0x000000190c0b723e */ /* 0x000fca00000000ff */
[----:B------:R1:W-:Y:S02]  /*88c0*/  STS.128 [R36+0x20400], R8 ;  /* 0x0204000824007388 */ /* 0x0003e40000000c00 */
.L_x_677:
[----:B------:R-:W-:Y:S05]  /*88d0*/  BSYNC B1 ;  /* 0x0000000000017941 */ /* 0x000fea0003800000 */
.L_x_676:
[----:B------:R-:W-:Y:S05]  /*88e0*/  @P0 BRA `(.L_x_668) ;  /* 0x0000000400600947 */ /* 0x000fea0003800000 */
[----:B-1----:R-:W2:Y:S01]  /*88f0*/  LDL R8, [R1+0x54] ;  /* 0x0000540001087983 */ /* 0x002ea20000100800 */
[C---:B------:R-:W-:Y:S01]  /*8900*/  VIADD R4, R184.reuse, 0x20 ;  /* 0x00000020b8047836 */ /* 0x040fe20000000000 */
[----:B------:R-:W-:Y:S02]  /*8910*/  IADD3 R5, R184, 0x20, RZ ;  /* 0x00000020b8057810 */ /* 0x000fe40007ffe0ff */
[----:B------:R-:W4:Y:S01]  /*8920*/  LDL R36, [R1+0x4c] ;  /* 0x00004c0001247983 */ /* 0x000f220000100800 */
[----:B------:R-:W-:Y:S02]  /*8930*/  IMAD.SHL.U32 R4, R4, 0x40, RZ ;  /* 0x0000004004047824 */ /* 0x000fe400078e00ff */
[----:B------:R-:W-:-:S03]  /*8940*/  IMAD.SHL.U32 R5, R5, 0x40, RZ ;  /* 0x0000004005057824 */ /* 0x000fc600078e00ff */
[----:B------:R-:W-:Y:S02]  /*8950*/  LOP3.LUT R4, R4, 0x1c0, RZ, 0xc0, !PT ;  /* 0x000001c004047812 */ /* 0x000fe400078ec0ff */
[----:B------:R-:W-:Y:S02]  /*8960*/  LOP3.LUT R5, R5, 0x1c0, RZ, 0xc0, !PT ;  /* 0x000001c005057812 */ /* 0x000fe400078ec0ff */
[----:B------:R-:W-:-:S04]  /*8970*/  SHF.R.U32.HI R4, RZ, 0x3, R4 ;  /* 0x00000003ff047819 */ /* 0x000fc80000011604 */
[----:B------:R-:W-:Y:S01]  /*8980*/  LOP3.LUT R3, R4, R3, R5, 0x1e, !PT ;  /* 0x0000000304037212 */ /* 0x000fe200078e1e05 */
[----:B------:R-:W-:Y:S02]  /*8990*/  HADD2.F32 R26, -RZ, R40.H1_H1 ;  /* 0x30000028ff1a7230 */ /* 0x000fe40000004100 */
[----:B------:R-:W-:Y:S02]  /*89a0*/  HADD2.F32 R28, -RZ, R39.H0_H0 ;  /* 0x20000027ff1c7230 */ /* 0x000fe40000004100 */
[----:B------:R-:W-:Y:S02]  /*89b0*/  HADD2.F32 R30, -RZ, R43.H0_H0 ;  /* 0x2000002bff1e7230 */ /* 0x000fe40000004100 */
[----:B------:R-:W-:Y:S02]  /*89c0*/  HADD2.F32 R37, -RZ, R39.H1_H1 ;  /* 0x30000027ff257230 */ /* 0x000fe40000004100 */
[----:B------:R-:W-:Y:S02]  /*89d0*/  HADD2.F32 R35, -RZ, R41.H0_H0 ;  /* 0x20000029ff237230 */ /* 0x000fe40000004100 */
[----:B------:R-:W-:-:S02]  /*89e0*/  HADD2.F32 R39, -RZ, R43.H1_H1 ;  /* 0x3000002bff277230 */ /* 0x000fc40000004100 */
[----:B------:R-:W-:Y:S02]  /*89f0*/  HADD2.F32 R34, -RZ, R44.H0_H0 ;  /* 0x2000002cff227230 */ /* 0x000fe40000004100 */
[----:B------:R-:W-:Y:S02]  /*8a00*/  HADD2.F32 R32, -RZ, R38.H0_H0 ;  /* 0x20000026ff207230 */ /* 0x000fe40000004100 */
[----:B--2---:R-:W-:-:S04]  /*8a10*/  IMAD.IADD R3, R8, 0x1, R3 ;  /* 0x0000000108037824 */ /* 0x004fc800078e0203 */
[----:B------:R-:W-:Y:S01]  /*8a20*/  IMAD R3, R3, 0x2, R2 ;  /* 0x0000000203037824 */ /* 0x000fe200078e0202 */
[----:B----4-:R-:W-:Y:S04]  /*8a30*/  LDS.128 R4, [R36+0x20400] ;  /* 0x0204000024047984 */ /* 0x010fe80000000c00 */
[----:B------:R-:W3:Y:S02]  /*8a40*/  LDS.128 R8, [R3+0x20400] ;  /* 0x0204000003087984 */ /* 0x000ee40000000c00 */
[--C-:B---3--:R-:W-:Y:S02]  /*8a50*/  HADD2.F32 R20, -RZ, R8.reuse.H0_H0 ;  /* 0x20000008ff147230 */ /* 0x108fe40000004100 */
[----:B------:R-:W-:Y:S02]  /*8a60*/  HADD2.F32 R8, -RZ, R8.H1_H1 ;  /* 0x30000008ff087230 */ /* 0x000fe40000004100 */
[----:B------:R-:W-:-:S02]  /*8a70*/  HADD2.F32 R12, -RZ, R4.H0_H0 ;  /* 0x20000004ff0c7230 */ /* 0x000fc40000004100 */
[-C--:B------:R-:W-:Y:S01]  /*8a80*/  FMUL.FTZ R27, R28, R20.reuse ;  /* 0x000000141c1b7220 */ /* 0x080fe20000410000 */
[----:B------:R-:W-:Y:S01]  /*8a90*/  FMUL.FTZ R29, R26, R20 ;  /* 0x000000141a1d7220 */ /* 0x000fe20000410000 */
[----:B------:R-:W-:Y:S02]  /*8aa0*/  HADD2.F32 R20, -RZ, R41.H1_H1 ;  /* 0x30000029ff147230 */ /* 0x000fe40000004100 */
[-C--:B------:R-:W-:Y:S01]  /*8ab0*/  FMUL.FTZ R31, R30, R8.reuse ;  /* 0x000000081e1f7220 */ /* 0x080fe20000410000 */
[----:B------:R-:W-:Y:S02]  /*8ac0*/  HADD2.F32 R4, -RZ, R4.H1_H1 ;  /* 0x30000004ff047230 */ /* 0x000fe40000004100 */
[--C-:B------:R-:W-:Y:S02]  /*8ad0*/  HADD2.F32 R21, -RZ, R9.reuse.H0_H0 ;  /* 0x20000009ff157230 */ /* 0x100fe40000004100 */
[----:B------:R-:W-:Y:S01]  /*8ae0*/  FMUL.FTZ R33, R20, R8 ;  /* 0x0000000814217220 */ /* 0x000fe20000410000 */
[----:B------:R-:W-:-:S02]  /*8af0*/  HADD2.F32 R9, -RZ, R9.H1_H1 ;  /* 0x30000009ff097230 */ /* 0x000fc40000004100 */
[----:B------:R-:W-:Y:S01]  /*8b00*/  FFMA.FTZ R27, R26, R12, -R27 ;  /* 0x0000000c1a1b7223 */ /* 0x000fe2000001081b */
[----:B------:R-:W-:Y:S01]  /*8b10*/  FFMA.FTZ R8, R20, R4, -R31 ;  /* 0x0000000414087223 */ /* 0x000fe2000001081f */
[-C--:B------:R-:W-:Y:S01]  /*8b20*/  FMUL.FTZ R20, R37, R21.reuse ;  /* 0x0000001525147220 */ /* 0x080fe20000410000 */
[----:B------:R-:W-:Y:S01]  /*8b30*/  FMUL.FTZ R26, R35, R21 ;  /* 0x00000015231a7220 */ /* 0x000fe20000410000 */
[----:B------:R-:W-:Y:S02]  /*8b40*/  HADD2.F32 R21, -RZ, R42.H0_H0 ;  /* 0x2000002aff157230 */ /* 0x000fe40000004100 */
[----:B------:R-:W-:Y:S01]  /*8b50*/  FFMA.FTZ R29, R28, R12, R29 ;  /* 0x0000000c1c1d7223 */ /* 0x000fe2000001001d */
[--C-:B------:R-:W-:Y:S02]  /*8b60*/  HADD2.F32 R13, -RZ, R5.reuse.H0_H0 ;  /* 0x20000005ff0d7230 */ /* 0x100fe40000004100 */
[----:B------:R-:W-:Y:S01]  /*8b70*/  FFMA.FTZ R12, R30, R4, R33 ;  /* 0x000000041e0c7223 */ /* 0x000fe20000010021 */
[----:B------:R-:W-:-:S02]  /*8b80*/  HADD2.F32 R5, -RZ, R5.H1_H1 ;  /* 0x30000005ff057230 */ /* 0x000fc40000004100 */
[-C--:B------:R-:W-:Y:S01]  /*8b90*/  FMUL.FTZ R4, R39, R9.reuse ;  /* 0x0000000927047220 */ /* 0x080fe20000410000 */
[--C-:B------:R-:W-:Y:S02]  /*8ba0*/  HADD2.F32 R24, -RZ, R10.reuse.H0_H0 ;  /* 0x2000000aff187230 */ /* 0x100fe40000004100 */
[C---:B------:R-:W-:Y:S01]  /*8bb0*/  FMUL.FTZ R28, R21.reuse, R9 ;  /* 0x00000009151c7220 */ /* 0x040fe20000410000 */
[----:B------:R-:W-:Y:S02]  /*8bc0*/  HADD2.F32 R10, -RZ, R10.H1_H1 ;  /* 0x3000000aff0a7230 */ /* 0x000fe40000004100 */
[----:B------:R-:W-:Y:S01]  /*8bd0*/  FFMA.FTZ R9, R21, R5, -R4 ;  /* 0x0000000515097223 */ /* 0x000fe20000010804 */
[----:B------:R-:W-:Y:S02]  /*8be0*/  HADD2.F32 R14, -RZ, R6.H0_H0 ;  /* 0x20000006ff0e7230 */ /* 0x000fe40000004100 */
[-C--:B------:R-:W-:Y:S01]  /*8bf0*/  FFMA.FTZ R20, R35, R13.reuse, -R20 ;  /* 0x0000000d23147223 */ /* 0x080fe20000010814 */
[----:B------:R-:W-:Y:S01]  /*8c00*/  FFMA.FTZ R26, R37, R13, R26 ;  /* 0x0000000d251a7223 */ /* 0x000fe2000001001a */
[----:B------:R-:W-:-:S02]  /*8c10*/  HADD2.F32 R4, -RZ, R42.H1_H1 ;  /* 0x3000002aff047230 */ /* 0x000fc40000004100 */
[----:B------:R-:W-:Y:S01]  /*8c20*/  FFMA.FTZ R13, R39, R5, R28 ;  /* 0x00000005270d7223 */ /* 0x000fe2000001001c */
[----:B------:R-:W-:Y:S02]  /*8c30*/  HADD2.F32 R6, -RZ, R6.H1_H1 ;  /* 0x30000006ff067230 */ /* 0x000fe40000004100 */
[-C--:B------:R-:W-:Y:S01]  /*8c40*/  FMUL.FTZ R5, R34, R10.reuse ;  /* 0x0000000a22057220 */ /* 0x080fe20000410000 */
[----:B------:R-:W-:Y:S02]  /*8c50*/  HADD2.F32 R30, -RZ, R40.H0_H0 ;  /* 0x20000028ff1e7230 */ /* 0x000fe40000004100 */
[----:B------:R-:W-:Y:S01]  /*8c60*/  FMUL.FTZ R33, R4, R10 ;  /* 0x0000000a04217220 */ /* 0x000fe20000410000 */
[--C-:B0-----:R-:W-:Y:S02]  /*8c70*/  HADD2.F32 R25, -RZ, R11.reuse.H0_H0 ;  /* 0x2000000bff197230 */ /* 0x101fe40000004100 */
[----:B------:R-:W-:Y:S01]  /*8c80*/  FMUL.FTZ R21, R32, R24 ;  /* 0x0000001820157220 */ /* 0x000fe20000410000 */
[----:B------:R-:W-:-:S02]  /*8c90*/  HADD2.F32 R11, -RZ, R11.H1_H1 ;  /* 0x3000000bff0b7230 */ /* 0x000fc40000004100 */
[----:B------:R-:W-:Y:S01]  /*8ca0*/  FMUL.FTZ R31, R30, R24 ;  /* 0x000000181e1f7220 */ /* 0x000fe20000410000 */
[----:B------:R-:W-:Y:S01]  /*8cb0*/  FFMA.FTZ R10, R4, R6, -R5 ;  /* 0x00000006040a7223 */ /* 0x000fe20000010805 */
[----:B------:R-:W-:Y:S02]  /*8cc0*/  HADD2.F32 R37, -RZ, R38.H1_H1 ;  /* 0x30000026ff257230 */ /* 0x000fe40000004100 */
[----:B------:R-:W-:Y:S02]  /*8cd0*/  HADD2.F32 R39, -RZ, R44.H1_H1 ;  /* 0x3000002cff277230 */ /* 0x000fe40000004100 */
[--C-:B------:R-:W-:Y:S02]  /*8ce0*/  HADD2.F32 R5, -RZ, R0.reuse.H1_H1 ;  /* 0x30000000ff057230 */ /* 0x100fe40000004100 */
[----:B------:R-:W-:Y:S02]  /*8cf0*/  HADD2.F32 R35, -RZ, R0.H0_H0 ;  /* 0x20000000ff237230 */ /* 0x000fe40000004100 */
[----:B------:R-:W-:Y:S01]  /*8d00*/  FFMA.FTZ R21, R30, R14, -R21 ;  /* 0x0000000e1e157223 */ /* 0x000fe20000010815 */
[----:B------:R-:W-:-:S02]  /*8d10*/  HADD2.F32 R15, -RZ, R7.H0_H0 ;  /* 0x20000007ff0f7230 */ /* 0x000fc40000004100 */
[----:B------:R-:W-:Y:S01]  /*8d20*/  FFMA.FTZ R31, R32, R14, R31 ;  /* 0x0000000e201f7223 */ /* 0x000fe2000001001f */
[----:B------:R-:W-:Y:S02]  /*8d30*/  HADD2.F32 R7, -RZ, R7.H1_H1 ;  /* 0x30000007ff077230 */ /* 0x000fe40000004100 */
[----:B------:R-:W-:Y:S01]  /*8d40*/  FFMA.FTZ R0, R34, R6, R33 ;  /* 0x0000000622007223 */ /* 0x000fe20000010021 */
[----:B------:R-:W-:Y:S01]  /*8d50*/  FMUL.FTZ R4, R37, R25 ;  /* 0x0000001925047220 */ /* 0x000fe20000410000 */
[----:B------:R-:W-:Y:S01]  /*8d60*/  FMUL.FTZ R14, R39, R11 ;  /* 0x0000000b270e7220 */ /* 0x000fe20000410000 */
[----:B------:R-:W-:Y:S01]  /*8d70*/  FMUL.FTZ R6, R5, R25 ;  /* 0x0000001905067220 */ /* 0x000fe20000410000 */
[----:B------:R-:W-:Y:S01]  /*8d80*/  FMUL.FTZ R24, R35, R11 ;  /* 0x0000000b23187220 */ /* 0x000fe20000410000 */
[----:B------:R-:W-:Y:S01]  /*8d90*/  FFMA.FTZ R11, R5, R15, -R4 ;  /* 0x0000000f050b7223 */ /* 0x000fe20000010804 */
[----:B------:R-:W-:Y:S01]  /*8da0*/  FFMA.FTZ R14, R35, R7, -R14 ;  /* 0x00000007230e7223 */ /* 0x000fe2000001080e */
[----:B------:R-:W-:Y:S01]  /*8db0*/  FFMA.FTZ R15, R37, R15, R6 ;  /* 0x0000000f250f7223 */ /* 0x000fe20000010006 */
[----:B------:R-:W-:Y:S01]  /*8dc0*/  FFMA.FTZ R24, R39, R7, R24 ;  /* 0x0000000727187223 */ /* 0x000fe20000010018 */
[----:B------:R-:W-:-:S02]  /*8dd0*/  F2FP.F16.F32.PACK_AB R4, R8, R27 ;  /* 0x0000001b0804723e */ /* 0x000fc400000000ff */
[----:B------:R-:W-:Y:S02]  /*8de0*/  F2FP.F16.F32.PACK_AB R5, R9, R20 ;  /* 0x000000140905723e */ /* 0x000fe400000000ff */
[----:B------:R-:W-:Y:S02]  /*8df0*/  F2FP.F16.F32.PACK_AB R6, R10, R21 ;  /* 0x000000150a06723e */ /* 0x000fe400000000ff */
[----:B------:R-:W-:Y:S02]  /*8e00*/  F2FP.F16.F32.PACK_AB R7, R14, R11 ;  /* 0x0000000b0e07723e */ /* 0x000fe400000000ff */
[----:B------:R-:W-:Y:S02]  /*8e10*/  F2FP.F16.F32.PACK_AB R8, R12, R29 ;  /* 0x0000001d0c08723e */ /* 0x000fe400000000ff */
[----:B------:R-:W-:Y:S02]  /*8e20*/  F2FP.F16.F32.PACK_AB R9, R13, R26 ;  /* 0x0000001a0d09723e */ /* 0x000fe400000000ff */
[----:B------:R-:W-:-:S02]  /*8e30*/  F2FP.F16.F32.PACK_AB R10, R0, R31 ;  /* 0x0000001f000a723e */ /* 0x000fc400000000ff */
[----:B------:R-:W-:Y:S01]  /*8e40*/  F2FP.F16.F32.PACK_AB R11, R24, R15 ;  /* 0x0000000f180b723e */ /* 0x000fe200000000ff */
[----:B------:R2:W-:Y:S04]  /*8e50*/  STS.128 [R36+0x20400], R4 ;  /* 0x0204000424007388 */ /* 0x0005e80000000c00 */
[----:B------:R2:W-:Y:S02]  /*8e60*/  STS.128 [R3+0x20400], R8 ;  /* 0x0204000803007388 */ /* 0x0005e40000000c00 */
.L_x_668:
[----:B------:R-:W-:Y:S05]  /*8e70*/  BSYNC B0 ;  /* 0x0000000000007941 */ /* 0x000fea0003800000 */
.L_x_657:
[----:B------:R-:W-:Y:S01]  /*8e80*/  @!PT LDS RZ, [RZ] ;  /* 0x00000000fffff984 */ /* 0x000fe20000000800 */
[----:B------:R-:W-:Y:S01]  /*8e90*/  @!PT LDS RZ, [RZ] ;  /* 0x00000000fffff984 */ /* 0x000fe20000000800 */
[----:B------:R-:W-:Y:S01]  /*8ea0*/  @!PT LDS RZ, [RZ] ;  /* 0x00000000fffff984 */ /* 0x000fe20000000800 */
[----:B------:R-:W-:Y:S01]  /*8eb0*/  @!PT LDS RZ, [RZ] ;  /* 0x00000000fffff984 */ /* 0x000fe20000000800 */
[----:B------:R5:W-:Y:S06]  /*8ec0*/  MEMBAR.ALL.CTA ;  /* 0x0000000000007992 */ /* 0x000bec0000008000 */
[----:B-----5:R-:W5:Y:S01]  /*8ed0*/  FENCE.VIEW.ASYNC.S ;  /* 0x00000000000073c6 */ /* 0x020f620000000000 */
[----:B------:R-:W-:Y:S05]  /*8ee0*/  WARPSYNC.ALL ;  /* 0x0000000000007948 */ /* 0x000fea0003800000 */
[----:B-----5:R-:W-:Y:S06]  /*8ef0*/  BAR.SYNC.DEFER_BLOCKING 0xd, 0x80 ;  /* 0x0342000000007b1d */ /* 0x020fec0000010000 */
.L_x_654:
[----:B------:R-:W-:-:S13]  /*8f00*/  ISETP.NE.AND P0, PT, R185, 0x3, PT ;  /* 0x00000003b900780c */ /* 0x000fda0003f05270 */
[----:B------:R-:W-:Y:S05]  /*8f10*/  @!P0 BRA `(.L_x_678) ;  /* 0x0000000000048947 */ /* 0x000fea0003800000 */
[----:B------:R-:W-:Y:S01]  /*8f20*/  BPT.TRAP 0x1 ;  /* 0x000000040000795c */ /* 0x000fe20000300000 */
.L_x_678:
[----:B------:R-:W-:Y:S01]  /*8f30*/  IMAD R14, R18, 0x8, R2 ;  /* 0x00000008120e7824 */ /* 0x000fe200078e0202 */
[----:B------:R-:W-:-:S04]  /*8f40*/  SHF.L.U32 R15, R23, 0x1f, RZ ;  /* 0x0000001f170f7819 */ /* 0x000fc800000006ff */
[----:B------:R0:W0:Y:S01]  /*8f50*/  SYNCS.PHASECHK.TRANS64.TRYWAIT P1, [R14+URZ+0x28c30], R15 ;  /* 0x028c300f0e0075a7 */ /* 0x000022000802017f */
[----:B------:R-:W-:Y:S05]  /*8f60*/  @!P0 BRA `(.L_x_679) ;  /* 0x0000000000048947 */ /* 0x000fea0003800000 */
[----:B------:R-:W-:Y:S01]  /*8f70*/  BPT.TRAP 0x1 ;  /* 0x000000040000795c */ /* 0x000fe20000300000 */
.L_x_679:
[C---:B----4-:R-:W-:Y:S02]  /*8f80*/  VIADD R0, R2.reuse, 0x22400 ;  /* 0x0002240002007836 */ /* 0x050fe40000000000 */
[----:B012---:R-:W-:-:S03]  /*8f90*/  VIADD R3, R2, 0x20400 ;  /* 0x0002040002037836 */ /* 0x007fc60000000000 */
[----:B------:R-:W-:Y:S02]  /*8fa0*/  SHF.R.U32.HI R0, RZ, 0x4, R0 ;  /* 0x00000004ff007819 */ /* 0x000fe40000011600 */
[----:B------:R-:W-:Y:S02]  /*8fb0*/  SHF.R.U32.HI R3, RZ, 0x4, R3 ;  /* 0x00000004ff037819 */ /* 0x000fe40000011603 */
[----:B------:R-:W-:Y:S02]  /*8fc0*/  LOP3.LUT R0, R0, 0x3fff, RZ, 0xc0, !PT ;  /* 0x00003fff00007812 */ /* 0x000fe400078ec0ff */
[----:B------:R-:W-:Y:S02]  /*8fd0*/  LOP3.LUT R3, R3, 0x3fff, RZ, 0xc0, !PT ;  /* 0x00003fff03037812 */ /* 0x000fe400078ec0ff */
[----:B------:R-:W-:Y:S01]  /*8fe0*/  LOP3.LUT R13, R0, 0x10000, RZ, 0xfc, !PT ;  /* 0x00010000000d7812 */ /* 0x000fe200078efcff */
[----:B------:R-:W-:Y:S06]  /*8ff0*/  @P1 BRA `(.L_x_680) ;  /* 0x0000000000081947 */ /* 0x000fec0003800000 */
[----:B------:R-:W0:Y:S02]  /*9000*/  SYNCS.PHASECHK.TRANS64.TRYWAIT P1, [R14+URZ+0x28c30], R15 ;  /* 0x028c300f0e0075a7 */ /* 0x000e24000802017f */
[----:B0-----:R-:W-:Y:S05]  /*9010*/  @!P1 BRA `(.L_x_681) ;  /* 0x000000e400789947 */ /* 0x001fea0003800000 */
.L_x_680:
[----:B------:R-:W-:Y:S01]  /*9020*/  IMAD R10, R18, 0x200, R13 ;  /* 0x00000200120a7824 */ /* 0x000fe200078e020d */
[----:B------:R-:W-:Y:S01]  /*9030*/  LOP3.LUT R4, R3, 0x10000, RZ, 0xfc, !PT ;  /* 0x0001000003047812 */ /* 0x000fe200078efcff */
[----:B------:R-:W-:Y:S01]  /*9040*/  IMAD.MOV.U32 R5, RZ, RZ, 0x40000040 ;  /* 0x40000040ff057424 */ /* 0x000fe200078e00ff */
[----:B------:R-:W-:Y:S01]  /*9050*/  MOV R11, 0x40000040 ;  /* 0x40000040000b7802 */ /* 0x000fe20000000f00 */
[----:B------:R-:W-:Y:S05]  /*9060*/  WARPSYNC.ALL ;  /* 0x0000000000007948 */ /* 0x000fea0003800000 */
[C---:B------:R-:W-:Y:S01]  /*9070*/  R2UR UR4, R4.reuse ;  /* 0x00000000040472ca */ /* 0x040fe200000e0000 */
[----:B-----5:R-:W-:Y:S01]  /*9080*/  WARPGROUP.ARRIVE ;  /* 0x00000000000079c5 */ /* 0x020fe20000000000 */
[----:B------:R-:W-:Y:S01]  /*9090*/  R2UR UR5, R5 ;  /* 0x00000000050572ca */ /* 0x000fe200000e0000 */
[----:B------:R-:W-:Y:S01]  /*90a0*/  VIADD R8, R4, 0x2 ;  /* 0x0000000204087836 */ /* 0x000fe20000000000 */
[C---:B------:R-:W-:Y:S01]  /*90b0*/  R2UR UR6, R10.reuse ;  /* 0x000000000a0672ca */ /* 0x040fe200000e0000 */
[----:B------:R-:W-:Y:S01]  /*90c0*/  VIADD R6, R10, 0x2 ;  /* 0x000000020a067836 */ /* 0x000fe20000000000 */
[----:B------:R-:W-:Y:S01]  /*90d0*/  R2UR UR7, R11 ;  /* 0x000000000b0772ca */ /* 0x000fe200000e0000 */
[----:B------:R-:W-:-:S02]  /*90e0*/  IMAD.MOV.U32 R9, RZ, RZ, 0x40000040 ;  /* 0x40000040ff097424 */ /* 0x000fc400078e00ff */
[----:B------:R-:W-:Y:S02]  /*90f0*/  IMAD.MOV.U32 R7, RZ, RZ, 0x40000040 ;  /* 0x40000040ff077424 */ /* 0x000fe400078e00ff */
[C---:B---3--:R-:W-:Y:S02]  /*9100*/  VIADD R20, R10.reuse, 0x4 ;  /* 0x000000040a147836 */ /* 0x048fe40000000000 */
[----:B------:R-:W-:Y:S02]  /*9110*/  IMAD.MOV.U32 R21, RZ, RZ, 0x40000040 ;  /* 0x40000040ff157424 */ /* 0x000fe400078e00ff */
[----:B------:R-:W-:Y:S02]  /*9120*/  VIADD R10, R10, 0x6 ;  /* 0x000000060a0a7836 */ /* 0x000fe40000000000 */
[----:B------:R-:W-:Y:S02]  /*9130*/  IMAD.MOV.U32 R5, RZ, RZ, 0x40000040 ;  /* 0x40000040ff057424 */ /* 0x000fe400078e00ff */
[----:B------:R-:W-:Y:S01]  /*9140*/  HGMMA.64x64x16.F32 R24, gdesc[UR4], RZ, !UPT, gsb0 ;  /* 0x00e00000041879f0 */ /* 0x000fe2000c0008ff */
[----:B------:R-:W-:Y:S01]  /*9150*/  R2UR UR4, R8 ;  /* 0x00000000080472ca */ /* 0x000fe200000e0000 */
[----:B------:R-:W-:Y:S01]  /*9160*/  IMAD.MOV.U32 R11, RZ, RZ, 0x40000040 ;  /* 0x40000040ff0b7424 */ /* 0x000fe200078e00ff */
[----:B------:R-:W-:-:S02]  /*9170*/  R2UR UR5, R9 ;  /* 0x00000000090572ca */ /* 0x000fc400000e0000 */
[----:B------:R-:W-:Y:S01]  /*9180*/  R2UR UR6, R6 ;  /* 0x00000000060672ca */ /* 0x000fe200000e0000 */
[C---:B------:R-:W-:Y:S01]  /*9190*/  VIADD R6, R4.reuse, 0x4 ;  /* 0x0000000404067836 */ /* 0x040fe20000000000 */
[----:B------:R-:W-:Y:S01]  /*91a0*/  R2UR UR7, R7 ;  /* 0x00000000070772ca */ /* 0x000fe200000e0000 */
[----:B------:R-:W-:Y:S01]  /*91b0*/  IMAD.MOV.U32 R7, RZ, RZ, 0x40000040 ;  /* 0x40000040ff077424 */ /* 0x000fe200078e00ff */
[----:B------:R-:W-:Y:S01]  /*91c0*/  IADD3 R4, R4, 0x6, RZ ;  /* 0x0000000604047810 */ /* 0x000fe20007ffe0ff */
[----:B------:R-:W-:Y:S02]  /*91d0*/  WARPGROUP.DEPBAR.LE gsb0, 0x0 ;  /* 0x00008000000079c5 */ /* 0x000fe40000010000 */
[----:B------:R-:W-:-:S08]  /*91e0*/  WARPGROUP.ARRIVE ;  /* 0x00000000000079c5 */ /* 0x000fd00000000000 */
[----:B------:R-:W-:Y:S01]  /*91f0*/  HGMMA.64x64x16.F32 R24, gdesc[UR4], R24, gsb0 ;  /* 0x00e00000041879f0 */ /* 0x000fe20008000818 */
[----:B------:R-:W-:Y:S02]  /*9200*/  R2UR UR4, R6 ;  /* 0x00000000060472ca */ /* 0x000fe400000e0000 */
[----:B------:R-:W-:Y:S02]  /*9210*/  R2UR UR5, R7 ;  /* 0x00000000070572ca */ /* 0x000fe400000e0000 */
[----:B------:R-:W-:Y:S02]  /*9220*/  R2UR UR6, R20 ;  /* 0x00000000140672ca */ /* 0x000fe400000e0000 */
[----:B------:R-:W-:Y:S01]  /*9230*/  R2UR UR7, R21 ;  /* 0x00000000150772ca */ /* 0x000fe200000e0000 */
[----:B------:R-:W-:Y:S02]  /*9240*/  WARPGROUP.DEPBAR.LE gsb0, 0x0 ;  /* 0x00008000000079c5 */ /* 0x000fe40000010000 */
[----:B------:R-:W-:-:S10]  /*9250*/  WARPGROUP.ARRIVE ;  /* 0x00000000000079c5 */ /* 0x000fd40000000000 */
[----:B------:R-:W-:Y:S01]  /*9260*/  HGMMA.64x64x16.F32 R24, gdesc[UR4], R24, gsb0 ;  /* 0x00e00000041879f0 */ /* 0x000fe20008000818 */
[----:B------:R-:W-:Y:S02]  /*9270*/  R2UR UR4, R4 ;  /* 0x00000000040472ca */ /* 0x000fe400000e0000 */
[----:B------:R-:W-:Y:S02]  /*9280*/  R2UR UR5, R5 ;  /* 0x00000000050572ca */ /* 0x000fe400000e0000 */
[----:B------:R-:W-:Y:S02]  /*9290*/  R2UR UR6, R10 ;  /* 0x000000000a0672ca */ /* 0x000fe400000e0000 */
[----:B------:R-:W-:Y:S01]  /*92a0*/  R2UR UR7, R11 ;  /* 0x000000000b0772ca */ /* 0x000fe200000e0000 */
[----:B------:R-:W-:Y:S02]  /*92b0*/  WARPGROUP.DEPBAR.LE gsb0, 0x0 ;  /* 0x00008000000079c5 */ /* 0x000fe40000010000 */
[----:B------:R-:W-:-:S10]  /*92c0*/  WARPGROUP.ARRIVE ;  /* 0x00000000000079c5 */ /* 0x000fd40000000000 */
[----:B------:R-:W-:Y:S03]  /*92d0*/  HGMMA.64x64x16.F32 R24, gdesc[UR4], R24, gsb0 ;  /* 0x00e00000041879f0 */ /* 0x000fe60008000818 */
[----:B------:R-:W-:Y:S02]  /*92e0*/  WARPGROUP.DEPBAR.LE gsb0, 0x0 ;  /* 0x00008000000079c5 */ /* 0x000fe40000010000 */
[----:B------:R-:W-:Y:S05]  /*92f0*/  @!P0 BRA `(.L_x_682) ;  /* 0x0000000000048947 */ /* 0x000fea0003800000 */
[----:B------:R-:W-:Y:S01]  /*9300*/  BPT.TRAP 0x1 ;  /* 0x000000040000795c */ /* 0x000fe20000300000 */
.L_x_682:
[----:B------:R-:W-:Y:S01]  /*9310*/  IMAD R3, R215, -0x40, R168 ;  /* 0xffffffc0d7037824 */ /* 0x000fe200078e02a8 */
[----:B------:R-:W-:-:S04]  /*9320*/  ULDC UR4, c[0x0][0x988] ;  /* 0x0002620000047ab9 */ /* 0x000fc80000000800 */
[----:B------:R-:W-:-:S04]  /*9330*/  IADD3 R3, -R214, 0x40, R3 ;  /* 0x00000040d6037810 */ /* 0x000fc80007ffe103 */
[C---:B------:R-:W-:Y:S02]  /*9340*/  ISETP.GT.AND P5, PT, R3.reuse, RZ, PT ;  /* 0x000000ff0300720c */ /* 0x040fe40003fa4270 */
[C---:B------:R-:W-:Y:S02]  /*9350*/  ISETP.GT.AND P4, PT, R3.reuse, 0x1, PT ;  /* 0x000000010300780c */ /* 0x040fe40003f84270 */
[----:B------:R-:W-:Y:S02]  /*9360*/  ISETP.GT.AND P3, PT, R3, 0x8, PT ;  /* 0x000000080300780c */ /* 0x000fe40003f64270 */
[----:B------:R-:W-:Y:S02]  /*9370*/  FSEL R24, R24, -INF , P5 ;  /* 0xff80000018187808 */ /* 0x000fe40002800000 */
[----:B------:R-:W-:Y:S02]  /*9380*/  FSEL R25, R25, -INF , P4 ;  /* 0xff80000019197808 */ /* 0x000fe40002000000 */
[----:B------:R-:W-:-:S02]  /*9390*/  ISETP.GT.AND P2, PT, R3, 0x9, PT ;  /* 0x000000090300780c */ /* 0x000fc40003f44270 */
[----:B------:R-:W-:Y:S02]  /*93a0*/  FSEL R28, R28, -INF , P3 ;  /* 0xff8000001c1c7808 */ /* 0x000fe40001800000 */
[----:B------:R-:W-:Y:S02]  /*93b0*/  FMNMX.FTZ R11, R24, R25, !PT ;  /* 0x00000019180b7209 */ /* 0x000fe40007810000 */
[----:B------:R-:W-:Y:S02]  /*93c0*/  ISETP.GT.AND P1, PT, R3, 0x10, PT ;  /* 0x000000100300780c */ /* 0x000fe40003f24270 */
[----:B------:R-:W-:Y:S02]  /*93d0*/  FSEL R20, R29, -INF , P2 ;  /* 0xff8000001d147808 */ /* 0x000fe40001000000 */
        /* <DEDUP_REMOVED lines=9> */
[C---:B------:R-:W-:Y:S02]  /*9470*/  ISETP.GT.AND P4, PT, R3.reuse, 0x19, PT ;  /* 0x000000190300780c */ /* 0x040fe40003f84270 */
        /* <DEDUP_REMOVED lines=38> */
[----:B------:R-:W-:Y:S02]  /*96e0*/  FMNMX.FTZ R3, R30, R3, !PT ;  /* 0x000000031e037209 */ /* 0x000fe40007810000 */
[----:B------:R-:W-:Y:S01]  /*96f0*/  FSEL R46, R46, -INF , P1 ;  /* 0xff8000002e2e7808 */ /* 0x000fe20000800000 */
[----:B------:R-:W1:Y:S01]  /*9700*/  SHFL.BFLY PT, R0, R21, 0x2, 0x1f ;  /* 0x0c401f0015007f89 */ /* 0x000e6200000e0000 */
        /* <DEDUP_REMOVED lines=8> */
[----:B------:R-:W-:-:S02]  /*9790*/  FSEL R74, R55, -INF , P2 ;  /* 0xff800000374a7808 */ /* 0x000fc40001000000 */
[----:B------:R-:W-:-:S04]  /*97a0*/  FMNMX.FTZ R11, R40, R11, !PT ;  /* 0x0000000b280b7209 */ /* 0x000fc80007810000 */
[----:B------:R-:W-:Y:S02]  /*97b0*/  FMNMX.FTZ R11, R42, R11, !PT ;  /* 0x0000000b2a0b7209 */ /* 0x000fe40007810000 */
[----:B-1----:R-:W-:Y:S02]  /*97c0*/  FMNMX.FTZ R29, R21, R0, !PT ;  /* 0x00000000151d7209 */ /* 0x002fe40007810000 */
[----:B------:R-:W-:-:S03]  /*97d0*/  FMNMX.FTZ R11, R44, R11, !PT ;  /* 0x0000000b2c0b7209 */ /* 0x000fc60007810000 */
[----:B------:R-:W1:Y:S01]  /*97e0*/  SHFL.BFLY PT, R0, R29, 0x1, 0x1f ;  /* 0x0c201f001d007f89 */ /* 0x000e6200000e0000 */
[----:B------:R-:W-:-:S04]  /*97f0*/  FMNMX.FTZ R11, R46, R11, !PT ;  /* 0x0000000b2e0b7209 */ /* 0x000fc80007810000 */
[----:B------:R-:W-:-:S04]  /*9800*/  FMNMX.FTZ R11, R48, R11, !PT ;  /* 0x0000000b300b7209 */ /* 0x000fc80007810000 */
[----:B------:R-:W-:Y:S02]  /*9810*/  FMNMX.FTZ R11, R50, R11, !PT ;  /* 0x0000000b320b7209 */ /* 0x000fe40007810000 */
[----:B-1----:R-:W-:-:S04]  /*9820*/  FMNMX.FTZ R0, R29, R0, !PT ;  /* 0x000000001d007209 */ /* 0x002fc80007810000 */
[C---:B------:R-:W-:Y:S01]  /*9830*/  FSETP.NEU.FTZ.AND P1, PT, R0.reuse, -INF , PT ;  /* 0xff8000000000780b */ /* 0x040fe20003f3d000 */
[----:B------:R-:W-:-:S05]  /*9840*/  FMUL.FTZ R21, R0, R3 ;  /* 0x0000000300157220 */ /* 0x000fca0000410000 */
[----:B------:R-:W-:-:S05]  /*9850*/  FSEL R29, R21, RZ, P1 ;  /* 0x000000ff151d7208 */ /* 0x000fca0000800000 */
[-CC-:B------:R-:W-:Y:S01]  /*9860*/  FFMA.FTZ R21, R24, R3.reuse, -R29.reuse ;  /* 0x0000000318157223 */ /* 0x180fe2000001081d */
[----:B------:R-:W-:Y:S01]  /*9870*/  FSEL R24, R51, -INF , P4 ;  /* 0xff80000033187808 */ /* 0x000fe20002000000 */
[-CC-:B------:R-:W-:Y:S01]  /*9880*/  FFMA.FTZ R31, R20, R3.reuse, -R29.reuse ;  /* 0x00000003141f7223 */ /* 0x180fe2000001081d */
[--C-:B------:R-:W-:Y:S01]  /*9890*/  FFMA.FTZ R25, R25, R3, -R29.reuse ;  /* 0x0000000319197223 */ /* 0x100fe2000001081d */
[----:B------:R-:W-:Y:S01]  /*98a0*/  MUFU.EX2 R152, R21 ;  /* 0x0000001500987308 */ /* 0x000fe20000000800 */
[----:B------:R-:W-:Y:S01]  /*98b0*/  FMNMX.FTZ R11, R24, R11, !PT ;  /* 0x0000000b180b7209 */ /* 0x000fe20007810000 */
[-CC-:B------:R-:W-:Y:S01]  /*98c0*/  FFMA.FTZ R28, R28, R3.reuse, -R29.reuse ;  /* 0x000000031c1c7223 */ /* 0x180fe2000001081d */
[-CC-:B------:R-:W-:Y:S01]  /*98d0*/  FFMA.FTZ R32, R32, R3.reuse, -R29.reuse ;  /* 0x0000000320207223 */ /* 0x180fe2000001081d */
[--C-:B------:R-:W-:Y:S01]  /*98e0*/  FFMA.FTZ R58, R58, R3, -R29.reuse ;  /* 0x000000033a3a7223 */ /* 0x100fe2000001081d */
[----:B------:R-:W-:Y:S01]  /*98f0*/  FMNMX.FTZ R11, R54, R11, !PT ;  /* 0x0000000b360b7209 */ /* 0x000fe20007810000 */
[-CC-:B------:R-:W-:Y:S01]  /*9900*/  FFMA.FTZ R36, R36, R3.reuse, -R29.reuse ;  /* 0x0000000324247223 */ /* 0x180fe2000001081d */
[--C-:B------:R-:W-:Y:S01]  /*9910*/  FFMA.FTZ R60, R60, R3, -R29.reuse ;  /* 0x000000033c3c7223 */ /* 0x100fe2000001081d */
[----:B------:R-:W1:Y:S01]  /*9920*/  MUFU.EX2 R25, R25 ;  /* 0x0000001900197308 */ /* 0x000e620000000800 */
[----:B------:R-:W-:Y:S01]  /*9930*/  FMNMX.FTZ R11, R74, R11, !PT ;  /* 0x0000000b4a0b7209 */ /* 0x000fe20007810000 */
[-CC-:B------:R-:W-:Y:S01]  /*9940*/  FFMA.FTZ R62, R62, R3.reuse, -R29.reuse ;  /* 0x000000033e3e7223 */ /* 0x180fe2000001081d */
[-CC-:B------:R-:W-:Y:S01]  /*9950*/  FFMA.FTZ R64, R64, R3.reuse, -R29.reuse ;  /* 0x0000000340407223 */ /* 0x180fe2000001081d */
[-CC-:B------:R-:W-:Y:S01]  /*9960*/  FFMA.FTZ R66, R66, R3.reuse, -R29.reuse ;  /* 0x0000000342427223 */ /* 0x180fe2000001081d */
[-CC-:B------:R-:W-:Y:S01]  /*9970*/  FFMA.FTZ R68, R68, R3.reuse, -R29.reuse ;  /* 0x0000000344447223 */ /* 0x180fe2000001081d */
[----:B------:R-:W2:Y:S01]  /*9980*/  SHFL.BFLY PT, R20, R11, 0x2, 0x1f ;  /* 0x0c401f000b147f89 */ /* 0x000ea200000e0000 */
[-CC-:B------:R-:W-:Y:S01]  /*9990*/  FFMA.FTZ R70, R70, R3.reuse, -R29.reuse ;  /* 0x0000000346467223 */ /* 0x180fe2000001081d */
[----:B------:R-:W-:Y:S01]  /*99a0*/  MUFU.EX2 R28, R28 ;  /* 0x0000001c001c7308 */ /* 0x000fe20000000800 */
[-CC-:B------:R-:W-:Y:S01]  /*99b0*/  FFMA.FTZ R72, R72, R3.reuse, -R29.reuse ;  /* 0x0000000348487223 */ /* 0x180fe2000001081d */
[-CC-:B------:R-:W-:Y:S01]  /*99c0*/  FFMA.FTZ R52, R52, R3.reuse, -R29.reuse ;  /* 0x0000000334347223 */ /* 0x180fe2000001081d */
[----:B------:R-:W-:-:S05]  /*99d0*/  FFMA.FTZ R29, R76, R3, -R29 ;  /* 0x000000034c1d7223 */ /* 0x000fca000001081d */
[----:B------:R-:W3:Y:S01]  /*99e0*/  MUFU.EX2 R31, R31 ;  /* 0x0000001f001f7308 */ /* 0x000ee20000000800 */
[----:B-1----:R-:W-:Y:S01]  /*99f0*/  FADD.FTZ R43, R152, R25 ;  /* 0x00000019982b7221 */ /* 0x002fe20000010000 */
[----:B------:R-:W-:-:S06]  /*9a00*/  F2FP.F16.F32.PACK_AB R152, R25, R152 ;  /* 0x000000981998723e */ /* 0x000fcc00000000ff */
[----:B------:R-:W-:Y:S01]  /*9a10*/  MUFU.EX2 R32, R32 ;  /* 0x0000002000207308 */ /* 0x000fe20000000800 */
[----:B--2---:R-:W-:-:S07]  /*9a20*/  FMNMX.FTZ R21, R11, R20, !PT ;  /* 0x000000140b157209 */ /* 0x004fce0007810000 */
[----:B------:R-:W1:Y:S01]  /*9a30*/  MUFU.EX2 R33, R58 ;  /* 0x0000003a00217308 */ /* 0x000e620000000800 */
[----:B---3--:R-:W-:Y:S01]  /*9a40*/  F2FP.F16.F32.PACK_AB R154, R31, R28 ;  /* 0x0000001c1f9a723e */ /* 0x008fe200000000ff */
[----:B------:R-:W2:Y:S06]  /*9a50*/  SHFL.BFLY PT, R20, R21, 0x1, 0x1f ;  /* 0x0c201f0015147f89 */ /* 0x000eac00000e0000 */
[----:B------:R-:W-:Y:S08]  /*9a60*/  MUFU.EX2 R36, R36 ;  /* 0x0000002400247308 */ /* 0x000ff00000000800 */
[----:B------:R-:W3:Y:S01]  /*9a70*/  MUFU.EX2 R35, R60 ;  /* 0x0000003c00237308 */ /* 0x000ee20000000800 */
[----:B-1----:R-:W-:-:S07]  /*9a80*/  F2FP.F16.F32.PACK_AB R156, R33, R32 ;  /* 0x00000020219c723e */ /* 0x002fce00000000ff */
[----:B------:R-:W-:Y:S01]  /*9a90*/  MUFU.EX2 R62, R62 ;  /* 0x0000003e003e7308 */ /* 0x000fe20000000800 */
[----:B--2---:R-:W-:-:S04]  /*9aa0*/  FMNMX.FTZ R20, R21, R20, !PT ;  /* 0x0000001415147209 */ /* 0x004fc80007810000 */
[C---:B------:R-:W-:Y:S01]  /*9ab0*/  FSETP.NEU.FTZ.AND P1, PT, R20.reuse, -INF , PT ;  /* 0xff8000001400780b */ /* 0x040fe20003f3d000 */
[----:B------:R-:W-:Y:S02]  /*9ac0*/  FMUL.FTZ R39, R20, R3 ;  /* 0x0000000314277220 */ /* 0x000fe40000410000 */
[----:B------:R-:W1:Y:S01]  /*9ad0*/  MUFU.EX2 R11, R64 ;  /* 0x00000040000b7308 */ /* 0x000e620000000800 */
[----:B---3--:R-:W-:Y:S02]  /*9ae0*/  F2FP.F16.F32.PACK_AB R158, R35, R36 ;  /* 0x00000024239e723e */ /* 0x008fe400000000ff */
[----:B------:R-:W-:-:S05]  /*9af0*/  FSEL R39, R39, RZ, P1 ;  /* 0x000000ff27277208 */ /* 0x000fca0000800000 */
[----:B------:R-:W-:Y:S01]  /*9b00*/  MUFU.EX2 R66, R66 ;  /* 0x0000004200427308 */ /* 0x000fe20000000800 */
[-CC-:B------:R-:W-:Y:S01]  /*9b10*/  FFMA.FTZ R26, R26, R3.reuse, -R39.reuse ;  /* 0x000000031a1a7223 */ /* 0x180fe20000010827 */
[-CC-:B------:R-:W-:Y:S01]  /*9b20*/  FFMA.FTZ R27, R27, R3.reuse, -R39.reuse ;  /* 0x000000031b1b7223 */ /* 0x180fe20000010827 */
[-CC-:B------:R-:W-:Y:S01]  /*9b30*/  FFMA.FTZ R30, R30, R3.reuse, -R39.reuse ;  /* 0x000000031e1e7223 */ /* 0x180fe20000010827 */
[-CC-:B------:R-:W-:Y:S01]  /*9b40*/  FFMA.FTZ R10, R10, R3.reuse, -R39.reuse ;  /* 0x000000030a0a7223 */ /* 0x180fe20000010827 */
[-CC-:B------:R-:W-:Y:S01]  /*9b50*/  FFMA.FTZ R34, R34, R3.reuse, -R39.reuse ;  /* 0x0000000322227223 */ /* 0x180fe20000010827 */
[-CC-:B------:R-:W-:Y:S01]  /*9b60*/  FFMA.FTZ R12, R12, R3.reuse, -R39.reuse ;  /* 0x000000030c0c7223 */ /* 0x180fe20000010827 */
[-CC-:B------:R-:W-:Y:S01]  /*9b70*/  FFMA.FTZ R38, R38, R3.reuse, -R39.reuse ;  /* 0x0000000326267223 */ /* 0x180fe20000010827 */
        /* <DEDUP_REMOVED lines=8> */
[----:B------:R-:W2:Y:S01]  /*9c00*/  MUFU.EX2 R27, R27 ;  /* 0x0000001b001b7308 */ /* 0x000ea20000000800 */
[-CC-:B------:R-:W-:Y:S01]  /*9c10*/  FFMA.FTZ R54, R54, R3.reuse, -R39.reuse ;  /* 0x0000000336367223 */ /* 0x180fe20000010827 */
[----:B------:R-:W-:Y:S01]  /*9c20*/  FFMA.FTZ R39, R74, R3, -R39 ;  /* 0x000000034a277223 */ /* 0x000fe20000010827 */
[----:B-1----:R-:W-:-:S05]  /*9c30*/  F2FP.F16.F32.PACK_AB R160, R11, R62 ;  /* 0x0000003e0ba0723e */ /* 0x002fca00000000ff */
[----:B------:R-:W1:Y:S08]  /*9c40*/  MUFU.EX2 R30, R30 ;  /* 0x0000001e001e7308 */ /* 0x000e700000000800 */
[----:B------:R3:W4:Y:S01]  /*9c50*/  MUFU.EX2 R155, R10 ;  /* 0x0000000a009b7308 */ /* 0x0007220000000800 */
[----:B--2---:R-:W-:-:S07]  /*9c60*/  F2FP.F16.F32.PACK_AB R153, R27, R26 ;  /* 0x0000001a1b99723e */ /* 0x004fce00000000ff */
[----:B------:R-:W2:Y:S01]  /*9c70*/  MUFU.EX2 R34, R34 ;  /* 0x0000002200227308 */ /* 0x000ea20000000800 */
[----:B---3--:R-:W-:-:S05]  /*9c80*/  VIADD R10, R14, 0x28c40 ;  /* 0x00028c400e0a7836 */ /* 0x008fca0000000000 */
[----:B------:R-:W-:Y:S02]  /*9c90*/  PRMT R10, R193, 0x654, R10 ;  /* 0x00000654c10a7816 */ /* 0x000fe4000000000a */
[----:B------:R3:W5:Y:S02]  /*9ca0*/  MUFU.EX2 R157, R12 ;  /* 0x0000000c009d7308 */ /* 0x0007640000000800 */
[----:B------:R2:W-:Y:S06]  /*9cb0*/  SYNCS.ARRIVE.TRANS64.RED.A1T0 RZ, [R10+URZ], RZ ;  /* 0x000000ff0aff79a7 */ /* 0x0005ec000810043f */
[----:B------:R-:W0:Y:S01]  /*9cc0*/  MUFU.EX2 R38, R38 ;  /* 0x0000002600267308 */ /* 0x000e220000000800 */
[----:B---3--:R-:W-:Y:S01]  /*9cd0*/  FADD.FTZ R12, R28, R43 ;  /* 0x0000002b1c0c7221 */ /* 0x008fe20000010000 */
[----:B------:R-:W-:-:S03]  /*9ce0*/  FADD.FTZ R43, R26, R27 ;  /* 0x0000001b1a2b7221 */ /* 0x000fc60000010000 */
[----:B------:R-:W-:Y:S01]  /*9cf0*/  FADD.FTZ R45, R31, R12 ;  /* 0x0000000c1f2d7221 */ /* 0x000fe20000010000 */
[----:B-1----:R-:W-:Y:S02]  /*9d00*/  FADD.FTZ R12, R30, R43 ;  /* 0x0000002b1e0c7221 */ /* 0x002fe40000010000 */
[----:B------:R1:W3:Y:S08]  /*9d10*/  MUFU.EX2 R159, R40 ;  /* 0x00000028009f7308 */ /* 0x0002f00000000800 */
[----:B------:R-:W3:Y:S01]  /*9d20*/  MUFU.EX2 R42, R42 ;  /* 0x0000002a002a7308 */ /* 0x000ee20000000800 */
[----:B-1----:R-:W-:Y:S01]  /*9d30*/  FADD.FTZ R40, R32, R45 ;  /* 0x0000002d20287221 */ /* 0x002fe20000010000 */
[C---:B----4-:R-:W-:Y:S01]  /*9d40*/  FADD.FTZ R45, R155.reuse, R12 ;  /* 0x0000000c9b2d7221 */ /* 0x050fe20000010000 */
[----:B------:R-:W-:Y:S01]  /*9d50*/  F2FP.F16.F32.PACK_AB R155, R155, R30 ;  /* 0x0000001e9b9b723e */ /* 0x000fe200000000ff */
[----:B------:R-:W-:Y:S01]  /*9d60*/  BAR.SYNC.DEFER_BLOCKING 0xf, 0x100 ;  /* 0x03c4000000007b1d */ /* 0x000fe20000010000 */
[----:B------:R-:W-:Y:S01]  /*9d70*/  FADD.FTZ R47, R33, R40 ;  /* 0x00000028212f7221 */ /* 0x000fe20000010000 */
[----:B--2---:R-:W-:-:S03]  /*9d80*/  FADD.FTZ R10, R34, R45 ;  /* 0x0000002d220a7221 */ /* 0x004fc60000010000 */
[----:B------:R-:W-:Y:S01]  /*9d90*/  FADD.FTZ R12, R36, R47 ;  /* 0x0000002f240c7221 */ /* 0x000fe20000010000 */
[----:B------:R-:W1:Y:S01]  /*9da0*/  MUFU.EX2 R161, R44 ;  /* 0x0000002c00a17308 */ /* 0x000e620000000800 */
[C---:B-----5:R-:W-:Y:S01]  /*9db0*/  FADD.FTZ R25, R157.reuse, R10 ;  /* 0x0000000a9d197221 */ /* 0x060fe20000010000 */
[----:B------:R-:W-:Y:S01]  /*9dc0*/  F2FP.F16.F32.PACK_AB R157, R157, R34 ;  /* 0x000000229d9d723e */ /* 0x000fe200000000ff */
[----:B------:R-:W-:Y:S02]  /*9dd0*/  FADD.FTZ R45, R35, R12 ;  /* 0x0000000c232d7221 */ /* 0x000fe40000010000 */
[----:B0-----:R-:W-:Y:S02]  /*9de0*/  FADD.FTZ R10, R38, R25 ;  /* 0x00000019260a7221 */ /* 0x001fe40000010000 */
[----:B------:R-:W-:Y:S01]  /*9df0*/  FADD.FTZ R12, R62, R45 ;  /* 0x0000002d3e0c7221 */ /* 0x000fe20000010000 */
[----:B------:R-:W0:Y:S01]  /*9e00*/  MUFU.EX2 R46, R46 ;  /* 0x0000002e002e7308 */ /* 0x000e220000000800 */
[C---:B---3--:R-:W-:Y:S01]  /*9e10*/  FADD.FTZ R25, R159.reuse, R10 ;  /* 0x0000000a9f197221 */ /* 0x048fe20000010000 */
[----:B------:R-:W-:Y:S01]  /*9e20*/  F2FP.F16.F32.PACK_AB R159, R159, R38 ;  /* 0x000000269f9f723e */ /* 0x000fe200000000ff */
[----:B------:R-:W-:-:S02]  /*9e30*/  FADD.FTZ R31, R11, R12 ;  /* 0x0000000c0b1f7221 */ /* 0x000fc40000010000 */
[----:B------:R-:W-:-:S03]  /*9e40*/  FADD.FTZ R10, R42, R25 ;  /* 0x000000192a0a7221 */ /* 0x000fc60000010000 */
[----:B------:R-:W2:Y:S01]  /*9e50*/  MUFU.EX2 R37, R68 ;  /* 0x0000004400257308 */ /* 0x000ea20000000800 */
[C---:B-1----:R-:W-:Y:S01]  /*9e60*/  FADD.FTZ R11, R161.reuse, R10 ;  /* 0x0000000aa10b7221 */ /* 0x042fe20000010000 */
[----:B------:R-:W-:Y:S01]  /*9e70*/  FADD.FTZ R10, R66, R31 ;  /* 0x0000001f420a7221 */ /* 0x000fe20000010000 */
[----:B------:R-:W-:Y:S01]  /*9e80*/  F2FP.F16.F32.PACK_AB R161, R161, R42 ;  /* 0x0000002aa1a1723e */ /* 0x000fe200000000ff */
[----:B------:R1:W-:Y:S04]  /*9e90*/  STSM.16.M88.4 [R217+0x26800], R152 ;  /* 0x02680098d9007844 */ /* 0x0003e80000000200 */
[----:B------:R-:W3:Y:S01]  /*9ea0*/  MUFU.EX2 R41, R48 ;  /* 0x0000003000297308 */ /* 0x000ee20000000800 */
[----:B0-----:R-:W-:Y:S01]  /*9eb0*/  FADD.FTZ R12, R46, R11 ;  /* 0x0000000b2e0c7221 */ /* 0x001fe20000010000 */
[----:B------:R1:W-:Y:S06]  /*9ec0*/  STSM.16.M88.4 [R218], R156 ;  /* 0x0000009cda007844 */ /* 0x0003ec0000000200 */
[----:B------:R-:W-:Y:S01]  /*9ed0*/  MUFU.EX2 R70, R70 ;  /* 0x0000004600467308 */ /* 0x000fe20000000800 */
[C---:B--2---:R-:W-:Y:S01]  /*9ee0*/  F2FP.F16.F32.PACK_AB R162, R37.reuse, R66 ;  /* 0x0000004225a2723e */ /* 0x044fe200000000ff */
[----:B------:R-:W-:-:S06]  /*9ef0*/  FADD.FTZ R37, R37, R10 ;  /* 0x0000000a25257221 */ /* 0x000fcc0000010000 */
[----:B------:R-:W0:Y:S01]  /*9f00*/  MUFU.EX2 R21, R72 ;  /* 0x0000004800157308 */ /* 0x000e220000000800 */
[C---:B---3--:R-:W-:Y:S01]  /*9f10*/  F2FP.F16.F32.PACK_AB R163, R41.reuse, R46 ;  /* 0x0000002e29a3723e */ /* 0x048fe200000000ff */
[----:B------:R-:W-:-:S04]  /*9f20*/  FADD.FTZ R41, R41, R12 ;  /* 0x0000000c29297221 */ /* 0x000fc80000010000 */
[----:B------:R1:W-:Y:S02]  /*9f30*/  STSM.16.M88.4 [R220], R160 ;  /* 0x000000a0dc007844 */ /* 0x0003e40000000200 */
        /* <DEDUP_REMOVED lines=9> */
[----:B------:R-:W-:Y:S02]  /*9fd0*/  FADD.FTZ R43, R43, R50 ;  /* 0x000000322b2b7221 */ /* 0x000fe40000010000 */
[----:B------:R-:W-:Y:S01]  /*9fe0*/  MUFU.EX2 R54, R54 ;  /* 0x0000003600367308 */ /* 0x000fe20000000800 */
[----:B0-----:R-:W-:-:S07]  /*9ff0*/  FADD.FTZ R10, R52, R21 ;  /* 0x00000015340a7221 */ /* 0x001fce0000010000 */
[----:B------:R-:W0:Y:S01]  /*a000*/  MUFU.EX2 R39, R39 ;  /* 0x0000002700277308 */ /* 0x000e220000000800 */
[C---:B---3--:R-:W-:Y:S01]  /*a010*/  F2FP.F16.F32.PACK_AB R166, R29.reuse, R52 ;  /* 0x000000341da6723e */ /* 0x048fe200000000ff */
[----:B------:R-:W-:Y:S01]  /*a020*/  FADD.FTZ R10, R29, R10 ;  /* 0x0000000a1d0a7221 */ /* 0x000fe20000010000 */
[----:B0-----:R-:W-:Y:S01]  /*a030*/  F2FP.F16.F32.PACK_AB R167, R39, R54 ;  /* 0x0000003627a7723e */ /* 0x001fe200000000ff */
[----:B------:R-:W-:-:S04]  /*a040*/  FADD.FTZ R54, R54, R43 ;  /* 0x0000002b36367221 */ /* 0x000fc80000010000 */
[----:B------:R1:W-:Y:S01]  /*a050*/  STSM.16.M88.4 [R219], R164 ;  /* 0x000000a4db007844 */ /* 0x0003e20000000200 */
[----:B------:R-:W-:Y:S01]  /*a060*/  FADD.FTZ R11, R39, R54 ;  /* 0x00000036270b7221 */ /* 0x000fe20000010000 */
[----:B------:R-:W-:Y:S06]  /*a070*/  @!P0 BRA `(.L_x_683) ;  /* 0x0000000000048947 */ /* 0x000fec0003800000 */
[----:B------:R-:W-:Y:S01]  /*a080*/  BPT.TRAP 0x1 ;  /* 0x000000040000795c */ /* 0x000fe20000300000 */
.L_x_683:
[----:B------:R0:W2:Y:S01]  /*a090*/  SYNCS.PHASECHK.TRANS64.TRYWAIT P1, [R14+URZ+0x28c50], R15 ;  /* 0x028c500f0e0075a7 */ /* 0x0000a2000802017f */
[----:B------:R-:W-:Y:S05]  /*a0a0*/  @!P0 BRA `(.L_x_684) ;  /* 0x0000000000048947 */ /* 0x000fea0003800000 */
[----:B------:R-:W-:Y:S01]  /*a0b0*/  BPT.TRAP 0x1 ;  /* 0x000000040000795c */ /* 0x000fe20000300000 */
.L_x_684:
[----:B------:R-:W-:Y:S01]  /*a0c0*/  LOP3.LUT R12, R56, 0x2000000, RZ, 0xfc, !PT ;  /* 0x02000000380c7812 */ /* 0x000fe200078efcff */
[----:B------:R-:W-:Y:S01]  /*a0d0*/  ULDC UR36, c[0x0][0x988] ;  /* 0x0002620000247ab9 */ /* 0x000fe20000000800 */
[----:B------:R-:W-:Y:S01]  /*a0e0*/  BSSY B0, `(.L_x_685) ;  /* 0x0000006000007945 */ /* 0x000fe20003800000 */
[----:B------:R-:W-:Y:S02]  /*a0f0*/  IMAD.MOV.U32 R25, RZ, RZ, 0x40000040 ;  /* 0x40000040ff197424 */ /* 0x000fe400078e00ff */
[----:B------:R-:W-:Y:S01]  /*a100*/  IMAD R24, R18, 0x1000, R12 ;  /* 0x0000100012187824 */ /* 0x000fe200078e020c */
[----:B--2---:R-:W-:Y:S06]  /*a110*/  @P1 BRA `(.L_x_686) ;  /* 0x0000000000081947 */ /* 0x004fec0003800000 */
[----:B------:R-:W2:Y:S02]  /*a120*/  SYNCS.PHASECHK.TRANS64.TRYWAIT P1, [R14+URZ+0x28c50], R15 ;  /* 0x028c500f0e0075a7 */ /* 0x000ea4000802017f */
[----:B--2---:R-:W-:Y:S05]  /*a130*/  @!P1 BRA `(.L_x_687) ;  /* 0x000000d400449947 */ /* 0x004fea0003800000 */
.L_x_686:
[----:B------:R-:W-:Y:S05]  /*a140*/  BSYNC B0 ;  /* 0x0000000000007941 */ /* 0x000fea0003800000 */
.L_x_685:
[C---:B------:R-:W-:Y:S01]  /*a150*/  R2UR UR6, R24.reuse ;  /* 0x00000000180672ca */ /* 0x040fe200000e0000 */
[C---:B------:R-:W-:Y:S01]  /*a160*/  VIADD R26, R24.reuse, 0x80 ;  /* 0x00000080181a7836 */ /* 0x040fe20000000000 */
[----:B------:R-:W-:Y:S01]  /*a170*/  R2UR UR7, R25 ;  /* 0x00000000190772ca */ /* 0x000fe200000e0000 */
[----:B------:R-:W-:Y:S01]  /*a180*/  IMAD.MOV.U32 R27, RZ, RZ, 0x40000040 ;  /* 0x40000040ff1b7424 */ /* 0x000fe200078e00ff */
[C---:B------:R-:W-:Y:S01]  /*a190*/  IADD3 R28, R24.reuse, 0x100, RZ ;  /* 0x00000100181c7810 */ /* 0x040fe20007ffe0ff */
[----:B------:R-:W-:Y:S01]  /*a1a0*/  VIADD R24, R24, 0x180 ;  /* 0x0000018018187836 */ /* 0x000fe20000000000 */
[----:B------:R-:W-:Y:S01]  /*a1b0*/  R2UR UR10, R26 ;  /* 0x000000001a0a72ca */ /* 0x000fe200000e0000 */
[----:B------:R-:W-:Y:S01]  /*a1c0*/  IMAD.MOV.U32 R29, RZ, RZ, 0x40000040 ;  /* 0x40000040ff1d7424 */ /* 0x000fe200078e00ff */
[----:B------:R-:W-:Y:S01]  /*a1d0*/  R2UR UR11, R27 ;  /* 0x000000001b0b72ca */ /* 0x000fe200000e0000 */
[----:B------:R-:W-:Y:S01]  /*a1e0*/  IMAD.MOV.U32 R25, RZ, RZ, 0x40000040 ;  /* 0x40000040ff197424 */ /* 0x000fe200078e00ff */
[----:B------:R-:W-:-:S02]  /*a1f0*/  R2UR UR14, R28 ;  /* 0x000000001c0e72ca */ /* 0x000fc400000e0000 */
[----:B------:R-:W-:Y:S02]  /*a200*/  R2UR UR15, R29 ;  /* 0x000000001d0f72ca */ /* 0x000fe400000e0000 */
[----:B------:R-:W-:Y:S02]  /*a210*/  R2UR UR18, R24 ;  /* 0x00000000181272ca */ /* 0x000fe400000e0000 */
[----:B------:R-:W-:Y:S02]  /*a220*/  R2UR UR19, R25 ;  /* 0x00000000191372ca */ /* 0x000fe400000e0000 */
[----:B------:R-:W-:-:S06]  /*a230*/  WARPGROUP.ARRIVE ;  /* 0x00000000000079c5 */ /* 0x000fcc0000000000 */
[----:B------:R-:W-:Y:S03]  /*a240*/  HGMMA.64x256x16.F32 R24, R152, gdesc[UR4].tnspB, RZ, !UPT, gsb0 ;  /* 0x43e0000498187df0 */ /* 0x000fe6000c0008ff */
[----:B------:R-:W-:Y:S02]  /*a250*/  WARPGROUP.DEPBAR.LE gsb0, 0x0 ;  /* 0x00008000000079c5 */ /* 0x000fe40000010000 */
[----:B------:R-:W-:-:S15]  /*a260*/  WARPGROUP.ARRIVE ;  /* 0x00000000000079c5 */ /* 0x000fde0000000000 */
[----:B------:R-:W-:-:S08]  /*a270*/  NOP ;  /* 0x0000000000007918 */ /* 0x000fd00000000000 */
[----:B------:R-:W-:Y:S03]  /*a280*/  HGMMA.64x256x16.F32 R24, R156, gdesc[UR8].tnspB, R24, gsb0 ;  /* 0x43e000089c187df0 */ /* 0x000fe60008000818 */
        /* <DEDUP_REMOVED lines=14> */
[----:B---3--:R-:W3:Y:S02]  /*a370*/  FENCE.VIEW.ASYNC.S ;  /* 0x00000000000073c6 */ /* 0x008ee40000000000 */
[----:B---3--:R-:W-:Y:S01]  /*a380*/  NOP ;  /* 0x0000000000007918 */ /* 0x008fe20000000000 */
[----:B------:R-:W-:Y:S06]  /*a390*/  BAR.ARV 0xe, 0x100 ;  /* 0x0384000000007b1d */ /* 0x000fec0000002000 */
[----:B------:R-:W-:Y:S05]  /*a3a0*/  @!P0 BRA `(.L_x_688) ;  /* 0x0000000000048947 */ /* 0x000fea0003800000 */
[----:B------:R-:W-:Y:S01]  /*a3b0*/  BPT.TRAP 0x1 ;  /* 0x000000040000795c */ /* 0x000fe20000300000 */
.L_x_688:
[----:B------:R-:W-:Y:S01]  /*a3c0*/  ISETP.GE.AND P1, PT, R168, 0x41, PT ;  /* 0x00000041a800780c */ /* 0x000fe20003f26270 */
[----:B0-2---:R-:W-:Y:S01]  /*a3d0*/  VIADD R14, R14, 0x28c60 ;  /* 0x00028c600e0e7836 */ /* 0x005fe20000000000 */
[----:B------:R-:W-:Y:S04]  /*a3e0*/  BSSY B0, `(.L_x_689) ;  /* 0x00001af000007945 */ /* 0x000fe80003800000 */
[----:B------:R-:W-:-:S04]  /*a3f0*/  PRMT R14, R193, 0x654, R14 ;  /* 0x00000654c10e7816 */ /* 0x000fc8000000000e */
[----:B------:R0:W-:Y:S03]  /*a400*/  SYNCS.ARRIVE.TRANS64.RED.A1T0 RZ, [R14+URZ], RZ ;  /* 0x000000ff0eff79a7 */ /* 0x0001e6000810043f */
[----:B------:R-:W-:Y:S05]  /*a410*/  @!P1 BRA `(.L_x_690) ;  /* 0x0000001800ac9947 */ /* 0x000fea0003800000 */
[----:B------:R-:W-:Y:S01]  /*a420*/  VIADD R215, R215, 0xfffffffe ;  /* 0xfffffffed7d77836 */ /* 0x000fe20000000000 */
[----:B------:R-:W-:Y:S01]  /*a430*/  MOV R189, R18 ;  /* 0x0000001200bd7202 */ /* 0x000fe20000000f00 */
[----:B------:R-:W-:Y:S02]  /*a440*/  IMAD.MOV.U32 R15, RZ, RZ, R20 ;  /* 0x000000ffff0f7224 */ /* 0x000fe400078e0014 */
[----:B------:R-:W-:-:S07]  /*a450*/  IMAD.MOV.U32 R188, RZ, RZ, R0 ;  /* 0x000000ffffbc7224 */ /* 0x000fce00078e0000 */
.L_x_703:
[----:B------:R-:W-:Y:S02]  /*a460*/  VIADD R18, R189, 0x1 ;  /* 0x00000001bd127836 */ /* 0x000fe40000000000 */
[----:B------:R-:W-:Y:S02]  /*a470*/  IMAD.MOV.U32 R0, RZ, RZ, R215 ;  /* 0x000000ffff007224 */ /* 0x000fe400078e00d7 */
[----:B------:R-:W-:Y:S01]  /*a480*/  VIADD R215, R215, 0xffffffff ;  /* 0xffffffffd7d77836 */ /* 0x000fe20000000000 */
[----:B------:R-:W-:Y:S02]  /*a490*/  ISETP.NE.AND P2, PT, R18, 0x2, PT ;  /* 0x000000021200780c */ /* 0x000fe40003f45270 */
[----:B------:R-:W-:Y:S02]  /*a4a0*/  ISETP.GT.AND P1, PT, R0, RZ, PT ;  /* 0x000000ff0000720c */ /* 0x000fe40003f24270 */
[----:B------:R-:W-:Y:S02]  /*a4b0*/  SEL R0, RZ, 0x1, P2 ;  /* 0x00000001ff007807 */ /* 0x000fe40001000000 */
[----:B------:R-:W-:-:S02]  /*a4c0*/  SEL R18, R18, RZ, P2 ;  /* 0x000000ff12127207 */ /* 0x000fc40001000000 */
[----:B------:R-:W-:Y:S01]  /*a4d0*/  LOP3.LUT R23, R23, R0, RZ, 0x3c, !PT ;  /* 0x0000000017177212 */ /* 0x000fe200078e3cff */
[----:B--2---:R-:W-:Y:S06]  /*a4e0*/  @!P0 BRA `(.L_x_691) ;  /* 0x0000000000048947 */ /* 0x004fec0003800000 */
[----:B------:R-:W-:Y:S01]  /*a4f0*/  BPT.TRAP 0x1 ;  /* 0x000000040000795c */ /* 0x000fe20000300000 */
.L_x_691:
[----:B------:R-:W-:Y:S01]  /*a500*/  IMAD R21, R18, 0x8, R2 ;  /* 0x0000000812157824 */ /* 0x000fe200078e0202 */
[----:B0-----:R-:W-:-:S04]  /*a510*/  SHF.L.U32 R14, R23, 0x1f, RZ ;  /* 0x0000001f170e7819 */ /* 0x001fc800000006ff */
[----:B------:R0:W2:Y:S01]  /*a520*/  SYNCS.PHASECHK.TRANS64.TRYWAIT P2, [R21+URZ+0x28c30], R14 ;  /* 0x028c300e150075a7 */ /* 0x0000a2000804017f */
[----:B------:R-:W-:Y:S05]  /*a530*/  @!P0 BRA `(.L_x_692) ;  /* 0x0000000000048947 */ /* 0x000fea0003800000 */
[----:B------:R-:W-:Y:S01]  /*a540*/  BPT.TRAP 0x1 ;  /* 0x000000040000795c */ /* 0x000fe20000300000 */
.L_x_692:
[----:B------:R-:W-:Y:S01]  /*a550*/  VIADD R0, R2, 0x20400 ;  /* 0x0002040002007836 */ /* 0x000fe20000000000 */
[----:B------:R-:W-:Y:S01]  /*a560*/  BSSY B1, `(.L_x_693) ;  /* 0x0000009000017945 */ /* 0x000fe20003800000 */
[----:B-1----:R-:W-:Y:S02]  /*a570*/  IMAD R156, R18, 0x200, R13 ;  /* 0x00000200129c7824 */ /* 0x002fe400078e020d */
[----:B------:R-:W-:Y:S01]  /*a580*/  IMAD.MOV.U32 R157, RZ, RZ, 0x40000040 ;  /* 0x40000040ff9d7424 */ /* 0x000fe200078e00ff */
[----:B------:R-:W-:-:S04]  /*a590*/  SHF.R.U32.HI R0, RZ, 0x4, R0 ;  /* 0x00000004ff007819 */ /* 0x000fc80000011600 */
[----:B------:R-:W-:-:S04]  /*a5a0*/  LOP3.LUT R0, R0, 0x3fff, RZ, 0xc0, !PT ;  /* 0x00003fff00007812 */ /* 0x000fc800078ec0ff */
[----:B------:R-:W-:Y:S01]  /*a5b0*/  LOP3.LUT R152, R0, 0x10000, RZ, 0xfc, !PT ;  /* 0x0001000000987812 */ /* 0x000fe200078efcff */
[----:B--2---:R-:W-:Y:S06]  /*a5c0*/  @P2 BRA `(.L_x_694) ;  /* 0x0000000000082947 */ /* 0x004fec0003800000 */
[----:B------:R-:W1:Y:S02]  /*a5d0*/  SYNCS.PHASECHK.TRANS64.TRYWAIT P2, [R21+URZ+0x28c30], R14 ;  /* 0x028c300e150075a7 */ /* 0x000e64000804017f */
[----:B-1----:R-:W-:Y:S05]  /*a5e0*/  @!P2 BRA `(.L_x_695) ;  /* 0x000000d0002ca947 */ /* 0x002fea0003800000 */
.L_x_694:
[----:B------:R-:W-:Y:S05]  /*a5f0*/  BSYNC B1 ;  /* 0x0000000000017941 */ /* 0x000fea0003800000 */
.L_x_693:
[----:B------:R-:W-:Y:S01]  /*a600*/  IMAD.MOV.U32 R153, RZ, RZ, 0x40000040 ;  /* 0x40000040ff997424 */ /* 0x000fe200078e00ff */
[----:B------:R-:W-:Y:S01]  /*a610*/  R2UR UR4, R152 ;  /* 0x00000000980472ca */ /* 0x000fe200000e0000 */
[C---:B------:R-:W-:Y:S01]  /*a620*/  VIADD R152, R156.reuse, 0x4 ;  /* 0x000000049c987836 */ /* 0x040fe20000000000 */
[C---:B------:R-:W-:Y:S01]  /*a630*/  R2UR UR6, R156.reuse ;  /* 0x000000009c0672ca */ /* 0x040fe200000e0000 */
[----:B------:R-:W-:Y:S01]  /*a640*/  IMAD.MOV.U32 R155, RZ, RZ, 0x40000040 ;  /* 0x40000040ff9b7424 */ /* 0x000fe200078e00ff */
[----:B------:R-:W-:Y:S01]  /*a650*/  R2UR UR7, R157 ;  /* 0x000000009d0772ca */ /* 0x000fe200000e0000 */
[----:B------:R-:W-:Y:S01]  /*a660*/  IMAD.MOV.U32 R157, RZ, RZ, 0x40000040 ;  /* 0x40000040ff9d7424 */ /* 0x000fe200078e00ff */
[----:B------:R-:W-:Y:S02]  /*a670*/  R2UR UR5, R153 ;  /* 0x00000000990572ca */ /* 0x000fe400000e0000 */
[C---:B------:R-:W-:Y:S01]  /*a680*/  IADD3 R154, R156.reuse, 0x2, RZ ;  /* 0x000000029c9a7810 */ /* 0x040fe20007ffe0ff */
[----:B------:R-:W-:Y:S01]  /*a690*/  VIADD R156, R156, 0x6 ;  /* 0x000000069c9c7836 */ /* 0x000fe20000000000 */
[----:B------:R-:W-:-:S02]  /*a6a0*/  R2UR UR11, R155 ;  /* 0x000000009b0b72ca */ /* 0x000fc400000e0000 */
[----:B------:R-:W-:Y:S02]  /*a6b0*/  R2UR UR10, R154 ;  /* 0x000000009a0a72ca */ /* 0x000fe400000e0000 */
[----:B------:R-:W-:Y:S02]  /*a6c0*/  R2UR UR14, R152 ;  /* 0x00000000980e72ca */ /* 0x000fe400000e0000 */
[----:B------:R-:W-:Y:S02]  /*a6d0*/  R2UR UR15, R153 ;  /* 0x00000000990f72ca */ /* 0x000fe400000e0000 */
[----:B------:R-:W-:Y:S02]  /*a6e0*/  R2UR UR18, R156 ;  /* 0x000000009c1272ca */ /* 0x000fe400000e0000 */
[----:B------:R-:W-:Y:S02]  /*a6f0*/  R2UR UR19, R157 ;  /* 0x000000009d1372ca */ /* 0x000fe400000e0000 */
[----:B------:R-:W-:Y:S01]  /*a700*/  WARPGROUP.ARRIVE ;  /* 0x00000000000079c5 */ /* 0x000fe20000000000 */
[----:B------:R-:W-:-:S02]  /*a710*/  R2UR UR8, R8 ;  /* 0x00000000080872ca */ /* 0x000fc400000e0000 */
[----:B------:R-:W-:Y:S02]  /*a720*/  R2UR UR9, R9 ;  /* 0x00000000090972ca */ /* 0x000fe400000e0000 */
[----:B------:R-:W-:Y:S01]  /*a730*/  R2UR UR12, R6 ;  /* 0x00000000060c72ca */ /* 0x000fe200000e0000 */
[----:B------:R-:W-:Y:S01]  /*a740*/  HGMMA.64x64x16.F32 R152, gdesc[UR4], RZ, !UPT, gsb0 ;  /* 0x00e00000049879f0 */ /* 0x000fe2000c0008ff */
[----:B------:R-:W-:Y:S02]  /*a750*/  R2UR UR13, R7 ;  /* 0x00000000070d72ca */ /* 0x000fe400000e0000 */
[----:B------:R-:W-:Y:S02]  /*a760*/  R2UR UR16, R4 ;  /* 0x00000000041072ca */ /* 0x000fe400000e0000 */
[----:B------:R-:W-:Y:S01]  /*a770*/  R2UR UR17, R5 ;  /* 0x00000000051172ca */ /* 0x000fe200000e0000 */
        /* <DEDUP_REMOVED lines=12> */
.L_x_696:
        /* <DEDUP_REMOVED lines=16> */
[----:B------:R-:W2:Y:S02]  /*a940*/  SHFL.BFLY PT, R3, R0, 0x2, 0x1f ;  /* 0x0c401f0000037f89 */ /* 0x000ea400000e0000 */
[----:B--2---:R-:W-:-:S05]  /*a950*/  FMNMX.FTZ R0, R0, R3, !PT ;  /* 0x0000000300007209 */ /* 0x004fca0007810000 */
[----:B------:R-:W2:Y:S02]  /*a960*/  SHFL.BFLY PT, R3, R0, 0x1, 0x1f ;  /* 0x0c201f0000037f89 */ /* 0x000ea400000e0000 */
[----:B--2---:R-:W-:Y:S01]  /*a970*/  FMNMX.FTZ R0, R0, R3, !PT ;  /* 0x0000000300007209 */ /* 0x004fe20007810000 */
[----:B------:R-:W-:-:S04]  /*a980*/  IMAD.U32 R3, RZ, RZ, UR36 ;  /* 0x00000024ff037e24 */ /* 0x000fc8000f8e00ff */
[C---:B------:R-:W-:Y:S01]  /*a990*/  FMUL.FTZ R20, R0.reuse, R3 ;  /* 0x0000000300147220 */ /* 0x040fe20000410000 */
[----:B------:R-:W-:-:S03]  /*a9a0*/  FADD.FTZ R188, -R0, R188 ;  /* 0x000000bc00bc7221 */ /* 0x000fc60000010100 */
        /* <DEDUP_REMOVED lines=16> */
[----:B------:R-:W-:-:S02]  /*aab0*/  IMAD.MOV R20, RZ, RZ, -R216 ;  /* 0x000000ffff147224 */ /* 0x000fc400078e0ad8 */
[----:B------:R-:W-:Y:S01]  /*aac0*/  FMUL.FTZ R188, R188, R3 ;  /* 0x00000003bcbc7220 */ /* 0x000fe20000410000 */
[----:B------:R-:W-:Y:S02]  /*aad0*/  MUFU.EX2 R152, R152 ;  /* 0x0000009800987308 */ /* 0x000fe40000000800 */
[----:B------:R-:W-:Y:S01]  /*aae0*/  ISETP.NE.AND P2, PT, R214, R20, PT ;  /* 0x00000014d600720c */ /* 0x000fe20003f45270 */
[----:B------:R-:W-:-:S05]  /*aaf0*/  VIADD R20, R21, 0x28c40 ;  /* 0x00028c4015147836 */ /* 0x000fca0000000000 */
[----:B------:R-:W2:Y:S01]  /*ab00*/  MUFU.EX2 R164, R188 ;  /* 0x000000bc00a47308 */ /* 0x000ea20000000800 */
[----:B------:R-:W-:-:S04]  /*ab10*/  PRMT R20, R193, 0x654, R20 ;  /* 0x00000654c1147816 */ /* 0x000fc80000000014 */
[----:B------:R3:W-:Y:S03]  /*ab20*/  SYNCS.ARRIVE.TRANS64.RED.A1T0 RZ, [R20+URZ], RZ ;  /* 0x000000ff14ff79a7 */ /* 0x0007e6000810043f */
[----:B------:R-:W4:Y:S01]  /*ab30*/  MUFU.EX2 R153, R153 ;  /* 0x0000009900997308 */ /* 0x000f220000000800 */
[----:B---3--:R-:W-:-:S07]  /*ab40*/  FMNMX.FTZ R20, R154, R15, !PT ;  /* 0x0000000f9a147209 */ /* 0x008fce0007810000 */
[----:B------:R-:W3:Y:S01]  /*ab50*/  MUFU.EX2 R156, R156 ;  /* 0x0000009c009c7308 */ /* 0x000ee20000000800 */
[----:B------:R-:W-:Y:S01]  /*ab60*/  FMNMX.FTZ R20, R155, R20, !PT ;  /* 0x000000149b147209 */ /* 0x000fe20007810000 */
[----:B--2---:R-:W-:Y:S01]  /*ab70*/  FFMA.FTZ R10, R164, R10, R152 ;  /* 0x0000000aa40a7223 */ /* 0x004fe20000010098 */
[-C--:B------:R-:W-:Y:S01]  /*ab80*/  FMUL.FTZ R24, R24, R164.reuse ;  /* 0x000000a418187220 */ /* 0x080fe20000410000 */
[----:B------:R-:W-:Y:S01]  /*ab90*/  FMUL.FTZ R25, R25, R164 ;  /* 0x000000a419197220 */ /* 0x000fe20000410000 */
[----:B------:R-:W-:Y:S01]  /*aba0*/  FMNMX.FTZ R20, R158, R20, !PT ;  /* 0x000000149e147209 */ /* 0x000fe20007810000 */
[-C--:B------:R-:W-:Y:S01]  /*abb0*/  FMUL.FTZ R28, R28, R164.reuse ;  /* 0x000000a41c1c7220 */ /* 0x080fe20000410000 */
[----:B------:R-:W-:Y:S01]  /*abc0*/  FMUL.FTZ R29, R29, R164 ;  /* 0x000000a41d1d7220 */ /* 0x000fe20000410000 */
[----:B------:R-:W2:Y:S01]  /*abd0*/  MUFU.EX2 R157, R157 ;  /* 0x0000009d009d7308 */ /* 0x000ea20000000800 */
[----:B------:R-:W-:Y:S01]  /*abe0*/  FMNMX.FTZ R20, R159, R20, !PT ;  /* 0x000000149f147209 */ /* 0x000fe20007810000 */
[C---:B----4-:R-:W-:Y:S01]  /*abf0*/  FADD.FTZ R10, R153.reuse, R10 ;  /* 0x0000000a990a7221 */ /* 0x050fe20000010000 */
[----:B------:R-:W-:Y:S01]  /*ac00*/  F2FP.F16.F32.PACK_AB R188, R153, R152 ;  /* 0x0000009899bc723e */ /* 0x000fe200000000ff */
[----:B------:R-:W-:Y:S01]  /*ac10*/  FMUL.FTZ R32, R32, R164 ;  /* 0x000000a420207220 */ /* 0x000fe20000410000 */
[----:B------:R-:W-:Y:S01]  /*ac20*/  FMNMX.FTZ R20, R162, R20, !PT ;  /* 0x00000014a2147209 */ /* 0x000fe20007810000 */
[-C--:B------:R-:W-:Y:S01]  /*ac30*/  FMUL.FTZ R33, R33, R164.reuse ;  /* 0x000000a421217220 */ /* 0x080fe20000410000 */
[----:B------:R-:W-:Y:S01]  /*ac40*/  FMUL.FTZ R36, R36, R164 ;  /* 0x000000a424247220 */ /* 0x000fe20000410000 */
[----:B------:R-:W4:Y:S01]  /*ac50*/  MUFU.EX2 R152, R160 ;  /* 0x000000a000987308 */ /* 0x000f220000000800 */
[----:B------:R-:W-:Y:S01]  /*ac60*/  FMNMX.FTZ R20, R163, R20, !PT ;  /* 0x00000014a3147209 */ /* 0x000fe20007810000 */
[----:B---3--:R-:W-:Y:S01]  /*ac70*/  FADD.FTZ R10, R156, R10 ;  /* 0x0000000a9c0a7221 */ /* 0x008fe20000010000 */
[-C--:B------:R-:W-:Y:S01]  /*ac80*/  FMUL.FTZ R37, R37, R164.reuse ;  /* 0x000000a425257220 */ /* 0x080fe20000410000 */
[----:B------:R-:W-:Y:S01]  /*ac90*/  FMUL.FTZ R40, R40, R164 ;  /* 0x000000a428287220 */ /* 0x000fe20000410000 */
[----:B------:R-:W-:Y:S01]  /*aca0*/  FMNMX.FTZ R20, R166, R20, !PT ;  /* 0x00000014a6147209 */ /* 0x000fe20007810000 */
[-C--:B------:R-:W-:Y:S01]  /*acb0*/  FMUL.FTZ R41, R41, R164.reuse ;  /* 0x000000a429297220 */ /* 0x080fe20000410000 */
[----:B------:R-:W-:Y:S01]  /*acc0*/  FMUL.FTZ R44, R44, R164 ;  /* 0x000000a42c2c7220 */ /* 0x000fe20000410000 */
[----:B------:R-:W3:Y:S01]  /*acd0*/  MUFU.EX2 R191, R191 ;  /* 0x000000bf00bf7308 */ /* 0x000ee20000000800 */
[----:B------:R-:W-:Y:S01]  /*ace0*/  FMNMX.FTZ R20, R167, R20, !PT ;  /* 0x00000014a7147209 */ /* 0x000fe20007810000 */
[C---:B--2---:R-:W-:Y:S01]  /*acf0*/  FADD.FTZ R10, R157.reuse, R10 ;  /* 0x0000000a9d0a7221 */ /* 0x044fe20000010000 */
[----:B------:R-:W-:Y:S01]  /*ad00*/  F2FP.F16.F32.PACK_AB R190, R157, R156 ;  /* 0x0000009c9dbe723e */ /* 0x000fe200000000ff */
[----:B------:R-:W-:Y:S01]  /*ad10*/  FMUL.FTZ R45, R45, R164 ;  /* 0x000000a42d2d7220 */ /* 0x000fe20000410000 */
[----:B------:R-:W-:Y:S01]  /*ad20*/  FMNMX.FTZ R20, R170, R20, !PT ;  /* 0x00000014aa147209 */ /* 0x000fe20007810000 */
[-C--:B------:R-:W-:Y:S01]  /*ad30*/  FMUL.FTZ R48, R48, R164.reuse ;  /* 0x000000a430307220 */ /* 0x080fe20000410000 */
[----:B------:R-:W-:Y:S01]  /*ad40*/  FMUL.FTZ R49, R49, R164 ;  /* 0x000000a431317220 */ /* 0x000fe20000410000 */
[----:B------:R-:W2:Y:S01]  /*ad50*/  MUFU.EX2 R161, R161 ;  /* 0x000000a100a17308 */ /* 0x000ea20000000800 */
[----:B------:R-:W-:Y:S01]  /*ad60*/  FMNMX.FTZ R20, R171, R20, !PT ;  /* 0x00000014ab147209 */ /* 0x000fe20007810000 */
[----:B----4-:R-:W-:Y:S01]  /*ad70*/  FADD.FTZ R10, R152, R10 ;  /* 0x0000000a980a7221 */ /* 0x010fe20000010000 */
[-C--:B------:R-:W-:Y:S01]  /*ad80*/  FMUL.FTZ R52, R52, R164.reuse ;  /* 0x000000a434347220 */ /* 0x080fe20000410000 */
[----:B------:R-:W-:Y:S01]  /*ad90*/  FMUL.FTZ R53, R53, R164 ;  /* 0x000000a435357220 */ /* 0x000fe20000410000 */
[----:B------:R-:W-:Y:S01]  /*ada0*/  FMNMX.FTZ R20, R174, R20, !PT ;  /* 0x00000014ae147209 */ /* 0x000fe20007810000 */
[-C--:B------:R-:W-:Y:S01]  /*adb0*/  FMUL.FTZ R56, R56, R164.reuse ;  /* 0x000000a438387220 */ /* 0x080fe20000410000 */
[----:B------:R-:W-:Y:S01]  /*adc0*/  FMUL.FTZ R57, R57, R164 ;  /* 0x000000a439397220 */ /* 0x000fe20000410000 */
[----:B------:R-:W4:Y:S01]  /*add0*/  MUFU.EX2 R165, R165 ;  /* 0x000000a500a57308 */ /* 0x000f220000000800 */
[----:B------:R-:W-:Y:S01]  /*ade0*/  FMNMX.FTZ R20, R175, R20, !PT ;  /* 0x00000014af147209 */ /* 0x000fe20007810000 */
[C---:B---3--:R-:W-:Y:S01]  /*adf0*/  FADD.FTZ R10, R191.reuse, R10 ;  /* 0x0000000abf0a7221 */ /* 0x048fe20000010000 */
[----:B------:R-:W-:Y:S01]  /*ae00*/  F2FP.F16.F32.PACK_AB R152, R191, R152 ;  /* 0x00000098bf98723e */ /* 0x000fe200000000ff */
[----:B------:R-:W-:Y:S01]  /*ae10*/  FMUL.FTZ R60, R60, R164 ;  /* 0x000000a43c3c7220 */ /* 0x000fe20000410000 */
[----:B------:R-:W-:Y:S01]  /*ae20*/  FMNMX.FTZ R20, R178, R20, !PT ;  /* 0x00000014b2147209 */ /* 0x000fe20007810000 */
[-C--:B------:R-:W-:Y:S01]  /*ae30*/  FMUL.FTZ R61, R61, R164.reuse ;  /* 0x000000a43d3d7220 */ /* 0x080fe20000410000 */
[----:B------:R-:W-:Y:S01]  /*ae40*/  FMUL.FTZ R64, R64, R164 ;  /* 0x000000a440407220 */ /* 0x000fe20000410000 */
[----:B------:R-:W3:Y:S01]  /*ae50*/  MUFU.EX2 R156, R168 ;  /* 0x000000a8009c7308 */ /* 0x000ee20000000800 */
[----:B------:R-:W-:Y:S01]  /*ae60*/  FMNMX.FTZ R20, R179, R20, !PT ;  /* 0x00000014b3147209 */ /* 0x000fe20007810000 */
[----:B--2---:R-:W-:Y:S01]  /*ae70*/  FADD.FTZ R10, R161, R10 ;  /* 0x0000000aa10a7221 */ /* 0x004fe20000010000 */
[-C--:B------:R-:W-:Y:S01]  /*ae80*/  FMUL.FTZ R65, R65, R164.reuse ;  /* 0x000000a441417220 */ /* 0x080fe20000410000 */
        /* <DEDUP_REMOVED lines=8> */
[-C--:B------:R-:W-:Y:S01]  /*af10*/  FMUL.FTZ R76, R76, R164.reuse ;  /* 0x000000a44c4c7220 */ /* 0x080fe20000410000 */
[-C--:B------:R-:W-:Y:S01]  /*af20*/  FMUL.FTZ R77, R77, R164.reuse ;  /* 0x000000a44d4d7220 */ /* 0x080fe20000410000 */
[----:B------:R-:W4:Y:S01]  /*af30*/  SHFL.BFLY PT, R153, R20, 0x2, 0x1f ;  /* 0x0c401f0014997f89 */ /* 0x000f2200000e0000 */
[-C--:B------:R-:W-:Y:S01]  /*af40*/  FMUL.FTZ R80, R80, R164.reuse ;  /* 0x000000a450507220 */ /* 0x080fe20000410000 */
[----:B------:R-:W5:Y:S01]  /*af50*/  MUFU.EX2 R172, R172 ;  /* 0x000000ac00ac7308 */ /* 0x000f620000000800 */
        /* <DEDUP_REMOVED lines=16> */
[----:B-----5:R-:W-:Y:S01]  /*b060*/  FADD.FTZ R10, R172, R10 ;  /* 0x0000000aac0a7221 */ /* 0x020fe20000010000 */
[-C--:B------:R-:W-:Y:S01]  /*b070*/  FMUL.FTZ R104, R104, R164.reuse ;  /* 0x000000a468687220 */ /* 0x080fe20000410000 */
[-C--:B------:R-:W-:Y:S01]  /*b080*/  FMUL.FTZ R105, R105, R164.reuse ;  /* 0x000000a469697220 */ /* 0x080fe20000410000 */
[-C--:B------:R-:W-:Y:S01]  /*b090*/  FMUL.FTZ R108, R108, R164.reuse ;  /* 0x000000a46c6c7220 */ /* 0x080fe20000410000 */
[-C--:B------:R-:W-:Y:S01]  /*b0a0*/  FMUL.FTZ R109, R109, R164.reuse ;  /* 0x000000a46d6d7220 */ /* 0x080fe20000410000 */
[----:B----4-:R-:W-:Y:S01]  /*b0b0*/  FMNMX.FTZ R20, R20, R153, !PT ;  /* 0x0000009914147209 */ /* 0x010fe20007810000 */
[-C--:B------:R-:W-:Y:S01]  /*b0c0*/  FMUL.FTZ R112, R112, R164.reuse ;  /* 0x000000a470707220 */ /* 0x080fe20000410000 */
[----:B------:R-:W4:Y:S01]  /*b0d0*/  MUFU.EX2 R177, R177 ;  /* 0x000000b100b17308 */ /* 0x000f220000000800 */
[----:B---3--:R-:W-:Y:S01]  /*b0e0*/  FADD.FTZ R10, R173, R10 ;  /* 0x0000000aad0a7221 */ /* 0x008fe20000010000 */
[-C--:B------:R-:W-:Y:S01]  /*b0f0*/  FMUL.FTZ R113, R113, R164.reuse ;  /* 0x000000a471717220 */ /* 0x080fe20000410000 */
[----:B------:R-:W3:Y:S01]  /*b100*/  SHFL.BFLY PT, R153, R20, 0x1, 0x1f ;  /* 0x0c201f0014997f89 */ /* 0x000ee200000e0000 */
[-C--:B------:R-:W-:Y:S01]  /*b110*/  FMUL.FTZ R116, R116, R164.reuse ;  /* 0x000000a474747220 */ /* 0x080fe20000410000 */
[-C--:B------:R-:W-:Y:S01]  /*b120*/  FMUL.FTZ R117, R117, R164.reuse ;  /* 0x000000a475757220 */ /* 0x080fe20000410000 */
[-C--:B------:R-:W-:Y:S01]  /*b130*/  FMUL.FTZ R120, R120, R164.reuse ;  /* 0x000000a478787220 */ /* 0x080fe20000410000 */
[-C--:B------:R-:W-:Y:S01]  /*b140*/  FMUL.FTZ R121, R121, R164.reuse ;  /* 0x000000a479797220 */ /* 0x080fe20000410000 */
[----:B------:R-:W5:Y:S01]  /*b150*/  MUFU.EX2 R180, R180 ;  /* 0x000000b400b47308 */ /* 0x000f620000000800 */
[----:B--2---:R-:W-:Y:S01]  /*b160*/  FADD.FTZ R10, R160, R10 ;  /* 0x0000000aa00a7221 */ /* 0x004fe20000010000 */
[-C--:B------:R-:W-:Y:S01]  /*b170*/  FMUL.FTZ R124, R124, R164.reuse ;  /* 0x000000a47c7c7220 */ /* 0x080fe20000410000 */
[-C--:B------:R-:W-:Y:S01]  /*b180*/  FMUL.FTZ R125, R125, R164.reuse ;  /* 0x000000a47d7d7220 */ /* 0x080fe20000410000 */
[-C--:B------:R-:W-:Y:S01]  /*b190*/  FMUL.FTZ R128, R128, R164.reuse ;  /* 0x000000a480807220 */ /* 0x080fe20000410000 */
[-C--:B------:R-:W-:Y:S01]  /*b1a0*/  FMUL.FTZ R129, R129, R164.reuse ;  /* 0x000000a481817220 */ /* 0x080fe20000410000 */
[-C--:B------:R-:W-:Y:S01]  /*b1b0*/  FMUL.FTZ R132, R132, R164.reuse ;  /* 0x000000a484847220 */ /* 0x080fe20000410000 */
[----:B------:R-:W-:Y:S01]  /*b1c0*/  FMUL.FTZ R133, R133, R164 ;  /* 0x000000a485857220 */ /* 0x000fe20000410000 */
[----:B------:R-:W2:Y:S01]  /*b1d0*/  MUFU.EX2 R181, R181 ;  /* 0x000000b500b57308 */ /* 0x000ea20000000800 */
[C---:B----4-:R-:W-:Y:S01]  /*b1e0*/  FADD.FTZ R10, R177.reuse, R10 ;  /* 0x0000000ab10a7221 */ /* 0x050fe20000010000 */
[----:B------:R-:W-:Y:S01]  /*b1f0*/  F2FP.F16.F32.PACK_AB R160, R177, R160 ;  /* 0x000000a0b1a0723e */ /* 0x000fe200000000ff */
[-C--:B------:R-:W-:Y:S01]  /*b200*/  FMUL.FTZ R136, R136, R164.reuse ;  /* 0x000000a488887220 */ /* 0x080fe20000410000 */
[-C--:B------:R-:W-:Y:S01]  /*b210*/  FMUL.FTZ R137, R137, R164.reuse ;  /* 0x000000a489897220 */ /* 0x080fe20000410000 */
[-C--:B------:R-:W-:Y:S01]  /*b220*/  FMUL.FTZ R140, R140, R164.reuse ;  /* 0x000000a48c8c7220 */ /* 0x080fe20000410000 */
[-C--:B------:R-:W-:Y:S01]  /*b230*/  FMUL.FTZ R141, R141, R164.reuse ;  /* 0x000000a48d8d7220 */ /* 0x080fe20000410000 */
[-C--:B------:R-:W-:Y:S01]  /*b240*/  FMUL.FTZ R144, R144, R164.reuse ;  /* 0x000000a490907220 */ /* 0x080fe20000410000 */
[-C--:B------:R-:W-:Y:S01]  /*b250*/  FMUL.FTZ R145, R145, R164.reuse ;  /* 0x000000a491917220 */ /* 0x080fe20000410000 */
[----:B-----5:R-:W-:Y:S01]  /*b260*/  FADD.FTZ R10, R180, R10 ;  /* 0x0000000ab40a7221 */ /* 0x020fe20000010000 */
[----:B------:R-:W-:Y:S01]  /*b270*/  FMUL.FTZ R148, R148, R164 ;  /* 0x000000a494947220 */ /* 0x000fe20000410000 */
[----:B---3--:R-:W-:Y:S01]  /*b280*/  FMNMX.FTZ R20, R20, R153, !PT ;  /* 0x0000009914147209 */ /* 0x008fe20007810000 */
[----:B------:R-:W-:-:S02]  /*b290*/  @!P2 IMAD R153, R189, 0x40, R198 ;  /* 0x00000040bd99a824 */ /* 0x000fc400078e02c6 */
[----:B------:R-:W-:Y:S02]  /*b2a0*/  FMUL.FTZ R149, R149, R164 ;  /* 0x000000a495957220 */ /* 0x000fe40000410000 */
[----:B------:R-:W-:Y:S01]  /*b2b0*/  FADD.FTZ R15, -R20, R15 ;  /* 0x0000000f140f7221 */ /* 0x000fe20000010100 */
[----:B------:R-:W-:Y:S01]  /*b2c0*/  @!P2 LEA R153, R153, R2, 0x2 ;  /* 0x000000029999a211 */ /* 0x000fe200078e10ff */
[----:B--2---:R-:W-:Y:S02]  /*b2d0*/  FADD.FTZ R10, R181, R10 ;  /* 0x0000000ab50a7221 */ /* 0x004fe40000010000 */
[----:B------:R-:W-:Y:S02]  /*b2e0*/  FMUL.FTZ R15, R15, R3 ;  /* 0x000000030f0f7220 */ /* 0x000fe40000410000 */
[----:B------:R-:W-:Y:S04]  /*b2f0*/  @!P2 STS [R153+0x28800], R164 ;  /* 0x028800a49900a388 */ /* 0x000fe80000000800 */
[----:B------:R-:W2:Y:S02]  /*b300*/  MUFU.EX2 R15, R15 ;  /* 0x0000000f000f7308 */ /* 0x000ea40000000800 */
[----:B--2---:R2:W-:Y:S01]  /*b310*/  @!P2 STS [R153+0x28820], R15 ;  /* 0x0288200f9900a388 */ /* 0x0045e20000000800 */
        /* <DEDUP_REMOVED lines=9> */
[----:B--2---:R-:W-:Y:S01]  /*b3b0*/  FMUL.FTZ R153, R20, R3 ;  /* 0x0000000314997220 */ /* 0x004fe20000410000 */
[-C--:B------:R-:W-:Y:S01]  /*b3c0*/  FMUL.FTZ R43, R43, R15.reuse ;  /* 0x0000000f2b2b7220 */ /* 0x080fe20000410000 */
[-C--:B------:R-:W-:Y:S01]  /*b3d0*/  FMUL.FTZ R46, R46, R15.reuse ;  /* 0x0000000f2e2e7220 */ /* 0x080fe20000410000 */
[----:B------:R-:W-:Y:S01]  /*b3e0*/  FMUL.FTZ R47, R47, R15 ;  /* 0x0000000f2f2f7220 */ /* 0x000fe20000410000 */
        /* <DEDUP_REMOVED lines=8> */
[-CC-:B------:R-:W-:Y:S01]  /*b470*/  FFMA.FTZ R163, R167, R3.reuse, -R153.reuse ;  /* 0x00000003a7a37223 */ /* 0x180fe20000010899 */
[-CC-:B------:R-:W-:Y:S01]  /*b480*/  FFMA.FTZ R159, R170, R3.reuse, -R153.reuse ;  /* 0x00000003aa9f7223 */ /* 0x180fe20000010899 */
[-CC-:B------:R-:W-:Y:S01]  /*b490*/  FFMA.FTZ R166, R171, R3.reuse, -R153.reuse ;  /* 0x00000003aba67223 */ /* 0x180fe20000010899 */
[-CC-:B------:R-:W-:Y:S01]  /*b4a0*/  FFMA.FTZ R174, R174, R3.reuse, -R153.reuse ;  /* 0x00000003aeae7223 */ /* 0x180fe20000010899 */
[-CC-:B------:R-:W-:Y:S01]  /*b4b0*/  FFMA.FTZ R175, R175, R3.reuse, -R153.reuse ;  /* 0x00000003afaf7223 */ /* 0x180fe20000010899 */
[-CC-:B------:R-:W-:Y:S01]  /*b4c0*/  FFMA.FTZ R178, R178, R3.reuse, -R153.reuse ;  /* 0x00000003b2b27223 */ /* 0x180fe20000010899 */
[----:B------:R-:W3:Y:S01]  /*b4d0*/  MUFU.EX2 R154, R154 ;  /* 0x0000009a009a7308 */ /* 0x000ee20000000800 */
[-CC-:B------:R-:W-:Y:S01]  /*b4e0*/  FFMA.FTZ R179, R179, R3.reuse, -R153.reuse ;  /* 0x00000003b3b37223 */ /* 0x180fe20000010899 */
[-CC-:B------:R-:W-:Y:S01]  /*b4f0*/  FFMA.FTZ R182, R182, R3.reuse, -R153.reuse ;  /* 0x00000003b6b67223 */ /* 0x180fe20000010899 */
[----:B------:R-:W-:Y:S01]  /*b500*/  FFMA.FTZ R183, R183, R3, -R153 ;  /* 0x00000003b7b77223 */ /* 0x000fe20000010899 */
[-C--:B------:R-:W-:Y:S01]  /*b510*/  FMUL.FTZ R50, R50, R15.reuse ;  /* 0x0000000f32327220 */ /* 0x080fe20000410000 */
[-C--:B------:R-:W-:Y:S01]  /*b520*/  FMUL.FTZ R51, R51, R15.reuse ;  /* 0x0000000f33337220 */ /* 0x080fe20000410000 */
[-C--:B------:R-:W-:Y:S01]  /*b530*/  FMUL.FTZ R54, R54, R15.reuse ;  /* 0x0000000f36367220 */ /* 0x080fe20000410000 */
[----:B------:R-:W-:Y:S01]  /*b540*/  FMUL.FTZ R55, R55, R15 ;  /* 0x0000000f37377220 */ /* 0x000fe20000410000 */
[----:B------:R-:W4:Y:S01]  /*b550*/  MUFU.EX2 R191, R191 ;  /* 0x000000bf00bf7308 */ /* 0x000f220000000800 */
[----:B--2---:R-:W-:Y:S01]  /*b560*/  FFMA.FTZ R11, R15, R11, R189 ;  /* 0x0000000b0f0b7223 */ /* 0x004fe200000100bd */
[-C--:B------:R-:W-:Y:S01]  /*b570*/  FMUL.FTZ R58, R58, R15.reuse ;  /* 0x0000000f3a3a7220 */ /* 0x080fe20000410000 */
[-C--:B------:R-:W-:Y:S01]  /*b580*/  FMUL.FTZ R59, R59, R15.reuse ;  /* 0x0000000f3b3b7220 */ /* 0x080fe20000410000 */
[-C--:B------:R-:W-:Y:S01]  /*b590*/  FMUL.FTZ R62, R62, R15.reuse ;  /* 0x0000000f3e3e7220 */ /* 0x080fe20000410000 */
[-C--:B------:R-:W-:Y:S01]  /*b5a0*/  FMUL.FTZ R63, R63, R15.reuse ;  /* 0x0000000f3f3f7220 */ /* 0x080fe20000410000 */
[-C--:B------:R-:W-:Y:S01]  /*b5b0*/  FMUL.FTZ R66, R66, R15.reuse ;  /* 0x0000000f42427220 */ /* 0x080fe20000410000 */
[----:B------:R-:W-:Y:S01]  /*b5c0*/  FMUL.FTZ R67, R67, R15 ;  /* 0x0000000f43437220 */ /* 0x000fe20000410000 */
[----:B------:R-:W2:Y:S01]  /*b5d0*/  MUFU.EX2 R155, R155 ;  /* 0x0000009b009b7308 */ /* 0x000ea20000000800 */
        /* <DEDUP_REMOVED lines=8> */
[----:B----4-:R-:W-:Y:S01]  /*b660*/  FADD.FTZ R153, R191, R153 ;  /* 0x00000099bf997221 */ /* 0x010fe20000010000 */
[-C--:B------:R-:W-:Y:S01]  /*b670*/  FMUL.FTZ R79, R79, R15.reuse ;  /* 0x0000000f4f4f7220 */ /* 0x080fe20000410000 */
[-C--:B------:R-:W-:Y:S01]  /*b680*/  FMUL.FTZ R82, R82, R15.reuse ;  /* 0x0000000f52527220 */ /* 0x080fe20000410000 */
[-C--:B------:R-:W-:Y:S01]  /*b690*/  FMUL.FTZ R83, R83, R15.reuse ;  /* 0x0000000f53537220 */ /* 0x080fe20000410000 */
[-C--:B------:R-:W-:Y:S01]  /*b6a0*/  FMUL.FTZ R86, R86, R15.reuse ;  /* 0x0000000f56567220 */ /* 0x080fe20000410000 */
[-C--:B------:R-:W-:Y:S01]  /*b6b0*/  FMUL.FTZ R87, R87, R15.reuse ;  /* 0x0000000f57577220 */ /* 0x080fe20000410000 */
[----:B------:R-:W-:Y:S01]  /*b6c0*/  FMUL.FTZ R90, R90, R15 ;  /* 0x0000000f5a5a7220 */ /* 0x000fe20000410000 */
[----:B------:R-:W4:Y:S01]  /*b6d0*/  MUFU.EX2 R162, R162 ;  /* 0x000000a200a27308 */ /* 0x000f220000000800 */
[C---:B--2---:R-:W-:Y:S01]  /*b6e0*/  FADD.FTZ R153, R155.reuse, R153 ;  /* 0x000000999b997221 */ /* 0x044fe20000010000 */
[----:B------:R-:W-:Y:S01]  /*b6f0*/  F2FP.F16.F32.PACK_AB R191, R155, R191 ;  /* 0x000000bf9bbf723e */ /* 0x000fe200000000ff */
[----:B------:R-:W-:Y:S01]  /*b700*/  BAR.SYNC.DEFER_BLOCKING 0xf, 0x100 ;  /* 0x03c4000000007b1d */ /* 0x000fe20000010000 */
[-C--:B------:R-:W-:Y:S01]  /*b710*/  FMUL.FTZ R91, R91, R15.reuse ;  /* 0x0000000f5b5b7220 */ /* 0x080fe20000410000 */
[-C--:B------:R-:W-:Y:S01]  /*b720*/  FMUL.FTZ R94, R94, R15.reuse ;  /* 0x0000000f5e5e7220 */ /* 0x080fe20000410000 */
[-C--:B------:R-:W-:Y:S01]  /*b730*/  FMUL.FTZ R95, R95, R15.reuse ;  /* 0x0000000f5f5f7220 */ /* 0x080fe20000410000 */
[-C--:B------:R-:W-:Y:S01]  /*b740*/  FMUL.FTZ R98, R98, R15.reuse ;  /* 0x0000000f62627220 */ /* 0x080fe20000410000 */
[-C--:B------:R-:W-:Y:S01]  /*b750*/  FMUL.FTZ R99, R99, R15.reuse ;  /* 0x0000000f63637220 */ /* 0x080fe20000410000 */
[----:B------:R-:W2:Y:S01]  /*b760*/  MUFU.EX2 R157, R157 ;  /* 0x0000009d009d7308 */ /* 0x000ea20000000800 */
[----:B---3--:R-:W-:Y:S01]  /*b770*/  FADD.FTZ R153, R158, R153 ;  /* 0x000000999e997221 */ /* 0x008fe20000010000 */
[-C--:B------:R-:W-:Y:S01]  /*b780*/  FMUL.FTZ R102, R102, R15.reuse ;  /* 0x0000000f66667220 */ /* 0x080fe20000410000 */
        /* <DEDUP_REMOVED lines=12> */
[----:B------:R-:W-:Y:S01]  /*b850*/  FMUL.FTZ R122, R122, R15 ;  /* 0x0000000f7a7a7220 */ /* 0x000fe20000410000 */
[----:B------:R-:W4:Y:S01]  /*b860*/  MUFU.EX2 R159, R159 ;  /* 0x0000009f009f7308 */ /* 0x000f220000000800 */
[----:B--2---:R-:W-:Y:S01]  /*b870*/  FADD.FTZ R155, R157, R154 ;  /* 0x0000009a9d9b7221 */ /* 0x004fe20000010000 */
[----:B------:R-:W-:Y:S01]  /*b880*/  F2FP.F16.F32.PACK_AB R154, R165, R161 ;  /* 0x000000a1a59a723e */ /* 0x000fe200000000ff */
[----:B------:R2:W-:Y:S01]  /*b890*/  STSM.16.M88.4 [R217+0x26800], R188 ;  /* 0x026800bcd9007844 */ /* 0x0005e20000000200 */
[-C--:B------:R-:W-:Y:S01]  /*b8a0*/  FMUL.FTZ R123, R123, R15.reuse ;  /* 0x0000000f7b7b7220 */ /* 0x080fe20000410000 */
[-C--:B------:R-:W-:Y:S01]  /*b8b0*/  FMUL.FTZ R126, R126, R15.reuse ;  /* 0x0000000f7e7e7220 */ /* 0x080fe20000410000 */
[-C--:B------:R-:W-:Y:S01]  /*b8c0*/  FMUL.FTZ R127, R127, R15.reuse ;  /* 0x0000000f7f7f7220 */ /* 0x080fe20000410000 */
[----:B------:R-:W-:Y:S01]  /*b8d0*/  FMUL.FTZ R130, R130, R15 ;  /* 0x0000000f82827220 */ /* 0x000fe20000410000 */
[----:B------:R-:W5:Y:S01]  /*b8e0*/  MUFU.EX2 R166, R166 ;  /* 0x000000a600a67308 */ /* 0x000f620000000800 */
[C---:B---3--:R-:W-:Y:S01]  /*b8f0*/  FADD.FTZ R158, R163.reuse, R155 ;  /* 0x0000009ba39e7221 */ /* 0x048fe20000010000 */
[----:B------:R-:W-:Y:S01]  /*b900*/  F2FP.F16.F32.PACK_AB R155, R163, R157 ;  /* 0x0000009da39b723e */ /* 0x000fe200000000ff */
[-C--:B------:R-:W-:Y:S01]  /*b910*/  FMUL.FTZ R131, R131, R15.reuse ;  /* 0x0000000f83837220 */ /* 0x080fe20000410000 */
[-C--:B------:R-:W-:Y:S01]  /*b920*/  FMUL.FTZ R134, R134, R15.reuse ;  /* 0x0000000f86867220 */ /* 0x080fe20000410000 */
[-C--:B------:R-:W-:Y:S01]  /*b930*/  FMUL.FTZ R135, R135, R15.reuse ;  /* 0x0000000f87877220 */ /* 0x080fe20000410000 */
[-C--:B------:R-:W-:Y:S01]  /*b940*/  FMUL.FTZ R138, R138, R15.reuse ;  /* 0x0000000f8a8a7220 */ /* 0x080fe20000410000 */
[----:B------:R2:W-:Y:S01]  /*b950*/  STSM.16.M88.4 [R218], R152 ;  /* 0x00000098da007844 */ /* 0x0005e20000000200 */
        /* <DEDUP_REMOVED lines=9> */
[C---:B-----5:R-:W-:Y:S01]  /*b9f0*/  FADD.FTZ R158, R166.reuse, R158 ;  /* 0x0000009ea69e7221 */ /* 0x060fe20000010000 */
[----:B------:R-:W-:Y:S01]  /*ba00*/  F2FP.F16.F32.PACK_AB R157, R166, R159 ;  /* 0x0000009fa69d723e */ /* 0x000fe200000000ff */
[----:B------:R-:W-:-:S05]  /*ba10*/  FMUL.FTZ R151, R151, R15 ;  /* 0x0000000f97977220 */ /* 0x000fca0000410000 */
[----:B------:R-:W5:Y:S01]  /*ba20*/  MUFU.EX2 R178, R178 ;  /* 0x000000b200b27308 */ /* 0x000f620000000800 */
[----:B---3--:R-:W-:Y:S01]  /*ba30*/  FADD.FTZ R159, R11, R158 ;  /* 0x0000009e0b9f7221 */ /* 0x008fe20000010000 */
[----:B------:R-:W-:-:S06]  /*ba40*/  F2FP.F16.F32.PACK_AB R158, R173, R172 ;  /* 0x000000acad9e723e */ /* 0x000fcc00000000ff */
[----:B------:R-:W3:Y:S01]  /*ba50*/  MUFU.EX2 R161, R179 ;  /* 0x000000b300a17308 */ /* 0x000ee20000000800 */
[C---:B----4-:R-:W-:Y:S01]  /*ba60*/  FADD.FTZ R162, R175.reuse, R159 ;  /* 0x0000009fafa27221 */ /* 0x050fe20000010000 */
[----:B------:R-:W-:-:S05]  /*ba70*/  F2FP.F16.F32.PACK_AB R159, R175, R11 ;  /* 0x0000000baf9f723e */ /* 0x000fca00000000ff */
[----:B------:R2:W-:Y:S01]  /*ba80*/  STSM.16.M88.4 [R220], R156 ;  /* 0x0000009cdc007844 */ /* 0x0005e20000000200 */
[----:B------:R-:W4:Y:S01]  /*ba90*/  MUFU.EX2 R163, R182 ;  /* 0x000000b600a37308 */ /* 0x000f220000000800 */
[----:B-----5:R-:W-:-:S07]  /*baa0*/  FADD.FTZ R162, R178, R162 ;  /* 0x000000a2b2a27221 */ /* 0x020fce0000010000 */
[----:B------:R-:W5:Y:S01]  /*bab0*/  MUFU.EX2 R183, R183 ;  /* 0x000000b700b77308 */ /* 0x000f620000000800 */
[C---:B---3--:R-:W-:Y:S01]  /*bac0*/  FADD.FTZ R162, R161.reuse, R162 ;  /* 0x000000a2a1a27221 */ /* 0x048fe20000010000 */
[----:B------:R-:W-:-:S03]  /*bad0*/  F2FP.F16.F32.PACK_AB R161, R161, R178 ;  /* 0x000000b2a1a1723e */ /* 0x000fc600000000ff */
[----:B----4-:R-:W-:Y:S01]  /*bae0*/  FADD.FTZ R11, R163, R162 ;  /* 0x000000a2a30b7221 */ /* 0x010fe20000010000 */
[----:B------:R-:W-:Y:S02]  /*baf0*/  F2FP.F16.F32.PACK_AB R162, R181, R180 ;  /* 0x000000b4b5a2723e */ /* 0x000fe400000000ff */
[C---:B-----5:R-:W-:Y:S01]  /*bb00*/  F2FP.F16.F32.PACK_AB R163, R183.reuse, R163 ;  /* 0x000000a3b7a3723e */ /* 0x060fe200000000ff */
[----:B------:R-:W-:-:S04]  /*bb10*/  FADD.FTZ R11, R183, R11 ;  /* 0x0000000bb70b7221 */ /* 0x000fc80000010000 */
[----:B------:R2:W-:Y:S01]  /*bb20*/  STSM.16.M88.4 [R219], R160 ;  /* 0x000000a0db007844 */ /* 0x0005e20000000200 */
[----:B------:R-:W-:Y:S05]  /*bb30*/  @!P0 BRA `(.L_x_697) ;  /* 0x0000000000048947 */ /* 0x000fea0003800000 */
[----:B------:R-:W-:Y:S01]  /*bb40*/  BPT.TRAP 0x1 ;  /* 0x000000040000795c */ /* 0x000fe20000300000 */
.L_x_697:
[----:B------:R3:W4:Y:S01]  /*bb50*/  SYNCS.PHASECHK.TRANS64.TRYWAIT P2, [R21+URZ+0x28c50], R14 ;  /* 0x028c500e150075a7 */ /* 0x000722000804017f */
[----:B------:R-:W-:Y:S05]  /*bb60*/  @!P0 BRA `(.L_x_698) ;  /* 0x0000000000048947 */ /* 0x000fea0003800000 */
[----:B------:R-:W-:Y:S01]  /*bb70*/  BPT.TRAP 0x1 ;  /* 0x000000040000795c */ /* 0x000fe20000300000 */
.L_x_698:
[----:B------:R-:W-:Y:S04]  /*bb80*/  BSSY B1, `(.L_x_699) ;  /* 0x0000004000017945 */ /* 0x000fe80003800000 */
[----:B----4-:R-:W-:Y:S05]  /*bb90*/  @P2 BRA `(.L_x_700) ;  /* 0x0000000000082947 */ /* 0x010fea0003800000 */
[----:B------:R-:W4:Y:S02]  /*bba0*/  SYNCS.PHASECHK.TRANS64.TRYWAIT P2, [R21+URZ+0x28c50], R14 ;  /* 0x028c500e150075a7 */ /* 0x000f24000804017f */
[----:B----4-:R-:W-:Y:S05]  /*bbb0*/  @!P2 BRA `(.L_x_701) ;  /* 0x000000b800cca947 */ /* 0x010fea0003800000 */
.L_x_700:
[----:B------:R-:W-:Y:S05]  /*bbc0*/  BSYNC B1 ;  /* 0x0000000000017941 */ /* 0x000fea0003800000 */
.L_x_699:
[----:B01-34-:R-:W-:Y:S01]  /*bbd0*/  IMAD R14, R18, 0x1000, R12 ;  /* 0x00001000120e7824 */ /* 0x01bfe200078e020c */
[----:B------:R-:W-:Y:S01]  /*bbe0*/  WARPGROUP.ARRIVE ;  /* 0x00000000000079c5 */ /* 0x000fe20000000000 */
[----:B------:R-:W-:Y:S02]  /*bbf0*/  IMAD.MOV.U32 R15, RZ, RZ, 0x40000040 ;  /* 0x40000040ff0f7424 */ /* 0x000fe400078e00ff */
[C---:B------:R-:W-:Y:S01]  /*bc00*/  VIADD R164, R14.reuse, 0x80 ;  /* 0x000000800ea47836 */ /* 0x040fe20000000000 */
[----:B------:R-:W-:Y:S01]  /*bc10*/  R2UR UR6, R14 ;  /* 0x000000000e0672ca */ /* 0x000fe200000e0000 */
[----:B------:R-:W-:Y:S01]  /*bc20*/  IMAD.MOV.U32 R165, RZ, RZ, 0x40000040 ;  /* 0x40000040ffa57424 */ /* 0x000fe200078e00ff */
[----:B------:R-:W-:Y:S01]  /*bc30*/  R2UR UR7, R15 ;  /* 0x000000000f0772ca */ /* 0x000fe200000e0000 */
[----:B------:R-:W-:-:S12]  /*bc40*/  IMAD.MOV.U32 R15, RZ, RZ, 0x40000040 ;  /* 0x40000040ff0f7424 */ /* 0x000fd800078e00ff */
[----:B------:R-:W-:Y:S01]  /*bc50*/  HGMMA.64x256x16.F32 R24, R188, gdesc[UR4].tnspB, R24, gsb0 ;  /* 0x43e00004bc187df0 */ /* 0x000fe20008000818 */
[----:B------:R-:W-:Y:S02]  /*bc60*/  R2UR UR6, R164 ;  /* 0x00000000a40672ca */ /* 0x000fe400000e0000 */
[----:B------:R-:W-:Y:S01]  /*bc70*/  R2UR UR7, R165 ;  /* 0x00000000a50772ca */ /* 0x000fe200000e0000 */
[----:B------:R-:W-:Y:S02]  /*bc80*/  WARPGROUP.DEPBAR.LE gsb0, 0x0 ;  /* 0x00008000000079c5 */ /* 0x000fe40000010000 */
[----:B------:R-:W-:-:S15]  /*bc90*/  WARPGROUP.ARRIVE ;  /* 0x00000000000079c5 */ /* 0x000fde0000000000 */
[----:B------:R-:W-:-:S07]  /*bca0*/  NOP ;  /* 0x0000000000007918 */ /* 0x000fce0000000000 */
[----:B------:R-:W-:Y:S03]  /*bcb0*/  HGMMA.64x256x16.F32 R24, R152, gdesc[UR4].tnspB, R24, gsb0 ;  /* 0x43e0000498187df0 */ /* 0x000fe60008000818 */
[----:B------:R-:W-:Y:S02]  /*bcc0*/  WARPGROUP.DEPBAR.LE gsb0, 0x0 ;  /* 0x00008000000079c5 */ /* 0x000fe40000010000 */
[C---:B--2---:R-:W-:Y:S01]  /*bcd0*/  VIADD R152, R14.reuse, 0x100 ;  /* 0x000001000e987836 */ /* 0x044fe20000000000 */
[----:B------:R-:W-:Y:S01]  /*bce0*/  WARPGROUP.ARRIVE ;  /* 0x00000000000079c5 */ /* 0x000fe20000000000 */
[----:B------:R-:W-:Y:S02]  /*bcf0*/  IMAD.MOV.U32 R153, RZ, RZ, 0x40000040 ;  /* 0x40000040ff997424 */ /* 0x000fe400078e00ff */
[----:B------:R-:W-:Y:S01]  /*bd00*/  VIADD R14, R14, 0x180 ;  /* 0x000001800e0e7836 */ /* 0x000fe20000000000 */
[----:B------:R-:W-:-:S02]  /*bd10*/  R2UR UR6, R152 ;  /* 0x00000000980672ca */ /* 0x000fc400000e0000 */
[----:B------:R-:W-:-:S15]  /*bd20*/  R2UR UR7, R153 ;  /* 0x00000000990772ca */ /* 0x000fde00000e0000 */
[----:B------:R-:W-:-:S01]  /*bd30*/  NOP ;  /* 0x0000000000007918 */ /* 0x000fc20000000000 */
        /* <DEDUP_REMOVED lines=16> */
[----:B------:R-:W-:Y:S05]  /*be40*/  @!P0 BRA `(.L_x_702) ;  /* 0x0000000000048947 */ /* 0x000fea0003800000 */
[----:B------:R-:W-:Y:S01]  /*be50*/  BPT.TRAP 0x1 ;  /* 0x000000040000795c */ /* 0x000fe20000300000 */
.L_x_702:
[----:B------:R-:W-:Y:S01]  /*be60*/  IADD3 R21, R21, 0x28c60, RZ ;  /* 0x00028c6015157810 */ /* 0x000fe20007ffe0ff */
[----:B------:R-:W-:Y:S02]  /*be70*/  IMAD.MOV.U32 R15, RZ, RZ, R20 ;  /* 0x000000ffff0f7224 */ /* 0x000fe400078e0014 */
[----:B------:R-:W-:Y:S01]  /*be80*/  IMAD.MOV.U32 R188, RZ, RZ, R0 ;  /* 0x000000ffffbc7224 */ /* 0x000fe200078e0000 */
[----:B------:R-:W-:Y:S01]  /*be90*/  PRMT R21, R193, 0x654, R21 ;  /* 0x00000654c1157816 */ /* 0x000fe20000000015 */
[----:B------:R-:W-:-:S03]  /*bea0*/  IMAD.MOV.U32 R189, RZ, RZ, R18 ;  /* 0x000000ffffbd7224 */ /* 0x000fc600078e0012 */
[----:B------:R2:W-:Y:S01]  /*beb0*/  SYNCS.ARRIVE.TRANS64.RED.A1T0 RZ, [R21+URZ], RZ ;  /* 0x000000ff15ff79a7 */ /* 0x0005e2000810043f */
[----:B------:R-:W-:Y:S05]  /*bec0*/  @P1 BRA `(.L_x_703) ;  /* 0xffffffe400641947 */ /* 0x000fea000383ffff */
.L_x_690:
[----:B------:R-:W-:Y:S05]  /*bed0*/  BSYNC B0 ;  /* 0x0000000000007941 */ /* 0x000fea0003800000 */
.L_x_689:
[----:B-1----:R-:W3:Y:S01]  /*bee0*/  LDL.LU R163, [R1+0x34] ;  /* 0x0000340001a37983 */ /* 0x002ee20000300800 */
[----:B--2---:R-:W-:-:S03]  /*bef0*/  IMAD.MOV.U32 R21, RZ, RZ, -0x800000 ;  /* 0xff800000ff157424 */ /* 0x004fc600078e00ff */
[----:B------:R-:W1:Y:S04]  /*bf00*/  SHFL.BFLY PT, R5, R10, 0x2, 0x1f ;  /* 0x0c401f000a057f89 */ /* 0x000e6800000e0000 */
[----:B------:R-:W2:Y:S01]  /*bf10*/  SHFL.BFLY PT, R6, R11, 0x2, 0x1f ;  /* 0x0c401f000b067f89 */ /* 0x000ea200000e0000 */
[----:B-1----:R-:W-:Y:S01]  /*bf20*/  FADD.FTZ R4, R5, R10 ;  /* 0x0000000a05047221 */ /* 0x002fe20000010000 */
[----:B--2---:R-:W-:-:S04]  /*bf30*/  FADD.FTZ R6, R6, R11 ;  /* 0x0000000b06067221 */ /* 0x004fc80000010000 */
[----:B------:R-:W1:Y:S04]  /*bf40*/  SHFL.BFLY PT, R5, R4, 0x1, 0x1f ;  /* 0x0c201f0004057f89 */ /* 0x000e6800000e0000 */
[----:B------:R-:W2:Y:S01]  /*bf50*/  SHFL.BFLY PT, R7, R6, 0x1, 0x1f ;  /* 0x0c201f0006077f89 */ /* 0x000ea200000e0000 */
[----:B-1----:R-:W-:Y:S01]  /*bf60*/  FADD.FTZ R5, R4, R5 ;  /* 0x0000000504057221 */ /* 0x002fe20000010000 */
[----:B--2---:R-:W-:Y:S01]  /*bf70*/  FADD.FTZ R7, R6, R7 ;  /* 0x0000000706077221 */ /* 0x004fe20000010000 */
[----:B------:R-:W-:Y:S08]  /*bf80*/  BAR.ARV 0x8, 0x100 ;  /* 0x0204000000007b1d */ /* 0x000ff00000002000 */
[----:B------:R-:W-:Y:S01]  /*bf90*/  BAR.SYNC.DEFER_BLOCKING 0xf, 0x100 ;  /* 0x03c4000000007b1d */ /* 0x000fe20000010000 */
[----:B------:R-:W-:-:S02]  /*bfa0*/  FSETP.NE.FTZ.AND P0, PT, R5, RZ, PT ;  /* 0x000000ff0500720b */ /* 0x000fc40003f15000 */
[----:B------:R-:W-:-:S11]  /*bfb0*/  FSETP.NE.FTZ.AND P1, PT, R7, RZ, PT ;  /* 0x000000ff0700720b */ /* 0x000fd60003f35000 */
[----:B------:R-:W1:Y:S01]  /*bfc0*/  @P0 MUFU.LG2 R8, R5 ;  /* 0x0000000500080308 */ /* 0x000e620000000c00 */
[C---:B------:R-:W-:Y:S01]  /*bfd0*/  @P0 FMUL.FTZ R9, R3.reuse, 0.69314718246459960938 ;  /* 0x3f31721803090820 */ /* 0x040fe20000410000 */
[----:B------:R-:W-:-:S06]  /*bfe0*/  @P1 FMUL.FTZ R4, R3, 0.69314718246459960938 ;  /* 0x3f31721803041820 */ /* 0x000fcc0000410000 */
[----:B------:R-:W2:Y:S01]  /*bff0*/  @P1 MUFU.LG2 R10, R7 ;  /* 0x00000007000a1308 */ /* 0x000ea20000000c00 */
[----:B-1----:R-:W-:-:S04]  /*c000*/  @P0 FMUL.FTZ R8, R8, 0.69314718246459960938 ;  /* 0x3f31721808080820 */ /* 0x002fc80000410000 */
[----:B------:R-:W-:Y:S01]  /*c010*/  @P0 FFMA.FTZ R21, R9, R0, R8 ;  /* 0x0000000009150223 */ /* 0x000fe20000010008 */
[----:B------:R-:W-:Y:S02]  /*c020*/  IMAD.MOV.U32 R0, RZ, RZ, -0x800000 ;  /* 0xff800000ff007424 */ /* 0x000fe400078e00ff */
[----:B--2---:R-:W-:-:S04]  /*c030*/  @P1 FMUL.FTZ R3, R10, 0.69314718246459960938 ;  /* 0x3f3172180a031820 */ /* 0x004fc80000410000 */
[----:B------:R-:W-:Y:S01]  /*c040*/  @P1 FFMA.FTZ R0, R4, R20, R3 ;  /* 0x0000001404001223 */ /* 0x000fe20000010003 */
[----:B------:R-:W-:Y:S02]  /*c050*/  IMAD.MOV R3, RZ, RZ, -R216 ;  /* 0x000000ffff037224 */ /* 0x000fe400078e0ad8 */
[----:B------:R-:W-:-:S03]  /*c060*/  IMAD.MOV.U32 R4, RZ, RZ, RZ ;  /* 0x000000ffff047224 */ /* 0x000fc600078e00ff */
[----:B------:R-:W-:Y:S01]  /*c070*/  ISETP.NE.AND P2, PT, R214, R3, PT ;  /* 0x00000003d600720c */ /* 0x000fe20003f45270 */
[----:B------:R-:W-:Y:S02]  /*c080*/  IMAD.MOV.U32 R3, RZ, RZ, RZ ;  /* 0x000000ffff037224 */ /* 0x000fe400078e00ff */
[----:B------:R-:W1:Y:S08]  /*c090*/  @P1 MUFU.RCP R4, R7 ;  /* 0x0000000700041308 */ /* 0x000e700000001000 */
[----:B------:R1:W2:Y:S01]  /*c0a0*/  @P0 MUFU.RCP R3, R5 ;  /* 0x0000000500030308 */ /* 0x0002a20000001000 */
[----:B------:R-:W-:-:S02]  /*c0b0*/  PLOP3.LUT P0, PT, PT, PT, PT, 0x8, 0x0 ;  /* 0x000000000000781c */ /* 0x000fc40003f0e170 */
[C---:B------:R-:W-:Y:S01]  /*c0c0*/  @!P2 LEA R9, R18.reuse, R198, 0x6 ;  /* 0x000000c61209a211 */ /* 0x040fe200078e30ff */
[----:B------:R-:W-:-:S04]  /*c0d0*/  VIADD R18, R18, 0x1 ;  /* 0x0000000112127836 */ /* 0x000fc80000000000 */
[----:B------:R-:W-:Y:S01]  /*c0e0*/  @!P2 IMAD R9, R9, 0x4, R2 ;  /* 0x000000040909a824 */ /* 0x000fe200078e0202 */
[----:B------:R-:W-:Y:S01]  /*c0f0*/  ISETP.NE.AND P1, PT, R18, 0x2, PT ;  /* 0x000000021200780c */ /* 0x000fe20003f25270 */
[-C--:B-1----:R-:W-:Y:S01]  /*c100*/  FMUL.FTZ R5, R26, R4.reuse ;  /* 0x000000041a057220 */ /* 0x082fe20000410000 */
[-C--:B------:R-:W-:Y:S01]  /*c110*/  FMUL.FTZ R7, R30, R4.reuse ;  /* 0x000000041e077220 */ /* 0x080fe20000410000 */
[-C--:B------:R-:W-:Y:S01]  /*c120*/  FMUL.FTZ R31, R31, R4.reuse ;  /* 0x000000041f1f7220 */ /* 0x080fe20000410000 */
[----:B------:R-:W-:Y:S01]  /*c130*/  @!P2 STS [R9+0x28820], R4 ;  /* 0x028820040900a388 */ /* 0x000fe20000000800 */
[----:B------:R-:W-:Y:S01]  /*c140*/  SEL R2, RZ, 0x1, P1 ;  /* 0x00000001ff027807 */ /* 0x000fe20000800000 */
[-C--:B------:R-:W-:Y:S01]  /*c150*/  FMUL.FTZ R35, R35, R4.reuse ;  /* 0x0000000423237220 */ /* 0x080fe20000410000 */
[-C--:B------:R-:W-:Y:S01]  /*c160*/  FMUL.FTZ R11, R38, R4.reuse ;  /* 0x00000004260b7220 */ /* 0x080fe20000410000 */
        /* <DEDUP_REMOVED lines=124> */
[----:B------:R-:W-:-:S02]  /*c930*/  LOP3.LUT R23, R23, R2, RZ, 0x3c, !PT ;  /* 0x0000000217177212 */ /* 0x000fc400078e3cff */
[----:B------:R-:W-:Y:S01]  /*c940*/  SEL R18, R18, RZ, P1 ;  /* 0x000000ff12127207 */ /* 0x000fe20000800000 */
[----:B---3--:R-:W-:-:S05]  /*c950*/  VIADD R163, R163, 0x1 ;  /* 0x00000001a3a37836 */ /* 0x008fca0000000000 */
[----:B------:R0:W-:Y:S01]  /*c960*/  STL [R1+0x34], R163 ;  /* 0x000034a301007387 */ /* 0x0001e20000100800 */
[----:B------:R-:W-:Y:S06]  /*c970*/  BAR.ARV 0xe, 0x100 ;  /* 0x0384000000007b1d */ /* 0x000fec0000002000 */
.L_x_634:
[----:B------:R-:W-:Y:S05]  /*c980*/  BSYNC B7 ;  /* 0x0000000000077941 */ /* 0x000fea0003800000 */
.L_x_632:
[----:B------:R-:W1:Y:S08]  /*c990*/  S2UR UR4, SR_CgaCtaId ;  /* 0x00000000000479c3 */ /* 0x000e700000008800 */
[----:B------:R-:W-:Y:S01]  /*c9a0*/  BAR.SYNC.DEFER_BLOCKING 0x5, 0x180 ;  /* 0x0146000000007b1d */ /* 0x000fe20000010000 */
[----:B------:R-:W-:-:S05]  /*c9b0*/  MOV R2, 0x400 ;  /* 0x0000040000027802 */ /* 0x000fca0000000f00 */
[----:B------:R-:W-:Y:S01]  /*c9c0*/  BSSY B0, `(.L_x_704) ;  /* 0x0000327000007945 */ /* 0x000fe20003800000 */
[----:B-1----:R-:W-:-:S05]  /*c9d0*/  IMAD.U32 R193, RZ, RZ, UR4 ;  /* 0x00000004ffc17e24 */ /* 0x002fca000f8e00ff */
[----:B------:R-:W-:-:S05]  /*c9e0*/  LEA R2, R193, R2, 0x18 ;  /* 0x00000002c1027211 */ /* 0x000fca00078ec0ff */
[----:B-----5:R1:W2:Y:S01]  /*c9f0*/  LDS.128 R24, [R2+0x28cd0] ;  /* 0x028cd00002187984 */ /* 0x0202a20000000c00 */
[----:B------:R-:W-:Y:S06]  /*ca00*/  BAR.ARV 0x4, 0x180 ;  /* 0x0106000000007b1d */ /* 0x000fec0000002000 */
[----:B------:R-:W-:Y:S05]  /*ca10*/  @P0 BRA `(.L_x_705) ;  /* 0x0000002000a00947 */ /* 0x000fea0003800000 */
[----:B------:R-:W3:Y:S01]  /*ca20*/  LDL R30, [R1+0x5c] ;  /* 0x00005c00011e7983 */ /* 0x000ee20000100800 */
[----:B------:R-:W-:Y:S01]  /*ca30*/  F2FP.F16.F32.PACK_AB R5, R3, R5 ;  /* 0x000000050305723e */ /* 0x000fe200000000ff */
[----:B------:R-:W-:Y:S01]  /*ca40*/  ULDC.64 UR4, c[0x0][0xc00] ;  /* 0x0003000000047ab9 */ /* 0x000fe20000000a00 */
[----:B------:R-:W-:Y:S01]  /*ca50*/  F2FP.F16.F32.PACK_AB R4, R6, R8 ;  /* 0x000000080604723e */ /* 0x000fe200000000ff */
[----:B------:R-:W4:Y:S04]  /*ca60*/  LDL.LU R70, [R1+0x18] ;  /* 0x0000180001467983 */ /* 0x000f280000300800 */
[----:B------:R-:W4:Y:S01]  /*ca70*/  LDL.LU R66, [R1+0x1c] ;  /* 0x00001c0001427983 */ /* 0x000f220000300800 */
[----:B------:R-:W0:Y:S01]  /*ca80*/  S2R R49, SR_SWINHI ;  /* 0x0000000000317919 */ /* 0x000e220000002f00 */
[----:B------:R-:W-:-:S02]  /*ca90*/  F2FP.F16.F32.PACK_AB R7, R31, R7 ;  /* 0x000000071f07723e */ /* 0x000fc400000000ff */
[----:B------:R-:W-:Y:S02]  /*caa0*/  F2FP.F16.F32.PACK_AB R6, R152, R154 ;  /* 0x0000009a9806723e */ /* 0x000fe400000000ff */
[----:B------:R-:W-:Y:S02]  /*cab0*/  MOV R44, R2 ;  /* 0x00000002002c7202 */ /* 0x000fe40000000f00 */
[----:B0-----:R-:W-:Y:S02]  /*cac0*/  MOV R45, R49 ;  /* 0x00000031002d7202 */ /* 0x001fe40000000f00 */
[----:B------:R-:W-:Y:S02]  /*cad0*/  F2FP.F16.F32.PACK_AB R11, R39, R11 ;  /* 0x0000000b270b723e */ /* 0x000fe400000000ff */
[----:B------:R-:W-:Y:S02]  /*cae0*/  F2FP.F16.F32.PACK_AB R8, R10, R32 ;  /* 0x000000200a08723e */ /* 0x000fe400000000ff */
        /* <DEDUP_REMOVED lines=10> */
[----:B------:R-:W-:Y:S01]  /*cb90*/  F2FP.F16.F32.PACK_AB R41, R99, R41 ;  /* 0x000000296329723e */ /* 0x000fe200000000ff */
[----:B------:R-:W-:Y:S01]  /*cba0*/  BAR.SYNC.DEFER_BLOCKING 0x1, 0x100 ;  /* 0x0044000000007b1d */ /* 0x000fe20000010000 */
[----:B---3--:R-:W-:-:S03]  /*cbb0*/  IMAD.WIDE R48, R30, 0x2, R44 ;  /* 0x000000021e307825 */ /* 0x008fc600078e022c */
[----:B------:R-:W-:Y:S01]  /*cbc0*/  LOP3.LUT R3, R48, 0x380, RZ, 0xc0, !PT ;  /* 0x0000038030037812 */ /* 0x000fe200078ec0ff */
[----:B------:R-:W-:-:S03]  /*cbd0*/  IMAD.MOV.U32 R31, RZ, RZ, R49 ;  /* 0x000000ffff1f7224 */ /* 0x000fc600078e0031 */
[----:B------:R-:W-:-:S04]  /*cbe0*/  SHF.R.U64 R3, R3, 0x3, RZ ;  /* 0x0000000303037819 */ /* 0x000fc800000012ff */
[----:B------:R-:W-:Y:S02]  /*cbf0*/  LOP3.LUT R30, R3, R48, RZ, 0x3c, !PT ;  /* 0x00000030031e7212 */ /* 0x000fe400078e3cff */
[----:B--2---:R-:W-:Y:S02]  /*cc00*/  IADD3 R24, P0, R48, 0x20, RZ ;  /* 0x0000002030187810 */ /* 0x004fe40007f1e0ff */
[----:B------:R-:W-:-:S05]  /*cc10*/  MOV R30, R30 ;  /* 0x0000001e001e7202 */ /* 0x000fca0000000f00 */
[----:B------:R0:W-:Y:S01]  /*cc20*/  STSM.16.M88.4 [R30], R4 ;  /* 0x000000041e007844 */ /* 0x0001e20000000200 */
[----:B------:R-:W-:Y:S01]  /*cc30*/  LOP3.LUT R3, R24, 0x380, RZ, 0xc0, !PT ;  /* 0x0000038018037812 */ /* 0x000fe200078ec0ff */
[----:B0-----:R-:W-:Y:S01]  /*cc40*/  IMAD.X R5, RZ, RZ, R49, P0 ;  /* 0x000000ffff057224 */ /* 0x001fe200000e0631 */
[----:B------:R-:W-:-:S04]  /*cc50*/  IADD3 R7, P0, R48, 0x40, RZ ;  /* 0x0000004030077810 */ /* 0x000fc80007f1e0ff */
[----:B------:R-:W-:-:S04]  /*cc60*/  LOP3.LUT R6, R7, 0x380, RZ, 0xc0, !PT ;  /* 0x0000038007067812 */ /* 0x000fc800078ec0ff */
[----:B------:R-:W-:Y:S02]  /*cc70*/  SHF.R.U64 R6, R6, 0x3, RZ ;  /* 0x0000000306067819 */ /* 0x000fe400000012ff */
[----:B------:R-:W-:Y:S02]  /*cc80*/  SHF.R.U64 R3, R3, 0x3, RZ ;  /* 0x0000000303037819 */ /* 0x000fe400000012ff */
[----:B------:R-:W-:Y:S01]  /*cc90*/  LOP3.LUT R6, R6, R7, RZ, 0x3c, !PT ;  /* 0x0000000706067212 */ /* 0x000fe200078e3cff */
[----:B------:R-:W-:Y:S01]  /*cca0*/  IMAD.X R7, RZ, RZ, R49, P0 ;  /* 0x000000ffff077224 */ /* 0x000fe200000e0631 */
[----:B------:R-:W-:-:S04]  /*ccb0*/  LOP3.LUT R4, R3, R24, RZ, 0x3c, !PT ;  /* 0x0000001803047212 */ /* 0x000fc800078e3cff */
[----:B------:R-:W-:Y:S02]  /*ccc0*/  MOV R3, R6 ;  /* 0x0000000600037202 */ /* 0x000fe40000000f00 */
[----:B------:R-:W-:Y:S02]  /*ccd0*/  F2FP.F16.F32.PACK_AB R7, R47, R46 ;  /* 0x0000002e2f07723e */ /* 0x000fe400000000ff */
[C---:B------:R-:W-:Y:S02]  /*cce0*/  IADD3 R47, P5, R48.reuse, 0x2060, RZ ;  /* 0x00002060302f7810 */ /* 0x040fe40007fbe0ff */
[C---:B------:R-:W-:Y:S02]  /*ccf0*/  IADD3 R57, P2, R48.reuse, 0x2020, RZ ;  /* 0x0000202030397810 */ /* 0x040fe40007f5e0ff */
[C---:B------:R-:W-:Y:S02]  /*cd00*/  IADD3 R53, P6, R48.reuse, 0x2040, RZ ;  /* 0x0000204030357810 */ /* 0x040fe40007fde0ff */
[----:B------:R-:W-:-:S02]  /*cd10*/  IADD3 R39, P3, R48, 0x2000, RZ ;  /* 0x0000200030277810 */ /* 0x000fc40007f7e0ff */
[----:B------:R-:W-:Y:S02]  /*cd20*/  IADD3 R61, P4, R48, 0x60, RZ ;  /* 0x00000060303d7810 */ /* 0x000fe40007f9e0ff */
[----:B------:R-:W-:Y:S02]  /*cd30*/  LOP3.LUT R46, R47, 0x380, RZ, 0xc0, !PT ;  /* 0x000003802f2e7812 */ /* 0x000fe400078ec0ff */
[----:B------:R-:W-:Y:S02]  /*cd40*/  LOP3.LUT R56, R57, 0x380, RZ, 0xc0, !PT ;  /* 0x0000038039387812 */ /* 0x000fe400078ec0ff */
[----:B------:R-:W-:Y:S02]  /*cd50*/  LOP3.LUT R52, R53, 0x380, RZ, 0xc0, !PT ;  /* 0x0000038035347812 */ /* 0x000fe400078ec0ff */
[----:B------:R-:W-:Y:S02]  /*cd60*/  MOV R24, R4 ;  /* 0x0000000400187202 */ /* 0x000fe40000000f00 */
[----:B------:R-:W-:-:S02]  /*cd70*/  LOP3.LUT R38, R39, 0x380, RZ, 0xc0, !PT ;  /* 0x0000038027267812 */ /* 0x000fc400078ec0ff */
[----:B------:R-:W-:Y:S02]  /*cd80*/  F2FP.F16.F32.PACK_AB R4, R20, R153 ;  /* 0x000000991404723e */ /* 0x000fe400000000ff */
[----:B------:R-:W-:Y:S02]  /*cd90*/  F2FP.F16.F32.PACK_AB R5, R43, R42 ;  /* 0x0000002a2b05723e */ /* 0x000fe400000000ff */
[----:B------:R-:W-:Y:S02]  /*cda0*/  F2FP.F16.F32.PACK_AB R6, R12, R28 ;  /* 0x0000001c0c06723e */ /* 0x000fe400000000ff */
[----:B------:R-:W-:Y:S02]  /*cdb0*/  LOP3.LUT R60, R61, 0x380, RZ, 0xc0, !PT ;  /* 0x000003803d3c7812 */ /* 0x000fe400078ec0ff */
[----:B------:R-:W-:Y:S02]  /*cdc0*/  SHF.R.U64 R46, R46, 0x3, RZ ;  /* 0x000000032e2e7819 */ /* 0x000fe400000012ff */
[----:B------:R-:W-:-:S02]  /*cdd0*/  SHF.R.U64 R56, R56, 0x3, RZ ;  /* 0x0000000338387819 */ /* 0x000fc400000012ff */
[----:B------:R-:W-:Y:S01]  /*cde0*/  SHF.R.U64 R52, R52, 0x3, RZ ;  /* 0x0000000334347819 */ /* 0x000fe200000012ff */
[----:B------:R0:W-:Y:S01]  /*cdf0*/  STSM.16.M88.4 [R24], R8 ;  /* 0x0000000818007844 */ /* 0x0001e20000000200 */
[----:B------:R-:W-:Y:S02]  /*ce00*/  SHF.R.U64 R38, R38, 0x3, RZ ;  /* 0x0000000326267819 */ /* 0x000fe400000012ff */
[----:B------:R-:W-:Y:S01]  /*ce10*/  SHF.R.U64 R60, R60, 0x3, RZ ;  /* 0x000000033c3c7819 */ /* 0x000fe200000012ff */
[----:B------:R2:W-:Y:S01]  /*ce20*/  STSM.16.M88.4 [R3], R4 ;  /* 0x0000000403007844 */ /* 0x0005e20000000200 */
        /* <DEDUP_REMOVED lines=8> */
[----:B------:R-:W-:Y:S01]  /*ceb0*/  IMAD.X R61, RZ, RZ, R49, P4 ;  /* 0x000000ffff3d7224 */ /* 0x000fe200020e0631 */
[C---:B------:R-:W-:Y:S02]  /*cec0*/  IADD3 R43, P1, R48.reuse, 0x4000, RZ ;  /* 0x00004000302b7810 */ /* 0x040fe40007f3e0ff */
[C---:B0-----:R-:W-:Y:S02]  /*ced0*/  IADD3 R9, P0, R48.reuse, 0x4020, RZ ;  /* 0x0000402030097810 */ /* 0x041fe40007f1e0ff */
[C---:B------:R-:W-:Y:S02]  /*cee0*/  IADD3 R11, P2, R48.reuse, 0x6000, RZ ;  /* 0x00006000300b7810 */ /* 0x040fe40007f5e0ff */
[C---:B--2---:R-:W-:Y:S02]  /*cef0*/  IADD3 R4, P5, R48.reuse, 0x6040, RZ ;  /* 0x0000604030047810 */ /* 0x044fe40007fbe0ff */
[----:B------:R-:W-:-:S02]  /*cf00*/  IADD3 R6, P6, R48, 0x6020, RZ ;  /* 0x0000602030067810 */ /* 0x000fc40007fde0ff */
[----:B------:R-:W-:Y:S02]  /*cf10*/  IADD3.X R39, RZ, R49, RZ, P3, !PT ;  /* 0x00000031ff277210 */ /* 0x000fe40001ffe4ff */
[C---:B------:R-:W-:Y:S02]  /*cf20*/  IADD3 R31, P3, R48.reuse, 0x4060, RZ ;  /* 0x00004060301f7810 */ /* 0x040fe40007f7e0ff */
[----:B------:R-:W-:Y:S02]  /*cf30*/  IADD3 R35, P4, R48, 0x4040, RZ ;  /* 0x0000404030237810 */ /* 0x000fe40007f9e0ff */
[----:B------:R-:W-:Y:S02]  /*cf40*/  LOP3.LUT R5, R4, 0x380, RZ, 0xc0, !PT ;  /* 0x0000038004057812 */ /* 0x000fe400078ec0ff */
[----:B------:R-:W-:Y:S02]  /*cf50*/  LOP3.LUT R8, R9, 0x380, RZ, 0xc0, !PT ;  /* 0x0000038009087812 */ /* 0x000fe400078ec0ff */
[----:B------:R-:W-:-:S02]  /*cf60*/  LOP3.LUT R10, R11, 0x380, RZ, 0xc0, !PT ;  /* 0x000003800b0a7812 */ /* 0x000fc400078ec0ff */
[----:B------:R-:W-:Y:S02]  /*cf70*/  LOP3.LUT R7, R6, 0x380, RZ, 0xc0, !PT ;  /* 0x0000038006077812 */ /* 0x000fe400078ec0ff */
[----:B------:R-:W-:Y:S02]  /*cf80*/  LOP3.LUT R42, R43, 0x380, RZ, 0xc0, !PT ;  /* 0x000003802b2a7812 */ /* 0x000fe400078ec0ff */
[----:B------:R-:W-:Y:S02]  /*cf90*/  LOP3.LUT R30, R31, 0x380, RZ, 0xc0, !PT ;  /* 0x000003801f1e7812 */ /* 0x000fe400078ec0ff */
        /* <DEDUP_REMOVED lines=17> */
[----:B------:R-:W-:Y:S02]  /*d0b0*/  IADD3.X R7, RZ, R49, RZ, P6, !PT ;  /* 0x00000031ff077210 */ /* 0x000fe400037fe4ff */
[----:B------:R-:W-:Y:S01]  /*d0c0*/  LOP3.LUT R30, R30, R31, RZ, 0x3c, !PT ;  /* 0x0000001f1e1e7212 */ /* 0x000fe200078e3cff */
[--C-:B------:R-:W-:Y:S01]  /*d0d0*/  IMAD.X R31, RZ, RZ, R49.reuse, P3 ;  /* 0x000000ffff1f7224 */ /* 0x100fe200018e0631 */
[----:B------:R-:W-:Y:S01]  /*d0e0*/  LOP3.LUT R34, R34, R35, RZ, 0x3c, !PT ;  /* 0x0000002322227212 */ /* 0x000fe200078e3cff */
[----:B------:R-:W-:Y:S01]  /*d0f0*/  IMAD.X R35, RZ, RZ, R49, P4 ;  /* 0x000000ffff237224 */ /* 0x000fe200020e0631 */
[----:B------:R-:W-:Y:S02]  /*d100*/  IADD3 R48, P1, R48, 0x6060, RZ ;  /* 0x0000606030307810 */ /* 0x000fe40007f3e0ff */
[----:B------:R-:W-:-:S02]  /*d110*/  MOV R38, R38 ;  /* 0x0000002600267202 */ /* 0x000fc40000000f00 */
[----:B------:R-:W-:Y:S02]  /*d120*/  MOV R39, R46 ;  /* 0x0000002e00277202 */ /* 0x000fe40000000f00 */
[----:B------:R-:W-:Y:S02]  /*d130*/  MOV R36, R52 ;  /* 0x0000003400247202 */ /* 0x000fe40000000f00 */
[----:B------:R-:W-:Y:S02]  /*d140*/  MOV R20, R6 ;  /* 0x0000000600147202 */ /* 0x000fe40000000f00 */
[----:B------:R-:W-:Y:S02]  /*d150*/  MOV R46, R4 ;  /* 0x00000004002e7202 */ /* 0x000fe40000000f00 */
[----:B------:R-:W-:Y:S02]  /*d160*/  MOV R60, R60 ;  /* 0x0000003c003c7202 */ /* 0x000fe40000000f00 */
[----:B------:R-:W-:-:S02]  /*d170*/  MOV R24, R8 ;  /* 0x0000000800187202 */ /* 0x000fc40000000f00 */
[----:B------:R-:W-:Y:S02]  /*d180*/  MOV R53, R10 ;  /* 0x0000000a00357202 */ /* 0x000fe40000000f00 */
[----:B------:R-:W-:Y:S02]  /*d190*/  F2FP.F16.F32.PACK_AB R4, R160, R162 ;  /* 0x000000a2a004723e */ /* 0x000fe400000000ff */
[----:B------:R-:W-:Y:S02]  /*d1a0*/  F2FP.F16.F32.PACK_AB R5, R51, R50 ;  /* 0x000000323305723e */ /* 0x000fe400000000ff */
[----:B------:R-:W-:Y:S02]  /*d1b0*/  F2FP.F16.F32.PACK_AB R6, R158, R161 ;  /* 0x000000a19e06723e */ /* 0x000fe400000000ff */
[----:B------:R-:W-:Y:S02]  /*d1c0*/  F2FP.F16.F32.PACK_AB R7, R55, R54 ;  /* 0x000000363707723e */ /* 0x000fe400000000ff */
[----:B------:R-:W-:-:S02]  /*d1d0*/  LOP3.LUT R3, R48, 0x380, RZ, 0xc0, !PT ;  /* 0x0000038030037812 */ /* 0x000fc400078ec0ff */
[----:B------:R-:W-:Y:S02]  /*d1e0*/  F2FP.F16.F32.PACK_AB R8, R156, R159 ;  /* 0x0000009f9c08723e */ /* 0x000fe400000000ff */
[----:B------:R-:W-:Y:S02]  /*d1f0*/  F2FP.F16.F32.PACK_AB R9, R59, R58 ;  /* 0x0000003a3b09723e */ /* 0x000fe400000000ff */
[----:B------:R-:W-:Y:S02]  /*d200*/  F2FP.F16.F32.PACK_AB R10, R155, R157 ;  /* 0x0000009d9b0a723e */ /* 0x000fe400000000ff */
[----:B------:R-:W-:Y:S02]  /*d210*/  F2FP.F16.F32.PACK_AB R11, R63, R62 ;  /* 0x0000003e3f0b723e */ /* 0x000fe400000000ff */
[----:B------:R-:W-:Y:S02]  /*d220*/  MOV R56, R56 ;  /* 0x0000003800387202 */ /* 0x000fe40000000f00 */
[----:B------:R-:W-:-:S02]  /*d230*/  MOV R52, R30 ;  /* 0x0000001e00347202 */ /* 0x000fc40000000f00 */
[----:B------:R-:W-:Y:S02]  /*d240*/  F2FP.F16.F32.PACK_AB R12, R65, R64 ;  /* 0x00000040410c723e */ /* 0x000fe400000000ff */
[----:B------:R-:W-:Y:S02]  /*d250*/  MOV R47, R34 ;  /* 0x00000022002f7202 */ /* 0x000fe40000000f00 */
[----:B------:R-:W-:Y:S02]  /*d260*/  F2FP.F16.F32.PACK_AB R28, R73, R72 ;  /* 0x00000048491c723e */ /* 0x000fe400000000ff */
[----:B------:R-:W-:Y:S02]  /*d270*/  F2FP.F16.F32.PACK_AB R30, R77, R76 ;  /* 0x0000004c4d1e723e */ /* 0x000fe400000000ff */
[----:B------:R-:W-:Y:S01]  /*d280*/  F2FP.F16.F32.PACK_AB R31, R79, R78 ;  /* 0x0000004e4f1f723e */ /* 0x000fe200000000ff */
[----:B------:R-:W-:Y:S01]  /*d290*/  STSM.16.M88.4 [R60], R4 ;  /* 0x000000043c007844 */ /* 0x000fe20000000200 */
[----:B------:R-:W-:-:S02]  /*d2a0*/  F2FP.F16.F32.PACK_AB R34, R85, R84 ;  /* 0x000000545522723e */ /* 0x000fc400000000ff */
[----:B------:R-:W-:Y:S01]  /*d2b0*/  F2FP.F16.F32.PACK_AB R35, R87, R86 ;  /* 0x000000565723723e */ /* 0x000fe200000000ff */
[----:B------:R0:W-:Y:S01]  /*d2c0*/  STSM.16.M88.4 [R38], R8 ;  /* 0x0000000826007844 */ /* 0x0001e20000000200 */
[----:B------:R-:W-:-:S03]  /*d2d0*/  SHF.R.U64 R3, R3, 0x3, RZ ;  /* 0x0000000303037819 */ /* 0x000fc600000012ff */
[----:B------:R-:W-:Y:S01]  /*d2e0*/  STSM.16.M88.4 [R56], R12 ;  /* 0x0000000c38007844 */ /* 0x000fe20000000200 */
[----:B------:R-:W-:-:S03]  /*d2f0*/  LOP3.LUT R48, R3, R48, RZ, 0x3c, !PT ;  /* 0x0000003003307212 */ /* 0x000fc600078e3cff */
[----:B------:R2:W-:Y:S01]  /*d300*/  STSM.16.M88.4 [R36], R28 ;  /* 0x0000001c24007844 */ /* 0x0005e20000000200 */
[----:B------:R-:W-:-:S03]  /*d310*/  MOV R3, R42 ;  /* 0x0000002a00037202 */ /* 0x000fc60000000f00 */
[----:B------:R3:W-:Y:S01]  /*d320*/  STSM.16.M88.4 [R39], R32 ;  /* 0x0000002027007844 */ /* 0x0007e20000000200 */
[----:B------:R-:W-:Y:S02]  /*d330*/  F2FP.F16.F32.PACK_AB R42, R101, R100 ;  /* 0x00000064652a723e */ /* 0x000fe400000000ff */
[----:B------:R-:W-:Y:S02]  /*d340*/  F2FP.F16.F32.PACK_AB R43, R103, R102 ;  /* 0x00000066672b723e */ /* 0x000fe400000000ff */
[----:B0-----:R-:W-:Y:S02]  /*d350*/  F2FP.F16.F32.PACK_AB R38, R93, R92 ;  /* 0x0000005c5d26723e */ /* 0x001fe400000000ff */
[----:B------:R-:W-:Y:S02]  /*d360*/  F2FP.F16.F32.PACK_AB R4, R105, R104 ;  /* 0x000000686904723e */ /* 0x000fe400000000ff */
[----:B------:R-:W-:Y:S02]  /*d370*/  F2FP.F16.F32.PACK_AB R5, R107, R106 ;  /* 0x0000006a6b05723e */ /* 0x000fe400000000ff */
[----:B--2---:R-:W-:-:S02]  /*d380*/  F2FP.F16.F32.PACK_AB R36, R89, R88 ;  /* 0x000000585924723e */ /* 0x004fc400000000ff */
[----:B------:R-:W-:Y:S02]  /*d390*/  F2FP.F16.F32.PACK_AB R6, R109, R108 ;  /* 0x0000006c6d06723e */ /* 0x000fe400000000ff */
[----:B---3--:R-:W-:Y:S02]  /*d3a0*/  F2FP.F16.F32.PACK_AB R39, R95, R94 ;  /* 0x0000005e5f27723e */ /* 0x008fe400000000ff */
[----:B------:R-:W-:Y:S02]  /*d3b0*/  F2FP.F16.F32.PACK_AB R7, R111, R110 ;  /* 0x0000006e6f07723e */ /* 0x000fe400000000ff */
[----:B------:R-:W-:Y:S02]  /*d3c0*/  F2FP.F16.F32.PACK_AB R8, R113, R112 ;  /* 0x000000707108723e */ /* 0x000fe400000000ff */
[----:B------:R-:W-:Y:S02]  /*d3d0*/  F2FP.F16.F32.PACK_AB R9, R115, R114 ;  /* 0x000000727309723e */ /* 0x000fe400000000ff */
[----:B------:R-:W-:-:S02]  /*d3e0*/  F2FP.F16.F32.PACK_AB R10, R117, R116 ;  /* 0x00000074750a723e */ /* 0x000fc400000000ff */
[----:B------:R-:W-:Y:S01]  /*d3f0*/  F2FP.F16.F32.PACK_AB R11, R119, R118 ;  /* 0x00000076770b723e */ /* 0x000fe200000000ff */
[----:B------:R-:W-:Y:S01]  /*d400*/  STSM.16.M88.4 [R3], R36 ;  /* 0x0000002403007844 */ /* 0x000fe20000000200 */
[----:B------:R-:W-:-:S03]  /*d410*/  IMAD.X R49, RZ, RZ, R49, P1 ;  /* 0x000000ffff317224 */ /* 0x000fc600008e0631 */
[----:B------:R-:W-:Y:S01]  /*d420*/  STSM.16.M88.4 [R24], R40 ;  /* 0x0000002818007844 */ /* 0x000fe20000000200 */
[----:B------:R-:W-:-:S03]  /*d430*/  F2FP.F16.F32.PACK_AB R12, R121, R120 ;  /* 0x00000078790c723e */ /* 0x000fc600000000ff */
[----:B------:R-:W-:Y:S01]  /*d440*/  STSM.16.M88.4 [R47], R4 ;  /* 0x000000042f007844 */ /* 0x000fe20000000200 */
[----:B------:R-:W-:Y:S02]  /*d450*/  F2FP.F16.F32.PACK_AB R13, R123, R122 ;  /* 0x0000007a7b0d723e */ /* 0x000fe400000000ff */
[----:B------:R-:W-:Y:S01]  /*d460*/  F2FP.F16.F32.PACK_AB R14, R125, R124 ;  /* 0x0000007c7d0e723e */ /* 0x000fe200000000ff */
[----:B------:R4:W-:Y:S01]  /*d470*/  STSM.16.M88.4 [R52], R8 ;  /* 0x0000000834007844 */ /* 0x0009e20000000200 */
[----:B------:R-:W-:Y:S02]  /*d480*/  F2FP.F16.F32.PACK_AB R15, R127, R126 ;  /* 0x0000007e7f0f723e */ /* 0x000fe400000000ff */
[----:B------:R-:W-:Y:S02]  /*d490*/  ISETP.NE.U32.AND P0, PT, RZ, UR4, PT ;  /* 0x00000004ff007c0c */ /* 0x000fe4000bf05070 */
[----:B------:R-:W-:Y:S02]  /*d4a0*/  F2FP.F16.F32.PACK_AB R28, R129, R128 ;  /* 0x00000080811c723e */ /* 0x000fe400000000ff */
[----:B------:R-:W-:-:S02]  /*d4b0*/  F2FP.F16.F32.PACK_AB R29, R131, R130 ;  /* 0x00000082831d723e */ /* 0x000fc400000000ff */
[----:B------:R-:W-:Y:S02]  /*d4c0*/  F2FP.F16.F32.PACK_AB R30, R133, R132 ;  /* 0x00000084851e723e */ /* 0x000fe400000000ff */
[----:B------:R-:W-:Y:S02]  /*d4d0*/  F2FP.F16.F32.PACK_AB R31, R135, R134 ;  /* 0x00000086871f723e */ /* 0x000fe400000000ff */
[----:B------:R-:W-:Y:S02]  /*d4e0*/  F2FP.F16.F32.PACK_AB R32, R137, R136 ;  /* 0x000000888920723e */ /* 0x000fe400000000ff */
[----:B----4-:R-:W-:Y:S02]  /*d4f0*/  IADD3 R8, P1, R70, UR4, RZ ;  /* 0x0000000446087c10 */ /* 0x010fe4000ff3e0ff */
[----:B------:R-:W-:Y:S02]  /*d500*/  F2FP.F16.F32.PACK_AB R33, R139, R138 ;  /* 0x0000008a8b21723e */ /* 0x000fe400000000ff */
[----:B------:R-:W-:-:S02]  /*d510*/  F2FP.F16.F32.PACK_AB R34, R141, R140 ;  /* 0x0000008c8d22723e */ /* 0x000fc400000000ff */
[----:B------:R-:W-:Y:S02]  /*d520*/  F2FP.F16.F32.PACK_AB R35, R143, R142 ;  /* 0x0000008e8f23723e */ /* 0x000fe400000000ff */
[----:B------:R-:W-:Y:S02]  /*d530*/  MOV R48, R48 ;  /* 0x0000003000307202 */ /* 0x000fe40000000f00 */
[----:B------:R-:W-:Y:S02]  /*d540*/  F2FP.F16.F32.PACK_AB R4, R145, R144 ;  /* 0x000000909104723e */ /* 0x000fe400000000ff */
[----:B------:R-:W-:Y:S02]  /*d550*/  F2FP.F16.F32.PACK_AB R5, R147, R146 ;  /* 0x000000929305723e */ /* 0x000fe400000000ff */
[----:B------:R-:W-:Y:S02]  /*d560*/  F2FP.F16.F32.PACK_AB R6, R149, R148 ;  /* 0x000000949506723e */ /* 0x000fe400000000ff */
[----:B------:R-:W-:Y:S01]  /*d570*/  F2FP.F16.F32.PACK_AB R7, R151, R150 ;  /* 0x000000969707723e */ /* 0x000fe200000000ff */
[----:B------:R-:W-:Y:S01]  /*d580*/  STSM.16.M88.4 [R53], R12 ;  /* 0x0000000c35007844 */ /* 0x000fe20000000200 */
[----:B------:R-:W-:-:S02]  /*d590*/  ISETP.NE.AND.EX P0, PT, RZ, UR5, PT, P0 ;  /* 0x00000005ff007c0c */ /* 0x000fc4000bf05300 */
[----:B------:R-:W-:Y:S01]  /*d5a0*/  IADD3.X R9, R66, UR5, RZ, P1, !PT ;  /* 0x0000000542097c10 */ /* 0x000fe20008ffe4ff */
[----:B------:R-:W-:Y:S01]  /*d5b0*/  ULDC.64 UR4, c[0x0][0xc08] ;  /* 0x0003020000047ab9 */ /* 0x000fe20000000a00 */
[----:B------:R-:W-:Y:S01]  /*d5c0*/  STSM.16.M88.4 [R20], R28 ;  /* 0x0000001c14007844 */ /* 0x000fe20000000200 */
[----:B------:R-:W-:-:S03]  /*d5d0*/  ISETP.NE.U32.AND P6, PT, RZ, UR4, PT ;  /* 0x00000004ff007c0c */ /* 0x000fc6000bfc5070 */
[----:B------:R-:W-:Y:S01]  /*d5e0*/  STSM.16.M88.4 [R46], R32 ;  /* 0x000000202e007844 */ /* 0x000fe20000000200 */
[----:B------:R-:W-:-:S03]  /*d5f0*/  ISETP.NE.AND.EX P6, PT, RZ, UR5, PT, P6 ;  /* 0x00000005ff007c0c */ /* 0x000fc6000bfc5360 */
[----:B------:R0:W-:Y:S01]  /*d600*/  STSM.16.M88.4 [R48], R4 ;  /* 0x0000000430007844 */ /* 0x0001e20000000200 */
[----:B------:R-:W-:Y:S01]  /*d610*/  IMAD.MOV.U32 R24, RZ, RZ, RZ ;  /* 0x000000ffff187224 */ /* 0x000fe200078e00ff */
[----:B------:R-:W-:Y:S08]  /*d620*/  BAR.SYNC.DEFER_BLOCKING 0x1, 0x100 ;  /* 0x0044000000007b1d */ /* 0x000ff00000010000 */
[----:B0-----:R-:W-:Y:S01]  /*d630*/  @P6 IADD3 R4, P4, R70, UR4, RZ ;  /* 0x0000000446046c10 */ /* 0x001fe2000ff9e0ff */
[----:B------:R-:W-:-:S02]  /*d640*/  ULDC UR4, c[0x0][0xa88] ;  /* 0x0002a20000047ab9 */ /* 0x000fc40000000800 */
[----:B------:R-:W-:Y:S01]  /*d650*/  IMAD.U32 R3, RZ, RZ, UR4 ;  /* 0x00000004ff037e24 */ /* 0x000fe2000f8e00ff */
[----:B------:R-:W-:Y:S01]  /*d660*/  @P6 IADD3.X R5, R66, UR5, RZ, P4, !PT ;  /* 0x0000000542056c10 */ /* 0x000fe2000a7fe4ff */
[----:B------:R0:W5:Y:S04]  /*d670*/  @P0 LDG.E R24, desc[UR40][R8.64] ;  /* 0x0000002808180981 */ /* 0x000168000c1e1900 */
[----:B------:R0:W5:Y:S01]  /*d680*/  @P6 LDG.E R3, desc[UR40][R4.64] ;  /* 0x0000002804036981 */ /* 0x000162000c1e1900 */
[----:B------:R-:W2:Y:S02]  /*d690*/  S2R R90, SR_TID.X ;  /* 0x00000000005a7919 */ /* 0x000ea40000002100 */
[----:B--2---:R-:W-:-:S05]  /*d6a0*/  VIADD R90, R90, 0xffffff80 ;  /* 0xffffff805a5a7836 */ /* 0x004fca0000000000 */
[----:B------:R-:W-:-:S04]  /*d6b0*/  SHF.R.S32.HI R98, RZ, 0x1f, R90 ;  /* 0x0000001fff627819 */ /* 0x000fc8000001145a */
[----:B------:R-:W-:-:S04]  /*d6c0*/  LEA.HI R98, R98, R90, RZ, 0x3 ;  /* 0x0000005a62627211 */ /* 0x000fc800078f18ff */
[----:B------:R-:W-:-:S05]  /*d6d0*/  SHF.R.S32.HI R98, RZ, 0x3, R98 ;  /* 0x00000003ff627819 */ /* 0x000fca0000011462 */
[----:B------:R-:W-:-:S04]  /*d6e0*/  IMAD R15, R98, 0x40, R196 ;  /* 0x00000040620f7824 */ /* 0x000fc800078e02c4 */
[----:B------:R-:W-:-:S03]  /*d6f0*/  IMAD.WIDE R14, R15, 0x2, R44 ;  /* 0x000000020f0e7825 */ /* 0x000fc600078e022c */
[C---:B------:R-:W-:Y:S02]  /*d700*/  IADD3 R11, P1, R14.reuse, 0x1000, RZ ;  /* 0x000010000e0b7810 */ /* 0x040fe40007f3e0ff */
[C---:B------:R-:W-:Y:S02]  /*d710*/  IADD3 R13, P2, R14.reuse, 0x2000, RZ ;  /* 0x000020000e0d7810 */ /* 0x040fe40007f5e0ff */
[C---:B------:R-:W-:Y:S02]  /*d720*/  IADD3 R29, P3, R14.reuse, 0x3000, RZ ;  /* 0x000030000e1d7810 */ /* 0x040fe40007f7e0ff */
[----:B------:R-:W-:Y:S02]  /*d730*/  IADD3 R33, P4, R14, 0x4000, RZ ;  /* 0x000040000e217810 */ /* 0x000fe40007f9e0ff */
        /* <DEDUP_REMOVED lines=8> */
[----:B------:R-:W-:Y:S02]  /*d7c0*/  IADD3 R37, P5, R14, 0x5000, RZ ;  /* 0x000050000e257810 */ /* 0x000fe40007fbe0ff */
[----:B------:R-:W-:Y:S01]  /*d7d0*/  LOP3.LUT R10, R10, R11, RZ, 0x3c, !PT ;  /* 0x0000000b0a0a7212 */ /* 0x000fe200078e3cff */
[--C-:B------:R-:W-:Y:S01]  /*d7e0*/  IMAD.X R11, RZ, RZ, R15.reuse, P1 ;  /* 0x000000ffff0b7224 */ /* 0x100fe200008e060f */
[----:B------:R-:W-:Y:S01]  /*d7f0*/  LOP3.LUT R12, R12, R13, RZ, 0x3c, !PT ;  /* 0x0000000d0c0c7212 */ /* 0x000fe200078e3cff */
[--C-:B------:R-:W-:Y:S01]  /*d800*/  IMAD.X R13, RZ, RZ, R15.reuse, P2 ;  /* 0x000000ffff0d7224 */ /* 0x100fe200010e060f */
[----:B------:R-:W-:Y:S01]  /*d810*/  LOP3.LUT R28, R28, R29, RZ, 0x3c, !PT ;  /* 0x0000001d1c1c7212 */ /* 0x000fe200078e3cff */
[----:B------:R-:W-:Y:S01]  /*d820*/  IMAD.X R29, RZ, RZ, R15, P3 ;  /* 0x000000ffff1d7224 */ /* 0x000fe200018e060f */
[----:B------:R-:W-:Y:S02]  /*d830*/  LOP3.LUT R32, R32, R33, RZ, 0x3c, !PT ;  /* 0x0000002120207212 */ /* 0x000fe400078e3cff */
[----:B------:R-:W-:-:S02]  /*d840*/  P2R R6, PR, RZ, 0x20 ;  /* 0x00000020ff067803 */ /* 0x000fc40000000000 */
[----:B------:R-:W-:Y:S02]  /*d850*/  IADD3.X R33, RZ, R15, RZ, P4, !PT ;  /* 0x0000000fff217210 */ /* 0x000fe400027fe4ff */
        /* <DEDUP_REMOVED lines=11> */
[----:B------:R-:W-:Y:S02]  /*d910*/  SHF.R.U64 R36, R36, 0x3, RZ ;  /* 0x0000000324247819 */ /* 0x000fe400000012ff */
[----:B------:R-:W-:Y:S02]  /*d920*/  SHF.R.U64 R40, R40, 0x3, RZ ;  /* 0x0000000328287819 */ /* 0x000fe400000012ff */
[----:B------:R-:W-:Y:S02]  /*d930*/  SHF.R.U64 R44, R44, 0x3, RZ ;  /* 0x000000032c2c7819 */ /* 0x000fe400000012ff */
[----:B------:R-:W-:Y:S02]  /*d940*/  SHF.R.U64 R48, R48, 0x3, RZ ;  /* 0x0000000330307819 */ /* 0x000fe400000012ff */
[----:B------:R-:W-:Y:S02]  /*d950*/  SHF.R.U64 R52, R52, 0x3, RZ ;  /* 0x0000000334347819 */ /* 0x000fe400000012ff */
[----:B------:R-:W-:-:S02]  /*d960*/  SHF.R.U64 R56, R56, 0x3, RZ ;  /* 0x0000000338387819 */ /* 0x000fc400000012ff */
[----:B------:R-:W-:Y:S02]  /*d970*/  LOP3.LUT R36, R36, R37, RZ, 0x3c, !PT ;  /* 0x0000002524247212 */ /* 0x000fe400078e3cff */
[----:B------:R-:W-:Y:S02]  /*d980*/  LOP3.LUT R40, R40, R41, RZ, 0x3c, !PT ;  /* 0x0000002928287212 */ /* 0x000fe400078e3cff */
[----:B------:R-:W-:Y:S02]  /*d990*/  LOP3.LUT R44, R44, R45, RZ, 0x3c, !PT ;  /* 0x0000002d2c2c7212 */ /* 0x000fe400078e3cff */
[----:B------:R-:W-:Y:S02]  /*d9a0*/  LOP3.LUT R48, R48, R49, RZ, 0x3c, !PT ;  /* 0x0000003130307212 */ /* 0x000fe400078e3cff */
[----:B------:R-:W-:Y:S02]  /*d9b0*/  LOP3.LUT R52, R52, R53, RZ, 0x3c, !PT ;  /* 0x0000003534347212 */ /* 0x000fe400078e3cff */
[----:B------:R-:W-:Y:S01]  /*d9c0*/  LOP3.LUT R56, R56, R57, RZ, 0x3c, !PT ;  /* 0x0000003938387212 */ /* 0x000fe200078e3cff */
[----:B0-----:R-:W-:Y:S06]  /*d9d0*/  @P6 BRA `(.L_x_706) ;  /* 0x0000000000106947 */ /* 0x001fec0003800000 */
[----:B------:R-:W-:Y:S05]  /*d9e0*/  @!P0 BRA `(.L_x_706) ;  /* 0x00000000000c8947 */ /* 0x000fea0003800000 */
[----:B------:R-:W2:Y:S04]  /*d9f0*/  LDG.E R4, desc[UR40][R8.64] ;  /* 0x0000002808047981 */ /* 0x000ea8000c1e1900 */
[----:B-----5:R-:W2:Y:S02]  /*da00*/  LDG.E R3, desc[UR40][R8.64+0x4] ;  /* 0x0000042808037981 */ /* 0x020ea4000c1e1900 */
[----:B--2---:R-:W-:-:S07]  /*da10*/  IMAD.IADD R3, R3, 0x1, -R4 ;  /* 0x0000000103037824 */ /* 0x004fce00078e0a04 */
.L_x_706:
[----:B------:R-:W2:Y:S01]  /*da20*/  LDL.LU R9, [R1+0x20] ;  /* 0x0000200001097983 */ /* 0x000ea20000300800 */
[----:B------:R-:W-:-:S03]  /*da30*/  ISETP.NE.AND P6, PT, R6, RZ, PT ;  /* 0x000000ff0600720c */ /* 0x000fc60003fc5270 */
[----:B------:R-:W3:Y:S01]  /*da40*/  LDL.LU R8, [R1+0x40] ;  /* 0x0000400001087983 */ /* 0x000ee20000300800 */
[----:B------:R-:W0:Y:S01]  /*da50*/  S2R R5, SR_TID.X ;  /* 0x0000000000057919 */ /* 0x000e220000002100 */
[----:B------:R-:W-:Y:S01]  /*da60*/  IADD3.X R57, RZ, R15, RZ, P5, !PT ;  /* 0x0000000fff397210 */ /* 0x000fe20002ffe4ff */
[----:B------:R-:W-:Y:S01]  /*da70*/  IMAD.X R37, RZ, RZ, R15, P6 ;  /* 0x000000ffff257224 */ /* 0x000fe200030e060f */
[----:B------:R-:W4:Y:S04]  /*da80*/  LDL R88, [R1+0x14] ;  /* 0x0000140001587983 */ /* 0x000f280000100800 */
[----:B------:R0:W5:Y:S02]  /*da90*/  LDL R86, [R1+0x38] ;  /* 0x0000380001567983 */ /* 0x0001640000100800 */
[----:B0-----:R-:W-:-:S05]  /*daa0*/  VIADD R5, R5, 0xffffff80 ;  /* 0xffffff8005057836 */ /* 0x001fca0000000000 */
[----:B------:R-:W-:-:S04]  /*dab0*/  SHF.R.S32.HI R4, RZ, 0x1f, R5 ;  /* 0x0000001fff047819 */ /* 0x000fc80000011405 */
[----:B------:R-:W-:-:S04]  /*dac0*/  LEA.HI R4, R4, R5, RZ, 0x7 ;  /* 0x0000000504047211 */ /* 0x000fc800078f38ff */
[----:B------:R-:W-:-:S06]  /*dad0*/  SHF.R.S32.HI R4, RZ, 0x7, R4 ;  /* 0x00000007ff047819 */ /* 0x000fcc0000011404 */
[----:B------:R-:W0:Y:S01]  /*dae0*/  SHFL.IDX PT, R4, R4, RZ, 0x1f ;  /* 0x00001fff04047589 */ /* 0x000e2200000e0000 */
[--C-:B------:R-:W-:Y:S01]  /*daf0*/  IMAD.X R41, RZ, RZ, R15.reuse, P1 ;  /* 0x000000ffff297224 */ /* 0x100fe200008e060f */
[C---:B------:R-:W-:Y:S01]  /*db00*/  IADD3 R61, P6, R14.reuse, 0xb000, RZ ;  /* 0x0000b0000e3d7810 */ /* 0x040fe20007fde0ff */
[--C-:B------:R-:W-:Y:S01]  /*db10*/  IMAD.X R45, RZ, RZ, R15.reuse, P2 ;  /* 0x000000ffff2d7224 */ /* 0x100fe200010e060f */
[C---:B------:R-:W-:Y:S01]  /*db20*/  IADD3 R65, P1, R14.reuse, 0xc000, RZ ;  /* 0x0000c0000e417810 */ /* 0x040fe20007f3e0ff */
[--C-:B------:R-:W-:Y:S01]  /*db30*/  IMAD.X R49, RZ, RZ, R15.reuse, P3 ;  /* 0x000000ffff317224 */ /* 0x100fe200018e060f */
[C---:B------:R-:W-:Y:S01]  /*db40*/  IADD3 R69, P2, R14.reuse, 0xd000, RZ ;  /* 0x0000d0000e457810 */ /* 0x040fe20007f5e0ff */
[----:B------:R-:W-:Y:S01]  /*db50*/  IMAD.X R53, RZ, RZ, R15, P4 ;  /* 0x000000ffff357224 */ /* 0x000fe200020e060f */
[C---:B------:R-:W-:Y:S02]  /*db60*/  IADD3 R73, P3, R14.reuse, 0xe000, RZ ;  /* 0x0000e0000e497810 */ /* 0x040fe40007f7e0ff */
[----:B------:R-:W-:-:S02]  /*db70*/  IADD3 R7, P4, R14, 0xf000, RZ ;  /* 0x0000f0000e077810 */ /* 0x000fc40007f9e0ff */
[----:B------:R-:W-:Y:S02]  /*db80*/  LOP3.LUT R60, R61, 0x380, RZ, 0xc0, !PT ;  /* 0x000003803d3c7812 */ /* 0x000fe400078ec0ff */
[----:B------:R-:W-:Y:S02]  /*db90*/  LOP3.LUT R64, R65, 0x380, RZ, 0xc0, !PT ;  /* 0x0000038041407812 */ /* 0x000fe400078ec0ff */
[----:B------:R-:W-:Y:S02]  /*dba0*/  LOP3.LUT R68, R69, 0x380, RZ, 0xc0, !PT ;  /* 0x0000038045447812 */ /* 0x000fe400078ec0ff */
[----:B------:R-:W-:Y:S02]  /*dbb0*/  LOP3.LUT R72, R73, 0x380, RZ, 0xc0, !PT ;  /* 0x0000038049487812 */ /* 0x000fe400078ec0ff */
[----:B0-----:R-:W-:Y:S02]  /*dbc0*/  ISETP.NE.AND P5, PT, R4, RZ, PT ;  /* 0x000000ff0400720c */ /* 0x001fe40003fa5270 */
[----:B------:R-:W-:-:S02]  /*dbd0*/  LOP3.LUT R5, R14, 0x380, RZ, 0xc0, !PT ;  /* 0x000003800e057812 */ /* 0x000fc400078ec0ff */
[----:B------:R-:W-:Y:S02]  /*dbe0*/  LOP3.LUT R6, R7, 0x380, RZ, 0xc0, !PT ;  /* 0x0000038007067812 */ /* 0x000fe400078ec0ff */
[----:B------:R-:W-:Y:S02]  /*dbf0*/  SHF.R.U64 R60, R60, 0x3, RZ ;  /* 0x000000033c3c7819 */ /* 0x000fe400000012ff */
[----:B------:R-:W-:Y:S02]  /*dc00*/  SHF.R.U64 R64, R64, 0x3, RZ ;  /* 0x0000000340407819 */ /* 0x000fe400000012ff */
[----:B------:R-:W-:Y:S02]  /*dc10*/  SHF.R.U64 R68, R68, 0x3, RZ ;  /* 0x0000000344447819 */ /* 0x000fe400000012ff */
[----:B------:R-:W-:Y:S02]  /*dc20*/  SHF.R.U64 R72, R72, 0x3, RZ ;  /* 0x0000000348487819 */ /* 0x000fe400000012ff */
[----:B------:R-:W-:-:S02]  /*dc30*/  SHF.R.U64 R5, R5, 0x3, RZ ;  /* 0x0000000305057819 */ /* 0x000fc400000012ff */
[----:B------:R-:W-:Y:S01]  /*dc40*/  SHF.R.U64 R6, R6, 0x3, RZ ;  /* 0x0000000306067819 */ /* 0x000fe200000012ff */
        /* <DEDUP_REMOVED lines=10> */
[----:B------:R-:W-:Y:S01]  /*dcf0*/  IMAD.MOV.U32 R5, RZ, RZ, R15 ;  /* 0x000000ffff057224 */ /* 0x000fe200078e000f */
[----:B------:R-:W-:-:S02]  /*dd00*/  LOP3.LUT R76, R6, R7, RZ, 0x3c, !PT ;  /* 0x00000007064c7212 */ /* 0x000fc400078e3cff */
[----:B-----5:R-:W-:Y:S02]  /*dd10*/  SHF.R.S32.HI R83, RZ, 0x1f, R24 ;  /* 0x0000001fff537819 */ /* 0x020fe40000011418 */
[----:B--2---:R-:W-:Y:S02]  /*dd20*/  SEL R81, R9, RZ, !P0 ;  /* 0x000000ff09517207 */ /* 0x004fe40004000000 */
[----:B---3--:R-:W-:Y:S02]  /*dd30*/  SEL R80, R8, RZ, !P0 ;  /* 0x000000ff08507207 */ /* 0x008fe40004000000 */
[----:B----4-:R-:W-:Y:S01]  /*dd40*/  SHF.R.S32.HI R82, RZ, 0x1f, R88 ;  /* 0x0000001fff527819 */ /* 0x010fe20000011458 */
[----:B------:R-:W-:Y:S06]  /*dd50*/  @P5 BRA `(.L_x_707) ;  /* 0x0000000000bc5947 */ /* 0x000fec0003800000 */
[----:B------:R-:W2:Y:S01]  /*dd60*/  LDL R8, [R1+0x58] ;  /* 0x0000580001087983 */ /* 0x000ea20000100800 */
[----:B------:R-:W0:Y:S01]  /*dd70*/  LDC R20, c[0x0][0xbe8] ;  /* 0x0002fa00ff147b82 */ /* 0x000e220000000800 */
[----:B------:R-:W-:Y:S01]  /*dd80*/  ULDC.64 UR4, c[0x0][0xb90] ;  /* 0x0002e40000047ab9 */ /* 0x000fe20000000a00 */
[----:B------:R-:W-:Y:S01]  /*dd90*/  MOV R7, R83 ;  /* 0x0000005300077202 */ /* 0x000fe20000000f00 */
[----:B------:R-:W-:Y:S02]  /*dda0*/  IMAD.MOV.U32 R6, RZ, RZ, R24 ;  /* 0x000000ffff067224 */ /* 0x000fe400078e0018 */
[----:B------:R-:W-:Y:S02]  /*ddb0*/  IMAD.MOV R35, RZ, RZ, -R216 ;  /* 0x000000ffff237224 */ /* 0x000fe400078e0ad8 */
[----:B------:R-:W-:-:S04]  /*ddc0*/  IMAD.WIDE.U32 R6, R88, UR4, R6 ;  /* 0x0000000458067c25 */ /* 0x000fc8000f8e0006 */
[----:B------:R-:W-:Y:S01]  /*ddd0*/  IMAD R34, R86, 0x40, R198 ;  /* 0x0000004056227824 */ /* 0x000fe200078e02c6 */
[----:B0-----:R-:W-:-:S13]  /*dde0*/  ISETP.NE.AND P0, PT, R20, 0x1, PT ;  /* 0x000000011400780c */ /* 0x001fda0003f05270 */
[----:B------:R-:W0:Y:S08]  /*ddf0*/  @P0 LDC R9, c[0x0][0xbec] ;  /* 0x0002fb00ff090b82 */ /* 0x000e300000000800 */
[----:B------:R-:W3:Y:S01]  /*de00*/  @P0 LDC R31, c[0x0][0xbf0] ;  /* 0x0002fc00ff1f0b82 */ /* 0x000ee20000000800 */
[----:B--2---:R-:W-:Y:S02]  /*de10*/  IMAD R14, R86, 0x40, R8 ;  /* 0x00000040560e7824 */ /* 0x004fe400078e0208 */
[----:B------:R-:W-:-:S04]  /*de20*/  IMAD R8, R82, UR4, RZ ;  /* 0x0000000452087c24 */ /* 0x000fc8000f8e02ff */
[----:B------:R-:W-:Y:S01]  /*de30*/  IMAD R15, R88, UR5, R8 ;  /* 0x00000005580f7c24 */ /* 0x000fe2000f8e0208 */
[----:B------:R-:W-:Y:S01]  /*de40*/  ULDC.64 UR4, c[0x0][0xb98] ;  /* 0x0002e60000047ab9 */ /* 0x000fe20000000a00 */
[----:B0-----:R-:W-:-:S04]  /*de50*/  @P0 IMAD.HI.U32 R8, R14, R9, RZ ;  /* 0x000000090e080227 */ /* 0x001fc800078e00ff */
[----:B------:R-:W-:Y:S01]  /*de60*/  IMAD.MOV.U32 R9, RZ, RZ, R14 ;  /* 0x000000ffff097224 */ /* 0x000fe200078e000e */
[----:B---3--:R-:W-:Y:S01]  /*de70*/  @P0 SHF.R.U32.HI R9, RZ, R31, R8 ;  /* 0x0000001fff090219 */ /* 0x008fe20000011608 */
[----:B------:R-:W-:Y:S02]  /*de80*/  IMAD.IADD R7, R7, 0x1, R15 ;  /* 0x0000000107077824 */ /* 0x000fe400078e020f */
[----:B------:R-:W-:Y:S01]  /*de90*/  IMAD R8, R80, UR4, RZ ;  /* 0x0000000450087c24 */ /* 0x000fe2000f8e02ff */
[--C-:B------:R-:W-:Y:S01]  /*dea0*/  SHF.R.S32.HI R31, RZ, 0x1f, R9.reuse ;  /* 0x0000001fff1f7819 */ /* 0x100fe20000011409 */
[----:B------:R-:W-:Y:S02]  /*deb0*/  IMAD.MOV R15, RZ, RZ, -R9 ;  /* 0x000000ffff0f7224 */ /* 0x000fe400078e0a09 */
[----:B------:R-:W-:-:S04]  /*dec0*/  IMAD.WIDE.U32 R6, R81, UR4, R6 ;  /* 0x0000000451067c25 */ /* 0x000fc8000f8e0006 */
[----:B------:R-:W-:Y:S01]  /*ded0*/  IMAD R15, R20, R15, R14 ;  /* 0x0000000f140f7224 */ /* 0x000fe200078e020e */
[----:B------:R-:W-:Y:S01]  /*dee0*/  IADD3 R6, P0, R9, R6, RZ ;  /* 0x0000000609067210 */ /* 0x000fe20007f1e0ff */
[----:B------:R-:W-:Y:S01]  /*def0*/  IMAD R14, R81, UR5, R8 ;  /* 0x00000005510e7c24 */ /* 0x000fe2000f8e0208 */
[----:B------:R-:W-:Y:S02]  /*df00*/  ULDC.64 UR4, c[0x0][0xb88] ;  /* 0x0002e20000047ab9 */ /* 0x000fe40000000a00 */
[----:B------:R-:W-:Y:S02]  /*df10*/  SHF.R.S32.HI R8, RZ, 0x1f, R15 ;  /* 0x0000001fff087819 */ /* 0x000fe4000001140f */
[----:B------:R-:W-:Y:S01]  /*df20*/  IADD3.X R7, R31, R7, R14, P0, !PT ;  /* 0x000000071f077210 */ /* 0x000fe200007fe40e */
[----:B------:R-:W-:Y:S02]  /*df30*/  IMAD R31, R3, R20, RZ ;  /* 0x00000014031f7224 */ /* 0x000fe400078e02ff */
[----:B------:R-:W-:-:S02]  /*df40*/  IMAD R8, R8, UR4, RZ ;  /* 0x0000000408087c24 */ /* 0x000fc4000f8e02ff */
[----:B------:R-:W-:-:S04]  /*df50*/  IMAD.WIDE.U32 R6, R15, UR4, R6 ;  /* 0x000000040f067c25 */ /* 0x000fc8000f8e0006 */
[----:B------:R-:W-:Y:S01]  /*df60*/  IMAD R15, R15, UR5, R8 ;  /* 0x000000050f0f7c24 */ /* 0x000fe2000f8e0208 */
[----:B------:R-:W-:Y:S01]  /*df70*/  ULDC.64 UR4, c[0x0][0xb50] ;  /* 0x0002d40000047ab9 */ /* 0x000fe20000000a00 */
[----:B------:R-:W-:Y:S02]  /*df80*/  VIADD R14, R34, 0x8 ;  /* 0x00000008220e7836 */ /* 0x000fe40000000000 */
[----:B------:R-:W-:Y:S01]  /*df90*/  IMAD.IADD R7, R7, 0x1, R15 ;  /* 0x0000000107077824 */ /* 0x000fe200078e020f */
[----:B------:R-:W-:-:S04]  /*dfa0*/  LEA R15, P0, R6, UR4, 0x2 ;  /* 0x00000004060f7c11 */ /* 0x000fc8000f8010ff */
[----:B------:R-:W-:Y:S01]  /*dfb0*/  LEA.HI.X R30, R6, UR5, R7, 0x2, P0 ;  /* 0x00000005061e7c11 */ /* 0x000fe200080f1407 */
[----:B------:R-:W-:Y:S01]  /*dfc0*/  SHFL.IDX PT, R8, R15, 0x1, 0x1c1f ;  /* 0x003c1f000f087f89 */ /* 0x000fe200000e0000 */
[----:B------:R-:W-:-:S03]  /*dfd0*/  ISETP.NE.AND P0, PT, R214, R35, PT ;  /* 0x00000023d600720c */ /* 0x000fc60003f05270 */
[----:B------:R-:W-:Y:S01]  /*dfe0*/  SHFL.IDX PT, R6, R15, RZ, 0x1c1f ;  /* 0x001c1fff0f067589 */ /* 0x000fe200000e0000 */
[-C--:B------:R-:W-:Y:S02]  /*dff0*/  ISETP.GE.OR P1, PT, R34, R31.reuse, P0 ;  /* 0x0000001f2200720c */ /* 0x080fe40000726670 */
[----:B------:R-:W-:Y:S01]  /*e000*/  ISETP.GE.OR P0, PT, R14, R31, P0 ;  /* 0x0000001f0e00720c */ /* 0x000fe20000706670 */
[----:B------:R-:W0:Y:S04]  /*e010*/  SHFL.IDX PT, R7, R30, RZ, 0x1c1f ;  /* 0x001c1fff1e077589 */ /* 0x000e2800000e0000 */
[----:B------:R-:W2:Y:S06]  /*e020*/  SHFL.IDX PT, R9, R30, 0x1, 0x1c1f ;  /* 0x003c1f001e097f89 */ /* 0x000eac00000e0000 */
[----:B0-----:R0:W-:Y:S04]  /*e030*/  @!P1 ST.E desc[UR40][R6.64], R21 ;  /* 0x0000001506009985 */ /* 0x0011e8000c101928 */
[----:B--2---:R0:W-:Y:S02]  /*e040*/  @!P0 ST.E desc[UR40][R8.64], R0 ;  /* 0x0000000008008985 */ /* 0x0041e4000c101928 */
.L_x_707:
[----:B------:R-:W2:Y:S01]  /*e050*/  LDC R84, c[0x0][0xbe8] ;  /* 0x0002fa00ff547b82 */ /* 0x000ea20000000800 */
[----:B------:R-:W-:Y:S01]  /*e060*/  ULDC.64 UR4, c[0x0][0xaa0] ;  /* 0x0002a80000047ab9 */ /* 0x000fe20000000a00 */
[----:B0-----:R-:W-:Y:S01]  /*e070*/  SHF.R.S32.HI R0, RZ, 0x1f, R90 ;  /* 0x0000001fff007819 */ /* 0x001fe2000001145a */
[----:B------:R-:W-:Y:S01]  /*e080*/  IMAD R83, R83, UR4, RZ ;  /* 0x0000000453537c24 */ /* 0x000fe2000f8e02ff */
[----:B------:R-:W5:Y:S04]  /*e090*/  LD.E.128 R4, desc[UR40][R4.64] ;  /* 0x0000002804047980 */ /* 0x000f68000c101d00 */
[----:B------:R-:W0:Y:S01]  /*e0a0*/  LDC R85, c[0x0][0xac8] ;  /* 0x0002b200ff557b82 */ /* 0x000e220000000800 */
[----:B------:R-:W5:Y:S04]  /*e0b0*/  LD.E.128 R8, desc[UR40][R10.64] ;  /* 0x000000280a087980 */ /* 0x000f68000c101d00 */
[----:B------:R-:W5:Y:S04]  /*e0c0*/  LD.E.128 R12, desc[UR40][R12.64] ;  /* 0x000000280c0c7980 */ /* 0x000f68000c101d00 */
[----:B------:R-:W5:Y:S04]  /*e0d0*/  LD.E.128 R28, desc[UR40][R28.64] ;  /* 0x000000281c1c7980 */ /* 0x000f68000c101d00 */
[----:B------:R-:W5:Y:S01]  /*e0e0*/  LD.E.128 R32, desc[UR40][R32.64] ;  /* 0x0000002820207980 */ /* 0x000f62000c101d00 */
[----:B--2---:R-:W-:Y:S01]  /*e0f0*/  ISETP.NE.AND P1, PT, R84, 0x1, PT ;  /* 0x000000015400780c */ /* 0x004fe20003f25270 */
[----:B------:R-:W-:Y:S01]  /*e100*/  IMAD R83, R24, UR5, R83 ;  /* 0x0000000518537c24 */ /* 0x000fe2000f8e0253 */
[----:B------:R-:W-:Y:S01]  /*e110*/  LEA.HI R0, R0, R90, RZ, 0x3 ;  /* 0x0000005a00007211 */ /* 0x000fe200078f18ff */
[----:B------:R-:W-:Y:S01]  /*e120*/  IMAD.WIDE.U32 R20, R24, UR4, RZ ;  /* 0x0000000418147c25 */ /* 0x000fe2000f8e00ff */
[----:B------:R-:W-:Y:S01]  /*e130*/  ULDC.64 UR4, c[0x0][0xae8] ;  /* 0x0002ba0000047ab9 */ /* 0x000fe20000000a00 */
[----:B------:R-:W5:Y:S01]  /*e140*/  LD.E.128 R36, desc[UR40][R36.64] ;  /* 0x0000002824247980 */ /* 0x000f62000c101d00 */
[----:B------:R-:W-:-:S03]  /*e150*/  LOP3.LUT R0, R0, 0xfffffff8, RZ, 0xc0, !PT ;  /* 0xfffffff800007812 */ /* 0x000fc600078ec0ff */
[----:B------:R-:W5:Y:S04]  /*e160*/  LD.E.128 R40, desc[UR40][R40.64] ;  /* 0x0000002828287980 */ /* 0x000f68000c101d00 */
[----:B------:R-:W2:Y:S01]  /*e170*/  @P1 LDC R87, c[0x0][0xbec] ;  /* 0x0002fb00ff571b82 */ /* 0x000ea20000000800 */
[----:B------:R-:W-:Y:S01]  /*e180*/  IMAD.IADD R21, R21, 0x1, R83 ;  /* 0x0000000115157824 */ /* 0x000fe200078e0253 */
[----:B------:R-:W5:Y:S01]  /*e190*/  LD.E.128 R44, desc[UR40][R44.64] ;  /* 0x000000282c2c7980 */ /* 0x000f62000c101d00 */
[----:B------:R-:W-:-:S03]  /*e1a0*/  IMAD R82, R82, UR4, RZ ;  /* 0x0000000452527c24 */ /* 0x000fc6000f8e02ff */
[----:B------:R-:W5:Y:S02]  /*e1b0*/  LD.E.128 R48, desc[UR40][R48.64] ;  /* 0x0000002830307980 */ /* 0x000f64000c101d00 */
[----:B------:R-:W3:Y:S01]  /*e1c0*/  @P1 LDC R89, c[0x0][0xbf0] ;  /* 0x0002fc00ff591b82 */ /* 0x000ee20000000800 */
[----:B------:R-:W-:Y:S01]  /*e1d0*/  IADD3 R0, R90, -R0, RZ ;  /* 0x800000005a007210 */ /* 0x000fe20007ffe0ff */
[C---:B------:R-:W-:Y:S01]  /*e1e0*/  IMAD R83, R88.reuse, UR5, R82 ;  /* 0x0000000558537c24 */ /* 0x040fe2000f8e0252 */
[----:B------:R-:W5:Y:S01]  /*e1f0*/  LD.E.128 R52, desc[UR40][R52.64] ;  /* 0x0000002834347980 */ /* 0x000f62000c101d00 */
[----:B------:R-:W-:Y:S01]  /*e200*/  IMAD.WIDE.U32 R20, R88, UR4, R20 ;  /* 0x0000000458147c25 */ /* 0x000fe2000f8e0014 */
[----:B------:R-:W-:Y:S02]  /*e210*/  ULDC.64 UR4, c[0x0][0xaf0] ;  /* 0x0002bc0000047ab9 */ /* 0x000fe40000000a00 */
[----:B------:R-:W5:Y:S01]  /*e220*/  LD.E.128 R56, desc[UR40][R56.64] ;  /* 0x0000002838387980 */ /* 0x000f62000c101d00 */
[----:B------:R-:W-:-:S02]  /*e230*/  IMAD R80, R80, UR4, RZ ;  /* 0x0000000450507c24 */ /* 0x000fc4000f8e02ff */
[----:B------:R-:W-:Y:S01]  /*e240*/  IMAD R0, R0, 0x20, R98 ;  /* 0x0000002000007824 */ /* 0x000fe200078e0262 */
[----:B------:R-:W5:Y:S01]  /*e250*/  LD.E.128 R60, desc[UR40][R60.64] ;  /* 0x000000283c3c7980 */ /* 0x000f62000c101d00 */
[----:B------:R-:W-:Y:S02]  /*e260*/  IMAD.IADD R21, R21, 0x1, R83 ;  /* 0x0000000115157824 */ /* 0x000fe400078e0253 */
[----:B------:R-:W-:Y:S01]  /*e270*/  IMAD R83, R81, UR5, R80 ;  /* 0x0000000551537c24 */ /* 0x000fe2000f8e0250 */
[----:B------:R-:W5:Y:S01]  /*e280*/  LD.E.128 R64, desc[UR40][R64.64] ;  /* 0x0000002840407980 */ /* 0x000f62000c101d00 */
[----:B------:R-:W-:Y:S02]  /*e290*/  VIADD R101, R196, 0x40 ;  /* 0x00000040c4657836 */ /* 0x000fe40000000000 */
[----:B------:R-:W-:Y:S01]  /*e2a0*/  IMAD R80, R86, 0x40, R0 ;  /* 0x0000004056507824 */ /* 0x000fe200078e0200 */
[----:B------:R-:W5:Y:S01]  /*e2b0*/  LD.E.128 R68, desc[UR40][R68.64] ;  /* 0x0000002844447980 */ /* 0x000f62000c101d00 */
[----:B------:R-:W-:Y:S01]  /*e2c0*/  VIADD R99, R196, 0x80 ;  /* 0x00000080c4637836 */ /* 0x000fe20000000000 */
[----:B0-----:R-:W-:Y:S01]  /*e2d0*/  ISETP.GE.AND P0, PT, R101, R85, PT ;  /* 0x000000556500720c */ /* 0x001fe20003f06270 */
[----:B--2---:R-:W-:Y:S01]  /*e2e0*/  @P1 IMAD.HI.U32 R0, R80, R87, RZ ;  /* 0x0000005750001227 */ /* 0x004fe200078e00ff */
[----:B------:R-:W5:Y:S02]  /*e2f0*/  LD.E.128 R72, desc[UR40][R72.64] ;  /* 0x0000002848487980 */ /* 0x000f64000c101d00 */
[----:B------:R-:W-:Y:S01]  /*e300*/  SEL R24, RZ, 0xffffffff, P0 ;  /* 0xffffffffff187807 */ /* 0x000fe20000000000 */
[----:B------:R-:W-:Y:S01]  /*e310*/  IMAD.WIDE.U32 R20, R81, UR4, R20 ;  /* 0x0000000451147c25 */ /* 0x000fe2000f8e0014 */
[----:B------:R-:W-:Y:S01]  /*e320*/  ISETP.GE.AND P0, PT, R99, R85, PT ;  /* 0x000000556300720c */ /* 0x000fe20003f06270 */
[----:B------:R-:W-:Y:S01]  /*e330*/  ULDC.64 UR4, c[0x0][0xae0] ;  /* 0x0002b80000047ab9 */ /* 0x000fe20000000a00 */
[----:B------:R-:W5:Y:S01]  /*e340*/  LD.E.128 R76, desc[UR40][R76.64] ;  /* 0x000000284c4c7980 */ /* 0x000f62000c101d00 */
[----:B------:R-:W-:Y:S01]  /*e350*/  IMAD.MOV.U32 R81, RZ, RZ, R80 ;  /* 0x000000ffff517224 */ /* 0x000fe200078e0050 */
[----:B---3--:R-:W-:Y:S01]  /*e360*/  @P1 SHF.R.U32.HI R81, RZ, R89, R0 ;  /* 0x00000059ff511219 */ /* 0x008fe20000011600 */
[----:B------:R-:W-:Y:S01]  /*e370*/  IMAD.SHL.U32 R87, R24, 0x2, RZ ;  /* 0x0000000218577824 */ /* 0x000fe200078e00ff */
[CC--:B------:R-:W-:Y:S01]  /*e380*/  ISETP.GE.AND P1, PT, R196.reuse, R85.reuse, PT ;  /* 0x00000055c400720c */ /* 0x0c0fe20003f26270 */
[C---:B------:R-:W-:Y:S01]  /*e390*/  VIADD R95, R196.reuse, 0x100 ;  /* 0x00000100c45f7836 */ /* 0x040fe20000000000 */
[C---:B------:R-:W-:Y:S01]  /*e3a0*/  IADD3 R97, R196.reuse, 0xc0, RZ ;  /* 0x000000c0c4617810 */ /* 0x040fe20007ffe0ff */
[----:B------:R-:W-:Y:S01]  /*e3b0*/  IMAD.IADD R21, R21, 0x1, R83 ;  /* 0x0000000115157824 */ /* 0x000fe200078e0253 */
[----:B------:R-:W-:Y:S01]  /*e3c0*/  SEL R0, RZ, 0x1, P1 ;  /* 0x00000001ff007807 */ /* 0x000fe20000800000 */
[----:B------:R-:W-:Y:S01]  /*e3d0*/  IMAD.MOV R83, RZ, RZ, -R81 ;  /* 0x000000ffff537224 */ /* 0x000fe200078e0a51 */
[----:B------:R-:W-:Y:S01]  /*e3e0*/  SEL R24, RZ, 0xffffffff, P0 ;  /* 0xffffffffff187807 */ /* 0x000fe20000000000 */
[----:B------:R-:W-:Y:S01]  /*e3f0*/  VIADD R93, R196, 0x140 ;  /* 0x00000140c45d7836 */ /* 0x000fe20000000000 */
[----:B------:R-:W-:Y:S01]  /*e400*/  ISETP.GE.AND P0, PT, R97, R85, PT ;  /* 0x000000556100720c */ /* 0x000fe20003f06270 */
[----:B------:R-:W-:Y:S01]  /*e410*/  IMAD R83, R84, R83, R80 ;  /* 0x0000005354537224 */ /* 0x000fe200078e0250 */
[----:B------:R-:W-:Y:S01]  /*e420*/  LOP3.LUT R0, R87, 0x2, R0, 0xe2, !PT ;  /* 0x0000000257007812 */ /* 0x000fe200078ee200 */
[----:B------:R-:W-:Y:S01]  /*e430*/  IMAD.SHL.U32 R87, R24, 0x4, RZ ;  /* 0x0000000418577824 */ /* 0x000fe200078e00ff */
[----:B------:R-:W-:Y:S01]  /*e440*/  SEL R24, RZ, 0xffffffff, P0 ;  /* 0xffffffffff187807 */ /* 0x000fe20000000000 */
[----:B------:R-:W-:Y:S01]  /*e450*/  IMAD.WIDE.U32 R20, R81, UR4, R20 ;  /* 0x0000000451147c25 */ /* 0x000fe2000f8e0014 */
[-C--:B------:R-:W-:Y:S01]  /*e460*/  ISETP.GE.AND P0, PT, R95, R85.reuse, PT ;  /* 0x000000555f00720c */ /* 0x080fe20003f06270 */
[----:B------:R-:W-:Y:S01]  /*e470*/  @!PT LDS RZ, [RZ] ;  /* 0x00000000fffff984 */ /* 0x000fe20000000800 */
[----:B------:R-:W-:Y:S01]  /*e480*/  @!PT LDS RZ, [RZ] ;  /* 0x00000000fffff984 */ /* 0x000fe20000000800 */
[----:B------:R-:W-:Y:S01]  /*e490*/  @!PT LDS RZ, [RZ] ;  /* 0x00000000fffff984 */ /* 0x000fe20000000800 */
[----:B------:R-:W-:Y:S01]  /*e4a0*/  @!PT LDS RZ, [RZ] ;  /* 0x00000000fffff984 */ /* 0x000fe20000000800 */
[----:B------:R0:W-:Y:S06]  /*e4b0*/  MEMBAR.ALL.CTA ;  /* 0x0000000000007992 */ /* 0x0001ec0000008000 */
[----:B0-----:R-:W0:Y:S01]  /*e4c0*/  FENCE.VIEW.ASYNC.S ;  /* 0x00000000000073c6 */ /* 0x001e220000000000 */
[----:B------:R-:W-:Y:S01]  /*e4d0*/  SHF.R.S32.HI R80, RZ, 0x1f, R81 ;  /* 0x0000001fff507819 */ /* 0x000fe20000011451 */
[----:B------:R-:W-:Y:S01]  /*e4e0*/  VIADD R91, R196, 0x180 ;  /* 0x00000180c45b7836 */ /* 0x000fe20000000000 */
[----:B------:R-:W-:Y:S01]  /*e4f0*/  LOP3.LUT R0, R87, 0x4, R0, 0xe2, !PT ;  /* 0x0000000457007812 */ /* 0x000fe200078ee200 */
[----:B------:R-:W-:Y:S01]  /*e500*/  IMAD.SHL.U32 R87, R24, 0x8, RZ ;  /* 0x0000000818577824 */ /* 0x000fe200078e00ff */
[----:B------:R-:W-:Y:S01]  /*e510*/  SEL R24, RZ, 0xffffffff, P0 ;  /* 0xffffffffff187807 */ /* 0x000fe20000000000 */
[----:B------:R-:W-:Y:S01]  /*e520*/  IMAD R80, R80, UR4, RZ ;  /* 0x0000000450507c24 */ /* 0x000fe2000f8e02ff */
[----:B------:R-:W-:Y:S01]  /*e530*/  ISETP.GE.AND P0, PT, R93, R85, PT ;  /* 0x000000555d00720c */ /* 0x000fe20003f06270 */
[----:B------:R-:W-:Y:S01]  /*e540*/  IMAD R88, R3, R84, RZ ;  /* 0x0000005403587224 */ /* 0x000fe200078e02ff */
[----:B------:R-:W-:Y:S01]  /*e550*/  LOP3.LUT R0, R87, 0x8, R0, 0xe2, !PT ;  /* 0x0000000857007812 */ /* 0x000fe200078ee200 */
[----:B------:R-:W-:Y:S01]  /*e560*/  IMAD.SHL.U32 R89, R24, 0x10, RZ ;  /* 0x0000001018597824 */ /* 0x000fe200078e00ff */
[----:B------:R-:W-:Y:S01]  /*e570*/  SEL R24, RZ, 0xffffffff, P0 ;  /* 0xffffffffff187807 */ /* 0x000fe20000000000 */
[----:B------:R-:W-:Y:S01]  /*e580*/  IMAD R87, R81, UR5, R80 ;  /* 0x0000000551577c24 */ /* 0x000fe2000f8e0250 */
[----:B------:R-:W-:Y:S01]  /*e590*/  SHF.R.S32.HI R80, RZ, 0x1f, R83 ;  /* 0x0000001fff507819 */ /* 0x000fe20000011453 */
[----:B------:R-:W-:Y:S01]  /*e5a0*/  ULDC.64 UR4, c[0x0][0xad8] ;  /* 0x0002b60000047ab9 */ /* 0x000fe20000000a00 */
[----:B------:R-:W-:Y:S01]  /*e5b0*/  LOP3.LUT R0, R89, 0x10, R0, 0xe2, !PT ;  /* 0x0000001059007812 */ /* 0x000fe200078ee200 */
[----:B------:R-:W-:Y:S01]  /*e5c0*/  IMAD.SHL.U32 R81, R24, 0x20, RZ ;  /* 0x0000002018517824 */ /* 0x000fe200078e00ff */
[----:B------:R-:W-:Y:S01]  /*e5d0*/  IADD3 R21, R21, R87, RZ ;  /* 0x0000005715157210 */ /* 0x000fe20007ffe0ff */
[----:B------:R-:W-:Y:S01]  /*e5e0*/  IMAD R80, R80, UR4, RZ ;  /* 0x0000000450507c24 */ /* 0x000fe2000f8e02ff */
[----:B------:R-:W-:Y:S01]  /*e5f0*/  ISETP.GE.AND P0, PT, R91, R85, PT ;  /* 0x000000555b00720c */ /* 0x000fe20003f06270 */
[----:B------:R-:W-:Y:S01]  /*e600*/  IMAD R87, R86, 0x40, R98 ;  /* 0x0000004056577824 */ /* 0x000fe200078e0262 */
[----:B------:R-:W-:Y:S01]  /*e610*/  LOP3.LUT R0, R81, 0x20, R0, 0xe2, !PT ;  /* 0x0000002051007812 */ /* 0x000fe200078ee200 */
[C---:B------:R-:W-:Y:S01]  /*e620*/  IMAD R81, R83.reuse, UR5, R80 ;  /* 0x0000000553517c24 */ /* 0x040fe2000f8e0250 */
[----:B------:R-:W-:Y:S01]  /*e630*/  SEL R3, RZ, 0x40, P0 ;  /* 0x00000040ff037807 */ /* 0x000fe20000000000 */
[----:B------:R-:W-:Y:S01]  /*e640*/  IMAD.WIDE.U32 R20, R83, UR4, R20 ;  /* 0x0000000453147c25 */ /* 0x000fe2000f8e0014 */
[----:B------:R-:W-:Y:S01]  /*e650*/  ISETP.GE.AND P1, PT, R87, R88, PT ;  /* 0x000000585700720c */ /* 0x000fe20003f26270 */
[----:B------:R-:W-:Y:S01]  /*e660*/  ULDC.64 UR4, c[0x0][0xa80] ;  /* 0x0002a00000047ab9 */ /* 0x000fe20000000a00 */
[----:B------:R-:W-:Y:S01]  /*e670*/  LOP3.LUT R3, R0, R3, RZ, 0xfc, !PT ;  /* 0x0000000300037212 */ /* 0x000fe200078efcff */
[----:B------:R-:W-:Y:S01]  /*e680*/  VIADD R90, R196, 0x1c0 ;  /* 0x000001c0c45a7836 */ /* 0x000fe20000000000 */
[----:B------:R-:W-:Y:S01]  /*e690*/  LEA R84, P2, R20, UR4, 0x1 ;  /* 0x0000000414547c11 */ /* 0x000fe2000f8408ff */
[----:B------:R-:W-:Y:S01]  /*e6a0*/  IMAD.IADD R21, R21, 0x1, R81 ;  /* 0x0000000115157824 */ /* 0x000fe200078e0251 */
[----:B------:R-:W-:Y:S01]  /*e6b0*/  IADD3 R98, R196, 0xc0, RZ ;  /* 0x000000c0c4627810 */ /* 0x000fe20007ffe0ff */
[----:B------:R-:W-:Y:S01]  /*e6c0*/  VIADD R0, R2, 0x28c20 ;  /* 0x00028c2002007836 */ /* 0x000fe20000000000 */
[----:B------:R-:W-:Y:S01]  /*e6d0*/  ISETP.GE.AND P0, PT, R90, R85, PT ;  /* 0x000000555a00720c */ /* 0x000fe20003f06270 */
[----:B------:R-:W-:Y:S01]  /*e6e0*/  VIADD R89, R196, 0x1c0 ;  /* 0x000001c0c4597836 */ /* 0x000fe20000000000 */
[----:B------:R-:W-:Y:S01]  /*e6f0*/  LEA.HI.X R86, R20, UR5, R21, 0x1, P2 ;  /* 0x0000000514567c11 */ /* 0x000fe200090f0c15 */
[C---:B------:R-:W-:Y:S01]  /*e700*/  VIADD R92, R196.reuse, 0x180 ;  /* 0x00000180c45c7836 */ /* 0x040fe20000000000 */
[----:B------:R-:W-:Y:S01]  /*e710*/  PRMT R0, RZ, 0x654, R0 ;  /* 0x00000654ff007816 */ /* 0x000fe20000000000 */
[C---:B------:R-:W-:Y:S01]  /*e720*/  VIADD R94, R196.reuse, 0x140 ;  /* 0x00000140c45e7836 */ /* 0x040fe20000000000 */
[----:B------:R-:W-:Y:S01]  /*e730*/  SEL R24, RZ, 0x80, P0 ;  /* 0x00000080ff187807 */ /* 0x000fe20000000000 */
[C---:B------:R-:W-:Y:S01]  /*e740*/  VIADD R96, R196.reuse, 0x100 ;  /* 0x00000100c4607836 */ /* 0x040fe20000000000 */
[----:B0-----:R0:W-:Y:S01]  /*e750*/  SYNCS.ARRIVE.TRANS64.RED.A1T0 RZ, [R0+URZ], RZ ;  /* 0x000000ff00ff79a7 */ /* 0x0011e2000810043f */
[C---:B------:R-:W-:Y:S01]  /*e760*/  VIADD R100, R196.reuse, 0x80 ;  /* 0x00000080c4647836 */ /* 0x040fe20000000000 */
[----:B------:R0:W2:Y:S01]  /*e770*/  SHFL.IDX PT, R20, R84, RZ, 0x181f ;  /* 0x00181fff54147589 */ /* 0x0000a200000e0000 */
[----:B------:R-:W-:Y:S01]  /*e780*/  VIADD R102, R196, 0x40 ;  /* 0x00000040c4667836 */ /* 0x000fe20000000000 */
[----:B------:R-:W-:Y:S01]  /*e790*/  BSSY B1, `(.L_x_708) ;  /* 0x000002a000017945 */ /* 0x000fe20003800000 */
[----:B------:R-:W-:Y:S01]  /*e7a0*/  LOP3.LUT R24, R3, R24, RZ, 0xfc, !PT ;  /* 0x0000001803187212 */ /* 0x000fe200078efcff */
[----:B------:R0:W3:Y:S01]  /*e7b0*/  SHFL.IDX PT, R21, R86, RZ, 0x181f ;  /* 0x00181fff56157589 */ /* 0x0000e200000e0000 */
[----:B------:R-:W-:-:S02]  /*e7c0*/  SHF.R.S32.HI R89, RZ, 0x1f, R89 ;  /* 0x0000001fff597819 */ /* 0x000fc40000011459 */
[----:B------:R-:W-:Y:S02]  /*e7d0*/  SHF.R.S32.HI R92, RZ, 0x1f, R92 ;  /* 0x0000001fff5c7819 */ /* 0x000fe4000001145c */
[----:B------:R-:W-:Y:S02]  /*e7e0*/  SHF.R.S32.HI R94, RZ, 0x1f, R94 ;  /* 0x0000001fff5e7819 */ /* 0x000fe4000001145e */
[----:B------:R-:W-:Y:S02]  /*e7f0*/  SHF.R.S32.HI R96, RZ, 0x1f, R96 ;  /* 0x0000001fff607819 */ /* 0x000fe40000011460 */
[----:B------:R-:W-:Y:S02]  /*e800*/  SHF.R.S32.HI R98, RZ, 0x1f, R98 ;  /* 0x0000001fff627819 */ /* 0x000fe40000011462 */
[----:B------:R-:W-:Y:S02]  /*e810*/  SHF.R.S32.HI R100, RZ, 0x1f, R100 ;  /* 0x0000001fff647819 */ /* 0x000fe40000011464 */
[----:B------:R-:W-:Y:S01]  /*e820*/  SHF.R.S32.HI R102, RZ, 0x1f, R102 ;  /* 0x0000001fff667819 */ /* 0x000fe20000011466 */
[----:B0-----:R-:W-:Y:S06]  /*e830*/  @P1 BRA `(.L_x_709) ;  /* 0x00000000007c1947 */ /* 0x001fec0003800000 */
[-C--:B------:R-:W-:Y:S02]  /*e840*/  ISETP.GE.AND P1, PT, R101, R85.reuse, PT ;  /* 0x000000556500720c */ /* 0x080fe40003f26270 */
[-C--:B------:R-:W-:Y:S02]  /*e850*/  ISETP.GE.AND P0, PT, R196, R85.reuse, PT ;  /* 0x00000055c400720c */ /* 0x080fe40003f06270 */
[-C--:B------:R-:W-:Y:S02]  /*e860*/  ISETP.GE.AND P5, PT, R99, R85.reuse, PT ;  /* 0x000000556300720c */ /* 0x080fe40003fa6270 */
[----:B------:R-:W-:-:S07]  /*e870*/  ISETP.GE.AND P3, PT, R97, R85, PT ;  /* 0x000000556100720c */ /* 0x000fce0003f66270 */
[C---:B--2---:R-:W-:Y:S02]  /*e880*/  @!P1 LEA R80, P2, R101.reuse, R20, 0x1 ;  /* 0x0000001465509211 */ /* 0x044fe400078408ff */
[----:B---3--:R-:W-:Y:S02]  /*e890*/  @!P0 IMAD.WIDE R82, R196, 0x2, R20 ;  /* 0x00000002c4528825 */ /* 0x008fe400078e0214 */
[----:B------:R-:W-:Y:S02]  /*e8a0*/  @!P1 LEA.HI.X R81, R101, R21, R102, 0x1, P2 ;  /* 0x0000001565519211 */ /* 0x000fe400010f0c66 */
[----:B------:R-:W-:Y:S01]  /*e8b0*/  ISETP.GE.AND P2, PT, R95, R85, PT ;  /* 0x000000555f00720c */ /* 0x000fe20003f46270 */
[----:B-----5:R0:W-:Y:S01]  /*e8c0*/  @!P0 ST.E.128 desc[UR40][R82.64], R4 ;  /* 0x0000000452008985 */ /* 0x0201e2000c101d28 */
[----:B------:R-:W-:-:S03]  /*e8d0*/  LOP3.LUT P0, RZ, R3, 0x40, RZ, 0xc0, !PT ;  /* 0x0000004003ff7812 */ /* 0x000fc6000780c0ff */
[----:B------:R2:W-:Y:S01]  /*e8e0*/  @!P1 ST.E.128 desc[UR40][R80.64], R12 ;  /* 0x0000000c50009985 */ /* 0x0005e2000c101d28 */
[----:B------:R-:W-:Y:S02]  /*e8f0*/  ISETP.GE.AND P1, PT, R93, R85, PT ;  /* 0x000000555d00720c */ /* 0x000fe40003f26270 */
[-C--:B0-----:R-:W-:Y:S02]  /*e900*/  @!P5 LEA R4, P4, R99, R20.reuse, 0x1 ;  /* 0x000000146304d211 */ /* 0x081fe400078808ff */
[-C--:B------:R-:W-:Y:S02]  /*e910*/  @!P3 LEA R6, P6, R97, R20.reuse, 0x1 ;  /* 0x000000146106b211 */ /* 0x080fe400078c08ff */
[-C--:B------:R-:W-:Y:S02]  /*e920*/  @!P5 LEA.HI.X R5, R99, R21.reuse, R100, 0x1, P4 ;  /* 0x000000156305d211 */ /* 0x080fe400020f0c64 */
[----:B------:R-:W-:Y:S02]  /*e930*/  LOP3.LUT P4, RZ, R24, 0x80, RZ, 0xc0, !PT ;  /* 0x0000008018ff7812 */ /* 0x000fe4000788c0ff */
[----:B------:R-:W-:Y:S01]  /*e940*/  @!P3 LEA.HI.X R7, R97, R21, R98, 0x1, P6 ;  /* 0x000000156107b211 */ /* 0x000fe200030f0c62 */
[----:B------:R0:W-:Y:S01]  /*e950*/  @!P5 ST.E.128 desc[UR40][R4.64], R32 ;  /* 0x000000200400d985 */ /* 0x0001e2000c101d28 */
[----:B------:R-:W-:-:S02]  /*e960*/  @!P2 LEA R82, P5, R95, R20, 0x1 ;  /* 0x000000145f52a211 */ /* 0x000fc400078a08ff */
[-C--:B--2---:R-:W-:Y:S01]  /*e970*/  @!P1 LEA R12, P6, R93, R20.reuse, 0x1 ;  /* 0x000000145d0c9211 */ /* 0x084fe200078c08ff */
[----:B------:R0:W-:Y:S01]  /*e980*/  @!P3 ST.E.128 desc[UR40][R6.64], R40 ;  /* 0x000000280600b985 */ /* 0x0001e2000c101d28 */
[-C--:B------:R-:W-:Y:S02]  /*e990*/  @P0 LEA R14, P3, R91, R20.reuse, 0x1 ;  /* 0x000000145b0e0211 */ /* 0x080fe400078608ff */
[-C--:B------:R-:W-:Y:S02]  /*e9a0*/  @!P2 LEA.HI.X R83, R95, R21.reuse, R96, 0x1, P5 ;  /* 0x000000155f53a211 */ /* 0x080fe400028f0c60 */
[-C--:B------:R-:W-:Y:S02]  /*e9b0*/  @!P1 LEA.HI.X R13, R93, R21.reuse, R94, 0x1, P6 ;  /* 0x000000155d0d9211 */ /* 0x080fe400030f0c5e */
[----:B------:R-:W-:Y:S01]  /*e9c0*/  @P4 LEA R20, P5, R90, R20, 0x1 ;  /* 0x000000145a144211 */ /* 0x000fe200078a08ff */
[----:B------:R0:W-:Y:S01]  /*e9d0*/  @!P2 ST.E.128 desc[UR40][R82.64], R48 ;  /* 0x000000305200a985 */ /* 0x0001e2000c101d28 */
[----:B------:R-:W-:-:S02]  /*e9e0*/  @P0 LEA.HI.X R15, R91, R21, R92, 0x1, P3 ;  /* 0x000000155b0f0211 */ /* 0x000fc400018f0c5c */
[----:B------:R-:W-:Y:S01]  /*e9f0*/  @P4 LEA.HI.X R21, R90, R21, R89, 0x1, P5 ;  /* 0x000000155a154211 */ /* 0x000fe200028f0c59 */
[----:B------:R0:W-:Y:S04]  /*ea00*/  @!P1 ST.E.128 desc[UR40][R12.64], R56 ;  /* 0x000000380c009985 */ /* 0x0001e8000c101d28 */
[----:B------:R0:W-:Y:S04]  /*ea10*/  @P0 ST.E.128 desc[UR40][R14.64], R64 ;  /* 0x000000400e000985 */ /* 0x0001e8000c101d28 */
[----:B------:R0:W-:Y:S02]  /*ea20*/  @P4 ST.E.128 desc[UR40][R20.64], R72 ;  /* 0x0000004814004985 */ /* 0x0001e4000c101d28 */
.L_x_709:
[----:B------:R-:W-:Y:S05]  /*ea30*/  BSYNC B1 ;  /* 0x0000000000017941 */ /* 0x000fea0003800000 */
.L_x_708:
[----:B------:R-:W-:Y:S01]  /*ea40*/  VIADD R0, R87, 0x20 ;  /* 0x0000002057007836 */ /* 0x000fe20000000000 */
[----:B0----5:R0:W4:Y:S04]  /*ea50*/  SHFL.IDX PT, R5, R86, 0x1, 0x181f ;  /* 0x00381f0056057f89 */ /* 0x02112800000e0000 */
[----:B------:R-:W-:Y:S01]  /*ea60*/  ISETP.GE.AND P0, PT, R0, R88, PT ;  /* 0x000000580000720c */ /* 0x000fe20003f06270 */
[----:B------:R0:W0:-:S12]  /*ea70*/  SHFL.IDX PT, R4, R84, 0x1, 0x181f ;  /* 0x00381f0054047f89 */ /* 0x00001800000e0000 */
[----:B------:R-:W-:Y:S05]  /*ea80*/  @P0 BRA `(.L_x_710) ;  /* 0x0000001000680947 */ /* 0x000fea0003800000 */
[-C--:B------:R-:W-:Y:S02]  /*ea90*/  ISETP.GE.AND P5, PT, R101, R85.reuse, PT ;  /* 0x000000556500720c */ /* 0x080fe40003fa6270 */
[-C--:B------:R-:W-:Y:S02]  /*eaa0*/  ISETP.GE.AND P6, PT, R196, R85.reuse, PT ;  /* 0x00000055c400720c */ /* 0x080fe40003fc6270 */
[-C--:B------:R-:W-:Y:S02]  /*eab0*/  ISETP.GE.AND P3, PT, R99, R85.reuse, PT ;  /* 0x000000556300720c */ /* 0x080fe40003f66270 */
[-C--:B------:R-:W-:Y:S02]  /*eac0*/  ISETP.GE.AND P2, PT, R97, R85.reuse, PT ;  /* 0x000000556100720c */ /* 0x080fe40003f46270 */
[-C--:B------:R-:W-:Y:S02]  /*ead0*/  ISETP.GE.AND P1, PT, R95, R85.reuse, PT ;  /* 0x000000555f00720c */ /* 0x080fe40003f26270 */
[----:B------:R-:W-:-:S03]  /*eae0*/  ISETP.GE.AND P0, PT, R93, R85, PT ;  /* 0x000000555d00720c */ /* 0x000fc60003f06270 */
[CC--:B0-----:R-:W-:Y:S02]  /*eaf0*/  @!P5 LEA R12, P4, R101.reuse, R4.reuse, 0x1 ;  /* 0x00000004650cd211 */ /* 0x0c1fe400078808ff */
[----:B----4-:R-:W-:Y:S02]  /*eb00*/  @!P6 IMAD.WIDE R6, R196, 0x2, R4 ;  /* 0x00000002c406e825 */ /* 0x010fe400078e0204 */
[----:B------:R-:W-:Y:S02]  /*eb10*/  @!P5 LEA.HI.X R13, R101, R5, R102, 0x1, P4 ;  /* 0x00000005650dd211 */ /* 0x000fe400020f0c66 */
[----:B------:R-:W-:Y:S01]  /*eb20*/  LOP3.LUT P4, RZ, R3, 0x40, RZ, 0xc0, !PT ;  /* 0x0000004003ff7812 */ /* 0x000fe2000788c0ff */
[----:B------:R0:W-:Y:S01]  /*eb30*/  @!P6 ST.E.128 desc[UR40][R6.64], R8 ;  /* 0x000000080600e985 */ /* 0x0001e2000c101d28 */
[----:B------:R-:W-:-:S03]  /*eb40*/  @!P3 LEA R14, P6, R99, R4, 0x1 ;  /* 0x00000004630eb211 */ /* 0x000fc600078c08ff */
[----:B------:R4:W-:Y:S01]  /*eb50*/  @!P5 ST.E.128 desc[UR40][R12.64], R28 ;  /* 0x0000001c0c00d985 */ /* 0x0009e2000c101d28 */
[-C--:B------:R-:W-:Y:S02]  /*eb60*/  @!P3 LEA.HI.X R15, R99, R5.reuse, R100, 0x1, P6 ;  /* 0x00000005630fb211 */ /* 0x080fe400030f0c64 */
[-C--:B--2---:R-:W-:Y:S02]  /*eb70*/  @!P2 LEA R20, P5, R97, R4.reuse, 0x1 ;  /* 0x000000046114a211 */ /* 0x084fe400078a08ff */
[-C--:B------:R-:W-:Y:S01]  /*eb80*/  @!P1 LEA R32, P6, R95, R4.reuse, 0x1 ;  /* 0x000000045f209211 */ /* 0x080fe200078c08ff */
[----:B------:R4:W-:Y:S01]  /*eb90*/  @!P3 ST.E.128 desc[UR40][R14.64], R36 ;  /* 0x000000240e00b985 */ /* 0x0009e2000c101d28 */
[----:B------:R-:W-:Y:S02]  /*eba0*/  @!P0 LEA R34, P3, R93, R4, 0x1 ;  /* 0x000000045d228211 */ /* 0x000fe400078608ff */
[-C--:B---3--:R-:W-:Y:S02]  /*ebb0*/  @!P2 LEA.HI.X R21, R97, R5.reuse, R98, 0x1, P5 ;  /* 0x000000056115a211 */ /* 0x088fe400028f0c62 */
[----:B------:R-:W-:-:S02]  /*ebc0*/  @!P1 LEA.HI.X R33, R95, R5, R96, 0x1, P6 ;  /* 0x000000055f219211 */ /* 0x000fc400030f0c60 */
[----:B------:R-:W-:Y:S01]  /*ebd0*/  @!P0 LEA.HI.X R35, R93, R5, R94, 0x1, P3 ;  /* 0x000000055d238211 */ /* 0x000fe200018f0c5e */
[----:B------:R4:W-:Y:S01]  /*ebe0*/  @!P2 ST.E.128 desc[UR40][R20.64], R44 ;  /* 0x0000002c1400a985 */ /* 0x0009e2000c101d28 */
[----:B0-----:R-:W-:-:S03]  /*ebf0*/  @P4 LEA R6, P5, R91, R4, 0x1 ;  /* 0x000000045b064211 */ /* 0x001fc600078a08ff */
[----:B------:R4:W-:Y:S01]  /*ec00*/  @!P1 ST.E.128 desc[UR40][R32.64], R52 ;  /* 0x0000003420009985 */ /* 0x0009e2000c101d28 */
[----:B------:R-:W-:-:S03]  /*ec10*/  @P4 LEA.HI.X R7, R91, R5, R92, 0x1, P5 ;  /* 0x000000055b074211 */ /* 0x000fc600028f0c5c */
[----:B------:R4:W-:Y:S01]  /*ec20*/  @!P0 ST.E.128 desc[UR40][R34.64], R60 ;  /* 0x0000003c22008985 */ /* 0x0009e2000c101d28 */
[----:B------:R-:W-:-:S03]  /*ec30*/  LOP3.LUT P0, RZ, R24, 0x80, RZ, 0xc0, !PT ;  /* 0x0000008018ff7812 */ /* 0x000fc6000780c0ff */
[----:B------:R4:W-:Y:S10]  /*ec40*/  @P4 ST.E.128 desc[UR40][R6.64], R68 ;  /* 0x0000004406004985 */ /* 0x0009f4000c101d28 */
[----:B------:R-:W-:Y:S05]  /*ec50*/  @!P0 BRA `(.L_x_710) ;  /* 0x0000000c00f48947 */ /* 0x000fea0003800000 */
[----:B------:R-:W-:-:S04]  /*ec60*/  LEA R4, P0, R90, R4, 0x1 ;  /* 0x000000045a047211 */ /* 0x000fc800078008ff */
[----:B------:R-:W-:-:S05]  /*ec70*/  LEA.HI.X R5, R90, R5, R89, 0x1, P0 ;  /* 0x000000055a057211 */ /* 0x000fca00000f0c59 */
[----:B------:R0:W-:Y:S01]  /*ec80*/  ST.E.128 desc[UR40][R4.64], R76 ;  /* 0x0000004c04007985 */ /* 0x0001e2000c101d28 */
[----:B------:R-:W-:Y:S05]  /*ec90*/  BRA `(.L_x_710) ;  /* 0x0000000c00e47947 */ /* 0x000fea0003800000 */
.L_x_705:
[----:B------:R-:W3:Y:S01]  /*eca0*/  LDL.LU R6, [R1+0x18] ;  /* 0x0000180001067983 */ /* 0x000ee20000300800 */
[----:B------:R-:W-:Y:S01]  /*ecb0*/  ULDC.64 UR4, c[0x0][0xc00] ;  /* 0x0003000000047ab9 */ /* 0x000fe20000000a00 */
[----:B------:R-:W-:Y:S01]  /*ecc0*/  IMAD.MOV.U32 R3, RZ, RZ, RZ ;  /* 0x000000ffff037224 */ /* 0x000fe200078e00ff */
[----:B------:R-:W4:Y:S01]  /*ecd0*/  LDC R29, c[0x0][0xbe8] ;  /* 0x0002fa00ff1d7b82 */ /* 0x000f220000000800 */
[----:B------:R-:W2:Y:S01]  /*ece0*/  LDL.LU R0, [R1+0x1c] ;  /* 0x00001c0001007983 */ /* 0x000ea20000300800 */
[----:B------:R-:W-:-:S04]  /*ecf0*/  ISETP.NE.U32.AND P0, PT, RZ, UR4, PT ;  /* 0x00000004ff007c0c */ /* 0x000fc8000bf05070 */
[----:B------:R-:W-:Y:S02]  /*ed00*/  ISETP.NE.AND.EX P0, PT, RZ, UR5, PT, P0 ;  /* 0x00000005ff007c0c */ /* 0x000fe4000bf05300 */
[----:B---3--:R-:W-:-:S04]  /*ed10*/  IADD3 R4, P1, R6, UR4, RZ ;  /* 0x0000000406047c10 */ /* 0x008fc8000ff3e0ff */
[----:B--2---:R-:W-:Y:S01]  /*ed20*/  IADD3.X R5, R0, UR5, RZ, P1, !PT ;  /* 0x0000000500057c10 */ /* 0x004fe20008ffe4ff */
[----:B------:R-:W-:Y:S02]  /*ed30*/  ULDC.64 UR4, c[0x0][0xc08] ;  /* 0x0003020000047ab9 */ /* 0x000fe40000000a00 */
[----:B------:R-:W-:-:S04]  /*ed40*/  ISETP.NE.U32.AND P1, PT, RZ, UR4, PT ;  /* 0x00000004ff007c0c */ /* 0x000fc8000bf25070 */
[----:B------:R2:W5:Y:S01]  /*ed50*/  @P0 LDG.E R3, desc[UR40][R4.64] ;  /* 0x0000002804030981 */ /* 0x000562000c1e1900 */
[----:B------:R-:W-:Y:S01]  /*ed60*/  ISETP.NE.AND.EX P1, PT, RZ, UR5, PT, P1 ;  /* 0x00000005ff007c0c */ /* 0x000fe2000bf25310 */
[----:B------:R-:W3:-:S12]  /*ed70*/  S2R R24, SR_TID.X ;  /* 0x0000000000187919 */ /* 0x000ed80000002100 */
[----:B------:R-:W-:Y:S01]  /*ed80*/  @P1 IADD3 R6, P2, R6, UR4, RZ ;  /* 0x0000000406061c10 */ /* 0x000fe2000ff5e0ff */
[----:B------:R-:W-:-:S03]  /*ed90*/  ULDC UR4, c[0x0][0xa88] ;  /* 0x0002a20000047ab9 */ /* 0x000fc60000000800 */
[----:B------:R-:W-:Y:S01]  /*eda0*/  @P1 IADD3.X R7, R0, UR5, RZ, P2, !PT ;  /* 0x0000000500071c10 */ /* 0x000fe200097fe4ff */
[----:B------:R-:W-:-:S06]  /*edb0*/  IMAD.U32 R0, RZ, RZ, UR4 ;  /* 0x00000004ff007e24 */ /* 0x000fcc000f8e00ff */
[----:B------:R2:W5:Y:S01]  /*edc0*/  @P1 LDG.E R0, desc[UR40][R6.64] ;  /* 0x0000002806001981 */ /* 0x000562000c1e1900 */
[----:B---3--:R-:W-:-:S05]  /*edd0*/  VIADD R24, R24, 0xffffff80 ;  /* 0xffffff8018187836 */ /* 0x008fca0000000000 */
[----:B------:R-:W-:Y:S01]  /*ede0*/  ISETP.GE.AND P2, PT, R24, 0x40, PT ;  /* 0x000000401800780c */ /* 0x000fe20003f46270 */
[----:B--2-4-:R-:W-:-:S12]  /*edf0*/  @P1 BRA `(.L_x_711) ;  /* 0x0000000000101947 */ /* 0x014fd80003800000 */
[----:B------:R-:W-:Y:S05]  /*ee00*/  @!P0 BRA `(.L_x_711) ;  /* 0x00000000000c8947 */ /* 0x000fea0003800000 */
[----:B------:R-:W2:Y:S04]  /*ee10*/  LDG.E R7, desc[UR40][R4.64] ;  /* 0x0000002804077981 */ /* 0x000ea8000c1e1900 */
[----:B-----5:R-:W2:Y:S02]  /*ee20*/  LDG.E R0, desc[UR40][R4.64+0x4] ;  /* 0x0000042804007981 */ /* 0x020ea4000c1e1900 */
[----:B--2---:R-:W-:-:S07]  /*ee30*/  IMAD.IADD R0, R0, 0x1, -R7 ;  /* 0x0000000100007824 */ /* 0x004fce00078e0a07 */
.L_x_711:
[----:B------:R-:W2:Y:S04]  /*ee40*/  LDL.LU R5, [R1+0x20] ;  /* 0x0000200001057983 */ /* 0x000ea80000300800 */
[----:B------:R-:W3:Y:S04]  /*ee50*/  LDL.LU R4, [R1+0x40] ;  /* 0x0000400001047983 */ /* 0x000ee80000300800 */
[----:B------:R-:W4:Y:S04]  /*ee60*/  LDL R28, [R1+0x14] ;  /* 0x00001400011c7983 */ /* 0x000f280000100800 */
[----:B------:R0:W5:Y:S01]  /*ee70*/  LDL R20, [R1+0x38] ;  /* 0x0000380001147983 */ /* 0x0001620000100800 */
[----:B------:R-:W-:Y:S01]  /*ee80*/  BSSY B1, `(.L_x_712) ;  /* 0x000002e000017945 */ /* 0x000fe20003800000 */
[----:B-----5:R-:W-:-:S02]  /*ee90*/  SHF.R.S32.HI R10, RZ, 0x1f, R3 ;  /* 0x0000001fff0a7819 */ /* 0x020fc40000011403 */
[----:B--2---:R-:W-:Y:S02]  /*eea0*/  SEL R15, R5, RZ, !P0 ;  /* 0x000000ff050f7207 */ /* 0x004fe40004000000 */
[----:B---3--:R-:W-:Y:S02]  /*eeb0*/  SEL R14, R4, RZ, !P0 ;  /* 0x000000ff040e7207 */ /* 0x008fe40004000000 */
[----:B----4-:R-:W-:Y:S01]  /*eec0*/  SHF.R.S32.HI R13, RZ, 0x1f, R28 ;  /* 0x0000001fff0d7819 */ /* 0x010fe2000001141c */
[----:B0-----:R-:W-:Y:S06]  /*eed0*/  @P2 BRA `(.L_x_713) ;  /* 0x0000000000a02947 */ /* 0x001fec0003800000 */
[----:B------:R-:W0:Y:S01]  /*eee0*/  S2R R4, SR_TID.X ;  /* 0x0000000000047919 */ /* 0x000e220000002100 */
[----:B------:R-:W2:Y:S02]  /*eef0*/  LDC R11, c[0x0][0xbe8] ;  /* 0x0002fa00ff0b7b82 */ /* 0x000ea40000000800 */
[----:B--2---:R-:W-:Y:S02]  /*ef00*/  IMAD R5, R0, R11, RZ ;  /* 0x0000000b00057224 */ /* 0x004fe400078e02ff */
[----:B0-----:R-:W-:-:S05]  /*ef10*/  IMAD R4, R20, 0x40, R4 ;  /* 0x0000004014047824 */ /* 0x001fca00078e0204 */
[----:B------:R-:W-:-:S04]  /*ef20*/  IADD3 R12, R4, -0x80, RZ ;  /* 0xffffff80040c7810 */ /* 0x000fc80007ffe0ff */
[----:B------:R-:W-:-:S13]  /*ef30*/  ISETP.GE.AND P0, PT, R12, R5, PT ;  /* 0x000000050c00720c */ /* 0x000fda0003f06270 */
[----:B------:R-:W-:Y:S05]  /*ef40*/  @P0 BRA `(.L_x_713) ;  /* 0x0000000000840947 */ /* 0x000fea0003800000 */
[----:B------:R-:W-:Y:S01]  /*ef50*/  ISETP.NE.AND P0, PT, R11, 0x1, PT ;  /* 0x000000010b00780c */ /* 0x000fe20003f05270 */
[----:B------:R-:W-:Y:S01]  /*ef60*/  ULDC.64 UR4, c[0x0][0xb90] ;  /* 0x0002e40000047ab9 */ /* 0x000fe20000000a00 */
[----:B------:R-:W-:Y:S02]  /*ef70*/  IMAD.MOV.U32 R4, RZ, RZ, R3 ;  /* 0x000000ffff047224 */ /* 0x000fe400078e0003 */
[----:B------:R-:W-:Y:S02]  /*ef80*/  IMAD R8, R13, UR4, RZ ;  /* 0x000000040d087c24 */ /* 0x000fe4000f8e02ff */
[----:B------:R-:W-:Y:S02]  /*ef90*/  IMAD.MOV.U32 R5, RZ, RZ, R10 ;  /* 0x000000ffff057224 */ /* 0x000fe400078e000a */
[----:B------:R-:W-:Y:S02]  /*efa0*/  IMAD.MOV.U32 R7, RZ, RZ, R12 ;  /* 0x000000ffff077224 */ /* 0x000fe400078e000c */
[----:B------:R-:W-:-:S03]  /*efb0*/  IMAD.WIDE.U32 R4, R28, UR4, R4 ;  /* 0x000000041c047c25 */ /* 0x000fc6000f8e0004 */
[----:B------:R-:W0:Y:S08]  /*efc0*/  @P0 LDC R9, c[0x0][0xbec] ;  /* 0x0002fb00ff090b82 */ /* 0x000e300000000800 */
[----:B------:R-:W2:Y:S01]  /*efd0*/  @P0 LDC R21, c[0x0][0xbf0] ;  /* 0x0002fc00ff150b82 */ /* 0x000ea20000000800 */
[----:B0-----:R-:W-:-:S04]  /*efe0*/  @P0 IMAD.HI.U32 R6, R12, R9, RZ ;  /* 0x000000090c060227 */ /* 0x001fc800078e00ff */
[----:B------:R-:W-:Y:S01]  /*eff0*/  IMAD R9, R28, UR5, R8 ;  /* 0x000000051c097c24 */ /* 0x000fe2000f8e0208 */
[----:B------:R-:W-:Y:S01]  /*f000*/  ULDC.64 UR4, c[0x0][0xb98] ;  /* 0x0002e60000047ab9 */ /* 0x000fe20000000a00 */
[----:B--2---:R-:W-:Y:S02]  /*f010*/  @P0 SHF.R.U32.HI R7, RZ, R21, R6 ;  /* 0x00000015ff070219 */ /* 0x004fe40000011606 */
[----:B------:R-:W-:Y:S02]  /*f020*/  IMAD.IADD R5, R5, 0x1, R9 ;  /* 0x0000000105057824 */ /* 0x000fe400078e0209 */
[----:B------:R-:W-:Y:S02]  /*f030*/  IMAD R6, R14, UR4, RZ ;  /* 0x000000040e067c24 */ /* 0x000fe4000f8e02ff */
[----:B------:R-:W-:Y:S02]  /*f040*/  IMAD.MOV R9, RZ, RZ, -R7 ;  /* 0x000000ffff097224 */ /* 0x000fe400078e0a07 */
[----:B------:R-:W-:-:S04]  /*f050*/  IMAD.WIDE.U32 R4, R15, UR4, R4 ;  /* 0x000000040f047c25 */ /* 0x000fc8000f8e0004 */
[----:B------:R-:W-:Y:S01]  /*f060*/  IMAD R9, R11, R9, R12 ;  /* 0x000000090b097224 */ /* 0x000fe200078e020c */
[----:B------:R-:W-:Y:S01]  /*f070*/  SHF.R.S32.HI R11, RZ, 0x1f, R7 ;  /* 0x0000001fff0b7819 */ /* 0x000fe20000011407 */
[----:B------:R-:W-:Y:S01]  /*f080*/  IMAD R8, R15, UR5, R6 ;  /* 0x000000050f087c24 */ /* 0x000fe2000f8e0206 */
[----:B------:R-:W-:Y:S01]  /*f090*/  IADD3 R4, P0, R7, R4, RZ ;  /* 0x0000000407047210 */ /* 0x000fe20007f1e0ff */
[----:B------:R-:W-:Y:S01]  /*f0a0*/  ULDC.64 UR4, c[0x0][0xb88] ;  /* 0x0002e20000047ab9 */ /* 0x000fe20000000a00 */
[----:B------:R-:W-:Y:S02]  /*f0b0*/  SHF.R.S32.HI R6, RZ, 0x1f, R9 ;  /* 0x0000001fff067819 */ /* 0x000fe40000011409 */
[----:B------:R-:W-:-:S03]  /*f0c0*/  IADD3.X R5, R11, R5, R8, P0, !PT ;  /* 0x000000050b057210 */ /* 0x000fc600007fe408 */
[----:B------:R-:W-:Y:S02]  /*f0d0*/  IMAD R6, R6, UR4, RZ ;  /* 0x0000000406067c24 */ /* 0x000fe4000f8e02ff */
[----:B------:R-:W-:-:S04]  /*f0e0*/  IMAD.WIDE.U32 R4, R9, UR4, R4 ;  /* 0x0000000409047c25 */ /* 0x000fc8000f8e0004 */
[----:B------:R-:W-:Y:S01]  /*f0f0*/  IMAD R7, R9, UR5, R6 ;  /* 0x0000000509077c24 */ /* 0x000fe2000f8e0206 */
[----:B------:R-:W-:Y:S02]  /*f100*/  ULDC.64 UR4, c[0x0][0xb50] ;  /* 0x0002d40000047ab9 */ /* 0x000fe40000000a00 */
[----:B------:R-:W-:Y:S01]  /*f110*/  LEA R6, P0, R4, UR4, 0x2 ;  /* 0x0000000404067c11 */ /* 0x000fe2000f8010ff */
[----:B------:R-:W-:-:S05]  /*f120*/  IMAD.IADD R5, R5, 0x1, R7 ;  /* 0x0000000105057824 */ /* 0x000fca00078e0207 */
[----:B------:R-:W-:Y:S01]  /*f130*/  LEA.HI.X R7, R4, UR5, R5, 0x2, P0 ;  /* 0x0000000504077c11 */ /* 0x000fe200080f1405 */
[----:B------:R-:W-:-:S05]  /*f140*/  IMAD.MOV.U32 R5, RZ, RZ, -0x800000 ;  /* 0xff800000ff057424 */ /* 0x000fca00078e00ff */
[----:B------:R0:W-:Y:S02]  /*f150*/  STG.E desc[UR40][R6.64], R5 ;  /* 0x0000000506007986 */ /* 0x0001e4000c101928 */
.L_x_713:
[----:B------:R-:W-:Y:S05]  /*f160*/  BSYNC B1 ;  /* 0x0000000000017941 */ /* 0x000fea0003800000 */
.L_x_712:
[----:B------:R-:W-:Y:S01]  /*f170*/  ISETP.NE.AND P0, PT, R29, 0x1, PT ;  /* 0x000000011d00780c */ /* 0x000fe20003f05270 */
[----:B------:R-:W2:Y:S01]  /*f180*/  LDC R21, c[0x0][0xac8] ;  /* 0x0002b200ff157b82 */ /* 0x000ea20000000800 */
[----:B------:R-:W-:Y:S01]  /*f190*/  ULDC.64 UR4, c[0x0][0xaa0] ;  /* 0x0002a80000047ab9 */ /* 0x000fe20000000a00 */
[--C-:B------:R-:W-:Y:S01]  /*f1a0*/  SHF.R.S32.HI R8, RZ, 0x1f, R24.reuse ;  /* 0x0000001fff087819 */ /* 0x100fe20000011418 */
[----:B0-----:R-:W-:Y:S01]  /*f1b0*/  IMAD R6, R10, UR4, RZ ;  /* 0x000000040a067c24 */ /* 0x001fe2000f8e02ff */
[----:B------:R-:W-:Y:S01]  /*f1c0*/  SHF.R.S32.HI R12, RZ, 0x1f, R24 ;  /* 0x0000001fff0c7819 */ /* 0x000fe20000011418 */
[C---:B------:R-:W-:Y:S01]  /*f1d0*/  IMAD.WIDE.U32 R4, R3.reuse, UR4, RZ ;  /* 0x0000000403047c25 */ /* 0x040fe2000f8e00ff */
[-C--:B------:R-:W-:Y:S01]  /*f1e0*/  LEA.HI R8, R8, R24.reuse, RZ, 0x3 ;  /* 0x0000001808087211 */ /* 0x080fe200078f18ff */
[----:B------:R-:W-:Y:S01]  /*f1f0*/  BSSY B1, `(.L_x_714) ;  /* 0x000007f000017945 */ /* 0x000fe20003800000 */
[----:B------:R-:W-:Y:S01]  /*f200*/  LEA.HI R12, R12, R24, RZ, 0x3 ;  /* 0x000000180c0c7211 */ /* 0x000fe200078f18ff */
[----:B------:R-:W-:Y:S01]  /*f210*/  IMAD R3, R3, UR5, R6 ;  /* 0x0000000503037c24 */ /* 0x000fe2000f8e0206 */
[----:B------:R-:W-:Y:S01]  /*f220*/  ULDC.64 UR4, c[0x0][0xae8] ;  /* 0x0002ba0000047ab9 */ /* 0x000fe20000000a00 */
[----:B------:R-:W-:Y:S01]  /*f230*/  LOP3.LUT R8, R8, 0xfffffff8, RZ, 0xc0, !PT ;  /* 0xfffffff808087812 */ /* 0x000fe200078ec0ff */
[----:B------:R-:W0:Y:S01]  /*f240*/  @P0 LDC R7, c[0x0][0xbec] ;  /* 0x0002fb00ff070b82 */ /* 0x000e220000000800 */
[----:B------:R-:W-:Y:S01]  /*f250*/  IMAD.IADD R5, R5, 0x1, R3 ;  /* 0x0000000105057824 */ /* 0x000fe200078e0203 */
[----:B------:R-:W-:Y:S01]  /*f260*/  SHF.R.S32.HI R12, RZ, 0x3, R12 ;  /* 0x00000003ff0c7819 */ /* 0x000fe2000001140c */
[----:B------:R-:W-:Y:S01]  /*f270*/  IMAD R3, R13, UR4, RZ ;  /* 0x000000040d037c24 */ /* 0x000fe2000f8e02ff */
[----:B------:R-:W-:Y:S01]  /*f280*/  IADD3 R33, R196, 0x180, RZ ;  /* 0x00000180c4217810 */ /* 0x000fe20007ffe0ff */
[----:B------:R-:W-:Y:S01]  /*f290*/  IMAD.IADD R8, R24, 0x1, -R8 ;  /* 0x0000000118087824 */ /* 0x000fe200078e0a08 */
[----:B------:R-:W-:Y:S01]  /*f2a0*/  IADD3 R42, R196, 0x80, RZ ;  /* 0x00000080c42a7810 */ /* 0x000fe20007ffe0ff */
[C---:B------:R-:W-:Y:S01]  /*f2b0*/  IMAD R3, R28.reuse, UR5, R3 ;  /* 0x000000051c037c24 */ /* 0x040fe2000f8e0203 */
[----:B------:R-:W3:Y:S01]  /*f2c0*/  @P0 LDC R9, c[0x0][0xbf0] ;  /* 0x0002fc00ff090b82 */ /* 0x000ee20000000800 */
[----:B------:R-:W-:Y:S01]  /*f2d0*/  IMAD.WIDE.U32 R4, R28, UR4, R4 ;  /* 0x000000041c047c25 */ /* 0x000fe2000f8e0004 */
[----:B------:R-:W-:Y:S01]  /*f2e0*/  ULDC.64 UR4, c[0x0][0xaf0] ;  /* 0x0002bc0000047ab9 */ /* 0x000fe20000000a00 */
[----:B------:R-:W-:-:S02]  /*f2f0*/  SHF.R.S32.HI R42, RZ, 0x1f, R42 ;  /* 0x0000001fff2a7819 */ /* 0x000fc4000001142a */
[----:B------:R-:W-:Y:S01]  /*f300*/  VIADD R43, R196, 0x40 ;  /* 0x00000040c42b7836 */ /* 0x000fe20000000000 */
[----:B------:R-:W-:Y:S01]  /*f310*/  IADD3 R5, R5, R3, RZ ;  /* 0x0000000305057210 */ /* 0x000fe20007ffe0ff */
[----:B------:R-:W-:Y:S01]  /*f320*/  IMAD R6, R8, 0x20, R12 ;  /* 0x0000002008067824 */ /* 0x000fe200078e020c */
[-C--:B--2---:R-:W-:Y:S01]  /*f330*/  ISETP.GE.AND P2, PT, R196, R21.reuse, PT ;  /* 0x00000015c400720c */ /* 0x084fe20003f46270 */
[----:B------:R-:W-:Y:S01]  /*f340*/  IMAD R3, R14, UR4, RZ ;  /* 0x000000040e037c24 */ /* 0x000fe2000f8e02ff */
[----:B------:R-:W-:Y:S01]  /*f350*/  ISETP.GE.AND P1, PT, R43, R21, PT ;  /* 0x000000152b00720c */ /* 0x000fe20003f26270 */
[----:B------:R-:W-:Y:S02]  /*f360*/  IMAD R8, R20, 0x40, R6 ;  /* 0x0000004014087824 */ /* 0x000fe400078e0206 */
[----:B------:R-:W-:Y:S01]  /*f370*/  VIADD R41, R196, 0x80 ;  /* 0x00000080c4297836 */ /* 0x000fe20000000000 */
[----:B------:R-:W-:Y:S01]  /*f380*/  SEL R10, RZ, 0xffffffff, P1 ;  /* 0xffffffffff0a7807 */ /* 0x000fe20000800000 */
[----:B------:R-:W-:-:S02]  /*f390*/  IMAD R3, R15, UR5, R3 ;  /* 0x000000050f037c24 */ /* 0x000fc4000f8e0203 */
[----:B------:R-:W-:Y:S01]  /*f3a0*/  IMAD.WIDE.U32 R4, R15, UR4, R4 ;  /* 0x000000040f047c25 */ /* 0x000fe2000f8e0004 */
[----:B------:R-:W-:Y:S01]  /*f3b0*/  SHF.L.U32 R10, R10, 0x1, RZ ;  /* 0x000000010a0a7819 */ /* 0x000fe200000006ff */
[----:B------:R-:W-:Y:S02]  /*f3c0*/  ULDC.64 UR4, c[0x0][0xae0] ;  /* 0x0002b80000047ab9 */ /* 0x000fe40000000a00 */
[----:B0-----:R-:W-:Y:S01]  /*f3d0*/  @P0 IMAD.HI.U32 R6, R8, R7, RZ ;  /* 0x0000000708060227 */ /* 0x001fe200078e00ff */
[----:B------:R-:W-:Y:S02]  /*f3e0*/  SEL R7, RZ, 0x1, P2 ;  /* 0x00000001ff077807 */ /* 0x000fe40001000000 */
[----:B------:R-:W-:Y:S01]  /*f3f0*/  ISETP.GE.AND P2, PT, R41, R21, PT ;  /* 0x000000152900720c */ /* 0x000fe20003f46270 */
[----:B------:R-:W-:Y:S02]  /*f400*/  VIADD R39, R196, 0xc0 ;  /* 0x000000c0c4277836 */ /* 0x000fe40000000000 */
[----:B------:R-:W-:-:S02]  /*f410*/  IMAD.IADD R5, R5, 0x1, R3 ;  /* 0x0000000105057824 */ /* 0x000fc400078e0203 */
[----:B------:R-:W-:Y:S01]  /*f420*/  IMAD.MOV.U32 R3, RZ, RZ, R8 ;  /* 0x000000ffff037224 */ /* 0x000fe200078e0008 */
[----:B---3--:R-:W-:Y:S01]  /*f430*/  @P0 SHF.R.U32.HI R3, RZ, R9, R6 ;  /* 0x00000009ff030219 */ /* 0x008fe20000011606 */
[----:B------:R-:W-:Y:S01]  /*f440*/  VIADD R37, R196, 0x100 ;  /* 0x00000100c4257836 */ /* 0x000fe20000000000 */
[----:B------:R-:W-:Y:S01]  /*f450*/  LOP3.LUT R9, R10, 0x2, R7, 0xe2, !PT ;  /* 0x000000020a097812 */ /* 0x000fe200078ee207 */
[----:B------:R-:W-:Y:S01]  /*f460*/  IMAD R31, R0, R29, RZ ;  /* 0x0000001d001f7224 */ /* 0x000fe200078e02ff */
[-C--:B------:R-:W-:Y:S01]  /*f470*/  ISETP.GE.AND P1, PT, R39, R21.reuse, PT ;  /* 0x000000152700720c */ /* 0x080fe20003f26270 */
[----:B------:R-:W-:Y:S01]  /*f480*/  IMAD.MOV R7, RZ, RZ, -R3 ;  /* 0x000000ffff077224 */ /* 0x000fe200078e0a03 */
[----:B------:R-:W-:Y:S01]  /*f490*/  SEL R10, RZ, 0xffffffff, P2 ;  /* 0xffffffffff0a7807 */ /* 0x000fe20001000000 */
[----:B------:R-:W-:Y:S01]  /*f4a0*/  IMAD.WIDE.U32 R4, R3, UR4, R4 ;  /* 0x0000000403047c25 */ /* 0x000fe2000f8e0004 */
[----:B------:R-:W-:Y:S02]  /*f4b0*/  SHF.R.S32.HI R6, RZ, 0x1f, R3 ;  /* 0x0000001fff067819 */ /* 0x000fe40000011403 */
[----:B------:R-:W-:Y:S01]  /*f4c0*/  SEL R11, RZ, 0xffffffff, P1 ;  /* 0xffffffffff0b7807 */ /* 0x000fe20000800000 */
[----:B------:R-:W-:Y:S01]  /*f4d0*/  IMAD.SHL.U32 R10, R10, 0x4, RZ ;  /* 0x000000040a0a7824 */ /* 0x000fe200078e00ff */
[----:B------:R-:W-:Y:S01]  /*f4e0*/  ISETP.GE.AND P0, PT, R37, R21, PT ;  /* 0x000000152500720c */ /* 0x000fe20003f06270 */
[----:B------:R-:W-:-:S02]  /*f4f0*/  IMAD R6, R6, UR4, RZ ;  /* 0x0000000406067c24 */ /* 0x000fc4000f8e02ff */
[----:B------:R-:W-:Y:S01]  /*f500*/  IMAD.SHL.U32 R11, R11, 0x8, RZ ;  /* 0x000000080b0b7824 */ /* 0x000fe200078e00ff */
[----:B------:R-:W-:Y:S01]  /*f510*/  LOP3.LUT R0, R10, 0x4, R9, 0xe2, !PT ;  /* 0x000000040a007812 */ /* 0x000fe200078ee209 */
[----:B------:R-:W-:Y:S02]  /*f520*/  IMAD R7, R29, R7, R8 ;  /* 0x000000071d077224 */ /* 0x000fe400078e0208 */
[----:B------:R-:W-:Y:S01]  /*f530*/  IMAD R9, R3, UR5, R6 ;  /* 0x0000000503097c24 */ /* 0x000fe2000f8e0206 */
[----:B------:R-:W-:Y:S01]  /*f540*/  SEL R6, RZ, 0xffffffff, P0 ;  /* 0xffffffffff067807 */ /* 0x000fe20000000000 */
[----:B------:R-:W-:Y:S01]  /*f550*/  VIADD R35, R196, 0x140 ;  /* 0x00000140c4237836 */ /* 0x000fe20000000000 */
[----:B------:R-:W-:Y:S01]  /*f560*/  LOP3.LUT R3, R11, 0x8, R0, 0xe2, !PT ;  /* 0x000000080b037812 */ /* 0x000fe200078ee200 */
[----:B------:R-:W-:Y:S01]  /*f570*/  ULDC.64 UR4, c[0x0][0xad8] ;  /* 0x0002b60000047ab9 */ /* 0x000fe20000000a00 */
[----:B------:R-:W-:Y:S01]  /*f580*/  SHF.R.S32.HI R0, RZ, 0x1f, R7 ;  /* 0x0000001fff007819 */ /* 0x000fe20000011407 */
[----:B------:R-:W-:Y:S01]  /*f590*/  IMAD.SHL.U32 R6, R6, 0x10, RZ ;  /* 0x0000001006067824 */ /* 0x000fe200078e00ff */
[----:B------:R-:W-:Y:S01]  /*f5a0*/  ISETP.GE.AND P0, PT, R35, R21, PT ;  /* 0x000000152300720c */ /* 0x000fe20003f06270 */
[----:B------:R-:W-:-:S02]  /*f5b0*/  IMAD.IADD R5, R5, 0x1, R9 ;  /* 0x0000000105057824 */ /* 0x000fc400078e0209 */
[----:B------:R-:W-:Y:S01]  /*f5c0*/  IMAD R0, R0, UR4, RZ ;  /* 0x0000000400007c24 */ /* 0x000fe2000f8e02ff */
[----:B------:R-:W-:Y:S01]  /*f5d0*/  LOP3.LUT R6, R6, 0x10, R3, 0xe2, !PT ;  /* 0x0000001006067812 */ /* 0x000fe200078ee203 */
[----:B------:R-:W-:Y:S01]  /*f5e0*/  IMAD.WIDE.U32 R4, R7, UR4, R4 ;  /* 0x0000000407047c25 */ /* 0x000fe2000f8e0004 */
[----:B------:R-:W-:Y:S02]  /*f5f0*/  SEL R8, RZ, 0xffffffff, P0 ;  /* 0xffffffffff087807 */ /* 0x000fe40000000000 */
[----:B------:R-:W-:Y:S01]  /*f600*/  ISETP.GE.AND P0, PT, R33, R21, PT ;  /* 0x000000152100720c */ /* 0x000fe20003f06270 */
[----:B------:R-:W-:Y:S01]  /*f610*/  IMAD R3, R7, UR5, R0 ;  /* 0x0000000507037c24 */ /* 0x000fe2000f8e0200 */
[----:B------:R-:W-:Y:S01]  /*f620*/  ULDC.64 UR4, c[0x0][0xa80] ;  /* 0x0002a00000047ab9 */ /* 0x000fe20000000a00 */
[----:B------:R-:W-:Y:S01]  /*f630*/  IMAD R0, R20, 0x40, R12 ;  /* 0x0000004014007824 */ /* 0x000fe200078e020c */
[----:B------:R-:W-:Y:S01]  /*f640*/  SEL R7, RZ, 0x40, P0 ;  /* 0x00000040ff077807 */ /* 0x000fe20000000000 */
[----:B------:R-:W-:Y:S01]  /*f650*/  IMAD.SHL.U32 R9, R8, 0x20, RZ ;  /* 0x0000002008097824 */ /* 0x000fe200078e00ff */
[----:B------:R-:W-:Y:S01]  /*f660*/  LEA R20, P1, R4, UR4, 0x1 ;  /* 0x0000000404147c11 */ /* 0x000fe2000f8208ff */
[----:B------:R-:W-:Y:S01]  /*f670*/  VIADD R30, R196, 0x1c0 ;  /* 0x000001c0c41e7836 */ /* 0x000fe20000000000 */
[----:B------:R-:W-:Y:S01]  /*f680*/  ISETP.GE.AND P0, PT, R0, R31, PT ;  /* 0x0000001f0000720c */ /* 0x000fe20003f06270 */
[----:B------:R-:W-:Y:S01]  /*f690*/  IMAD.IADD R3, R5, 0x1, R3 ;  /* 0x0000000105037824 */ /* 0x000fe200078e0203 */
[----:B------:R-:W-:Y:S01]  /*f6a0*/  LOP3.LUT R6, R9, 0x20, R6, 0xe2, !PT ;  /* 0x0000002009067812 */ /* 0x000fe200078ee206 */
[----:B------:R-:W-:Y:S01]  /*f6b0*/  VIADD R32, R196, 0x1c0 ;  /* 0x000001c0c4207836 */ /* 0x000fe20000000000 */
[----:B------:R-:W-:Y:S01]  /*f6c0*/  ISETP.GE.AND P2, PT, R30, R21, PT ;  /* 0x000000151e00720c */ /* 0x000fe20003f46270 */
[----:B------:R-:W-:Y:S01]  /*f6d0*/  VIADD R34, R196, 0x180 ;  /* 0x00000180c4227836 */ /* 0x000fe20000000000 */
[----:B------:R-:W-:Y:S01]  /*f6e0*/  LEA.HI.X R3, R4, UR5, R3, 0x1, P1 ;  /* 0x0000000504037c11 */ /* 0x000fe200088f0c03 */
[----:B------:R-:W-:Y:S01]  /*f6f0*/  VIADD R36, R196, 0x140 ;  /* 0x00000140c4247836 */ /* 0x000fe20000000000 */
[----:B------:R-:W-:Y:S01]  /*f700*/  LOP3.LUT R24, R6, R7, RZ, 0xfc, !PT ;  /* 0x0000000706187212 */ /* 0x000fe200078efcff */
[C---:B------:R-:W-:Y:S01]  /*f710*/  VIADD R38, R196.reuse, 0x100 ;  /* 0x00000100c4267836 */ /* 0x040fe20000000000 */
[----:B------:R-:W-:Y:S01]  /*f720*/  SEL R5, RZ, 0x80, P2 ;  /* 0x00000080ff057807 */ /* 0x000fe20001000000 */
[C---:B------:R-:W-:Y:S01]  /*f730*/  VIADD R40, R196.reuse, 0xc0 ;  /* 0x000000c0c4287836 */ /* 0x040fe20000000000 */
[----:B------:R0:W2:Y:S01]  /*f740*/  SHFL.IDX PT, R6, R20, RZ, 0x181f ;  /* 0x00181fff14067589 */ /* 0x0000a200000e0000 */
[----:B------:R-:W-:Y:S01]  /*f750*/  VIADD R44, R196, 0x40 ;  /* 0x00000040c42c7836 */ /* 0x000fe20000000000 */
[----:B------:R-:W-:-:S02]  /*f760*/  LOP3.LUT R28, R24, R5, RZ, 0xfc, !PT ;  /* 0x00000005181c7212 */ /* 0x000fc400078efcff */
[----:B------:R0:W3:Y:S01]  /*f770*/  SHFL.IDX PT, R7, R3, RZ, 0x181f ;  /* 0x00181fff03077589 */ /* 0x0000e200000e0000 */
        /* <DEDUP_REMOVED lines=11> */
[CC--:B--2---:R-:W-:Y:S02]  /*f830*/  @!P2 LEA R8, P0, R43.reuse, R6.reuse, 0x1 ;  /* 0x000000062b08a211 */ /* 0x0c4fe400078008ff */
[----:B---3--:R-:W-:Y:S02]  /*f840*/  @!P1 IMAD.WIDE R4, R196, 0x2, R6 ;  /* 0x00000002c4049825 */ /* 0x008fe400078e0206 */
[----:B------:R-:W-:Y:S02]  /*f850*/  @!P2 LEA.HI.X R9, R43, R7, R44, 0x1, P0 ;  /* 0x000000072b09a211 */ /* 0x000fe400000f0c2c */
[----:B------:R-:W-:Y:S01]  /*f860*/  @!P5 LEA R10, P4, R41, R6, 0x1 ;  /* 0x00000006290ad211 */ /* 0x000fe200078808ff */
[----:B------:R-:W-:Y:S01]  /*f870*/  @!P1 ST.E.128 desc[UR40][R4.64], RZ ;  /* 0x000000ff04009985 */ /* 0x000fe2000c101d28 */
[-C--:B------:R-:W-:Y:S02]  /*f880*/  ISETP.GE.AND P1, PT, R35, R21.reuse, PT ;  /* 0x000000152300720c */ /* 0x080fe40003f26270 */
[----:B------:R-:W-:Y:S01]  /*f890*/  LOP3.LUT P0, RZ, R24, 0x40, RZ, 0xc0, !PT ;  /* 0x0000004018ff7812 */ /* 0x000fe2000780c0ff */
[----:B------:R0:W-:Y:S01]  /*f8a0*/  @!P2 ST.E.128 desc[UR40][R8.64], RZ ;  /* 0x000000ff0800a985 */ /* 0x0001e2000c101d28 */
[----:B------:R-:W-:-:S02]  /*f8b0*/  ISETP.GE.AND P2, PT, R37, R21, PT ;  /* 0x000000152500720c */ /* 0x000fc40003f46270 */
[-C--:B------:R-:W-:Y:S02]  /*f8c0*/  @!P5 LEA.HI.X R11, R41, R7.reuse, R42, 0x1, P4 ;  /* 0x00000007290bd211 */ /* 0x080fe400020f0c2a */
[----:B------:R-:W-:Y:S02]  /*f8d0*/  LOP3.LUT P4, RZ, R28, 0x80, RZ, 0xc0, !PT ;  /* 0x000000801cff7812 */ /* 0x000fe4000788c0ff */
[CC--:B------:R-:W-:Y:S01]  /*f8e0*/  @!P3 LEA R12, P6, R39.reuse, R6.reuse, 0x1 ;  /* 0x00000006270cb211 */ /* 0x0c0fe200078c08ff */
[----:B------:R4:W-:Y:S03]  /*f8f0*/  @!P5 ST.E.128 desc[UR40][R10.64], RZ ;  /* 0x000000ff0a00d985 */ /* 0x0009e6000c101d28 */
[----:B------:R-:W-:Y:S02]  /*f900*/  @!P3 LEA.HI.X R13, R39, R7, R40, 0x1, P6 ;  /* 0x00000007270db211 */ /* 0x000fe400030f0c28 */
[----:B0-----:R-:W-:-:S02]  /*f910*/  @!P1 LEA R8, P6, R35, R6, 0x1 ;  /* 0x0000000623089211 */ /* 0x001fc400078c08ff */
        /* <DEDUP_REMOVED lines=12> */
.L_x_715:
[----:B------:R-:W-:Y:S05]  /*f9e0*/  BSYNC B1 ;  /* 0x0000000000017941 */ /* 0x000fea0003800000 */
.L_x_714:
[----:B------:R-:W-:Y:S01]  /*f9f0*/  VIADD R0, R0, 0x20 ;  /* 0x0000002000007836 */ /* 0x000fe20000000000 */
[----:B---34-:R0:W3:Y:S04]  /*fa00*/  SHFL.IDX PT, R7, R3, 0x1, 0x181f ;  /* 0x00381f0003077f89 */ /* 0x0180e800000e0000 */
[----:B------:R-:W-:Y:S01]  /*fa10*/  ISETP.GE.AND P0, PT, R0, R31, PT ;  /* 0x0000001f0000720c */ /* 0x000fe20003f06270 */
[----:B--2---:R0:W2:-:S12]  /*fa20*/  SHFL.IDX PT, R6, R20, 0x1, 0x181f ;  /* 0x00381f0014067f89 */ /* 0x00409800000e0000 */
[----:B0-----:R-:W-:Y:S05]  /*fa30*/  @P0 BRA `(.L_x_710) ;  /* 0x00000000007c0947 */ /* 0x001fea0003800000 */
[-C--:B------:R-:W-:Y:S02]  /*fa40*/  ISETP.GE.AND P6, PT, R196, R21.reuse, PT ;  /* 0x00000015c400720c */ /* 0x080fe40003fc6270 */
[-C--:B------:R-:W-:Y:S02]  /*fa50*/  ISETP.GE.AND P5, PT, R43, R21.reuse, PT ;  /* 0x000000152b00720c */ /* 0x080fe40003fa6270 */
[-C--:B------:R-:W-:Y:S02]  /*fa60*/  ISETP.GE.AND P4, PT, R41, R21.reuse, PT ;  /* 0x000000152900720c */ /* 0x080fe40003f86270 */
[-C--:B------:R-:W-:Y:S02]  /*fa70*/  ISETP.GE.AND P3, PT, R39, R21.reuse, PT ;  /* 0x000000152700720c */ /* 0x080fe40003f66270 */
[-C--:B------:R-:W-:Y:S02]  /*fa80*/  ISETP.GE.AND P2, PT, R37, R21.reuse, PT ;  /* 0x000000152500720c */ /* 0x080fe40003f46270 */
[----:B------:R-:W-:-:S03]  /*fa90*/  ISETP.GE.AND P1, PT, R35, R21, PT ;  /* 0x000000152300720c */ /* 0x000fc60003f26270 */
[----:B--23--:R-:W-:Y:S02]  /*faa0*/  @!P6 IMAD.WIDE R4, R196, 0x2, R6 ;  /* 0x00000002c404e825 */ /* 0x00cfe400078e0206 */
[----:B------:R-:W-:-:S03]  /*fab0*/  @!P5 LEA R8, P0, R43, R6, 0x1 ;  /* 0x000000062b08d211 */ /* 0x000fc600078008ff */
[----:B------:R0:W-:Y:S01]  /*fac0*/  @!P6 ST.E.128 desc[UR40][R4.64], RZ ;  /* 0x000000ff0400e985 */ /* 0x0001e2000c101d28 */
[-C--:B------:R-:W-:Y:S02]  /*fad0*/  @!P4 LEA R10, P6, R41, R6.reuse, 0x1 ;  /* 0x00000006290ac211 */ /* 0x080fe400078c08ff */
[-C--:B------:R-:W-:Y:S02]  /*fae0*/  @!P5 LEA.HI.X R9, R43, R7.reuse, R44, 0x1, P0 ;  /* 0x000000072b09d211 */ /* 0x080fe400000f0c2c */
[----:B------:R-:W-:Y:S02]  /*faf0*/  LOP3.LUT P0, RZ, R24, 0x40, RZ, 0xc0, !PT ;  /* 0x0000004018ff7812 */ /* 0x000fe4000780c0ff */
[----:B------:R-:W-:Y:S01]  /*fb00*/  @!P4 LEA.HI.X R11, R41, R7, R42, 0x1, P6 ;  /* 0x00000007290bc211 */ /* 0x000fe200030f0c2a */
[----:B------:R2:W-:Y:S01]  /*fb10*/  @!P5 ST.E.128 desc[UR40][R8.64], RZ ;  /* 0x000000ff0800d985 */ /* 0x0005e2000c101d28 */
[----:B------:R-:W-:Y:S02]  /*fb20*/  LOP3.LUT P6, RZ, R28, 0x80, RZ, 0xc0, !PT ;  /* 0x000000801cff7812 */ /* 0x000fe400078cc0ff */
[-C--:B------:R-:W-:Y:S01]  /*fb30*/  @!P3 LEA R12, P5, R39, R6.reuse, 0x1 ;  /* 0x00000006270cb211 */ /* 0x080fe200078a08ff */
[----:B------:R2:W-:Y:S01]  /*fb40*/  @!P4 ST.E.128 desc[UR40][R10.64], RZ ;  /* 0x000000ff0a00c985 */ /* 0x0005e2000c101d28 */
[----:B------:R-:W-:-:S02]  /*fb50*/  @!P2 LEA R14, P4, R37, R6, 0x1 ;  /* 0x00000006250ea211 */ /* 0x000fc400078808ff */
[-C--:B------:R-:W-:Y:S02]  /*fb60*/  @!P3 LEA.HI.X R13, R39, R7.reuse, R40, 0x1, P5 ;  /* 0x00000007270db211 */ /* 0x080fe400028f0c28 */
[-C--:B0-----:R-:W-:Y:S02]  /*fb70*/  @!P1 LEA R4, P5, R35, R6.reuse, 0x1 ;  /* 0x0000000623049211 */ /* 0x081fe400078a08ff */
[-C--:B------:R-:W-:Y:S01]  /*fb80*/  @!P2 LEA.HI.X R15, R37, R7.reuse, R38, 0x1, P4 ;  /* 0x00000007250fa211 */ /* 0x080fe200020f0c26 */
[----:B------:R2:W-:Y:S01]  /*fb90*/  @!P3 ST.E.128 desc[UR40][R12.64], RZ ;  /* 0x000000ff0c00b985 */ /* 0x0005e2000c101d28 */
[-C--:B------:R-:W-:Y:S02]  /*fba0*/  @P0 LEA R20, P3, R33, R6.reuse, 0x1 ;  /* 0x0000000621140211 */ /* 0x080fe400078608ff */
[----:B------:R-:W-:Y:S01]  /*fbb0*/  @P6 LEA R6, P4, R30, R6, 0x1 ;  /* 0x000000061e066211 */ /* 0x000fe200078808ff */
[----:B------:R2:W-:Y:S01]  /*fbc0*/  @!P2 ST.E.128 desc[UR40][R14.64], RZ ;  /* 0x000000ff0e00a985 */ /* 0x0005e2000c101d28 */
[----:B------:R-:W-:-:S02]  /*fbd0*/  @!P1 LEA.HI.X R5, R35, R7, R36, 0x1, P5 ;  /* 0x0000000723059211 */ /* 0x000fc400028f0c24 */
[-C--:B------:R-:W-:Y:S02]  /*fbe0*/  @P0 LEA.HI.X R21, R33, R7.reuse, R34, 0x1, P3 ;  /* 0x0000000721150211 */ /* 0x080fe400018f0c22 */
[----:B------:R-:W-:Y:S01]  /*fbf0*/  @P6 LEA.HI.X R7, R30, R7, R32, 0x1, P4 ;  /* 0x000000071e076211 */ /* 0x000fe200020f0c20 */
[----:B------:R2:W-:Y:S04]  /*fc00*/  @!P1 ST.E.128 desc[UR40][R4.64], RZ ;  /* 0x000000ff04009985 */ /* 0x0005e8000c101d28 */
[----:B------:R2:W-:Y:S04]  /*fc10*/  @P0 ST.E.128 desc[UR40][R20.64], RZ ;  /* 0x000000ff14000985 */ /* 0x0005e8000c101d28 */
[----:B------:R2:W-:Y:S02]  /*fc20*/  @P6 ST.E.128 desc[UR40][R6.64], RZ ;  /* 0x000000ff06006985 */ /* 0x0005e4000c101d28 */
.L_x_710:
[----:B------:R-:W-:Y:S05]  /*fc30*/  BSYNC B0 ;  /* 0x0000000000007941 */ /* 0x000fea0003800000 */
.L_x_704:
[----:B------:R-:W-:Y:S02]  /*fc40*/  ULDC UR4, c[0x0][0xc3c] ;  /* 0x00030f0000047ab9 */ /* 0x000fe40000000800 */
[----:B------:R-:W-:-:S13]  /*fc50*/  ISETP.GE.AND P0, PT, R27, UR4, PT ;  /* 0x000000041b007c0c */ /* 0x000fda000bf06270 */
[----:B------:R-:W-:Y:S05]  /*fc60*/  @!P0 BRA `(.L_x_716) ;  /* 0xffffff1800288947 */ /* 0x000fea000383ffff */
[----:B------:R-:W-:Y:S05]  /*fc70*/  BRA `(.L_x_588) ;  /* 0x0000007000007947 */ /* 0x000fea0003800000 */
.L_x_586:
[----:B------:R-:W-:-:S08]  /*fc80*/  NOP ;  /* 0x0000000000007918 */ /* 0x000fd00000000000 */
[----:B------:R-:W0:-:S00]  /*fc90*/  USETMAXREG.DEALLOC.CTAPOOL 0x28 ;  /* 0x00000028000079c8 */ /* 0x000e0000080e0500 */
[----:B0-----:R-:W-:Y:S01]  /*fca0*/  LOP3.LUT R2, R2, 0x3, RZ, 0xc0, !PT ;  /* 0x0000000302027812 */ /* 0x001fe200078ec0ff */
[----:B------:R-:W-:Y:S01]  /*fcb0*/  IMAD.MOV.U32 R4, RZ, RZ, RZ ;  /* 0x000000ffff047224 */ /* 0x000fe200078e00ff */
[----:B------:R-:W-:-:S04]  /*fcc0*/  LOP3.LUT R22, R22, 0xffffefff, RZ, 0xc0, !PT ;  /* 0xffffefff16167812 */ /* 0x000fc800078ec0ff */
[----:B------:R-:W0:Y:S02]  /*fcd0*/  SHFL.IDX PT, R2, R2, RZ, 0x1f ;  /* 0x00001fff02027589 */ /* 0x000e2400000e0000 */
[----:B0-----:R-:W-:-:S13]  /*fce0*/  ISETP.NE.AND P0, PT, R2, RZ, PT ;  /* 0x000000ff0200720c */ /* 0x001fda0003f05270 */
        /* <DEDUP_REMOVED lines=9> */
.L_x_717:
[----:B------:R-:W-:Y:S01]  /*fd80*/  LOP3.LUT R5, R0, 0x1f, RZ, 0xc0, !PT ;  /* 0x0000001f00057812 */ /* 0x000fe200078ec0ff */
[----:B------:R-:W-:Y:S01]  /*fd90*/  ULDC UR4, c[0x0][0xc3c] ;  /* 0x00030f0000047ab9 */ /* 0x000fe20000000800 */
[----:B------:R-:W0:Y:S01]  /*fda0*/  S2UR UR6, SR_CTAID.X ;  /* 0x00000000000679c3 */ /* 0x000e220000002500 */
[----:B------:R-:W-:Y:S01]  /*fdb0*/  ULDC UR5, c[0x0][0xc38] ;  /* 0x00030e0000057ab9 */ /* 0x000fe20000000800 */
[----:B------:R-:W-:-:S04]  /*fdc0*/  ISETP.NE.AND P0, PT, R5, 0x1f, PT ;  /* 0x0000001f0500780c */ /* 0x000fc80003f05270 */
[----:B------:R-:W-:-:S13]  /*fdd0*/  ISETP.GE.OR P1, PT, R5, UR4, !P0 ;  /* 0x0000000405007c0c */ /* 0x000fda000c726670 */
[----:B------:R-:W1:Y:S02]  /*fde0*/  @!P1 LDC.64 R2, c[0x0][0xc80] ;  /* 0x00032000ff029b82 */ /* 0x000e640000000a00 */
[----:B-1----:R-:W-:-:S05]  /*fdf0*/  @!P1 IMAD.WIDE.U32 R2, R5, 0x4, R2 ;  /* 0x0000000405029825 */ /* 0x002fca00078e0002 */
[----:B------:R-:W2:Y:S01]  /*fe00*/  @!P1 LDG.E R4, desc[UR40][R2.64] ;  /* 0x0000002802049981 */ /* 0x000ea2000c1e1900 */
[C---:B------:R-:W-:Y:S01]  /*fe10*/  ISETP.NE.AND P1, PT, R5.reuse, RZ, PT ;  /* 0x000000ff0500720c */ /* 0x040fe20003f25270 */
[----:B------:R-:W-:Y:S01]  /*fe20*/  UMOV UR4, URZ ;  /* 0x0000003f00047c82 */ /* 0x000fe20008000000 */
[C---:B------:R-:W-:Y:S02]  /*fe30*/  ISETP.GE.U32.AND P2, PT, R5.reuse, 0x2, PT ;  /* 0x000000020500780c */ /* 0x040fe40003f46070 */
[C---:B------:R-:W-:Y:S02]  /*fe40*/  ISETP.GE.U32.AND P3, PT, R5.reuse, 0x4, PT ;  /* 0x000000040500780c */ /* 0x040fe40003f66070 */
[C---:B------:R-:W-:Y:S02]  /*fe50*/  ISETP.GE.U32.AND P4, PT, R5.reuse, 0x8, PT ;  /* 0x000000080500780c */ /* 0x040fe40003f86070 */
[----:B------:R-:W-:Y:S02]  /*fe60*/  ISETP.GE.U32.AND P5, PT, R5, 0x10, PT ;  /* 0x000000100500780c */ /* 0x000fe40003fa6070 */
[----:B------:R-:W-:Y:S01]  /*fe70*/  MOV R16, RZ ;  /* 0x000000ff00107202 */ /* 0x000fe20000000f00 */
[----:B--2---:R-:W1:Y:S02]  /*fe80*/  SHFL.UP PT, R6, R4, 0x1, RZ ;  /* 0x0420000004067989 */ /* 0x004e6400000e00ff */
[----:B-1----:R-:W-:-:S05]  /*fe90*/  SEL R7, R6, RZ, P1 ;  /* 0x000000ff06077207 */ /* 0x002fca0000800000 */
[----:B------:R-:W-:-:S05]  /*fea0*/  IMAD.IADD R7, R4, 0x1, R7 ;  /* 0x0000000104077824 */ /* 0x000fca00078e0207 */
[----:B------:R-:W1:Y:S02]  /*feb0*/  SHFL.UP PT, R6, R7, 0x2, RZ ;  /* 0x0440000007067989 */ /* 0x000e6400000e00ff */
        /* <DEDUP_REMOVED lines=11> */
[----:B------:R-:W1:Y:S02]  /*ff70*/  SHFL.IDX PT, R6, R7, 0x1f, 0x1f ;  /* 0x03e01f0007067f89 */ /* 0x000e6400000e0000 */
[----:B-1----:R-:W-:-:S04]  /*ff80*/  IMAD R6, R6, UR5, RZ ;  /* 0x0000000506067c24 */ /* 0x002fc8000f8e02ff */
[----:B------:R-:W-:Y:S01]  /*ff90*/  IMAD.MOV.U32 R3, RZ, RZ, R6 ;  /* 0x000000ffff037224 */ /* 0x000fe200078e0006 */
[----:B0-----:R-:W-:-:S13]  /*ffa0*/  ISETP.GT.AND P6, PT, R6, UR6, PT ;  /* 0x0000000606007c0c */ /* 0x001fda000bfc4270 */
[----:B------:R-:W-:Y:S05]  /*ffb0*/  @P6 BRA `(.L_x_719) ;  /* 0x00000000009c6947 */ /* 0x000fea0003800000 */
[----:B------:R-:W0:Y:S01]  /*ffc0*/  LDC R10, c[0x0][0xc3c] ;  /* 0x00030f00ff0a7b82 */ /* 0x000e220000000800 */
[----:B------:R-:W-:Y:S01]  /*ffd0*/  IMAD.MOV.U32 R6, RZ, RZ, R3 ;  /* 0x000000ffff067224 */ /* 0x000fe200078e0003 */
[----:B------:R-:W-:Y:S01]  /*ffe0*/  UMOV UR4, URZ ;  /* 0x0000003f00047c82 */ /* 0x000fe20008000000 */
[----:B------:R-:W-:Y:S01]  /*fff0*/  ULDC UR7, c[0x0][0xc3c] ;  /* 0x00030f0000077ab9 */ /* 0x000fe20000000800 */
[----:B------:R-:W-:-:S05]  /*10000*/  ULDC UR5, c[0x0][0xc38] ;  /* 0x00030e0000057ab9 */ /* 0x000fca0000000800 */
.L_x_723:
[----:B------:R-:W-:Y:S01]  /*10010*/  UIADD3 UR4, UR4, 0x1f, URZ ;  /* 0x0000001f04047890 */ /* 0x000fe2000fffe03f */
[----:B------:R-:W-:-:S05]  /*10020*/  IMAD.U32 R19, RZ, RZ, UR7 ;  /* 0x00000007ff137e24 */ /* 0x000fca000f8e00ff */
        /* <DEDUP_REMOVED lines=10> */
.L_x_722:
[----:B------:R-:W-:Y:S05]  /*100d0*/  BSYNC B0 ;  /* 0x0000000000007941 */ /* 0x000fea0003800000 */
.L_x_721:
        /* <DEDUP_REMOVED lines=21> */
.L_x_719:
        /* <DEDUP_REMOVED lines=15> */
.L_x_724:
[----:B---3--:R-:W-:Y:S01]  /*10320*/  IMAD R16, R16, UR5, R9 ;  /* 0x0000000510107c24 */ /* 0x008fe2000f8e0209 */
[----:B0-----:R-:W-:Y:S01]  /*10330*/  IABS R2, R4 ;  /* 0x0000000400027213 */ /* 0x001fe20000000000 */
[----:B-12---:R-:W-:Y:S02]  /*10340*/  IMAD.MOV R7, RZ, RZ, -R3 ;  /* 0x000000ffff077224 */ /* 0x006fe400078e0a03 */
[----:B------:R-:W-:Y:S01]  /*10350*/  VIADD R19, R19, UR4 ;  /* 0x0000000413137c36 */ /* 0x000fe20008000000 */
[----:B------:R-:W-:Y:S01]  /*10360*/  IADD3 R9, -R16, UR6, RZ ;  /* 0x0000000610097c10 */ /* 0x000fe2000fffe1ff */
[----:B------:R-:W-:Y:S01]  /*10370*/  IMAD.MOV R8, RZ, RZ, -R2 ;  /* 0x000000ffff087224 */ /* 0x000fe200078e0a02 */
[----:B------:R-:W-:Y:S01]  /*10380*/  MOV R2, RZ ;  /* 0x000000ff00027202 */ /* 0x000fe20000000f00 */
[----:B------:R-:W-:Y:S01]  /*10390*/  IMAD R7, R7, R10, RZ ;  /* 0x0000000a07077224 */ /* 0x000fe200078e02ff */
[----:B------:R-:W-:-:S03]  /*103a0*/  IABS R6, R9 ;  /* 0x0000000900067213 */ /* 0x000fc60000000000 */
[----:B------:R-:W-:-:S04]  /*103b0*/  IMAD.HI.U32 R2, R3, R7, R2 ;  /* 0x0000000703027227 */ /* 0x000fc800078e0002 */
[----:B------:R-:W-:Y:S02]  /*103c0*/  IMAD.MOV.U32 R3, RZ, RZ, R6 ;  /* 0x000000ffff037224 */ /* 0x000fe400078e0006 */
        /* <DEDUP_REMOVED lines=12> */
[----:B------:R-:W-:-:S04]  /*10490*/  @!P1 LOP3.LUT R2, RZ, R4, RZ, 0x33, !PT ;  /* 0x00000004ff029212 */ /* 0x000fc800078e33ff */
[----:B------:R-:W-:Y:S01]  /*104a0*/  MOV R18, R2 ;  /* 0x0000000200127202 */ /* 0x000fe20000000f00 */
[----:B------:R-:W-:-:S04]  /*104b0*/  IMAD.MOV R17, RZ, RZ, -R2 ;  /* 0x000000ffff117224 */ /* 0x000fc800078e0a02 */
[----:B------:R-:W-:Y:S01]  /*104c0*/  IMAD R17, R4, R17, R9 ;  /* 0x0000001104117224 */ /* 0x000fe200078e0209 */
[----:B------:R-:W-:Y:S06]  /*104d0*/  BRA `(.L_x_725) ;  /* 0x00000000000c7947 */ /* 0x000fec0003800000 */
.L_x_720:
[----:B------:R-:W-:Y:S02]  /*104e0*/  IMAD.MOV.U32 R17, RZ, RZ, RZ ;  /* 0x000000ffff117224 */ /* 0x000fe400078e00ff */
[----:B------:R-:W-:Y:S02]  /*104f0*/  IMAD.U32 R16, RZ, RZ, UR6 ;  /* 0x00000006ff107e24 */ /* 0x000fe4000f8e00ff */
[----:B------:R-:W-:-:S07]  /*10500*/  IMAD.MOV.U32 R18, RZ, RZ, RZ ;  /* 0x000000ffff127224 */ /* 0x000fce00078e00ff */
.L_x_725:
[----:B------:R-:W-:-:S13]  /*10510*/  ISETP.NE.AND P0, PT, R5, RZ, PT ;  /* 0x000000ff0500720c */ /* 0x000fda0003f05270 */
[----:B------:R-:W0:Y:S01]  /*10520*/  @!P0 S2R R3, SR_CgaCtaId ;  /* 0x0000000000038919 */ /* 0x000e220000008800 */
[----:B------:R-:W-:-:S04]  /*10530*/  @!P0 MOV R2, 0x400 ;  /* 0x0000040000028802 */ /* 0x000fc80000000f00 */
[----:B0-----:R-:W-:-:S05]  /*10540*/  @!P0 LEA R2, R3, R2, 0x18 ;  /* 0x0000000203028211 */ /* 0x001fca00078ec0ff */
[----:B------:R1:W-:Y:S01]  /*10550*/  @!P0 STS.128 [R2+0x28cd0], R16 ;  /* 0x028cd01002008388 */ /* 0x0003e20000000c00 */
[----:B------:R-:W-:Y:S06]  /*10560*/  BAR.ARV 0x5, 0x180 ;  /* 0x0146000000007b1d */ /* 0x000fec0000002000 */
.L_x_718:
[----:B------:R2:W-:Y:S01]  /*10570*/  STL [R1+0x1c], RZ ;  /* 0x00001cff01007387 */ /* 0x0005e20000100800 */
[----:B------:R-:W-:Y:S01]  /*10580*/  ULDC UR4, c[0x0][0xc3c] ;  /* 0x00030f0000047ab9 */ /* 0x000fe20000000800 */
[----:B------:R-:W-:Y:S01]  /*10590*/  IMAD.MOV.U32 R26, RZ, RZ, 0x1 ;  /* 0x00000001ff1a7424 */ /* 0x000fe200078e00ff */
[----:B0-----:R-:W-:Y:S01]  /*105a0*/  ISETP.GE.AND P0, PT, R19, UR4, PT ;  /* 0x0000000413007c0c */ /* 0x001fe2000bf06270 */
[----:B------:R-:W-:-:S12]  /*105b0*/  IMAD.MOV.U32 R25, RZ, RZ, RZ ;  /* 0x000000ffff197224 */ /* 0x000fd800078e00ff */
[----:B--2---:R-:W-:Y:S05]  /*105c0*/  @P0 BRA `(.L_x_726) ;  /* 0x0000006000d40947 */ /* 0x004fea0003800000 */
[----:B------:R-:W0:Y:S01]  /*105d0*/  S2UR UR5, SR_CgaCtaId ;  /* 0x00000000000579c3 */ /* 0x000e220000008800 */
[C---:B-1----:R-:W-:Y:S01]  /*105e0*/  IMAD.SHL.U32 R2, R0.reuse, 0x8, RZ ;  /* 0x0000000800027824 */ /* 0x042fe200078e00ff */
[----:B------:R-:W-:Y:S01]  /*105f0*/  LOP3.LUT R5, R0, 0x7f, RZ, 0xc0, !PT ;  /* 0x0000007f00057812 */ /* 0x000fe200078ec0ff */
[----:B------:R-:W-:Y:S01]  /*10600*/  UMOV UR4, 0x400 ;  /* 0x0000040000047882 */ /* 0x000fe20000000000 */
[----:B------:R1:W-:Y:S01]  /*10610*/  STL [R1+0x1c], RZ ;  /* 0x00001cff01007387 */ /* 0x0003e20000100800 */
[----:B------:R-:W-:Y:S01]  /*10620*/  BSSY B8, `(.L_x_726) ;  /* 0x000062f000087945 */ /* 0x000fe20003800000 */
[C---:B------:R-:W-:Y:S01]  /*10630*/  LOP3.LUT R3, R2.reuse, 0x1f8, RZ, 0xc0, !PT ;  /* 0x000001f802037812 */ /* 0x040fe200078ec0ff */
[----:B------:R-:W-:Y:S01]  /*10640*/  IMAD.SHL.U32 R35, R5, 0x8, RZ ;  /* 0x0000000805237824 */ /* 0x000fe200078e00ff */
[----:B------:R-:W-:Y:S02]  /*10650*/  LOP3.LUT R2, R2, 0x38, RZ, 0xc0, !PT ;  /* 0x0000003802027812 */ /* 0x000fe400078ec0ff */
[----:B------:R-:W-:-:S02]  /*10660*/  CS2R R24, SRZ ;  /* 0x0000000000187805 */ /* 0x000fc4000001ff00 */
[----:B------:R-:W-:Y:S01]  /*10670*/  LOP3.LUT R4, R3, 0x38, R0, 0x78, !PT ;  /* 0x0000003803047812 */ /* 0x000fe200078e7800 */
[----:B------:R-:W-:Y:S01]  /*10680*/  IMAD.SHL.U32 R0, R0, 0x10, RZ ;  /* 0x0000001000007824 */ /* 0x000fe200078e00ff */
[----:B------:R-:W-:Y:S01]  /*10690*/  SHF.R.U32.HI R3, RZ, 0x3, R5 ;  /* 0x00000003ff037819 */ /* 0x000fe20000011605 */
[----:B------:R-:W-:Y:S01]  /*106a0*/  IMAD.MOV.U32 R28, RZ, RZ, 0x1 ;  /* 0x00000001ff1c7424 */ /* 0x000fe200078e00ff */
[----:B------:R-:W-:Y:S01]  /*106b0*/  LOP3.LUT R35, R4, 0x200, R35, 0xf8, !PT ;  /* 0x0000020004237812 */ /* 0x000fe200078ef823 */
[----:B------:R-:W-:Y:S01]  /*106c0*/  ULDC.64 UR38, c[0x0][0x198] ;  /* 0x0000660000267ab9 */ /* 0x000fe20000000a00 */
[----:B------:R-:W-:Y:S01]  /*106d0*/  LOP3.LUT R0, R3, 0x70, R0, 0xf8, !PT ;  /* 0x0000007003007812 */ /* 0x000fe200078ef800 */
[----:B------:R-:W-:Y:S01]  /*106e0*/  ULDC UR36, c[0x0][0xc] ;  /* 0x0000030000247ab9 */ /* 0x000fe20000000800 */
[C---:B------:R-:W-:Y:S02]  /*106f0*/  LOP3.LUT R0, R2.reuse, 0xc0, RZ, 0xfc, !PT ;  /* 0x000000c002007812 */ /* 0x040fe400078efcff */
[----:B------:R-:W-:-:S02]  /*10700*/  LOP3.LUT R0, R2, 0x140, RZ, 0xfc, !PT ;  /* 0x0000014002007812 */ /* 0x000fc400078efcff */
[C---:B------:R-:W-:Y:S01]  /*10710*/  LOP3.LUT R3, R2.reuse, 0x40, RZ, 0xfc, !PT ;  /* 0x0000004002037812 */ /* 0x040fe200078efcff */
[----:B0-----:R-:W-:Y:S01]  /*10720*/  ULEA UR4, UR5, UR4, 0x18 ;  /* 0x0000000405047291 */ /* 0x001fe2000f8ec03f */
[----:B------:R-:W-:Y:S02]  /*10730*/  LOP3.LUT R4, R37, 0x2, RZ, 0xfc, !PT ;  /* 0x0000000225047812 */ /* 0x000fe400078efcff */
[C---:B------:R-:W-:Y:S02]  /*10740*/  LOP3.LUT R3, R2.reuse, 0x100, RZ, 0xfc, !PT ;  /* 0x0000010002037812 */ /* 0x040fe400078efcff */
[C---:B------:R-:W-:Y:S01]  /*10750*/  LOP3.LUT R4, R2.reuse, 0x80, RZ, 0xfc, !PT ;  /* 0x0000008002047812 */ /* 0x040fe200078efcff */
[----:B------:R-:W-:Y:S01]  /*10760*/  IMAD.U32 R23, RZ, RZ, UR4 ;  /* 0x00000004ff177e24 */ /* 0x000fe2000f8e00ff */
[C---:B------:R-:W-:Y:S02]  /*10770*/  LOP3.LUT R3, R2.reuse, 0x180, RZ, 0xfc, !PT ;  /* 0x0000018002037812 */ /* 0x040fe400078efcff */
[----:B------:R-:W-:Y:S01]  /*10780*/  MOV R26, 0x1 ;  /* 0x00000001001a7802 */ /* 0x000fe20000000f00 */
[----:B------:R-:W-:Y:S01]  /*10790*/  IMAD R0, R35, 0x2, R23 ;  /* 0x0000000223007824 */ /* 0x000fe200078e0217 */
[----:B------:R-:W-:-:S04]  /*107a0*/  LOP3.LUT R2, R2, 0x1c0, RZ, 0xfc, !PT ;  /* 0x000001c002027812 */ /* 0x000fc800078efcff */
[----:B------:R1:W-:Y:S03]  /*107b0*/  STL [R1+0x34], R0 ;  /* 0x0000340001007387 */ /* 0x0003e60000100800 */
.L_x_833:
[----:B0-----:R-:W0:Y:S02]  /*107c0*/  LDC.64 R32, c[0x0][0xc88] ;  /* 0x00032200ff207b82 */ /* 0x001e240000000a00 */
[----:B0-----:R-:W-:-:S06]  /*107d0*/  IMAD.WIDE R32, R19, 0x4, R32 ;  /* 0x0000000413207825 */ /* 0x001fcc00078e0220 */
[----:B-1----:R0:W1:Y:S01]  /*107e0*/  LDG.E R32, desc[UR40][R32.64] ;  /* 0x0000002820207981 */ /* 0x002062000c1e1900 */
[----:B------:R-:W-:Y:S05]  /*107f0*/  YIELD ;  /* 0x0000000000007946 */ /* 0x000fea0003800000 */
[----:B------:R-:W-:Y:S01]  /*10800*/  ULDC.64 UR4, c[0x0][0xa28] ;  /* 0x00028a0000047ab9 */ /* 0x000fe20000000a00 */
[----:B--23--:R-:W-:Y:S01]  /*10810*/  IMAD.MOV.U32 R6, RZ, RZ, RZ ;  /* 0x000000ffff067224 */ /* 0x00cfe200078e00ff */
[----:B------:R-:W-:Y:S01]  /*10820*/  ISETP.NE.U32.AND P0, PT, RZ, UR4, PT ;  /* 0x00000004ff007c0c */ /* 0x000fe2000bf05070 */
[----:B------:R-:W-:Y:S01]  /*10830*/  ULDC.64 UR8, c[0x0][0xa18] ;  /* 0x0002860000087ab9 */ /* 0x000fe20000000a00 */
[----:B0-----:R-:W-:Y:S01]  /*10840*/  IMAD.MOV.U32 R33, RZ, RZ, RZ ;  /* 0x000000ffff217224 */ /* 0x001fe200078e00ff */
[----:B------:R-:W-:Y:S01]  /*10850*/  ULDC.64 UR6, c[0x0][0xa10] ;  /* 0x0002840000067ab9 */ /* 0x000fe20000000a00 */
[----:B------:R-:W-:-:S02]  /*10860*/  ISETP.NE.AND.EX P0, PT, RZ, UR5, PT, P0 ;  /* 0x00000005ff007c0c */ /* 0x000fc4000bf05300 */
[----:B-1----:R-:W-:-:S11]  /*10870*/  SHF.R.S32.HI R0, RZ, 0x1f, R32 ;  /* 0x0000001fff007819 */ /* 0x002fd60000011420 */
[C---:B------:R-:W-:Y:S01]  /*10880*/  @P0 LEA R2, P1, R32.reuse, UR4, 0x2 ;  /* 0x0000000420020c11 */ /* 0x040fe2000f8210ff */
[C---:B------:R-:W-:Y:S01]  /*10890*/  IMAD.SHL.U32 R27, R32.reuse, 0x4, RZ ;  /* 0x00000004201b7824 */ /* 0x040fe200078e00ff */
[C-C-:B------:R-:W-:Y:S01]  /*108a0*/  SHF.L.U64.HI R29, R32.reuse, 0x2, R0.reuse ;  /* 0x00000002201d7819 */ /* 0x140fe20000010200 */
[----:B------:R0:W-:Y:S01]  /*108b0*/  STL [R1+0x14], R0 ;  /* 0x0000140001007387 */ /* 0x0001e20000100800 */
[----:B------:R-:W-:Y:S01]  /*108c0*/  @P0 LEA.HI.X R3, R32, UR5, R0, 0x2, P1 ;  /* 0x0000000520030c11 */ /* 0x000fe200088f1400 */
[----:B------:R-:W-:-:S04]  /*108d0*/  ULDC.64 UR4, c[0x0][0xa00] ;  /* 0x0002800000047ab9 */ /* 0x000fc80000000a00 */
[----:B------:R1:W5:Y:S01]  /*108e0*/  @P0 LDG.E R33, desc[UR40][R2.64] ;  /* 0x0000002802210981 */ /* 0x000362000c1e1900 */
[----:B------:R-:W-:Y:S02]  /*108f0*/  ISETP.NE.U32.AND P0, PT, RZ, UR4, PT ;  /* 0x00000004ff007c0c */ /* 0x000fe4000bf05070 */
[----:B------:R-:W-:Y:S01]  /*10900*/  ISETP.NE.U32.AND P2, PT, RZ, UR8, PT ;  /* 0x00000008ff007c0c */ /* 0x000fe2000bf45070 */
[----:B0-----:R-:W-:Y:S01]  /*10910*/  IMAD.MOV.U32 R0, RZ, RZ, RZ ;  /* 0x000000ffff007224 */ /* 0x001fe200078e00ff */
[----:B------:R-:W-:Y:S02]  /*10920*/  ISETP.NE.AND.EX P0, PT, RZ, UR5, PT, P0 ;  /* 0x00000005ff007c0c */ /* 0x000fe4000bf05300 */
[----:B------:R-:W-:Y:S02]  /*10930*/  ISETP.NE.AND.EX P2, PT, RZ, UR9, PT, P2 ;  /* 0x00000009ff007c0c */ /* 0x000fe4000bf45320 */
[----:B------:R-:W-:Y:S02]  /*10940*/  ISETP.NE.U32.AND P1, PT, RZ, UR6, PT ;  /* 0x00000006ff007c0c */ /* 0x000fe4000bf25070 */
[----:B-1----:R-:W-:-:S02]  /*10950*/  IADD3 R2, P3, R27, UR4, RZ ;  /* 0x000000041b027c10 */ /* 0x002fc4000ff7e0ff */
[----:B------:R-:W-:Y:S02]  /*10960*/  ISETP.NE.AND.EX P1, PT, RZ, UR7, PT, P1 ;  /* 0x00000007ff007c0c */ /* 0x000fe4000bf25310 */
[----:B------:R-:W-:Y:S02]  /*10970*/  IADD3.X R3, R29, UR5, RZ, P3, !PT ;  /* 0x000000051d037c10 */ /* 0x000fe40009ffe4ff */
[----:B------:R-:W-:-:S03]  /*10980*/  IADD3 R4, P4, R27, UR6, RZ ;  /* 0x000000061b047c10 */ /* 0x000fc6000ff9e0ff */
[----:B------:R-:W2:Y:S01]  /*10990*/  @P0 LDG.E R6, desc[UR40][R2.64] ;  /* 0x0000002802060981 */ /* 0x000ea2000c1e1900 */
[----:B------:R-:W-:Y:S01]  /*109a0*/  ULDC UR4, c[0x0][0x288] ;  /* 0x0000a20000047ab9 */ /* 0x000fe20000000800 */
[----:B------:R-:W-:Y:S01]  /*109b0*/  IADD3.X R5, R29, UR7, RZ, P4, !PT ;  /* 0x000000071d057c10 */ /* 0x000fe2000a7fe4ff */
[----:B------:R-:W-:Y:S01]  /*109c0*/  IMAD.U32 R8, RZ, RZ, UR4 ;  /* 0x00000004ff087e24 */ /* 0x000fe2000f8e00ff */
[----:B------:R-:W-:-:S03]  /*109d0*/  ULDC.64 UR4, c[0x0][0x418] ;  /* 0x0001060000047ab9 */ /* 0x000fc60000000a00 */
[----:B------:R-:W5:Y:S04]  /*109e0*/  @P1 LDG.E R0, desc[UR40][R4.64] ;  /* 0x0000002804001981 */ /* 0x000f68000c1e1900 */
[----:B--2---:R0:W-:Y:S02]  /*109f0*/  STL [R1+0xc], R6 ;  /* 0x00000c0601007387 */ /* 0x0041e40000100800 */
[----:B0-----:R-:W-:-:S04]  /*10a00*/  @P2 IADD3 R6, P3, R27, UR8, RZ ;  /* 0x000000081b062c10 */ /* 0x001fc8000ff7e0ff */
[----:B------:R-:W-:-:S05]  /*10a10*/  @P2 IADD3.X R7, R29, UR9, RZ, P3, !PT ;  /* 0x000000091d072c10 */ /* 0x000fca0009ffe4ff */
[----:B------:R0:W2:Y:S01]  /*10a20*/  @P2 LDG.E R8, desc[UR40][R6.64] ;  /* 0x0000002806082981 */ /* 0x0000a2000c1e1900 */
[----:B------:R-:W-:-:S03]  /*10a30*/  UISETP.NE.U32.AND UP0, UPT, UR4, URZ, UPT ;  /* 0x0000003f0400728c */ /* 0x000fc6000bf05070 */
[----:B------:R-:W-:Y:S01]  /*10a40*/  ULDC UR4, c[0x0][0x424] ;  /* 0x0001090000047ab9 */ /* 0x000fe20000000800 */
[----:B------:R-:W-:-:S03]  /*10a50*/  UISETP.NE.AND.EX UP0, UPT, UR5, URZ, UPT, UP0 ;  /* 0x0000003f0500728c */ /* 0x000fc6000bf05300 */
[----:B------:R-:W-:Y:S01]  /*10a60*/  ULDC UR5, c[0x0][0x2f0] ;  /* 0x0000bc0000057ab9 */ /* 0x000fe20000000800 */
[----:B------:R-:W-:-:S04]  /*10a70*/  USEL UR4, UR4, 0x1, UP0 ;  /* 0x0000000104047887 */ /* 0x000fc80008000000 */
[----:B------:R-:W-:-:S03]  /*10a80*/  UIMAD UR4, UR4, UR5, URZ ;  /* 0x00000005040472a4 */ /* 0x000fc6000f8e023f */
[----:B------:R-:W-:Y:S02]  /*10a90*/  ULDC UR5, c[0x0][0x348] ;  /* 0x0000d20000057ab9 */ /* 0x000fe40000000800 */
[----:B0-----:R-:W-:Y:S01]  /*10aa0*/  MOV R6, UR5 ;  /* 0x0000000500067c02 */ /* 0x001fe20008000f00 */
[----:B------:R-:W-:Y:S01]  /*10ab0*/  IMAD.U32 R7, RZ, RZ, UR4 ;  /* 0x00000004ff077e24 */ /* 0x000fe2000f8e00ff */
[----:B--2---:R0:W-:Y:S01]  /*10ac0*/  STL [R1+0x18], R8 ;  /* 0x0000180801007387 */ /* 0x0041e20000100800 */
[----:B------:R-:W-:Y:S05]  /*10ad0*/  @P2 BRA `(.L_x_727) ;  /* 0x0000000000142947 */ /* 0x000fea0003800000 */
[----:B------:R-:W-:Y:S05]  /*10ae0*/  @!P0 BRA `(.L_x_727) ;  /* 0x0000000000108947 */ /* 0x000fea0003800000 */
[----:B0-----:R-:W2:Y:S04]  /*10af0*/  LDG.E R8, desc[UR40][R2.64] ;  /* 0x0000002802087981 */ /* 0x001ea8000c1e1900 */
[----:B------:R-:W2:Y:S02]  /*10b00*/  LDG.E R2, desc[UR40][R2.64+0x4] ;  /* 0x0000042802027981 */ /* 0x000ea4000c1e1900 */
[----:B--2---:R-:W-:-:S05]  /*10b10*/  IMAD.IADD R2, R2, 0x1, -R8 ;  /* 0x0000000102027824 */ /* 0x004fca00078e0a08 */
[----:B------:R1:W-:Y:S02]  /*10b20*/  STL [R1+0x18], R2 ;  /* 0x0000180201007387 */ /* 0x0003e40000100800 */
.L_x_727:
[----:B------:R-:W-:Y:S01]  /*10b30*/  ULDC.64 UR4, c[0x0][0xa20] ;  /* 0x0002880000047ab9 */ /* 0x000fe20000000a00 */
[----:B------:R-:W-:Y:S01]  /*10b40*/  IMAD.MOV.U32 R30, RZ, RZ, R32 ;  /* 0x000000ffff1e7224 */ /* 0x000fe200078e0020 */
[----:B------:R-:W-:-:S04]  /*10b50*/  ISETP.NE.U32.AND P0, PT, RZ, UR4, PT ;  /* 0x00000004ff007c0c */ /* 0x000fc8000bf05070 */
[----:B------:R-:W-:-:S13]  /*10b60*/  ISETP.NE.AND.EX P0, PT, RZ, UR5, PT, P0 ;  /* 0x00000005ff007c0c */ /* 0x000fda000bf05300 */
[----:B------:R-:W-:Y:S05]  /*10b70*/  @!P0 BRA `(.L_x_728) ;  /* 0x0000000000108947 */ /* 0x000fea0003800000 */
[----:B-1----:R-:W-:-:S04]  /*10b80*/  IADD3 R2, P0, R27, UR4, RZ ;  /* 0x000000041b027c10 */ /* 0x002fc8000ff1e0ff */
[----:B------:R-:W-:-:S05]  /*10b90*/  IADD3.X R3, R29, UR5, RZ, P0, !PT ;  /* 0x000000051d037c10 */ /* 0x000fca00087fe4ff */
[----:B------:R1:W5:Y:S01]  /*10ba0*/  LDG.E R7, desc[UR40][R2.64] ;  /* 0x0000002802077981 */ /* 0x000362000c1e1900 */
[----:B------:R-:W-:Y:S05]  /*10bb0*/  BRA `(.L_x_729) ;  /* 0x0000000000247947 */ /* 0x000fea0003800000 */
.L_x_728:
[----:B------:R-:W-:Y:S02]  /*10bc0*/  ULDC.64 UR4, c[0x0][0xa08] ;  /* 0x0002820000047ab9 */ /* 0x000fe40000000a00 */
[----:B------:R-:W-:-:S04]  /*10bd0*/  ISETP.NE.U32.AND P0, PT, RZ, UR4, PT ;  /* 0x00000004ff007c0c */ /* 0x000fc8000bf05070 */
[----:B------:R-:W-:-:S13]  /*10be0*/  ISETP.NE.AND.EX P0, PT, RZ, UR5, PT, P0 ;  /* 0x00000005ff007c0c */ /* 0x000fda000bf05300 */
[----:B------:R-:W-:Y:S05]  /*10bf0*/  @!P0 BRA `(.L_x_729) ;  /* 0x0000000000148947 */ /* 0x000fea0003800000 */
[----:B-1----:R-:W1:Y:S02]  /*10c00*/  LDC.64 R2, c[0x0][0xa08] ;  /* 0x00028200ff027b82 */ /* 0x002e640000000a00 */
[----:B-1----:R-:W-:-:S05]  /*10c10*/  IMAD.WIDE R2, R30, 0x4, R2 ;  /* 0x000000041e027825 */ /* 0x002fca00078e0202 */
[----:B------:R-:W2:Y:S04]  /*10c20*/  LDG.E R7, desc[UR40][R2.64] ;  /* 0x0000002802077981 */ /* 0x000ea8000c1e1900 */
[----:B------:R-:W2:Y:S02]  /*10c30*/  LDG.E R2, desc[UR40][R2.64+0x4] ;  /* 0x0000042802027981 */ /* 0x000ea4000c1e1900 */
[----:B--2---:R-:W-:-:S07]  /*10c40*/  IMAD.IADD R7, R2, 0x1, -R7 ;  /* 0x0000000102077824 */ /* 0x004fce00078e0a07 */
.L_x_729:
[----:B-1----:R-:W2:Y:S04]  /*10c50*/  @P1 LDG.E R2, desc[UR40][R4.64] ;  /* 0x0000002804021981 */ /* 0x002ea8000c1e1900 */
[----:B------:R-:W2:Y:S01]  /*10c60*/  @P1 LDG.E R4, desc[UR40][R4.64+0x4] ;  /* 0x0000042804041981 */ /* 0x000ea2000c1e1900 */
[----:B-----5:R-:W-:Y:S01]  /*10c70*/  IMAD.IADD R7, R7, 0x1, -R33 ;  /* 0x0000000107077824 */ /* 0x020fe200078e0a21 */
[----:B------:R-:W-:Y:S01]  /*10c80*/  BSSY B0, `(.L_x_730) ;  /* 0x00001ae000007945 */ /* 0x000fe20003800000 */
[----:B--2---:R-:W-:-:S04]  /*10c90*/  @P1 IMAD.IADD R6, R4, 0x1, -R2 ;  /* 0x0000000104061824 */ /* 0x004fc800078e0a02 */
[----:B------:R-:W-:-:S04]  /*10ca0*/  IMAD.IADD R3, R7, 0x1, R6 ;  /* 0x0000000107037824 */ /* 0x000fc800078e0206 */
[----:B------:R-:W-:Y:S01]  /*10cb0*/  VIADD R2, R3, 0x3f ;  /* 0x0000003f03027836 */ /* 0x000fe20000000000 */
[----:B------:R1:W-:Y:S04]  /*10cc0*/  STL [R1+0x4], R3 ;  /* 0x0000040301007387 */ /* 0x0003e80000100800 */
[----:B-1----:R-:W-:-:S04]  /*10cd0*/  SHF.R.S32.HI R3, RZ, 0x1f, R2 ;  /* 0x0000001fff037819 */ /* 0x002fc80000011402 */
[----:B------:R-:W-:Y:S02]  /*10ce0*/  LEA.HI R4, R3, R2, RZ, 0x6 ;  /* 0x0000000203047211 */ /* 0x000fe400078f30ff */
[----:B------:R-:W-:Y:S02]  /*10cf0*/  IADD3 R2, -R7, RZ, RZ ;  /* 0x000000ff07027210 */ /* 0x000fe40007ffe1ff */
[----:B------:R-:W-:Y:S01]  /*10d00*/  LOP3.LUT R31, R4, 0xffffffc0, RZ, 0xc0, !PT ;  /* 0xffffffc0041f7812 */ /* 0x000fe200078ec0ff */
[----:B------:R1:W-:Y:S01]  /*10d10*/  STL [R1+0x3c], R4 ;  /* 0x00003c0401007387 */ /* 0x0003e20000100800 */
[----:B------:R-:W-:Y:S02]  /*10d20*/  VIMNMX R5, RZ, R2, !PT ;  /* 0x00000002ff057248 */ /* 0x000fe40007fe0100 */
[----:B------:R-:W-:-:S04]  /*10d30*/  VIADDMNMX R6, R31, -R7, R6, PT ;  /* 0x800000071f067246 */ /* 0x000fc80003800106 */
[----:B------:R-:W-:Y:S02]  /*10d40*/  ISETP.GT.AND P0, PT, R6, R5, PT ;  /* 0x000000050600720c */ /* 0x000fe40003f04270 */
[----:B------:R-:W-:-:S11]  /*10d50*/  SHF.R.U32.HI R5, RZ, 0x6, R5 ;  /* 0x00000006ff057819 */ /* 0x000fd60000011605 */
[----:B------:R-:W-:-:S05]  /*10d60*/  @P0 VIADD R2, R6, 0x3f ;  /* 0x0000003f06020836 */ /* 0x000fca0000000000 */
[----:B------:R-:W-:-:S04]  /*10d70*/  @P0 SHF.R.S32.HI R3, RZ, 0x1f, R2 ;  /* 0x0000001fff030819 */ /* 0x000fc80000011402 */
[----:B------:R-:W-:Y:S01]  /*10d80*/  @P0 LEA.HI R3, R3, R2, RZ, 0x6 ;  /* 0x0000000203030211 */ /* 0x000fe200078f30ff */
[----:B------:R-:W-:-:S03]  /*10d90*/  IMAD.MOV.U32 R2, RZ, RZ, R5 ;  /* 0x000000ffff027224 */ /* 0x000fc600078e0005 */
[----:B------:R-:W-:Y:S02]  /*10da0*/  @P0 SHF.R.S32.HI R2, RZ, 0x6, R3 ;  /* 0x00000006ff020819 */ /* 0x000fe40000011403 */
[----:B------:R-:W-:Y:S02]  /*10db0*/  PLOP3.LUT P0, PT, PT, PT, PT, 0x80, 0x0 ;  /* 0x000000000000781c */ /* 0x000fe40003f0f070 */
[----:B------:R-:W-:-:S13]  /*10dc0*/  ISETP.GT.AND P2, PT, R2, R5, PT ;  /* 0x000000050200720c */ /* 0x000fda0003f44270 */
[----:B-1----:R-:W-:Y:S05]  /*10dd0*/  @!P2 BRA `(.L_x_731) ;  /* 0x000000180060a947 */ /* 0x002fea0003800000 */
[----:B------:R-:W-:Y:S01]  /*10de0*/  UMOV UR4, 0xffffffff ;  /* 0xffffffff00047882 */ /* 0x000fe20000000000 */
[----:B------:R-:W-:Y:S02]  /*10df0*/  SEL R4, R30, RZ, !P1 ;  /* 0x000000ff1e047207 */ /* 0x000fe40004800000 */
[----:B------:R-:W-:Y:S05]  /*10e00*/  BRA.DIV UR4, `(.L_x_732) ;  /* 0x0000006a044c7947 */ /* 0x000fea000b800000 */
[----:B------:R-:W1:Y:S02]  /*10e10*/  S2R R3, SR_TID.X ;  /* 0x0000000000037919 */ /* 0x000e640000002100 */
[----:B-1----:R-:W-:-:S04]  /*10e20*/  SHF.R.U32.HI R3, RZ, 0x5, R3 ;  /* 0x00000005ff037819 */ /* 0x002fc80000011603 */
[----:B------:R-:W-:-:S05]  /*10e30*/  LOP3.LUT R3, R3, 0x3, RZ, 0xc0, !PT ;  /* 0x0000000303037812 */ /* 0x000fca00078ec0ff */
[----:B------:R1:W2:Y:S02]  /*10e40*/  SHFL.IDX PT, R14, R3, RZ, 0x1f ;  /* 0x00001fff030e7589 */ /* 0x0002a400000e0000 */
.L_x_878:
[----:B--2---:R-:W-:Y:S02]  /*10e50*/  ISETP.NE.AND P0, PT, R14, RZ, PT ;  /* 0x000000ff0e00720c */ /* 0x004fe40003f05270 */
[----:B------:R-:W-:-:S11]  /*10e60*/  PLOP3.LUT P6, PT, PT, PT, PT, 0x8, 0x0 ;  /* 0x000000000000781c */ /* 0x000fd60003fce170 */
[----:B------:R-:W-:Y:S05]  /*10e70*/  @P0 BRA `(.L_x_733) ;  /* 0x00000000000c0947 */ /* 0x000fea0003800000 */
[----:B------:R-:W-:-:S03]  /*10e80*/  UMOV UR4, 0xffffffff ;  /* 0xffffffff00047882 */ /* 0x000fc60000000000 */
[----:B------:R-:W-:Y:S05]  /*10e90*/  BRA.DIV UR4, `(.L_x_734) ;  /* 0x0000006a045c7947 */ /* 0x000fea000b800000 */
[----:B------:R-:W-:-:S13]  /*10ea0*/  ELECT P6, URZ, PT ;  /* 0x00000000003f782f */ /* 0x000fda00038c0000 */
.L_x_733:
[----:B-1----:R-:W2:Y:S01]  /*10eb0*/  LDL R3, [R1+0x1c] ;  /* 0x00001c0001037983 */ /* 0x002ea20000100800 */
[----:B------:R-:W-:Y:S01]  /*10ec0*/  BSSY B1, `(.L_x_735) ;  /* 0x0000008000017945 */ /* 0x000fe20003800000 */
[----:B--2---:R-:W-:-:S05]  /*10ed0*/  VIADD R3, R3, 0x1 ;  /* 0x0000000103037836 */ /* 0x004fca0000000000 */
[----:B------:R-:W-:-:S04]  /*10ee0*/  LEA.HI R6, R3, R3, RZ, 0x1 ;  /* 0x0000000303067211 */ /* 0x000fc800078f08ff */
[----:B------:R-:W-:-:S05]  /*10ef0*/  LOP3.LUT R6, R6, 0xfffffffe, RZ, 0xc0, !PT ;  /* 0xfffffffe06067812 */ /* 0x000fca00078ec0ff */
[----:B------:R-:W-:-:S05]  /*10f00*/  IMAD.IADD R3, R3, 0x1, -R6 ;  /* 0x0000000103037824 */ /* 0x000fca00078e0a06 */
[----:B------:R-:W-:-:S04]  /*10f10*/  SHF.L.U32 R3, R3, 0x1f, RZ ;  /* 0x0000001f03037819 */ /* 0x000fc800000006ff */
[----:B------:R-:W1:Y:S02]  /*10f20*/  SYNCS.PHASECHK.TRANS64.TRYWAIT P0, [R23+URZ+0x28c20], R3 ;  /* 0x028c2003170075a7 */ /* 0x000e64000800017f */
[----:B-1----:R-:W-:Y:S05]  /*10f30*/  @!P0 BRA `(.L_x_736) ;  /* 0x0000006800548947 */ /* 0x002fea0003800000 */
.L_x_881:
[----:B------:R-:W-:Y:S05]  /*10f40*/  BSYNC B1 ;  /* 0x0000000000017941 */ /* 0x000fea0003800000 */
.L_x_735:
[----:B------:R-:W-:Y:S04]  /*10f50*/  BSSY B1, `(.L_x_737) ;  /* 0x00000b7000017945 */ /* 0x000fe80003800000 */
[----:B------:R-:W-:Y:S05]  /*10f60*/  @!P6 BRA `(.L_x_738) ;  /* 0x0000000800d4e947 */ /* 0x000fea0003800000 */
[----:B-1----:R-:W-:Y:S01]  /*10f70*/  IMAD R3, R24, 0x8, R23 ;  /* 0x0000000818037824 */ /* 0x002fe200078e0217 */
[----:B------:R-:W-:Y:S01]  /*10f80*/  SHF.L.U32 R6, R28, 0x1f, RZ ;  /* 0x0000001f1c067819 */ /* 0x000fe200000006ff */
[----:B------:R-:W1:Y:S01]  /*10f90*/  S2R R7, SR_TID.X ;  /* 0x0000000000077919 */ /* 0x000e620000002100 */
[----:B------:R-:W-:Y:S02]  /*10fa0*/  BSSY B2, `(.L_x_739) ;  /* 0x0000005000027945 */ /* 0x000fe40003800000 */
[----:B------:R-:W2:Y:S01]  /*10fb0*/  SYNCS.PHASECHK.TRANS64.TRYWAIT P0, [R3+URZ+0x28ca0], R6 ;  /* 0x028ca006030075a7 */ /* 0x000ea2000800017f */
[----:B-1----:R-:W-:-:S04]  /*10fc0*/  LOP3.LUT R7, R7, 0x7f, RZ, 0xc0, !PT ;  /* 0x0000007f07077812 */ /* 0x002fc800078ec0ff */
[----:B------:R-:W-:Y:S01]  /*10fd0*/  ISETP.NE.AND P1, PT, R7, RZ, PT ;  /* 0x000000ff0700720c */ /* 0x000fe20003f25270 */
[----:B--2---:R-:W-:-:S12]  /*10fe0*/  @!P0 BRA `(.L_x_740) ;  /* 0x00000068003c8947 */ /* 0x004fd80003800000 */
.L_x_882:
[----:B------:R-:W-:Y:S05]  /*10ff0*/  BSYNC B2 ;  /* 0x0000000000027941 */ /* 0x000fea0003800000 */
.L_x_739:
[----:B------:R-:W-:Y:S04]  /*11000*/  BSSY B2, `(.L_x_741) ;  /* 0x0000009000027945 */ /* 0x000fe80003800000 */
[----:B------:R-:W-:Y:S05]  /*11010*/  @P1 BRA `(.L_x_742) ;  /* 0x00000000001c1947 */ /* 0x000fea0003800000 */
[----:B0-----:R-:W0:Y:S01]  /*11020*/  S2R R8, SR_TID.X ;  /* 0x0000000000087919 */ /* 0x001e220000002100 */
[----:B------:R-:W-:-:S04]  /*11030*/  IMAD.MOV.U32 R7, RZ, RZ, 0x2000 ;  /* 0x00002000ff077424 */ /* 0x000fc800078e00ff */
[----:B------:R2:W-:Y:S01]  /*11040*/  SYNCS.ARRIVE.TRANS64 RZ, [R3+URZ+0x28c90], R7 ;  /* 0x028c900703ff79a7 */ /* 0x0005e2000800003f */
[----:B0-----:R-:W-:-:S04]  /*11050*/  LOP3.LUT R8, R8, 0x1f, RZ, 0xc0, !PT ;  /* 0x0000001f08087812 */ /* 0x001fc800078ec0ff */
[----:B------:R-:W-:-:S13]  /*11060*/  ISETP.NE.AND P0, PT, R8, RZ, PT ;  /* 0x000000ff0800720c */ /* 0x000fda0003f05270 */
[----:B--2---:R-:W-:Y:S05]  /*11070*/  @!P0 BRA `(.L_x_742) ;  /* 0x0000000000048947 */ /* 0x004fea0003800000 */
[----:B------:R-:W-:Y:S01]  /*11080*/  BPT.TRAP 0x1 ;  /* 0x000000040000795c */ /* 0x000fe20000300000 */
.L_x_742:
[----:B------:R-:W-:Y:S05]  /*11090*/  BSYNC B2 ;  /* 0x0000000000027941 */ /* 0x000fea0003800000 */
.L_x_741:
[----:B------:R-:W-:Y:S01]  /*110a0*/  IMAD.MOV.U32 R12, RZ, RZ, RZ ;  /* 0x000000ffff0c7224 */ /* 0x000fe200078e00ff */
[----:B0-----:R-:W-:Y:S01]  /*110b0*/  LEA R8, R24, R23, 0xd ;  /* 0x0000001718087211 */ /* 0x001fe200078e68ff */
[----:B------:R-:W-:Y:S01]  /*110c0*/  IMAD R7, R2, 0x40, R0 ;  /* 0x0000004002077824 */ /* 0x000fe200078e0200 */
[----:B------:R-:W-:Y:S01]  /*110d0*/  UIADD3 UR4, UP0, UR38, 0x570, URZ ;  /* 0x0000057026047890 */ /* 0x000fe2000ff1e03f */
[----:B------:R-:W-:Y:S01]  /*110e0*/  PLOP3.LUT P0, PT, PT, PT, PT, 0x80, 0x0 ;  /* 0x000000000000781c */ /* 0x000fe20003f0f070 */
[----:B------:R-:W-:Y:S01]  /*110f0*/  VIADD R9, R3, 0x28c90 ;  /* 0x00028c9003097836 */ /* 0x000fe20000000000 */
[----:B------:R-:W-:Y:S01]  /*11100*/  R2UR UR10, R12 ;  /* 0x000000000c0a72ca */ /* 0x000fe200000e0000 */
[----:B------:R-:W-:Y:S01]  /*11110*/  VIADD R7, R7, 0xffffffc0 ;  /* 0xffffffc007077836 */ /* 0x000fe20000000000 */
[----:B------:R-:W-:Y:S01]  /*11120*/  UIADD3.X UR5, URZ, UR39, URZ, UP0, !UPT ;  /* 0x000000273f057290 */ /* 0x000fe200087fe43f */
[----:B------:R-:W-:Y:S01]  /*11130*/  VIADD R8, R8, 0x22400 ;  /* 0x0002240008087836 */ /* 0x000fe20000000000 */
[----:B------:R-:W-:Y:S01]  /*11140*/  UMOV UR6, 0x0 ;  /* 0x0000000000067882 */ /* 0x000fe20000000000 */
[----:B------:R-:W-:-:S10]  /*11150*/  UMOV UR7, 0x12f00000 ;  /* 0x12f0000000077882 */ /* 0x000fd40000000000 */
.L_x_743:
[----:B------:R-:W-:-:S13]  /*11160*/  @P0 ELECT P2, URZ, PT ;  /* 0x00000000003f082f */ /* 0x000fda0003840000 */
[----:B------:R-:W-:Y:S02]  /*11170*/  @P2 R2UR UR13, R4 ;  /* 0x00000000040d22ca */ /* 0x000fe400000e0000 */
[----:B------:R-:W-:Y:S02]  /*11180*/  @P2 R2UR UR12, R18 ;  /* 0x00000000120c22ca */ /* 0x000fe400000e0000 */
[----:B------:R-:W-:Y:S02]  /*11190*/  @P2 R2UR UR11, R7 ;  /* 0x00000000070b22ca */ /* 0x000fe400000e0000 */
[----:B------:R-:W-:Y:S02]  /*111a0*/  @P2 R2UR UR9, R9 ;  /* 0x00000000090922ca */ /* 0x000fe400000e0000 */
[----:B------:R-:W-:Y:S02]  /*111b0*/  @P2 R2UR UR8, R8 ;  /* 0x00000000080822ca */ /* 0x000fe400000e0000 */
[----:B------:R-:W-:-:S02]  /*111c0*/  @P2 PLOP3.LUT P0, PT, P2, PT, PT, 0x8, 0x0 ;  /* 0x000000000000281c */ /* 0x000fc4000170e170 */
[----:B------:R-:W-:-:S09]  /*111d0*/  PLOP3.LUT P2, PT, PT, PT, PT, 0x8, 0x0 ;  /* 0x000000000000781c */ /* 0x000fd20003f4e170 */
[----:B------:R0:W-:Y:S02]  /*111e0*/  UTMALDG.4D [UR8], [UR4], desc[UR6] ;  /* 0x00000608040075b4 */ /* 0x0001e40008019000 */
[----:B0-----:R-:W-:Y:S05]  /*111f0*/  @P0 BRA.U.ANY `(.L_x_743) ;  /* 0xfffffffd00d80947 */ /* 0x001fea000393ffff */
[----:B------:R-:W0:Y:S01]  /*11200*/  SYNCS.PHASECHK.TRANS64.TRYWAIT P0, [R3+URZ+0x28cc0], R6 ;  /* 0x028cc006030075a7 */ /* 0x000e22000800017f */
[----:B------:R-:W-:Y:S04]  /*11210*/  BSSY B2, `(.L_x_744) ;  /* 0x0000002000027945 */ /* 0x000fe80003800000 */
[----:B0-----:R-:W-:Y:S05]  /*11220*/  @!P0 BRA `(.L_x_745) ;  /* 0x0000006400c08947 */ /* 0x001fea0003800000 */
.L_x_883:
[----:B------:R-:W-:Y:S05]  /*11230*/  BSYNC B2 ;  /* 0x0000000000027941 */ /* 0x000fea0003800000 */
.L_x_744:
[----:B------:R-:W-:Y:S01]  /*11240*/  BSSY B2, `(.L_x_746) ;  /* 0x000000b000027945 */ /* 0x000fe20003800000 */
[----:B------:R-:W-:Y:S02]  /*11250*/  IMAD.MOV.U32 R10, RZ, RZ, 0x0 ;  /* 0x00000000ff0a7424 */ /* 0x000fe400078e00ff */
[----:B------:R-:W-:Y:S01]  /*11260*/  IMAD.MOV.U32 R11, RZ, RZ, 0x12f00000 ;  /* 0x12f00000ff0b7424 */ /* 0x000fe200078e00ff */
[----:B------:R-:W-:Y:S06]  /*11270*/  @P1 BRA `(.L_x_747) ;  /* 0x00000000001c1947 */ /* 0x000fec0003800000 */
[----:B------:R-:W2:Y:S01]  /*11280*/  S2R R8, SR_TID.X ;  /* 0x0000000000087919 */ /* 0x000ea20000002100 */
[----:B01----:R-:W-:-:S04]  /*11290*/  IMAD.MOV.U32 R6, RZ, RZ, 0x10000 ;  /* 0x00010000ff067424 */ /* 0x003fc800078e00ff */
[----:B------:R3:W-:Y:S01]  /*112a0*/  SYNCS.ARRIVE.TRANS64 RZ, [R3+URZ+0x28cb0], R6 ;  /* 0x028cb00603ff79a7 */ /* 0x0007e2000800003f */
[----:B--2---:R-:W-:-:S04]  /*112b0*/  LOP3.LUT R8, R8, 0x1f, RZ, 0xc0, !PT ;  /* 0x0000001f08087812 */ /* 0x004fc800078ec0ff */
[----:B------:R-:W-:-:S13]  /*112c0*/  ISETP.NE.AND P0, PT, R8, RZ, PT ;  /* 0x000000ff0800720c */ /* 0x000fda0003f05270 */
[----:B---3--:R-:W-:Y:S05]  /*112d0*/  @!P0 BRA `(.L_x_747) ;  /* 0x0000000000048947 */ /* 0x008fea0003800000 */
[----:B------:R-:W-:Y:S01]  /*112e0*/  BPT.TRAP 0x1 ;  /* 0x000000040000795c */ /* 0x000fe20000300000 */
.L_x_747:
[----:B------:R-:W-:Y:S05]  /*112f0*/  BSYNC B2 ;  /* 0x0000000000027941 */ /* 0x000fea0003800000 */
.L_x_746:
[----:B------:R-:W-:Y:S01]  /*11300*/  R2UR UR10, R12 ;  /* 0x000000000c0a72ca */ /* 0x000fe200000e0000 */
[----:B01----:R-:W-:Y:S01]  /*11310*/  IMAD R6, R24, 0x10000, R23 ;  /* 0x0001000018067824 */ /* 0x003fe200078e0217 */
[----:B------:R-:W-:Y:S01]  /*11320*/  R2UR UR6, R10 ;  /* 0x000000000a0672ca */ /* 0x000fe200000e0000 */
[----:B------:R-:W-:Y:S01]  /*11330*/  UIADD3 UR4, UP0, UR38, 0x670, URZ ;  /* 0x0000067026047890 */ /* 0x000fe2000ff1e03f */
[----:B------:R-:W-:Y:S01]  /*11340*/  R2UR UR7, R11 ;  /* 0x000000000b0772ca */ /* 0x000fe200000e0000 */
[----:B------:R-:W-:Y:S01]  /*11350*/  VIADD R3, R3, 0x28cb0 ;  /* 0x00028cb003037836 */ /* 0x000fe20000000000 */
[----:B------:R-:W-:Y:S01]  /*11360*/  PLOP3.LUT P0, PT, PT, PT, PT, 0x80, 0x0 ;  /* 0x000000000000781c */ /* 0x000fe20003f0f070 */
[----:B------:R-:W-:Y:S01]  /*11370*/  UIADD3.X UR5, URZ, UR39, URZ, UP0, !UPT ;  /* 0x000000273f057290 */ /* 0x000fe200087fe43f */
[----:B------:R-:W-:-:S11]  /*11380*/  IADD3 R8, R6, 0x400, RZ ;  /* 0x0000040006087810 */ /* 0x000fd60007ffe0ff */
.L_x_748:
        /* <DEDUP_REMOVED lines=10> */
[----:B------:R-:W-:Y:S01]  /*11430*/  R2UR UR6, R10 ;  /* 0x000000000a0672ca */ /* 0x000fe200000e0000 */
[----:B------:R-:W-:Y:S01]  /*11440*/  VIADD R8, R6, 0x2400 ;  /* 0x0000240006087836 */ /* 0x000fe20000000000 */
[----:B------:R-:W-:Y:S01]  /*11450*/  R2UR UR7, R11 ;  /* 0x000000000b0772ca */ /* 0x000fe200000e0000 */
[----:B------:R-:W-:Y:S01]  /*11460*/  UMOV UR10, 0x40 ;  /* 0x00000040000a7882 */ /* 0x000fe20000000000 */
[----:B------:R-:W-:-:S13]  /*11470*/  PLOP3.LUT P0, PT, PT, PT, PT, 0x80, 0x0 ;  /* 0x000000000000781c */ /* 0x000fda0003f0f070 */
.L_x_749:
        /* <DEDUP_REMOVED lines=15> */
.L_x_750:
        /* <DEDUP_REMOVED lines=15> */
.L_x_751:
        /* <DEDUP_REMOVED lines=15> */
.L_x_752:
        /* <DEDUP_REMOVED lines=15> */
.L_x_753:
        /* <DEDUP_REMOVED lines=15> */
.L_x_754:
        /* <DEDUP_REMOVED lines=15> */
.L_x_755:
        /* <DEDUP_REMOVED lines=9> */
[----:B--2---:R-:W-:Y:S05]  /*11ab0*/  @P0 BRA.U.ANY `(.L_x_755) ;  /* 0xfffffffd00d80947 */ /* 0x004fea000393ffff */
.L_x_738:
[----:B------:R-:W-:Y:S05]  /*11ac0*/  BSYNC B1 ;  /* 0x0000000000017941 */ /* 0x000fea0003800000 */
.L_x_737:
[----:B------:R-:W-:Y:S01]  /*11ad0*/  IADD3 R9, R2, -0x2, RZ ;  /* 0xfffffffe02097810 */ /* 0x000fe20007ffe0ff */
[----:B------:R-:W-:Y:S01]  /*11ae0*/  VIADD R24, R24, 0x1 ;  /* 0x0000000118187836 */ /* 0x000fe20000000000 */
[----:B------:R-:W-:Y:S02]  /*11af0*/  PLOP3.LUT P0, PT, PT, PT, PT, 0x8, 0x0 ;  /* 0x000000000000781c */ /* 0x000fe40003f0e170 */
[----:B------:R-:W-:Y:S02]  /*11b00*/  ISETP.GE.AND P2, PT, R9, R5, PT ;  /* 0x000000050900720c */ /* 0x000fe40003f46270 */
[----:B------:R-:W-:-:S04]  /*11b10*/  ISETP.NE.AND P1, PT, R24, 0x2, PT ;  /* 0x000000021800780c */ /* 0x000fc80003f25270 */
[----:B------:R-:W-:Y:S02]  /*11b20*/  SEL R2, RZ, 0x1, P1 ;  /* 0x00000001ff027807 */ /* 0x000fe40000800000 */
[----:B------:R-:W-:Y:S02]  /*11b30*/  SEL R24, R24, RZ, P1 ;  /* 0x000000ff18187207 */ /* 0x000fe40000800000 */
[----:B------:R-:W-:-:S03]  /*11b40*/  LOP3.LUT R28, R28, R2, RZ, 0x3c, !PT ;  /* 0x000000021c1c7212 */ /* 0x000fc600078e3cff */
[----:B------:R-:W-:Y:S05]  /*11b50*/  @!P2 BRA `(.L_x_731) ;  /* 0x0000000c0000a947 */ /* 0x000fea0003800000 */
.L_x_775:
[----:B------:R-:W-:Y:S05]  /*11b60*/  YIELD ;  /* 0x0000000000007946 */ /* 0x000fea0003800000 */
[----:B------:R-:W-:Y:S04]  /*11b70*/  BSSY B1, `(.L_x_756) ;  /* 0x00000b6000017945 */ /* 0x000fe80003800000 */
[----:B------:R-:W-:Y:S05]  /*11b80*/  @!P6 BRA `(.L_x_757) ;  /* 0x0000000800d0e947 */ /* 0x000fea0003800000 */
[----:B------:R-:W-:Y:S01]  /*11b90*/  IMAD R6, R24, 0x8, R23 ;  /* 0x0000000818067824 */ /* 0x000fe200078e0217 */
[----:B------:R-:W-:Y:S01]  /*11ba0*/  SHF.L.U32 R2, R28, 0x1f, RZ ;  /* 0x0000001f1c027819 */ /* 0x000fe200000006ff */
[----:B-1----:R-:W1:Y:S01]  /*11bb0*/  S2R R3, SR_TID.X ;  /* 0x0000000000037919 */ /* 0x002e620000002100 */
[----:B------:R-:W-:Y:S02]  /*11bc0*/  BSSY B2, `(.L_x_758) ;  /* 0x0000005000027945 */ /* 0x000fe40003800000 */
[----:B------:R-:W2:Y:S01]  /*11bd0*/  SYNCS.PHASECHK.TRANS64.TRYWAIT P1, [R6+URZ+0x28ca0], R2 ;  /* 0x028ca002060075a7 */ /* 0x000ea2000802017f */
[----:B-1----:R-:W-:-:S04]  /*11be0*/  LOP3.LUT R3, R3, 0x7f, RZ, 0xc0, !PT ;  /* 0x0000007f03037812 */ /* 0x002fc800078ec0ff */
[----:B------:R-:W-:Y:S01]  /*11bf0*/  ISETP.NE.AND P2, PT, R3, RZ, PT ;  /* 0x000000ff0300720c */ /* 0x000fe20003f45270 */
[----:B--2---:R-:W-:-:S12]  /*11c00*/  @!P1 BRA `(.L_x_759) ;  /* 0x0000005c005c9947 */ /* 0x004fd80003800000 */
.L_x_884:
[----:B------:R-:W-:Y:S05]  /*11c10*/  BSYNC B2 ;  /* 0x0000000000027941 */ /* 0x000fea0003800000 */
.L_x_758:
[----:B------:R-:W-:Y:S04]  /*11c20*/  BSSY B2, `(.L_x_760) ;  /* 0x0000009000027945 */ /* 0x000fe80003800000 */
[----:B------:R-:W-:Y:S05]  /*11c30*/  @P2 BRA `(.L_x_761) ;  /* 0x00000000001c2947 */ /* 0x000fea0003800000 */
[----:B------:R-:W2:Y:S01]  /*11c40*/  S2R R7, SR_TID.X ;  /* 0x0000000000077919 */ /* 0x000ea20000002100 */
[----:B------:R-:W-:-:S04]  /*11c50*/  IMAD.MOV.U32 R3, RZ, RZ, 0x2000 ;  /* 0x00002000ff037424 */ /* 0x000fc800078e00ff */
[----:B------:R3:W-:Y:S01]  /*11c60*/  SYNCS.ARRIVE.TRANS64 RZ, [R6+URZ+0x28c90], R3 ;  /* 0x028c900306ff79a7 */ /* 0x0007e2000800003f */
[----:B--2---:R-:W-:-:S04]  /*11c70*/  LOP3.LUT R7, R7, 0x1f, RZ, 0xc0, !PT ;  /* 0x0000001f07077812 */ /* 0x004fc800078ec0ff */
[----:B------:R-:W-:-:S13]  /*11c80*/  ISETP.NE.AND P1, PT, R7, RZ, PT ;  /* 0x000000ff0700720c */ /* 0x000fda0003f25270 */
[----:B---3--:R-:W-:Y:S05]  /*11c90*/  @!P1 BRA `(.L_x_761) ;  /* 0x0000000000049947 */ /* 0x008fea0003800000 */
[----:B------:R-:W-:Y:S01]  /*11ca0*/  BPT.TRAP 0x1 ;  /* 0x000000040000795c */ /* 0x000fe20000300000 */
.L_x_761:
[----:B------:R-:W-:Y:S05]  /*11cb0*/  BSYNC B2 ;  /* 0x0000000000027941 */ /* 0x000fea0003800000 */
.L_x_760:
[----:B------:R-:W-:Y:S01]  /*11cc0*/  IMAD.MOV.U32 R10, RZ, RZ, RZ ;  /* 0x000000ffff0a7224 */ /* 0x000fe200078e00ff */
[----:B------:R-:W-:Y:S01]  /*11cd0*/  UIADD3 UR4, UP0, UR38, 0x570, URZ ;  /* 0x0000057026047890 */ /* 0x000fe2000ff1e03f */
[----:B------:R-:W-:Y:S01]  /*11ce0*/  IMAD R3, R24, 0x2000, R23 ;  /* 0x0000200018037824 */ /* 0x000fe200078e0217 */
[----:B------:R-:W-:Y:S01]  /*11cf0*/  PLOP3.LUT P1, PT, PT, PT, PT, 0x80, 0x0 ;  /* 0x000000000000781c */ /* 0x000fe20003f2f070 */
[----:B0-----:R-:W-:Y:S01]  /*11d00*/  IMAD R8, R9, 0x40, R0 ;  /* 0x0000004009087824 */ /* 0x001fe200078e0200 */
[----:B------:R-:W-:Y:S01]  /*11d10*/  R2UR UR10, R10 ;  /* 0x000000000a0a72ca */ /* 0x000fe200000e0000 */
[----:B------:R-:W-:Y:S01]  /*11d20*/  VIADD R3, R3, 0x22400 ;  /* 0x0002240003037836 */ /* 0x000fe20000000000 */
[----:B------:R-:W-:Y:S01]  /*11d30*/  UIADD3.X UR5, URZ, UR39, URZ, UP0, !UPT ;  /* 0x000000273f057290 */ /* 0x000fe200087fe43f */
[----:B------:R-:W-:Y:S01]  /*11d40*/  VIADD R7, R6, 0x28c90 ;  /* 0x00028c9006077836 */ /* 0x000fe20000000000 */
[----:B------:R-:W-:Y:S01]  /*11d50*/  UMOV UR6, 0x0 ;  /* 0x0000000000067882 */ /* 0x000fe20000000000 */
[----:B------:R-:W-:-:S10]  /*11d60*/  UMOV UR7, 0x12f00000 ;  /* 0x12f0000000077882 */ /* 0x000fd40000000000 */
.L_x_762:
        /* <DEDUP_REMOVED lines=13> */
.L_x_885:
[----:B------:R-:W-:Y:S05]  /*11e40*/  BSYNC B2 ;  /* 0x0000000000027941 */ /* 0x000fea0003800000 */
.L_x_763:
[----:B------:R-:W-:Y:S01]  /*11e50*/  BSSY B2, `(.L_x_765) ;  /* 0x000000b000027945 */ /* 0x000fe20003800000 */
[----:B01----:R-:W-:Y:S01]  /*11e60*/  IMAD.MOV.U32 R2, RZ, RZ, 0x0 ;  /* 0x00000000ff027424 */ /* 0x003fe200078e00ff */
[----:B------:R-:W-:Y:S02]  /*11e70*/  MOV R3, 0x12f00000 ;  /* 0x12f0000000037802 */ /* 0x000fe40000000f00 */
[----:B------:R-:W-:Y:S05]  /*11e80*/  @P2 BRA `(.L_x_766) ;  /* 0x00000000001c2947 */ /* 0x000fea0003800000 */
[----:B------:R-:W0:Y:S01]  /*11e90*/  S2R R11, SR_TID.X ;  /* 0x00000000000b7919 */ /* 0x000e220000002100 */
[----:B------:R-:W-:-:S04]  /*11ea0*/  IMAD.MOV.U32 R7, RZ, RZ, 0x10000 ;  /* 0x00010000ff077424 */ /* 0x000fc800078e00ff */
[----:B------:R1:W-:Y:S01]  /*11eb0*/  SYNCS.ARRIVE.TRANS64 RZ, [R6+URZ+0x28cb0], R7 ;  /* 0x028cb00706ff79a7 */ /* 0x0003e2000800003f */
[----:B0-----:R-:W-:-:S04]  /*11ec0*/  LOP3.LUT R11, R11, 0x1f, RZ, 0xc0, !PT ;  /* 0x0000001f0b0b7812 */ /* 0x001fc800078ec0ff */
[----:B------:R-:W-:-:S13]  /*11ed0*/  ISETP.NE.AND P1, PT, R11, RZ, PT ;  /* 0x000000ff0b00720c */ /* 0x000fda0003f25270 */
[----:B-1----:R-:W-:Y:S05]  /*11ee0*/  @!P1 BRA `(.L_x_766) ;  /* 0x0000000000049947 */ /* 0x002fea0003800000 */
[----:B------:R-:W-:Y:S01]  /*11ef0*/  BPT.TRAP 0x1 ;  /* 0x000000040000795c */ /* 0x000fe20000300000 */
.L_x_766:
[----:B------:R-:W-:Y:S05]  /*11f00*/  BSYNC B2 ;  /* 0x0000000000027941 */ /* 0x000fea0003800000 */
.L_x_765:
[----:B------:R-:W-:Y:S01]  /*11f10*/  R2UR UR6, R2 ;  /* 0x00000000020672ca */ /* 0x000fe200000e0000 */
[----:B------:R-:W-:Y:S01]  /*11f20*/  IMAD R7, R24, 0x10000, R23 ;  /* 0x0001000018077824 */ /* 0x000fe200078e0217 */
[----:B------:R-:W-:Y:S01]  /*11f30*/  R2UR UR7, R3 ;  /* 0x00000000030772ca */ /* 0x000fe200000e0000 */
[----:B------:R-:W-:Y:S01]  /*11f40*/  UIADD3 UR4, UP0, UR38, 0x670, URZ ;  /* 0x0000067026047890 */ /* 0x000fe2000ff1e03f */
[----:B------:R-:W-:Y:S01]  /*11f50*/  R2UR UR10, R10 ;  /* 0x000000000a0a72ca */ /* 0x000fe200000e0000 */
[----:B------:R-:W-:Y:S01]  /*11f60*/  VIADD R6, R6, 0x28cb0 ;  /* 0x00028cb006067836 */ /* 0x000fe20000000000 */
[----:B------:R-:W-:Y:S01]  /*11f70*/  PLOP3.LUT P1, PT, PT, PT, PT, 0x80, 0x0 ;  /* 0x000000000000781c */ /* 0x000fe20003f2f070 */
[----:B------:R-:W-:Y:S01]  /*11f80*/  VIADD R10, R7, 0x400 ;  /* 0x00000400070a7836 */ /* 0x000fe20000000000 */
[----:B------:R-:W-:-:S12]  /*11f90*/  UIADD3.X UR5, URZ, UR39, URZ, UP0, !UPT ;  /* 0x000000273f057290 */ /* 0x000fd800087fe43f */
.L_x_767:
        /* <DEDUP_REMOVED lines=15> */
.L_x_768:
        /* <DEDUP_REMOVED lines=15> */
.L_x_769:
        /* <DEDUP_REMOVED lines=15> */
.L_x_770:
        /* <DEDUP_REMOVED lines=15> */
.L_x_771:
        /* <DEDUP_REMOVED lines=11> */
[----:B------:R-:W-:Y:S01]  /*12410*/  UMOV UR10, 0x140 ;  /* 0x00000140000a7882 */ /* 0x000fe20000000000 */
[----:B------:R-:W-:Y:S02]  /*12420*/  R2UR UR7, R3 ;  /* 0x00000000030772ca */ /* 0x000fe400000e0000 */
[----:B------:R-:W-:Y:S02]  /*12430*/  PLOP3.LUT P1, PT, PT, PT, PT, 0x80, 0x0 ;  /* 0x000000000000781c */ /* 0x000fe40003f2f070 */
[----:B------:R-:W-:-:S11]  /*12440*/  IADD3 R10, R7, 0xa400, RZ ;  /* 0x0000a400070a7810 */ /* 0x000fd60007ffe0ff */
.L_x_772:
        /* <DEDUP_REMOVED lines=15> */
.L_x_773:
        /* <DEDUP_REMOVED lines=15> */
.L_x_774:
        /* <DEDUP_REMOVED lines=10> */
.L_x_757:
[----:B------:R-:W-:Y:S05]  /*126d0*/  BSYNC B1 ;  /* 0x0000000000017941 */ /* 0x000fea0003800000 */
.L_x_756:
[C---:B------:R-:W-:Y:S01]  /*126e0*/  ISETP.GT.AND P2, PT, R9.reuse, R5, PT ;  /* 0x000000050900720c */ /* 0x040fe20003f44270 */
[----:B------:R-:W-:Y:S02]  /*126f0*/  VIADD R24, R24, 0x1 ;  /* 0x0000000118187836 */ /* 0x000fe40000000000 */
[----:B------:R-:W-:-:S03]  /*12700*/  VIADD R9, R9, 0xffffffff ;  /* 0xffffffff09097836 */ /* 0x000fc60000000000 */
[----:B------:R-:W-:-:S04]  /*12710*/  ISETP.NE.AND P1, PT, R24, 0x2, PT ;  /* 0x000000021800780c */ /* 0x000fc80003f25270 */
[----:B------:R-:W-:Y:S02]  /*12720*/  SEL R2, RZ, 0x1, P1 ;  /* 0x00000001ff027807 */ /* 0x000fe40000800000 */
[----:B------:R-:W-:Y:S02]  /*12730*/  SEL R24, R24, RZ, P1 ;  /* 0x000000ff18187207 */ /* 0x000fe40000800000 */
[----:B------:R-:W-:Y:S01]  /*12740*/  LOP3.LUT R28, R28, R2, RZ, 0x3c, !PT ;  /* 0x000000021c1c7212 */ /* 0x000fe200078e3cff */
[----:B------:R-:W-:Y:S06]  /*12750*/  @P2 BRA `(.L_x_775) ;  /* 0xfffffff400002947 */ /* 0x000fec000383ffff */
.L_x_731:
[----:B------:R-:W-:Y:S05]  /*12760*/  BSYNC B0 ;  /* 0x0000000000007941 */ /* 0x000fea0003800000 */
.L_x_730:
[----:B------:R-:W2:Y:S01]  /*12770*/  LDL R2, [R1+0x4] ;  /* 0x0000040001027983 */ /* 0x000ea20000100800 */
[----:B------:R-:W-:Y:S05]  /*12780*/  @!P0 WARPSYNC.ALL ;  /* 0x0000000000008948 */ /* 0x000fea0003800000 */
[----:B------:R-:W-:Y:S06]  /*12790*/  @!P0 BAR.SYNC.DEFER_BLOCKING 0xc, 0x180 ;  /* 0x0306000000008b1d */ /* 0x000fec0000010000 */
[----:B------:R-:W-:Y:S01]  /*127a0*/  BSSY B7, `(.L_x_776) ;  /* 0x0000378000077945 */ /* 0x000fe20003800000 */
[----:B--2---:R-:W-:-:S13]  /*127b0*/  ISETP.GT.AND P0, PT, R2, RZ, PT ;  /* 0x000000ff0200720c */ /* 0x004fda0003f04270 */
[----:B------:R-:W-:Y:S05]  /*127c0*/  @P0 BRA `(.L_x_777) ;  /* 0x0000000000440947 */ /* 0x000fea0003800000 */
[----:B------:R-:W2:Y:S02]  /*127d0*/  S2R R2, SR_TID.X ;  /* 0x0000000000027919 */ /* 0x000ea40000002100 */
[----:B--2---:R-:W-:-:S04]  /*127e0*/  LOP3.LUT R2, R2, 0x7f, RZ, 0xc0, !PT ;  /* 0x0000007f02027812 */ /* 0x004fc800078ec0ff */
[----:B------:R-:W-:-:S13]  /*127f0*/  ISETP.NE.AND P0, PT, R2, RZ, PT ;  /* 0x000000ff0200720c */ /* 0x000fda0003f05270 */
[----:B------:R-:W-:Y:S05]  /*12800*/  @P0 BRA `(.L_x_778) ;  /* 0x0000003400c40947 */ /* 0x000fea0003800000 */
[----:B------:R-:W2:Y:S01]  /*12810*/  S2R R5, SR_LANEID ;  /* 0x0000000000057919 */ /* 0x000ea20000000000 */
[----:B------:R-:W-:Y:S01]  /*12820*/  VOTEU.ANY UR4, UPT, PT ;  /* 0x0000000000047886 */ /* 0x000fe200038e0100 */
[----:B-1----:R-:W1:Y:S01]  /*12830*/  LDC.64 R2, c[0x0][0xc60] ;  /* 0x00031800ff027b82 */ /* 0x002e620000000a00 */
[----:B------:R-:W2:Y:S02]  /*12840*/  FLO.U32 R0, UR4 ;  /* 0x0000000400007d00 */ /* 0x000ea400080e0000 */
[----:B--2---:R-:W-:-:S06]  /*12850*/  ISETP.EQ.U32.AND P0, PT, R0, R5, PT ;  /* 0x000000050000720c */ /* 0x004fcc0003f02070 */
[----:B------:R-:W1:Y:S07]  /*12860*/  POPC R5, UR4 ;  /* 0x0000000400057d09 */ /* 0x000e6e0008000000 */
[----:B-1----:R-:W2:Y:S01]  /*12870*/  @P0 ATOMG.E.ADD.STRONG.GPU PT, R3, desc[UR40][R2.64], R5 ;  /* 0x00000005020309a8 */ /* 0x002ea200081ee1e8 */
[----:B------:R-:W1:Y:S02]  /*12880*/  S2R R4, SR_LTMASK ;  /* 0x0000000000047919 */ /* 0x000e640000003900 */
[----:B-1----:R-:W-:-:S04]  /*12890*/  LOP3.LUT R4, R4, UR4, RZ, 0xc0, !PT ;  /* 0x0000000404047c12 */ /* 0x002fc8000f8ec0ff */
[----:B------:R-:W1:Y:S01]  /*128a0*/  POPC R7, R4 ;  /* 0x0000000400077309 */ /* 0x000e620000000000 */
[----:B--2---:R-:W1:Y:S02]  /*128b0*/  SHFL.IDX PT, R0, R3, R0, 0x1f ;  /* 0x00001f0003007589 */ /* 0x004e6400000e0000 */
[----:B-1----:R-:W-:Y:S01]  /*128c0*/  IADD3 R16, R0, UR36, R7 ;  /* 0x0000002400107c10 */ /* 0x002fe2000fffe007 */
[----:B------:R-:W-:Y:S06]  /*128d0*/  BRA `(.L_x_778) ;  /* 0x0000003400907947 */ /* 0x000fec0003800000 */
.L_x_777:
        /* <DEDUP_REMOVED lines=9> */
[----:B------:R-:W-:Y:S01]  /*12970*/  MOV R7, UR9 ;  /* 0x0000000900077c02 */ /* 0x000fe20008000f00 */
[----:B-1----:R-:W1:Y:S01]  /*12980*/  LDC.64 R2, c[0x4][R2] ;  /* 0x0100000002027b82 */ /* 0x002e620000000a00 */
[----:B------:R-:W-:Y:S02]  /*12990*/  IMAD.U32 R5, RZ, RZ, UR7 ;  /* 0x00000007ff057e24 */ /* 0x000fe4000f8e00ff */
[----:B------:R-:W-:Y:S02]  /*129a0*/  IMAD.U32 R6, RZ, RZ, UR8 ;  /* 0x00000008ff067e24 */ /* 0x000fe4000f8e00ff */
[----:B------:R-:W-:-:S02]  /*129b0*/  IMAD.U32 R10, RZ, RZ, UR4 ;  /* 0x00000004ff0a7e24 */ /* 0x000fc4000f8e00ff */
[----:B------:R-:W-:Y:S02]  /*129c0*/  IMAD.U32 R11, RZ, RZ, UR5 ;  /* 0x00000005ff0b7e24 */ /* 0x000fe4000f8e00ff */
[----:B0-----:R-:W-:Y:S02]  /*129d0*/  IMAD.MOV.U32 R8, RZ, RZ, 0x70 ;  /* 0x00000070ff087424 */ /* 0x001fe400078e00ff */
[----:B------:R-:W-:Y:S02]  /*129e0*/  IMAD.MOV.U32 R12, RZ, RZ, 0x1 ;  /* 0x00000001ff0c7424 */ /* 0x000fe400078e00ff */
[----:B------:R-:W-:-:S07]  /*129f0*/  IMAD.MOV.U32 R13, RZ, RZ, RZ ;  /* 0x000000ffff0d7224 */ /* 0x000fce00078e00ff */
[----:B------:R-:W-:-:S07]  /*12a00*/  LEPC R20, `(.L_x_780) ;  /* 0x000000001014794e */ /* 0x000fce0000000000 */
[----:B-1----:R-:W-:Y:S05]  /*12a10*/  CALL.ABS.NOINC R2 ;  /* 0x0000000002007343 */ /* 0x002fea0003c00000 */
.L_x_780:
[----:B------:R-:W-:Y:S05]  /*12a20*/  BSYNC B6 ;  /* 0x0000000000067941 */ /* 0x000fea0003800000 */
.L_x_779:
        /* <DEDUP_REMOVED lines=8> */
[----:B-1----:R1:W2:Y:S01]  /*12ab0*/  LDC.64 R2, c[0x4][R34] ;  /* 0x0100000022027b82 */ /* 0x0022a20000000a00 */
[----:B------:R-:W-:Y:S01]  /*12ac0*/  IMAD.U32 R4, RZ, RZ, UR6 ;  /* 0x00000006ff047e24 */ /* 0x000fe2000f8e00ff */
[----:B------:R-:W-:Y:S01]  /*12ad0*/  MOV R6, UR8 ;  /* 0x0000000800067c02 */ /* 0x000fe20008000f00 */
[----:B------:R-:W-:Y:S02]  /*12ae0*/  IMAD.U32 R5, RZ, RZ, UR7 ;  /* 0x00000007ff057e24 */ /* 0x000fe4000f8e00ff */
[----:B------:R-:W-:Y:S02]  /*12af0*/  IMAD.U32 R7, RZ, RZ, UR9 ;  /* 0x00000009ff077e24 */ /* 0x000fe4000f8e00ff */
[----:B------:R-:W-:-:S02]  /*12b00*/  IMAD.U32 R10, RZ, RZ, UR4 ;  /* 0x00000004ff0a7e24 */ /* 0x000fc4000f8e00ff */
[----:B------:R-:W-:Y:S02]  /*12b10*/  IMAD.U32 R11, RZ, RZ, UR5 ;  /* 0x00000005ff0b7e24 */ /* 0x000fe4000f8e00ff */
[----:B0-----:R-:W-:Y:S02]  /*12b20*/  IMAD.MOV.U32 R8, RZ, RZ, 0x70 ;  /* 0x00000070ff087424 */ /* 0x001fe400078e00ff */
[----:B------:R-:W-:Y:S02]  /*12b30*/  IMAD.MOV.U32 R12, RZ, RZ, 0x1 ;  /* 0x00000001ff0c7424 */ /* 0x000fe400078e00ff */
[----:B-1----:R-:W-:-:S07]  /*12b40*/  IMAD.MOV.U32 R13, RZ, RZ, RZ ;  /* 0x000000ffff0d7224 */ /* 0x002fce00078e00ff */
[----:B------:R-:W-:-:S07]  /*12b50*/  LEPC R20, `(.L_x_783) ;  /* 0x000000001014794e */ /* 0x000fce0000000000 */
[----:B--2---:R-:W-:Y:S05]  /*12b60*/  CALL.ABS.NOINC R2 ;  /* 0x0000000002007343 */ /* 0x004fea0003c00000 */
.L_x_783:
        /* <DEDUP_REMOVED lines=15> */
.L_x_782:
[----:B------:R-:W-:Y:S05]  /*12c60*/  BSYNC B6 ;  /* 0x0000000000067941 */ /* 0x000fea0003800000 */
.L_x_781:
[----:B------:R-:W2:Y:S01]  /*12c70*/  LDL R34, [R1+0x4] ;  /* 0x0000040001227983 */ /* 0x000ea20000100800 */
[----:B------:R-:W-:Y:S01]  /*12c80*/  ULDC.64 UR4, c[0x0][0x9f8] ;  /* 0x00027e0000047ab9 */ /* 0x000fe20000000a00 */
[----:B------:R-:W3:Y:S01]  /*12c90*/  LDC R10, c[0x0][0x430] ;  /* 0x00010c00ff0a7b82 */ /* 0x000ee20000000800 */
[----:B------:R-:W-:Y:S01]  /*12ca0*/  ISETP.NE.U32.AND P0, PT, RZ, UR4, PT ;  /* 0x00000004ff007c0c */ /* 0x000fe2000bf05070 */
[----:B------:R-:W4:Y:S03]  /*12cb0*/  S2R R20, SR_TID.X ;  /* 0x0000000000147919 */ /* 0x000f260000002100 */
[----:B------:R-:W-:-:S13]  /*12cc0*/  ISETP.NE.AND.EX P0, PT, RZ, UR5, PT, P0 ;  /* 0x00000005ff007c0c */ /* 0x000fda000bf05300 */
[----:B------:R-:W-:Y:S01]  /*12cd0*/  @P0 IADD3 R2, P1, R27, UR4, RZ ;  /* 0x000000041b020c10 */ /* 0x000fe2000ff3e0ff */
[----:B------:R-:W0:Y:S01]  /*12ce0*/  S2R R11, SR_TID.X ;  /* 0x00000000000b7919 */ /* 0x000e220000002100 */
[----:B------:R-:W-:Y:S02]  /*12cf0*/  ULDC UR4, c[0x0][0x320] ;  /* 0x0000c80000047ab9 */ /* 0x000fe40000000800 */
[----:B-1----:R-:W-:-:S05]  /*12d00*/  @P0 IADD3.X R3, R29, UR5, RZ, P1, !PT ;  /* 0x000000051d030c10 */ /* 0x002fca0008ffe4ff */
[----:B------:R1:W2:Y:S01]  /*12d10*/  @P0 LDG.E R30, desc[UR40][R2.64] ;  /* 0x00000028021e0981 */ /* 0x0002a2000c1e1900 */
[----:B----4-:R-:W-:-:S04]  /*12d20*/  LOP3.LUT R20, R20, 0x7f, RZ, 0xc0, !PT ;  /* 0x0000007f14147812 */ /* 0x010fc800078ec0ff */
[----:B------:R-:W-:Y:S02]  /*12d30*/  SHF.R.U32.HI R21, RZ, 0x3, R20 ;  /* 0x00000003ff157819 */ /* 0x000fe40000011614 */
[----:B------:R-:W4:Y:S02]  /*12d40*/  S2R R20, SR_TID.X ;  /* 0x0000000000147919 */ /* 0x000f240000002100 */
[----:B----4-:R-:W-:-:S05]  /*12d50*/  IMAD.SHL.U32 R20, R20, 0x10, RZ ;  /* 0x0000001014147824 */ /* 0x010fca00078e00ff */
[----:B------:R-:W-:Y:S02]  /*12d60*/  LOP3.LUT R20, R21, 0x70, R20, 0xf8, !PT ;  /* 0x0000007015147812 */ /* 0x000fe400078ef814 */
[----:B------:R-:W4:Y:S01]  /*12d70*/  S2R R21, SR_TID.X ;  /* 0x0000000000157919 */ /* 0x000f220000002100 */
[----:B---3--:R-:W-:Y:S01]  /*12d80*/  ISETP.NE.AND P1, PT, R10, 0x1, PT ;  /* 0x000000010a00780c */ /* 0x008fe20003f25270 */
[----:B------:R-:W-:-:S12]  /*12d90*/  VIADD R31, R31, 0xffffffc0 ;  /* 0xffffffc01f1f7836 */ /* 0x000fd80000000000 */
[----:B------:R-:W3:Y:S08]  /*12da0*/  @P1 LDC R0, c[0x0][0x434] ;  /* 0x00010d00ff001b82 */ /* 0x000ef00000000800 */
[----:B-1----:R-:W1:Y:S01]  /*12db0*/  @P1 LDC R2, c[0x0][0x438] ;  /* 0x00010e00ff021b82 */ /* 0x002e620000000800 */
[----:B----4-:R-:W-:-:S05]  /*12dc0*/  IMAD.SHL.U32 R21, R21, 0x8, RZ ;  /* 0x0000000815157824 */ /* 0x010fca00078e00ff */
[----:B------:R-:W-:-:S04]  /*12dd0*/  LOP3.LUT R21, R21, 0x38, RZ, 0xc0, !PT ;  /* 0x0000003815157812 */ /* 0x000fc800078ec0ff */
[----:B------:R-:W-:-:S04]  /*12de0*/  LOP3.LUT R21, R21, 0x40, RZ, 0xfc, !PT ;  /* 0x0000004015157812 */ /* 0x000fc800078efcff */
[----:B------:R-:W-:Y:S02]  /*12df0*/  ISETP.GE.AND P2, PT, R21, UR4, PT ;  /* 0x0000000415007c0c */ /* 0x000fe4000bf46270 */
[----:B------:R-:W4:Y:S01]  /*12e00*/  S2R R21, SR_TID.X ;  /* 0x0000000000157919 */ /* 0x000f220000002100 */
[----:B------:R-:W-:Y:S01]  /*12e10*/  IADD3 R3, R20, R31, RZ ;  /* 0x0000001f14037210 */ /* 0x000fe20007ffe0ff */
[----:B0-----:R-:W-:-:S04]  /*12e20*/  IMAD.SHL.U32 R11, R11, 0x8, RZ ;  /* 0x000000080b0b7824 */ /* 0x001fc800078e00ff */
[----:B------:R-:W-:Y:S01]  /*12e30*/  IMAD.IADD R8, R3, 0x1, R33 ;  /* 0x0000000103087824 */ /* 0x000fe200078e0221 */
[----:B------:R-:W-:Y:S02]  /*12e40*/  LOP3.LUT R11, R11, 0x38, RZ, 0xc0, !PT ;  /* 0x000000380b0b7812 */ /* 0x000fe400078ec0ff */
[----:B------:R-:W-:-:S04]  /*12e50*/  LOP3.LUT R22, R22, 0xffffffbf, RZ, 0xc0, !PT ;  /* 0xffffffbf16167812 */ /* 0x000fc800078ec0ff */
[----:B------:R-:W-:-:S04]  /*12e60*/  @P2 LOP3.LUT R22, R22, 0x40, RZ, 0xfc, !PT ;  /* 0x0000004016162812 */ /* 0x000fc800078efcff */
[----:B------:R-:W-:Y:S01]  /*12e70*/  LOP3.LUT R22, R22, 0xffffff7f, RZ, 0xc0, !PT ;  /* 0xffffff7f16167812 */ /* 0x000fe200078ec0ff */
[----:B----4-:R-:W-:-:S05]  /*12e80*/  IMAD.SHL.U32 R21, R21, 0x8, RZ ;  /* 0x0000000815157824 */ /* 0x010fca00078e00ff */
[----:B------:R-:W-:Y:S02]  /*12e90*/  LOP3.LUT R21, R21, 0x38, RZ, 0xc0, !PT ;  /* 0x0000003815157812 */ /* 0x000fe400078ec0ff */
[----:B------:R-:W-:-:S05]  /*12ea0*/  SEL R9, RZ, 0xffffffff, P2 ;  /* 0xffffffffff097807 */ /* 0x000fca0001000000 */
[----:B------:R-:W-:Y:S02]  /*12eb0*/  IMAD.SHL.U32 R9, R9, 0x2, RZ ;  /* 0x0000000209097824 */ /* 0x000fe400078e00ff */
[----:B------:R-:W-:Y:S01]  /*12ec0*/  IMAD.MOV.U32 R36, RZ, RZ, RZ ;  /* 0x000000ffff247224 */ /* 0x000fe200078e00ff */
[----:B------:R-:W-:Y:S02]  /*12ed0*/  LOP3.LUT R13, R11, 0x1c0, RZ, 0xfc, !PT ;  /* 0x000001c00b0d7812 */ /* 0x000fe400078efcff */
[----:B--2---:R-:W-:Y:S01]  /*12ee0*/  ISETP.GE.AND P0, PT, R3, R34, PT ;  /* 0x000000220300720c */ /* 0x004fe20003f06270 */
[----:B---3--:R-:W-:-:S04]  /*12ef0*/  @P1 IMAD.HI.U32 R3, R8, R0, RZ ;  /* 0x0000000008031227 */ /* 0x008fc800078e00ff */
[----:B------:R-:W-:Y:S01]  /*12f00*/  IMAD.MOV.U32 R0, RZ, RZ, R8 ;  /* 0x000000ffff007224 */ /* 0x000fe200078e0008 */
[----:B-1----:R-:W-:Y:S02]  /*12f10*/  @P1 SHF.R.U32.HI R0, RZ, R2, R3 ;  /* 0x00000002ff001219 */ /* 0x002fe40000011603 */
[----:B------:R-:W-:Y:S02]  /*12f20*/  ISETP.GE.AND P1, PT, R11, UR4, PT ;  /* 0x000000040b007c0c */ /* 0x000fe4000bf26270 */
[----:B------:R-:W-:Y:S02]  /*12f30*/  ISETP.GT.U32.OR P0, PT, R20, 0x3f, P0 ;  /* 0x0000003f1400780c */ /* 0x000fe40000704470 */
[C---:B------:R-:W-:Y:S02]  /*12f40*/  LOP3.LUT R34, R21.reuse, 0x80, RZ, 0xfc, !PT ;  /* 0x0000008015227812 */ /* 0x040fe400078efcff */
[----:B------:R-:W-:Y:S02]  /*12f50*/  LOP3.LUT R21, R21, 0xc0, RZ, 0xfc, !PT ;  /* 0x000000c015157812 */ /* 0x000fe400078efcff */
[----:B------:R-:W-:-:S05]  /*12f60*/  SEL R4, RZ, 0x1, P1 ;  /* 0x00000001ff047807 */ /* 0x000fca0000800000 */
[----:B------:R-:W-:Y:S02]  /*12f70*/  @P1 LOP3.LUT R22, R22, 0x80, RZ, 0xfc, !PT ;  /* 0x0000008016161812 */ /* 0x000fe400078efcff */
[----:B------:R-:W-:Y:S01]  /*12f80*/  ISETP.GE.AND P1, PT, R21, UR4, PT ;  /* 0x0000000415007c0c */ /* 0x000fe2000bf26270 */
[----:B------:R-:W0:Y:S01]  /*12f90*/  @!P0 LDC.64 R2, c[0x0][0x428] ;  /* 0x00010a00ff028b82 */ /* 0x000e220000000a00 */
[----:B------:R-:W1:Y:S01]  /*12fa0*/  S2R R21, SR_TID.X ;  /* 0x0000000000157919 */ /* 0x000e620000002100 */
[----:B------:R-:W-:Y:S02]  /*12fb0*/  LOP3.LUT R9, R9, 0x2, R4, 0xe2, !PT ;  /* 0x0000000209097812 */ /* 0x000fe400078ee204 */
[----:B------:R-:W-:-:S04]  /*12fc0*/  ISETP.GE.AND P2, PT, R34, UR4, PT ;  /* 0x0000000422007c0c */ /* 0x000fc8000bf46270 */
[----:B------:R-:W2:Y:S01]  /*12fd0*/  @!P0 LDC.64 R4, c[0x0][0x418] ;  /* 0x00010600ff048b82 */ /* 0x000ea20000000a00 */
[----:B------:R-:W-:Y:S02]  /*12fe0*/  SEL R6, RZ, 0x4, P2 ;  /* 0x00000004ff067807 */ /* 0x000fe40001000000 */
[----:B------:R-:W-:Y:S02]  /*12ff0*/  SEL R7, RZ, 0x8, P1 ;  /* 0x00000008ff077807 */ /* 0x000fe40000800000 */
[----:B------:R-:W-:Y:S02]  /*13000*/  SHF.R.S32.HI R34, RZ, 0x1f, R30 ;  /* 0x0000001fff227819 */ /* 0x000fe4000001141e */
[----:B------:R-:W-:Y:S01]  /*13010*/  LOP3.LUT R9, R7, R9, R6, 0xfe, !PT ;  /* 0x0000000907097212 */ /* 0x000fe200078efe06 */
[--C-:B------:R-:W-:Y:S01]  /*13020*/  @!P0 IMAD.MOV.U32 R6, RZ, RZ, R0.reuse ;  /* 0x000000ffff068224 */ /* 0x100fe200078e0000 */
[----:B------:R-:W-:Y:S02]  /*13030*/  @!P0 SHF.R.S32.HI R7, RZ, 0x1f, R0 ;  /* 0x0000001fff078819 */ /* 0x000fe40000011400 */
[----:B------:R-:W-:-:S04]  /*13040*/  LOP3.LUT R22, R22, 0xffffffdf, RZ, 0xc0, !PT ;  /* 0xffffffdf16167812 */ /* 0x000fc800078ec0ff */
[----:B------:R-:W-:Y:S01]  /*13050*/  @P2 LOP3.LUT R22, R22, 0x20, RZ, 0xfc, !PT ;  /* 0x0000002016162812 */ /* 0x000fe200078efcff */
[----:B0-----:R-:W-:-:S04]  /*13060*/  @!P0 IMAD.WIDE.U32 R6, R30, R2, R6 ;  /* 0x000000021e068225 */ /* 0x001fc800078e0006 */
[----:B------:R-:W-:Y:S01]  /*13070*/  @!P0 IMAD R2, R34, R2, RZ ;  /* 0x0000000222028224 */ /* 0x000fe200078e02ff */
[----:B------:R-:W-:-:S03]  /*13080*/  LOP3.LUT R22, R22, 0xffffffef, RZ, 0xc0, !PT ;  /* 0xffffffef16167812 */ /* 0x000fc600078ec0ff */
[----:B------:R-:W-:Y:S02]  /*13090*/  @!P0 IMAD R3, R30, R3, R2 ;  /* 0x000000031e038224 */ /* 0x000fe400078e0202 */
[----:B-1----:R-:W-:Y:S01]  /*130a0*/  IMAD.SHL.U32 R21, R21, 0x8, RZ ;  /* 0x0000000815157824 */ /* 0x002fe200078e00ff */
[----:B------:R-:W-:Y:S02]  /*130b0*/  @P1 LOP3.LUT R22, R22, 0x10, RZ, 0xfc, !PT ;  /* 0x0000001016161812 */ /* 0x000fe400078efcff */
[C---:B--2---:R-:W-:Y:S02]  /*130c0*/  @!P0 LEA R4, P1, R6.reuse, R4, 0x2 ;  /* 0x0000000406048211 */ /* 0x044fe400078210ff */
[----:B------:R-:W-:Y:S02]  /*130d0*/  @!P0 IADD3 R3, R7, R3, RZ ;  /* 0x0000000307038210 */ /* 0x000fe40007ffe0ff */
[----:B------:R-:W-:Y:S02]  /*130e0*/  LOP3.LUT R21, R21, 0x38, RZ, 0xc0, !PT ;  /* 0x0000003815157812 */ /* 0x000fe400078ec0ff */
[----:B------:R-:W-:-:S02]  /*130f0*/  @!P0 LEA.HI.X R5, R6, R5, R3, 0x2, P1 ;  /* 0x0000000506058211 */ /* 0x000fc400008f1403 */
[----:B------:R-:W-:-:S03]  /*13100*/  LOP3.LUT R12, R21, 0x180, RZ, 0xfc, !PT ;  /* 0x00000180150c7812 */ /* 0x000fc600078efcff */
[----:B------:R0:W5:Y:S01]  /*13110*/  @!P0 LDG.E R36, desc[UR40][R4.64] ;  /* 0x0000002804248981 */ /* 0x000162000c1e1900 */
[----:B------:R-:W-:Y:S02]  /*13120*/  ISETP.GE.AND P0, PT, R12, UR4, PT ;  /* 0x000000040c007c0c */ /* 0x000fe4000bf06270 */
[C---:B------:R-:W-:Y:S02]  /*13130*/  LOP3.LUT R12, R11.reuse, 0x100, RZ, 0xfc, !PT ;  /* 0x000001000b0c7812 */ /* 0x040fe400078efcff */
[----:B------:R-:W-:Y:S02]  /*13140*/  LOP3.LUT R11, R11, 0x140, RZ, 0xfc, !PT ;  /* 0x000001400b0b7812 */ /* 0x000fe400078efcff */
[----:B------:R-:W-:Y:S02]  /*13150*/  ISETP.GE.AND P3, PT, R12, UR4, PT ;  /* 0x000000040c007c0c */ /* 0x000fe4000bf66270 */
[----:B------:R-:W-:Y:S02]  /*13160*/  ISETP.GE.AND P2, PT, R11, UR4, PT ;  /* 0x000000040b007c0c */ /* 0x000fe4000bf46270 */
[----:B0-----:R-:W-:-:S02]  /*13170*/  SEL R4, RZ, 0x10, P3 ;  /* 0x00000010ff047807 */ /* 0x001fc40001800000 */
[----:B------:R-:W-:Y:S01]  /*13180*/  SEL R5, RZ, 0x20, P2 ;  /* 0x00000020ff057807 */ /* 0x000fe20001000000 */
[----:B------:R-:W-:Y:S01]  /*13190*/  IMAD.MOV R0, RZ, RZ, -R0 ;  /* 0x000000ffff007224 */ /* 0x000fe200078e0a00 */
[----:B------:R-:W-:Y:S02]  /*131a0*/  SEL R3, RZ, 0x40, P0 ;  /* 0x00000040ff037807 */ /* 0x000fe40000000000 */
[----:B------:R-:W-:Y:S01]  /*131b0*/  LOP3.LUT R4, R5, R9, R4, 0xfe, !PT ;  /* 0x0000000905047212 */ /* 0x000fe200078efe04 */
[----:B------:R-:W-:-:S03]  /*131c0*/  IMAD R0, R10, R0, R8 ;  /* 0x000000000a007224 */ /* 0x000fc600078e0208 */
[----:B------:R-:W-:-:S05]  /*131d0*/  LOP3.LUT R3, R4, R3, RZ, 0xfc, !PT ;  /* 0x0000000304037212 */ /* 0x000fca00078efcff */
[----:B------:R0:W-:Y:S04]  /*131e0*/  STL [R1+0x38], R3 ;  /* 0x0000380301007387 */ /* 0x0001e80000100800 */
[----:B------:R0:W-:Y:S01]  /*131f0*/  STL [R1], R0 ;  /* 0x0000000001007387 */ /* 0x0001e20000100800 */
[----:B------:R-:W-:Y:S02]  /*13200*/  LOP3.LUT R22, R22, 0xfffffff7, RZ, 0xc0, !PT ;  /* 0xfffffff716167812 */ /* 0x000fe400078ec0ff */
[----:B------:R-:W-:Y:S02]  /*13210*/  ISETP.GE.AND P0, PT, R13, UR4, PT ;  /* 0x000000040d007c0c */ /* 0x000fe4000bf06270 */
[----:B------:R-:W-:Y:S01]  /*13220*/  @P3 LOP3.LUT R22, R22, 0x8, RZ, 0xfc, !PT ;  /* 0x0000000816163812 */ /* 0x000fe200078efcff */
[----:B------:R-:W-:-:S03]  /*13230*/  UMOV UR4, 0xffffffff ;  /* 0xffffffff00047882 */ /* 0x000fc60000000000 */
[----:B------:R-:W-:Y:S02]  /*13240*/  LOP3.LUT R22, R22, 0xfffffffb, RZ, 0xc0, !PT ;  /* 0xfffffffb16167812 */ /* 0x000fe400078ec0ff */
[----:B------:R-:W-:Y:S02]  /*13250*/  SEL R2, RZ, 0x80, P0 ;  /* 0x00000080ff027807 */ /* 0x000fe40000000000 */
[----:B------:R-:W-:Y:S01]  /*13260*/  @P2 LOP3.LUT R22, R22, 0x4, RZ, 0xfc, !PT ;  /* 0x0000000416162812 */ /* 0x000fe200078efcff */
[----:B0-----:R-:W-:Y:S06]  /*13270*/  BRA.DIV UR4, `(.L_x_784) ;  /* 0x0000004604e87947 */ /* 0x001fec000b800000 */
.L_x_888:
[----:B------:R-:W-:Y:S02]  /*13280*/  LOP3.LUT R2, R3, R2, RZ, 0xfc, !PT ;  /* 0x0000000203027212 */ /* 0x000fe400078efcff */
[----:B------:R-:W-:Y:S02]  /*13290*/  LOP3.LUT R0, R37, 0x2, RZ, 0xfc, !PT ;  /* 0x0000000225007812 */ /* 0x000fe400078efcff */
[----:B------:R-:W-:Y:S01]  /*132a0*/  ISETP.GT.U32.AND P1, PT, R20, 0x3f, PT ;  /* 0x0000003f1400780c */ /* 0x000fe20003f24070 */
[----:B------:R0:W-:Y:S01]  /*132b0*/  STL [R1+0x10], R2 ;  /* 0x0000100201007387 */ /* 0x0001e20000100800 */
[----:B------:R-:W-:Y:S02]  /*132c0*/  ISETP.NE.AND P0, PT, R0, 0x3, PT ;  /* 0x000000030000780c */ /* 0x000fe40003f05270 */
[----:B------:R-:W-:Y:S02]  /*132d0*/  LOP3.LUT R22, R22, 0xfffffeff, RZ, 0xc0, !PT ;  /* 0xfffffeff16167812 */ /* 0x000fe400078ec0ff */
[----:B------:R-:W-:-:S02]  /*132e0*/  SHF.R.S32.HI R29, RZ, 0x1f, R18 ;  /* 0x0000001fff1d7819 */ /* 0x000fc40000011412 */
[----:B------:R-:W-:-:S05]  /*132f0*/  LOP3.LUT R22, R22, 0xfffffffe, RZ, 0xc0, !PT ;  /* 0xfffffffe16167812 */ /* 0x000fca00078ec0ff */
[----:B------:R-:W-:-:S04]  /*13300*/  @P1 LOP3.LUT R22, R22, 0x1, RZ, 0xfc, !PT ;  /* 0x0000000116161812 */ /* 0x000fc800078efcff */
[----:B------:R-:W-:Y:S01]  /*13310*/  @P0 LOP3.LUT R22, R22, 0x100, RZ, 0xfc, !PT ;  /* 0x0000010016160812 */ /* 0x000fe200078efcff */
[----:B0-----:R-:W-:Y:S06]  /*13320*/  @!P0 BRA `(.L_x_785) ;  /* 0x0000000000048947 */ /* 0x001fec0003800000 */
[----:B------:R-:W-:Y:S01]  /*13330*/  BPT.TRAP 0x1 ;  /* 0x000000040000795c */ /* 0x000fe20000300000 */
.L_x_785:
[----:B------:R-:W-:Y:S01]  /*13340*/  IMAD R27, R25, 0x8, R23 ;  /* 0x00000008191b7824 */ /* 0x000fe200078e0217 */
[----:B------:R-:W-:Y:S01]  /*13350*/  SHF.L.U32 R0, R26, 0x1f, RZ ;  /* 0x0000001f1a007819 */ /* 0x000fe200000006ff */
[----:B------:R-:W-:Y:S03]  /*13360*/  BSSY B0, `(.L_x_786) ;  /* 0x0000003000007945 */ /* 0x000fe60003800000 */
[----:B------:R-:W0:Y:S02]  /*13370*/  SYNCS.PHASECHK.TRANS64.TRYWAIT P0, [R27+URZ+0x28c40], R0 ;  /* 0x028c40001b0075a7 */ /* 0x000e24000800017f */
[----:B0-----:R-:W-:Y:S05]  /*13380*/  @!P0 BRA `(.L_x_787) ;  /* 0x0000004400d88947 */ /* 0x001fea0003800000 */
.L_x_889:
[----:B------:R-:W-:Y:S05]  /*13390*/  BSYNC B0 ;  /* 0x0000000000007941 */ /* 0x000fea0003800000 */
.L_x_786:
[----:B------:R-:W0:Y:S01]  /*133a0*/  LDL R2, [R1] ;  /* 0x0000000001027983 */ /* 0x000e220000100800 */
[----:B------:R-:W-:-:S03]  /*133b0*/  ULDC.64 UR4, c[0x0][0x300] ;  /* 0x0000c00000047ab9 */ /* 0x000fc60000000a00 */
[----:B------:R-:W2:Y:S01]  /*133c0*/  LDL R6, [R1+0x4] ;  /* 0x0000040001067983 */ /* 0x000ea20000100800 */
[----:B-----5:R-:W-:Y:S02]  /*133d0*/  SHF.R.S32.HI R4, RZ, 0x1f, R36 ;  /* 0x0000001fff047819 */ /* 0x020fe40000011424 */
[----:B------:R-:W-:Y:S01]  /*133e0*/  LOP3.LUT R22, R22, 0xfffffffd, RZ, 0xc0, !PT ;  /* 0xfffffffd16167812 */ /* 0x000fe200078ec0ff */
[----:B------:R-:W1:Y:S02]  /*133f0*/  S2R R7, SR_TID.X ;  /* 0x0000000000077919 */ /* 0x000e640000002100 */
        /* <DEDUP_REMOVED lines=11> */
[----:B-1----:R-:W0:Y:S01]  /*134b0*/  S2R R4, SR_TID.X ;  /* 0x0000000000047919 */ /* 0x002e220000002100 */
[----:B------:R-:W-:-:S04]  /*134c0*/  IMAD.WIDE.U32 R2, R36, UR4, R2 ;  /* 0x0000000424027c25 */ /* 0x000fc8000f8e0002 */
[----:B------:R-:W-:Y:S01]  /*134d0*/  IMAD R0, R36, UR5, R0 ;  /* 0x0000000524007c24 */ /* 0x000fe2000f8e0200 */
[----:B------:R-:W-:-:S03]  /*134e0*/  ULDC.64 UR4, c[0x0][0x308] ;  /* 0x0000c20000047ab9 */ /* 0x000fc60000000a00 */
[----:B------:R-:W-:Y:S02]  /*134f0*/  IMAD.IADD R3, R3, 0x1, R0 ;  /* 0x0000000103037824 */ /* 0x000fe400078e0200 */
[----:B------:R-:W-:Y:S02]  /*13500*/  IMAD R0, R29, UR4, RZ ;  /* 0x000000041d007c24 */ /* 0x000fe4000f8e02ff */
[----:B------:R-:W-:-:S04]  /*13510*/  IMAD.WIDE.U32 R2, R18, UR4, R2 ;  /* 0x0000000412027c25 */ /* 0x000fc8000f8e0002 */
[----:B------:R-:W-:Y:S01]  /*13520*/  IMAD R0, R18, UR5, R0 ;  /* 0x0000000512007c24 */ /* 0x000fe2000f8e0200 */
[----:B------:R-:W-:Y:S01]  /*13530*/  ULDC.64 UR4, c[0x0][0x2e8] ;  /* 0x0000ba0000047ab9 */ /* 0x000fe20000000a00 */
[----:B0-----:R-:W-:-:S04]  /*13540*/  LOP3.LUT R4, R4, 0x7f, RZ, 0xc0, !PT ;  /* 0x0000007f04047812 */ /* 0x001fc800078ec0ff */
[----:B------:R-:W-:Y:S01]  /*13550*/  SHF.R.U32.HI R5, RZ, 0x3, R4 ;  /* 0x00000003ff057819 */ /* 0x000fe20000011604 */
[----:B------:R-:W-:Y:S01]  /*13560*/  IMAD.IADD R4, R3, 0x1, R0 ;  /* 0x0000000103047824 */ /* 0x000fe200078e0200 */
[C---:B------:R-:W-:Y:S01]  /*13570*/  LEA R0, P0, R2.reuse, UR4, 0x1 ;  /* 0x0000000402007c11 */ /* 0x040fe2000f8008ff */
[----:B------:R-:W-:Y:S01]  /*13580*/  ULDC UR4, c[0x0][0x2f4] ;  /* 0x0000bd0000047ab9 */ /* 0x000fe20000000800 */
[----:B--2---:R-:W-:Y:S01]  /*13590*/  IADD3 R31, -R5, R6, -R31 ;  /* 0x00000006051f7210 */ /* 0x004fe20007ffe91f */
[----:B------:R-:W-:Y:S01]  /*135a0*/  IMAD R5, R25, 0x1000, R35 ;  /* 0x0000100019057824 */ /* 0x000fe200078e0223 */
[----:B------:R-:W-:Y:S02]  /*135b0*/  ISETP.GE.AND P2, PT, R7, UR4, PT ;  /* 0x0000000407007c0c */ /* 0x000fe4000bf46270 */
[----:B------:R-:W-:Y:S01]  /*135c0*/  LEA.HI.X R4, R2, UR5, R4, 0x1, P0 ;  /* 0x0000000502047c11 */ /* 0x000fe200080f0c04 */
[----:B------:R-:W-:Y:S01]  /*135d0*/  UMOV UR5, 0xffffffff ;  /* 0xffffffff00057882 */ /* 0x000fe20000000000 */
[----:B------:R-:W-:-:S09]  /*135e0*/  ISETP.GE.AND P0, PT, R31, 0x1, PT ;  /* 0x000000011f00780c */ /* 0x000fd20003f06270 */
[----:B------:R-:W-:Y:S01]  /*135f0*/  @P2 LOP3.LUT R22, R22, 0x2, RZ, 0xfc, !PT ;  /* 0x0000000216162812 */ /* 0x000fe200078efcff */
[----:B------:R-:W-:Y:S06]  /*13600*/  BRA.DIV UR5, `(.L_x_788) ;  /* 0x00000046054c7947 */ /* 0x000fec000b800000 */
[----:B------:R-:W0:Y:S01]  /*13610*/  SHFL.IDX PT, R3, R0, RZ, 0x181f ;  /* 0x00181fff00037589 */ /* 0x000e2200000e0000 */
[----:B------:R-:W-:-:S03]  /*13620*/  @P0 IMAD R6, R5, 0x2, R23 ;  /* 0x0000000205060824 */ /* 0x000fc600078e0217 */
[----:B------:R-:W1:Y:S01]  /*13630*/  SHFL.IDX PT, R2, R4, RZ, 0x181f ;  /* 0x00181fff04027589 */ /* 0x000e6200000e0000 */
[----:B0-----:R-:W-:-:S04]  /*13640*/  @P0 LEA R3, P1, R7, R3, 0x1 ;  /* 0x0000000307030211 */ /* 0x001fc800078208ff */
[----:B-1----:R-:W-:-:S04]  /*13650*/  @P0 IADD3.X R2, RZ, R2, RZ, P1, !PT ;  /* 0x00000002ff020210 */ /* 0x002fc80000ffe4ff */
        /* <DEDUP_REMOVED lines=17> */
[----:B------:R-:W-:Y:S01]  /*13770*/  @P0 IMAD R6, R5, 0x2, R23 ;  /* 0x0000000205060824 */ /* 0x000fe200078e0217 */
        /* <DEDUP_REMOVED lines=9> */
.L_x_899:
[----:B------:R-:W-:-:S13]  /*13810*/  ISETP.GE.AND P0, PT, R31, 0x31, PT ;  /* 0x000000311f00780c */ /* 0x000fda0003f06270 */
[----:B01----:R-:W-:Y:S01]  /*13820*/  @P0 LEA R2, P1, R7, R0, 0x1 ;  /* 0x0000000007020211 */ /* 0x003fe200078208ff */
        /* <DEDUP_REMOVED lines=8> */
.L_x_789:
        /* <DEDUP_REMOVED lines=11> */
.L_x_790:
[----:B------:R1:W5:Y:S01]  /*13960*/  LDL.LU R0, [R1+0x14] ;  /* 0x0000140001007983 */ /* 0x0003620000300800 */
[----:B------:R1:W-:Y:S03]  /*13970*/  SYNCS.ARRIVE.TRANS64.A1T0 RZ, [R27+URZ+0x28c30], RZ ;  /* 0x028c30ff1bff79a7 */ /* 0x0003e6000810003f */
[----:B------:R1:W5:Y:S04]  /*13980*/  LDL.LU R4, [R1+0xc] ;  /* 0x00000c0001047983 */ /* 0x0003680000300800 */
[----:B0-----:R1:W5:Y:S02]  /*13990*/  LDL R3, [R1+0x10] ;  /* 0x0000100001037983 */ /* 0x0013640000100800 */
[----:B------:R-:W-:Y:S05]  /*139a0*/  WARPSYNC.ALL ;  /* 0x0000000000007948 */ /* 0x000fea0003800000 */
[----:B------:R-:W-:Y:S01]  /*139b0*/  ULDC.64 UR4, c[0x0][0xa00] ;  /* 0x0002800000047ab9 */ /* 0x000fe20000000a00 */
[----:B------:R-:W-:Y:S01]  /*139c0*/  BSSY B6, `(.L_x_791) ;  /* 0x0000025000067945 */ /* 0x000fe20003800000 */
[----:B------:R-:W-:Y:S01]  /*139d0*/  BAR.SYNC.DEFER_BLOCKING 0x8, 0x100 ;  /* 0x0204000000007b1d */ /* 0x000fe20000010000 */
[----:B------:R-:W-:-:S04]  /*139e0*/  ISETP.NE.U32.AND P0, PT, RZ, UR4, PT ;  /* 0x00000004ff007c0c */ /* 0x000fc8000bf05070 */
[----:B------:R-:W-:Y:S01]  /*139f0*/  ISETP.NE.AND.EX P0, PT, RZ, UR5, PT, P0 ;  /* 0x00000005ff007c0c */ /* 0x000fe2000bf05300 */
[----:B------:R-:W-:-:S03]  /*13a00*/  ULDC.64 UR4, c[0x0][0x298] ;  /* 0x0000a60000047ab9 */ /* 0x000fc60000000a00 */
[----:B------:R-:W-:-:S05]  /*13a10*/  SEL R5, R32, RZ, !P0 ;  /* 0x000000ff20057207 */ /* 0x000fca0004000000 */
[----:B------:R0:W-:Y:S01]  /*13a20*/  STL [R1+0x28], R5 ;  /* 0x0000280501007387 */ /* 0x0001e20000100800 */
[----:B-----5:R-:W-:Y:S02]  /*13a30*/  SEL R2, R0, RZ, !P0 ;  /* 0x000000ff00027207 */ /* 0x020fe40004000000 */
[----:B------:R-:W-:-:S03]  /*13a40*/  SHF.R.S32.HI R0, RZ, 0x1f, R4 ;  /* 0x0000001fff007819 */ /* 0x000fc60000011404 */
[----:B------:R2:W-:Y:S01]  /*13a50*/  STL [R1+0x14], R2 ;  /* 0x0000140201007387 */ /* 0x0005e20000100800 */
[----:B------:R-:W-:Y:S01]  /*13a60*/  PRMT R32, R3, 0x8880, RZ ;  /* 0x0000888003207816 */ /* 0x000fe200000000ff */
[----:B------:R-:W-:-:S03]  /*13a70*/  IMAD R0, R0, UR4, RZ ;  /* 0x0000000400007c24 */ /* 0x000fc6000f8e02ff */
[----:B------:R-:W-:Y:S01]  /*13a80*/  PRMT R32, R32, 0x7710, RZ ;  /* 0x0000771020207816 */ /* 0x000fe200000000ff */
[C---:B------:R-:W-:Y:S02]  /*13a90*/  IMAD R0, R4.reuse, UR5, R0 ;  /* 0x0000000504007c24 */ /* 0x040fe4000f8e0200 */
[----:B0-----:R-:W-:-:S04]  /*13aa0*/  IMAD.WIDE.U32 R4, R4, UR4, RZ ;  /* 0x0000000404047c25 */ /* 0x001fc8000f8e00ff */
[----:B--2---:R-:W-:Y:S01]  /*13ab0*/  VIADD R2, R23, 0x20400 ;  /* 0x0002040017027836 */ /* 0x004fe20000000000 */
[----:B------:R-:W-:Y:S01]  /*13ac0*/  IADD3 R0, R5, R0, RZ ;  /* 0x0000000005007210 */ /* 0x000fe20007ffe0ff */
[----:B------:R0:W-:Y:S03]  /*13ad0*/  STL.64 [R1+0x20], R4 ;  /* 0x0000200401007387 */ /* 0x0001e60000100a00 */
[----:B------:R-:W-:Y:S01]  /*13ae0*/  LOP3.LUT P0, RZ, R2, 0x3ff, RZ, 0xc0, !PT ;  /* 0x000003ff02ff7812 */ /* 0x000fe2000780c0ff */
[----:B------:R0:W-:-:S12]  /*13af0*/  STL [R1+0xc], R0 ;  /* 0x00000c0001007387 */ /* 0x0001d80000100800 */
[----:B0-----:R-:W-:Y:S05]  /*13b00*/  @!P0 BRA `(.L_x_792) ;  /* 0x0000000000408947 */ /* 0x001fea0003800000 */
[----:B------:R-:W-:Y:S01]  /*13b10*/  MOV R2, 0x0 ;  /* 0x0000000000027802 */ /* 0x000fe20000000f00 */
[----:B------:R-:W-:Y:S01]  /*13b20*/  ULDC.64 UR4, c[0x4][0x90] ;  /* 0x0100240000047ab9 */ /* 0x000fe20000000a00 */
[----:B------:R-:W-:Y:S01]  /*13b30*/  ULDC.64 UR6, c[0x4][0x98] ;  /* 0x0100260000067ab9 */ /* 0x000fe20000000a00 */
[----:B------:R-:W-:Y:S01]  /*13b40*/  ULDC.64 UR8, c[0x4][0x20] ;  /* 0x0100080000087ab9 */ /* 0x000fe20000000a00 */
[----:B------:R-:W-:Y:S01]  /*13b50*/  IMAD.U32 R4, RZ, RZ, UR4 ;  /* 0x00000004ff047e24 */ /* 0x000fe2000f8e00ff */
[----:B------:R-:W-:Y:S01]  /*13b60*/  MOV R13, RZ ;  /* 0x000000ff000d7202 */ /* 0x000fe20000000f00 */
[----:B------:R-:W0:Y:S01]  /*13b70*/  LDC.64 R2, c[0x4][R2] ;  /* 0x0100000002027b82 */ /* 0x000e220000000a00 */
        /* <DEDUP_REMOVED lines=9> */
.L_x_792:
[----:B------:R-:W-:Y:S05]  /*13c10*/  BSYNC B6 ;  /* 0x0000000000067941 */ /* 0x000fea0003800000 */
.L_x_791:
[----:B------:R-:W2:Y:S01]  /*13c20*/  LDL.LU R0, [R1+0xc] ;  /* 0x00000c0001007983 */ /* 0x000ea20000300800 */
[----:B------:R-:W-:Y:S01]  /*13c30*/  ULDC.64 UR4, c[0x0][0x2d8] ;  /* 0x0000b60000047ab9 */ /* 0x000fe20000000a00 */
[----:B------:R-:W0:Y:S02]  /*13c40*/  LDC R7, c[0x0][0x448] ;  /* 0x00011200ff077b82 */ /* 0x000e240000000800 */
[----:B------:R-:W2:Y:S04]  /*13c50*/  LDL.LU.64 R2, [R1+0x20] ;  /* 0x0000200001027983 */ /* 0x000ea80000300a00 */
[----:B------:R-:W3:Y:S04]  /*13c60*/  LDL.LU R20, [R1+0x14] ;  /* 0x0000140001147983 */ /* 0x000ee80000300800 */
[----:B------:R-:W4:Y:S04]  /*13c70*/  LDL.LU R21, [R1+0x28] ;  /* 0x0000280001157983 */ /* 0x000f280000300800 */
[----:B------:R0:W5:Y:S02]  /*13c80*/  LDL R8, [R1+0x34] ;  /* 0x0000340001087983 */ /* 0x0001640000100800 */
[----:B0-----:R-:W-:-:S13]  /*13c90*/  ISETP.NE.AND P0, PT, R7, 0x1, PT ;  /* 0x000000010700780c */ /* 0x001fda0003f05270 */
[----:B------:R-:W0:Y:S08]  /*13ca0*/  @P0 LDC R5, c[0x0][0x44c] ;  /* 0x00011300ff050b82 */ /* 0x000e300000000800 */
[----:B------:R-:W1:Y:S01]  /*13cb0*/  @P0 LDC R6, c[0x0][0x450] ;  /* 0x00011400ff060b82 */ /* 0x000e620000000800 */
[----:B--2---:R-:W-:Y:S02]  /*13cc0*/  IMAD.MOV.U32 R3, RZ, RZ, R0 ;  /* 0x000000ffff037224 */ /* 0x004fe400078e0000 */
[----:B------:R-:W-:-:S02]  /*13cd0*/  IMAD R0, R29, UR4, RZ ;  /* 0x000000041d007c24 */ /* 0x000fc4000f8e02ff */
[----:B------:R-:W-:-:S04]  /*13ce0*/  IMAD.WIDE.U32 R2, R18, UR4, R2 ;  /* 0x0000000412027c25 */ /* 0x000fc8000f8e0002 */
[----:B------:R-:W-:Y:S01]  /*13cf0*/  IMAD R0, R18, UR5, R0 ;  /* 0x0000000512007c24 */ /* 0x000fe2000f8e0200 */
[----:B------:R-:W-:-:S03]  /*13d00*/  ULDC.64 UR4, c[0x0][0x2e0] ;  /* 0x0000b80000047ab9 */ /* 0x000fc60000000a00 */
[----:B------:R-:W-:Y:S02]  /*13d10*/  IMAD.IADD R3, R3, 0x1, R0 ;  /* 0x0000000103037824 */ /* 0x000fe400078e0200 */
[----:B---3--:R-:W-:Y:S02]  /*13d20*/  IMAD R0, R20, UR4, RZ ;  /* 0x0000000414007c24 */ /* 0x008fe4000f8e02ff */
[----:B------:R-:W2:Y:S01]  /*13d30*/  S2R R20, SR_TID.X ;  /* 0x0000000000147919 */ /* 0x000ea20000002100 */
[----:B----4-:R-:W-:-:S04]  /*13d40*/  IMAD.WIDE.U32 R2, R21, UR4, R2 ;  /* 0x0000000415027c25 */ /* 0x010fc8000f8e0002 */
[----:B------:R-:W-:Y:S01]  /*13d50*/  IMAD R0, R21, UR5, R0 ;  /* 0x0000000515007c24 */ /* 0x000fe2000f8e0200 */
[----:B------:R-:W3:Y:S01]  /*13d60*/  S2R R9, SR_TID.X ;  /* 0x0000000000097919 */ /* 0x000ee20000002100 */
[----:B------:R-:W-:Y:S02]  /*13d70*/  ULDC.64 UR4, c[0x0][0x2d0] ;  /* 0x0000b40000047ab9 */ /* 0x000fe40000000a00 */
[----:B------:R-:W-:Y:S01]  /*13d80*/  IMAD.IADD R3, R3, 0x1, R0 ;  /* 0x0000000103037824 */ /* 0x000fe200078e0200 */
[----:B--2---:R-:W-:-:S04]  /*13d90*/  LOP3.LUT R20, R20, 0x7f, RZ, 0xc0, !PT ;  /* 0x0000007f14147812 */ /* 0x004fc800078ec0ff */
[----:B------:R-:W-:Y:S02]  /*13da0*/  SHF.R.U32.HI R21, RZ, 0x3, R20 ;  /* 0x00000003ff157819 */ /* 0x000fe40000011614 */
[----:B------:R-:W2:Y:S02]  /*13db0*/  S2R R20, SR_TID.X ;  /* 0x0000000000147919 */ /* 0x000ea40000002100 */
[----:B--2---:R-:W-:-:S05]  /*13dc0*/  IMAD.SHL.U32 R20, R20, 0x10, RZ ;  /* 0x0000001014147824 */ /* 0x004fca00078e00ff */
[----:B------:R-:W-:-:S05]  /*13dd0*/  LOP3.LUT R20, R21, 0x70, R20, 0xf8, !PT ;  /* 0x0000007015147812 */ /* 0x000fca00078ef814 */
[----:B------:R-:W-:Y:S02]  /*13de0*/  IMAD R0, R17, 0x40, R20 ;  /* 0x0000004011007824 */ /* 0x000fe400078e0214 */
[----:B------:R2:W5:Y:S02]  /*13df0*/  LDL R20, [R1+0x18] ;  /* 0x0000180001147983 */ /* 0x0005640000100800 */
[----:B0-----:R-:W-:-:S04]  /*13e00*/  @P0 IMAD.HI.U32 R5, R0, R5, RZ ;  /* 0x0000000500050227 */ /* 0x001fc800078e00ff */
[----:B------:R-:W-:Y:S01]  /*13e10*/  IMAD.MOV.U32 R4, RZ, RZ, R0 ;  /* 0x000000ffff047224 */ /* 0x000fe200078e0000 */
[----:B-1----:R-:W-:Y:S01]  /*13e20*/  @P0 SHF.R.U32.HI R4, RZ, R6, R5 ;  /* 0x00000006ff040219 */ /* 0x002fe20000011605 */
[----:B------:R-:W0:Y:S04]  /*13e30*/  S2R R21, SR_TID.X ;  /* 0x0000000000157919 */ /* 0x000e280000002100 */
        /* <DEDUP_REMOVED lines=12> */
[----:B------:R-:W-:Y:S01]  /*13f00*/  ULDC.64 UR4, c[0x0][0x280] ;  /* 0x0000a00000047ab9 */ /* 0x000fe20000000a00 */
[----:B---3--:R-:W-:Y:S01]  /*13f10*/  IMAD.SHL.U32 R9, R9, 0x8, RZ ;  /* 0x0000000809097824 */ /* 0x008fe200078e00ff */
[C---:B------:R-:W-:Y:S01]  /*13f20*/  LEA R0, P0, R2.reuse, UR4, 0x1 ;  /* 0x0000000402007c11 */ /* 0x040fe2000f8008ff */
[----:B------:R-:W-:Y:S01]  /*13f30*/  ULDC UR4, c[0x0][0x2b8] ;  /* 0x0000ae0000047ab9 */ /* 0x000fe20000000800 */
[----:B------:R-:W-:Y:S02]  /*13f40*/  IADD3 R3, R3, R4, RZ ;  /* 0x0000000403037210 */ /* 0x000fe40007ffe0ff */
[----:B------:R-:W-:Y:S02]  /*13f50*/  LOP3.LUT R9, R9, 0x38, RZ, 0xc0, !PT ;  /* 0x0000003809097812 */ /* 0x000fe400078ec0ff */
[----:B------:R-:W-:Y:S01]  /*13f60*/  LEA.HI.X R2, R2, UR5, R3, 0x1, P0 ;  /* 0x0000000502027c11 */ /* 0x000fe200080f0c03 */
[----:B------:R-:W-:Y:S01]  /*13f70*/  UMOV UR5, 0xffffffff ;  /* 0xffffffff00057882 */ /* 0x000fe20000000000 */
[----:B0-----:R-:W-:-:S02]  /*13f80*/  LOP3.LUT R21, R21, 0x7f, RZ, 0xc0, !PT ;  /* 0x0000007f15157812 */ /* 0x001fc400078ec0ff */
[----:B------:R-:W-:Y:S02]  /*13f90*/  ISETP.GE.AND P1, PT, R9, UR4, PT ;  /* 0x0000000409007c0c */ /* 0x000fe4000bf26270 */
[----:B------:R-:W-:Y:S01]  /*13fa0*/  SHF.R.U32.HI R10, RZ, 0x3, R21 ;  /* 0x00000003ff0a7819 */ /* 0x000fe20000011615 */
[----:B--2---:R-:W-:Y:S10]  /*13fb0*/  BRA.DIV UR5, `(.L_x_793) ;  /* 0x0000004205307947 */ /* 0x004ff4000b800000 */
        /* <DEDUP_REMOVED lines=12> */
[----:B0-----:R-:W-:Y:S02]  /*14080*/  VIADD R4, R17, 0x10 ;  /* 0x0000001011047836 */ /* 0x001fe40000000000 */
[----:B------:R-:W0:Y:S03]  /*14090*/  SHFL.IDX PT, R5, R0, 0x1, 0x181f ;  /* 0x00381f0000057f89 */ /* 0x000e2600000e0000 */
        /* <DEDUP_REMOVED lines=12> */
[----:B------:R-:W1:Y:S08]  /*14160*/  SHFL.IDX PT, R4, R2, 0x2, 0x181f ;  /* 0x00581f0002047f89 */ /* 0x000e7000000e0000 */
[----:B0-----:R-:W-:-:S05]  /*14170*/  @!P0 LEA R5, P2, R9, R5, 0x1 ;  /* 0x0000000509058211 */ /* 0x001fca00078408ff */
[----:B-1----:R-:W-:-:S05]  /*14180*/  @!P0 IMAD.X R4, RZ, RZ, R4, P2 ;  /* 0x000000ffff048224 */ /* 0x002fca00010e0604 */
[----:B------:R-:W-:-:S04]  /*14190*/  @!P0 LOP3.LUT R5, R5, R4, RZ, 0x3c, !PT ;  /* 0x0000000405058212 */ /* 0x000fc800078e3cff */
[----:B------:R-:W-:-:S04]  /*141a0*/  @!P0 LOP3.LUT R4, R5, R4, RZ, 0x3c, !PT ;  /* 0x0000000405048212 */ /* 0x000fc800078e3cff */
[----:B------:R-:W-:-:S05]  /*141b0*/  @!P0 LOP3.LUT R5, R5, R4, RZ, 0x3c, !PT ;  /* 0x0000000405058212 */ /* 0x000fca00078e3cff */
[----:B------:R0:W-:Y:S04]  /*141c0*/  @!P0 LDGSTS.E.BYPASS.LTC128B.128 [R8+0x21400], desc[UR40][R4.64], !P1 ;  /* 0x2140000004088fae */ /* 0x0001e8000c901d68 */
[----:B0-----:R0:W1:Y:S02]  /*141d0*/  SHFL.IDX PT, R4, R2, 0x3, 0x181f ;  /* 0x00781f0002047f89 */ /* 0x00106400000e0000 */
.L_x_908:
[----:B------:R-:W-:-:S05]  /*141e0*/  VIADD R17, R17, 0x30 ;  /* 0x0000003011117836 */ /* 0x000fca0000000000 */
[----:B------:R-:W-:-:S13]  /*141f0*/  ISETP.GE.AND P0, PT, R17, R3, PT ;  /* 0x000000031100720c */ /* 0x000fda0003f06270 */
[----:B0-----:R-:W-:-:S04]  /*14200*/  @!P0 LEA R2, P2, R9, R0, 0x1 ;  /* 0x0000000009028211 */ /* 0x001fc800078408ff */
[----:B-1----:R-:W-:-:S05]  /*14210*/  @!P0 IADD3.X R3, RZ, R4, RZ, P2, !PT ;  /* 0x00000004ff038210 */ /* 0x002fca00017fe4ff */
[----:B------:R-:W-:Y:S01]  /*14220*/  @!PT LDS RZ, [RZ] ;  /* 0x00000000fffff984 */ /* 0x000fe20000000800 */
[----:B------:R-:W-:Y:S01]  /*14230*/  @!PT LDS RZ, [RZ] ;  /* 0x00000000fffff984 */ /* 0x000fe20000000800 */
[----:B------:R-:W-:Y:S01]  /*14240*/  @!PT LDS RZ, [RZ] ;  /* 0x00000000fffff984 */ /* 0x000fe20000000800 */
[----:B------:R0:W-:Y:S01]  /*14250*/  @!P0 LDGSTS.E.BYPASS.LTC128B.128 [R8+0x21c00], desc[UR40][R2.64], !P1 ;  /* 0x21c0000002088fae */ /* 0x0001e2000c901d68 */
[----:B------:R-:W-:Y:S01]  /*14260*/  PLOP3.LUT P0, PT, PT, PT, PT, 0x80, 0x0 ;  /* 0x000000000000781c */ /* 0x000fe20003f0f070 */
[----:B------:R-:W-:-:S12]  /*14270*/  NOP ;  /* 0x0000000000007918 */ /* 0x000fd80000000000 */
.L_x_794:
        /* <DEDUP_REMOVED lines=18> */
.L_x_909:
[----:B------:R-:W-:Y:S05]  /*143a0*/  BSYNC B0 ;  /* 0x0000000000007941 */ /* 0x000fea0003800000 */
.L_x_795:
[----:B------:R-:W-:-:S04]  /*143b0*/  LOP3.LUT R2, R37, 0x2, RZ, 0xfc, !PT ;  /* 0x0000000225027812 */ /* 0x000fc800078efcff */
[----:B------:R-:W-:-:S13]  /*143c0*/  ISETP.NE.AND P0, PT, R2, 0x3, PT ;  /* 0x000000030200780c */ /* 0x000fda0003f05270 */
[----:B------:R-:W-:Y:S05]  /*143d0*/  @!P0 BRA `(.L_x_797) ;  /* 0x0000000000048947 */ /* 0x000fea0003800000 */
[----:B------:R-:W-:Y:S01]  /*143e0*/  BPT.TRAP 0x1 ;  /* 0x000000040000795c */ /* 0x000fe20000300000 */
.L_x_797:
[----:B0-----:R-:W-:Y:S01]  /*143f0*/  SHF.L.U32 R0, R26, 0x1f, RZ ;  /* 0x0000001f1a007819 */ /* 0x001fe200000006ff */
[----:B------:R-:W-:Y:S03]  /*14400*/  BSSY B0, `(.L_x_798) ;  /* 0x0000003000007945 */ /* 0x000fe60003800000 */
[----:B------:R-:W0:Y:S02]  /*14410*/  SYNCS.PHASECHK.TRANS64.TRYWAIT P0, [R27+URZ+0x28c60], R0 ;  /* 0x028c60001b0075a7 */ /* 0x000e24000800017f */
[----:B0-----:R-:W-:Y:S05]  /*14420*/  @!P0 BRA `(.L_x_799) ;  /* 0x00000040006c8947 */ /* 0x001fea0003800000 */
.L_x_910:
[----:B------:R-:W-:Y:S05]  /*14430*/  BSYNC B0 ;  /* 0x0000000000007941 */ /* 0x000fea0003800000 */
.L_x_798:
[----:B------:R-:W0:Y:S01]  /*14440*/  LDL.LU R3, [R1+0x2c] ;  /* 0x00002c0001037983 */ /* 0x000e220000300800 */
[----:B------:R-:W-:-:S03]  /*14450*/  ULDC.64 UR4, c[0x0][0x328] ;  /* 0x0000ca0000047ab9 */ /* 0x000fc60000000a00 */
[----:B------:R-:W2:Y:S04]  /*14460*/  LDL.LU R2, [R1] ;  /* 0x0000000001027983 */ /* 0x000ea80000300800 */
[----:B------:R-:W3:Y:S01]  /*14470*/  LDL.LU R4, [R1+0x30] ;  /* 0x0000300001047983 */ /* 0x000ee20000300800 */
        /* <DEDUP_REMOVED lines=8> */
[----:B------:R-:W-:Y:S01]  /*14500*/  ULDC.64 UR4, c[0x0][0x330] ;  /* 0x0000cc0000047ab9 */ /* 0x000fe20000000a00 */
[----:B------:R-:W-:Y:S02]  /*14510*/  IMAD R4, R25, 0x8000, R35 ;  /* 0x0000800019047824 */ /* 0x000fe400078e0223 */
        /* <DEDUP_REMOVED lines=20> */
[----:B------:R-:W-:-:S04]  /*14660*/  LOP3.LUT R7, R7, 0x38, RZ, 0xc0, !PT ;  /* 0x0000003807077812 */ /* 0x000fc800078ec0ff */
[----:B------:R-:W-:Y:S02]  /*14670*/  SHF.L.U32 R0, R7, 0x1, RZ ;  /* 0x0000000107007819 */ /* 0x000fe400000006ff */
[----:B------:R-:W-:Y:S02]  /*14680*/  LOP3.LUT R7, R32, 0x1, RZ, 0xc0, !PT ;  /* 0x0000000120077812 */ /* 0x000fe400078ec0ff */
        /* <DEDUP_REMOVED lines=33> */
[----:B0-----:R-:W-:-:S05]  /*148a0*/  IADD3 R2, P6, R2, R0, RZ ;  /* 0x0000000002027210 */ /* 0x001fca0007fde0ff */
[----:B-1----:R-:W-:Y:S01]  /*148b0*/  IMAD.X R3, RZ, RZ, R3, P6 ;  /* 0x000000ffff037224 */ /* 0x002fe200030e0603 */
        /* <DEDUP_REMOVED lines=40> */
.L_x_920:
        /* <DEDUP_REMOVED lines=34> */
.L_x_801:
        /* <DEDUP_REMOVED lines=11> */
.L_x_802:
[----:B------:R-:W2:Y:S01]  /*14e10*/  LDL.LU R2, [R1+0x4] ;  /* 0x0000040001027983 */ /* 0x000ea20000300800 */
[----:B------:R1:W-:Y:S01]  /*14e20*/  SYNCS.ARRIVE.TRANS64.A1T0 RZ, [R27+URZ+0x28c50], RZ ;  /* 0x028c50ff1bff79a7 */ /* 0x0003e2000810003f */
[----:B------:R-:W-:Y:S01]  /*14e30*/  BSSY B0, `(.L_x_803) ;  /* 0x00000f7000007945 */ /* 0x000fe20003800000 */
[----:B--2---:R-:W-:-:S13]  /*14e40*/  ISETP.GE.AND P0, PT, R2, 0x41, PT ;  /* 0x000000410200780c */ /* 0x004fda0003f06270 */
[----:B-1----:R-:W-:Y:S05]  /*14e50*/  @!P0 BRA `(.L_x_804) ;  /* 0x0000000c00d08947 */ /* 0x002fea0003800000 */
[----:B------:R-:W2:Y:S04]  /*14e60*/  LDL.LU R4, [R1+0x38] ;  /* 0x0000380001047983 */ /* 0x000ea80000300800 */
[----:B------:R-:W3:Y:S04]  /*14e70*/  LDL.LU R3, [R1+0x10] ;  /* 0x0000100001037983 */ /* 0x000ee80000300800 */
[----:B------:R-:W4:Y:S01]  /*14e80*/  LDL.LU R2, [R1+0x3c] ;  /* 0x00003c0001027983 */ /* 0x000f220000300800 */
[----:B--2---:R-:W-:Y:S02]  /*14e90*/  LOP3.LUT R32, R4, 0x40, RZ, 0xc0, !PT ;  /* 0x0000004004207812 */ /* 0x004fe400078ec0ff */
[----:B---3--:R-:W-:-:S02]  /*14ea0*/  LOP3.LUT R31, R3, 0x80, RZ, 0xc0, !PT ;  /* 0x00000080031f7812 */ /* 0x008fc400078ec0ff */
[----:B------:R-:W-:Y:S02]  /*14eb0*/  SHF.R.U32.HI R32, RZ, 0x2, R32 ;  /* 0x00000002ff207819 */ /* 0x000fe40000011620 */
[----:B----4-:R-:W-:Y:S02]  /*14ec0*/  LEA.HI.SX32 R7, R2, 0xfffffffe, 0x1a ;  /* 0xfffffffe02077811 */ /* 0x010fe400078fd2ff */
[----:B------:R-:W-:-:S07]  /*14ed0*/  SHF.R.U32.HI R31, RZ, 0x3, R31 ;  /* 0x00000003ff1f7819 */ /* 0x000fce000001161f */
.L_x_817:
[----:B-1----:R-:W1:Y:S01]  /*14ee0*/  S2R R2, SR_TID.X ;  /* 0x0000000000027919 */ /* 0x002e620000002100 */
[----:B0-----:R-:W0:Y:S01]  /*14ef0*/  LDC R5, c[0x0][0x430] ;  /* 0x00010c00ff057b82 */ /* 0x001e220000000800 */
[----:B------:R-:W-:Y:S01]  /*14f00*/  IMAD R4, R7, 0x40, R33 ;  /* 0x0000004007047824 */ /* 0x000fe200078e0221 */
[----:B------:R-:W-:Y:S01]  /*14f10*/  LOP3.LUT R10, R37, 0x2, RZ, 0xfc, !PT ;  /* 0x00000002250a7812 */ /* 0x000fe200078efcff */
[----:B--2---:R-:W2:Y:S01]  /*14f20*/  S2R R8, SR_TID.X ;  /* 0x0000000000087919 */ /* 0x004ea20000002100 */
[----:B------:R-:W-:Y:S01]  /*14f30*/  VIADD R25, R25, 0x1 ;  /* 0x0000000119197836 */ /* 0x000fe20000000000 */
[----:B0-----:R-:W-:Y:S02]  /*14f40*/  ISETP.NE.AND P0, PT, R5, 0x1, PT ;  /* 0x000000010500780c */ /* 0x001fe40003f05270 */
[----:B-1----:R-:W-:Y:S01]  /*14f50*/  LOP3.LUT R2, R2, 0x7f, RZ, 0xc0, !PT ;  /* 0x0000007f02027812 */ /* 0x002fe200078ec0ff */
[----:B--2---:R-:W-:-:S03]  /*14f60*/  IMAD.SHL.U32 R8, R8, 0x10, RZ ;  /* 0x0000001008087824 */ /* 0x004fc600078e00ff */
[----:B------:R-:W-:-:S07]  /*14f70*/  SHF.R.U32.HI R2, RZ, 0x3, R2 ;  /* 0x00000003ff027819 */ /* 0x000fce0000011602 */
[----:B---3--:R-:W0:Y:S01]  /*14f80*/  @P0 LDC R6, c[0x0][0x434] ;  /* 0x00010d00ff060b82 */ /* 0x008e220000000800 */
[----:B------:R-:W-:-:S04]  /*14f90*/  LOP3.LUT R8, R2, 0x70, R8, 0xf8, !PT ;  /* 0x0000007002087812 */ /* 0x000fc800078ef808 */
[----:B------:R-:W-:-:S03]  /*14fa0*/  ISETP.GT.U32.AND P1, PT, R8, 0x3f, PT ;  /* 0x0000003f0800780c */ /* 0x000fc60003f24070 */
[----:B------:R-:W1:Y:S01]  /*14fb0*/  @P0 LDC R3, c[0x0][0x438] ;  /* 0x00010e00ff030b82 */ /* 0x000e620000000800 */
[----:B------:R-:W-:-:S05]  /*14fc0*/  IMAD.IADD R4, R8, 0x1, R4 ;  /* 0x0000000108047824 */ /* 0x000fca00078e0204 */
[----:B------:R-:W-:-:S04]  /*14fd0*/  MOV R2, R4 ;  /* 0x0000000400027202 */ /* 0x000fc80000000f00 */
[----:B------:R-:W2:Y:S01]  /*14fe0*/  @!P1 LDC.64 R8, c[0x0][0x428] ;  /* 0x00010a00ff089b82 */ /* 0x000ea20000000a00 */
[----:B0-----:R-:W-:-:S05]  /*14ff0*/  @P0 IMAD.HI.U32 R6, R4, R6, RZ ;  /* 0x0000000604060227 */ /* 0x001fca00078e00ff */
[----:B-1----:R-:W-:-:S05]  /*15000*/  @P0 SHF.R.U32.HI R2, RZ, R3, R6 ;  /* 0x00000003ff020219 */ /* 0x002fca0000011606 */
[----:B------:R-:W-:-:S04]  /*15010*/  IMAD.MOV R3, RZ, RZ, -R2 ;  /* 0x000000ffff037224 */ /* 0x000fc800078e0a02 */
[----:B------:R-:W-:Y:S01]  /*15020*/  IMAD R5, R5, R3, R4 ;  /* 0x0000000305057224 */ /* 0x000fe200078e0204 */
[--C-:B------:R-:W-:Y:S01]  /*15030*/  @!P1 SHF.R.S32.HI R3, RZ, 0x1f, R2.reuse ;  /* 0x0000001fff039819 */ /* 0x100fe20000011402 */
[-C--:B--2---:R-:W-:Y:S02]  /*15040*/  @!P1 IMAD R4, R34, R8.reuse, RZ ;  /* 0x0000000822049224 */ /* 0x084fe400078e02ff */
[----:B------:R-:W-:-:S04]  /*15050*/  @!P1 IMAD.WIDE.U32 R2, R30, R8, R2 ;  /* 0x000000081e029225 */ /* 0x000fc800078e0002 */
[----:B------:R-:W-:Y:S02]  /*15060*/  @!P1 IMAD R4, R30, R9, R4 ;  /* 0x000000091e049224 */ /* 0x000fe400078e0204 */
[----:B------:R-:W0:Y:S02]  /*15070*/  @!P1 LDC.64 R8, c[0x0][0x418] ;  /* 0x00010600ff089b82 */ /* 0x000e240000000a00 */
[----:B------:R-:W-:Y:S02]  /*15080*/  @!P1 IMAD.IADD R3, R4, 0x1, R3 ;  /* 0x0000000104039824 */ /* 0x000fe400078e0203 */
[----:B------:R-:W-:Y:S01]  /*15090*/  IMAD.MOV.U32 R4, RZ, RZ, RZ ;  /* 0x000000ffff047224 */ /* 0x000fe200078e00ff */
[----:B0-----:R-:W-:-:S04]  /*150a0*/  @!P1 LEA R8, P0, R2, R8, 0x2 ;  /* 0x0000000802089211 */ /* 0x001fc800078010ff */
[----:B------:R-:W-:Y:S02]  /*150b0*/  @!P1 LEA.HI.X R9, R2, R9, R3, 0x2, P0 ;  /* 0x0000000902099211 */ /* 0x000fe400000f1403 */
[----:B------:R-:W-:-:S03]  /*150c0*/  ISETP.NE.AND P0, PT, R25, 0x2, PT ;  /* 0x000000021900780c */ /* 0x000fc60003f05270 */
[----:B------:R0:W5:Y:S01]  /*150d0*/  @!P1 LDG.E R4, desc[UR40][R8.64] ;  /* 0x0000002808049981 */ /* 0x000162000c1e1900 */
[----:B------:R-:W-:Y:S02]  /*150e0*/  ISETP.NE.AND P1, PT, R10, 0x3, PT ;  /* 0x000000030a00780c */ /* 0x000fe40003f25270 */
[----:B------:R-:W-:Y:S01]  /*150f0*/  SEL R2, RZ, 0x1, P0 ;  /* 0x00000001ff027807 */ /* 0x000fe20000000000 */
[----:B------:R-:W-:Y:S05]  /*15100*/  YIELD ;  /* 0x0000000000007946 */ /* 0x000fea0003800000 */
[----:B------:R-:W-:Y:S01]  /*15110*/  LOP3.LUT R26, R26, R2, RZ, 0x3c, !PT ;  /* 0x000000021a1a7212 */ /* 0x000fe200078e3cff */
[----:B------:R-:W-:Y:S01]  /*15120*/  IMAD.MOV.U32 R2, RZ, RZ, R7 ;  /* 0x000000ffff027224 */ /* 0x000fe200078e0007 */
[----:B------:R-:W-:Y:S01]  /*15130*/  SEL R25, R25, RZ, P0 ;  /* 0x000000ff19197207 */ /* 0x000fe20000000000 */
[----:B------:R-:W-:-:S03]  /*15140*/  VIADD R7, R7, 0xffffffff ;  /* 0xffffffff07077836 */ /* 0x000fc60000000000 */
[----:B------:R-:W-:Y:S01]  /*15150*/  ISETP.GT.AND P3, PT, R2, RZ, PT ;  /* 0x000000ff0200720c */ /* 0x000fe20003f64270 */
[----:B0-----:R-:W-:-:S12]  /*15160*/  @!P1 BRA `(.L_x_805) ;  /* 0x0000000000049947 */ /* 0x001fd80003800000 */
[----:B------:R-:W-:Y:S01]  /*15170*/  BPT.TRAP 0x1 ;  /* 0x000000040000795c */ /* 0x000fe20000300000 */
.L_x_805:
[----:B------:R-:W-:Y:S01]  /*15180*/  IMAD R6, R25, 0x8, R23 ;  /* 0x0000000819067824 */ /* 0x000fe200078e0217 */
[----:B------:R-:W-:Y:S01]  /*15190*/  SHF.L.U32 R17, R26, 0x1f, RZ ;  /* 0x0000001f1a117819 */ /* 0x000fe200000006ff */
[----:B------:R-:W-:Y:S01]  /*151a0*/  BSSY B1, `(.L_x_806) ;  /* 0x0000004000017945 */ /* 0x000fe20003800000 */
[----:B------:R-:W-:Y:S02]  /*151b0*/  SHF.R.S32.HI R9, RZ, 0x1f, R5 ;  /* 0x0000001fff097819 */ /* 0x000fe40000011405 */
[----:B------:R-:W0:Y:S02]  /*151c0*/  SYNCS.PHASECHK.TRANS64.TRYWAIT P0, [R6+URZ+0x28c40], R17 ;  /* 0x028c4011060075a7 */ /* 0x000e24000800017f */
[----:B0-----:R-:W-:Y:S05]  /*151d0*/  @!P0 BRA `(.L_x_807) ;  /* 0x0000003c00408947 */ /* 0x001fea0003800000 */
.L_x_921:
[----:B------:R-:W-:Y:S05]  /*151e0*/  BSYNC B1 ;  /* 0x0000000000017941 */ /* 0x000fea0003800000 */
.L_x_806:
        /* <DEDUP_REMOVED lines=19> */
[----:B------:R-:W-:-:S03]  /*15320*/  UMOV UR4, 0xffffffff ;  /* 0xffffffff00047882 */ /* 0x000fc60000000000 */
[----:B------:R-:W-:Y:S01]  /*15330*/  LEA.HI.X R27, R2, UR5, R8, 0x1, P0 ;  /* 0x00000005021b7c11 */ /* 0x000fe200080f0c08 */
[----:B------:R-:W-:Y:S01]  /*15340*/  IMAD R8, R25, 0x1000, R35 ;  /* 0x0000100019087824 */ /* 0x000fe200078e0223 */
[----:B------:R-:W-:Y:S07]  /*15350*/  BRA.DIV UR4, `(.L_x_808) ;  /* 0x0000003a04f47947 */ /* 0x000fee000b800000 */
        /* <DEDUP_REMOVED lines=19> */
.L_x_931:
        /* <DEDUP_REMOVED lines=8> */
.L_x_809:
[----:B------:R-:W-:Y:S02]  /*15510*/  PLOP3.LUT P1, PT, P1, P0, PT, 0xa2, 0x0 ;  /* 0x000000000000781c */ /* 0x000fe40000f21472 */
[----:B------:R-:W-:-:S08]  /*15520*/  @P0 R2UR P1, UR4, R6 ;  /* 0x00000000060402ca */ /* 0x000fd00000020000 */
[----:B------:R-:W-:-:S05]  /*15530*/  @P0 PLOP3.LUT P0, PT, P1, PT, PT, 0x80, 0x0 ;  /* 0x000000000000081c */ /* 0x000fca0000f0f070 */
[----:B------:R-:W-:Y:S01]  /*15540*/  @!P1 SYNCS.ARRIVE.TRANS64.RED.A0T1 RZ, [UR4+0x28c30], RZ ;  /* 0x028c30ffffff99a7 */ /* 0x000fe20008200404 */
[----:B------:R-:W-:Y:S07]  /*15550*/  @!P1 ARRIVES.LDGSTSBAR.64.TRANSCNT [UR4+0x28c30] ;  /* 0x028c3000ff0099b0 */ /* 0x000fee0008000a84 */
[----:B------:R-:W-:Y:S05]  /*15560*/  @P0 BRA.U.ANY `(.L_x_809) ;  /* 0xfffffffd00e80947 */ /* 0x000fea000393ffff */
[----:B------:R-:W-:Y:S01]  /*15570*/  NOP ;  /* 0x0000000000007918 */ /* 0x000fe20000000000 */
[----:B--2---:R-:W-:-:S04]  /*15580*/  LOP3.LUT R2, R37, 0x2, RZ, 0xfc, !PT ;  /* 0x0000000225027812 */ /* 0x004fc800078efcff */
[----:B------:R-:W-:-:S13]  /*15590*/  ISETP.NE.AND P2, PT, R2, 0x3, PT ;  /* 0x000000030200780c */ /* 0x000fda0003f45270 */
[----:B------:R-:W-:Y:S05]  /*155a0*/  @!P2 BRA `(.L_x_810) ;  /* 0x000000000004a947 */ /* 0x000fea0003800000 */
[----:B------:R-:W-:Y:S01]  /*155b0*/  BPT.TRAP 0x1 ;  /* 0x000000040000795c */ /* 0x000fe20000300000 */
.L_x_810:
[----:B------:R2:W-:Y:S01]  /*155c0*/  SYNCS.ARRIVE.TRANS64.A1T0 RZ, [R6+URZ+0x28c30], RZ ;  /* 0x028c30ff06ff79a7 */ /* 0x0005e2000810003f */
[----:B------:R-:W-:Y:S05]  /*155d0*/  @!P2 BRA `(.L_x_811) ;  /* 0x000000000004a947 */ /* 0x000fea0003800000 */
[----:B------:R-:W-:Y:S01]  /*155e0*/  BPT.TRAP 0x1 ;  /* 0x000000040000795c */ /* 0x000fe20000300000 */
.L_x_811:
[----:B------:R-:W3:Y:S01]  /*155f0*/  SYNCS.PHASECHK.TRANS64.TRYWAIT P0, [R6+URZ+0x28c60], R17 ;  /* 0x028c6011060075a7 */ /* 0x000ee2000800017f */
[----:B------:R-:W-:Y:S04]  /*15600*/  BSSY B1, `(.L_x_812) ;  /* 0x0000002000017945 */ /* 0x000fe80003800000 */
[----:B---3--:R-:W-:Y:S05]  /*15610*/  @!P0 BRA `(.L_x_813) ;  /* 0x0000003c00608947 */ /* 0x008fea0003800000 */
.L_x_932:
[----:B------:R-:W-:Y:S05]  /*15620*/  BSYNC B1 ;  /* 0x0000000000017941 */ /* 0x000fea0003800000 */
.L_x_812:
        /* <DEDUP_REMOVED lines=14> */
[----:B------:R-:W-:Y:S02]  /*15710*/  IADD3 R3, R3, R10, RZ ;  /* 0x0000000a03037210 */ /* 0x000fe40007ffe0ff */
        /* <DEDUP_REMOVED lines=66> */
.L_x_942:
        /* <DEDUP_REMOVED lines=25> */
.L_x_815:
        /* <DEDUP_REMOVED lines=11> */
.L_x_816:
[----:B------:R3:W-:Y:S01]  /*15d80*/  SYNCS.ARRIVE.TRANS64.A1T0 RZ, [R6+URZ+0x28c50], RZ ;  /* 0x028c50ff06ff79a7 */ /* 0x0007e2000810003f */
[----:B------:R-:W-:Y:S05]  /*15d90*/  @P3 BRA `(.L_x_817) ;  /* 0xfffffff000503947 */ /* 0x000fea000383ffff */
.L_x_804:
[----:B------:R-:W-:Y:S05]  /*15da0*/  BSYNC B0 ;  /* 0x0000000000007941 */ /* 0x000fea0003800000 */
.L_x_803:
        /* <DEDUP_REMOVED lines=9> */
[----:B0-----:R-:W0:Y:S01]  /*15e40*/  S2R R5, SR_LANEID ;  /* 0x0000000000057919 */ /* 0x001e220000000000 */
[----:B------:R-:W-:Y:S01]  /*15e50*/  VOTEU.ANY UR4, UPT, PT ;  /* 0x0000000000047886 */ /* 0x000fe200038e0100 */
[----:B------:R-:W4:Y:S01]  /*15e60*/  LDC.64 R2, c[0x0][0xc60] ;  /* 0x00031800ff027b82 */ /* 0x000f220000000a00 */
[----:B------:R-:W0:Y:S02]  /*15e70*/  FLO.U32 R0, UR4 ;  /* 0x0000000400007d00 */ /* 0x000e2400080e0000 */
[----:B0-----:R-:W-:-:S06]  /*15e80*/  ISETP.EQ.U32.AND P1, PT, R0, R5, PT ;  /* 0x000000050000720c */ /* 0x001fcc0003f22070 */
[----:B------:R-:W4:Y:S07]  /*15e90*/  POPC R5, UR4 ;  /* 0x0000000400057d09 */ /* 0x000f2e0008000000 */
[----:B----4-:R-:W4:Y:S01]  /*15ea0*/  @P1 ATOMG.E.ADD.STRONG.GPU PT, R3, desc[UR40][R2.64], R5 ;  /* 0x00000005020319a8 */ /* 0x010f2200081ee1e8 */
[----:B------:R-:W0:Y:S02]  /*15eb0*/  S2R R4, SR_LTMASK ;  /* 0x0000000000047919 */ /* 0x000e240000003900 */
[----:B0-----:R-:W-:-:S04]  /*15ec0*/  LOP3.LUT R4, R4, UR4, RZ, 0xc0, !PT ;  /* 0x0000000404047c12 */ /* 0x001fc8000f8ec0ff */
[----:B------:R-:W0:Y:S01]  /*15ed0*/  POPC R7, R4 ;  /* 0x0000000400077309 */ /* 0x000e220000000000 */
[----:B----4-:R-:W0:Y:S02]  /*15ee0*/  SHFL.IDX PT, R0, R3, R0, 0x1f ;  /* 0x00001f0003007589 */ /* 0x010e2400000e0000 */
[----:B0-----:R-:W-:-:S07]  /*15ef0*/  IADD3 R16, R0, UR36, R7 ;  /* 0x0000002400107c10 */ /* 0x001fce000fffe007 */
.L_x_819:
[----:B------:R-:W-:Y:S05]  /*15f00*/  BSYNC B0 ;  /* 0x0000000000007941 */ /* 0x000fea0003800000 */
.L_x_818:
[----:B------:R-:W-:-:S07]  /*15f10*/  SEL R25, R25, RZ, P0 ;  /* 0x000000ff19197207 */ /* 0x000fce0000000000 */
.L_x_778:
[----:B------:R-:W-:Y:S05]  /*15f20*/  BSYNC B7 ;  /* 0x0000000000077941 */ /* 0x000fea0003800000 */
.L_x_776:
[----:B------:R-:W-:-:S13]  /*15f30*/  LOP3.LUT P0, RZ, R22, 0x1000, RZ, 0xc0, !PT ;  /* 0x0000100016ff7812 */ /* 0x000fda000780c0ff */
[----:B------:R-:W-:Y:S05]  /*15f40*/  @!P0 BRA `(.L_x_820) ;  /* 0x0000000000248947 */ /* 0x000fea0003800000 */
[----:B------:R-:W-:Y:S05]  /*15f50*/  WARPSYNC.ALL ;  /* 0x0000000000007948 */ /* 0x000fea0003800000 */
[----:B------:R-:W4:Y:S08]  /*15f60*/  S2UR UR5, SR_CgaCtaId ;  /* 0x00000000000579c3 */ /* 0x000f300000008800 */
[----:B------:R-:W-:Y:S06]  /*15f70*/  BAR.SYNC.DEFER_BLOCKING 0x5, 0x180 ;  /* 0x0146000000007b1d */ /* 0x000fec0000010000 */
[----:B------:R-:W-:-:S02]  /*15f80*/  UMOV UR4, 0x400 ;  /* 0x0000040000047882 */ /* 0x000fc40000000000 */
[----:B----4-:R-:W-:-:S06]  /*15f90*/  ULEA UR4, UR5, UR4, 0x18 ;  /* 0x0000000405047291 */ /* 0x010fcc000f8ec03f */
[----:B-1----:R-:W-:-:S05]  /*15fa0*/  MOV R23, UR4 ;  /* 0x0000000400177c02 */ /* 0x002fca0008000f00 */
[----:B------:R1:W4:Y:S01]  /*15fb0*/  LDS.128 R16, [R23+0x28cd0] ;  /* 0x028cd00017107984 */ /* 0x0003220000000c00 */
[----:B------:R-:W-:Y:S06]  /*15fc0*/  BAR.ARV 0x4, 0x180 ;  /* 0x0106000000007b1d */ /* 0x000fec0000002000 */
[----:B------:R-:W-:Y:S05]  /*15fd0*/  BRA `(.L_x_821) ;  /* 0x0000000800407947 */ /* 0x000fea0003800000 */
.L_x_820:
[----:B0-----:R-:W0:Y:S01]  /*15fe0*/  S2R R8, SR_TID.X ;  /* 0x0000000000087919 */ /* 0x001e220000002100 */
[----:B------:R-:W-:Y:S01]  /*15ff0*/  UMOV UR4, 0xffffffff ;  /* 0xffffffff00047882 */ /* 0x000fe20000000000 */
[----:B0-----:R-:W-:-:S04]  /*16000*/  LOP3.LUT R8, R8, 0x1f, RZ, 0xc0, !PT ;  /* 0x0000001f08087812 */ /* 0x001fc800078ec0ff */
[----:B------:R-:W-:Y:S01]  /*16010*/  ISETP.NE.AND P0, PT, R8, 0x1f, PT ;  /* 0x0000001f0800780c */ /* 0x000fe20003f05270 */
[----:B------:R-:W-:-:S12]  /*16020*/  BRA.DIV UR4, `(.L_x_822) ;  /* 0x0000003a04cc7947 */ /* 0x000fd8000b800000 */
[----:B------:R-:W-:Y:S01]  /*16030*/  IMAD.IADD R5, R19, 0x1, R8 ;  /* 0x0000000113057824 */ /* 0x000fe200078e0208 */
[----:B------:R-:W-:-:S04]  /*16040*/  ULDC UR4, c[0x0][0xc3c] ;  /* 0x00030f0000047ab9 */ /* 0x000fc80000000800 */
[----:B------:R-:W-:-:S13]  /*16050*/  ISETP.GE.OR P1, PT, R5, UR4, !P0 ;  /* 0x0000000405007c0c */ /* 0x000fda000c726670 */
[----:B-1----:R-:W0:Y:S02]  /*16060*/  @!P1 LDC.64 R2, c[0x0][0xc80] ;  /* 0x00032000ff029b82 */ /* 0x002e240000000a00 */
[----:B0-----:R-:W-:-:S06]  /*16070*/  @!P1 IMAD.WIDE R2, R5, 0x4, R2 ;  /* 0x0000000405029825 */ /* 0x001fcc00078e0202 */
[----:B------:R0:W4:Y:S01]  /*16080*/  @!P1 LDG.E R3, desc[UR40][R2.64] ;  /* 0x0000002802039981 */ /* 0x000122000c1e1900 */
[C---:B------:R-:W-:Y:S02]  /*16090*/  ISETP.GE.U32.AND P2, PT, R8.reuse, 0x2, PT ;  /* 0x000000020800780c */ /* 0x040fe40003f46070 */
[C---:B------:R-:W-:Y:S01]  /*160a0*/  ISETP.GE.U32.AND P3, PT, R8.reuse, 0x4, PT ;  /* 0x000000040800780c */ /* 0x040fe20003f66070 */
[----:B------:R-:W-:Y:S01]  /*160b0*/  SHFL.IDX PT, R0, R16, RZ, 0x1f ;  /* 0x00001fff10007589 */ /* 0x000fe200000e0000 */
[C---:B------:R-:W-:Y:S02]  /*160c0*/  ISETP.GE.U32.AND P4, PT, R8.reuse, 0x8, PT ;  /* 0x000000080800780c */ /* 0x040fe40003f86070 */
[C---:B------:R-:W-:Y:S01]  /*160d0*/  ISETP.GE.U32.AND P5, PT, R8.reuse, 0x10, PT ;  /* 0x000000100800780c */ /* 0x040fe20003fa6070 */
[----:B------:R-:W-:Y:S01]  /*160e0*/  SHFL.IDX PT, R4, R16, 0x1, 0x1f ;  /* 0x00201f0010047f89 */ /* 0x000fe200000e0000 */
[----:B0-----:R-:W-:Y:S02]  /*160f0*/  IMAD.MOV.U32 R2, RZ, RZ, RZ ;  /* 0x000000ffff027224 */ /* 0x001fe400078e00ff */
[----:B----4-:R-:W-:Y:S01]  /*16100*/  @!P1 IMAD.MOV.U32 R2, RZ, RZ, R3 ;  /* 0x000000ffff029224 */ /* 0x010fe200078e0003 */
[----:B------:R-:W-:-:S04]  /*16110*/  ISETP.NE.AND P1, PT, R8, RZ, PT ;  /* 0x000000ff0800720c */ /* 0x000fc80003f25270 */
[----:B------:R-:W0:Y:S02]  /*16120*/  SHFL.UP PT, R14, R2, 0x1, RZ ;  /* 0x04200000020e7989 */ /* 0x000e2400000e00ff */
[----:B0-----:R-:W-:-:S05]  /*16130*/  SEL R5, R14, RZ, P1 ;  /* 0x000000ff0e057207 */ /* 0x001fca0000800000 */
[----:B------:R-:W-:-:S05]  /*16140*/  IMAD.IADD R5, R2, 0x1, R5 ;  /* 0x0000000102057824 */ /* 0x000fca00078e0205 */
        /* <DEDUP_REMOVED lines=12> */
[----:B------:R0:W1:Y:S02]  /*16210*/  SHFL.IDX PT, R14, R3, 0x1f, 0x1f ;  /* 0x03e01f00030e7f89 */ /* 0x00006400000e0000 */
.L_x_952:
[----:B------:R-:W-:Y:S02]  /*16220*/  ULDC UR4, c[0x0][0xc38] ;  /* 0x00030e0000047ab9 */ /* 0x000fe40000000800 */
[----:B------:R-:W-:-:S04]  /*16230*/  IMAD.U32 R16, RZ, RZ, UR4 ;  /* 0x00000004ff107e24 */ /* 0x000fc8000f8e00ff */
[----:B-1----:R-:W-:-:S04]  /*16240*/  IMAD R5, R14, R16, RZ ;  /* 0x000000100e057224 */ /* 0x002fc800078e02ff */
[----:B------:R-:W-:-:S05]  /*16250*/  IMAD.IADD R4, R4, 0x1, R5 ;  /* 0x0000000104047824 */ /* 0x000fca00078e0205 */
[----:B------:R-:W-:-:S13]  /*16260*/  ISETP.GT.AND P6, PT, R4, R0, PT ;  /* 0x000000000400720c */ /* 0x000fda0003fc4270 */
[----:B------:R-:W-:Y:S05]  /*16270*/  @P6 BRA `(.L_x_823) ;  /* 0x00000000009c6947 */ /* 0x000fea0003800000 */
.L_x_828:
[----:B------:R-:W1:Y:S01]  /*16280*/  LDC R6, c[0x0][0xc3c] ;  /* 0x00030f00ff067b82 */ /* 0x000e620000000800 */
[----:B------:R-:W-:-:S05]  /*16290*/  VIADD R19, R19, 0x1f ;  /* 0x0000001f13137836 */ /* 0x000fca0000000000 */
[----:B-1----:R-:W-:-:S13]  /*162a0*/  ISETP.GE.AND P6, PT, R19, R6, PT ;  /* 0x000000061300720c */ /* 0x002fda0003fc6270 */
[----:B------:R-:W-:Y:S05]  /*162b0*/  @P6 BRA `(.L_x_824) ;  /* 0x0000000400446947 */ /* 0x000fea0003800000 */
[----:B------:R-:W1:Y:S01]  /*162c0*/  S2R R2, SR_TID.X ;  /* 0x0000000000027919 */ /* 0x000e620000002100 */
[----:B------:R-:W-:Y:S01]  /*162d0*/  BSSY B0, `(.L_x_825) ;  /* 0x0000009000007945 */ /* 0x000fe20003800000 */
[----:B-1----:R-:W-:-:S05]  /*162e0*/  LOP3.LUT R2, R2, 0x1f, RZ, 0xc0, !PT ;  /* 0x0000001f02027812 */ /* 0x002fca00078ec0ff */
[----:B------:R-:W-:Y:S02]  /*162f0*/  IMAD.IADD R5, R19, 0x1, R2 ;  /* 0x0000000113057824 */ /* 0x000fe400078e0202 */
[----:B------:R-:W-:-:S03]  /*16300*/  IMAD.MOV.U32 R2, RZ, RZ, RZ ;  /* 0x000000ffff027224 */ /* 0x000fc600078e00ff */
[----:B------:R-:W-:-:S13]  /*16310*/  ISETP.GE.OR P6, PT, R5, R6, !P0 ;  /* 0x000000060500720c */ /* 0x000fda00047c6670 */
[----:B------:R-:W-:Y:S05]  /*16320*/  @P6 BRA `(.L_x_826) ;  /* 0x00000000000c6947 */ /* 0x000fea0003800000 */
[----:B0-----:R-:W0:Y:S02]  /*16330*/  LDC.64 R2, c[0x0][0xc80] ;  /* 0x00032000ff027b82 */ /* 0x001e240000000a00 */
[----:B0-----:R-:W-:-:S06]  /*16340*/  IMAD.WIDE R2, R5, 0x4, R2 ;  /* 0x0000000405027825 */ /* 0x001fcc00078e0202 */
[----:B------:R1:W5:Y:S02]  /*16350*/  LDG.E R2, desc[UR40][R2.64] ;  /* 0x0000002802027981 */ /* 0x000364000c1e1900 */
.L_x_826:
[----:B------:R-:W-:Y:S05]  /*16360*/  BSYNC B0 ;  /* 0x0000000000007941 */ /* 0x000fea0003800000 */
.L_x_825:
[----:B------:R-:W-:-:S03]  /*16370*/  UMOV UR4, 0xffffffff ;  /* 0xffffffff00047882 */ /* 0x000fc60000000000 */
[----:B------:R-:W-:Y:S05]  /*16380*/  BRA.DIV UR4, `(.L_x_827) ;  /* 0x0000003e04187947 */ /* 0x000fea000b800000 */
[----:B-----5:R-:W2:Y:S02]  /*16390*/  SHFL.UP PT, R14, R2, 0x1, RZ ;  /* 0x04200000020e7989 */ /* 0x020ea400000e00ff */
[----:B--2---:R-:W-:-:S05]  /*163a0*/  SEL R13, R14, RZ, P1 ;  /* 0x000000ff0e0d7207 */ /* 0x004fca0000800000 */
[----:B------:R-:W-:-:S05]  /*163b0*/  IMAD.IADD R13, R2, 0x1, R13 ;  /* 0x00000001020d7824 */ /* 0x000fca00078e020d */
[----:B------:R-:W2:Y:S02]  /*163c0*/  SHFL.UP PT, R14, R13, 0x2, RZ ;  /* 0x044000000d0e7989 */ /* 0x000ea400000e00ff */
[----:B--2---:R-:W-:-:S05]  /*163d0*/  SEL R14, R14, RZ, P2 ;  /* 0x000000ff0e0e7207 */ /* 0x004fca0001000000 */
[----:B01----:R-:W-:-:S05]  /*163e0*/  IMAD.IADD R3, R13, 0x1, R14 ;  /* 0x000000010d037824 */ /* 0x003fca00078e020e */
        /* <DEDUP_REMOVED lines=9> */
[----:B------:R0:W1:Y:S02]  /*16480*/  SHFL.IDX PT, R14, R3, 0x1f, 0x1f ;  /* 0x03e01f00030e7f89 */ /* 0x00006400000e0000 */
.L_x_960:
[----:B------:R-:W-:Y:S02]  /*16490*/  ULDC UR4, c[0x0][0xc38] ;  /* 0x00030e0000047ab9 */ /* 0x000fe40000000800 */
[----:B------:R-:W-:-:S04]  /*164a0*/  IMAD.U32 R16, RZ, RZ, UR4 ;  /* 0x00000004ff107e24 */ /* 0x000fc8000f8e00ff */
[----:B-1----:R-:W-:-:S04]  /*164b0*/  IMAD R5, R14, R16, RZ ;  /* 0x000000100e057224 */ /* 0x002fc800078e02ff */
[----:B------:R-:W-:-:S05]  /*164c0*/  IMAD.IADD R4, R5, 0x1, R4 ;  /* 0x0000000105047824 */ /* 0x000fca00078e0204 */
[----:B------:R-:W-:-:S13]  /*164d0*/  ISETP.GT.AND P6, PT, R4, R0, PT ;  /* 0x000000000400720c */ /* 0x000fda0003fc4270 */
[----:B------:R-:W-:Y:S05]  /*164e0*/  @!P6 BRA `(.L_x_828) ;  /* 0xfffffffc0064e947 */ /* 0x000fea000383ffff */
.L_x_823:
[----:B------:R-:W-:Y:S01]  /*164f0*/  IMAD.IADD R5, R4, 0x1, -R5 ;  /* 0x0000000104057824 */ /* 0x000fe200078e0a05 */
[----:B------:R-:W-:-:S03]  /*16500*/  UMOV UR4, 0xffffffff ;  /* 0xffffffff00047882 */ /* 0x000fc60000000000 */
[----:B------:R-:W-:-:S05]  /*16510*/  IMAD R7, R3, R16, R5 ;  /* 0x0000001003077224 */ /* 0x000fca00078e0205 */
[----:B------:R-:W-:Y:S01]  /*16520*/  ISETP.GT.AND P6, PT, R7, R0, PT ;  /* 0x000000000700720c */ /* 0x000fe20003fc4270 */
[----:B------:R-:W-:-:S12]  /*16530*/  BRA.DIV UR4, `(.L_x_829) ;  /* 0x0000003e04687947 */ /* 0x000fd8000b800000 */
[----:B------:R-:W-:-:S04]  /*16540*/  VOTE.ANY R6, PT, !P6 ;  /* 0x0000000000067806 */ /* 0x000fc800070e0100 */
[----:B------:R-:W1:Y:S02]  /*16550*/  POPC R4, R6 ;  /* 0x0000000600047309 */ /* 0x000e640000000000 */
[----:B-1----:R1:W2:Y:S02]  /*16560*/  SHFL.IDX PT, R17, R2, R4, 0x1f ;  /* 0x00001f0402117589 */ /* 0x0022a400000e0000 */
.L_x_964:
[----:B------:R-:W-:Y:S01]  /*16570*/  ISETP.NE.AND P0, PT, R6, RZ, PT ;  /* 0x000000ff0600720c */ /* 0x000fe20003f05270 */
[----:B------:R-:W-:-:S12]  /*16580*/  IMAD.MOV.U32 R14, RZ, RZ, RZ ;  /* 0x000000ffff0e7224 */ /* 0x000fd800078e00ff */
[----:B------:R-:W-:Y:S05]  /*16590*/  @!P0 BRA `(.L_x_830) ;  /* 0x0000000000108947 */ /* 0x000fea0003800000 */
[----:B------:R-:W-:Y:S01]  /*165a0*/  UMOV UR4, 0xffffffff ;  /* 0xffffffff00047882 */ /* 0x000fe20000000000 */
[----:B------:R-:W-:Y:S02]  /*165b0*/  VIADD R12, R4, 0xffffffff ;  /* 0xffffffff040c7836 */ /* 0x000fe40000000000 */
[----:B------:R-:W-:Y:S05]  /*165c0*/  BRA.DIV UR4, `(.L_x_831) ;  /* 0x0000003e048c7947 */ /* 0x000fea000b800000 */
[----:B------:R3:W4:Y:S02]  /*165d0*/  SHFL.IDX PT, R14, R3, R12, 0x1f ;  /* 0x00001f0c030e7589 */ /* 0x00072400000e0000 */
.L_x_830:
[----:B--2---:R-:W-:Y:S01]  /*165e0*/  IABS R6, R17 ;  /* 0x0000001100067213 */ /* 0x004fe20000000000 */
[----:B----4-:R-:W-:Y:S02]  /*165f0*/  IMAD R16, R14, R16, R5 ;  /* 0x000000100e107224 */ /* 0x010fe400078e0205 */
[----:B------:R-:W-:Y:S01]  /*16600*/  IMAD.IADD R19, R4, 0x1, R19 ;  /* 0x0000000104137824 */ /* 0x000fe200078e0213 */
[----:B------:R-:W2:Y:S01]  /*16610*/  I2F.RP R7, R6 ;  /* 0x0000000600077306 */ /* 0x000ea20000209400 */
[----:B------:R-:W-:-:S07]  /*16620*/  IMAD.IADD R0, R0, 0x1, -R16 ;  /* 0x0000000100007824 */ /* 0x000fce00078e0a10 */
[----:B--2---:R-:W1:Y:S02]  /*16630*/  MUFU.RCP R7, R7 ;  /* 0x0000000700077308 */ /* 0x004e640000001000 */
[----:B-1----:R-:W-:-:S06]  /*16640*/  IADD3 R2, R7, 0xffffffe, RZ ;  /* 0x0ffffffe07027810 */ /* 0x002fcc0007ffe0ff */
[----:B0--3--:R0:W1:Y:S02]  /*16650*/  F2I.FTZ.U32.TRUNC.NTZ R3, R2 ;  /* 0x0000000200037305 */ /* 0x009064000021f000 */
[----:B0-----:R-:W-:Y:S02]  /*16660*/  IMAD.MOV.U32 R2, RZ, RZ, RZ ;  /* 0x000000ffff027224 */ /* 0x001fe400078e00ff */
[----:B-1----:R-:W-:-:S04]  /*16670*/  IMAD.MOV R5, RZ, RZ, -R3 ;  /* 0x000000ffff057224 */ /* 0x002fc800078e0a03 */
[----:B------:R-:W-:-:S04]  /*16680*/  IMAD R5, R5, R6, RZ ;  /* 0x0000000605057224 */ /* 0x000fc800078e02ff */
[----:B------:R-:W-:Y:S01]  /*16690*/  IMAD.HI.U32 R3, R3, R5, R2 ;  /* 0x0000000503037227 */ /* 0x000fe200078e0002 */
[----:B------:R-:W-:Y:S02]  /*166a0*/  IABS R5, R17 ;  /* 0x0000001100057213 */ /* 0x000fe40000000000 */
[----:B------:R-:W-:-:S03]  /*166b0*/  IABS R2, R0 ;  /* 0x0000000000027213 */ /* 0x000fc60000000000 */
        /* <DEDUP_REMOVED lines=10> */
[----:B------:R-:W-:-:S05]  /*16760*/  @P0 VIADD R3, R3, 0x1 ;  /* 0x0000000103030836 */ /* 0x000fca0000000000 */
[----:B------:R-:W-:Y:S02]  /*16770*/  @!P2 IADD3 R3, -R3, RZ, RZ ;  /* 0x000000ff0303a210 */ /* 0x000fe40007ffe1ff */
[----:B------:R-:W-:-:S05]  /*16780*/  @!P1 LOP3.LUT R3, RZ, R17, RZ, 0x33, !PT ;  /* 0x00000011ff039212 */ /* 0x000fca00078e33ff */
[--C-:B------:R-:W-:Y:S02]  /*16790*/  IMAD.MOV R2, RZ, RZ, -R3.reuse ;  /* 0x000000ffff027224 */ /* 0x100fe400078e0a03 */
[----:B------:R-:W-:Y:S02]  /*167a0*/  IMAD.MOV.U32 R18, RZ, RZ, R3 ;  /* 0x000000ffff127224 */ /* 0x000fe400078e0003 */
[----:B------:R-:W-:Y:S01]  /*167b0*/  IMAD R17, R17, R2, R0 ;  /* 0x0000000211117224 */ /* 0x000fe200078e0200 */
[----:B------:R-:W-:Y:S06]  /*167c0*/  BRA `(.L_x_832) ;  /* 0x00000000001c7947 */ /* 0x000fec0003800000 */
.L_x_824:
[----:B------:R-:W-:Y:S01]  /*167d0*/  UMOV UR4, URZ ;  /* 0x0000003f00047c82 */ /* 0x000fe20008000000 */
[----:B------:R-:W-:Y:S01]  /*167e0*/  UMOV UR5, URZ ;  /* 0x0000003f00057c82 */ /* 0x000fe20008000000 */
[----:B------:R-:W-:Y:S01]  /*167f0*/  ULDC UR6, c[0x0][0xc3c] ;  /* 0x00030f0000067ab9 */ /* 0x000fe20000000800 */
[----:B------:R-:W-:Y:S02]  /*16800*/  IMAD.MOV.U32 R16, RZ, RZ, R0 ;  /* 0x000000ffff107224 */ /* 0x000fe400078e0000 */
[----:B------:R-:W-:Y:S02]  /*16810*/  IMAD.U32 R17, RZ, RZ, UR4 ;  /* 0x00000004ff117e24 */ /* 0x000fe4000f8e00ff */
[----:B------:R-:W-:Y:S02]  /*16820*/  IMAD.U32 R18, RZ, RZ, UR5 ;  /* 0x00000005ff127e24 */ /* 0x000fe4000f8e00ff */
[----:B------:R-:W-:-:S07]  /*16830*/  IMAD.U32 R19, RZ, RZ, UR6 ;  /* 0x00000006ff137e24 */ /* 0x000fce000f8e00ff */
.L_x_832:
[----:B------:R-:W1:Y:S01]  /*16840*/  S2R R0, SR_TID.X ;  /* 0x0000000000007919 */ /* 0x000e620000002100 */
[----:B------:R-:W-:Y:S05]  /*16850*/  WARPSYNC.ALL ;  /* 0x0000000000007948 */ /* 0x000fea0003800000 */
[----:B------:R-:W-:Y:S01]  /*16860*/  BAR.SYNC.DEFER_BLOCKING 0x4, 0x180 ;  /* 0x0106000000007b1d */ /* 0x000fe20000010000 */
[----:B-1----:R-:W-:-:S04]  /*16870*/  LOP3.LUT R0, R0, 0x1f, RZ, 0xc0, !PT ;  /* 0x0000001f00007812 */ /* 0x002fc800078ec0ff */
[----:B------:R-:W-:-:S13]  /*16880*/  ISETP.NE.AND P0, PT, R0, RZ, PT ;  /* 0x000000ff0000720c */ /* 0x000fda0003f05270 */
[----:B0-----:R-:W0:Y:S01]  /*16890*/  @!P0 S2R R3, SR_CgaCtaId ;  /* 0x0000000000038919 */ /* 0x001e220000008800 */
[----:B------:R-:W-:-:S04]  /*168a0*/  @!P0 MOV R0, 0x400 ;  /* 0x0000040000008802 */ /* 0x000fc80000000f00 */
[----:B0-----:R-:W-:-:S05]  /*168b0*/  @!P0 LEA R23, R3, R0, 0x18 ;  /* 0x0000000003178211 */ /* 0x001fca00078ec0ff */
[----:B------:R0:W-:Y:S01]  /*168c0*/  @!P0 STS.128 [R23+0x28cd0], R16 ;  /* 0x028cd01017008388 */ /* 0x0001e20000000c00 */
[----:B------:R-:W-:Y:S06]  /*168d0*/  BAR.ARV 0x5, 0x180 ;  /* 0x0146000000007b1d */ /* 0x000fec0000002000 */
.L_x_821:
[----:B------:R-:W-:Y:S02]  /*168e0*/  ULDC UR4, c[0x0][0xc3c] ;  /* 0x00030f0000047ab9 */ /* 0x000fe40000000800 */
[----:B----4-:R-:W-:-:S13]  /*168f0*/  ISETP.GE.AND P0, PT, R19, UR4, PT ;  /* 0x0000000413007c0c */ /* 0x010fda000bf06270 */
[----:B------:R-:W-:Y:S05]  /*16900*/  @!P0 BRA `(.L_x_833) ;  /* 0xffffff9c00ac8947 */ /* 0x000fea000383ffff */
[----:B------:R-:W-:Y:S05]  /*16910*/  BSYNC B8 ;  /* 0x0000000000087941 */ /* 0x000fea0003800000 */
.L_x_726:
[----:B------:R-:W4:Y:S01]  /*16920*/  LDL.LU R0, [R1+0x1c] ;  /* 0x00001c0001007983 */ /* 0x000f220000300800 */
[----:B------:R-:W-:Y:S01]  /*16930*/  BSSY B0, `(.L_x_834) ;  /* 0x000000b000007945 */ /* 0x000fe20003800000 */
[----:B0-----:R-:W0:Y:S01]  /*16940*/  S2R R5, SR_CgaCtaId ;  /* 0x0000000000057919 */ /* 0x001e220000008800 */
[----:B----4-:R-:W-:-:S04]  /*16950*/  IADD3 R0, R0, 0x1, RZ ;  /* 0x0000000100007810 */ /* 0x010fc80007ffe0ff */
[----:B-1----:R-:W-:-:S04]  /*16960*/  LEA.HI R2, R0, R0, RZ, 0x1 ;  /* 0x0000000000027211 */ /* 0x002fc800078f08ff */
[----:B------:R-:W-:Y:S02]  /*16970*/  LOP3.LUT R3, R2, 0xfffffffe, RZ, 0xc0, !PT ;  /* 0xfffffffe02037812 */ /* 0x000fe400078ec0ff */
[----:B------:R-:W-:-:S03]  /*16980*/  MOV R2, 0x400 ;  /* 0x0000040000027802 */ /* 0x000fc60000000f00 */
[----:B------:R-:W-:Y:S01]  /*16990*/  IMAD.IADD R0, R0, 0x1, -R3 ;  /* 0x0000000100007824 */ /* 0x000fe200078e0a03 */
[----:B0-----:R-:W-:-:S04]  /*169a0*/  LEA R4, R5, R2, 0x18 ;  /* 0x0000000205047211 */ /* 0x001fc800078ec0ff */
[----:B------:R-:W-:-:S04]  /*169b0*/  SHF.L.U32 R0, R0, 0x1f, RZ ;  /* 0x0000001f00007819 */ /* 0x000fc800000006ff */
[----:B------:R-:W0:Y:S02]  /*169c0*/  SYNCS.PHASECHK.TRANS64.TRYWAIT P0, [R4+URZ+0x28c20], R0 ;  /* 0x028c2000040075a7 */ /* 0x000e24000800017f */
[----:B0-----:R-:W-:Y:S05]  /*169d0*/  @!P0 BRA `(.L_x_835) ;  /* 0x0000003800ac8947 */ /* 0x001fea0003800000 */
.L_x_967:
[----:B------:R-:W-:Y:S05]  /*169e0*/  BSYNC B0 ;  /* 0x0000000000007941 */ /* 0x000fea0003800000 */
.L_x_834:
[----:B------:R-:W-:-:S03]  /*169f0*/  UMOV UR4, 0xffffffff ;  /* 0xffffffff00047882 */ /* 0x000fc60000000000 */
[----:B------:R-:W-:Y:S05]  /*16a00*/  BRA.DIV UR4, `(.L_x_836) ;  /* 0x0000003a04b47947 */ /* 0x000fea000b800000 */
[----:B0-----:R-:W0:Y:S02]  /*16a10*/  S2R R0, SR_TID.X ;  /* 0x0000000000007919 */ /* 0x001e240000002100 */
[----:B0-----:R-:W-:-:S04]  /*16a20*/  SHF.R.U32.HI R0, RZ, 0x5, R0 ;  /* 0x00000005ff007819 */ /* 0x001fc80000011600 */
[----:B------:R-:W-:-:S05]  /*16a30*/  LOP3.LUT R0, R0, 0x3, RZ, 0xc0, !PT ;  /* 0x0000000300007812 */ /* 0x000fca00078ec0ff */
[----:B------:R0:W1:Y:S02]  /*16a40*/  SHFL.IDX PT, R14, R0, RZ, 0x1f ;  /* 0x00001fff000e7589 */ /* 0x00006400000e0000 */
.L_x_970:
[----:B-1----:R-:W-:-:S13]  /*16a50*/  ISETP.NE.AND P0, PT, R14, RZ, PT ;  /* 0x000000ff0e00720c */ /* 0x002fda0003f05270 */
[----:B------:R-:W-:Y:S05]  /*16a60*/  @P0 BRA `(.L_x_588) ;  /* 0x0000000000840947 */ /* 0x000fea0003800000 */
[----:B------:R-:W-:-:S03]  /*16a70*/  UMOV UR4, 0xffffffff ;  /* 0xffffffff00047882 */ /* 0x000fc60000000000 */
[----:B------:R-:W-:Y:S05]  /*16a80*/  BRA.DIV UR4, `(.L_x_837) ;  /* 0x0000003a04c87947 */ /* 0x000fea000b800000 */
[----:B------:R-:W-:-:S13]  /*16a90*/  ELECT P6, URZ, PT ;  /* 0x00000000003f782f */ /* 0x000fda00038c0000 */
.L_x_973:
[----:B------:R-:W-:Y:S05]  /*16aa0*/  @!P6 BRA `(.L_x_588) ;  /* 0x000000000074e947 */ /* 0x000fea0003800000 */
[----:B------:R-:W-:-:S04]  /*16ab0*/  LOP3.LUT R37, R37, 0x2, RZ, 0xfc, !PT ;  /* 0x0000000225257812 */ /* 0x000fc800078efcff */
[----:B------:R-:W-:-:S13]  /*16ac0*/  ISETP.NE.AND P0, PT, R37, 0x3, PT ;  /* 0x000000032500780c */ /* 0x000fda0003f05270 */
[----:B------:R-:W-:Y:S05]  /*16ad0*/  @!P0 BRA `(.L_x_838) ;  /* 0x0000000000048947 */ /* 0x000fea0003800000 */
[----:B------:R-:W-:Y:S01]  /*16ae0*/  BPT.TRAP 0x1 ;  /* 0x000000040000795c */ /* 0x000fe20000300000 */
.L_x_838:
[C---:B------:R-:W-:Y:S01]  /*16af0*/  IMAD R5, R25.reuse, 0x8, R4 ;  /* 0x0000000819057824 */ /* 0x040fe200078e0204 */
[----:B0-----:R-:W-:Y:S01]  /*16b00*/  SHF.L.U32 R0, R26, 0x1f, RZ ;  /* 0x0000001f1a007819 */ /* 0x001fe200000006ff */
[----:B------:R-:W-:-:S03]  /*16b10*/  VIADD R25, R25, 0x1 ;  /* 0x0000000119197836 */ /* 0x000fc60000000000 */
[----:B------:R-:W0:Y:S02]  /*16b20*/  SYNCS.PHASECHK.TRANS64.TRYWAIT P1, [R5+URZ+0x28c40], R0 ;  /* 0x028c4000050075a7 */ /* 0x000e24000802017f */
[----:B------:R-:W-:-:S04]  /*16b30*/  ISETP.NE.AND P2, PT, R25, 0x2, PT ;  /* 0x000000021900780c */ /* 0x000fc80003f45270 */
[----:B------:R-:W-:Y:S01]  /*16b40*/  SEL R3, RZ, 0x1, P2 ;  /* 0x00000001ff037807 */ /* 0x000fe20001000000 */
[----:B0-----:R-:W-:Y:S08]  /*16b50*/  @!P1 BRA `(.L_x_839) ;  /* 0x0000003800b49947 */ /* 0x001ff00003800000 */
.L_x_974:
[----:B------:R-:W-:Y:S02]  /*16b60*/  SEL R25, R25, RZ, P2 ;  /* 0x000000ff19197207 */ /* 0x000fe40001000000 */
[----:B------:R-:W-:Y:S01]  /*16b70*/  LOP3.LUT R2, R26, R3, RZ, 0x3c, !PT ;  /* 0x000000031a027212 */ /* 0x000fe200078e3cff */
[----:B------:R-:W-:Y:S06]  /*16b80*/  @!P0 BRA `(.L_x_840) ;  /* 0x0000000000048947 */ /* 0x000fec0003800000 */
[----:B------:R-:W-:Y:S01]  /*16b90*/  BPT.TRAP 0x1 ;  /* 0x000000040000795c */ /* 0x000fe20000300000 */
.L_x_840:
[----:B------:R-:W-:Y:S01]  /*16ba0*/  IMAD R25, R25, 0x8, R4 ;  /* 0x0000000819197824 */ /* 0x000fe200078e0204 */
[----:B------:R-:W-:-:S04]  /*16bb0*/  SHF.L.U32 R2, R2, 0x1f, RZ ;  /* 0x0000001f02027819 */ /* 0x000fc800000006ff */
[----:B------:R-:W1:Y:S02]  /*16bc0*/  SYNCS.PHASECHK.TRANS64.TRYWAIT P1, [R25+URZ+0x28c40], R2 ;  /* 0x028c4002190075a7 */ /* 0x000e64000802017f */
[----:B-1----:R-:W-:Y:S05]  /*16bd0*/  @!P1 BRA `(.L_x_841) ;  /* 0x0000003800a89947 */ /* 0x002fea0003800000 */
.L_x_975:
[----:B------:R-:W-:Y:S05]  /*16be0*/  @!P0 BRA `(.L_x_842) ;  /* 0x0000000000048947 */ /* 0x000fea0003800000 */
[----:B------:R-:W-:Y:S01]  /*16bf0*/  BPT.TRAP 0x1 ;  /* 0x000000040000795c */ /* 0x000fe20000300000 */
.L_x_842:
[----:B------:R-:W4:Y:S02]  /*16c00*/  SYNCS.PHASECHK.TRANS64.TRYWAIT P1, [R5+URZ+0x28c60], R0 ;  /* 0x028c6000050075a7 */ /* 0x000f24000802017f */
[----:B----4-:R-:W-:Y:S05]  /*16c10*/  @!P1 BRA `(.L_x_843) ;  /* 0x0000003800ac9947 */ /* 0x010fea0003800000 */
.L_x_976:
[----:B------:R-:W-:Y:S05]  /*16c20*/  @!P0 BRA `(.L_x_844) ;  /* 0x0000000000048947 */ /* 0x000fea0003800000 */
[----:B------:R-:W-:Y:S01]  /*16c30*/  BPT.TRAP 0x1 ;  /* 0x000000040000795c */ /* 0x000fe20000300000 */
.L_x_844:
[----:B------:R0:W0:Y:S02]  /*16c40*/  SYNCS.PHASECHK.TRANS64.TRYWAIT P0, [R25+URZ+0x28c60], R2 ;  /* 0x028c6002190075a7 */ /* 0x000024000800017f */
[----:B0-----:R-:W-:Y:S05]  /*16c50*/  @!P0 NANOSLEEP.SYNCS 0x989680 ;  /* 0x009896800000895d */ /* 0x001fea0003900000 */
[----:B------:R-:W0:Y:S02]  /*16c60*/  @!P0 SYNCS.PHASECHK.TRANS64 P0, [R25+URZ+0x28c60], R2 ;  /* 0x028c6002190085a7 */ /* 0x000e24000800007f */
[----:B0-----:R-:W-:Y:S05]  /*16c70*/  @!P0 BRA `(.L_x_844) ;  /* 0xfffffffc00f08947 */ /* 0x001fea000383ffff */
.L_x_588:
[----:B------:R-:W-:Y:S05]  /*16c80*/  BSYNC B9 ;  /* 0x0000000000097941 */ /* 0x000fea0003800000 */
.L_x_585:
[----:B------:R-:W-:Y:S05]  /*16c90*/  EXIT ;  /* 0x000000000000794d */ /* 0x000fea0003800000 */
.L_x_604:
[----:B0-----:R0:W1:Y:S02]  /*16ca0*/  SYNCS.PHASECHK.TRANS64.TRYWAIT P6, [R63+URZ+0x28c90], R74 ;  /* 0x028c904a3f0075a7 */ /* 0x00106400080c017f */
[----:B-1----:R-:W-:Y:S05]  /*16cb0*/  @!P6 NANOSLEEP.SYNCS 0x989680 ;  /* 0x009896800000e95d */ /* 0x002fea0003900000 */
[----:B------:R-:W1:Y:S02]  /*16cc0*/  @!P6 SYNCS.PHASECHK.TRANS64 P6, [R63+URZ+0x28c90], R74 ;  /* 0x028c904a3f00e5a7 */ /* 0x000e6400080c007f */
[----:B-1----:R-:W-:Y:S05]  /*16cd0*/  @!P6 BRA `(.L_x_604) ;  /* 0xfffffffc00f0e947 */ /* 0x002fea000383ffff */
[----:B------:R-:W-:Y:S05]  /*16ce0*/  BRA `(.L_x_845) ;  /* 0xfffffebc00347947 */ /* 0x000fea000383ffff */
.L_x_605:
[----:B------:R-:W-:Y:S01]  /*16cf0*/  BSSY B1, `(.L_x_846) ;  /* 0x0000008000017945 */ /* 0x000fe20003800000 */
[----:B------:R-:W-:Y:S01]  /*16d00*/  IMAD.MOV.U32 R13, RZ, RZ, R69 ;  /* 0x000000ffff0d7224 */ /* 0x000fe200078e0045 */
[----:B------:R-:W-:Y:S01]  /*16d10*/  MOV R15, 0xffffffff ;  /* 0xffffffff000f7802 */ /* 0x000fe20000000f00 */
[----:B------:R-:W-:Y:S02]  /*16d20*/  IMAD.MOV.U32 R12, RZ, RZ, RZ ;  /* 0x000000ffff0c7224 */ /* 0x000fe400078e00ff */
[----:B------:R-:W-:-:S07]  /*16d30*/  IMAD.MOV.U32 R11, RZ, RZ, 0x1c1f ;  /* 0x00001c1fff0b7424 */ /* 0x000fce00078e00ff */
[----:B0-----:R-:W-:Y:S05]  /*16d40*/  WARPSYNC.COLLECTIVE R15, `(.L_x_847) ;  /* 0x000000000f087348 */ /* 0x001fea0003c00000 */
[----:B------:R1:W2:Y:S02]  /*16d50*/  SHFL.IDX P6, R14, R13, R12, R11 ;  /* 0x0000000c0d0e7389 */ /* 0x0002a400000c000b */
[----:B012---:R-:W-:Y:S01]  /*16d60*/  ENDCOLLECTIVE ;  /* 0x000000000000791b */ /* 0x007fe20003800000 */
.L_x_847:
[----:B------:R-:W-:Y:S05]  /*16d70*/  BSYNC B1 ;  /* 0x0000000000017941 */ /* 0x000fea0003800000 */
.L_x_846:
[----:B------:R-:W-:Y:S02]  /*16d80*/  IMAD.MOV.U32 R13, RZ, RZ, R70 ;  /* 0x000000ffff0d7224 */ /* 0x000fe400078e0046 */
[----:B------:R-:W-:Y:S02]  /*16d90*/  IMAD.MOV.U32 R12, RZ, RZ, RZ ;  /* 0x000000ffff0c7224 */ /* 0x000fe400078e00ff */
[----:B------:R-:W-:Y:S02]  /*16da0*/  IMAD.MOV.U32 R11, RZ, RZ, 0x1c1f ;  /* 0x00001c1fff0b7424 */ /* 0x000fe400078e00ff */
[----:B------:R-:W-:Y:S02]  /*16db0*/  IMAD.MOV.U32 R15, RZ, RZ, -0x1 ;  /* 0xffffffffff0f7424 */ /* 0x000fe400078e00ff */
[----:B------:R-:W-:-:S07]  /*16dc0*/  IMAD.MOV.U32 R72, RZ, RZ, R14 ;  /* 0x000000ffff487224 */ /* 0x000fce00078e000e */
[----:B------:R-:W-:Y:S05]  /*16dd0*/  WARPSYNC.COLLECTIVE R15, `(.L_x_848) ;  /* 0x000000000f087348 */ /* 0x000fea0003c00000 */
[----:B------:R0:W1:Y:S02]  /*16de0*/  SHFL.IDX P6, R14, R13, R12, R11 ;  /* 0x0000000c0d0e7389 */ /* 0x00006400000c000b */
[----:B01----:R-:W-:Y:S01]  /*16df0*/  ENDCOLLECTIVE ;  /* 0x000000000000791b */ /* 0x003fe20003800000 */
.L_x_848:
[----:B------:R-:W-:Y:S05]  /*16e00*/  BRA `(.L_x_849) ;  /* 0xfffffebc00007947 */ /* 0x000fea000383ffff */
.L_x_615:
[----:B0-----:R0:W1:Y:S02]  /*16e10*/  SYNCS.PHASECHK.TRANS64.TRYWAIT P6, [R63+URZ+0x28c90], R74 ;  /* 0x028c904a3f0075a7 */ /* 0x00106400080c017f */
[----:B-1----:R-:W-:Y:S05]  /*16e20*/  @!P6 NANOSLEEP.SYNCS 0x989680 ;  /* 0x009896800000e95d */ /* 0x002fea0003900000 */
[----:B------:R-:W1:Y:S02]  /*16e30*/  @!P6 SYNCS.PHASECHK.TRANS64 P6, [R63+URZ+0x28c90], R74 ;  /* 0x028c904a3f00e5a7 */ /* 0x000e6400080c007f */
[----:B-1----:R-:W-:Y:S05]  /*16e40*/  @!P6 BRA `(.L_x_615) ;  /* 0xfffffffc00f0e947 */ /* 0x002fea000383ffff */
[----:B------:R-:W-:Y:S05]  /*16e50*/  BRA `(.L_x_850) ;  /* 0xfffffec400587947 */ /* 0x000fea000383ffff */
.L_x_616:
[----:B------:R-:W-:Y:S01]  /*16e60*/  BSSY B1, `(.L_x_851) ;  /* 0x0000008000017945 */ /* 0x000fe20003800000 */
[----:B------:R-:W-:Y:S01]  /*16e70*/  IMAD.MOV.U32 R13, RZ, RZ, R69 ;  /* 0x000000ffff0d7224 */ /* 0x000fe200078e0045 */
[----:B------:R-:W-:Y:S01]  /*16e80*/  MOV R11, 0x1c1f ;  /* 0x00001c1f000b7802 */ /* 0x000fe20000000f00 */
[----:B------:R-:W-:Y:S02]  /*16e90*/  IMAD.MOV.U32 R12, RZ, RZ, RZ ;  /* 0x000000ffff0c7224 */ /* 0x000fe400078e00ff */
[----:B------:R-:W-:-:S07]  /*16ea0*/  IMAD.MOV.U32 R15, RZ, RZ, -0x1 ;  /* 0xffffffffff0f7424 */ /* 0x000fce00078e00ff */
[----:B0-----:R-:W-:Y:S05]  /*16eb0*/  WARPSYNC.COLLECTIVE R15, `(.L_x_852) ;  /* 0x000000000f087348 */ /* 0x001fea0003c00000 */
[----:B------:R1:W2:Y:S02]  /*16ec0*/  SHFL.IDX P6, R14, R13, R12, R11 ;  /* 0x0000000c0d0e7389 */ /* 0x0002a400000c000b */
[----:B012---:R-:W-:Y:S01]  /*16ed0*/  ENDCOLLECTIVE ;  /* 0x000000000000791b */ /* 0x007fe20003800000 */
.L_x_852:
[----:B------:R-:W-:Y:S05]  /*16ee0*/  BSYNC B1 ;  /* 0x0000000000017941 */ /* 0x000fea0003800000 */
.L_x_851:
        /* <DEDUP_REMOVED lines=8> */
.L_x_853:
[----:B------:R-:W-:Y:S01]  /*16f70*/  IMAD.MOV.U32 R70, RZ, RZ, R14 ;  /* 0x000000ffff467224 */ /* 0x000fe200078e000e */
[----:B------:R-:W-:Y:S06]  /*16f80*/  BRA `(.L_x_854) ;  /* 0xfffffec400207947 */ /* 0x000fec000383ffff */
.L_x_621:
[----:B0-----:R0:W1:Y:S02]  /*16f90*/  SYNCS.PHASECHK.TRANS64.TRYWAIT P0, [R63+URZ+0x28c90], R74 ;  /* 0x028c904a3f0075a7 */ /* 0x001064000800017f */
[----:B-1----:R-:W-:Y:S05]  /*16fa0*/  @!P0 NANOSLEEP.SYNCS 0x989680 ;  /* 0x009896800000895d */ /* 0x002fea0003900000 */
[----:B------:R-:W1:Y:S02]  /*16fb0*/  @!P0 SYNCS.PHASECHK.TRANS64 P0, [R63+URZ+0x28c90], R74 ;  /* 0x028c904a3f0085a7 */ /* 0x000e64000800007f */
[----:B-1----:R-:W-:Y:S05]  /*16fc0*/  @!P0 BRA `(.L_x_621) ;  /* 0xfffffffc00f08947 */ /* 0x002fea000383ffff */
[----:B------:R-:W-:Y:S05]  /*16fd0*/  BRA `(.L_x_855) ;  /* 0xfffffec800f87947 */ /* 0x000fea000383ffff */
.L_x_622:
[----:B------:R-:W-:Y:S01]  /*16fe0*/  BSSY B1, `(.L_x_856) ;  /* 0x0000007000017945 */ /* 0x000fe20003800000 */
[----:B------:R-:W-:Y:S01]  /*16ff0*/  MOV R12, RZ ;  /* 0x000000ff000c7202 */ /* 0x000fe20000000f00 */
[----:B------:R-:W-:Y:S02]  /*17000*/  IMAD.MOV.U32 R11, RZ, RZ, 0x1c1f ;  /* 0x00001c1fff0b7424 */ /* 0x000fe400078e00ff */
[----:B------:R-:W-:-:S07]  /*17010*/  IMAD.MOV.U32 R15, RZ, RZ, -0x1 ;  /* 0xffffffffff0f7424 */ /* 0x000fce00078e00ff */
[----:B0-----:R-:W-:Y:S05]  /*17020*/  WARPSYNC.COLLECTIVE R15, `(.L_x_857) ;  /* 0x000000000f087348 */ /* 0x001fea0003c00000 */
[----:B------:R1:W2:Y:S02]  /*17030*/  SHFL.IDX P6, R14, R13, R12, R11 ;  /* 0x0000000c0d0e7389 */ /* 0x0002a400000c000b */
[----:B012---:R-:W-:Y:S01]  /*17040*/  ENDCOLLECTIVE ;  /* 0x000000000000791b */ /* 0x007fe20003800000 */
.L_x_857:
[----:B------:R-:W-:Y:S05]  /*17050*/  BSYNC B1 ;  /* 0x0000000000017941 */ /* 0x000fea0003800000 */
.L_x_856:
        /* <DEDUP_REMOVED lines=8> */
.L_x_858:
[----:B------:R-:W-:Y:S05]  /*170e0*/  BRA `(.L_x_859) ;  /* 0xfffffecc00207947 */ /* 0x000fea000383ffff */
.L_x_626:
[----:B--2---:R2:W3:Y:S02]  /*170f0*/  SYNCS.PHASECHK.TRANS64.TRYWAIT P5, [R63+URZ+0x28cb0], R74 ;  /* 0x028cb04a3f0075a7 */ /* 0x0044e400080a017f */
[----:B---3--:R-:W-:Y:S05]  /*17100*/  @!P5 NANOSLEEP.SYNCS 0x989680 ;  /* 0x009896800000d95d */ /* 0x008fea0003900000 */
[----:B------:R-:W3:Y:S02]  /*17110*/  @!P5 SYNCS.PHASECHK.TRANS64 P5, [R63+URZ+0x28cb0], R74 ;  /* 0x028cb04a3f00d5a7 */ /* 0x000ee400080a007f */
[----:B---3--:R-:W-:Y:S05]  /*17120*/  @!P5 BRA `(.L_x_626) ;  /* 0xfffffffc00f0d947 */ /* 0x008fea000383ffff */
[----:B------:R-:W-:Y:S05]  /*17130*/  BRA `(.L_x_860) ;  /* 0xfffffecc00ac7947 */ /* 0x000fea000383ffff */
.L_x_637:
[----:B0-----:R0:W1:Y:S02]  /*17140*/  SYNCS.PHASECHK.TRANS64.TRYWAIT P1, [R3+URZ+0x28c50], R6 ;  /* 0x028c5006030075a7 */ /* 0x001064000802017f */
[----:B-1----:R-:W-:Y:S05]  /*17150*/  @!P1 NANOSLEEP.SYNCS 0x989680 ;  /* 0x009896800000995d */ /* 0x002fea0003900000 */
[----:B------:R-:W1:Y:S02]  /*17160*/  @!P1 SYNCS.PHASECHK.TRANS64 P1, [R3+URZ+0x28c50], R6 ;  /* 0x028c5006030095a7 */ /* 0x000e64000802007f */
[----:B-1----:R-:W-:Y:S05]  /*17170*/  @!P1 BRA `(.L_x_637) ;  /* 0xfffffffc00f09947 */ /* 0x002fea000383ffff */
[----:B------:R-:W-:Y:S05]  /*17180*/  BRA `(.L_x_861) ;  /* 0xfffffedc00887947 */ /* 0x000fea000383ffff */
.L_x_645:
[----:B-1----:R1:W2:Y:S02]  /*17190*/  SYNCS.PHASECHK.TRANS64.TRYWAIT P1, [R3+URZ+0x28c50], R10 ;  /* 0x028c500a030075a7 */ /* 0x0022a4000802017f */
[----:B--2---:R-:W-:Y:S05]  /*171a0*/  @!P1 NANOSLEEP.SYNCS 0x989680 ;  /* 0x009896800000995d */ /* 0x004fea0003900000 */
[----:B------:R-:W2:Y:S02]  /*171b0*/  @!P1 SYNCS.PHASECHK.TRANS64 P1, [R3+URZ+0x28c50], R10 ;  /* 0x028c500a030095a7 */ /* 0x000ea4000802007f */
[----:B--2---:R-:W-:Y:S05]  /*171c0*/  @!P1 BRA `(.L_x_645) ;  /* 0xfffffffc00f09947 */ /* 0x004fea000383ffff */
[----:B------:R-:W-:Y:S05]  /*171d0*/  BRA `(.L_x_644) ;  /* 0xfffffee800ac7947 */ /* 0x000fea000383ffff */
.L_x_659:
[----:B------:R-:W-:Y:S01]  /*171e0*/  BSSY B1, `(.L_x_862) ;  /* 0x0000008000017945 */ /* 0x000fe20003800000 */
[----:B------:R-:W-:Y:S01]  /*171f0*/  MOV R13, R26 ;  /* 0x0000001a000d7202 */ /* 0x000fe20000000f00 */
[----:B------:R-:W-:Y:S02]  /*17200*/  IMAD.MOV.U32 R12, RZ, RZ, RZ ;  /* 0x000000ffff0c7224 */ /* 0x000fe400078e00ff */
[----:B------:R-:W-:Y:S02]  /*17210*/  IMAD.MOV.U32 R11, RZ, RZ, 0x1c1f ;  /* 0x00001c1fff0b7424 */ /* 0x000fe400078e00ff */
[----:B------:R-:W-:-:S07]  /*17220*/  IMAD.MOV.U32 R15, RZ, RZ, -0x1 ;  /* 0xffffffffff0f7424 */ /* 0x000fce00078e00ff */
[----:B------:R-:W-:Y:S05]  /*17230*/  WARPSYNC.COLLECTIVE R15, `(.L_x_863) ;  /* 0x000000000f087348 */ /* 0x000fea0003c00000 */
[----:B------:R0:W1:Y:S02]  /*17240*/  SHFL.IDX P6, R14, R13, R12, R11 ;  /* 0x0000000c0d0e7389 */ /* 0x00006400000c000b */
[----:B01----:R-:W-:Y:S01]  /*17250*/  ENDCOLLECTIVE ;  /* 0x000000000000791b */ /* 0x003fe20003800000 */
.L_x_863:
[----:B------:R-:W-:Y:S05]  /*17260*/  BSYNC B1 ;  /* 0x0000000000017941 */ /* 0x000fea0003800000 */
.L_x_862:
[----:B------:R-:W-:Y:S01]  /*17270*/  IMAD.MOV.U32 R13, RZ, RZ, R24 ;  /* 0x000000ffff0d7224 */ /* 0x000fe200078e0018 */
[----:B------:R-:W-:Y:S01]  /*17280*/  MOV R15, 0xffffffff ;  /* 0xffffffff000f7802 */ /* 0x000fe20000000f00 */
[----:B------:R-:W-:Y:S02]  /*17290*/  IMAD.MOV.U32 R12, RZ, RZ, RZ ;  /* 0x000000ffff0c7224 */ /* 0x000fe400078e00ff */
[----:B------:R-:W-:Y:S02]  /*172a0*/  IMAD.MOV.U32 R11, RZ, RZ, 0x1c1f ;  /* 0x00001c1fff0b7424 */ /* 0x000fe400078e00ff */
[----:B------:R-:W-:-:S07]  /*172b0*/  IMAD.MOV.U32 R3, RZ, RZ, R14 ;  /* 0x000000ffff037224 */ /* 0x000fce00078e000e */
[----:B------:R-:W-:Y:S05]  /*172c0*/  WARPSYNC.COLLECTIVE R15, `(.L_x_864) ;  /* 0x000000000f087348 */ /* 0x000fea0003c00000 */
[----:B------:R0:W1:Y:S02]  /*172d0*/  SHFL.IDX P6, R14, R13, R12, R11 ;  /* 0x0000000c0d0e7389 */ /* 0x00006400000c000b */
[----:B01----:R-:W-:Y:S01]  /*172e0*/  ENDCOLLECTIVE ;  /* 0x000000000000791b */ /* 0x003fe20003800000 */
.L_x_864:
[----:B------:R-:W-:Y:S02]  /*172f0*/  IMAD.MOV.U32 R13, RZ, RZ, R29 ;  /* 0x000000ffff0d7224 */ /* 0x000fe400078e001d */
[----:B------:R-:W-:-:S07]  /*17300*/  IMAD.MOV.U32 R0, RZ, RZ, R14 ;  /* 0x000000ffff007224 */ /* 0x000fce00078e000e */
[----:B------:R-:W-:Y:S05]  /*17310*/  WARPSYNC.COLLECTIVE R15, `(.L_x_865) ;  /* 0x000000000f087348 */ /* 0x000fea0003c00000 */
[----:B------:R0:W1:Y:S02]  /*17320*/  SHFL.IDX P6, R14, R13, R12, R11 ;  /* 0x0000000c0d0e7389 */ /* 0x00006400000c000b */
[----:B01----:R-:W-:Y:S01]  /*17330*/  ENDCOLLECTIVE ;  /* 0x000000000000791b */ /* 0x003fe20003800000 */
.L_x_865:
[----:B------:R-:W-:Y:S02]  /*17340*/  IMAD.MOV.U32 R13, RZ, RZ, R28 ;  /* 0x000000ffff0d7224 */ /* 0x000fe400078e001c */
[----:B------:R-:W-:-:S07]  /*17350*/  IMAD.MOV.U32 R5, RZ, RZ, R14 ;  /* 0x000000ffff057224 */ /* 0x000fce00078e000e */
[----:B------:R-:W-:Y:S05]  /*17360*/  WARPSYNC.COLLECTIVE R15, `(.L_x_866) ;  /* 0x000000000f087348 */ /* 0x000fea0003c00000 */
[----:B------:R0:W1:Y:S02]  /*17370*/  SHFL.IDX P6, R14, R13, R12, R11 ;  /* 0x0000000c0d0e7389 */ /* 0x00006400000c000b */
[----:B01----:R-:W-:Y:S01]  /*17380*/  ENDCOLLECTIVE ;  /* 0x000000000000791b */ /* 0x003fe20003800000 */
.L_x_866:
[----:B------:R-:W-:Y:S05]  /*17390*/  BRA `(.L_x_867) ;  /* 0xfffffef800e47947 */ /* 0x000fea000383ffff */
.L_x_663:
[----:B0-----:R0:W1:Y:S02]  /*173a0*/  SYNCS.PHASECHK.TRANS64.TRYWAIT P0, [R2+URZ+0x28c00], R5 ;  /* 0x028c0005020075a7 */ /* 0x001064000800017f */
[----:B-1----:R-:W-:Y:S05]  /*173b0*/  @!P0 NANOSLEEP.SYNCS 0x989680 ;  /* 0x009896800000895d */ /* 0x002fea0003900000 */
[----:B------:R-:W1:Y:S02]  /*173c0*/  @!P0 SYNCS.PHASECHK.TRANS64 P0, [R2+URZ+0x28c00], R5 ;  /* 0x028c0005020085a7 */ /* 0x000e64000800007f */
[----:B-1----:R-:W-:Y:S05]  /*173d0*/  @!P0 BRA `(.L_x_663) ;  /* 0xfffffffc00f08947 */ /* 0x002fea000383ffff */
[----:B------:R-:W-:Y:S05]  /*173e0*/  BRA `(.L_x_868) ;  /* 0xffffff0000047947 */ /* 0x000fea000383ffff */
.L_x_671:
[----:B------:R-:W-:Y:S01]  /*173f0*/  BSSY B1, `(.L_x_869) ;  /* 0x0000008000017945 */ /* 0x000fe20003800000 */
[----:B------:R-:W-:Y:S01]  /*17400*/  IMAD.MOV.U32 R13, RZ, RZ, R26 ;  /* 0x000000ffff0d7224 */ /* 0x000fe200078e001a */
[----:B------:R-:W-:Y:S01]  /*17410*/  MOV R15, 0xffffffff ;  /* 0xffffffff000f7802 */ /* 0x000fe20000000f00 */
[----:B------:R-:W-:Y:S02]  /*17420*/  IMAD.MOV.U32 R12, RZ, RZ, RZ ;  /* 0x000000ffff0c7224 */ /* 0x000fe400078e00ff */
[----:B------:R-:W-:-:S07]  /*17430*/  IMAD.MOV.U32 R11, RZ, RZ, 0x1c1f ;  /* 0x00001c1fff0b7424 */ /* 0x000fce00078e00ff */
[----:B------:R-:W-:Y:S05]  /*17440*/  WARPSYNC.COLLECTIVE R15, `(.L_x_870) ;  /* 0x000000000f087348 */ /* 0x000fea0003c00000 */
[----:B------:R0:W1:Y:S02]  /*17450*/  SHFL.IDX P6, R14, R13, R12, R11 ;  /* 0x0000000c0d0e7389 */ /* 0x00006400000c000b */
[----:B01----:R-:W-:Y:S01]  /*17460*/  ENDCOLLECTIVE ;  /* 0x000000000000791b */ /* 0x003fe20003800000 */
.L_x_870:
[----:B------:R-:W-:Y:S05]  /*17470*/  BSYNC B1 ;  /* 0x0000000000017941 */ /* 0x000fea0003800000 */
.L_x_869:
        /* <DEDUP_REMOVED lines=8> */
.L_x_871:
[----:B------:R-:W-:Y:S02]  /*17500*/  IMAD.MOV.U32 R13, RZ, RZ, R29 ;  /* 0x000000ffff0d7224 */ /* 0x000fe400078e001d */
[----:B------:R-:W-:-:S07]  /*17510*/  IMAD.MOV.U32 R3, RZ, RZ, R14 ;  /* 0x000000ffff037224 */ /* 0x000fce00078e000e */
[----:B------:R-:W-:Y:S05]  /*17520*/  WARPSYNC.COLLECTIVE R15, `(.L_x_872) ;  /* 0x000000000f087348 */ /* 0x000fea0003c00000 */
[----:B------:R0:W1:Y:S02]  /*17530*/  SHFL.IDX P6, R14, R13, R12, R11 ;  /* 0x0000000c0d0e7389 */ /* 0x00006400000c000b */
[----:B01----:R-:W-:Y:S01]  /*17540*/  ENDCOLLECTIVE ;  /* 0x000000000000791b */ /* 0x003fe20003800000 */
.L_x_872:
[----:B------:R-:W-:Y:S01]  /*17550*/  IMAD.MOV.U32 R13, RZ, RZ, R28 ;  /* 0x000000ffff0d7224 */ /* 0x000fe200078e001c */
[----:B------:R-:W-:-:S07]  /*17560*/  MOV R20, R14 ;  /* 0x0000000e00147202 */ /* 0x000fce0000000f00 */
[----:B------:R-:W-:Y:S05]  /*17570*/  WARPSYNC.COLLECTIVE R15, `(.L_x_873) ;  /* 0x000000000f087348 */ /* 0x000fea0003c00000 */
[----:B------:R0:W1:Y:S02]  /*17580*/  SHFL.IDX P6, R14, R13, R12, R11 ;  /* 0x0000000c0d0e7389 */ /* 0x00006400000c000b */
[----:B01----:R-:W-:Y:S01]  /*17590*/  ENDCOLLECTIVE ;  /* 0x000000000000791b */ /* 0x003fe20003800000 */
.L_x_873:
[----:B------:R-:W-:Y:S05]  /*175a0*/  BRA `(.L_x_874) ;  /* 0xffffff0800687947 */ /* 0x000fea000383ffff */
.L_x_675:
[----:B0-----:R0:W1:Y:S02]  /*175b0*/  SYNCS.PHASECHK.TRANS64.TRYWAIT P1, [R2+URZ+0x28c00], R25 ;  /* 0x028c0019020075a7 */ /* 0x001064000802017f */
[----:B-1----:R-:W-:Y:S05]  /*175c0*/  @!P1 NANOSLEEP.SYNCS 0x989680 ;  /* 0x009896800000995d */ /* 0x002fea0003900000 */
[----:B------:R-:W1:Y:S02]  /*175d0*/  @!P1 SYNCS.PHASECHK.TRANS64 P1, [R2+URZ+0x28c00], R25 ;  /* 0x028c0019020095a7 */ /* 0x000e64000802007f */
[----:B-1----:R-:W-:Y:S05]  /*175e0*/  @!P1 BRA `(.L_x_675) ;  /* 0xfffffffc00f09947 */ /* 0x002fea000383ffff */
[----:B------:R-:W-:Y:S05]  /*175f0*/  BRA `(.L_x_875) ;  /* 0xffffff0c004c7947 */ /* 0x000fea000383ffff */
.L_x_681:
[----:B0-----:R0:W1:Y:S02]  /*17600*/  SYNCS.PHASECHK.TRANS64.TRYWAIT P1, [R14+URZ+0x28c30], R15 ;  /* 0x028c300f0e0075a7 */ /* 0x001064000802017f */
[----:B-1----:R-:W-:Y:S05]  /*17610*/  @!P1 NANOSLEEP.SYNCS 0x989680 ;  /* 0x009896800000995d */ /* 0x002fea0003900000 */
[----:B------:R-:W1:Y:S02]  /*17620*/  @!P1 SYNCS.PHASECHK.TRANS64 P1, [R14+URZ+0x28c30], R15 ;  /* 0x028c300f0e0095a7 */ /* 0x000e64000802007f */
[----:B-1----:R-:W-:Y:S05]  /*17630*/  @!P1 BRA `(.L_x_681) ;  /* 0xfffffffc00f09947 */ /* 0x002fea000383ffff */
[----:B------:R-:W-:Y:S05]  /*17640*/  BRA `(.L_x_680) ;  /* 0xffffff1800747947 */ /* 0x000fea000383ffff */
.L_x_687:
[----:B--2---:R2:W3:Y:S02]  /*17650*/  SYNCS.PHASECHK.TRANS64.TRYWAIT P1, [R14+URZ+0x28c50], R15 ;  /* 0x028c500f0e0075a7 */ /* 0x0044e4000802017f */
[----:B---3--:R-:W-:Y:S05]  /*17660*/  @!P1 NANOSLEEP.SYNCS 0x989680 ;  /* 0x009896800000995d */ /* 0x008fea0003900000 */
[----:B------:R-:W3:Y:S02]  /*17670*/  @!P1 SYNCS.PHASECHK.TRANS64 P1, [R14+URZ+0x28c50], R15 ;  /* 0x028c500f0e0095a7 */ /* 0x000ee4000802007f */
[----:B---3--:R-:W-:Y:S05]  /*17680*/  @!P1 BRA `(.L_x_687) ;  /* 0xfffffffc00f09947 */ /* 0x008fea000383ffff */
[----:B------:R-:W-:Y:S05]  /*17690*/  BRA `(.L_x_686) ;  /* 0xffffff2800a87947 */ /* 0x000fea000383ffff */
.L_x_695:
[----:B-1----:R1:W2:Y:S02]  /*176a0*/  SYNCS.PHASECHK.TRANS64.TRYWAIT P2, [R21+URZ+0x28c30], R14 ;  /* 0x028c300e150075a7 */ /* 0x0022a4000804017f */
[----:B--2---:R-:W-:Y:S05]  /*176b0*/  @!P2 NANOSLEEP.SYNCS 0x989680 ;  /* 0x009896800000a95d */ /* 0x004fea0003900000 */
[----:B------:R-:W2:Y:S02]  /*176c0*/  @!P2 SYNCS.PHASECHK.TRANS64 P2, [R21+URZ+0x28c30], R14 ;  /* 0x028c300e1500a5a7 */ /* 0x000ea4000804007f */
[----:B--2---:R-:W-:Y:S05]  /*176d0*/  @!P2 BRA `(.L_x_695) ;  /* 0xfffffffc00f0a947 */ /* 0x004fea000383ffff */
[----:B------:R-:W-:Y:S05]  /*176e0*/  BRA `(.L_x_694) ;  /* 0xffffff2c00c07947 */ /* 0x000fea000383ffff */
.L_x_701:
[----:B----4-:R4:W0:Y:S02]  /*176f0*/  SYNCS.PHASECHK.TRANS64.TRYWAIT P2, [R21+URZ+0x28c50], R14 ;  /* 0x028c500e150075a7 */ /* 0x010824000804017f */
[----:B0-----:R-:W-:Y:S05]  /*17700*/  @!P2 NANOSLEEP.SYNCS 0x989680 ;  /* 0x009896800000a95d */ /* 0x001fea0003900000 */
[----:B------:R-:W0:Y:S02]  /*17710*/  @!P2 SYNCS.PHASECHK.TRANS64 P2, [R21+URZ+0x28c50], R14 ;  /* 0x028c500e1500a5a7 */ /* 0x000e24000804007f */
[----:B0-----:R-:W-:Y:S05]  /*17720*/  @!P2 BRA `(.L_x_701) ;  /* 0xfffffffc00f0a947 */ /* 0x001fea000383ffff */
[----:B------:R-:W-:Y:S05]  /*17730*/  BRA `(.L_x_700) ;  /* 0xffffff4400207947 */ /* 0x000fea000383ffff */
.L_x_732:
[----:B0-----:R-:W0:Y:S01]  /*17740*/  S2R R8, SR_TID.X ;  /* 0x0000000000087919 */ /* 0x001e220000002100 */
[----:B------:R-:W-:Y:S01]  /*17750*/  BSSY B1, `(.L_x_876) ;  /* 0x000000a000017945 */ /* 0x000fe20003800000 */
[----:B------:R-:W-:Y:S02]  /*17760*/  IMAD.MOV.U32 R12, RZ, RZ, RZ ;  /* 0x000000ffff0c7224 */ /* 0x000fe400078e00ff */
[----:B------:R-:W-:Y:S02]  /*17770*/  IMAD.MOV.U32 R11, RZ, RZ, 0x1f ;  /* 0x0000001fff0b7424 */ /* 0x000fe400078e00ff */
[----:B------:R-:W-:Y:S01]  /*17780*/  IMAD.MOV.U32 R15, RZ, RZ, -0x1 ;  /* 0xffffffffff0f7424 */ /* 0x000fe200078e00ff */
[----:B0-----:R-:W-:-:S04]  /*17790*/  SHF.R.U32.HI R8, RZ, 0x5, R8 ;  /* 0x00000005ff087819 */ /* 0x001fc80000011608 */
[----:B------:R-:W-:-:S05]  /*177a0*/  LOP3.LUT R8, R8, 0x3, RZ, 0xc0, !PT ;  /* 0x0000000308087812 */ /* 0x000fca00078ec0ff */
[----:B------:R-:W-:-:S07]  /*177b0*/  IMAD.MOV.U32 R13, RZ, RZ, R8 ;  /* 0x000000ffff0d7224 */ /* 0x000fce00078e0008 */
[----:B------:R-:W-:Y:S05]  /*177c0*/  WARPSYNC.COLLECTIVE R15, `(.L_x_877) ;  /* 0x000000000f087348 */ /* 0x000fea0003c00000 */
[----:B------:R0:W1:Y:S02]  /*177d0*/  SHFL.IDX P6, R14, R13, R12, R11 ;  /* 0x0000000c0d0e7389 */ /* 0x00006400000c000b */
[----:B01----:R-:W-:Y:S01]  /*177e0*/  ENDCOLLECTIVE ;  /* 0x000000000000791b */ /* 0x003fe20003800000 */
.L_x_877:
[----:B------:R-:W-:Y:S05]  /*177f0*/  BSYNC B1 ;  /* 0x0000000000017941 */ /* 0x000fea0003800000 */
.L_x_876:
[----:B------:R-:W-:Y:S05]  /*17800*/  BRA `(.L_x_878) ;  /* 0xffffff9400907947 */ /* 0x000fea000383ffff */
.L_x_734:
[----:B------:R-:W-:Y:S01]  /*17810*/  BSSY B1, `(.L_x_879) ;  /* 0x0000006000017945 */ /* 0x000fe20003800000 */
[----:B------:R-:W-:-:S07]  /*17820*/  IMAD.MOV.U32 R15, RZ, RZ, -0x1 ;  /* 0xffffffffff0f7424 */ /* 0x000fce00078e00ff */
[----:B01----:R-:W-:Y:S05]  /*17830*/  WARPSYNC.COLLECTIVE R15, `(.L_x_880) ;  /* 0x000000000f0c7348 */ /* 0x003fea0003c00000 */
[----:B------:R-:W-:Y:S02]  /*17840*/  ELECT P6, UR62, PT ;  /* 0x00000000003e782f */ /* 0x000fe400038c0000 */
[----:B------:R-:W-:Y:S01]  /*17850*/  MOV R14, UR62 ;  /* 0x0000003e000e7c02 */ /* 0x000fe20008000f00 */
[----:B01----:R-:W-:Y:S10]  /*17860*/  ENDCOLLECTIVE ;  /* 0x000000000000791b */ /* 0x003ff40003800000 */
.L_x_880:
[----:B------:R-:W-:Y:S05]  /*17870*/  BSYNC B1 ;  /* 0x0000000000017941 */ /* 0x000fea0003800000 */
.L_x_879:
[----:B------:R-:W-:Y:S05]  /*17880*/  BRA `(.L_x_733) ;  /* 0xffffff9400887947 */ /* 0x000fea000383ffff */
.L_x_736:
[----:B-1----:R1:W2:Y:S02]  /*17890*/  SYNCS.PHASECHK.TRANS64.TRYWAIT P0, [R23+URZ+0x28c20], R3 ;  /* 0x028c2003170075a7 */ /* 0x0022a4000800017f */
[----:B--2---:R-:W-:Y:S05]  /*178a0*/  @!P0 NANOSLEEP.SYNCS 0x989680 ;  /* 0x009896800000895d */ /* 0x004fea0003900000 */
[----:B------:R-:W2:Y:S02]  /*178b0*/  @!P0 SYNCS.PHASECHK.TRANS64 P0, [R23+URZ+0x28c20], R3 ;  /* 0x028c2003170085a7 */ /* 0x000ea4000800007f */
[----:B--2---:R-:W-:Y:S05]  /*178c0*/  @!P0 BRA `(.L_x_736) ;  /* 0xfffffffc00f08947 */ /* 0x004fea000383ffff */
[----:B------:R-:W-:Y:S05]  /*178d0*/  BRA `(.L_x_881) ;  /* 0xffffff9400987947 */ /* 0x000fea000383ffff */
.L_x_740:
[----:B-1----:R1:W2:Y:S02]  /*178e0*/  SYNCS.PHASECHK.TRANS64.TRYWAIT P0, [R3+URZ+0x28ca0], R6 ;  /* 0x028ca006030075a7 */ /* 0x0022a4000800017f */
[----:B--2---:R-:W-:Y:S05]  /*178f0*/  @!P0 NANOSLEEP.SYNCS 0x989680 ;  /* 0x009896800000895d */ /* 0x004fea0003900000 */
[----:B------:R-:W2:Y:S02]  /*17900*/  @!P0 SYNCS.PHASECHK.TRANS64 P0, [R3+URZ+0x28ca0], R6 ;  /* 0x028ca006030085a7 */ /* 0x000ea4000800007f */
[----:B--2---:R-:W-:Y:S05]  /*17910*/  @!P0 BRA `(.L_x_740) ;  /* 0xfffffffc00f08947 */ /* 0x004fea000383ffff */
[----:B------:R-:W-:Y:S05]  /*17920*/  BRA `(.L_x_882) ;  /* 0xffffff9400b07947 */ /* 0x000fea000383ffff */
.L_x_745:
[----:B0-----:R0:W2:Y:S02]  /*17930*/  SYNCS.PHASECHK.TRANS64.TRYWAIT P0, [R3+URZ+0x28cc0], R6 ;  /* 0x028cc006030075a7 */ /* 0x0010a4000800017f */
[----:B--2---:R-:W-:Y:S05]  /*17940*/  @!P0 NANOSLEEP.SYNCS 0x989680 ;  /* 0x009896800000895d */ /* 0x004fea0003900000 */
[----:B------:R-:W2:Y:S02]  /*17950*/  @!P0 SYNCS.PHASECHK.TRANS64 P0, [R3+URZ+0x28cc0], R6 ;  /* 0x028cc006030085a7 */ /* 0x000ea4000800007f */
[----:B--2---:R-:W-:Y:S05]  /*17960*/  @!P0 BRA `(.L_x_745) ;  /* 0xfffffffc00f08947 */ /* 0x004fea000383ffff */
[----:B------:R-:W-:Y:S05]  /*17970*/  BRA `(.L_x_883) ;  /* 0xffffff98002c7947 */ /* 0x000fea000383ffff */
.L_x_759:
[----:B-1----:R1:W2:Y:S02]  /*17980*/  SYNCS.PHASECHK.TRANS64.TRYWAIT P1, [R6+URZ+0x28ca0], R2 ;  /* 0x028ca002060075a7 */ /* 0x0022a4000802017f */
[----:B--2---:R-:W-:Y:S05]  /*17990*/  @!P1 NANOSLEEP.SYNCS 0x989680 ;  /* 0x009896800000995d */ /* 0x004fea0003900000 */
[----:B------:R-:W2:Y:S02]  /*179a0*/  @!P1 SYNCS.PHASECHK.TRANS64 P1, [R6+URZ+0x28ca0], R2 ;  /* 0x028ca002060095a7 */ /* 0x000ea4000802007f */
[----:B--2---:R-:W-:Y:S05]  /*179b0*/  @!P1 BRA `(.L_x_759) ;  /* 0xfffffffc00f09947 */ /* 0x004fea000383ffff */
[----:B------:R-:W-:Y:S05]  /*179c0*/  BRA `(.L_x_884) ;  /* 0xffffffa000907947 */ /* 0x000fea000383ffff */
.L_x_764:
[----:B0-----:R0:W2:Y:S02]  /*179d0*/  SYNCS.PHASECHK.TRANS64.TRYWAIT P1, [R6+URZ+0x28cc0], R2 ;  /* 0x028cc002060075a7 */ /* 0x0010a4000802017f */
[----:B--2---:R-:W-:Y:S05]  /*179e0*/  @!P1 NANOSLEEP.SYNCS 0x989680 ;  /* 0x009896800000995d */ /* 0x004fea0003900000 */
[----:B------:R-:W2:Y:S02]  /*179f0*/  @!P1 SYNCS.PHASECHK.TRANS64 P1, [R6+URZ+0x28cc0], R2 ;  /* 0x028cc002060095a7 */ /* 0x000ea4000802007f */
[----:B--2---:R-:W-:Y:S05]  /*17a00*/  @!P1 BRA `(.L_x_764) ;  /* 0xfffffffc00f09947 */ /* 0x004fea000383ffff */
[----:B------:R-:W-:Y:S05]  /*17a10*/  BRA `(.L_x_885) ;  /* 0xffffffa400087947 */ /* 0x000fea000383ffff */
.L_x_784:
[----:B------:R-:W0:Y:S01]  /*17a20*/  S2R R11, SR_TID.X ;  /* 0x00000000000b7919 */ /* 0x000e220000002100 */
[----:B------:R-:W-:Y:S01]  /*17a30*/  BSSY B0, `(.L_x_886) ;  /* 0x000000a000007945 */ /* 0x000fe20003800000 */
[----:B------:R-:W-:Y:S01]  /*17a40*/  MOV R12, RZ ;  /* 0x000000ff000c7202 */ /* 0x000fe20000000f00 */
[----:B------:R-:W-:Y:S01]  /*17a50*/  IMAD.MOV.U32 R15, RZ, RZ, -0x1 ;  /* 0xffffffffff0f7424 */ /* 0x000fe200078e00ff */
[----:B0-----:R-:W-:-:S04]  /*17a60*/  SHF.R.U32.HI R11, RZ, 0x5, R11 ;  /* 0x00000005ff0b7819 */ /* 0x001fc8000001160b */
[----:B------:R-:W-:-:S05]  /*17a70*/  LOP3.LUT R11, R11, 0x3, RZ, 0xc0, !PT ;  /* 0x000000030b0b7812 */ /* 0x000fca00078ec0ff */
[----:B------:R-:W-:Y:S02]  /*17a80*/  IMAD.MOV.U32 R13, RZ, RZ, R11 ;  /* 0x000000ffff0d7224 */ /* 0x000fe400078e000b */
[----:B------:R-:W-:-:S07]  /*17a90*/  IMAD.MOV.U32 R11, RZ, RZ, 0x1f ;  /* 0x0000001fff0b7424 */ /* 0x000fce00078e00ff */
[----:B-----5:R-:W-:Y:S05]  /*17aa0*/  WARPSYNC.COLLECTIVE R15, `(.L_x_887) ;  /* 0x000000000f087348 */ /* 0x020fea0003c00000 */
[----:B------:R0:W1:Y:S02]  /*17ab0*/  SHFL.IDX P6, R14, R13, R12, R11 ;  /* 0x0000000c0d0e7389 */ /* 0x00006400000c000b */
[----:B01---5:R-:W-:Y:S01]  /*17ac0*/  ENDCOLLECTIVE ;  /* 0x000000000000791b */ /* 0x023fe20003800000 */
.L_x_887:
[----:B------:R-:W-:Y:S05]  /*17ad0*/  BSYNC B0 ;  /* 0x0000000000007941 */ /* 0x000fea0003800000 */
.L_x_886:
[----:B------:R-:W-:Y:S05]  /*17ae0*/  BRA `(.L_x_888) ;  /* 0xffffffb400e47947 */ /* 0x000fea000383ffff */
.L_x_787:
[----:B0-----:R0:W1:Y:S02]  /*17af0*/  SYNCS.PHASECHK.TRANS64.TRYWAIT P0, [R27+URZ+0x28c40], R0 ;  /* 0x028c40001b0075a7 */ /* 0x001064000800017f */
[----:B-1----:R-:W-:Y:S05]  /*17b00*/  @!P0 NANOSLEEP.SYNCS 0x989680 ;  /* 0x009896800000895d */ /* 0x002fea0003900000 */
[----:B------:R-:W1:Y:S02]  /*17b10*/  @!P0 SYNCS.PHASECHK.TRANS64 P0, [R27+URZ+0x28c40], R0 ;  /* 0x028c40001b0085a7 */ /* 0x000e64000800007f */
[----:B-1----:R-:W-:Y:S05]  /*17b20*/  @!P0 BRA `(.L_x_787) ;  /* 0xfffffffc00f08947 */ /* 0x002fea000383ffff */
[----:B------:R-:W-:Y:S05]  /*17b30*/  BRA `(.L_x_889) ;  /* 0xffffffb800147947 */ /* 0x000fea000383ffff */
.L_x_788:
        /* <DEDUP_REMOVED lines=8> */
.L_x_891:
[----:B------:R-:W-:Y:S05]  /*17bc0*/  BSYNC B0 ;  /* 0x0000000000007941 */ /* 0x000fea0003800000 */
.L_x_890:
[----:B------:R-:W-:Y:S01]  /*17bd0*/  MOV R13, R0 ;  /* 0x00000000000d7202 */ /* 0x000fe20000000f00 */
[----:B------:R-:W-:Y:S02]  /*17be0*/  IMAD.MOV.U32 R12, RZ, RZ, RZ ;  /* 0x000000ffff0c7224 */ /* 0x000fe400078e00ff */
[----:B------:R-:W-:Y:S02]  /*17bf0*/  IMAD.MOV.U32 R11, RZ, RZ, 0x181f ;  /* 0x0000181fff0b7424 */ /* 0x000fe400078e00ff */
[----:B------:R-:W-:Y:S02]  /*17c00*/  IMAD.MOV.U32 R15, RZ, RZ, -0x1 ;  /* 0xffffffffff0f7424 */ /* 0x000fe400078e00ff */
[----:B------:R-:W-:Y:S02]  /*17c10*/  IMAD.MOV.U32 R2, RZ, RZ, R14 ;  /* 0x000000ffff027224 */ /* 0x000fe400078e000e */
[----:B------:R-:W-:-:S07]  /*17c20*/  @P0 IMAD R6, R5, 0x2, R23 ;  /* 0x0000000205060824 */ /* 0x000fce00078e0217 */
[----:B------:R-:W-:Y:S05]  /*17c30*/  WARPSYNC.COLLECTIVE R15, `(.L_x_892) ;  /* 0x000000000f087348 */ /* 0x000fea0003c00000 */
[----:B------:R0:W1:Y:S02]  /*17c40*/  SHFL.IDX P6, R14, R13, R12, R11 ;  /* 0x0000000c0d0e7389 */ /* 0x00006400000c000b */
[----:B01----:R-:W-:Y:S01]  /*17c50*/  ENDCOLLECTIVE ;  /* 0x000000000000791b */ /* 0x003fe20003800000 */
.L_x_892:
[----:B------:R-:W-:Y:S01]  /*17c60*/  IMAD.MOV.U32 R13, RZ, RZ, R4 ;  /* 0x000000ffff0d7224 */ /* 0x000fe200078e0004 */
[----:B------:R-:W-:Y:S01]  /*17c70*/  MOV R12, 0x1 ;  /* 0x00000001000c7802 */ /* 0x000fe20000000f00 */
[----:B------:R-:W-:-:S07]  /*17c80*/  IMAD.MOV.U32 R3, RZ, RZ, R14 ;  /* 0x000000ffff037224 */ /* 0x000fce00078e000e */
[----:B------:R-:W-:Y:S05]  /*17c90*/  WARPSYNC.COLLECTIVE R15, `(.L_x_893) ;  /* 0x000000000f087348 */ /* 0x000fea0003c00000 */
[----:B------:R0:W1:Y:S02]  /*17ca0*/  SHFL.IDX P6, R14, R13, R12, R11 ;  /* 0x0000000c0d0e7389 */ /* 0x00006400000c000b */
[----:B01----:R-:W-:Y:S01]  /*17cb0*/  ENDCOLLECTIVE ;  /* 0x000000000000791b */ /* 0x003fe20003800000 */
.L_x_893:
        /* <DEDUP_REMOVED lines=15> */
.L_x_894:
[----:B------:R-:W-:Y:S02]  /*17db0*/  @P0 IMAD R6, R5, 0x2, R23 ;  /* 0x0000000205060824 */ /* 0x000fe400078e0217 */
[----:B------:R-:W-:Y:S02]  /*17dc0*/  IMAD.MOV.U32 R13, RZ, RZ, R4 ;  /* 0x000000ffff0d7224 */ /* 0x000fe400078e0004 */
[----:B------:R-:W-:Y:S02]  /*17dd0*/  IMAD.MOV.U32 R12, RZ, RZ, 0x2 ;  /* 0x00000002ff0c7424 */ /* 0x000fe400078e00ff */
[----:B------:R-:W-:-:S07]  /*17de0*/  IMAD.MOV.U32 R3, RZ, RZ, R14 ;  /* 0x000000ffff037224 */ /* 0x000fce00078e000e */
[----:B------:R-:W-:Y:S05]  /*17df0*/  WARPSYNC.COLLECTIVE R15, `(.L_x_895) ;  /* 0x000000000f087348 */ /* 0x000fea0003c00000 */
[----:B------:R0:W1:Y:S02]  /*17e00*/  SHFL.IDX P6, R14, R13, R12, R11 ;  /* 0x0000000c0d0e7389 */ /* 0x00006400000c000b */
[----:B01----:R-:W-:Y:S01]  /*17e10*/  ENDCOLLECTIVE ;  /* 0x000000000000791b */ /* 0x003fe20003800000 */
.L_x_895:
        /* <DEDUP_REMOVED lines=10> */
[----:B------:R-:W-:Y:S02]  /*17ec0*/  ISETP.GE.AND P0, PT, R31, 0x21, PT ;  /* 0x000000211f00780c */ /* 0x000fe40003f06270 */
[----:B0-----:R-:W-:-:S11]  /*17ed0*/  MOV R2, R14 ;  /* 0x0000000e00027202 */ /* 0x001fd60000000f00 */
[----:B------:R-:W-:Y:S05]  /*17ee0*/  WARPSYNC.COLLECTIVE R15, `(.L_x_896) ;  /* 0x000000000f087348 */ /* 0x000fea0003c00000 */
[----:B------:R0:W1:Y:S02]  /*17ef0*/  SHFL.IDX P6, R14, R13, R12, R11 ;  /* 0x0000000c0d0e7389 */ /* 0x00006400000c000b */
[----:B01----:R-:W-:Y:S01]  /*17f00*/  ENDCOLLECTIVE ;  /* 0x000000000000791b */ /* 0x003fe20003800000 */
.L_x_896:
[----:B------:R-:W-:Y:S02]  /*17f10*/  @P0 IMAD R6, R5, 0x2, R23 ;  /* 0x0000000205060824 */ /* 0x000fe400078e0217 */
[----:B------:R-:W-:Y:S02]  /*17f20*/  IMAD.MOV.U32 R13, RZ, RZ, R4 ;  /* 0x000000ffff0d7224 */ /* 0x000fe400078e0004 */
[----:B------:R-:W-:Y:S02]  /*17f30*/  IMAD.MOV.U32 R12, RZ, RZ, 0x3 ;  /* 0x00000003ff0c7424 */ /* 0x000fe400078e00ff */
[----:B------:R-:W-:-:S07]  /*17f40*/  IMAD.MOV.U32 R3, RZ, RZ, R14 ;  /* 0x000000ffff037224 */ /* 0x000fce00078e000e */
[----:B------:R-:W-:Y:S05]  /*17f50*/  WARPSYNC.COLLECTIVE R15, `(.L_x_897) ;  /* 0x000000000f087348 */ /* 0x000fea0003c00000 */
[----:B------:R0:W1:Y:S02]  /*17f60*/  SHFL.IDX P6, R14, R13, R12, R11 ;  /* 0x0000000c0d0e7389 */ /* 0x00006400000c000b */
[----:B01----:R-:W-:Y:S01]  /*17f70*/  ENDCOLLECTIVE ;  /* 0x000000000000791b */ /* 0x003fe20003800000 */
.L_x_897:
[----:B------:R-:W-:-:S05]  /*17f80*/  @P0 LEA R3, P1, R7, R3, 0x1 ;  /* 0x0000000307030211 */ /* 0x000fca00078208ff */
[----:B------:R-:W-:-:S05]  /*17f90*/  @P0 IMAD.X R2, RZ, RZ, R2, P1 ;  /* 0x000000ffff020224 */ /* 0x000fca00008e0602 */
[----:B------:R-:W-:Y:S02]  /*17fa0*/  @P0 LOP3.LUT R3, R3, R2, RZ, 0x3c, !PT ;  /* 0x0000000203030212 */ /* 0x000fe400078e3cff */
[----:B------:R-:W-:Y:S02]  /*17fb0*/  MOV R13, R0 ;  /* 0x00000000000d7202 */ /* 0x000fe40000000f00 */
[----:B------:R-:W-:-:S04]  /*17fc0*/  @P0 LOP3.LUT R2, R3, R2, RZ, 0x3c, !PT ;  /* 0x0000000203020212 */ /* 0x000fc800078e3cff */
[----:B------:R-:W-:Y:S01]  /*17fd0*/  @P0 LOP3.LUT R3, R3, R2, RZ, 0x3c, !PT ;  /* 0x0000000203030212 */ /* 0x000fe200078e3cff */
[----:B------:R-:W-:-:S07]  /*17fe0*/  IMAD.MOV.U32 R4, RZ, RZ, R14 ;  /* 0x000000ffff047224 */ /* 0x000fce00078e000e */
[----:B------:R-:W-:Y:S05]  /*17ff0*/  WARPSYNC.COLLECTIVE R15, `(.L_x_898) ;  /* 0x000000000f087348 */ /* 0x000fea0003c00000 */
[----:B------:R0:W1:Y:S02]  /*18000*/  SHFL.IDX P6, R14, R13, R12, R11 ;  /* 0x0000000c0d0e7389 */ /* 0x00006400000c000b */
[----:B01----:R-:W-:Y:S01]  /*18010*/  ENDCOLLECTIVE ;  /* 0x000000000000791b */ /* 0x003fe20003800000 */
.L_x_898:
[----:B------:R-:W-:Y:S01]  /*18020*/  @!PT LDS RZ, [RZ] ;  /* 0x00000000fffff984 */ /* 0x000fe20000000800 */
[----:B------:R-:W-:Y:S01]  /*18030*/  @!PT LDS RZ, [RZ] ;  /* 0x00000000fffff984 */ /* 0x000fe20000000800 */
[----:B------:R-:W-:Y:S01]  /*18040*/  @!PT LDS RZ, [RZ] ;  /* 0x00000000fffff984 */ /* 0x000fe20000000800 */
[----:B------:R0:W-:Y:S01]  /*18050*/  @P0 LDGSTS.E.BYPASS.LTC128B.128 [R6+0x23400], desc[UR40][R2.64], !P2 ;  /* 0x2340000002060fae */ /* 0x0001e2000d101d68 */
[----:B------:R-:W-:Y:S01]  /*18060*/  IMAD.MOV.U32 R0, RZ, RZ, R14 ;  /* 0x000000ffff007224 */ /* 0x000fe200078e000e */
[----:B------:R-:W-:Y:S06]  /*18070*/  BRA `(.L_x_899) ;  /* 0xffffffb400e47947 */ /* 0x000fec000383ffff */
.L_x_793:
[----:B------:R-:W-:Y:S02]  /*18080*/  IMAD.MOV.U32 R13, RZ, RZ, R2 ;  /* 0x000000ffff0d7224 */ /* 0x000fe400078e0002 */
[----:B------:R-:W-:Y:S02]  /*18090*/  IMAD.MOV.U32 R12, RZ, RZ, RZ ;  /* 0x000000ffff0c7224 */ /* 0x000fe400078e00ff */
[----:B------:R-:W-:Y:S02]  /*180a0*/  IMAD.MOV.U32 R11, RZ, RZ, 0x181f ;  /* 0x0000181fff0b7424 */ /* 0x000fe400078e00ff */
[----:B------:R-:W-:Y:S02]  /*180b0*/  IMAD.MOV.U32 R15, RZ, RZ, -0x1 ;  /* 0xffffffffff0f7424 */ /* 0x000fe400078e00ff */
[----:B-----5:R-:W-:Y:S02]  /*180c0*/  IMAD R3, R20, R7, RZ ;  /* 0x0000000714037224 */ /* 0x020fe400078e02ff */
[----:B------:R-:W-:-:S07]  /*180d0*/  IMAD R17, R17, 0x40, R10 ;  /* 0x0000004011117824 */ /* 0x000fce00078e020a */
[----:B------:R-:W-:Y:S05]  /*180e0*/  WARPSYNC.COLLECTIVE R15, `(.L_x_900) ;  /* 0x000000000f087348 */ /* 0x000fea0003c00000 */
[----:B------:R0:W1:Y:S02]  /*180f0*/  SHFL.IDX P6, R14, R13, R12, R11 ;  /* 0x0000000c0d0e7389 */ /* 0x00006400000c000b */
[----:B01----:R-:W-:Y:S01]  /*18100*/  ENDCOLLECTIVE ;  /* 0x000000000000791b */ /* 0x003fe20003800000 */
.L_x_900:
[C---:B------:R-:W-:Y:S01]  /*18110*/  VIADD R6, R17.reuse, 0x10 ;  /* 0x0000001011067836 */ /* 0x040fe20000000000 */
[----:B------:R-:W-:Y:S01]  /*18120*/  ISETP.GE.AND P0, PT, R17, R3, PT ;  /* 0x000000031100720c */ /* 0x000fe20003f06270 */
[----:B------:R-:W-:Y:S02]  /*18130*/  IMAD.MOV.U32 R13, RZ, RZ, R0 ;  /* 0x000000ffff0d7224 */ /* 0x000fe400078e0000 */
[----:B------:R-:W-:-:S10]  /*18140*/  IMAD.MOV.U32 R4, RZ, RZ, R14 ;  /* 0x000000ffff047224 */ /* 0x000fd400078e000e */
[----:B------:R-:W-:Y:S05]  /*18150*/  WARPSYNC.COLLECTIVE R15, `(.L_x_901) ;  /* 0x000000000f087348 */ /* 0x000fea0003c00000 */
[----:B------:R0:W1:Y:S02]  /*18160*/  SHFL.IDX P6, R14, R13, R12, R11 ;  /* 0x0000000c0d0e7389 */ /* 0x00006400000c000b */
[----:B01----:R-:W-:Y:S01]  /*18170*/  ENDCOLLECTIVE ;  /* 0x000000000000791b */ /* 0x003fe20003800000 */
.L_x_901:
[----:B------:R-:W-:Y:S02]  /*18180*/  IMAD.MOV.U32 R13, RZ, RZ, R2 ;  /* 0x000000ffff0d7224 */ /* 0x000fe400078e0002 */
[----:B------:R-:W-:Y:S01]  /*18190*/  IMAD.MOV.U32 R12, RZ, RZ, 0x1 ;  /* 0x00000001ff0c7424 */ /* 0x000fe200078e00ff */
[----:B------:R-:W-:-:S07]  /*181a0*/  MOV R5, R14 ;  /* 0x0000000e00057202 */ /* 0x000fce0000000f00 */
[----:B------:R-:W-:Y:S05]  /*181b0*/  WARPSYNC.COLLECTIVE R15, `(.L_x_902) ;  /* 0x000000000f087348 */ /* 0x000fea0003c00000 */
[----:B------:R0:W1:Y:S02]  /*181c0*/  SHFL.IDX P6, R14, R13, R12, R11 ;  /* 0x0000000c0d0e7389 */ /* 0x00006400000c000b */
[----:B01----:R-:W-:Y:S01]  /*181d0*/  ENDCOLLECTIVE ;  /* 0x000000000000791b */ /* 0x003fe20003800000 */
.L_x_902:
        /* <DEDUP_REMOVED lines=15> */
.L_x_903:
[----:B------:R-:W-:Y:S02]  /*182d0*/  IMAD.MOV.U32 R13, RZ, RZ, R2 ;  /* 0x000000ffff0d7224 */ /* 0x000fe400078e0002 */
[----:B------:R-:W-:Y:S01]  /*182e0*/  IMAD.MOV.U32 R12, RZ, RZ, 0x2 ;  /* 0x00000002ff0c7424 */ /* 0x000fe200078e00ff */
[----:B------:R-:W-:-:S07]  /*182f0*/  MOV R5, R14 ;  /* 0x0000000e00057202 */ /* 0x000fce0000000f00 */
[----:B------:R-:W-:Y:S05]  /*18300*/  WARPSYNC.COLLECTIVE R15, `(.L_x_904) ;  /* 0x000000000f087348 */ /* 0x000fea0003c00000 */
[----:B------:R0:W1:Y:S02]  /*18310*/  SHFL.IDX P6, R14, R13, R12, R11 ;  /* 0x0000000c0d0e7389 */ /* 0x00006400000c000b */
[----:B01----:R-:W-:Y:S01]  /*18320*/  ENDCOLLECTIVE ;  /* 0x000000000000791b */ /* 0x003fe20003800000 */
.L_x_904:
        /* <DEDUP_REMOVED lines=16> */
.L_x_905:
[----:B------:R-:W-:Y:S02]  /*18430*/  IMAD.MOV.U32 R13, RZ, RZ, R2 ;  /* 0x000000ffff0d7224 */ /* 0x000fe400078e0002 */
[----:B------:R-:W-:Y:S02]  /*18440*/  IMAD.MOV.U32 R12, RZ, RZ, 0x3 ;  /* 0x00000003ff0c7424 */ /* 0x000fe400078e00ff */
[----:B------:R-:W-:-:S07]  /*18450*/  IMAD.MOV.U32 R5, RZ, RZ, R14 ;  /* 0x000000ffff057224 */ /* 0x000fce00078e000e */
[----:B------:R-:W-:Y:S05]  /*18460*/  WARPSYNC.COLLECTIVE R15, `(.L_x_906) ;  /* 0x000000000f087348 */ /* 0x000fea0003c00000 */
[----:B------:R0:W1:Y:S02]  /*18470*/  SHFL.IDX P6, R14, R13, R12, R11 ;  /* 0x0000000c0d0e7389 */ /* 0x00006400000c000b */
[----:B01----:R-:W-:Y:S01]  /*18480*/  ENDCOLLECTIVE ;  /* 0x000000000000791b */ /* 0x003fe20003800000 */
.L_x_906:
[----:B------:R-:W-:-:S04]  /*18490*/  @!P0 LEA R5, P2, R9, R5, 0x1 ;  /* 0x0000000509058211 */ /* 0x000fc800078408ff */
[----:B------:R-:W-:-:S04]  /*184a0*/  @!P0 IADD3.X R4, RZ, R4, RZ, P2, !PT ;  /* 0x00000004ff048210 */ /* 0x000fc800017fe4ff */
        /* <DEDUP_REMOVED lines=8> */
[----:B0-----:R-:W-:-:S07]  /*18530*/  IMAD.MOV.U32 R4, RZ, RZ, R14 ;  /* 0x000000ffff047224 */ /* 0x001fce00078e000e */
[----:B------:R-:W-:Y:S05]  /*18540*/  WARPSYNC.COLLECTIVE R15, `(.L_x_907) ;  /* 0x000000000f087348 */ /* 0x000fea0003c00000 */
[----:B------:R0:W1:Y:S02]  /*18550*/  SHFL.IDX P6, R14, R13, R12, R11 ;  /* 0x0000000c0d0e7389 */ /* 0x00006400000c000b */
[----:B01----:R-:W-:Y:S01]  /*18560*/  ENDCOLLECTIVE ;  /* 0x000000000000791b */ /* 0x003fe20003800000 */
.L_x_907:
[----:B------:R-:W-:Y:S01]  /*18570*/  IMAD.MOV.U32 R0, RZ, RZ, R14 ;  /* 0x000000ffff007224 */ /* 0x000fe200078e000e */
[----:B------:R-:W-:Y:S06]  /*18580*/  BRA `(.L_x_908) ;  /* 0xffffffbc00147947 */ /* 0x000fec000383ffff */
.L_x_796:
[----:B0-----:R0:W1:Y:S02]  /*18590*/  SYNCS.PHASECHK.TRANS64.TRYWAIT P0, [R23+URZ+0x28c20], R0 ;  /* 0x028c2000170075a7 */ /* 0x001064000800017f */
[----:B-1----:R-:W-:Y:S05]  /*185a0*/  @!P0 NANOSLEEP.SYNCS 0x989680 ;  /* 0x009896800000895d */ /* 0x002fea0003900000 */
[----:B------:R-:W1:Y:S02]  /*185b0*/  @!P0 SYNCS.PHASECHK.TRANS64 P0, [R23+URZ+0x28c20], R0 ;  /* 0x028c2000170085a7 */ /* 0x000e64000800007f */
[----:B-1----:R-:W-:Y:S05]  /*185c0*/  @!P0 BRA `(.L_x_796) ;  /* 0xfffffffc00f08947 */ /* 0x002fea000383ffff */
[----:B------:R-:W-:Y:S05]  /*185d0*/  BRA `(.L_x_909) ;  /* 0xffffffbc00707947 */ /* 0x000fea000383ffff */
.L_x_799:
[----:B0-----:R0:W1:Y:S02]  /*185e0*/  SYNCS.PHASECHK.TRANS64.TRYWAIT P0, [R27+URZ+0x28c60], R0 ;  /* 0x028c60001b0075a7 */ /* 0x001064000800017f */
[----:B-1----:R-:W-:Y:S05]  /*185f0*/  @!P0 NANOSLEEP.SYNCS 0x989680 ;  /* 0x009896800000895d */ /* 0x002fea0003900000 */
[----:B------:R-:W1:Y:S02]  /*18600*/  @!P0 SYNCS.PHASECHK.TRANS64 P0, [R27+URZ+0x28c60], R0 ;  /* 0x028c60001b0085a7 */ /* 0x000e64000800007f */
[----:B-1----:R-:W-:Y:S05]  /*18610*/  @!P0 BRA `(.L_x_799) ;  /* 0xfffffffc00f08947 */ /* 0x002fea000383ffff */
[----:B------:R-:W-:Y:S05]  /*18620*/  BRA `(.L_x_910) ;  /* 0xffffffbc00807947 */ /* 0x000fea000383ffff */
.L_x_800:
[----:B------:R-:W-:Y:S01]  /*18630*/  BSSY B0, `(.L_x_911) ;  /* 0x0000008000007945 */ /* 0x000fe20003800000 */
[----:B------:R-:W-:Y:S01]  /*18640*/  IMAD.MOV.U32 R13, RZ, RZ, R6 ;  /* 0x000000ffff0d7224 */ /* 0x000fe200078e0006 */
[----:B------:R-:W-:Y:S01]  /*18650*/  MOV R11, 0x181f ;  /* 0x0000181f000b7802 */ /* 0x000fe20000000f00 */
[----:B------:R-:W-:Y:S02]  /*18660*/  IMAD.MOV.U32 R12, RZ, RZ, RZ ;  /* 0x000000ffff0c7224 */ /* 0x000fe400078e00ff */
[----:B------:R-:W-:-:S07]  /*18670*/  IMAD.MOV.U32 R15, RZ, RZ, -0x1 ;  /* 0xffffffffff0f7424 */ /* 0x000fce00078e00ff */
[----:B------:R-:W-:Y:S05]  /*18680*/  WARPSYNC.COLLECTIVE R15, `(.L_x_912) ;  /* 0x000000000f087348 */ /* 0x000fea0003c00000 */
[----:B------:R0:W1:Y:S02]  /*18690*/  SHFL.IDX P6, R14, R13, R12, R11 ;  /* 0x0000000c0d0e7389 */ /* 0x00006400000c000b */
[----:B01----:R-:W-:Y:S01]  /*186a0*/  ENDCOLLECTIVE ;  /* 0x000000000000791b */ /* 0x003fe20003800000 */
.L_x_912:
[----:B------:R-:W-:Y:S05]  /*186b0*/  BSYNC B0 ;  /* 0x0000000000007941 */ /* 0x000fea0003800000 */
.L_x_911:
        /* <DEDUP_REMOVED lines=15> */
.L_x_913:
        /* <DEDUP_REMOVED lines=40> */
.L_x_914:
[----:B------:R-:W-:Y:S02]  /*18a30*/  IMAD.MOV.U32 R13, RZ, RZ, R5 ;  /* 0x000000ffff0d7224 */ /* 0x000fe400078e0005 */
[----:B------:R-:W-:-:S07]  /*18a40*/  IMAD.MOV.U32 R3, RZ, RZ, R14 ;  /* 0x000000ffff037224 */ /* 0x000fce00078e000e */
[----:B------:R-:W-:Y:S05]  /*18a50*/  WARPSYNC.COLLECTIVE R15, `(.L_x_915) ;  /* 0x000000000f087348 */ /* 0x000fea0003c00000 */
[----:B------:R0:W1:Y:S02]  /*18a60*/  SHFL.IDX P6, R14, R13, R12, R11 ;  /* 0x0000000c0d0e7389 */ /* 0x00006400000c000b */
[----:B01----:R-:W-:Y:S01]  /*18a70*/  ENDCOLLECTIVE ;  /* 0x000000000000791b */ /* 0x003fe20003800000 */
.L_x_915:
[----:B------:R-:W-:Y:S02]  /*18a80*/  IMAD.MOV.U32 R13, RZ, RZ, R6 ;  /* 0x000000ffff0d7224 */ /* 0x000fe400078e0006 */
[----:B------:R-:W-:Y:S01]  /*18a90*/  IMAD.MOV.U32 R12, RZ, RZ, 0x2 ;  /* 0x00000002ff0c7424 */ /* 0x000fe200078e00ff */
[----:B------:R-:W-:-:S04]  /*18aa0*/  MOV R2, R14 ;  /* 0x0000000e00027202 */ /* 0x000fc80000000f00 */
        /* <DEDUP_REMOVED lines=26> */
.L_x_916:
[----:B------:R-:W-:Y:S02]  /*18c50*/  IMAD.MOV.U32 R13, RZ, RZ, R5 ;  /* 0x000000ffff0d7224 */ /* 0x000fe400078e0005 */
[----:B------:R-:W-:-:S07]  /*18c60*/  IMAD.MOV.U32 R7, RZ, RZ, R14 ;  /* 0x000000ffff077224 */ /* 0x000fce00078e000e */
[----:B------:R-:W-:Y:S05]  /*18c70*/  WARPSYNC.COLLECTIVE R15, `(.L_x_917) ;  /* 0x000000000f087348 */ /* 0x000fea0003c00000 */
[----:B------:R0:W1:Y:S02]  /*18c80*/  SHFL.IDX P6, R14, R13, R12, R11 ;  /* 0x0000000c0d0e7389 */ /* 0x00006400000c000b */
[----:B01----:R-:W-:Y:S01]  /*18c90*/  ENDCOLLECTIVE ;  /* 0x000000000000791b */ /* 0x003fe20003800000 */
.L_x_917:
[----:B------:R-:W-:Y:S01]  /*18ca0*/  MOV R13, R6 ;  /* 0x00000006000d7202 */ /* 0x000fe20000000f00 */
        /* <DEDUP_REMOVED lines=28> */
.L_x_918:
[----:B------:R-:W-:Y:S02]  /*18e70*/  IMAD.MOV.U32 R13, RZ, RZ, R5 ;  /* 0x000000ffff0d7224 */ /* 0x000fe400078e0005 */
[----:B------:R-:W-:-:S07]  /*18e80*/  IMAD.MOV.U32 R6, RZ, RZ, R14 ;  /* 0x000000ffff067224 */ /* 0x000fce00078e000e */
[----:B------:R-:W-:Y:S05]  /*18e90*/  WARPSYNC.COLLECTIVE R15, `(.L_x_919) ;  /* 0x000000000f087348 */ /* 0x000fea0003c00000 */
[----:B------:R0:W1:Y:S02]  /*18ea0*/  SHFL.IDX P6, R14, R13, R12, R11 ;  /* 0x0000000c0d0e7389 */ /* 0x00006400000c000b */
[----:B01----:R-:W-:Y:S01]  /*18eb0*/  ENDCOLLECTIVE ;  /* 0x000000000000791b */ /* 0x003fe20003800000 */
.L_x_919:
[----:B------:R-:W-:Y:S01]  /*18ec0*/  IMAD.MOV.U32 R2, RZ, RZ, R14 ;  /* 0x000000ffff027224 */ /* 0x000fe200078e000e */
[----:B------:R-:W-:Y:S06]  /*18ed0*/  BRA `(.L_x_920) ;  /* 0xffffffbc00187947 */ /* 0x000fec000383ffff */
.L_x_807:
[----:B0-----:R0:W1:Y:S02]  /*18ee0*/  SYNCS.PHASECHK.TRANS64.TRYWAIT P0, [R6+URZ+0x28c40], R17 ;  /* 0x028c4011060075a7 */ /* 0x001064000800017f */
[----:B-1----:R-:W-:Y:S05]  /*18ef0*/  @!P0 NANOSLEEP.SYNCS 0x989680 ;  /* 0x009896800000895d */ /* 0x002fea0003900000 */
[----:B------:R-:W1:Y:S02]  /*18f00*/  @!P0 SYNCS.PHASECHK.TRANS64 P0, [R6+URZ+0x28c40], R17 ;  /* 0x028c4011060085a7 */ /* 0x000e64000800007f */
[----:B-1----:R-:W-:Y:S05]  /*18f10*/  @!P0 BRA `(.L_x_807) ;  /* 0xfffffffc00f08947 */ /* 0x002fea000383ffff */
[----:B------:R-:W-:Y:S05]  /*18f20*/  BRA `(.L_x_921) ;  /* 0xffffffc000ac7947 */ /* 0x000fea000383ffff */
.L_x_808:
        /* <DEDUP_REMOVED lines=8> */
.L_x_923:
[----:B------:R-:W-:Y:S05]  /*18fb0*/  BSYNC B1 ;  /* 0x0000000000017941 */ /* 0x000fea0003800000 */
.L_x_922:
[----:B------:R-:W-:Y:S01]  /*18fc0*/  IMAD.MOV.U32 R13, RZ, RZ, R20 ;  /* 0x000000ffff0d7224 */ /* 0x000fe200078e0014 */
[----:B------:R-:W-:Y:S01]  /*18fd0*/  LEA R21, R8, R23, 0x1 ;  /* 0x0000001708157211 */ /* 0x000fe200078e08ff */
[----:B------:R-:W-:Y:S02]  /*18fe0*/  IMAD.MOV.U32 R12, RZ, RZ, RZ ;  /* 0x000000ffff0c7224 */ /* 0x000fe400078e00ff */
[----:B------:R-:W-:Y:S02]  /*18ff0*/  IMAD.MOV.U32 R11, RZ, RZ, 0x181f ;  /* 0x0000181fff0b7424 */ /* 0x000fe400078e00ff */
[----:B------:R-:W-:Y:S02]  /*19000*/  IMAD.MOV.U32 R15, RZ, RZ, -0x1 ;  /* 0xffffffffff0f7424 */ /* 0x000fe400078e00ff */
[----:B------:R-:W-:-:S07]  /*19010*/  IMAD.MOV.U32 R3, RZ, RZ, R14 ;  /* 0x000000ffff037224 */ /* 0x000fce00078e000e */
[----:B------:R-:W-:Y:S05]  /*19020*/  WARPSYNC.COLLECTIVE R15, `(.L_x_924) ;  /* 0x000000000f087348 */ /* 0x000fea0003c00000 */
[----:B------:R0:W1:Y:S02]  /*19030*/  SHFL.IDX P6, R14, R13, R12, R11 ;  /* 0x0000000c0d0e7389 */ /* 0x00006400000c000b */
[----:B01----:R-:W-:Y:S01]  /*19040*/  ENDCOLLECTIVE ;  /* 0x000000000000791b */ /* 0x003fe20003800000 */
.L_x_924:
[----:B------:R-:W-:Y:S02]  /*19050*/  IMAD.MOV.U32 R13, RZ, RZ, R27 ;  /* 0x000000ffff0d7224 */ /* 0x000fe400078e001b */
[----:B------:R-:W-:Y:S02]  /*19060*/  IMAD.MOV.U32 R12, RZ, RZ, 0x1 ;  /* 0x00000001ff0c7424 */ /* 0x000fe400078e00ff */
[----:B------:R-:W-:-:S07]  /*19070*/  IMAD.MOV.U32 R2, RZ, RZ, R14 ;  /* 0x000000ffff027224 */ /* 0x000fce00078e000e */
[----:B------:R-:W-:Y:S05]  /*19080*/  WARPSYNC.COLLECTIVE R15, `(.L_x_925) ;  /* 0x000000000f087348 */ /* 0x000fea0003c00000 */
[----:B------:R0:W1:Y:S02]  /*19090*/  SHFL.IDX P6, R14, R13, R12, R11 ;  /* 0x0000000c0d0e7389 */ /* 0x00006400000c000b */
[----:B01----:R-:W-:Y:S01]  /*190a0*/  ENDCOLLECTIVE ;  /* 0x000000000000791b */ /* 0x003fe20003800000 */
.L_x_925:
        /* <DEDUP_REMOVED lines=11> */
.L_x_926:
[----:B------:R-:W-:Y:S01]  /*19160*/  IMAD.MOV.U32 R13, RZ, RZ, R27 ;  /* 0x000000ffff0d7224 */ /* 0x000fe200078e001b */
[----:B------:R-:W-:Y:S01]  /*19170*/  MOV R12, 0x2 ;  /* 0x00000002000c7802 */ /* 0x000fe20000000f00 */
[----:B------:R-:W-:-:S07]  /*19180*/  IMAD.MOV.U32 R2, RZ, RZ, R14 ;  /* 0x000000ffff027224 */ /* 0x000fce00078e000e */
[----:B------:R-:W-:Y:S05]  /*19190*/  WARPSYNC.COLLECTIVE R15, `(.L_x_927) ;  /* 0x000000000f087348 */ /* 0x000fea0003c00000 */
[----:B------:R0:W1:Y:S02]  /*191a0*/  SHFL.IDX P6, R14, R13, R12, R11 ;  /* 0x0000000c0d0e7389 */ /* 0x00006400000c000b */
[----:B01----:R-:W-:Y:S01]  /*191b0*/  ENDCOLLECTIVE ;  /* 0x000000000000791b */ /* 0x003fe20003800000 */
.L_x_927:
        /* <DEDUP_REMOVED lines=11> */
.L_x_928:
[----:B------:R-:W-:Y:S02]  /*19270*/  IMAD.MOV.U32 R13, RZ, RZ, R27 ;  /* 0x000000ffff0d7224 */ /* 0x000fe400078e001b */
[----:B------:R-:W-:Y:S02]  /*19280*/  IMAD.MOV.U32 R12, RZ, RZ, 0x3 ;  /* 0x00000003ff0c7424 */ /* 0x000fe400078e00ff */
[----:B------:R-:W-:-:S07]  /*19290*/  IMAD.MOV.U32 R2, RZ, RZ, R14 ;  /* 0x000000ffff027224 */ /* 0x000fce00078e000e */
[----:B------:R-:W-:Y:S05]  /*192a0*/  WARPSYNC.COLLECTIVE R15, `(.L_x_929) ;  /* 0x000000000f087348 */ /* 0x000fea0003c00000 */
[----:B------:R0:W1:Y:S02]  /*192b0*/  SHFL.IDX P6, R14, R13, R12, R11 ;  /* 0x0000000c0d0e7389 */ /* 0x00006400000c000b */
[----:B01----:R-:W-:Y:S01]  /*192c0*/  ENDCOLLECTIVE ;  /* 0x000000000000791b */ /* 0x003fe20003800000 */
.L_x_929:
[----:B------:R-:W-:-:S05]  /*192d0*/  IADD3 R2, P0, R2, R0, RZ ;  /* 0x0000000002027210 */ /* 0x000fca0007f1e0ff */
[----:B------:R-:W-:-:S05]  /*192e0*/  IMAD.X R3, RZ, RZ, R3, P0 ;  /* 0x000000ffff037224 */ /* 0x000fca00000e0603 */
[----:B------:R-:W-:Y:S01]  /*192f0*/  @!PT LDS RZ, [RZ] ;  /* 0x00000000fffff984 */ /* 0x000fe20000000800 */
[----:B------:R-:W-:Y:S01]  /*19300*/  @!PT LDS RZ, [RZ] ;  /* 0x00000000fffff984 */ /* 0x000fe20000000800 */
[----:B------:R-:W-:Y:S01]  /*19310*/  @!PT LDS RZ, [RZ] ;  /* 0x00000000fffff984 */ /* 0x000fe20000000800 */
[----:B------:R0:W-:Y:S01]  /*19320*/  LDGSTS.E.BYPASS.LTC128B.128 [R21+0x23400], desc[UR40][R2.64], !P1 ;  /* 0x2340000002157fae */ /* 0x0001e2000c901d68 */
[----:B------:R-:W-:Y:S01]  /*19330*/  MOV R13, R20 ;  /* 0x00000014000d7202 */ /* 0x000fe20000000f00 */
[----:B------:R-:W-:-:S07]  /*19340*/  IMAD.MOV.U32 R27, RZ, RZ, R14 ;  /* 0x000000ffff1b7224 */ /* 0x000fce00078e000e */
[----:B0-----:R-:W-:Y:S05]  /*19350*/  WARPSYNC.COLLECTIVE R15, `(.L_x_930) ;  /* 0x000000000f087348 */ /* 0x001fea0003c00000 */
[----:B------:R1:W2:Y:S02]  /*19360*/  SHFL.IDX P6, R14, R13, R12, R11 ;  /* 0x0000000c0d0e7389 */ /* 0x0002a400000c000b */
[----:B012---:R-:W-:Y:S01]  /*19370*/  ENDCOLLECTIVE ;  /* 0x000000000000791b */ /* 0x007fe20003800000 */
.L_x_930:
[----:B------:R-:W-:Y:S01]  /*19380*/  IMAD.MOV.U32 R2, RZ, RZ, R14 ;  /* 0x000000ffff027224 */ /* 0x000fe200078e000e */
[----:B------:R-:W-:Y:S06]  /*19390*/  BRA `(.L_x_931) ;  /* 0xffffffc0003c7947 */ /* 0x000fec000383ffff */
.L_x_813:
[----:B---3--:R3:W4:Y:S02]  /*193a0*/  SYNCS.PHASECHK.TRANS64.TRYWAIT P0, [R6+URZ+0x28c60], R17 ;  /* 0x028c6011060075a7 */ /* 0x008724000800017f */
[----:B----4-:R-:W-:Y:S05]  /*193b0*/  @!P0 NANOSLEEP.SYNCS 0x989680 ;  /* 0x009896800000895d */ /* 0x010fea0003900000 */
[----:B------:R-:W4:Y:S02]  /*193c0*/  @!P0 SYNCS.PHASECHK.TRANS64 P0, [R6+URZ+0x28c60], R17 ;  /* 0x028c6011060085a7 */ /* 0x000f24000800007f */
[----:B----4-:R-:W-:Y:S05]  /*193d0*/  @!P0 BRA `(.L_x_813) ;  /* 0xfffffffc00f08947 */ /* 0x010fea000383ffff */
[----:B------:R-:W-:Y:S05]  /*193e0*/  BRA `(.L_x_932) ;  /* 0xffffffc0008c7947 */ /* 0x000fea000383ffff */
.L_x_814:
        /* <DEDUP_REMOVED lines=8> */
.L_x_934:
[----:B------:R-:W-:Y:S05]  /*19470*/  BSYNC B1 ;  /* 0x0000000000017941 */ /* 0x000fea0003800000 */
.L_x_933:
[----:B------:R-:W-:Y:S01]  /*19480*/  IMAD.MOV.U32 R13, RZ, RZ, R9 ;  /* 0x000000ffff0d7224 */ /* 0x000fe200078e0009 */
[----:B------:R-:W-:Y:S01]  /*19490*/  MOV R12, RZ ;  /* 0x000000ff000c7202 */ /* 0x000fe20000000f00 */
[----:B------:R-:W-:Y:S01]  /*194a0*/  IMAD.MOV.U32 R11, RZ, RZ, 0x181f ;  /* 0x0000181fff0b7424 */ /* 0x000fe200078e00ff */
[C---:B------:R-:W-:Y:S01]  /*194b0*/  LOP3.LUT P2, RZ, R22.reuse, 0x40, RZ, 0xc0, !PT ;  /* 0x0000004016ff7812 */ /* 0x040fe2000784c0ff */
[----:B------:R-:W-:Y:S01]  /*194c0*/  IMAD.MOV.U32 R15, RZ, RZ, -0x1 ;  /* 0xffffffffff0f7424 */ /* 0x000fe200078e00ff */
[C---:B------:R-:W-:Y:S01]  /*194d0*/  LOP3.LUT P1, RZ, R22.reuse, 0x20, RZ, 0xc0, !PT ;  /* 0x0000002016ff7812 */ /* 0x040fe2000782c0ff */
[----:B------:R-:W-:Y:S01]  /*194e0*/  IMAD.MOV.U32 R3, RZ, RZ, R14 ;  /* 0x000000ffff037224 */ /* 0x000fe200078e000e */
[----:B------:R-:W-:Y:S01]  /*194f0*/  LOP3.LUT R22, R22, 0xffffdfff, RZ, 0xc0, !PT ;  /* 0xffffdfff16167812 */ /* 0x000fe200078ec0ff */
[----:B------:R-:W-:-:S10]  /*19500*/  IMAD R17, R17, 0x2, R23 ;  /* 0x0000000211117824 */ /* 0x000fd400078e0217 */
[----:B------:R-:W-:Y:S05]  /*19510*/  WARPSYNC.COLLECTIVE R15, `(.L_x_935) ;  /* 0x000000000f087348 */ /* 0x000fea0003c00000 */
[----:B------:R0:W1:Y:S02]  /*19520*/  SHFL.IDX P6, R14, R13, R12, R11 ;  /* 0x0000000c0d0e7389 */ /* 0x00006400000c000b */
[----:B01----:R-:W-:Y:S01]  /*19530*/  ENDCOLLECTIVE ;  /* 0x000000000000791b */ /* 0x003fe20003800000 */
.L_x_935:
[----:B------:R-:W-:-:S04]  /*19540*/  @P3 LOP3.LUT R22, R22, 0x2000, RZ, 0xfc, !PT ;  /* 0x0000200016163812 */ /* 0x000fc800078efcff */
[C---:B------:R-:W-:Y:S01]  /*19550*/  LOP3.LUT P3, RZ, R22.reuse, 0x10, RZ, 0xc0, !PT ;  /* 0x0000001016ff7812 */ /* 0x040fe2000786c0ff */
[----:B------:R-:W-:Y:S02]  /*19560*/  IMAD.MOV.U32 R13, RZ, RZ, R10 ;  /* 0x000000ffff0d7224 */ /* 0x000fe400078e000a */
[----:B------:R-:W-:Y:S02]  /*19570*/  IMAD.MOV.U32 R12, RZ, RZ, 0x1 ;  /* 0x00000001ff0c7424 */ /* 0x000fe400078e00ff */
[----:B------:R-:W-:Y:S01]  /*19580*/  IMAD.MOV.U32 R2, RZ, RZ, R14 ;  /* 0x000000ffff027224 */ /* 0x000fe200078e000e */
[C---:B------:R-:W-:Y:S02]  /*19590*/  LOP3.LUT P6, RZ, R22.reuse, 0x80, RZ, 0xc0, !PT ;  /* 0x0000008016ff7812 */ /* 0x040fe400078cc0ff */
[----:B------:R-:W-:Y:S02]  /*195a0*/  LOP3.LUT R22, R22, 0xffff7fff, RZ, 0xc0, !PT ;  /* 0xffff7fff16167812 */ /* 0x000fe400078ec0ff */
[----:B------:R-:W-:-:S03]  /*195b0*/  IADD3 R2, P0, R2, R0, RZ ;  /* 0x0000000002027210 */ /* 0x000fc60007f1e0ff */
[----:B------:R-:W-:Y:S02]  /*195c0*/  @P3 LOP3.LUT R22, R22, 0x8000, RZ, 0xfc, !PT ;  /* 0x0000800016163812 */ /* 0x000fe400078efcff */
        /* <DEDUP_REMOVED lines=9> */
.L_x_936:
        /* <DEDUP_REMOVED lines=11> */
[----:B------:R-:W-:-:S03]  /*19710*/  MOV R5, R14 ;  /* 0x0000000e00057202 */ /* 0x000fc60000000f00 */
[----:B------:R0:W-:Y:S04]  /*19720*/  LDGSTS.E.BYPASS.LTC128B.128 [R17+0xc400], desc[UR40][R2.64+0x300], P0 ;  /* 0x0c40030002117fae */ /* 0x0001e80008101d68 */
[----:B0-----:R-:W-:Y:S05]  /*19730*/  WARPSYNC.COLLECTIVE R15, `(.L_x_937) ;  /* 0x000000000f087348 */ /* 0x001fea0003c00000 */
[----:B------:R1:W2:Y:S02]  /*19740*/  SHFL.IDX P6, R14, R13, R12, R11 ;  /* 0x0000000c0d0e7389 */ /* 0x0002a400000c000b */
[----:B012---:R-:W-:Y:S01]  /*19750*/  ENDCOLLECTIVE ;  /* 0x000000000000791b */ /* 0x007fe20003800000 */
.L_x_937:
        /* <DEDUP_REMOVED lines=19> */
.L_x_938:
        /* <DEDUP_REMOVED lines=14> */
.L_x_939:
        /* <DEDUP_REMOVED lines=16> */
.L_x_940:
        /* <DEDUP_REMOVED lines=14> */
.L_x_941:
[----:B------:R-:W-:Y:S05]  /*19b50*/  BRA `(.L_x_942) ;  /* 0xffffffbc00f87947 */ /* 0x000fea000383ffff */
.L_x_822:
[----:B------:R-:W-:Y:S01]  /*19b60*/  BSSY B0, `(.L_x_943) ;  /* 0x0000008000007945 */ /* 0x000fe20003800000 */
[----:B------:R-:W-:Y:S02]  /*19b70*/  IMAD.MOV.U32 R13, RZ, RZ, R16 ;  /* 0x000000ffff0d7224 */ /* 0x000fe400078e0010 */
[----:B------:R-:W-:Y:S02]  /*19b80*/  IMAD.MOV.U32 R12, RZ, RZ, RZ ;  /* 0x000000ffff0c7224 */ /* 0x000fe400078e00ff */
[----:B------:R-:W-:Y:S02]  /*19b90*/  IMAD.MOV.U32 R11, RZ, RZ, 0x1f ;  /* 0x0000001fff0b7424 */ /* 0x000fe400078e00ff */
[----:B------:R-:W-:-:S07]  /*19ba0*/  IMAD.MOV.U32 R15, RZ, RZ, -0x1 ;  /* 0xffffffffff0f7424 */ /* 0x000fce00078e00ff */
[----:B-123--:R-:W-:Y:S05]  /*19bb0*/  WARPSYNC.COLLECTIVE R15, `(.L_x_944) ;  /* 0x000000000f087348 */ /* 0x00efea0003c00000 */
[----:B------:R0:W4:Y:S02]  /*19bc0*/  SHFL.IDX P6, R14, R13, R12, R11 ;  /* 0x0000000c0d0e7389 */ /* 0x00012400000c000b */
[----:B01234-:R-:W-:Y:S01]  /*19bd0*/  ENDCOLLECTIVE ;  /* 0x000000000000791b */ /* 0x01ffe20003800000 */
.L_x_944:
[----:B------:R-:W-:Y:S05]  /*19be0*/  BSYNC B0 ;  /* 0x0000000000007941 */ /* 0x000fea0003800000 */
.L_x_943:
[----:B------:R-:W-:Y:S01]  /*19bf0*/  IMAD.MOV.U32 R13, RZ, RZ, R16 ;  /* 0x000000ffff0d7224 */ /* 0x000fe200078e0010 */
[----:B------:R-:W-:Y:S01]  /*19c00*/  MOV R0, R14 ;  /* 0x0000000e00007202 */ /* 0x000fe20000000f00 */
[----:B------:R-:W-:Y:S02]  /*19c10*/  IMAD.MOV.U32 R12, RZ, RZ, 0x1 ;  /* 0x00000001ff0c7424 */ /* 0x000fe400078e00ff */
[----:B------:R-:W-:Y:S02]  /*19c20*/  IMAD.MOV.U32 R11, RZ, RZ, 0x1f ;  /* 0x0000001fff0b7424 */ /* 0x000fe400078e00ff */
[----:B------:R-:W-:Y:S02]  /*19c30*/  IMAD.MOV.U32 R15, RZ, RZ, -0x1 ;  /* 0xffffffffff0f7424 */ /* 0x000fe400078e00ff */
[----:B------:R-:W-:-:S07]  /*19c40*/  IMAD.IADD R5, R19, 0x1, R8 ;  /* 0x0000000113057824 */ /* 0x000fce00078e0208 */
[----:B------:R-:W-:Y:S05]  /*19c50*/  WARPSYNC.COLLECTIVE R15, `(.L_x_945) ;  /* 0x000000000f087348 */ /* 0x000fea0003c00000 */
[----:B------:R0:W1:Y:S02]  /*19c60*/  SHFL.IDX P6, R14, R13, R12, R11 ;  /* 0x0000000c0d0e7389 */ /* 0x00006400000c000b */
[----:B01----:R-:W-:Y:S01]  /*19c70*/  ENDCOLLECTIVE ;  /* 0x000000000000791b */ /* 0x003fe20003800000 */
.L_x_945:
[----:B------:R-:W-:Y:S02]  /*19c80*/  ULDC UR4, c[0x0][0xc3c] ;  /* 0x00030f0000047ab9 */ /* 0x000fe40000000800 */
[----:B------:R-:W-:-:S13]  /*19c90*/  ISETP.GE.OR P1, PT, R5, UR4, !P0 ;  /* 0x0000000405007c0c */ /* 0x000fda000c726670 */
[----:B------:R-:W0:Y:S01]  /*19ca0*/  @!P1 LDC.64 R2, c[0x0][0xc80] ;  /* 0x00032000ff029b82 */ /* 0x000e220000000a00 */
[----:B------:R-:W-:Y:S02]  /*19cb0*/  IMAD.MOV.U32 R11, RZ, RZ, RZ ;  /* 0x000000ffff0b7224 */ /* 0x000fe400078e00ff */
[----:B------:R-:W-:Y:S02]  /*19cc0*/  IMAD.MOV.U32 R4, RZ, RZ, R14 ;  /* 0x000000ffff047224 */ /* 0x000fe400078e000e */
[----:B0-----:R-:W-:-:S06]  /*19cd0*/  @!P1 IMAD.WIDE R2, R5, 0x4, R2 ;  /* 0x0000000405029825 */ /* 0x001fcc00078e0202 */
[----:B------:R0:W2:Y:S01]  /*19ce0*/  @!P1 LDG.E R3, desc[UR40][R2.64] ;  /* 0x0000002802039981 */ /* 0x0000a2000c1e1900 */
[C---:B------:R-:W-:Y:S02]  /*19cf0*/  ISETP.GE.U32.AND P2, PT, R8.reuse, 0x2, PT ;  /* 0x000000020800780c */ /* 0x040fe40003f46070 */
[C---:B------:R-:W-:Y:S02]  /*19d00*/  ISETP.GE.U32.AND P3, PT, R8.reuse, 0x4, PT ;  /* 0x000000040800780c */ /* 0x040fe40003f66070 */
[C---:B------:R-:W-:Y:S02]  /*19d10*/  ISETP.GE.U32.AND P4, PT, R8.reuse, 0x8, PT ;  /* 0x000000080800780c */ /* 0x040fe40003f86070 */
[C---:B------:R-:W-:Y:S01]  /*19d20*/  ISETP.GE.U32.AND P5, PT, R8.reuse, 0x10, PT ;  /* 0x000000100800780c */ /* 0x040fe20003fa6070 */
[----:B0-----:R-:W-:Y:S01]  /*19d30*/  IMAD.MOV.U32 R2, RZ, RZ, RZ ;  /* 0x000000ffff027224 */ /* 0x001fe200078e00ff */
[----:B--2---:R-:W-:Y:S02]  /*19d40*/  @!P1 MOV R2, R3 ;  /* 0x0000000300029202 */ /* 0x004fe40000000f00 */
[----:B------:R-:W-:-:S03]  /*19d50*/  ISETP.NE.AND P1, PT, R8, RZ, PT ;  /* 0x000000ff0800720c */ /* 0x000fc60003f25270 */
[----:B------:R-:W-:-:S10]  /*19d60*/  IMAD.MOV.U32 R13, RZ, RZ, R2 ;  /* 0x000000ffff0d7224 */ /* 0x000fd400078e0002 */
[----:B------:R-:W-:Y:S05]  /*19d70*/  WARPSYNC.COLLECTIVE R15, `(.L_x_946) ;  /* 0x000000000f087348 */ /* 0x000fea0003c00000 */
[----:B------:R0:W1:Y:S02]  /*19d80*/  SHFL.UP P6, R14, R13, R12, R11 ;  /* 0x0400000c0d0e7389 */ /* 0x00006400000c000b */
[----:B01----:R-:W-:Y:S01]  /*19d90*/  ENDCOLLECTIVE ;  /* 0x000000000000791b */ /* 0x003fe20003800000 */
.L_x_946:
[----:B------:R-:W-:Y:S01]  /*19da0*/  IMAD.MOV.U32 R12, RZ, RZ, 0x2 ;  /* 0x00000002ff0c7424 */ /* 0x000fe200078e00ff */
[----:B------:R-:W-:-:S05]  /*19db0*/  SEL R5, R14, RZ, P1 ;  /* 0x000000ff0e057207 */ /* 0x000fca0000800000 */
[----:B------:R-:W-:-:S04]  /*19dc0*/  IMAD.IADD R5, R2, 0x1, R5 ;  /* 0x0000000102057824 */ /* 0x000fc800078e0205 */
[----:B------:R-:W-:-:S07]  /*19dd0*/  IMAD.MOV.U32 R13, RZ, RZ, R5 ;  /* 0x000000ffff0d7224 */ /* 0x000fce00078e0005 */
[----:B------:R-:W-:Y:S05]  /*19de0*/  WARPSYNC.COLLECTIVE R15, `(.L_x_947) ;  /* 0x000000000f087348 */ /* 0x000fea0003c00000 */
[----:B------:R0:W1:Y:S02]  /*19df0*/  SHFL.UP P6, R14, R13, R12, R11 ;  /* 0x0400000c0d0e7389 */ /* 0x00006400000c000b */
[----:B01----:R-:W-:Y:S01]  /*19e00*/  ENDCOLLECTIVE ;  /* 0x000000000000791b */ /* 0x003fe20003800000 */
.L_x_947:
[----:B------:R-:W-:Y:S02]  /*19e10*/  MOV R12, 0x4 ;  /* 0x00000004000c7802 */ /* 0x000fe40000000f00 */
[----:B------:R-:W-:-:S05]  /*19e20*/  SEL R6, R14, RZ, P2 ;  /* 0x000000ff0e067207 */ /* 0x000fca0001000000 */
[----:B------:R-:W-:-:S04]  /*19e30*/  IMAD.IADD R6, R5, 0x1, R6 ;  /* 0x0000000105067824 */ /* 0x000fc800078e0206 */
[----:B------:R-:W-:-:S07]  /*19e40*/  IMAD.MOV.U32 R13, RZ, RZ, R6 ;  /* 0x000000ffff0d7224 */ /* 0x000fce00078e0006 */
[----:B------:R-:W-:Y:S05]  /*19e50*/  WARPSYNC.COLLECTIVE R15, `(.L_x_948) ;  /* 0x000000000f087348 */ /* 0x000fea0003c00000 */
[----:B------:R0:W1:Y:S02]  /*19e60*/  SHFL.UP P6, R14, R13, R12, R11 ;  /* 0x0400000c0d0e7389 */ /* 0x00006400000c000b */
[----:B01----:R-:W-:Y:S01]  /*19e70*/  ENDCOLLECTIVE ;  /* 0x000000000000791b */ /* 0x003fe20003800000 */
.L_x_948:
[----:B------:R-:W-:Y:S01]  /*19e80*/  IMAD.MOV.U32 R12, RZ, RZ, 0x8 ;  /* 0x00000008ff0c7424 */ /* 0x000fe200078e00ff */
[----:B------:R-:W-:-:S05]  /*19e90*/  SEL R7, R14, RZ, P3 ;  /* 0x000000ff0e077207 */ /* 0x000fca0001800000 */
[----:B------:R-:W-:-:S04]  /*19ea0*/  IMAD.IADD R7, R6, 0x1, R7 ;  /* 0x0000000106077824 */ /* 0x000fc800078e0207 */
[----:B------:R-:W-:-:S07]  /*19eb0*/  IMAD.MOV.U32 R13, RZ, RZ, R7 ;  /* 0x000000ffff0d7224 */ /* 0x000fce00078e0007 */
[----:B------:R-:W-:Y:S05]  /*19ec0*/  WARPSYNC.COLLECTIVE R15, `(.L_x_949) ;  /* 0x000000000f087348 */ /* 0x000fea0003c00000 */
[----:B------:R0:W1:Y:S02]  /*19ed0*/  SHFL.UP P6, R14, R13, R12, R11 ;  /* 0x0400000c0d0e7389 */ /* 0x00006400000c000b */
[----:B01----:R-:W-:Y:S01]  /*19ee0*/  ENDCOLLECTIVE ;  /* 0x000000000000791b */ /* 0x003fe20003800000 */
.L_x_949:
[----:B------:R-:W-:Y:S01]  /*19ef0*/  IMAD.MOV.U32 R12, RZ, RZ, 0x10 ;  /* 0x00000010ff0c7424 */ /* 0x000fe200078e00ff */
[----:B------:R-:W-:-:S05]  /*19f00*/  SEL R14, R14, RZ, P4 ;  /* 0x000000ff0e0e7207 */ /* 0x000fca0002000000 */
[----:B------:R-:W-:-:S04]  /*19f10*/  IMAD.IADD R5, R7, 0x1, R14 ;  /* 0x0000000107057824 */ /* 0x000fc800078e020e */
[----:B------:R-:W-:-:S07]  /*19f20*/  IMAD.MOV.U32 R13, RZ, RZ, R5 ;  /* 0x000000ffff0d7224 */ /* 0x000fce00078e0005 */
[----:B------:R-:W-:Y:S05]  /*19f30*/  WARPSYNC.COLLECTIVE R15, `(.L_x_950) ;  /* 0x000000000f087348 */ /* 0x000fea0003c00000 */
[----:B------:R0:W1:Y:S02]  /*19f40*/  SHFL.UP P6, R14, R13, R12, R11 ;  /* 0x0400000c0d0e7389 */ /* 0x00006400000c000b */
[----:B01----:R-:W-:Y:S01]  /*19f50*/  ENDCOLLECTIVE ;  /* 0x000000000000791b */ /* 0x003fe20003800000 */
.L_x_950:
[----:B------:R-:W-:Y:S02]  /*19f60*/  IMAD.MOV.U32 R12, RZ, RZ, 0x1f ;  /* 0x0000001fff0c7424 */ /* 0x000fe400078e00ff */
[----:B------:R-:W-:Y:S01]  /*19f70*/  IMAD.MOV.U32 R11, RZ, RZ, 0x1f ;  /* 0x0000001fff0b7424 */ /* 0x000fe200078e00ff */
[----:B------:R-:W-:-:S05]  /*19f80*/  SEL R14, R14, RZ, P5 ;  /* 0x000000ff0e0e7207 */ /* 0x000fca0002800000 */
[----:B------:R-:W-:-:S05]  /*19f90*/  IMAD.IADD R3, R5, 0x1, R14 ;  /* 0x0000000105037824 */ /* 0x000fca00078e020e */
[----:B------:R-:W-:-:S07]  /*19fa0*/  MOV R13, R3 ;  /* 0x00000003000d7202 */ /* 0x000fce0000000f00 */
[----:B------:R-:W-:Y:S05]  /*19fb0*/  WARPSYNC.COLLECTIVE R15, `(.L_x_951) ;  /* 0x000000000f087348 */ /* 0x000fea0003c00000 */
[----:B------:R0:W1:Y:S02]  /*19fc0*/  SHFL.IDX P6, R14, R13, R12, R11 ;  /* 0x0000000c0d0e7389 */ /* 0x00006400000c000b */
[----:B01----:R-:W-:Y:S01]  /*19fd0*/  ENDCOLLECTIVE ;  /* 0x000000000000791b */ /* 0x003fe20003800000 */
.L_x_951:
[----:B------:R-:W-:Y:S05]  /*19fe0*/  BRA `(.L_x_952) ;  /* 0xffffffc0008c7947 */ /* 0x000fea000383ffff */
.L_x_827:
[----:B------:R-:W-:Y:S01]  /*19ff0*/  BSSY B0, `(.L_x_953) ;  /* 0x0000008000007945 */ /* 0x000fe20003800000 */
[----:B-----5:R-:W-:Y:S02]  /*1a000*/  IMAD.MOV.U32 R13, RZ, RZ, R2 ;  /* 0x000000ffff0d7224 */ /* 0x020fe400078e0002 */
[----:B------:R-:W-:Y:S02]  /*1a010*/  IMAD.MOV.U32 R12, RZ, RZ, 0x1 ;  /* 0x00000001ff0c7424 */ /* 0x000fe400078e00ff */
[----:B------:R-:W-:Y:S02]  /*1a020*/  IMAD.MOV.U32 R11, RZ, RZ, RZ ;  /* 0x000000ffff0b7224 */ /* 0x000fe400078e00ff */
[----:B------:R-:W-:-:S07]  /*1a030*/  IMAD.MOV.U32 R15, RZ, RZ, -0x1 ;  /* 0xffffffffff0f7424 */ /* 0x000fce00078e00ff */
[----:B01----:R-:W-:Y:S05]  /*1a040*/  WARPSYNC.COLLECTIVE R15, `(.L_x_954) ;  /* 0x000000000f087348 */ /* 0x003fea0003c00000 */
[----:B------:R2:W3:Y:S02]  /*1a050*/  SHFL.UP P6, R14, R13, R12, R11 ;  /* 0x0400000c0d0e7389 */ /* 0x0004e400000c000b */
[----:B0123--:R-:W-:Y:S01]  /*1a060*/  ENDCOLLECTIVE ;  /* 0x000000000000791b */ /* 0x00ffe20003800000 */
.L_x_954:
[----:B------:R-:W-:Y:S05]  /*1a070*/  BSYNC B0 ;  /* 0x0000000000007941 */ /* 0x000fea0003800000 */
.L_x_953:
[----:B------:R-:W-:Y:S01]  /*1a080*/  SEL R13, R14, RZ, P1 ;  /* 0x000000ff0e0d7207 */ /* 0x000fe20000800000 */
[----:B------:R-:W-:Y:S01]  /*1a090*/  IMAD.MOV.U32 R11, RZ, RZ, RZ ;  /* 0x000000ffff0b7224 */ /* 0x000fe200078e00ff */
[----:B------:R-:W-:Y:S01]  /*1a0a0*/  MOV R12, 0x2 ;  /* 0x00000002000c7802 */ /* 0x000fe20000000f00 */
[----:B------:R-:W-:Y:S02]  /*1a0b0*/  IMAD.MOV.U32 R15, RZ, RZ, -0x1 ;  /* 0xffffffffff0f7424 */ /* 0x000fe400078e00ff */
[----:B------:R-:W-:-:S07]  /*1a0c0*/  IMAD.IADD R13, R2, 0x1, R13 ;  /* 0x00000001020d7824 */ /* 0x000fce00078e020d */
[----:B------:R-:W-:Y:S05]  /*1a0d0*/  WARPSYNC.COLLECTIVE R15, `(.L_x_955) ;  /* 0x000000000f087348 */ /* 0x000fea0003c00000 */
[----:B------:R0:W1:Y:S02]  /*1a0e0*/  SHFL.UP P6, R14, R13, R12, R11 ;  /* 0x0400000c0d0e7389 */ /* 0x00006400000c000b */
[----:B01----:R-:W-:Y:S01]  /*1a0f0*/  ENDCOLLECTIVE ;  /* 0x000000000000791b */ /* 0x003fe20003800000 */
.L_x_955:
[----:B------:R-:W-:Y:S01]  /*1a100*/  IMAD.MOV.U32 R12, RZ, RZ, 0x4 ;  /* 0x00000004ff0c7424 */ /* 0x000fe200078e00ff */
[----:B------:R-:W-:-:S05]  /*1a110*/  SEL R14, R14, RZ, P2 ;  /* 0x000000ff0e0e7207 */ /* 0x000fca0001000000 */
[----:B------:R-:W-:-:S04]  /*1a120*/  IMAD.IADD R3, R13, 0x1, R14 ;  /* 0x000000010d037824 */ /* 0x000fc800078e020e */
[----:B------:R-:W-:-:S07]  /*1a130*/  IMAD.MOV.U32 R13, RZ, RZ, R3 ;  /* 0x000000ffff0d7224 */ /* 0x000fce00078e0003 */
[----:B------:R-:W-:Y:S05]  /*1a140*/  WARPSYNC.COLLECTIVE R15, `(.L_x_956) ;  /* 0x000000000f087348 */ /* 0x000fea0003c00000 */
[----:B------:R0:W1:Y:S02]  /*1a150*/  SHFL.UP P6, R14, R13, R12, R11 ;  /* 0x0400000c0d0e7389 */ /* 0x00006400000c000b */
[----:B01----:R-:W-:Y:S01]  /*1a160*/  ENDCOLLECTIVE ;  /* 0x000000000000791b */ /* 0x003fe20003800000 */
.L_x_956:
[----:B------:R-:W-:Y:S02]  /*1a170*/  MOV R12, 0x8 ;  /* 0x00000008000c7802 */ /* 0x000fe40000000f00 */
[----:B------:R-:W-:-:S05]  /*1a180*/  SEL R14, R14, RZ, P3 ;  /* 0x000000ff0e0e7207 */ /* 0x000fca0001800000 */
[----:B------:R-:W-:-:S04]  /*1a190*/  IMAD.IADD R5, R3, 0x1, R14 ;  /* 0x0000000103057824 */ /* 0x000fc800078e020e */
[----:B------:R-:W-:-:S07]  /*1a1a0*/  IMAD.MOV.U32 R13, RZ, RZ, R5 ;  /* 0x000000ffff0d7224 */ /* 0x000fce00078e0005 */
[----:B------:R-:W-:Y:S05]  /*1a1b0*/  WARPSYNC.COLLECTIVE R15, `(.L_x_957) ;  /* 0x000000000f087348 */ /* 0x000fea0003c00000 */
[----:B------:R0:W1:Y:S02]  /*1a1c0*/  SHFL.UP P6, R14, R13, R12, R11 ;  /* 0x0400000c0d0e7389 */ /* 0x00006400000c000b */
[----:B01----:R-:W-:Y:S01]  /*1a1d0*/  ENDCOLLECTIVE ;  /* 0x000000000000791b */ /* 0x003fe20003800000 */
.L_x_957:
[----:B------:R-:W-:Y:S01]  /*1a1e0*/  IMAD.MOV.U32 R12, RZ, RZ, 0x10 ;  /* 0x00000010ff0c7424 */ /* 0x000fe200078e00ff */
[----:B------:R-:W-:-:S05]  /*1a1f0*/  SEL R6, R14, RZ, P4 ;  /* 0x000000ff0e067207 */ /* 0x000fca0002000000 */
[----:B------:R-:W-:-:S04]  /*1a200*/  IMAD.IADD R6, R5, 0x1, R6 ;  /* 0x0000000105067824 */ /* 0x000fc800078e0206 */
[----:B------:R-:W-:-:S07]  /*1a210*/  IMAD.MOV.U32 R13, RZ, RZ, R6 ;  /* 0x000000ffff0d7224 */ /* 0x000fce00078e0006 */
[----:B------:R-:W-:Y:S05]  /*1a220*/  WARPSYNC.COLLECTIVE R15, `(.L_x_958) ;  /* 0x000000000f087348 */ /* 0x000fea0003c00000 */
[----:B------:R0:W1:Y:S02]  /*1a230*/  SHFL.UP P6, R14, R13, R12, R11 ;  /* 0x0400000c0d0e7389 */ /* 0x00006400000c000b */
[----:B01----:R-:W-:Y:S01]  /*1a240*/  ENDCOLLECTIVE ;  /* 0x000000000000791b */ /* 0x003fe20003800000 */
.L_x_958:
        /* <DEDUP_REMOVED lines=8> */
.L_x_959:
[----:B------:R-:W-:Y:S05]  /*1a2d0*/  BRA `(.L_x_960) ;  /* 0xffffffc0006c7947 */ /* 0x000fea000383ffff */
.L_x_829:
[----:B------:R-:W-:Y:S01]  /*1a2e0*/  BSSY B0, `(.L_x_961) ;  /* 0x0000006000007945 */ /* 0x000fe20003800000 */
[----:B------:R-:W-:Y:S02]  /*1a2f0*/  PLOP3.LUT P6, PT, P6, PT, PT, 0x8, 0x0 ;  /* 0x000000000000781c */ /* 0x000fe400037ce170 */
[----:B------:R-:W-:-:S11]  /*1a300*/  MOV R15, 0xffffffff ;  /* 0xffffffff000f7802 */ /* 0x000fd60000000f00 */
[----:B0-----:R-:W-:Y:S05]  /*1a310*/  WARPSYNC.COLLECTIVE R15, `(.L_x_962) ;  /* 0x000000000f087348 */ /* 0x001fea0003c00000 */
[----:B------:R-:W-:Y:S01]  /*1a320*/  VOTE.ANY R14, PT, P6 ;  /* 0x00000000000e7806 */ /* 0x000fe200030e0100 */
[----:B0-----:R-:W-:Y:S06]  /*1a330*/  ENDCOLLECTIVE ;  /* 0x000000000000791b */ /* 0x001fec0003800000 */
.L_x_962:
[----:B------:R-:W-:Y:S05]  /*1a340*/  BSYNC B0 ;  /* 0x0000000000007941 */ /* 0x000fea0003800000 */
.L_x_961:
        /* <DEDUP_REMOVED lines=9> */
.L_x_963:
[----:B------:R-:W-:Y:S01]  /*1a3e0*/  IMAD.MOV.U32 R17, RZ, RZ, R14 ;  /* 0x000000ffff117224 */ /* 0x000fe200078e000e */
[----:B------:R-:W-:Y:S06]  /*1a3f0*/  BRA `(.L_x_964) ;  /* 0xffffffc0005c7947 */ /* 0x000fec000383ffff */
.L_x_831:
[----:B------:R-:W-:Y:S01]  /*1a400*/  BSSY B0, `(.L_x_965) ;  /* 0x0000007000007945 */ /* 0x000fe20003800000 */
[----:B------:R-:W-:Y:S01]  /*1a410*/  IMAD.MOV.U32 R13, RZ, RZ, R3 ;  /* 0x000000ffff0d7224 */ /* 0x000fe200078e0003 */
[----:B------:R-:W-:Y:S01]  /*1a420*/  MOV R11, 0x1f ;  /* 0x0000001f000b7802 */ /* 0x000fe20000000f00 */
[----:B------:R-:W-:-:S07]  /*1a430*/  IMAD.MOV.U32 R15, RZ, RZ, -0x1 ;  /* 0xffffffffff0f7424 */ /* 0x000fce00078e00ff */
[----:B012---:R-:W-:Y:S05]  /*1a440*/  WARPSYNC.COLLECTIVE R15, `(.L_x_966) ;  /* 0x000000000f087348 */ /* 0x007fea0003c00000 */
[----:B------:R3:W4:Y:S02]  /*1a450*/  SHFL.IDX P6, R14, R13, R12, R11 ;  /* 0x0000000c0d0e7389 */ /* 0x00072400000c000b */
[----:B01234-:R-:W-:Y:S01]  /*1a460*/  ENDCOLLECTIVE ;  /* 0x000000000000791b */ /* 0x01ffe20003800000 */
.L_x_966:
[----:B------:R-:W-:Y:S05]  /*1a470*/  BSYNC B0 ;  /* 0x0000000000007941 */ /* 0x000fea0003800000 */
.L_x_965:
[----:B------:R-:W-:Y:S05]  /*1a480*/  BRA `(.L_x_830) ;  /* 0xffffffc000547947 */ /* 0x000fea000383ffff */
.L_x_835:
[----:B0-----:R0:W1:Y:S02]  /*1a490*/  SYNCS.PHASECHK.TRANS64.TRYWAIT P0, [R4+URZ+0x28c20], R0 ;  /* 0x028c2000040075a7 */ /* 0x001064000800017f */
[----:B-1----:R-:W-:Y:S05]  /*1a4a0*/  @!P0 NANOSLEEP.SYNCS 0x989680 ;  /* 0x009896800000895d */ /* 0x002fea0003900000 */
[----:B------:R-:W1:Y:S02]  /*1a4b0*/  @!P0 SYNCS.PHASECHK.TRANS64 P0, [R4+URZ+0x28c20], R0 ;  /* 0x028c2000040085a7 */ /* 0x000e64000800007f */
[----:B-1----:R-:W-:Y:S05]  /*1a4c0*/  @!P0 BRA `(.L_x_835) ;  /* 0xfffffffc00f08947 */ /* 0x002fea000383ffff */
[----:B------:R-:W-:Y:S05]  /*1a4d0*/  BRA `(.L_x_967) ;  /* 0xffffffc400407947 */ /* 0x000fea000383ffff */
.L_x_836:
        /* <DEDUP_REMOVED lines=8> */
[----:B0-23--:R-:W-:Y:S05]  /*1a560*/  WARPSYNC.COLLECTIVE R15, `(.L_x_969) ;  /* 0x000000000f087348 */ /* 0x00dfea0003c00000 */
[----:B------:R1:W4:Y:S02]  /*1a570*/  SHFL.IDX P6, R14, R13, R12, R11 ;  /* 0x0000000c0d0e7389 */ /* 0x00032400000c000b */
[----:B01234-:R-:W-:Y:S01]  /*1a580*/  ENDCOLLECTIVE ;  /* 0x000000000000791b */ /* 0x01ffe20003800000 */
.L_x_969:
[----:B------:R-:W-:Y:S05]  /*1a590*/  BSYNC B0 ;  /* 0x0000000000007941 */ /* 0x000fea0003800000 */
.L_x_968:
[----:B------:R-:W-:Y:S05]  /*1a5a0*/  BRA `(.L_x_970) ;  /* 0xffffffc400287947 */ /* 0x000fea000383ffff */
.L_x_837:
[----:B------:R-:W-:Y:S01]  /*1a5b0*/  BSSY B0, `(.L_x_971) ;  /* 0x0000006000007945 */ /* 0x000fe20003800000 */
[----:B------:R-:W-:-:S07]  /*1a5c0*/  IMAD.MOV.U32 R15, RZ, RZ, -0x1 ;  /* 0xffffffffff0f7424 */ /* 0x000fce00078e00ff */
[----:B0-23--:R-:W-:Y:S05]  /*1a5d0*/  WARPSYNC.COLLECTIVE R15, `(.L_x_972) ;  /* 0x000000000f0c7348 */ /* 0x00dfea0003c00000 */
[----:B------:R-:W-:Y:S02]  /*1a5e0*/  ELECT P6, UR62, PT ;  /* 0x00000000003e782f */ /* 0x000fe400038c0000 */
[----:B------:R-:W-:Y:S01]  /*1a5f0*/  MOV R14, UR62 ;  /* 0x0000003e000e7c02 */ /* 0x000fe20008000f00 */
[----:B0-23--:R-:W-:Y:S10]  /*1a600*/  ENDCOLLECTIVE ;  /* 0x000000000000791b */ /* 0x00dff40003800000 */
.L_x_972:
[----:B------:R-:W-:Y:S05]  /*1a610*/  BSYNC B0 ;  /* 0x0000000000007941 */ /* 0x000fea0003800000 */
.L_x_971:
[----:B------:R-:W-:Y:S05]  /*1a620*/  BRA `(.L_x_973) ;  /* 0xffffffc4001c7947 */ /* 0x000fea000383ffff */
.L_x_839:
[----:B0-----:R0:W1:Y:S02]  /*1a630*/  SYNCS.PHASECHK.TRANS64.TRYWAIT P1, [R5+URZ+0x28c40], R0 ;  /* 0x028c4000050075a7 */ /* 0x001064000802017f */
[----:B-1----:R-:W-:Y:S05]  /*1a640*/  @!P1 NANOSLEEP.SYNCS 0x989680 ;  /* 0x009896800000995d */ /* 0x002fea0003900000 */
[----:B------:R-:W1:Y:S02]  /*1a650*/  @!P1 SYNCS.PHASECHK.TRANS64 P1, [R5+URZ+0x28c40], R0 ;  /* 0x028c4000050095a7 */ /* 0x000e64000802007f */
[----:B-1----:R-:W-:Y:S05]  /*1a660*/  @!P1 BRA `(.L_x_839) ;  /* 0xfffffffc00f09947 */ /* 0x002fea000383ffff */
[----:B------:R-:W-:Y:S05]  /*1a670*/  BRA `(.L_x_974) ;  /* 0xffffffc400387947 */ /* 0x000fea000383ffff */
.L_x_841:
[----:B-1----:R1:W4:Y:S02]  /*1a680*/  SYNCS.PHASECHK.TRANS64.TRYWAIT P1, [R25+URZ+0x28c40], R2 ;  /* 0x028c4002190075a7 */ /* 0x002324000802017f */
[----:B----4-:R-:W-:Y:S05]  /*1a690*/  @!P1 NANOSLEEP.SYNCS 0x989680 ;  /* 0x009896800000995d */ /* 0x010fea0003900000 */
[----:B------:R-:W4:Y:S02]  /*1a6a0*/  @!P1 SYNCS.PHASECHK.TRANS64 P1, [R25+URZ+0x28c40], R2 ;  /* 0x028c4002190095a7 */ /* 0x000f24000802007f */
[----:B----4-:R-:W-:Y:S05]  /*1a6b0*/  @!P1 BRA `(.L_x_841) ;  /* 0xfffffffc00f09947 */ /* 0x010fea000383ffff */
[----:B------:R-:W-:Y:S05]  /*1a6c0*/  BRA `(.L_x_975) ;  /* 0xffffffc400447947 */ /* 0x000fea000383ffff */
.L_x_843:
[----:B----4-:R4:W0:Y:S02]  /*1a6d0*/  SYNCS.PHASECHK.TRANS64.TRYWAIT P1, [R5+URZ+0x28c60], R0 ;  /* 0x028c6000050075a7 */ /* 0x010824000802017f */
[----:B0-----:R-:W-:Y:S05]  /*1a6e0*/  @!P1 NANOSLEEP.SYNCS 0x989680 ;  /* 0x009896800000995d */ /* 0x001fea0003900000 */
[----:B------:R-:W0:Y:S02]  /*1a6f0*/  @!P1 SYNCS.PHASECHK.TRANS64 P1, [R5+URZ+0x28c60], R0 ;  /* 0x028c6000050095a7 */ /* 0x000e24000802007f */
[----:B0-----:R-:W-:Y:S05]  /*1a700*/  @!P1 BRA `(.L_x_843) ;  /* 0xfffffffc00f09947 */ /* 0x001fea000383ffff */
[----:B------:R-:W-:Y:S05]  /*1a710*/  BRA `(.L_x_976) ;  /* 0xffffffc400407947 */ /* 0x000fea000383ffff */
.L_x_977:
        /* <DEDUP_REMOVED lines=14> */
.L_x_5636:


//--------------------- .text._ZN7cutlass13device_kernelIN5flash11enable_sm90INS1_16FlashAttnFwdSm90INS1_25CollectiveMainloopFwdSm90ILi2EN4cute5tupleIJNS5_1CILi1EEES8_S8_EEENS6_IJNS7_ILi64EEESA_SA_EEELi512ENS_6half_tEfNS_4arch4Sm90ELb0ELb0ELb0ELb1ELb1ELb0ELb1ELb0ELb0ELb1ELb0ELb0EEENS1_21CollectiveEpilogueFwdINS6_IJSA_NS7_ILi512EEESA_EEES9_SC_SE_Li256ELb1ELb1ELb0ELb0EEENS1_36VarlenDynamicPersistentTileSchedulerILi64ELi64ELi256ELi128ELb0ELb1ELb1ELb0ELb1ELb1EEEEEEEEEvNT_6ParamsE --------------------------
	.section	.text._ZN7cutlass13device_kernelIN5flash11enable_sm90INS1_16FlashAttnFwdSm90INS1_25CollectiveMainloopFwdSm90ILi2EN4cute5tupleIJNS5_1CILi1EEES8_S8_EEENS6_IJNS7_ILi64EEESA_SA_EEELi512ENS_6half_tEfNS_4arch4Sm90ELb0ELb0ELb0ELb1ELb1ELb0ELb1ELb0ELb0ELb1ELb0ELb0EEENS1_21CollectiveEpilogueFwdINS6_IJSA_NS7_ILi512EEESA_EEES9_SC_SE_Li256ELb1ELb1ELb0ELb0EEENS1_36VarlenDynamicPersistentTileSchedulerILi64ELi64ELi256ELi128ELb0ELb1ELb1ELb0ELb1ELb1EEEEEEEEEvNT_6ParamsE,"ax",@progbits
	.align	128
.text._ZN7cutlass13device_kernelIN5flash11enable_sm90INS1_16FlashAttnFwdSm90INS1_25CollectiveMainloopFwdSm90ILi2EN4cute5tupleIJNS5_1CILi1EEES8_S8_EEENS6_IJNS7_ILi64EEESA_SA_EEELi512ENS_6half_tEfNS_4arch4Sm90ELb0ELb0ELb0ELb1ELb1ELb0ELb1ELb0ELb0ELb1ELb0ELb0EEENS1_21CollectiveEpilogueFwdINS6_IJSA_NS7_ILi512EEESA_EEES9_SC_SE_Li256ELb1ELb1ELb0ELb0EEENS1_36VarlenDynamicPersistentTileSchedulerILi64ELi64ELi256ELi128ELb0ELb1ELb1ELb0ELb1ELb1EEEEEEEEEvNT_6ParamsE:
        .type           _ZN7cutlass13device_kernelIN5flash11enable_sm90INS1_16FlashAttnFwdSm90INS1_25CollectiveMainloopFwdSm90ILi2EN4cute5tupleIJNS5_1CILi1EEES8_S8_EEENS6_IJNS7_ILi64EEESA_SA_EEELi512ENS_6half_tEfNS_4arch4Sm90ELb0ELb0ELb0ELb1ELb1ELb0ELb1ELb0ELb0ELb1ELb0ELb0EEENS1_21CollectiveEpilogueFwdINS6_IJSA_NS7_ILi512EEESA_EEES9_SC_SE_Li256ELb1ELb1ELb0ELb0EEENS1_36VarlenDynamicPersistentTileSchedulerILi64ELi64ELi256ELi128ELb0ELb1ELb1ELb0ELb1ELb1EEEEEEEEEvNT_6ParamsE,@function
        .size           _ZN7cutlass13device_kernelIN5flash11enable_sm90INS1_16FlashAttnFwdSm90INS1_25CollectiveMainloopFwdSm90ILi2EN4cute5tupleIJNS5_1CILi1EEES8_S8_EEENS6_IJNS7_ILi64EEESA_SA_EEELi512ENS_6half_tEfNS_4arch4Sm90ELb0ELb0ELb0ELb1ELb1ELb0ELb1ELb0ELb0ELb1ELb0ELb0EEENS1_21CollectiveEpilogueFwdINS6_IJSA_NS7_ILi512EEESA_EEES9_SC_SE_Li256ELb1ELb1ELb0ELb0EEENS1_36VarlenDynamicPersistentTileSchedulerILi64ELi64ELi256ELi128ELb0ELb1ELb1ELb0ELb1ELb1EEEEEEEEEvNT_6ParamsE,(.L_x_5637 - _ZN7cutlass13device_kernelIN5flash11enable_sm90INS1_16FlashAttnFwdSm90INS1_25CollectiveMainloopFwdSm90ILi2EN4cute5tupleIJNS5_1CILi1EEES8_S8_EEENS6_IJNS7_ILi64EEESA_SA_EEELi512ENS_6half_tEfNS_4arch4Sm90ELb0ELb0ELb0ELb1ELb1ELb0ELb1ELb0ELb0ELb1ELb0ELb0EEENS1_21CollectiveEpilogueFwdINS6_IJSA_NS7_ILi512EEESA_EEES9_SC_SE_Li256ELb1ELb1ELb0ELb0EEENS1_36VarlenDynamicPersistentTileSchedulerILi64ELi64ELi256ELi128ELb0ELb1ELb1ELb0ELb1ELb1EEEEEEEEEvNT_6ParamsE)
        .other          _ZN7cutlass13device_kernelIN5flash11enable_sm90INS1_16FlashAttnFwdSm90INS1_25CollectiveMainloopFwdSm90ILi2EN4cute5tupleIJNS5_1CILi1EEES8_S8_EEENS6_IJNS7_ILi64EEESA_SA_EEELi512ENS_6half_tEfNS_4arch4Sm90ELb0ELb0ELb0ELb1ELb1ELb0ELb1ELb0ELb0ELb1ELb0ELb0EEENS1_21CollectiveEpilogueFwdINS6_IJSA_NS7_ILi512EEESA_EEES9_SC_SE_Li256ELb1ELb1ELb0ELb0EEENS1_36VarlenDynamicPersistentTileSchedulerILi64ELi64ELi256ELi128ELb0ELb1ELb1ELb0ELb1ELb1EEEEEEEEEvNT_6ParamsE,@"STO_CUDA_ENTRY STV_DEFAULT"
_ZN7cutlass13device_kernelIN5flash11enable_sm90INS1_16FlashAttnFwdSm90INS1_25CollectiveMainloopFwdSm90ILi2EN4cute5tupleIJNS5_1CILi1EEES8_S8_EEENS6_IJNS7_ILi64EEESA_SA_EEELi512ENS_6half_tEfNS_4arch4Sm90ELb0ELb0ELb0ELb1ELb1ELb0ELb1ELb0ELb0ELb1ELb0ELb0EEENS1_21CollectiveEpilogueFwdINS6_IJSA_NS7_ILi512EEESA_EEES9_SC_SE_Li256ELb1ELb1ELb0ELb0EEENS1_36VarlenDynamicPersistentTileSchedulerILi64ELi64ELi256ELi128ELb0ELb1ELb1ELb0ELb1ELb1EEEEEEEEEvNT_6ParamsE:
        /* <DEDUP_REMOVED lines=11> */
[----:B------:R-:W-:-:S11]  /*00b0*/  ISETP.NE.AND P1, PT, R2, RZ, PT ;  /* 0x000000ff0200720c */ /* 0x000fd60003f25270 */
[----:B------:R-:W-:Y:S01]  /*00c0*/  VOTEU.ALL UP0, P0 ;  /* 0x00000000003f7886 */ /* 0x000fe20000000000 */
[----:B------:R-:W-:Y:S01]  /*00d0*/  VOTEU.ALL UP1, P0 ;  /* 0x00000000003f7886 */ /* 0x000fe20000020000 */
[----:B------:R-:W-:-:S03]  /*00e0*/  VOTEU.ALL UP2, P0 ;  /* 0x00000000003f7886 */ /* 0x000fc60000040000 */
[----:B------:R-:W0:Y:S01]  /*00f0*/  @!UP0 S2UR UR8, SR_CgaCtaId ;  /* 0x00000000000889c3 */ /* 0x000e220000008800 */
[----:B------:R-:W-:Y:S01]  /*0100*/  @!UP0 UMOV UR6, 0x400 ;  /* 0x0000040000068882 */ /* 0x000fe20000000000 */
[----:B------:R-:W-:-:S04]  /*0110*/  @!UP0 UIADD3 UR4, -UR4, 0x100000, URZ ;  /* 0x0010000004048890 */ /* 0x000fc8000fffe13f */
[----:B------:R-:W-:Y:S02]  /*0120*/  @!UP0 USHF.L.U32 UR5, UR4, 0xb, URZ ;  /* 0x0000000b04058899 */ /* 0x000fe4000800063f */
[----:B------:R-:W-:Y:S02]  /*0130*/  @!UP0 USHF.L.U32 UR4, UR4, 0x1, URZ ;  /* 0x0000000104048899 */ /* 0x000fe4000800063f */
[----:B0-----:R-:W-:Y:S02]  /*0140*/  @!UP0 ULEA UR8, UR8, UR6, 0x18 ;  /* 0x0000000608088291 */ /* 0x001fe4000f8ec03f */
[----:B------:R-:W-:-:S04]  /*0150*/  @!UP0 UIADD3 UR6, -UR7, 0x100000, URZ ;  /* 0x0010000007068890 */ /* 0x000fc8000fffe13f */
[----:B------:R-:W-:Y:S02]  /*0160*/  @!UP0 USHF.L.U32 UR7, UR6, 0xb, URZ ;  /* 0x0000000b06078899 */ /* 0x000fe4000800063f */
[----:B------:R-:W-:Y:S01]  /*0170*/  @!UP0 USHF.L.U32 UR6, UR6, 0x1, URZ ;  /* 0x0000000106068899 */ /* 0x000fe2000800063f */
[----:B------:R-:W-:-:S05]  /*0180*/  VOTEU.ALL UP0, P0 ;  /* 0x00000000003f7886 */ /* 0x000fca0000000000 */
[----:B------:R0:W2:Y:S01]  /*0190*/  @!UP0 SYNCS.EXCH.64 URZ, [UR8+0x38800], UR4 ;  /* 0x03880004083f85b2 */ /* 0x0000a20008000100 */
[----:B------:R0:W3:Y:S05]  /*01a0*/  @!UP1 SYNCS.EXCH.64 URZ, [UR8+0x38810], UR4 ;  /* 0x03881004083f95b2 */ /* 0x0000ea0008000100 */
[----:B------:R0:W4:Y:S02]  /*01b0*/  @!UP2 SYNCS.EXCH.64 URZ, [UR8+0x38820], UR6 ;  /* 0x03882006083fa5b2 */ /* 0x0001240008000100 */
        /* <DEDUP_REMOVED lines=11> */
[----:B------:R0:W0:Y:S01]  /*0270*/  SYNCS.EXCH.64 URZ, [UR6+0x38840], UR4 ;  /* 0x03884004063f75b2 */ /* 0x0000220008000100 */
[----:B------:R0:W0:Y:S01]  /*0280*/  SYNCS.EXCH.64 URZ, [UR6+0x38838], UR4 ;  /* 0x03883804063f75b2 */ /* 0x0000220008000100 */
[----:B------:R0:W0:Y:S01]  /*0290*/  SYNCS.EXCH.64 URZ, [UR6+0x38848], UR4 ;  /* 0x03884804063f75b2 */ /* 0x0000220008000100 */
[----:B------:R-:W-:Y:S01]  /*02a0*/  NOP ;  /* 0x0000000000007918 */ /* 0x000fe20000000000 */
.L_x_978:
        /* <DEDUP_REMOVED lines=22> */
.L_x_979:
        /* <DEDUP_REMOVED lines=18> */
.L_x_980:
        /* <DEDUP_REMOVED lines=22> */
.L_x_981:
        /* <DEDUP_REMOVED lines=23> */
.L_x_982:
        /* <DEDUP_REMOVED lines=8> */
.L_x_984:
        /* <DEDUP_REMOVED lines=23> */
[----:B------:R-:W-:Y:S01]  /*09f0*/  IMAD.MOV.U32 R196, RZ, RZ, RZ ;  /* 0x000000ffffc47224 */ /* 0x000fe200078e00ff */
[----:B------:R-:W-:Y:S01]  /*0a00*/  SHF.R.S32.HI R3, RZ, 0x1f, R202 ;  /* 0x0000001fff037819 */ /* 0x000fe200000114ca */
[----:B------:R-:W-:Y:S01]  /*0a10*/  ULOP3.LUT UR41, UR38, 0x1, URZ, 0xfc, !UPT ;  /* 0x0000000126297892 */ /* 0x000fe2000f8efc3f */
[----:B------:R-:W-:Y:S02]  /*0a20*/  UMOV UR36, URZ ;  /* 0x0000003f00247c82 */ /* 0x000fe40008000000 */
[CC--:B------:R-:W-:Y:S02]  /*0a30*/  LEA.HI R2, R3.reuse, R202.reuse, RZ, 0x4 ;  /* 0x000000ca03027211 */ /* 0x0c0fe400078f20ff */
[----:B------:R-:W-:-:S02]  /*0a40*/  LEA.HI R4, R3, R202, RZ, 0x5 ;  /* 0x000000ca03047211 */ /* 0x000fc400078f28ff */
[----:B------:R-:W-:Y:S02]  /*0a50*/  SHF.R.S32.HI R5, RZ, 0x4, R2 ;  /* 0x00000004ff057819 */ /* 0x000fe40000011402 */
[C---:B------:R-:W-:Y:S02]  /*0a60*/  LOP3.LUT R7, R2.reuse, 0xfffffff0, RZ, 0xc0, !PT ;  /* 0xfffffff002077812 */ /* 0x040fe400078ec0ff */
[----:B------:R-:W-:Y:S02]  /*0a70*/  LEA.HI R0, R2, R5, RZ, 0x1 ;  /* 0x0000000502007211 */ /* 0x000fe400078f08ff */
[--C-:B------:R-:W-:Y:S01]  /*0a80*/  SHF.R.S32.HI R11, RZ, 0x5, R4.reuse ;  /* 0x00000005ff0b7819 */ /* 0x100fe20000011404 */
[----:B------:R-:W-:Y:S01]  /*0a90*/  IMAD.IADD R6, R202, 0x1, -R7 ;  /* 0x00000001ca067824 */ /* 0x000fe200078e0a07 */
[----:B------:R-:W-:Y:S02]  /*0aa0*/  LOP3.LUT R0, R0, 0x1ffffffe, RZ, 0xc0, !PT ;  /* 0x1ffffffe00007812 */ /* 0x000fe400078ec0ff */
[----:B------:R-:W-:-:S02]  /*0ab0*/  SHF.R.S32.HI R4, RZ, 0x1f, R4 ;  /* 0x0000001fff047819 */ /* 0x000fc40000011404 */
[----:B------:R-:W-:Y:S01]  /*0ac0*/  SHF.R.S32.HI R7, RZ, 0x1f, R6 ;  /* 0x0000001fff077819 */ /* 0x000fe20000011406 */
[----:B------:R-:W-:Y:S01]  /*0ad0*/  IMAD.IADD R8, R5, 0x1, -R0 ;  /* 0x0000000105087824 */ /* 0x000fe200078e0a00 */
[CC--:B------:R-:W-:Y:S02]  /*0ae0*/  LEA.HI R5, R3.reuse, R202.reuse, RZ, 0x2 ;  /* 0x000000ca03057211 */ /* 0x0c0fe400078f10ff */
[----:B------:R-:W-:Y:S02]  /*0af0*/  LEA.HI R0, R3, R202, RZ, 0x7 ;  /* 0x000000ca03007211 */ /* 0x000fe400078f38ff */
[----:B------:R-:W-:Y:S02]  /*0b00*/  LOP3.LUT R9, R5, 0xfffffffc, RZ, 0xc0, !PT ;  /* 0xfffffffc05097812 */ /* 0x000fe400078ec0ff */
[----:B------:R-:W-:Y:S02]  /*0b10*/  LOP3.LUT R5, R0, 0xffffff80, RZ, 0xc0, !PT ;  /* 0xffffff8000057812 */ /* 0x000fe400078ec0ff */
[----:B------:R-:W-:Y:S01]  /*0b20*/  LEA.HI R4, R4, R11, RZ, 0x2 ;  /* 0x0000000b04047211 */ /* 0x000fe200078f10ff */
[C---:B------:R-:W-:Y:S01]  /*0b30*/  IMAD.IADD R12, R202.reuse, 0x1, -R9 ;  /* 0x00000001ca0c7824 */ /* 0x040fe200078e0a09 */
[----:B------:R-:W-:Y:S01]  /*0b40*/  SHF.R.S32.HI R197, RZ, 0x7, R0 ;  /* 0x00000007ffc57819 */ /* 0x000fe20000011400 */
[----:B------:R-:W-:Y:S01]  /*0b50*/  IMAD.IADD R5, R202, 0x1, -R5 ;  /* 0x00000001ca057824 */ /* 0x000fe200078e0a05 */
[----:B------:R-:W-:-:S02]  /*0b60*/  LOP3.LUT R4, R4, 0x3ffffc, RZ, 0xc0, !PT ;  /* 0x003ffffc04047812 */ /* 0x000fc400078ec0ff */
[----:B------:R-:W-:Y:S01]  /*0b70*/  LEA.HI R9, R12, R12, RZ, 0x1 ;  /* 0x0000000c0c097211 */ /* 0x000fe200078f08ff */
[----:B------:R-:W-:Y:S01]  /*0b80*/  IMAD R15, R197, 0x100, R6 ;  /* 0x00000100c50f7824 */ /* 0x000fe200078e0206 */
[----:B------:R-:W-:Y:S01]  /*0b90*/  SHF.R.S32.HI R2, RZ, 0x1f, R5 ;  /* 0x0000001fff027819 */ /* 0x000fe20000011405 */
[----:B------:R-:W-:Y:S01]  /*0ba0*/  IMAD.IADD R10, R11, 0x1, -R4 ;  /* 0x000000010b0a7824 */ /* 0x000fe200078e0a04 */
[----:B------:R-:W-:Y:S02]  /*0bb0*/  LEA.HI R7, R7, R6, RZ, 0x3 ;  /* 0x0000000607077211 */ /* 0x000fe400078f18ff */
[----:B------:R-:W-:Y:S01]  /*0bc0*/  LEA.HI R4, R2, R5, RZ, 0x2 ;  /* 0x0000000502047211 */ /* 0x000fe200078f10ff */
[----:B------:R-:W-:Y:S01]  /*0bd0*/  IMAD R16, R10, 0x10, R15 ;  /* 0x000000100a107824 */ /* 0x000fe200078e020f */
[----:B------:R-:W-:Y:S02]  /*0be0*/  LOP3.LUT R13, R9, 0x1ffffffe, RZ, 0xc0, !PT ;  /* 0x1ffffffe090d7812 */ /* 0x000fe400078ec0ff */
[----:B------:R-:W-:-:S02]  /*0bf0*/  LOP3.LUT R9, R7, 0xfffffff8, RZ, 0xc0, !PT ;  /* 0xfffffff807097812 */ /* 0x000fc400078ec0ff */
[----:B------:R-:W-:Y:S01]  /*0c00*/  LOP3.LUT R10, R4, 0x7ffffffc, RZ, 0xc0, !PT ;  /* 0x7ffffffc040a7812 */ /* 0x000fe200078ec0ff */
[----:B------:R-:W-:Y:S01]  /*0c10*/  IMAD.IADD R200, R12, 0x1, -R13 ;  /* 0x000000010cc87824 */ /* 0x000fe200078e0a0d */
[----:B------:R-:W-:Y:S01]  /*0c20*/  LEA.HI R3, R3, R202, RZ, 0x3 ;  /* 0x000000ca03037211 */ /* 0x000fe200078f18ff */
[----:B------:R-:W-:Y:S01]  /*0c30*/  IMAD.IADD R9, R6, 0x1, -R9 ;  /* 0x0000000106097824 */ /* 0x000fe200078e0a09 */
[----:B------:R-:W-:Y:S01]  /*0c40*/  LEA.HI R6, R2, R5, RZ, 0x5 ;  /* 0x0000000502067211 */ /* 0x000fe200078f28ff */
[----:B------:R-:W-:Y:S01]  /*0c50*/  IMAD.IADD R18, R5, 0x1, -R10 ;  /* 0x0000000105127824 */ /* 0x000fe200078e0a0a */
[--C-:B------:R-:W-:Y:S01]  /*0c60*/  SHF.R.S32.HI R2, RZ, 0x2, R4.reuse ;  /* 0x00000002ff027819 */ /* 0x100fe20000011404 */
[----:B------:R-:W-:Y:S01]  /*0c70*/  IMAD.SHL.U32 R10, R7, 0x40, RZ ;  /* 0x00000040070a7824 */ /* 0x000fe200078e00ff */
[----:B------:R-:W-:Y:S01]  /*0c80*/  SHF.R.S32.HI R5, RZ, 0x1f, R4 ;  /* 0x0000001fff057819 */ /* 0x000fe20000011404 */
[----:B------:R-:W-:Y:S01]  /*0c90*/  IMAD.SHL.U32 R4, R9, 0x40, RZ ;  /* 0x0000004009047824 */ /* 0x000fe200078e00ff */
[----:B------:R-:W-:Y:S01]  /*0ca0*/  LOP3.LUT R193, R3, 0xfffffff8, RZ, 0xc0, !PT ;  /* 0xfffffff803c17812 */ /* 0x000fe200078ec0ff */
[----:B------:R-:W-:Y:S01]  /*0cb0*/  IMAD.SHL.U32 R7, R8, 0x8, RZ ;  /* 0x0000000808077824 */ /* 0x000fe200078e00ff */
[----:B------:R-:W-:Y:S01]  /*0cc0*/  LOP3.LUT R10, R10, 0x7ffffe00, RZ, 0xc0, !PT ;  /* 0x7ffffe000a0a7812 */ /* 0x000fe200078ec0ff */
[----:B------:R-:W-:Y:S01]  /*0cd0*/  IMAD.SHL.U32 R18, R18, 0x2, RZ ;  /* 0x0000000212127824 */ /* 0x000fe200078e00ff */
[----:B------:R-:W-:Y:S01]  /*0ce0*/  LOP3.LUT R4, R4, 0x1c0, RZ, 0xc0, !PT ;  /* 0x000001c004047812 */ /* 0x000fe200078ec0ff */
[--C-:B------:R-:W-:Y:S01]  /*0cf0*/  IMAD.U32 R201, R16, 0x40, R7.reuse ;  /* 0x0000004010c97824 */ /* 0x100fe200078e0007 */
[----:B------:R-:W-:Y:S01]  /*0d00*/  LEA.HI R5, R5, R2, RZ, 0x3 ;  /* 0x0000000205057211 */ /* 0x000fe200078f18ff */
[----:B------:R-:W-:Y:S01]  /*0d10*/  IMAD R10, R11, 0x400, R10 ;  /* 0x000004000b0a7824 */ /* 0x000fe200078e020a */
[----:B------:R-:W-:Y:S01]  /*0d20*/  LOP3.LUT R7, R4, 0x8, R7, 0xf8, !PT ;  /* 0x0000000804077812 */ /* 0x000fe200078ef807 */
[----:B------:R-:W-:Y:S01]  /*0d30*/  IMAD.IADD R193, R202, 0x1, -R193 ;  /* 0x00000001cac17824 */ /* 0x000fe200078e0ac1 */
[----:B------:R-:W-:-:S02]  /*0d40*/  SHF.R.U32.HI R4, RZ, 0x3, R4 ;  /* 0x00000003ff047819 */ /* 0x000fc40000011604 */
[----:B------:R-:W-:Y:S01]  /*0d50*/  R2P PR, R9, 0x6 ;  /* 0x0000000609007804 */ /* 0x000fe20000000000 */
[----:B------:R-:W-:Y:S01]  /*0d60*/  IMAD.SHL.U32 R16, R193, 0x8, RZ ;  /* 0x00000008c1107824 */ /* 0x000fe200078e00ff */
[----:B------:R-:W-:Y:S02]  /*0d70*/  LOP3.LUT R7, R7, R4, RZ, 0x3c, !PT ;  /* 0x0000000407077212 */ /* 0x000fe400078e3cff */
[----:B------:R-:W-:Y:S01]  /*0d80*/  LOP3.LUT R5, R5, 0xfffffff8, RZ, 0xc0, !PT ;  /* 0xfffffff805057812 */ /* 0x000fe200078ec0ff */
[----:B------:R-:W-:Y:S01]  /*0d90*/  VIADD R192, R16, 0x40 ;  /* 0x0000004010c07836 */ /* 0x000fe20000000000 */
[----:B------:R-:W-:Y:S01]  /*0da0*/  LEA.HI R0, R0, R197, RZ, 0x1 ;  /* 0x000000c500007211 */ /* 0x000fe200078f08ff */
[----:B------:R-:W-:Y:S01]  /*0db0*/  IMAD.IADD R7, R10, 0x1, R7 ;  /* 0x000000010a077824 */ /* 0x000fe200078e0207 */
[----:B------:R-:W-:Y:S01]  /*0dc0*/  SHF.R.S32.HI R6, RZ, 0x5, R6 ;  /* 0x00000005ff067819 */ /* 0x000fe20000011406 */
[----:B------:R-:W-:Y:S01]  /*0dd0*/  IMAD.IADD R5, R2, 0x1, -R5 ;  /* 0x0000000102057824 */ /* 0x000fe200078e0a05 */
[----:B------:R-:W-:Y:S01]  /*0de0*/  LOP3.LUT R0, R0, 0xfffffe, RZ, 0xc0, !PT ;  /* 0x00fffffe00007812 */ /* 0x000fe200078ec0ff */
[C---:B------:R-:W-:Y:S01]  /*0df0*/  VIADD R191, R16.reuse, 0x80 ;  /* 0x0000008010bf7836 */ /* 0x040fe20000000000 */
[----:B------:R-:W-:Y:S01]  /*0e00*/  LEA R22, R7, UR40, 0x1 ;  /* 0x0000002807167c11 */ /* 0x000fe2000f8e08ff */
[----:B------:R-:W-:Y:S01]  /*0e10*/  VIADD R190, R16, 0xc0 ;  /* 0x000000c010be7836 */ /* 0x000fe20000000000 */
[----:B------:R-:W-:Y:S01]  /*0e20*/  SEL R184, R184, 0xffffffc0, !P2 ;  /* 0xffffffc0b8b87807 */ /* 0x000fe20005000000 */
[----:B------:R-:W-:Y:S01]  /*0e30*/  VIADD R189, R16, 0x100 ;  /* 0x0000010010bd7836 */ /* 0x000fe20000000000 */
[----:B------:R-:W-:Y:S01]  /*0e40*/  SHF.R.S32.HI R195, RZ, 0x3, R3 ;  /* 0x00000003ffc37819 */ /* 0x000fe20000011403 */
[----:B------:R-:W-:Y:S01]  /*0e50*/  VIADD R185, R22, 0x36400 ;  /* 0x0003640016b97836 */ /* 0x000fe20000000000 */
[----:B------:R-:W-:Y:S01]  /*0e60*/  SHF.R.S32.HI R209, RZ, 0x1f, R192 ;  /* 0x0000001fffd17819 */ /* 0x000fe200000114c0 */
[C---:B------:R-:W-:Y:S01]  /*0e70*/  VIADD R188, R16.reuse, 0x140 ;  /* 0x0000014010bc7836 */ /* 0x040fe20000000000 */
[----:B------:R-:W-:Y:S01]  /*0e80*/  SHF.R.S32.HI R208, RZ, 0x1f, R191 ;  /* 0x0000001fffd07819 */ /* 0x000fe200000114bf */
[C---:B------:R-:W-:Y:S01]  /*0e90*/  VIADD R199, R16.reuse, 0x180 ;  /* 0x0000018010c77836 */ /* 0x040fe20000000000 */
[----:B------:R-:W-:Y:S01]  /*0ea0*/  SHF.R.S32.HI R207, RZ, 0x1f, R190 ;  /* 0x0000001fffcf7819 */ /* 0x000fe200000114be */
        /* <DEDUP_REMOVED lines=8> */
[----:B------:R-:W-:-:S02]  /*0f30*/  @P1 VIADD R23, R185, 0xffffffe0 ;  /* 0xffffffe0b9171836 */ /* 0x000fc40000000000 */
[----:B------:R-:W-:Y:S02]  /*0f40*/  IMAD.IADD R185, R185, 0x1, R184 ;  /* 0x00000001b9b97824 */ /* 0x000fe400078e02b8 */
[----:B------:R-:W-:Y:S02]  /*0f50*/  IMAD.MOV.U32 R6, RZ, RZ, R14 ;  /* 0x000000ffff067224 */ /* 0x000fe400078e000e */
[----:B------:R-:W-:Y:S02]  /*0f60*/  IMAD.MOV.U32 R2, RZ, RZ, RZ ;  /* 0x000000ffff027224 */ /* 0x000fe400078e00ff */
[----:B------:R-:W-:Y:S02]  /*0f70*/  IMAD.SHL.U32 R19, R0, 0x100, RZ ;  /* 0x0000010000137824 */ /* 0x000fe400078e00ff */
[----:B------:R-:W-:Y:S02]  /*0f80*/  IMAD R200, R200, 0x8, R17 ;  /* 0x00000008c8c87824 */ /* 0x000fe400078e0211 */
[----:B------:R-:W-:-:S07]  /*0f90*/  IMAD.IADD R184, R184, 0x1, R23 ;  /* 0x00000001b8b87824 */ /* 0x000fce00078e0217 */
.L_x_1029:
[----:B------:R-:W-:Y:S01]  /*0fa0*/  ULDC.64 UR6, c[0x0][0xd88] ;  /* 0x0003620000067ab9 */ /* 0x000fe20000000a00 */
[----:B0-----:R-:W-:Y:S01]  /*0fb0*/  IMAD.MOV.U32 R3, RZ, RZ, RZ ;  /* 0x000000ffff037224 */ /* 0x001fe200078e00ff */
[----:B------:R-:W-:Y:S01]  /*0fc0*/  UIMAD.WIDE UR6, UR5, 0x4, UR6 ;  /* 0x00000004050678a5 */ /* 0x000fe2000f8e0206 */
[----:B------:R-:W-:Y:S02]  /*0fd0*/  ULDC.64 UR8, c[0x0][0xb18] ;  /* 0x0002c60000087ab9 */ /* 0x000fe40000000a00 */
[----:B------:R-:W-:-:S03]  /*0fe0*/  ULDC UR5, c[0x0][0x424] ;  /* 0x0001090000057ab9 */ /* 0x000fc60000000800 */
[----:B------:R-:W-:Y:S02]  /*0ff0*/  IMAD.U32 R186, RZ, RZ, UR6 ;  /* 0x00000006ffba7e24 */ /* 0x000fe4000f8e00ff */
[----:B------:R-:W-:Y:S01]  /*1000*/  IMAD.U32 R187, RZ, RZ, UR7 ;  /* 0x00000007ffbb7e24 */ /* 0x000fe2000f8e00ff */
[----:B------:R-:W-:-:S04]  /*1010*/  ULDC.64 UR6, c[0x0][0xb20] ;  /* 0x0002c80000067ab9 */ /* 0x000fc80000000a00 */
[----:B--2---:R-:W2:Y:S01]  /*1020*/  LDG.E R186, desc[UR44][R186.64] ;  /* 0x0000002cbaba7981 */ /* 0x004ea2000c1e1900 */
[----:B------:R-:W-:-:S04]  /*1030*/  ISETP.NE.U32.AND P0, PT, RZ, UR6, PT ;  /* 0x00000006ff007c0c */ /* 0x000fc8000bf05070 */
[----:B------:R-:W-:Y:S02]  /*1040*/  ISETP.NE.AND.EX P0, PT, RZ, UR7, PT, P0 ;  /* 0x00000007ff007c0c */ /* 0x000fe4000bf05300 */
[----:B--2---:R-:W-:-:S11]  /*1050*/  SHF.R.S32.HI R194, RZ, 0x1f, R186 ;  /* 0x0000001fffc27819 */ /* 0x004fd600000114ba */
[----:B----4-:R-:W-:-:S04]  /*1060*/  @P0 LEA R4, P1, R186, UR6, 0x2 ;  /* 0x00000006ba040c11 */ /* 0x010fc8000f8210ff */
[----:B------:R-:W-:Y:S01]  /*1070*/  @P0 LEA.HI.X R5, R186, UR7, R194, 0x2, P1 ;  /* 0x00000007ba050c11 */ /* 0x000fe200088f14c2 */
[----:B------:R-:W-:-:S04]  /*1080*/  ULDC.64 UR6, c[0x0][0x418] ;  /* 0x0001060000067ab9 */ /* 0x000fc80000000a00 */
[----:B------:R0:W5:Y:S01]  /*1090*/  @P0 LDG.E R3, desc[UR44][R4.64] ;  /* 0x0000002c04030981 */ /* 0x000162000c1e1900 */
[----:B------:R-:W-:Y:S01]  /*10a0*/  ISETP.NE.U32.AND P0, PT, RZ, UR8, PT ;  /* 0x00000008ff007c0c */ /* 0x000fe2000bf05070 */
[----:B------:R-:W-:-:S03]  /*10b0*/  UISETP.NE.U32.AND UP0, UPT, UR6, URZ, UPT ;  /* 0x0000003f0600728c */ /* 0x000fc6000bf05070 */
[----:B------:R-:W-:Y:S01]  /*10c0*/  ISETP.NE.AND.EX P0, PT, RZ, UR9, PT, P0 ;  /* 0x00000009ff007c0c */ /* 0x000fe2000bf05300 */
[----:B------:R-:W-:Y:S01]  /*10d0*/  UISETP.NE.AND.EX UP0, UPT, UR7, URZ, UPT, UP0 ;  /* 0x0000003f0700728c */ /* 0x000fe2000bf05300 */
[----:B------:R-:W-:-:S03]  /*10e0*/  ULDC UR6, c[0x0][0x2f0] ;  /* 0x0000bc0000067ab9 */ /* 0x000fc60000000800 */
[----:B------:R-:W-:-:S04]  /*10f0*/  USEL UR5, UR5, 0x1, UP0 ;  /* 0x0000000105057887 */ /* 0x000fc80008000000 */
[----:B------:R-:W-:-:S04]  /*1100*/  UIMAD UR5, UR5, UR6, URZ ;  /* 0x00000006050572a4 */ /* 0x000fc8000f8e023f */
[C---:B0-----:R-:W-:Y:S02]  /*1110*/  @P0 LEA R4, P1, R186.reuse, UR8, 0x2 ;  /* 0x00000008ba040c11 */ /* 0x041fe4000f8210ff */
[----:B------:R-:W-:Y:S02]  /*1120*/  IMAD.U32 R168, RZ, RZ, UR5 ;  /* 0x00000005ffa87e24 */ /* 0x000fe4000f8e00ff */
[----:B------:R-:W-:-:S05]  /*1130*/  @P0 LEA.HI.X R5, R186, UR9, R194, 0x2, P1 ;  /* 0x00000009ba050c11 */ /* 0x000fca00088f14c2 */
[----:B------:R0:W5:Y:S01]  /*1140*/  @P0 LDG.E R168, desc[UR44][R4.64] ;  /* 0x0000002c04a80981 */ /* 0x000162000c1e1900 */
[----:B------:R-:W-:Y:S01]  /*1150*/  UMOV UR42, UR4 ;  /* 0x00000004002a7c82 */ /* 0x000fe20008000000 */
[----:B-1-3--:R-:W-:Y:S05]  /*1160*/  @P0 BRA `(.L_x_985) ;  /* 0x0000000000240947 */ /* 0x00afea0003800000 */
[----:B------:R-:W-:Y:S02]  /*1170*/  ULDC.64 UR4, c[0x0][0xb00] ;  /* 0x0002c00000047ab9 */ /* 0x000fe40000000a00 */
[----:B------:R-:W-:-:S04]  /*1180*/  ISETP.NE.U32.AND P0, PT, RZ, UR4, PT ;  /* 0x00000004ff007c0c */ /* 0x000fc8000bf05070 */
[----:B------:R-:W-:-:S13]  /*1190*/  ISETP.NE.AND.EX P0, PT, RZ, UR5, PT, P0 ;  /* 0x00000005ff007c0c */ /* 0x000fda000bf05300 */
[----:B------:R-:W-:Y:S05]  /*11a0*/  @!P0 BRA `(.L_x_985) ;  /* 0x0000000000148947 */ /* 0x000fea0003800000 */
[----:B0-----:R-:W0:Y:S02]  /*11b0*/  LDC.64 R4, c[0x0][0xb00] ;  /* 0x0002c000ff047b82 */ /* 0x001e240000000a00 */
[----:B0-----:R-:W-:-:S05]  /*11c0*/  IMAD.WIDE R4, R186, 0x4, R4 ;  /* 0x00000004ba047825 */ /* 0x001fca00078e0204 */
[----:B-----5:R-:W2:Y:S04]  /*11d0*/  LDG.E R168, desc[UR44][R4.64] ;  /* 0x0000002c04a87981 */ /* 0x020ea8000c1e1900 */
[----:B------:R-:W2:Y:S02]  /*11e0*/  LDG.E R7, desc[UR44][R4.64+0x4] ;  /* 0x0000042c04077981 */ /* 0x000ea4000c1e1900 */
[----:B--2---:R-:W-:-:S07]  /*11f0*/  IMAD.IADD R168, R7, 0x1, -R168 ;  /* 0x0000000107a87824 */ /* 0x004fce00078e0aa8 */
.L_x_985:
[----:B------:R-:W-:Y:S01]  /*1200*/  UISETP.NE.AND UP0, UPT, UR37, 0x1, UPT ;  /* 0x000000012500788c */ /* 0x000fe2000bf05270 */
[----:B-----5:R-:W-:Y:S01]  /*1210*/  IMAD.IADD R168, R168, 0x1, -R3 ;  /* 0x00000001a8a87824 */ /* 0x020fe200078e0a03 */
[----:B------:R-:W-:Y:S01]  /*1220*/  CS2R R166, SRZ ;  /* 0x0000000000a67805 */ /* 0x000fe2000001ff00 */
[----:B------:R-:W-:Y:S01]  /*1230*/  IMAD.MOV.U32 R187, RZ, RZ, R6 ;  /* 0x000000ffffbb7224 */ /* 0x000fe200078e0006 */
[----:B------:R-:W-:Y:S01]  /*1240*/  CS2R R164, SRZ ;  /* 0x0000000000a47805 */ /* 0x000fe2000001ff00 */
[----:B------:R-:W-:Y:S01]  /*1250*/  VIADD R0, R168, 0x3f ;  /* 0x0000003fa8007836 */ /* 0x000fe20000000000 */
[----:B------:R-:W-:Y:S01]  /*1260*/  PLOP3.LUT P0, PT, PT, PT, UP0, 0x80, 0x0 ;  /* 0x000000000000781c */ /* 0x000fe20003f0f008 */
[----:B------:R-:W-:Y:S01]  /*1270*/  IMAD.MOV.U32 R150, RZ, RZ, RZ ;  /* 0x000000ffff967224 */ /* 0x000fe200078e00ff */
[----:B------:R-:W-:Y:S02]  /*1280*/  CS2R R148, SRZ ;  /* 0x0000000000947805 */ /* 0x000fe4000001ff00 */
[----:B------:R-:W-:-:S02]  /*1290*/  CS2R R146, SRZ ;  /* 0x0000000000927805 */ /* 0x000fc4000001ff00 */
[----:B------:R-:W-:Y:S02]  /*12a0*/  SHF.R.S32.HI R3, RZ, 0x1f, R0 ;  /* 0x0000001fff037819 */ /* 0x000fe40000011400 */
[----:B------:R-:W-:Y:S02]  /*12b0*/  CS2R R144, SRZ ;  /* 0x0000000000907805 */ /* 0x000fe4000001ff00 */
[----:B------:R-:W-:Y:S02]  /*12c0*/  CS2R R142, SRZ ;  /* 0x00000000008e7805 */ /* 0x000fe4000001ff00 */
[----:B------:R-:W-:Y:S02]  /*12d0*/  CS2R R140, SRZ ;  /* 0x00000000008c7805 */ /* 0x000fe4000001ff00 */
[----:B------:R-:W-:Y:S01]  /*12e0*/  LEA.HI R3, R3, R0, RZ, 0x6 ;  /* 0x0000000003037211 */ /* 0x000fe200078f30ff */
[----:B------:R-:W-:Y:S01]  /*12f0*/  IMAD.MOV.U32 R0, RZ, RZ, RZ ;  /* 0x000000ffff007224 */ /* 0x000fe200078e00ff */
        /* <DEDUP_REMOVED lines=45> */
[----:B------:R-:W-:Y:S01]  /*15d0*/  CS2R R12, SRZ ;  /* 0x00000000000c7805 */ /* 0x000fe2000001ff00 */
[----:B------:R-:W-:Y:S01]  /*15e0*/  IMAD.MOV.U32 R169, RZ, RZ, RZ ;  /* 0x000000ffffa97224 */ /* 0x000fe200078e00ff */
        /* <DEDUP_REMOVED lines=8> */
[----:B------:R-:W-:Y:S01]  /*1670*/  CS2R R10, SRZ ;  /* 0x00000000000a7805 */ /* 0x000fe2000001ff00 */
[----:B------:R-:W-:Y:S01]  /*1680*/  IMAD.MOV.U32 R20, RZ, RZ, RZ ;  /* 0x000000ffff147224 */ /* 0x000fe200078e00ff */
[----:B------:R-:W-:Y:S01]  /*1690*/  CS2R R8, SRZ ;  /* 0x0000000000087805 */ /* 0x000fe2000001ff00 */
[----:B------:R-:W-:Y:S01]  /*16a0*/  IMAD.MOV.U32 R27, RZ, RZ, RZ ;  /* 0x000000ffff1b7224 */ /* 0x000fe200078e00ff */
[----:B------:R-:W-:Y:S01]  /*16b0*/  SHF.R.S32.HI R176, RZ, 0x6, R3 ;  /* 0x00000006ffb07819 */ /* 0x000fe20000011403 */
[----:B------:R-:W-:Y:S06]  /*16c0*/  @!P0 BRA `(.L_x_986) ;  /* 0x0000001400d88947 */ /* 0x000fec0003800000 */
[----:B------:R-:W-:Y:S02]  /*16d0*/  ISETP.GE.AND P1, PT, R168, 0x1, PT ;  /* 0x00000001a800780c */ /* 0x000fe40003f26270 */
[----:B------:R-:W-:-:S11]  /*16e0*/  PLOP3.LUT P0, PT, PT, PT, PT, 0x80, 0x0 ;  /* 0x000000000000781c */ /* 0x000fd60003f0f070 */
[----:B------:R-:W-:Y:S05]  /*16f0*/  @!P1 BRA `(.L_x_987) ;  /* 0x0000007000c89947 */ /* 0x000fea0003800000 */
[----:B------:R-:W1:Y:S01]  /*1700*/  SHFL.IDX PT, R0, R197, RZ, 0x1f ;  /* 0x00001fffc5007589 */ /* 0x000e6200000e0000 */
[----:B------:R-:W-:Y:S01]  /*1710*/  UMOV UR7, 0x40000040 ;  /* 0x4000004000077882 */ /* 0x000fe20000000000 */
[----:B------:R-:W-:Y:S01]  /*1720*/  UMOV UR13, 0x40000040 ;  /* 0x40000040000d7882 */ /* 0x000fe20000000000 */
[----:B------:R-:W-:Y:S01]  /*1730*/  UMOV UR15, 0x40000040 ;  /* 0x40000040000f7882 */ /* 0x000fe20000000000 */
[----:B------:R-:W-:Y:S01]  /*1740*/  BAR.SYNC.DEFER_BLOCKING 0xe, 0x100 ;  /* 0x0384000000007b1d */ /* 0x000fe20000010000 */
[----:B------:R-:W-:-:S05]  /*1750*/  UISETP.NE.AND UP0, UPT, UR41, 0x3, UPT ;  /* 0x000000032900788c */ /* 0x000fca000bf05270 */
[----:B------:R-:W-:Y:S01]  /*1760*/  UMOV UR17, 0x40000040 ;  /* 0x4000004000117882 */ /* 0x000fe20000000000 */
[----:B------:R-:W-:Y:S01]  /*1770*/  UMOV UR19, 0x40000040 ;  /* 0x4000004000137882 */ /* 0x000fe20000000000 */
[----:B------:R-:W-:Y:S01]  /*1780*/  UMOV UR9, 0x40000040 ;  /* 0x4000004000097882 */ /* 0x000fe20000000000 */
[----:B------:R-:W-:Y:S01]  /*1790*/  UMOV UR11, 0x40000040 ;  /* 0x40000040000b7882 */ /* 0x000fe20000000000 */
[----:B------:R-:W-:Y:S02]  /*17a0*/  PLOP3.LUT P1, PT, PT, PT, UP0, 0x80, 0x0 ;  /* 0x000000000000781c */ /* 0x000fe40003f2f008 */
[----:B-1----:R-:W-:Y:S01]  /*17b0*/  R2UR UR4, R0 ;  /* 0x00000000000472ca */ /* 0x002fe200000e0000 */
        /* <DEDUP_REMOVED lines=15> */
[----:B------:R-:W-:Y:S01]  /*18b0*/  ULEA UR6, UR36, UR20, 0xc ;  /* 0x0000001424067291 */ /* 0x000fe2000f8e603f */
[----:B------:R-:W-:Y:S01]  /*18c0*/  UMOV UR5, 0x40000040 ;  /* 0x4000004000057882 */ /* 0x000fe20000000000 */
[----:B------:R-:W-:Y:S02]  /*18d0*/  UIADD3 UR8, UR4, 0x6, URZ ;  /* 0x0000000604087890 */ /* 0x000fe4000fffe03f */
[----:B------:R-:W-:Y:S02]  /*18e0*/  UIADD3 UR14, UR6, 0x80, URZ ;  /* 0x00000080060e7890 */ /* 0x000fe4000fffe03f */
[----:B------:R-:W-:-:S03]  /*18f0*/  UIADD3 UR18, UR6, 0x100, URZ ;  /* 0x0000010006127890 */ /* 0x000fc6000fffe03f */
[----:B------:R-:W-:Y:S01]  /*1900*/  HGMMA.64x256x16.F32 R24, gdesc[UR4].tnspB, RZ, !UPT, gsb0 ;  /* 0x43e00000041879f0 */ /* 0x000fe2000c0008ff */
[----:B------:R-:W-:Y:S02]  /*1910*/  UIADD3 UR10, UR6, 0x180, URZ ;  /* 0x00000180060a7890 */ /* 0x000fe4000fffe03f */
        /* <DEDUP_REMOVED lines=16> */
.L_x_988:
[----:B------:R-:W-:Y:S01]  /*1a20*/  ULEA UR6, UR36, UR40, 0x3 ;  /* 0x0000002824067291 */ /* 0x000fe2000f8e183f */
[----:B------:R-:W-:-:S03]  /*1a30*/  ISETP.GE.AND P0, PT, R168, 0x41, PT ;  /* 0x00000041a800780c */ /* 0x000fc60003f06270 */
[----:B------:R-:W-:-:S04]  /*1a40*/  UIADD3 UR6, UR6, 0x38860, URZ ;  /* 0x0003886006067890 */ /* 0x000fc8000fffe03f */
[----:B------:R-:W-:-:S09]  /*1a50*/  UPRMT UR6, UR39, 0x654, UR6 ;  /* 0x0000065427067896 */ /* 0x000fd20008000006 */
[----:B------:R-:W-:Y:S01]  /*1a60*/  SYNCS.ARRIVE.TRANS64.RED.A1T0 RZ, [UR6], RZ ;  /* 0x000000ffffff79a7 */ /* 0x000fe20008100406 */
[----:B------:R-:W-:Y:S05]  /*1a70*/  @!P0 BRA `(.L_x_989) ;  /* 0x0000000800b48947 */ /* 0x000fea0003800000 */
[----:B------:R-:W-:-:S07]  /*1a80*/  VIADD R176, R176, 0xfffffffe ;  /* 0xfffffffeb0b07836 */ /* 0x000fce0000000000 */
.L_x_991:
        /* <DEDUP_REMOVED lines=16> */
[----:B------:R-:W1:Y:S01]  /*1b90*/  LDS R3, [R0+0x38400] ;  /* 0x0384000000037984 */ /* 0x000e620000000800 */
[----:B------:R-:W-:-:S03]  /*1ba0*/  UIADD3 UR10, UR6, 0x180, URZ ;  /* 0x00000180060a7890 */ /* 0x000fc6000fffe03f */
[----:B0-----:R-:W0:Y:S01]  /*1bb0*/  LDS R4, [R0+0x38420] ;  /* 0x0384200000047984 */ /* 0x001e220000000800 */
        /* <DEDUP_REMOVED lines=129> */
[----:B------:R-:W-:Y:S01]  /*23d0*/  HGMMA.64x256x16.F32 R24, gdesc[UR4].tnspB, R24, gsb0 ;  /* 0x43e00000041879f0 */ /* 0x000fe20008000818 */
[----:B------:R-:W-:-:S06]  /*23e0*/  USEL UR6, URZ, 0x1, UP0 ;  /* 0x000000013f067887 */ /* 0x000fcc0008000000 */
[----:B------:R-:W-:Y:S01]  /*23f0*/  LOP3.LUT R2, R2, UR6, RZ, 0x3c, !PT ;  /* 0x0000000602027c12 */ /* 0x000fe2000f8e3cff */
[----:B------:R-:W-:Y:S02]  /*2400*/  WARPGROUP.DEPBAR.LE gsb0, 0x0 ;  /* 0x00008000000079c5 */ /* 0x000fe40000010000 */
[----:B------:R-:W-:-:S15]  /*2410*/  WARPGROUP.ARRIVE ;  /* 0x00000000000079c5 */ /* 0x000fde0000000000 */
[----:B------:R-:W-:-:S03]  /*2420*/  NOP ;  /* 0x0000000000007918 */ /* 0x000fc60000000000 */
        /* <DEDUP_REMOVED lines=13> */
.L_x_990:
[----:B------:R-:W-:-:S04]  /*2500*/  ULEA UR6, UR36, UR40, 0x3 ;  /* 0x0000002824067291 */ /* 0x000fc8000f8e183f */
[----:B------:R-:W-:-:S04]  /*2510*/  UIADD3 UR6, UR6, 0x38860, URZ ;  /* 0x0003886006067890 */ /* 0x000fc8000fffe03f */
[----:B------:R-:W-:-:S09]  /*2520*/  UPRMT UR6, UR39, 0x654, UR6 ;  /* 0x0000065427067896 */ /* 0x000fd20008000006 */
[----:B------:R-:W-:Y:S01]  /*2530*/  SYNCS.ARRIVE.TRANS64.RED.A1T0 RZ, [UR6], RZ ;  /* 0x000000ffffff79a7 */ /* 0x000fe20008100406 */
[----:B------:R-:W-:Y:S05]  /*2540*/  @P0 BRA `(.L_x_991) ;  /* 0xfffffff400500947 */ /* 0x000fea000383ffff */
.L_x_989:
[----:B------:R-:W-:Y:S01]  /*2550*/  BAR.SYNC.DEFER_BLOCKING 0xe, 0x100 ;  /* 0x0384000000007b1d */ /* 0x000fe20000010000 */
[----:B------:R-:W-:Y:S01]  /*2560*/  IMAD.U32 R0, RZ, RZ, UR36 ;  /* 0x00000024ff007e24 */ /* 0x000fe2000f8e00ff */
[----:B------:R-:W-:Y:S01]  /*2570*/  UIADD3 UR36, UR36, 0x1, URZ ;  /* 0x0000000124247890 */ /* 0x000fe2000fffe03f */
[----:B------:R-:W-:Y:S02]  /*2580*/  PLOP3.LUT P0, PT, PT, PT, PT, 0x8, 0x0 ;  /* 0x000000000000781c */ /* 0x000fe40003f0e170 */
[----:B------:R-:W-:Y:S01]  /*2590*/  IMAD R0, R0, 0x40, R17 ;  /* 0x0000004000007824 */ /* 0x000fe200078e0211 */
[----:B------:R-:W-:-:S04]  /*25a0*/  UISETP.NE.AND UP0, UPT, UR36, 0x2, UPT ;  /* 0x000000022400788c */ /* 0x000fc8000bf05270 */
[----:B0-----:R-:W-:Y:S01]  /*25b0*/  LEA R4, R0, UR40, 0x2 ;  /* 0x0000002800047c11 */ /* 0x001fe2000f8e10ff */
        /* <DEDUP_REMOVED lines=135> */
.L_x_986:
[----:B------:R-:W-:Y:S02]  /*2e30*/  ISETP.GE.AND P1, PT, R168, 0x1, PT ;  /* 0x00000001a800780c */ /* 0x000fe40003f26270 */
[----:B------:R-:W-:-:S11]  /*2e40*/  PLOP3.LUT P0, PT, PT, PT, PT, 0x80, 0x0 ;  /* 0x000000000000781c */ /* 0x000fd60003f0f070 */
[----:B------:R-:W-:Y:S05]  /*2e50*/  @!P1 BRA `(.L_x_987) ;  /* 0x0000005800f09947 */ /* 0x000fea0003800000 */
[----:B------:R-:W1:Y:S02]  /*2e60*/  SHFL.IDX PT, R0, R197, RZ, 0x1f ;  /* 0x00001fffc5007589 */ /* 0x000e6400000e0000 */
[----:B-1----:R-:W-:-:S13]  /*2e70*/  R2UR UR4, R0 ;  /* 0x00000000000472ca */ /* 0x002fda00000e0000 */
        /* <DEDUP_REMOVED lines=14> */
[----:B0-----:R-:W-:Y:S01]  /*2f60*/  IMAD.U32 R4, RZ, RZ, UR4 ;  /* 0x00000004ff047e24 */ /* 0x001fe2000f8e00ff */
[----:B------:R0:W1:Y:S01]  /*2f70*/  LDC.64 R14, c[0x4][R0] ;  /* 0x01000000000e7b82 */ /* 0x0000620000000a00 */
[----:B------:R-:W-:Y:S01]  /*2f80*/  IMAD.U32 R5, RZ, RZ, UR5 ;  /* 0x00000005ff057e24 */ /* 0x000fe2000f8e00ff */
[----:B------:R-:W-:Y:S01]  /*2f90*/  ULDC.64 UR4, c[0x4][0x98] ;  /* 0x0100260000047ab9 */ /* 0x000fe20000000a00 */
        /* <DEDUP_REMOVED lines=9> */
.L_x_992:
[----:B------:R-:W-:-:S04]  /*3030*/  LEA.HI R0, R196, R196, RZ, 0x1 ;  /* 0x000000c4c4007211 */ /* 0x000fc800078f08ff */
[----:B------:R-:W-:Y:S01]  /*3040*/  LOP3.LUT R3, R0, 0xfffffffe, RZ, 0xc0, !PT ;  /* 0xfffffffe00037812 */ /* 0x000fe200078ec0ff */
[----:B------:R-:W-:-:S04]  /*3050*/  IMAD.U32 R0, RZ, RZ, UR41 ;  /* 0x00000029ff007e24 */ /* 0x000fc8000f8e00ff */
[----:B------:R-:W-:Y:S01]  /*3060*/  IMAD.IADD R3, R196, 0x1, -R3 ;  /* 0x00000001c4037824 */ /* 0x000fe200078e0a03 */
[----:B------:R-:W-:-:S04]  /*3070*/  ISETP.NE.AND P0, PT, R0, 0x3, PT ;  /* 0x000000030000780c */ /* 0x000fc80003f05270 */
[----:B------:R-:W-:-:S04]  /*3080*/  SHF.L.U32 R3, R3, 0x1f, RZ ;  /* 0x0000001f03037819 */ /* 0x000fc800000006ff */
[----:B------:R-:W1:Y:S02]  /*3090*/  SYNCS.PHASECHK.TRANS64.TRYWAIT P1, [UR40+0x38800], R3 ;  /* 0x03880003ff0075a7 */ /* 0x000e640008020168 */
[----:B-1----:R-:W-:Y:S05]  /*30a0*/  @!P1 BRA `(.L_x_993) ;  /* 0x000000e800ac9947 */ /* 0x002fea0003800000 */
.L_x_1120:
[----:B------:R-:W-:Y:S05]  /*30b0*/  @!P0 BRA `(.L_x_994) ;  /* 0x0000000000048947 */ /* 0x000fea0003800000 */
[----:B------:R-:W-:Y:S01]  /*30c0*/  BPT.TRAP 0x1 ;  /* 0x000000040000795c */ /* 0x000fe20000300000 */
.L_x_994:
[----:B0-----:R-:W-:Y:S01]  /*30d0*/  IMAD.U32 R5, RZ, RZ, UR36 ;  /* 0x00000024ff057e24 */ /* 0x001fe2000f8e00ff */
[----:B------:R-:W-:-:S04]  /*30e0*/  SHF.L.U32 R4, R2, 0x1f, RZ ;  /* 0x0000001f02047819 */ /* 0x000fc800000006ff */
[----:B------:R-:W-:-:S04]  /*30f0*/  LEA R5, R5, UR40, 0x3 ;  /* 0x0000002805057c11 */ /* 0x000fc8000f8e18ff */
[----:B------:R0:W2:Y:S01]  /*3100*/  SYNCS.PHASECHK.TRANS64.TRYWAIT P1, [R5+URZ+0x38830], R4 ;  /* 0x03883004050075a7 */ /* 0x0000a2000802017f */
[----:B------:R-:W-:Y:S05]  /*3110*/  @!P0 BRA `(.L_x_995) ;  /* 0x0000000000048947 */ /* 0x000fea0003800000 */
[----:B------:R-:W-:Y:S01]  /*3120*/  BPT.TRAP 0x1 ;  /* 0x000000040000795c */ /* 0x000fe20000300000 */
.L_x_995:
[----:B--2---:R-:W-:Y:S05]  /*3130*/  @P1 BRA `(.L_x_996) ;  /* 0x0000000000081947 */ /* 0x004fea0003800000 */
[----:B------:R-:W2:Y:S02]  /*3140*/  SYNCS.PHASECHK.TRANS64.TRYWAIT P1, [R5+URZ+0x38830], R4 ;  /* 0x03883004050075a7 */ /* 0x000ea4000802017f */
[----:B--2---:R-:W-:Y:S05]  /*3150*/  @!P1 BRA `(.L_x_997) ;  /* 0x000000e800989947 */ /* 0x004fea0003800000 */
.L_x_996:
[----:B------:R-:W-:-:S04]  /*3160*/  UIADD3 UR4, UR40, 0x22400, URZ ;  /* 0x0002240028047890 */ /* 0x000fc8000fffe03f */
[----:B------:R-:W-:-:S04]  /*3170*/  USHF.R.U32.HI UR4, URZ, 0x4, UR4 ;  /* 0x000000043f047899 */ /* 0x000fc80008011604 */
[----:B------:R-:W-:-:S06]  /*3180*/  ULOP3.LUT UR4, UR4, 0x3fff, URZ, 0xc0, !UPT ;  /* 0x00003fff04047892 */ /* 0x000fcc000f8ec03f */
[----:B-1----:R-:W-:Y:S01]  /*3190*/  IMAD.U32 R0, RZ, RZ, UR4 ;  /* 0x00000004ff007e24 */ /* 0x002fe2000f8e00ff */
        /* <DEDUP_REMOVED lines=34> */
[----:B------:R-:W1:Y:S02]  /*33c0*/  SYNCS.PHASECHK.TRANS64.TRYWAIT P1, [UR40+0x38810], R3 ;  /* 0x03881003ff0075a7 */ /* 0x000e640008020168 */
[----:B-1----:R-:W-:Y:S05]  /*33d0*/  @!P1 BRA `(.L_x_998) ;  /* 0x000000e8000c9947 */ /* 0x002fea0003800000 */
.L_x_1121:
[----:B------:R-:W-:Y:S05]  /*33e0*/  @!P0 BRA `(.L_x_999) ;  /* 0x0000000000048947 */ /* 0x000fea0003800000 */
[----:B------:R-:W-:Y:S01]  /*33f0*/  BPT.TRAP 0x1 ;  /* 0x000000040000795c */ /* 0x000fe20000300000 */
.L_x_999:
[----:B------:R3:W4:Y:S01]  /*3400*/  SYNCS.PHASECHK.TRANS64.TRYWAIT P1, [R5+URZ+0x38850], R4 ;  /* 0x03885004050075a7 */ /* 0x000722000802017f */
[----:B------:R-:W-:Y:S05]  /*3410*/  @!P0 BRA `(.L_x_1000) ;  /* 0x0000000000048947 */ /* 0x000fea0003800000 */
[----:B------:R-:W-:Y:S01]  /*3420*/  BPT.TRAP 0x1 ;  /* 0x000000040000795c */ /* 0x000fe20000300000 */
.L_x_1000:
[----:B----4-:R-:W-:Y:S05]  /*3430*/  @P1 BRA `(.L_x_1001) ;  /* 0x0000000000081947 */ /* 0x010fea0003800000 */
[----:B------:R-:W4:Y:S02]  /*3440*/  SYNCS.PHASECHK.TRANS64.TRYWAIT P1, [R5+URZ+0x38850], R4 ;  /* 0x03885004050075a7 */ /* 0x000f24000802017f */
[----:B----4-:R-:W-:Y:S05]  /*3450*/  @!P1 BRA `(.L_x_1002) ;  /* 0x000000e800049947 */ /* 0x010fea0003800000 */
.L_x_1001:
[----:B------:R-:W-:Y:S01]  /*3460*/  UIADD3 UR4, UR40, 0x400, URZ ;  /* 0x0000040028047890 */ /* 0x000fe2000fffe03f */
[----:B------:R-:W-:Y:S01]  /*3470*/  WARPGROUP.ARRIVE ;  /* 0x00000000000079c5 */ /* 0x000fe20000000000 */
[----:B------:R-:W-:-:S05]  /*3480*/  UIADD3 UR5, UR40, 0x26400, URZ ;  /* 0x0002640028057890 */ /* 0x000fca000fffe03f */
[----:B-1----:R-:W1:Y:S01]  /*3490*/  S2R R3, SR_TID.X ;  /* 0x0000000000037919 */ /* 0x002e620000002100 */
        /* <DEDUP_REMOVED lines=18> */
[----:B-1----:R-:W-:-:S06]  /*35c0*/  SHF.R.U32.HI R3, RZ, 0x7, R3 ;  /* 0x00000007ff037819 */ /* 0x002fcc0000011603 */
[----:B------:R-:W1:Y:S02]  /*35d0*/  SHFL.IDX PT, R3, R3, RZ, 0x1f ;  /* 0x00001fff03037589 */ /* 0x000e6400000e0000 */
[----:B-1----:R-:W-:-:S13]  /*35e0*/  R2UR UR7, R3 ;  /* 0x00000000030772ca */ /* 0x002fda00000e0000 */
        /* <DEDUP_REMOVED lines=251> */
.L_x_1003:
[----:B------:R-:W-:Y:S01]  /*45a0*/  IMAD R3, R176, -0x40, R168 ;  /* 0xffffffc0b0037824 */ /* 0x000fe200078e02a8 */
[----:B------:R-:W-:Y:S01]  /*45b0*/  ULDC UR18, c[0x0][0xa80] ;  /* 0x0002a00000127ab9 */ /* 0x000fe20000000800 */
[----:B------:R-:W-:Y:S01]  /*45c0*/  R2UR UR5, R5 ;  /* 0x00000000050572ca */ /* 0x000fe200000e0000 */
[----:B------:R-:W-:Y:S02]  /*45d0*/  ULOP3.LUT UR43, UR43, 0x2000000, URZ, 0xfc, !UPT ;  /* 0x020000002b2b7892 */ /* 0x000fe4000f8efc3f */
[----:B------:R-:W-:Y:S01]  /*45e0*/  IADD3 R3, -R18, 0x40, R3 ;  /* 0x0000004012037810 */ /* 0x000fe20007ffe103 */
[----:B------:R-:W-:Y:S01]  /*45f0*/  UMOV UR11, 0x40000040 ;  /* 0x40000040000b7882 */ /* 0x000fe20000000000 */
[----:B------:R-:W-:Y:S02]  /*4600*/  ULEA UR10, UR36, UR43, 0xc ;  /* 0x0000002b240a7291 */ /* 0x000fe4000f8e603f */
[C---:B------:R-:W-:Y:S01]  /*4610*/  ISETP.GT.AND P5, PT, R3.reuse, RZ, PT ;  /* 0x000000ff0300720c */ /* 0x040fe20003fa4270 */
[----:B------:R-:W-:Y:S01]  /*4620*/  UMOV UR15, 0x40000040 ;  /* 0x40000040000f7882 */ /* 0x000fe20000000000 */
[C---:B------:R-:W-:Y:S01]  /*4630*/  ISETP.GT.AND P4, PT, R3.reuse, 0x1, PT ;  /* 0x000000010300780c */ /* 0x040fe20003f84270 */
[----:B------:R-:W-:Y:S01]  /*4640*/  UIADD3 UR14, UR10, 0x80, URZ ;  /* 0x000000800a0e7890 */ /* 0x000fe2000fffe03f */
[----:B------:R-:W-:-:S02]  /*4650*/  ISETP.GT.AND P3, PT, R3, 0x8, PT ;  /* 0x000000080300780c */ /* 0x000fc40003f64270 */
[----:B------:R-:W-:Y:S01]  /*4660*/  FSEL R24, R24, -INF , P5 ;  /* 0xff80000018187808 */ /* 0x000fe20002800000 */
[----:B------:R-:W-:Y:S01]  /*4670*/  UIADD3 UR5, UR5, 0x38840, URZ ;  /* 0x0003884005057890 */ /* 0x000fe2000fffe03f */
[----:B------:R-:W-:Y:S02]  /*4680*/  FSEL R25, R25, -INF , P4 ;  /* 0xff80000019197808 */ /* 0x000fe40002000000 */
[C---:B------:R-:W-:Y:S01]  /*4690*/  ISETP.GT.AND P2, PT, R3.reuse, 0x9, PT ;  /* 0x000000090300780c */ /* 0x040fe20003f44270 */
[----:B------:R-:W-:Y:S01]  /*46a0*/  UPRMT UR5, UR39, 0x654, UR5 ;  /* 0x0000065427057896 */ /* 0x000fe20008000005 */
[----:B------:R-:W-:Y:S02]  /*46b0*/  FSEL R28, R28, -INF , P3 ;  /* 0xff8000001c1c7808 */ /* 0x000fe40001800000 */
[----:B------:R-:W-:Y:S02]  /*46c0*/  FMNMX.FTZ R7, R24, R25, !PT ;  /* 0x0000001918077209 */ /* 0x000fe40007810000 */
[----:B------:R-:W-:-:S02]  /*46d0*/  ISETP.GT.AND P1, PT, R3, 0x10, PT ;  /* 0x000000100300780c */ /* 0x000fc40003f24270 */
[----:B------:R-:W-:Y:S02]  /*46e0*/  FSEL R29, R29, -INF , P2 ;  /* 0xff8000001d1d7808 */ /* 0x000fe40001000000 */
[----:B0-234-:R-:W-:Y:S01]  /*46f0*/  FMNMX.FTZ R4, R28, R7, !PT ;  /* 0x000000071c047209 */ /* 0x01dfe20007810000 */
[----:B------:R-:W-:Y:S01]  /*4700*/  SYNCS.ARRIVE.TRANS64.RED.A1T0 RZ, [UR5], RZ ;  /* 0x000000ffffff79a7 */ /* 0x000fe20008100405 */
        /* <DEDUP_REMOVED lines=39> */
[----:B------:R-:W-:Y:S01]  /*4980*/  FSEL R43, R43, -INF , P2 ;  /* 0xff8000002b2b7808 */ /* 0x000fe20001000000 */
[----:B------:R-:W-:Y:S01]  /*4990*/  BAR.SYNC.DEFER_BLOCKING 0xf, 0x100 ;  /* 0x03c4000000007b1d */ /* 0x000fe20000010000 */
[----:B------:R-:W-:-:S02]  /*49a0*/  ISETP.GT.AND P2, PT, R3, 0x39, PT ;  /* 0x000000390300780c */ /* 0x000fc40003f44270 */
[----:B------:R-:W-:Y:S02]  /*49b0*/  FSEL R52, R52, -INF , P3 ;  /* 0xff80000034347808 */ /* 0x000fe40001800000 */
[----:B------:R-:W-:Y:S02]  /*49c0*/  FMNMX.FTZ R3, R49, R4, !PT ;  /* 0x0000000431037209 */ /* 0x000fe40007810000 */
[----:B------:R-:W-:Y:S02]  /*49d0*/  FSEL R53, R53, -INF , P2 ;  /* 0xff80000035357808 */ /* 0x000fe40001000000 */
[----:B------:R-:W-:Y:S02]  /*49e0*/  FMNMX.FTZ R4, R52, R3, !PT ;  /* 0x0000000334047209 */ /* 0x000fe40007810000 */
[----:B------:R-:W-:Y:S02]  /*49f0*/  FSEL R46, R46, -INF , P1 ;  /* 0xff8000002e2e7808 */ /* 0x000fe40000800000 */
[----:B------:R-:W-:-:S02]  /*4a00*/  FMNMX.FTZ R6, R53, R4, !PT ;  /* 0x0000000435067209 */ /* 0x000fc40007810000 */
[----:B------:R-:W-:Y:S02]  /*4a10*/  FSEL R47, R47, -INF , P6 ;  /* 0xff8000002f2f7808 */ /* 0x000fe40003000000 */
[----:B------:R-:W-:Y:S01]  /*4a20*/  FSEL R50, R50, -INF , P5 ;  /* 0xff80000032327808 */ /* 0x000fe20002800000 */
[----:B------:R-:W0:Y:S01]  /*4a30*/  SHFL.BFLY PT, R3, R6, 0x2, 0x1f ;  /* 0x0c401f0006037f89 */ /* 0x000e2200000e0000 */
[----:B------:R-:W-:Y:S02]  /*4a40*/  FSEL R51, R51, -INF , P4 ;  /* 0xff80000033337808 */ /* 0x000fe40002000000 */
[----:B------:R-:W-:Y:S02]  /*4a50*/  FSEL R54, R54, -INF , P3 ;  /* 0xff80000036367808 */ /* 0x000fe40001800000 */
[----:B------:R-:W-:Y:S02]  /*4a60*/  FSEL R55, R55, -INF , P2 ;  /* 0xff80000037377808 */ /* 0x000fe40001000000 */
[----:B0-----:R-:W-:-:S02]  /*4a70*/  FMNMX.FTZ R8, R6, R3, !PT ;  /* 0x0000000306087209 */ /* 0x001fc40007810000 */
[----:B------:R-:W-:-:S03]  /*4a80*/  FMNMX.FTZ R3, R26, R27, !PT ;  /* 0x0000001b1a037209 */ /* 0x000fc60007810000 */
[----:B------:R-:W0:Y:S01]  /*4a90*/  SHFL.BFLY PT, R7, R8, 0x1, 0x1f ;  /* 0x0c201f0008077f89 */ /* 0x000e2200000e0000 */
        /* <DEDUP_REMOVED lines=33> */
[----:B------:R-:W-:Y:S02]  /*4cb0*/  MUFU.EX2 R6, R6 ;  /* 0x0000000600067308 */ /* 0x000fe40000000800 */
[----:B------:R-:W0:Y:S06]  /*4cc0*/  SHFL.BFLY PT, R15, R4, 0x2, 0x1f ;  /* 0x0c401f00040f7f89 */ /* 0x000e2c00000e0000 */
[----:B------:R-:W1:Y:S08]  /*4cd0*/  MUFU.EX2 R7, R7 ;  /* 0x0000000700077308 */ /* 0x000e700000000800 */
[----:B------:R-:W-:Y:S08]  /*4ce0*/  MUFU.EX2 R8, R8 ;  /* 0x0000000800087308 */ /* 0x000ff00000000800 */
[----:B------:R-:W2:Y:S01]  /*4cf0*/  MUFU.EX2 R9, R9 ;  /* 0x0000000900097308 */ /* 0x000ea20000000800 */
[----:B-1----:R-:W-:Y:S01]  /*4d00*/  F2FP.F16.F32.PACK_AB R152, R7, R6 ;  /* 0x000000060798723e */ /* 0x002fe200000000ff */
[----:B------:R-:W-:Y:S01]  /*4d10*/  FADD.FTZ R7, R6, R7 ;  /* 0x0000000706077221 */ /* 0x000fe20000010000 */
[----:B0-----:R-:W-:Y:S01]  /*4d20*/  FMNMX.FTZ R24, R4, R15, !PT ;  /* 0x0000000f04187209 */ /* 0x001fe20007810000 */
[----:B------:R-:W-:-:S04]  /*4d30*/  FFMA.FTZ R15, R41, UR18, -R56 ;  /* 0x00000012290f7c23 */ /* 0x000fc80008010838 */
[----:B------:R-:W0:Y:S01]  /*4d40*/  SHFL.BFLY PT, R25, R24, 0x1, 0x1f ;  /* 0x0c201f0018197f89 */ /* 0x000e2200000e0000 */
[----:B------:R-:W-:Y:S08]  /*4d50*/  MUFU.EX2 R10, R10 ;  /* 0x0000000a000a7308 */ /* 0x000ff00000000800 */
[----:B------:R-:W1:Y:S01]  /*4d60*/  MUFU.EX2 R11, R11 ;  /* 0x0000000b000b7308 */ /* 0x000e620000000800 */
[----:B--2---:R-:W-:Y:S01]  /*4d70*/  F2FP.F16.F32.PACK_AB R154, R9, R8 ;  /* 0x00000008099a723e */ /* 0x004fe200000000ff */
[----:B------:R-:W-:-:S04]  /*4d80*/  FADD.FTZ R8, R8, R7 ;  /* 0x0000000708087221 */ /* 0x000fc80000010000 */
[----:B------:R-:W-:Y:S02]  /*4d90*/  FADD.FTZ R9, R9, R8 ;  /* 0x0000000809097221 */ /* 0x000fe40000010000 */
[----:B------:R-:W-:Y:S01]  /*4da0*/  MUFU.EX2 R12, R12 ;  /* 0x0000000c000c7308 */ /* 0x000fe20000000800 */
[----:B0-----:R-:W-:-:S07]  /*4db0*/  FMNMX.FTZ R4, R24, R25, !PT ;  /* 0x0000001918047209 */ /* 0x001fce0007810000 */
[----:B------:R-:W0:Y:S01]  /*4dc0*/  MUFU.EX2 R13, R13 ;  /* 0x0000000d000d7308 */ /* 0x000e220000000800 */
[C---:B-1----:R-:W-:Y:S01]  /*4dd0*/  F2FP.F16.F32.PACK_AB R156, R11.reuse, R10 ;  /* 0x0000000a0b9c723e */ /* 0x042fe200000000ff */
[----:B------:R-:W-:Y:S01]  /*4de0*/  FADD.FTZ R10, R10, R9 ;  /* 0x000000090a0a7221 */ /* 0x000fe20000010000 */
[C---:B------:R-:W-:Y:S01]  /*4df0*/  FSETP.NEU.FTZ.AND P1, PT, R4.reuse, -INF , PT ;  /* 0xff8000000400780b */ /* 0x040fe20003f3d000 */
[----:B------:R-:W-:Y:S02]  /*4e00*/  FMUL.FTZ R24, R4, UR18 ;  /* 0x0000001204187c20 */ /* 0x000fe40008410000 */
[----:B------:R-:W-:Y:S02]  /*4e10*/  FADD.FTZ R11, R11, R10 ;  /* 0x0000000a0b0b7221 */ /* 0x000fe40000010000 */
[----:B------:R-:W-:Y:S01]  /*4e20*/  MUFU.EX2 R14, R14 ;  /* 0x0000000e000e7308 */ /* 0x000fe20000000800 */
[----:B------:R-:W-:-:S05]  /*4e30*/  FSEL R24, R24, RZ, P1 ;  /* 0x000000ff18187208 */ /* 0x000fca0000800000 */
[--C-:B------:R-:W-:Y:S01]  /*4e40*/  FFMA.FTZ R173, R26, UR18, -R24.reuse ;  /* 0x000000121aad7c23 */ /* 0x100fe20008010818 */
        /* <DEDUP_REMOVED lines=14> */
[----:B------:R-:W-:Y:S01]  /*4f30*/  FFMA.FTZ R216, R55, UR18, -R24 ;  /* 0x0000001237d87c23 */ /* 0x000fe20008010818 */
[----:B------:R-:W-:Y:S01]  /*4f40*/  MUFU.EX2 R173, R173 ;  /* 0x000000ad00ad7308 */ /* 0x000fe20000000800 */
[----:B0-----:R-:W-:Y:S01]  /*4f50*/  F2FP.F16.F32.PACK_AB R158, R13, R12 ;  /* 0x0000000c0d9e723e */ /* 0x001fe200000000ff */
[----:B------:R-:W-:-:S04]  /*4f60*/  FADD.FTZ R12, R12, R11 ;  /* 0x0000000b0c0c7221 */ /* 0x000fc80000010000 */
[----:B------:R-:W-:Y:S02]  /*4f70*/  FADD.FTZ R13, R13, R12 ;  /* 0x0000000c0d0d7221 */ /* 0x000fe40000010000 */
[----:B------:R-:W0:Y:S08]  /*4f80*/  MUFU.EX2 R174, R174 ;  /* 0x000000ae00ae7308 */ /* 0x000e300000000800 */
        /* <DEDUP_REMOVED lines=15> */
[----:B------:R-:W0:Y:S08]  /*5080*/  MUFU.EX2 R15, R15 ;  /* 0x0000000f000f7308 */ /* 0x000e300000000800 */
[----:B------:R-:W-:Y:S01]  /*5090*/  MUFU.EX2 R20, R20 ;  /* 0x0000001400147308 */ /* 0x000fe20000000800 */
[----:B--2---:R-:W-:Y:S01]  /*50a0*/  F2FP.F16.F32.PACK_AB R159, R182, R179 ;  /* 0x000000b3b69f723e */ /* 0x004fe200000000ff */
[----:B------:R-:W-:-:S04]  /*50b0*/  FADD.FTZ R179, R179, R180 ;  /* 0x000000b4b3b37221 */ /* 0x000fc80000010000 */
[----:B------:R1:W-:Y:S01]  /*50c0*/  STSM.16.M88.4 [R23], R156 ;  /* 0x0000009c17007844 */ /* 0x0003e20000000200 */
[----:B------:R-:W-:Y:S01]  /*50d0*/  FADD.FTZ R182, R182, R179 ;  /* 0x000000b3b6b67221 */ /* 0x000fe20000010000 */
        /* <DEDUP_REMOVED lines=34> */
[----:B------:R-:W-:Y:S01]  /*5300*/  FADD.FTZ R214, R214, R211 ;  /* 0x000000d3d6d67221 */ /* 0x000fe20000010000 */
[----:B--2---:R-:W-:-:S03]  /*5310*/  F2FP.F16.F32.PACK_AB R167, R216, R213 ;  /* 0x000000d5d8a7723e */ /* 0x004fc600000000ff */
[----:B------:R-:W-:Y:S02]  /*5320*/  FADD.FTZ R213, R213, R214 ;  /* 0x000000d6d5d57221 */ /* 0x000fe40000010000 */
[----:B------:R1:W-:Y:S01]  /*5330*/  STSM.16.M88.4 [R184], R164 ;  /* 0x000000a4b8007844 */ /* 0x0003e20000000200 */
[----:B------:R-:W-:Y:S01]  /*5340*/  WARPGROUP.ARRIVE ;  /* 0x00000000000079c5 */ /* 0x000fe20000000000 */
[----:B------:R-:W-:-:S05]  /*5350*/  FADD.FTZ R8, R216, R213 ;  /* 0x000000d5d8087221 */ /* 0x000fca0000010000 */
        /* <DEDUP_REMOVED lines=24> */
.L_x_1004:
        /* <DEDUP_REMOVED lines=10> */
.L_x_1016:
        /* <DEDUP_REMOVED lines=9> */
.L_x_1006:
[----:B------:R-:W-:Y:S01]  /*5610*/  ULEA UR5, UR36, UR40, 0x3 ;  /* 0x0000002824057291 */ /* 0x000fe2000f8e183f */
[----:B------:R-:W-:-:S08]  /*5620*/  SHF.L.U32 R3, R2, 0x1f, RZ ;  /* 0x0000001f02037819 */ /* 0x000fd000000006ff */
[----:B------:R0:W1:Y:S01]  /*5630*/  SYNCS.PHASECHK.TRANS64.TRYWAIT P2, [UR5+0x38830], R3 ;  /* 0x03883003ff0075a7 */ /* 0x0000620008040145 */
[----:B------:R-:W-:Y:S05]  /*5640*/  @!P0 BRA `(.L_x_1007) ;  /* 0x0000000000048947 */ /* 0x000fea0003800000 */
[----:B------:R-:W-:Y:S01]  /*5650*/  BPT.TRAP 0x1 ;  /* 0x000000040000795c */ /* 0x000fe20000300000 */
.L_x_1007:
[----:B-1----:R-:W-:Y:S05]  /*5660*/  @P2 BRA `(.L_x_1008) ;  /* 0x0000000000082947 */ /* 0x002fea0003800000 */
[----:B------:R-:W1:Y:S02]  /*5670*/  SYNCS.PHASECHK.TRANS64.TRYWAIT P2, [UR5+0x38830], R3 ;  /* 0x03883003ff0075a7 */ /* 0x000e640008040145 */
[----:B-1----:R-:W-:Y:S05]  /*5680*/  @!P2 BRA `(.L_x_1009) ;  /* 0x000000c4008ca947 */ /* 0x002fea0003800000 */
.L_x_1008:
        /* <DEDUP_REMOVED lines=28> */
.L_x_1010:
[----:B------:R2:W3:Y:S01]  /*5850*/  SYNCS.PHASECHK.TRANS64.TRYWAIT P2, [UR5+0x38850], R3 ;  /* 0x03885003ff0075a7 */ /* 0x0004e20008040145 */
[----:B------:R-:W-:Y:S05]  /*5860*/  @!P0 BRA `(.L_x_1011) ;  /* 0x0000000000048947 */ /* 0x000fea0003800000 */
[----:B------:R-:W-:Y:S01]  /*5870*/  BPT.TRAP 0x1 ;  /* 0x000000040000795c */ /* 0x000fe20000300000 */
.L_x_1011:
[----:B---3--:R-:W-:Y:S05]  /*5880*/  @P2 BRA `(.L_x_1012) ;  /* 0x0000000000082947 */ /* 0x008fea0003800000 */
[----:B------:R-:W3:Y:S02]  /*5890*/  SYNCS.PHASECHK.TRANS64.TRYWAIT P2, [UR5+0x38850], R3 ;  /* 0x03885003ff0075a7 */ /* 0x000ee40008040145 */
[----:B---3--:R-:W-:Y:S05]  /*58a0*/  @!P2 BRA `(.L_x_1013) ;  /* 0x000000c4001ca947 */ /* 0x008fea0003800000 */
.L_x_1012:
        /* <DEDUP_REMOVED lines=17> */
[----:B------:R-:W-:Y:S01]  /*59c0*/  UIADD3 UR22, UR10, 0x2, URZ ;  /* 0x000000020a167890 */ /* 0x000fe2000fffe03f */
[----:B------:R-:W-:Y:S01]  /*59d0*/  UMOV UR20, UR18 ;  /* 0x0000001200147c82 */ /* 0x000fe20008000000 */
[----:B------:R-:W-:Y:S01]  /*59e0*/  UMOV UR21, 0x40000040 ;  /* 0x4000004000157882 */ /* 0x000fe20000000000 */
[----:B------:R-:W-:Y:S01]  /*59f0*/  UMOV UR23, 0x40000040 ;  /* 0x4000004000177882 */ /* 0x000fe20000000000 */
[----:B------:R-:W-:Y:S01]  /*5a00*/  UIADD3 UR18, UR10, 0x800, URZ ;  /* 0x000008000a127890 */ /* 0x000fe2000fffe03f */
        /* <DEDUP_REMOVED lines=254> */
.L_x_1014:
[----:B------:R-:W-:Y:S01]  /*69f0*/  FMNMX.FTZ R4, R152, R5, !PT ;  /* 0x0000000598047209 */ /* 0x000fe20007810000 */
[----:B------:R-:W-:Y:S01]  /*6a00*/  ULDC UR18, c[0x0][0xa80] ;  /* 0x0002a00000127ab9 */ /* 0x000fe20000000800 */
[----:B------:R-:W-:Y:S02]  /*6a10*/  UIADD3 UR10, UR5, 0x38840, URZ ;  /* 0x00038840050a7890 */ /* 0x000fe4000fffe03f */
[----:B------:R-:W-:Y:S01]  /*6a20*/  FMNMX.FTZ R3, R153, R4, !PT ;  /* 0x0000000499037209 */ /* 0x000fe20007810000 */
[----:B------:R-:W-:Y:S02]  /*6a30*/  ULEA UR14, UR36, UR43, 0xc ;  /* 0x0000002b240e7291 */ /* 0x000fe4000f8e603f */
[----:B------:R-:W-:Y:S01]  /*6a40*/  UPRMT UR10, UR39, 0x654, UR10 ;  /* 0x00000654270a7896 */ /* 0x000fe2000800000a */
[----:B------:R-:W-:Y:S01]  /*6a50*/  FMNMX.FTZ R4, R156, R3, !PT ;  /* 0x000000039c047209 */ /* 0x000fe20007810000 */
[----:B------:R-:W-:Y:S01]  /*6a60*/  UMOV UR15, 0x40000040 ;  /* 0x40000040000f7882 */ /* 0x000fe20000000000 */
[----:B------:R-:W-:-:S02]  /*6a70*/  UMOV UR11, 0x40000040 ;  /* 0x40000040000b7882 */ /* 0x000fc40000000000 */
[----:B------:R-:W-:-:S04]  /*6a80*/  FMNMX.FTZ R3, R157, R4, !PT ;  /* 0x000000049d037209 */ /* 0x000fc80007810000 */
[----:B------:R-:W-:Y:S01]  /*6a90*/  FMNMX.FTZ R4, R160, R3, !PT ;  /* 0x00000003a0047209 */ /* 0x000fe20007810000 */
[----:B------:R-:W-:Y:S01]  /*6aa0*/  SYNCS.ARRIVE.TRANS64.RED.A1T0 RZ, [UR10], RZ ;  /* 0x000000ffffff79a7 */ /* 0x000fe2000810040a */
[----:B------:R-:W-:Y:S02]  /*6ab0*/  UIADD3 UR10, UR14, 0x80, URZ ;  /* 0x000000800e0a7890 */ /* 0x000fe4000fffe03f */
        /* <DEDUP_REMOVED lines=41> */
[----:B------:R-:W-:Y:S01]  /*6d50*/  FMUL.FTZ R5, R5, UR18 ;  /* 0x0000001205057c20 */ /* 0x000fe20008410000 */
[--C-:B------:R-:W-:Y:S01]  /*6d60*/  FFMA.FTZ R11, R156, UR18, -R210.reuse ;  /* 0x000000129c0b7c23 */ /* 0x100fe200080108d2 */
[--C-:B------:R-:W-:Y:S01]  /*6d70*/  FFMA.FTZ R12, R157, UR18, -R210.reuse ;  /* 0x000000129d0c7c23 */ /* 0x100fe200080108d2 */
[----:B------:R-:W-:Y:S01]  /*6d80*/  FMNMX.FTZ R4, R182, R13, !PT ;  /* 0x0000000db6047209 */ /* 0x000fe20007810000 */
[--C-:B------:R-:W-:Y:S01]  /*6d90*/  FFMA.FTZ R13, R160, UR18, -R210.reuse ;  /* 0x00000012a00d7c23 */ /* 0x100fe200080108d2 */
[--C-:B------:R-:W-:Y:S01]  /*6da0*/  FFMA.FTZ R14, R161, UR18, -R210.reuse ;  /* 0x00000012a10e7c23 */ /* 0x100fe200080108d2 */
[----:B------:R-:W0:Y:S01]  /*6db0*/  MUFU.EX2 R5, R5 ;  /* 0x0000000500057308 */ /* 0x000e220000000800 */
[----:B------:R-:W-:Y:S01]  /*6dc0*/  FMNMX.FTZ R4, R183, R4, !PT ;  /* 0x00000004b7047209 */ /* 0x000fe20007810000 */
[--C-:B------:R-:W-:Y:S01]  /*6dd0*/  FFMA.FTZ R15, R164, UR18, -R210.reuse ;  /* 0x00000012a40f7c23 */ /* 0x100fe200080108d2 */
[----:B------:R-:W-:-:S03]  /*6de0*/  FFMA.FTZ R20, R165, UR18, -R210 ;  /* 0x00000012a5147c23 */ /* 0x000fc600080108d2 */
[----:B------:R-:W1:Y:S02]  /*6df0*/  SHFL.BFLY PT, R153, R4, 0x2, 0x1f ;  /* 0x0c401f0004997f89 */ /* 0x000e6400000e0000 */
[----:B------:R-:W-:Y:S08]  /*6e00*/  MUFU.EX2 R10, R10 ;  /* 0x0000000a000a7308 */ /* 0x000ff00000000800 */
[----:B------:R-:W-:Y:S01]  /*6e10*/  MUFU.EX2 R9, R9 ;  /* 0x0000000900097308 */ /* 0x000fe20000000800 */
[-C--:B0-----:R-:W-:Y:S01]  /*6e20*/  FMUL.FTZ R24, R24, R5.reuse ;  /* 0x0000000518187220 */ /* 0x081fe20000410000 */
        /* <DEDUP_REMOVED lines=11> */
[----:B------:R-:W-:Y:S01]  /*6ee0*/  FMUL.FTZ R45, R45, R5 ;  /* 0x000000052d2d7220 */ /* 0x000fe20000410000 */
[----:B-1----:R-:W-:Y:S01]  /*6ef0*/  FMNMX.FTZ R153, R4, R153, !PT ;  /* 0x0000009904997209 */ /* 0x002fe20007810000 */
[-C--:B------:R-:W-:Y:S01]  /*6f00*/  FMUL.FTZ R48, R48, R5.reuse ;  /* 0x0000000530307220 */ /* 0x080fe20000410000 */
[----:B------:R-:W-:Y:S01]  /*6f10*/  MUFU.EX2 R12, R12 ;  /* 0x0000000c000c7308 */ /* 0x000fe20000000800 */
[-C--:B------:R-:W-:Y:S01]  /*6f20*/  FMUL.FTZ R49, R49, R5.reuse ;  /* 0x0000000531317220 */ /* 0x080fe20000410000 */
[-C--:B------:R-:W-:Y:S01]  /*6f30*/  FMUL.FTZ R52, R52, R5.reuse ;  /* 0x0000000534347220 */ /* 0x080fe20000410000 */
[----:B------:R-:W0:Y:S01]  /*6f40*/  SHFL.BFLY PT, R4, R153, 0x1, 0x1f ;  /* 0x0c201f0099047f89 */ /* 0x000e2200000e0000 */
        /* <DEDUP_REMOVED lines=22> */
[----:B------:R-:W-:Y:S01]  /*70b0*/  FMUL.FTZ R92, R92, R5 ;  /* 0x000000055c5c7220 */ /* 0x000fe20000410000 */
[----:B0-----:R-:W-:Y:S01]  /*70c0*/  FMNMX.FTZ R4, R153, R4, !PT ;  /* 0x0000000499047209 */ /* 0x001fe20007810000 */
[----:B------:R-:W-:-:S02]  /*70d0*/  IMAD.MOV R153, RZ, RZ, -R19 ;  /* 0x000000ffff997224 */ /* 0x000fc400078e0a13 */
[-C--:B------:R-:W-:Y:S01]  /*70e0*/  FMUL.FTZ R93, R93, R5.reuse ;  /* 0x000000055d5d7220 */ /* 0x080fe20000410000 */
[-C--:B------:R-:W-:Y:S01]  /*70f0*/  FMUL.FTZ R96, R96, R5.reuse ;  /* 0x0000000560607220 */ /* 0x080fe20000410000 */
[----:B------:R-:W-:Y:S01]  /*7100*/  FMUL.FTZ R97, R97, R5 ;  /* 0x0000000561617220 */ /* 0x000fe20000410000 */
[----:B------:R-:W-:Y:S01]  /*7110*/  FADD.FTZ R152, -R4, R211 ;  /* 0x000000d304987221 */ /* 0x000fe20000010100 */
[----:B------:R-:W-:Y:S01]  /*7120*/  ISETP.NE.AND P2, PT, R18, R153, PT ;  /* 0x000000991200720c */ /* 0x000fe20003f45270 */
[----:B------:R-:W-:Y:S01]  /*7130*/  MUFU.EX2 R20, R20 ;  /* 0x0000001400147308 */ /* 0x000fe20000000800 */
[----:B-1----:R-:W-:Y:S01]  /*7140*/  F2FP.F16.F32.PACK_AB R156, R14, R13 ;  /* 0x0000000d0e9c723e */ /* 0x002fe200000000ff */
[----:B------:R-:W-:Y:S01]  /*7150*/  FMUL.FTZ R181, R152, UR18 ;  /* 0x0000001298b57c20 */ /* 0x000fe20008410000 */
[----:B------:R-:W-:Y:S01]  /*7160*/  FMUL.FTZ R152, R4, UR18 ;  /* 0x0000001204987c20 */ /* 0x000fe20008410000 */
[-C--:B------:R-:W-:Y:S01]  /*7170*/  FMUL.FTZ R100, R100, R5.reuse ;  /* 0x0000000564647220 */ /* 0x080fe20000410000 */
[-C--:B------:R-:W-:Y:S01]  /*7180*/  FMUL.FTZ R101, R101, R5.reuse ;  /* 0x0000000565657220 */ /* 0x080fe20000410000 */
[----:B------:R-:W-:Y:S01]  /*7190*/  FMUL.FTZ R104, R104, R5 ;  /* 0x0000000568687220 */ /* 0x000fe20000410000 */
[----:B------:R-:W-:Y:S01]  /*71a0*/  FFMA.FTZ R210, R154, UR18, -R152 ;  /* 0x000000129ad27c23 */ /* 0x000fe20008010898 */
[----:B------:R-:W0:Y:S01]  /*71b0*/  MUFU.EX2 R181, R181 ;  /* 0x000000b500b57308 */ /* 0x000e220000000800 */
[----:B------:R-:W-:-:S02]  /*71c0*/  IMAD.U32 R154, RZ, RZ, UR7 ;  /* 0x00000007ff9a7e24 */ /* 0x000fc4000f8e00ff */
[--C-:B------:R-:W-:Y:S01]  /*71d0*/  FFMA.FTZ R211, R155, UR18, -R152.reuse ;  /* 0x000000129bd37c23 */ /* 0x100fe20008010898 */
[--C-:B------:R-:W-:Y:S01]  /*71e0*/  FFMA.FTZ R212, R158, UR18, -R152.reuse ;  /* 0x000000129ed47c23 */ /* 0x100fe20008010898 */
[--C-:B------:R-:W-:Y:S01]  /*71f0*/  FFMA.FTZ R213, R159, UR18, -R152.reuse ;  /* 0x000000129fd57c23 */ /* 0x100fe20008010898 */
[----:B------:R-:W-:Y:S02]  /*7200*/  @!P2 IMAD R153, R154, 0x40, R17 ;  /* 0x000000409a99a824 */ /* 0x000fe400078e0211 */
[--C-:B------:R-:W-:Y:S01]  /*7210*/  FFMA.FTZ R214, R162, UR18, -R152.reuse ;  /* 0x00000012a2d67c23 */ /* 0x100fe20008010898 */
[--C-:B------:R-:W-:Y:S01]  /*7220*/  FFMA.FTZ R215, R163, UR18, -R152.reuse ;  /* 0x00000012a3d77c23 */ /* 0x100fe20008010898 */
[--C-:B------:R-:W-:Y:S01]  /*7230*/  FFMA.FTZ R216, R166, UR18, -R152.reuse ;  /* 0x00000012a6d87c23 */ /* 0x100fe20008010898 */
[--C-:B------:R-:W-:Y:S01]  /*7240*/  FFMA.FTZ R217, R167, UR18, -R152.reuse ;  /* 0x00000012a7d97c23 */ /* 0x100fe20008010898 */
[----:B------:R-:W-:Y:S01]  /*7250*/  @!P2 LEA R154, R153, UR40, 0x2 ;  /* 0x00000028999aac11 */ /* 0x000fe2000f8e10ff */
        /* <DEDUP_REMOVED lines=8> */
[----:B------:R-:W-:Y:S01]  /*72e0*/  @!P2 STS [R154+0x38400], R5 ;  /* 0x038400059a00a388 */ /* 0x000fe20000000800 */
[----:B------:R-:W-:Y:S01]  /*72f0*/  MUFU.EX2 R210, R210 ;  /* 0x000000d200d27308 */ /* 0x000fe20000000800 */
[----:B------:R-:W-:Y:S01]  /*7300*/  F2FP.F16.F32.PACK_AB R152, R9, R10 ;  /* 0x0000000a0998723e */ /* 0x000fe200000000ff */
[----:B0-----:R-:W-:Y:S01]  /*7310*/  FMUL.FTZ R26, R26, R181 ;  /* 0x000000b51a1a7220 */ /* 0x001fe20000410000 */
[----:B------:R0:W-:Y:S01]  /*7320*/  @!P2 STS [R154+0x38420], R181 ;  /* 0x038420b59a00a388 */ /* 0x0001e20000000800 */
[----:B------:R-:W-:Y:S01]  /*7330*/  F2FP.F16.F32.PACK_AB R158, R20, R15 ;  /* 0x0000000f149e723e */ /* 0x000fe200000000ff */
[-C--:B------:R-:W-:Y:S01]  /*7340*/  FMUL.FTZ R27, R27, R181.reuse ;  /* 0x000000b51b1b7220 */ /* 0x080fe20000410000 */
[-C--:B------:R-:W-:Y:S01]  /*7350*/  FMUL.FTZ R30, R30, R181.reuse ;  /* 0x000000b51e1e7220 */ /* 0x080fe20000410000 */
        /* <DEDUP_REMOVED lines=47> */
[----:B------:R-:W-:Y:S01]  /*7650*/  FMUL.FTZ R105, R105, R5 ;  /* 0x0000000569697220 */ /* 0x000fe20000410000 */
[-C--:B------:R-:W-:Y:S01]  /*7660*/  FMUL.FTZ R106, R106, R181.reuse ;  /* 0x000000b56a6a7220 */ /* 0x080fe20000410000 */
[----:B------:R-:W0:Y:S01]  /*7670*/  MUFU.EX2 R217, R217 ;  /* 0x000000d900d97308 */ /* 0x000e220000000800 */
[----:B-1----:R-:W-:Y:S01]  /*7680*/  F2FP.F16.F32.PACK_AB R157, R215, R214 ;  /* 0x000000d6d79d723e */ /* 0x002fe200000000ff */
[----:B------:R-:W-:Y:S01]  /*7690*/  FMUL.FTZ R107, R107, R181 ;  /* 0x000000b56b6b7220 */ /* 0x000fe20000410000 */
[-C--:B------:R-:W-:Y:S01]  /*76a0*/  FMUL.FTZ R108, R108, R5.reuse ;  /* 0x000000056c6c7220 */ /* 0x080fe20000410000 */
[----:B------:R-:W-:Y:S01]  /*76b0*/  FMUL.FTZ R109, R109, R5 ;  /* 0x000000056d6d7220 */ /* 0x000fe20000410000 */
[-C--:B------:R-:W-:Y:S01]  /*76c0*/  FMUL.FTZ R110, R110, R181.reuse ;  /* 0x000000b56e6e7220 */ /* 0x080fe20000410000 */
[----:B------:R-:W-:Y:S01]  /*76d0*/  FMUL.FTZ R111, R111, R181 ;  /* 0x000000b56f6f7220 */ /* 0x000fe20000410000 */
[-C--:B------:R-:W-:Y:S01]  /*76e0*/  FMUL.FTZ R112, R112, R5.reuse ;  /* 0x0000000570707220 */ /* 0x080fe20000410000 */
[----:B------:R-:W-:Y:S01]  /*76f0*/  MUFU.EX2 R21, R21 ;  /* 0x0000001500157308 */ /* 0x000fe20000000800 */
[----:B------:R-:W-:Y:S01]  /*7700*/  FMUL.FTZ R113, R113, R5 ;  /* 0x0000000571717220 */ /* 0x000fe20000410000 */
[-C--:B------:R-:W-:Y:S01]  /*7710*/  FMUL.FTZ R114, R114, R181.reuse ;  /* 0x000000b572727220 */ /* 0x080fe20000410000 */
[----:B------:R-:W-:Y:S01]  /*7720*/  FMUL.FTZ R115, R115, R181 ;  /* 0x000000b573737220 */ /* 0x000fe20000410000 */
[-C--:B------:R-:W-:Y:S01]  /*7730*/  FMUL.FTZ R116, R116, R5.reuse ;  /* 0x0000000574747220 */ /* 0x080fe20000410000 */
[----:B------:R-:W-:Y:S01]  /*7740*/  FMUL.FTZ R117, R117, R5 ;  /* 0x0000000575757220 */ /* 0x000fe20000410000 */
[-C--:B------:R-:W-:Y:S01]  /*7750*/  FMUL.FTZ R118, R118, R181.reuse ;  /* 0x000000b576767220 */ /* 0x080fe20000410000 */
[----:B------:R-:W-:Y:S01]  /*7760*/  FMUL.FTZ R119, R119, R181 ;  /* 0x000000b577777220 */ /* 0x000fe20000410000 */
[----:B------:R-:W1:Y:S01]  /*7770*/  MUFU.EX2 R168, R168 ;  /* 0x000000a800a87308 */ /* 0x000e620000000800 */
[----:B0-----:R-:W-:Y:S01]  /*7780*/  F2FP.F16.F32.PACK_AB R159, R217, R216 ;  /* 0x000000d8d99f723e */ /* 0x001fe200000000ff */
[-C--:B------:R-:W-:Y:S01]  /*7790*/  FMUL.FTZ R120, R120, R5.reuse ;  /* 0x0000000578787220 */ /* 0x080fe20000410000 */
[----:B------:R-:W-:Y:S01]  /*77a0*/  FMUL.FTZ R121, R121, R5 ;  /* 0x0000000579797220 */ /* 0x000fe20000410000 */
[-C--:B------:R-:W-:Y:S01]  /*77b0*/  FMUL.FTZ R122, R122, R181.reuse ;  /* 0x000000b57a7a7220 */ /* 0x080fe20000410000 */
[----:B------:R-:W-:Y:S01]  /*77c0*/  FMUL.FTZ R123, R123, R181 ;  /* 0x000000b57b7b7220 */ /* 0x000fe20000410000 */
[-C--:B------:R-:W-:Y:S01]  /*77d0*/  FMUL.FTZ R124, R124, R5.reuse ;  /* 0x000000057c7c7220 */ /* 0x080fe20000410000 */
[----:B------:R-:W-:Y:S01]  /*77e0*/  FMUL.FTZ R125, R125, R5 ;  /* 0x000000057d7d7220 */ /* 0x000fe20000410000 */
[----:B------:R-:W-:Y:S01]  /*77f0*/  MUFU.EX2 R169, R169 ;  /* 0x000000a900a97308 */ /* 0x000fe20000000800 */
[-C--:B------:R-:W-:Y:S01]  /*7800*/  FMUL.FTZ R126, R126, R181.reuse ;  /* 0x000000b57e7e7220 */ /* 0x080fe20000410000 */
[----:B------:R-:W-:Y:S01]  /*7810*/  FMUL.FTZ R127, R127, R181 ;  /* 0x000000b57f7f7220 */ /* 0x000fe20000410000 */
[-C--:B------:R-:W-:Y:S01]  /*7820*/  FMUL.FTZ R128, R128, R5.reuse ;  /* 0x0000000580807220 */ /* 0x080fe20000410000 */
[----:B------:R-:W-:Y:S01]  /*7830*/  FMUL.FTZ R129, R129, R5 ;  /* 0x0000000581817220 */ /* 0x000fe20000410000 */
[-C--:B------:R-:W-:Y:S01]  /*7840*/  FMUL.FTZ R130, R130, R181.reuse ;  /* 0x000000b582827220 */ /* 0x080fe20000410000 */
[----:B------:R-:W-:Y:S01]  /*7850*/  FMUL.FTZ R131, R131, R181 ;  /* 0x000000b583837220 */ /* 0x000fe20000410000 */
[----:B------:R-:W-:Y:S01]  /*7860*/  FMUL.FTZ R132, R132, R5 ;  /* 0x0000000584847220 */ /* 0x000fe20000410000 */
        /* <DEDUP_REMOVED lines=25> */
[----:B------:R0:W-:Y:S01]  /*7a00*/  STSM.16.M88.4 [R22+0x36400], R152 ;  /* 0x0364009816007844 */ /* 0x0001e20000000200 */
[----:B------:R-:W-:Y:S01]  /*7a10*/  FFMA.FTZ R6, R5, R6, R10 ;  /* 0x0000000605067223 */ /* 0x000fe2000001000a */
[----:B------:R-:W-:-:S02]  /*7a20*/  FFMA.FTZ R8, R181, R8, R210 ;  /* 0x00000008b5087223 */ /* 0x000fc400000100d2 */
[----:B------:R0:W-:Y:S01]  /*7a30*/  STSM.16.M88.4 [R23], R156 ;  /* 0x0000009c17007844 */ /* 0x0001e20000000200 */
[----:B------:R-:W-:Y:S01]  /*7a40*/  FADD.FTZ R6, R9, R6 ;  /* 0x0000000609067221 */ /* 0x000fe20000010000 */
[----:B------:R-:W-:Y:S01]  /*7a50*/  FADD.FTZ R211, R211, R8 ;  /* 0x00000008d3d37221 */ /* 0x000fe20000010000 */
[----:B------:R-:W2:Y:S01]  /*7a60*/  MUFU.EX2 R175, R175 ;  /* 0x000000af00af7308 */ /* 0x000ea20000000800 */
[----:B-1----:R-:W-:Y:S01]  /*7a70*/  F2FP.F16.F32.PACK_AB R161, R171, R170 ;  /* 0x000000aaaba1723e */ /* 0x002fe200000000ff */
        /* <DEDUP_REMOVED lines=9> */
[----:B------:R-:W1:Y:S01]  /*7b10*/  MUFU.EX2 R176, R176 ;  /* 0x000000b000b07308 */ /* 0x000e620000000800 */
        /* <DEDUP_REMOVED lines=18> */
[----:B------:R-:W-:-:S04]  /*7c40*/  FADD.FTZ R173, R173, R172 ;  /* 0x000000acadad7221 */ /* 0x000fc80000010000 */
[----:B------:R-:W-:Y:S01]  /*7c50*/  FADD.FTZ R176, R176, R173 ;  /* 0x000000adb0b07221 */ /* 0x000fe20000010000 */
[----:B------:R-:W1:Y:S01]  /*7c60*/  MUFU.EX2 R179, R179 ;  /* 0x000000b300b37308 */ /* 0x000e620000000800 */
[----:B--2---:R-:W-:Y:S02]  /*7c70*/  F2FP.F16.F32.PACK_AB R166, R180, R177 ;  /* 0x000000b1b4a6723e */ /* 0x004fe400000000ff */
[----:B------:R-:W-:-:S04]  /*7c80*/  FADD.FTZ R177, R177, R176 ;  /* 0x000000b0b1b17221 */ /* 0x000fc80000010000 */
[----:B------:R-:W-:Y:S01]  /*7c90*/  FADD.FTZ R6, R180, R177 ;  /* 0x000000b1b4067221 */ /* 0x000fe20000010000 */
[----:B------:R-:W2:Y:S08]  /*7ca0*/  MUFU.EX2 R182, R182 ;  /* 0x000000b600b67308 */ /* 0x000eb00000000800 */
[----:B------:R-:W3:Y:S01]  /*7cb0*/  MUFU.EX2 R183, R183 ;  /* 0x000000b700b77308 */ /* 0x000ee20000000800 */
[----:B-1----:R-:W-:Y:S01]  /*7cc0*/  F2FP.F16.F32.PACK_AB R165, R179, R178 ;  /* 0x000000b2b3a5723e */ /* 0x002fe200000000ff */
[----:B------:R-:W-:-:S04]  /*7cd0*/  FADD.FTZ R178, R178, R175 ;  /* 0x000000afb2b27221 */ /* 0x000fc80000010000 */
[----:B------:R-:W-:-:S04]  /*7ce0*/  FADD.FTZ R179, R179, R178 ;  /* 0x000000b2b3b37221 */ /* 0x000fc80000010000 */
[----:B--2---:R-:W-:Y:S01]  /*7cf0*/  FADD.FTZ R8, R182, R179 ;  /* 0x000000b3b6087221 */ /* 0x004fe20000010000 */
[----:B---3--:R-:W-:-:S03]  /*7d00*/  F2FP.F16.F32.PACK_AB R167, R183, R182 ;  /* 0x000000b6b7a7723e */ /* 0x008fc600000000ff */
[----:B------:R-:W-:Y:S02]  /*7d10*/  FADD.FTZ R8, R183, R8 ;  /* 0x00000008b7087221 */ /* 0x000fe40000010000 */
[----:B------:R0:W-:Y:S01]  /*7d20*/  STSM.16.M88.4 [R184], R164 ;  /* 0x000000a4b8007844 */ /* 0x0001e20000000200 */
[----:B------:R-:W-:-:S06]  /*7d30*/  WARPGROUP.ARRIVE ;  /* 0x00000000000079c5 */ /* 0x000fcc0000000000 */
        /* <DEDUP_REMOVED lines=23> */
[----:B-1----:R-:W1:Y:S02]  /*7eb0*/  FENCE.VIEW.ASYNC.S ;  /* 0x00000000000073c6 */ /* 0x002e640000000000 */
[----:B-1----:R-:W-:Y:S01]  /*7ec0*/  NOP ;  /* 0x0000000000007918 */ /* 0x002fe20000000000 */
[----:B------:R-:W-:Y:S06]  /*7ed0*/  BAR.ARV 0xe, 0x100 ;  /* 0x0384000000007b1d */ /* 0x000fec0000002000 */
[----:B0-----:R-:W-:Y:S05]  /*7ee0*/  @!P0 BRA `(.L_x_1015) ;  /* 0x0000000000048947 */ /* 0x001fea0003800000 */
[----:B------:R-:W-:Y:S01]  /*7ef0*/  BPT.TRAP 0x1 ;  /* 0x000000040000795c */ /* 0x000fe20000300000 */
.L_x_1015:
[----:B------:R-:W-:Y:S01]  /*7f00*/  UIADD3 UR5, UR5, 0x38860, URZ ;  /* 0x0003886005057890 */ /* 0x000fe2000fffe03f */
[----:B------:R-:W-:Y:S01]  /*7f10*/  IMAD.MOV.U32 R211, RZ, RZ, R4 ;  /* 0x000000ffffd37224 */ /* 0x000fe200078e0004 */
[----:B------:R-:W-:Y:S01]  /*7f20*/  UMOV UR7, UR36 ;  /* 0x0000002400077c82 */ /* 0x000fe20008000000 */
[----:B------:R-:W-:Y:S01]  /*7f30*/  IMAD.MOV.U32 R5, RZ, RZ, R3 ;  /* 0x000000ffff057224 */ /* 0x000fe200078e0003 */
[----:B------:R-:W-:-:S09]  /*7f40*/  UPRMT UR5, UR39, 0x654, UR5 ;  /* 0x0000065427057896 */ /* 0x000fd20008000005 */
[----:B------:R-:W-:Y:S01]  /*7f50*/  SYNCS.ARRIVE.TRANS64.RED.A1T0 RZ, [UR5], RZ ;  /* 0x000000ffffff79a7 */ /* 0x000fe20008100405 */
[----:B------:R-:W-:Y:S05]  /*7f60*/  @P1 BRA `(.L_x_1016) ;  /* 0xffffffd400841947 */ /* 0x000fea000383ffff */
.L_x_1005:
[----:B------:R-:W0:Y:S01]  /*7f70*/  SHFL.BFLY PT, R5, R6, 0x2, 0x1f ;  /* 0x0c401f0006057f89 */ /* 0x000e2200000e0000 */
[----:B------:R-:W-:Y:S02]  /*7f80*/  IMAD.MOV R11, RZ, RZ, -R19 ;  /* 0x000000ffff0b7224 */ /* 0x000fe400078e0a13 */
[----:B------:R-:W-:Y:S01]  /*7f90*/  IMAD.U32 R13, RZ, RZ, UR18 ;  /* 0x00000012ff0d7e24 */ /* 0x000fe2000f8e00ff */
[----:B------:R-:W1:Y:S01]  /*7fa0*/  SHFL.BFLY PT, R9, R8, 0x2, 0x1f ;  /* 0x0c401f0008097f89 */ /* 0x000e6200000e0000 */
[----:B------:R-:W-:Y:S01]  /*7fb0*/  IMAD.MOV.U32 R165, RZ, RZ, -0x800000 ;  /* 0xff800000ffa57424 */ /* 0x000fe200078e00ff */
[----:B------:R-:W-:Y:S08]  /*7fc0*/  BAR.ARV 0x8, 0x100 ;  /* 0x0204000000007b1d */ /* 0x000ff00000002000 */
[----:B------:R-:W-:Y:S01]  /*7fd0*/  BAR.SYNC.DEFER_BLOCKING 0xf, 0x100 ;  /* 0x03c4000000007b1d */ /* 0x000fe20000010000 */
[----:B------:R-:W-:Y:S01]  /*7fe0*/  ISETP.NE.AND P0, PT, R18, R11, PT ;  /* 0x0000000b1200720c */ /* 0x000fe20003f05270 */
[----:B------:R-:W-:-:S02]  /*7ff0*/  IMAD.U32 R11, RZ, RZ, UR18 ;  /* 0x00000012ff0b7e24 */ /* 0x000fc4000f8e00ff */
[----:B------:R-:W-:Y:S02]  /*8000*/  IMAD.MOV.U32 R166, RZ, RZ, -0x800000 ;  /* 0xff800000ffa67424 */ /* 0x000fe400078e00ff */
[----:B------:R-:W-:Y:S02]  /*8010*/  VIADD R196, R196, 0x1 ;  /* 0x00000001c4c47836 */ /* 0x000fe40000000000 */
[----:B0-----:R-:W-:Y:S01]  /*8020*/  FADD.FTZ R0, R5, R6 ;  /* 0x0000000605007221 */ /* 0x001fe20000010000 */
[----:B------:R-:W-:Y:S02]  /*8030*/  IMAD.MOV.U32 R5, RZ, RZ, RZ ;  /* 0x000000ffff057224 */ /* 0x000fe400078e00ff */
[----:B-1----:R-:W-:Y:S02]  /*8040*/  FADD.FTZ R9, R9, R8 ;  /* 0x0000000809097221 */ /* 0x002fe40000010000 */
[----:B------:R-:W0:Y:S04]  /*8050*/  SHFL.BFLY PT, R7, R0, 0x1, 0x1f ;  /* 0x0c201f0000077f89 */ /* 0x000e2800000e0000 */
[----:B------:R-:W1:Y:S01]  /*8060*/  SHFL.BFLY PT, R10, R9, 0x1, 0x1f ;  /* 0x0c201f00090a7f89 */ /* 0x000e6200000e0000 */
[----:B0-----:R-:W-:Y:S01]  /*8070*/  FADD.FTZ R7, R0, R7 ;  /* 0x0000000700077221 */ /* 0x001fe20000010000 */
[----:B------:R-:W-:Y:S01]  /*8080*/  IMAD.U32 R0, RZ, RZ, UR36 ;  /* 0x00000024ff007e24 */ /* 0x000fe2000f8e00ff */
[----:B------:R-:W-:Y:S01]  /*8090*/  UIADD3 UR36, UR36, 0x1, URZ ;  /* 0x0000000124247890 */ /* 0x000fe2000fffe03f */
[----:B-1----:R-:W-:-:S02]  /*80a0*/  FADD.FTZ R6, R9, R10 ;  /* 0x0000000a09067221 */ /* 0x002fc40000010000 */
[----:B------:R-:W-:Y:S01]  /*80b0*/  FSETP.NE.FTZ.AND P1, PT, R7, RZ, PT ;  /* 0x000000ff0700720b */ /* 0x000fe20003f35000 */
[----:B------:R-:W-:Y:S01]  /*80c0*/  @!P0 IMAD R9, R0, 0x40, R17 ;  /* 0x0000004000098824 */ /* 0x000fe200078e0211 */
[----:B------:R-:W-:Y:S01]  /*80d0*/  UISETP.NE.AND UP0, UPT, UR36, 0x2, UPT ;  /* 0x000000022400788c */ /* 0x000fe2000bf05270 */
[----:B------:R-:W-:Y:S01]  /*80e0*/  IMAD.MOV.U32 R0, RZ, RZ, RZ ;  /* 0x000000ffff007224 */ /* 0x000fe200078e00ff */
[----:B------:R-:W-:Y:S02]  /*80f0*/  FSETP.NE.FTZ.AND P2, PT, R6, RZ, PT ;  /* 0x000000ff0600720b */ /* 0x000fe40003f55000 */
[----:B------:R-:W-:Y:S01]  /*8100*/  @!P0 LEA R9, R9, UR40, 0x2 ;  /* 0x0000002809098c11 */ /* 0x000fe2000f8e10ff */
[----:B------:R-:W-:Y:S02]  /*8110*/  USEL UR4, URZ, 0x1, UP0 ;  /* 0x000000013f047887 */ /* 0x000fe40008000000 */
[----:B------:R-:W-:-:S04]  /*8120*/  USEL UR36, UR36, URZ, UP0 ;  /* 0x0000003f24247287 */ /* 0x000fc80008000000 */
[----:B------:R-:W0:Y:S01]  /*8130*/  @P1 MUFU.RCP R5, R7 ;  /* 0x0000000700051308 */ /* 0x000e220000001000 */
[----:B------:R-:W-:-:S07]  /*8140*/  LOP3.LUT R2, R2, UR4, RZ, 0x3c, !PT ;  /* 0x0000000402027c12 */ /* 0x000fce000f8e3cff */
[----:B------:R-:W1:Y:S08]  /*8150*/  @P2 MUFU.RCP R0, R6 ;  /* 0x0000000600002308 */ /* 0x000e700000001000 */
[----:B------:R-:W2:Y:S01]  /*8160*/  @P1 MUFU.LG2 R7, R7 ;  /* 0x0000000700071308 */ /* 0x000ea20000000c00 */
[----:B0-----:R-:W-:Y:S01]  /*8170*/  @!P0 STS [R9+0x38400], R5 ;  /* 0x0384000509008388 */ /* 0x001fe20000000800 */
[-C--:B------:R-:W-:Y:S01]  /*8180*/  FMUL.FTZ R175, R24, R5.reuse ;  /* 0x0000000518af7220 */ /* 0x080fe20000410000 */
[-C--:B------:R-:W-:Y:S01]  /*8190*/  FMUL.FTZ R20, R28, R5.reuse ;  /* 0x000000051c147220 */ /* 0x080fe20000410000 */
[-C--:B------:R-:W-:Y:S01]  /*81a0*/  FMUL.FTZ R8, R25, R5.reuse ;  /* 0x0000000519087220 */ /* 0x080fe20000410000 */
[-C--:B------:R-:W-:Y:S01]  /*81b0*/  FMUL.FTZ R10, R29, R5.reuse ;  /* 0x000000051d0a7220 */ /* 0x080fe20000410000 */
[-C--:B------:R-:W-:Y:S01]  /*81c0*/  FMUL.FTZ R174, R32, R5.reuse ;  /* 0x0000000520ae7220 */ /* 0x080fe20000410000 */
[-C--:B------:R-:W-:Y:S01]  /*81d0*/  FMUL.FTZ R24, R33, R5.reuse ;  /* 0x0000000521187220 */ /* 0x080fe20000410000 */
[----:B------:R0:W3:Y:S01]  /*81e0*/  @P2 MUFU.LG2 R21, R6 ;  /* 0x0000000600152308 */ /* 0x0000e20000000c00 */
        /* <DEDUP_REMOVED lines=60> */
[----:B------:R-:W-:Y:S01]  /*85b0*/  @P1 FMUL.FTZ R5, R11, 0.69314718246459960938 ;  /* 0x3f3172180b051820 */ /* 0x000fe20000410000 */
        /* <DEDUP_REMOVED lines=70> */
.L_x_987:
[----:B------:R-:W1:Y:S08]  /*8a20*/  S2UR UR39, SR_CgaCtaId ;  /* 0x00000000002779c3 */ /* 0x000e700000008800 */
[----:B------:R-:W-:Y:S06]  /*8a30*/  BAR.SYNC.DEFER_BLOCKING 0x5, 0x180 ;  /* 0x0146000000007b1d */ /* 0x000fec0000010000 */
[----:B------:R-:W-:Y:S01]  /*8a40*/  UMOV UR40, 0x400 ;  /* 0x0000040000287882 */ /* 0x000fe20000000000 */
[----:B------:R-:W-:Y:S01]  /*8a50*/  BSSY B0, `(.L_x_1017) ;  /* 0x00002e2000007945 */ /* 0x000fe20003800000 */
[----:B-1----:R-:W-:-:S09]  /*8a60*/  ULEA UR40, UR39, UR40, 0x18 ;  /* 0x0000002827287291 */ /* 0x002fd2000f8ec03f */
[----:B0-----:R-:W0:Y:S02]  /*8a70*/  LDS.128 R4, [UR40+0x388d0] ;  /* 0x0388d028ff047984 */ /* 0x001e240008000c00 */
[----:B0-----:R-:W-:Y:S02]  /*8a80*/  R2UR UR4, R5 ;  /* 0x00000000050472ca */ /* 0x001fe400000e0000 */
[----:B------:R-:W-:Y:S01]  /*8a90*/  R2UR UR5, R7 ;  /* 0x00000000070572ca */ /* 0x000fe200000e0000 */
[----:B------:R-:W-:Y:S06]  /*8aa0*/  BAR.ARV 0x4, 0x180 ;  /* 0x0106000000007b1d */ /* 0x000fec0000002000 */
[----:B------:R-:W-:Y:S08]  /*8ab0*/  @P0 BRA `(.L_x_1018) ;  /* 0x00000020000c0947 */ /* 0x000ff00003800000 */
[----:B------:R-:W0:Y:S08]  /*8ac0*/  S2UR UR8, SR_SWINHI ;  /* 0x00000000000879c3 */ /* 0x000e300000002f00 */
[----:B------:R-:W-:Y:S01]  /*8ad0*/  BAR.SYNC.DEFER_BLOCKING 0x1, 0x100 ;  /* 0x0044000000007b1d */ /* 0x000fe20000010000 */
        /* <DEDUP_REMOVED lines=21> */
[----:B------:R-:W-:-:S02]  /*8c30*/  F2FP.F16.F32.PACK_AB R80, R81, R80 ;  /* 0x000000505150723e */ /* 0x000fc400000000ff */
[----:B------:R-:W-:Y:S02]  /*8c40*/  F2FP.F16.F32.PACK_AB R74, R77, R76 ;  /* 0x0000004c4d4a723e */ /* 0x000fe400000000ff */
[C---:B------:R-:W-:Y:S02]  /*8c50*/  IADD3 R151, P1, R118.reuse, 0x20, RZ ;  /* 0x0000002076977810 */ /* 0x040fe40007f3e0ff */
[----:B------:R-:W-:Y:S02]  /*8c60*/  IADD3 R183, P3, R118, 0x2000, RZ ;  /* 0x0000200076b77810 */ /* 0x000fe40007f7e0ff */
[----:B------:R-:W-:Y:S01]  /*8c70*/  LOP3.LUT R32, R151, 0x380, RZ, 0xc0, !PT ;  /* 0x0000038097207812 */ /* 0x000fe200078ec0ff */
[--C-:B------:R-:W-:Y:S01]  /*8c80*/  IMAD.X R33, RZ, RZ, R119.reuse, P1 ;  /* 0x000000ffff217224 */ /* 0x100fe200008e0677 */
[----:B------:R-:W-:Y:S01]  /*8c90*/  LOP3.LUT R44, R183, 0x380, RZ, 0xc0, !PT ;  /* 0x00000380b72c7812 */ /* 0x000fe200078ec0ff */
[----:B------:R-:W-:Y:S01]  /*8ca0*/  IMAD.X R45, RZ, RZ, R119, P3 ;  /* 0x000000ffff2d7224 */ /* 0x000fe200018e0677 */
[----:B------:R-:W-:-:S02]  /*8cb0*/  SHF.R.U64 R32, R32, 0x3, RZ ;  /* 0x0000000320207819 */ /* 0x000fc400000012ff */
[----:B------:R-:W-:Y:S02]  /*8cc0*/  IADD3 R48, P6, R118, 0x2020, RZ ;  /* 0x0000202076307810 */ /* 0x000fe40007fde0ff */
[----:B------:R-:W-:Y:S02]  /*8cd0*/  SHF.R.U64 R44, R44, 0x3, RZ ;  /* 0x000000032c2c7819 */ /* 0x000fe400000012ff */
[C---:B------:R-:W-:Y:S01]  /*8ce0*/  IADD3 R60, P1, R118.reuse, 0x4000, RZ ;  /* 0x00004000763c7810 */ /* 0x040fe20007f3e0ff */
[--C-:B------:R-:W-:Y:S01]  /*8cf0*/  IMAD.X R49, RZ, RZ, R119.reuse, P6 ;  /* 0x000000ffff317224 */ /* 0x100fe200030e0677 */
[----:B------:R-:W-:Y:S02]  /*8d00*/  IADD3 R179, P0, R118, 0x40, RZ ;  /* 0x0000004076b37810 */ /* 0x000fe40007f1e0ff */
[----:B------:R-:W-:Y:S01]  /*8d10*/  LOP3.LUT R32, R32, R151, RZ, 0x3c, !PT ;  /* 0x0000009720207212 */ /* 0x000fe200078e3cff */
[--C-:B------:R-:W-:Y:S01]  /*8d20*/  IMAD.X R61, RZ, RZ, R119.reuse, P1 ;  /* 0x000000ffff3d7224 */ /* 0x100fe200008e0677 */
[----:B------:R-:W-:Y:S01]  /*8d30*/  LOP3.LUT R44, R44, R183, RZ, 0x3c, !PT ;  /* 0x000000b72c2c7212 */ /* 0x000fe200078e3cff */
[----:B------:R-:W-:Y:S01]  /*8d40*/  IMAD.X R37, RZ, RZ, R119, P0 ;  /* 0x000000ffff257224 */ /* 0x000fe200000e0677 */
[----:B------:R-:W-:-:S02]  /*8d50*/  LOP3.LUT R151, R48, 0x380, RZ, 0xc0, !PT ;  /* 0x0000038030977812 */ /* 0x000fc400078ec0ff */
        /* <DEDUP_REMOVED lines=9> */
[C---:B------:R-:W-:Y:S01]  /*8df0*/  IADD3 R52, P5, R118.reuse, 0x2040, RZ ;  /* 0x0000204076347810 */ /* 0x040fe20007fbe0ff */
[--C-:B------:R-:W-:Y:S01]  /*8e00*/  IMAD.X R41, RZ, RZ, R119.reuse, P4 ;  /* 0x000000ffff297224 */ /* 0x100fe200020e0677 */
[----:B------:R-:W-:Y:S02]  /*8e10*/  IADD3 R56, P2, R118, 0x2060, RZ ;  /* 0x0000206076387810 */ /* 0x000fe40007f5e0ff */
[----:B------:R-:W-:Y:S02]  /*8e20*/  LOP3.LUT R60, R183, R60, RZ, 0x3c, !PT ;  /* 0x0000003cb73c7212 */ /* 0x000fe400078e3cff */
[----:B------:R-:W-:Y:S01]  /*8e30*/  LOP3.LUT R151, R26, 0x380, RZ, 0xc0, !PT ;  /* 0x000003801a977812 */ /* 0x000fe200078ec0ff */
[----:B------:R-:W-:Y:S01]  /*8e40*/  IMAD.X R57, RZ, RZ, R119, P2 ;  /* 0x000000ffff397224 */ /* 0x000fe200010e0677 */
[----:B------:R-:W-:-:S02]  /*8e50*/  LOP3.LUT R183, R30, 0x380, RZ, 0xc0, !PT ;  /* 0x000003801eb77812 */ /* 0x000fc400078ec0ff */
[----:B------:R-:W-:Y:S02]  /*8e60*/  LOP3.LUT R40, R181, 0x380, RZ, 0xc0, !PT ;  /* 0x00000380b5287812 */ /* 0x000fe400078ec0ff */
[C---:B------:R-:W-:Y:S02]  /*8e70*/  LOP3.LUT R5, R118.reuse, 0x380, RZ, 0xc0, !PT ;  /* 0x0000038076057812 */ /* 0x040fe400078ec0ff */
[----:B------:R-:W-:Y:S02]  /*8e80*/  IADD3.X R53, RZ, R119, RZ, P5, !PT ;  /* 0x00000077ff357210 */ /* 0x000fe40002ffe4ff */
[----:B------:R-:W-:Y:S02]  /*8e90*/  LOP3.LUT R36, R179, 0x380, RZ, 0xc0, !PT ;  /* 0x00000380b3247812 */ /* 0x000fe400078ec0ff */
[----:B------:R-:W-:Y:S02]  /*8ea0*/  SHF.R.U64 R151, R151, 0x3, RZ ;  /* 0x0000000397977819 */ /* 0x000fe400000012ff */
[----:B------:R-:W-:-:S02]  /*8eb0*/  IADD3 R3, P5, R118, 0x6020, RZ ;  /* 0x0000602076037810 */ /* 0x000fc40007fbe0ff */
[----:B------:R-:W-:Y:S02]  /*8ec0*/  SHF.R.U64 R183, R183, 0x3, RZ ;  /* 0x00000003b7b77819 */ /* 0x000fe400000012ff */
[C---:B------:R-:W-:Y:S01]  /*8ed0*/  IADD3 R4, P2, R118.reuse, 0x6040, RZ ;  /* 0x0000604076047810 */ /* 0x040fe20007f5e0ff */
[--C-:B------:R-:W-:Y:S01]  /*8ee0*/  IMAD.X R115, RZ, RZ, R119.reuse, P5 ;  /* 0x000000ffff737224 */ /* 0x100fe200028e0677 */
[----:B------:R-:W-:Y:S02]  /*8ef0*/  IADD3 R7, P1, R118, 0x6060, RZ ;  /* 0x0000606076077810 */ /* 0x000fe40007f3e0ff */
[----:B------:R-:W-:Y:S02]  /*8f00*/  SHF.R.U64 R40, R40, 0x3, RZ ;  /* 0x0000000328287819 */ /* 0x000fe400000012ff */
[----:B------:R-:W-:Y:S01]  /*8f10*/  SHF.R.U64 R5, R5, 0x3, RZ ;  /* 0x0000000305057819 */ /* 0x000fe200000012ff */
[----:B------:R-:W-:Y:S01]  /*8f20*/  IMAD.X R21, RZ, RZ, R119, P1 ;  /* 0x000000ffff157224 */ /* 0x000fe200008e0677 */
[----:B------:R-:W-:-:S02]  /*8f30*/  SHF.R.U64 R36, R36, 0x3, RZ ;  /* 0x0000000324247819 */ /* 0x000fc400000012ff */
[----:B------:R-:W-:Y:S02]  /*8f40*/  LOP3.LUT R98, R151, R26, RZ, 0x3c, !PT ;  /* 0x0000001a97627212 */ /* 0x000fe400078e3cff */
[----:B------:R-:W-:Y:S02]  /*8f50*/  LOP3.LUT R110, R183, R30, RZ, 0x3c, !PT ;  /* 0x0000001eb76e7212 */ /* 0x000fe400078e3cff */
[----:B------:R-:W-:Y:S02]  /*8f60*/  LOP3.LUT R26, R3, 0x380, RZ, 0xc0, !PT ;  /* 0x00000380031a7812 */ /* 0x000fe400078ec0ff */
[----:B------:R-:W-:Y:S02]  /*8f70*/  LOP3.LUT R27, R4, 0x380, RZ, 0xc0, !PT ;  /* 0x00000380041b7812 */ /* 0x000fe400078ec0ff */
[----:B------:R-:W-:Y:S02]  /*8f80*/  LOP3.LUT R30, R7, 0x380, RZ, 0xc0, !PT ;  /* 0x00000380071e7812 */ /* 0x000fe400078ec0ff */
[----:B------:R-:W-:-:S02]  /*8f90*/  IADD3 R102, P4, R118, 0x4040, RZ ;  /* 0x0000404076667810 */ /* 0x000fc40007f9e0ff */
[----:B------:R-:W-:Y:S02]  /*8fa0*/  IADD3 R106, P3, R118, 0x4060, RZ ;  /* 0x00004060766a7810 */ /* 0x000fe40007f7e0ff */
[----:B------:R-:W-:Y:S01]  /*8fb0*/  LOP3.LUT R40, R40, R181, RZ, 0x3c, !PT ;  /* 0x000000b528287212 */ /* 0x000fe200078e3cff */
[--C-:B------:R-:W-:Y:S01]  /*8fc0*/  IMAD.X R103, RZ, RZ, R119.reuse, P4 ;  /* 0x000000ffff677224 */ /* 0x100fe200020e0677 */
[----:B------:R-:W-:Y:S01]  /*8fd0*/  LOP3.LUT R118, R5, R118, RZ, 0x3c, !PT ;  /* 0x0000007605767212 */ /* 0x000fe200078e3cff */
[--C-:B------:R-:W-:Y:S01]  /*8fe0*/  IMAD.X R107, RZ, RZ, R119.reuse, P3 ;  /* 0x000000ffff6b7224 */ /* 0x100fe200018e0677 */
[----:B------:R-:W-:Y:S01]  /*8ff0*/  LOP3.LUT R36, R36, R179, RZ, 0x3c, !PT ;  /* 0x000000b324247212 */ /* 0x000fe200078e3cff */
[----:B------:R-:W-:Y:S01]  /*9000*/  IMAD.X R5, RZ, RZ, R119, P2 ;  /* 0x000000ffff057224 */ /* 0x000fe200010e0677 */
[----:B------:R-:W-:Y:S02]  /*9010*/  LOP3.LUT R181, R56, 0x380, RZ, 0xc0, !PT ;  /* 0x0000038038b57812 */ /* 0x000fe400078ec0ff */
[----:B------:R-:W-:-:S02]  /*9020*/  LOP3.LUT R179, R52, 0x380, RZ, 0xc0, !PT ;  /* 0x0000038034b37812 */ /* 0x000fc400078ec0ff */
[----:B------:R-:W-:Y:S02]  /*9030*/  SHF.R.U64 R20, R26, 0x3, RZ ;  /* 0x000000031a147819 */ /* 0x000fe400000012ff */
[----:B------:R-:W-:Y:S02]  /*9040*/  SHF.R.U64 R27, R27, 0x3, RZ ;  /* 0x000000031b1b7819 */ /* 0x000fe400000012ff */
[----:B------:R-:W-:Y:S02]  /*9050*/  SHF.R.U64 R26, R30, 0x3, RZ ;  /* 0x000000031e1a7819 */ /* 0x000fe400000012ff */
[----:B------:R-:W-:Y:S02]  /*9060*/  SHF.R.U64 R181, R181, 0x3, RZ ;  /* 0x00000003b5b57819 */ /* 0x000fe400000012ff */
[----:B------:R-:W-:Y:S02]  /*9070*/  MOV R118, R118 ;  /* 0x0000007600767202 */ /* 0x000fe40000000f00 */
[----:B------:R-:W-:-:S02]  /*9080*/  SHF.R.U64 R179, R179, 0x3, RZ ;  /* 0x00000003b3b37819 */ /* 0x000fc400000012ff */
[----:B------:R-:W-:Y:S01]  /*9090*/  LOP3.LUT R114, R20, R3, RZ, 0x3c, !PT ;  /* 0x0000000314727212 */ /* 0x000fe200078e3cff */
[----:B------:R0:W-:Y:S01]  /*90a0*/  STSM.16.M88.4 [R118], R8 ;  /* 0x0000000876007844 */ /* 0x0001e20000000200 */
[----:B------:R-:W-:Y:S02]  /*90b0*/  LOP3.LUT R4, R27, R4, RZ, 0x3c, !PT ;  /* 0x000000041b047212 */ /* 0x000fe400078e3cff */
[----:B------:R-:W-:Y:S02]  /*90c0*/  LOP3.LUT R20, R26, R7, RZ, 0x3c, !PT ;  /* 0x000000071a147212 */ /* 0x000fe400078e3cff */
[----:B------:R-:W-:Y:S02]  /*90d0*/  MOV R33, R32 ;  /* 0x0000002000217202 */ /* 0x000fe40000000f00 */
[----:B------:R-:W-:Y:S02]  /*90e0*/  F2FP.F16.F32.PACK_AB R26, R171, R173 ;  /* 0x000000adab1a723e */ /* 0x000fe400000000ff */
[----:B------:R-:W-:-:S02]  /*90f0*/  F2FP.F16.F32.PACK_AB R27, R39, R38 ;  /* 0x00000026271b723e */ /* 0x000fc400000000ff */
[----:B------:R-:W-:Y:S02]  /*9100*/  LOP3.LUT R56, R181, R56, RZ, 0x3c, !PT ;  /* 0x00000038b5387212 */ /* 0x000fe400078e3cff */
[----:B------:R-:W-:Y:S01]  /*9110*/  MOV R36, R36 ;  /* 0x0000002400247202 */ /* 0x000fe20000000f00 */
[----:B------:R1:W-:Y:S01]  /*9120*/  STSM.16.M88.4 [R33], R24 ;  /* 0x0000001821007844 */ /* 0x0003e20000000200 */
[----:B------:R-:W-:Y:S02]  /*9130*/  F2FP.F16.F32.PACK_AB R30, R167, R170 ;  /* 0x000000aaa71e723e */ /* 0x000fe400000000ff */
[----:B------:R-:W-:Y:S02]  /*9140*/  LOP3.LUT R52, R179, R52, RZ, 0x3c, !PT ;  /* 0x00000034b3347212 */ /* 0x000fe400078e3cff */
[----:B------:R-:W-:Y:S01]  /*9150*/  LOP3.LUT R181, R106, 0x380, RZ, 0xc0, !PT ;  /* 0x000003806ab57812 */ /* 0x000fe200078ec0ff */
[----:B------:R-:W-:Y:S01]  /*9160*/  STSM.16.M88.4 [R36], R28 ;  /* 0x0000001c24007844 */ /* 0x000fe20000000200 */
[----:B------:R-:W-:-:S02]  /*9170*/  MOV R40, R40 ;  /* 0x0000002800287202 */ /* 0x000fc40000000f00 */
[----:B------:R-:W-:Y:S02]  /*9180*/  LOP3.LUT R179, R102, 0x380, RZ, 0xc0, !PT ;  /* 0x0000038066b37812 */ /* 0x000fe400078ec0ff */
[----:B------:R-:W-:Y:S01]  /*9190*/  MOV R44, R44 ;  /* 0x0000002c002c7202 */ /* 0x000fe20000000f00 */
[----:B------:R-:W-:Y:S01]  /*91a0*/  STSM.16.M88.4 [R40], R12 ;  /* 0x0000000c28007844 */ /* 0x000fe20000000200 */
[----:B0-----:R-:W-:Y:S02]  /*91b0*/  F2FP.F16.F32.PACK_AB R8, R154, R163 ;  /* 0x000000a39a08723e */ /* 0x001fe400000000ff */
[----:B------:R-:W-:Y:S02]  /*91c0*/  F2FP.F16.F32.PACK_AB R9, R59, R58 ;  /* 0x0000003a3b09723e */ /* 0x000fe400000000ff */
[----:B------:R-:W-:Y:S02]  /*91d0*/  F2FP.F16.F32.PACK_AB R10, R152, R160 ;  /* 0x000000a0980a723e */ /* 0x000fe400000000ff */
[----:B------:R-:W-:-:S02]  /*91e0*/  F2FP.F16.F32.PACK_AB R11, R63, R62 ;  /* 0x0000003e3f0b723e */ /* 0x000fc400000000ff */
[----:B------:R-:W-:Y:S02]  /*91f0*/  SHF.R.U64 R181, R181, 0x3, RZ ;  /* 0x00000003b5b57819 */ /* 0x000fe400000012ff */
[----:B------:R-:W-:Y:S01]  /*9200*/  SHF.R.U64 R179, R179, 0x3, RZ ;  /* 0x00000003b3b37819 */ /* 0x000fe200000012ff */
[----:B------:R0:W-:Y:S01]  /*9210*/  STSM.16.M88.4 [R44], R8 ;  /* 0x000000082c007844 */ /* 0x0001e20000000200 */
[----:B------:R-:W-:Y:S02]  /*9220*/  LOP3.LUT R106, R181, R106, RZ, 0x3c, !PT ;  /* 0x0000006ab56a7212 */ /* 0x000fe400078e3cff */
[----:B------:R-:W-:Y:S02]  /*9230*/  MOV R48, R48 ;  /* 0x0000003000307202 */ /* 0x000fe40000000f00 */
[----:B-1----:R-:W-:Y:S02]  /*9240*/  F2FP.F16.F32.PACK_AB R24, R65, R64 ;  /* 0x000000404118723e */ /* 0x002fe400000000ff */
[----:B------:R-:W-:-:S02]  /*9250*/  F2FP.F16.F32.PACK_AB R25, R67, R66 ;  /* 0x000000424319723e */ /* 0x000fc400000000ff */
[----:B------:R-:W-:Y:S02]  /*9260*/  F2FP.F16.F32.PACK_AB R26, R69, R68 ;  /* 0x00000044451a723e */ /* 0x000fe400000000ff */
[----:B------:R-:W-:Y:S02]  /*9270*/  F2FP.F16.F32.PACK_AB R27, R71, R70 ;  /* 0x00000046471b723e */ /* 0x000fe400000000ff */
[----:B------:R-:W-:Y:S02]  /*9280*/  LOP3.LUT R102, R179, R102, RZ, 0x3c, !PT ;  /* 0x00000066b3667212 */ /* 0x000fe400078e3cff */
[----:B------:R-:W-:Y:S01]  /*9290*/  MOV R52, R52 ;  /* 0x0000003400347202 */ /* 0x000fe20000000f00 */
[----:B0-----:R-:W0:Y:S01]  /*92a0*/  LDC.64 R8, c[0x0][0xd00] ;  /* 0x00034000ff087b82 */ /* 0x001e220000000a00 */
[----:B------:R-:W-:Y:S01]  /*92b0*/  F2FP.F16.F32.PACK_AB R75, R79, R78 ;  /* 0x0000004e4f4b723e */ /* 0x000fe200000000ff */
[----:B------:R-:W-:Y:S01]  /*92c0*/  STSM.16.M88.4 [R48], R24 ;  /* 0x0000001830007844 */ /* 0x000fe20000000200 */
[----:B------:R-:W-:-:S02]  /*92d0*/  F2FP.F16.F32.PACK_AB R81, R83, R82 ;  /* 0x000000525351723e */ /* 0x000fc400000000ff */
[----:B------:R-:W-:Y:S01]  /*92e0*/  F2FP.F16.F32.PACK_AB R88, R89, R88 ;  /* 0x000000585958723e */ /* 0x000fe200000000ff */
[----:B------:R-:W-:Y:S01]  /*92f0*/  STSM.16.M88.4 [R52], R72 ;  /* 0x0000004834007844 */ /* 0x000fe20000000200 */
[----:B------:R-:W-:Y:S02]  /*9300*/  MOV R56, R56 ;  /* 0x0000003800387202 */ /* 0x000fe40000000f00 */
[----:B------:R-:W-:Y:S02]  /*9310*/  F2FP.F16.F32.PACK_AB R82, R85, R84 ;  /* 0x000000545552723e */ /* 0x000fe400000000ff */
[----:B------:R-:W-:Y:S02]  /*9320*/  F2FP.F16.F32.PACK_AB R83, R87, R86 ;  /* 0x000000565753723e */ /* 0x000fe400000000ff */
[----:B------:R-:W-:Y:S02]  /*9330*/  F2FP.F16.F32.PACK_AB R89, R91, R90 ;  /* 0x0000005a5b59723e */ /* 0x000fe400000000ff */
[----:B------:R-:W-:Y:S01]  /*9340*/  MOV R60, R60 ;  /* 0x0000003c003c7202 */ /* 0x000fe20000000f00 */
        /* <DEDUP_REMOVED lines=10> */
[----:B------:R-:W-:Y:S02]  /*93f0*/  F2FP.F16.F32.PACK_AB R104, R105, R104 ;  /* 0x000000686968723e */ /* 0x000fe400000000ff */
[----:B------:R-:W-:Y:S01]  /*9400*/  MOV R102, R102 ;  /* 0x0000006600667202 */ /* 0x000fe20000000f00 */
[----:B------:R1:W-:Y:S01]  /*9410*/  STSM.16.M88.4 [R7], R96 ;  /* 0x0000006007007844 */ /* 0x0003e20000000200 */
[----:B------:R-:W-:Y:S02]  /*9420*/  MOV R3, R114 ;  /* 0x0000007200037202 */ /* 0x000fe40000000f00 */
[----:B------:R-:W-:Y:S02]  /*9430*/  F2FP.F16.F32.PACK_AB R105, R155, R153 ;  /* 0x000000999b69723e */ /* 0x000fe400000000ff */
[----:B------:R-:W-:-:S02]  /*9440*/  F2FP.F16.F32.PACK_AB R106, R109, R108 ;  /* 0x0000006c6d6a723e */ /* 0x000fc400000000ff */
[----:B------:R-:W-:Y:S02]  /*9450*/  F2FP.F16.F32.PACK_AB R107, R157, R156 ;  /* 0x0000009c9d6b723e */ /* 0x000fe400000000ff */
[----:B------:R-:W-:Y:S02]  /*9460*/  F2FP.F16.F32.PACK_AB R112, R113, R112 ;  /* 0x000000707170723e */ /* 0x000fe400000000ff */
[----:B------:R-:W-:Y:S01]  /*9470*/  F2FP.F16.F32.PACK_AB R120, R121, R120 ;  /* 0x000000787978723e */ /* 0x000fe200000000ff */
[----:B------:R-:W-:Y:S01]  /*9480*/  STSM.16.M88.4 [R102], R104 ;  /* 0x0000006866007844 */ /* 0x000fe20000000200 */
[----:B------:R-:W-:Y:S02]  /*9490*/  F2FP.F16.F32.PACK_AB R113, R159, R158 ;  /* 0x0000009e9f71723e */ /* 0x000fe400000000ff */
[----:B------:R-:W-:Y:S01]  /*94a0*/  F2FP.F16.F32.PACK_AB R114, R117, R116 ;  /* 0x000000747572723e */ /* 0x000fe200000000ff */
[----:B-1----:R-:W-:Y:S01]  /*94b0*/  IMAD.SHL.U32 R7, R186, 0x4, RZ ;  /* 0x00000004ba077824 */ /* 0x002fe200078e00ff */
[----:B------:R-:W-:-:S02]  /*94c0*/  F2FP.F16.F32.PACK_AB R115, R162, R161 ;  /* 0x000000a1a273723e */ /* 0x000fc400000000ff */
[----:B------:R-:W-:Y:S02]  /*94d0*/  F2FP.F16.F32.PACK_AB R121, R123, R122 ;  /* 0x0000007a7b79723e */ /* 0x000fe400000000ff */
[----:B------:R-:W-:Y:S01]  /*94e0*/  F2FP.F16.F32.PACK_AB R128, R129, R128 ;  /* 0x000000808180723e */ /* 0x000fe200000000ff */
[----:B------:R-:W-:Y:S01]  /*94f0*/  STSM.16.M88.4 [R32], R112 ;  /* 0x0000007020007844 */ /* 0x000fe20000000200 */
[----:B------:R-:W-:Y:S02]  /*9500*/  MOV R110, R110 ;  /* 0x0000006e006e7202 */ /* 0x000fe40000000f00 */
        /* <DEDUP_REMOVED lines=15> */
[----:B------:R1:W-:Y:S01]  /*9600*/  STSM.16.M88.4 [R4], R136 ;  /* 0x0000008804007844 */ /* 0x0003e20000000200 */
[----:B------:R-:W-:Y:S02]  /*9610*/  F2FP.F16.F32.PACK_AB R146, R149, R148 ;  /* 0x000000949592723e */ /* 0x000fe400000000ff */
[----:B------:R-:W-:-:S02]  /*9620*/  F2FP.F16.F32.PACK_AB R147, R0, R150 ;  /* 0x000000960093723e */ /* 0x000fc400000000ff */
[----:B------:R-:W-:Y:S02]  /*9630*/  ISETP.NE.U32.AND P6, PT, RZ, UR6, PT ;  /* 0x00000006ff007c0c */ /* 0x000fe4000bfc5070 */
[----:B0-----:R-:W-:Y:S01]  /*9640*/  ISETP.NE.U32.AND P0, PT, R8, RZ, PT ;  /* 0x000000ff0800720c */ /* 0x001fe20003f05070 */
[----:B------:R0:W-:Y:S01]  /*9650*/  STSM.16.M88.4 [R20], R144 ;  /* 0x0000009014007844 */ /* 0x0001e20000000200 */
[----:B------:R-:W-:Y:S01]  /*9660*/  BAR.SYNC.DEFER_BLOCKING 0x1, 0x100 ;  /* 0x0044000000007b1d */ /* 0x000fe20000010000 */
[----:B------:R-:W-:Y:S01]  /*9670*/  ISETP.NE.AND.EX P6, PT, RZ, UR7, PT, P6 ;  /* 0x00000007ff007c0c */ /* 0x000fe2000bfc5360 */
[----:B------:R-:W-:Y:S01]  /*9680*/  IMAD R5, R195, 0x40, R16 ;  /* 0x00000040c3057824 */ /* 0x000fe200078e0210 */
[----:B------:R-:W-:Y:S01]  /*9690*/  ISETP.NE.AND.EX P0, PT, R9, RZ, PT, P0 ;  /* 0x000000ff0900720c */ /* 0x000fe20003f05300 */
[----:B------:R-:W-:Y:S01]  /*96a0*/  IMAD.MOV.U32 R0, RZ, RZ, RZ ;  /* 0x000000ffff007224 */ /* 0x000fe200078e00ff */
[----:B------:R-:W-:Y:S02]  /*96b0*/  SHF.L.U64.HI R10, R186, 0x2, R194 ;  /* 0x00000002ba0a7819 */ /* 0x000fe400000102c2 */
[----:B------:R-:W-:Y:S01]  /*96c0*/  IADD3 R8, P1, R7, R8, RZ ;  /* 0x0000000807087210 */ /* 0x000fe20007f3e0ff */
[----:B------:R-:W-:-:S04]  /*96d0*/  IMAD.WIDE R176, R5, 0x2, R176 ;  /* 0x0000000205b07825 */ /* 0x000fc800078e02b0 */
[C---:B------:R-:W-:Y:S02]  /*96e0*/  IMAD.X R9, R10.reuse, 0x1, R9, P1 ;  /* 0x000000010a097824 */ /* 0x040fe400008e0609 */
[----:B-1----:R-:W-:Y:S01]  /*96f0*/  @P6 IADD3 R4, P4, R7, UR6, RZ ;  /* 0x0000000607046c10 */ /* 0x002fe2000ff9e0ff */
[----:B------:R-:W-:Y:S02]  /*9700*/  ULDC UR6, c[0x0][0xb88] ;  /* 0x0002e20000067ab9 */ /* 0x000fe40000000800 */
[----:B------:R-:W-:Y:S01]  /*9710*/  IMAD.U32 R3, RZ, RZ, UR6 ;  /* 0x00000006ff037e24 */ /* 0x000fe2000f8e00ff */
[----:B------:R-:W-:Y:S01]  /*9720*/  @P6 IADD3.X R5, R10, UR7, RZ, P4, !PT ;  /* 0x000000070a056c10 */ /* 0x000fe2000a7fe4ff */
[----:B------:R0:W5:Y:S01]  /*9730*/  @P0 LDG.E R0, desc[UR44][R8.64] ;  /* 0x0000002c08000981 */ /* 0x000162000c1e1900 */
[C---:B------:R-:W-:Y:S02]  /*9740*/  IADD3 R13, P1, R176.reuse, 0x1000, RZ ;  /* 0x00001000b00d7810 */ /* 0x040fe40007f3e0ff */
[C---:B------:R-:W-:Y:S01]  /*9750*/  IADD3 R25, P2, R176.reuse, 0x2000, RZ ;  /* 0x00002000b0197810 */ /* 0x040fe20007f5e0ff */
[----:B------:R0:W5:Y:S01]  /*9760*/  @P6 LDG.E R3, desc[UR44][R4.64] ;  /* 0x0000002c04036981 */ /* 0x000162000c1e1900 */
[----:B------:R-:W-:-:S02]  /*9770*/  IADD3 R29, P3, R176, 0x3000, RZ ;  /* 0x00003000b01d7810 */ /* 0x000fc40007f7e0ff */
[----:B------:R-:W-:Y:S02]  /*9780*/  IADD3 R33, P4, R176, 0x4000, RZ ;  /* 0x00004000b0217810 */ /* 0x000fe40007f9e0ff */
[----:B------:R-:W-:Y:S02]  /*9790*/  LOP3.LUT R12, R13, 0x380, RZ, 0xc0, !PT ;  /* 0x000003800d0c7812 */ /* 0x000fe400078ec0ff */
[----:B------:R-:W-:Y:S02]  /*97a0*/  LOP3.LUT R24, R25, 0x380, RZ, 0xc0, !PT ;  /* 0x0000038019187812 */ /* 0x000fe400078ec0ff */
[----:B------:R-:W-:Y:S02]  /*97b0*/  LOP3.LUT R28, R29, 0x380, RZ, 0xc0, !PT ;  /* 0x000003801d1c7812 */ /* 0x000fe400078ec0ff */
[----:B------:R-:W-:Y:S02]  /*97c0*/  LOP3.LUT R32, R33, 0x380, RZ, 0xc0, !PT ;  /* 0x0000038021207812 */ /* 0x000fe400078ec0ff */
[----:B------:R-:W-:-:S02]  /*97d0*/  SHF.R.U64 R12, R12, 0x3, RZ ;  /* 0x000000030c0c7819 */ /* 0x000fc400000012ff */
[----:B------:R-:W-:Y:S02]  /*97e0*/  SHF.R.U64 R24, R24, 0x3, RZ ;  /* 0x0000000318187819 */ /* 0x000fe400000012ff */
[----:B------:R-:W-:Y:S02]  /*97f0*/  SHF.R.U64 R28, R28, 0x3, RZ ;  /* 0x000000031c1c7819 */ /* 0x000fe400000012ff */
[----:B------:R-:W-:Y:S02]  /*9800*/  SHF.R.U64 R32, R32, 0x3, RZ ;  /* 0x0000000320207819 */ /* 0x000fe400000012ff */
[----:B------:R-:W-:Y:S02]  /*9810*/  IADD3 R37, P5, R176, 0x5000, RZ ;  /* 0x00005000b0257810 */ /* 0x000fe40007fbe0ff */
        /* <DEDUP_REMOVED lines=8> */
[----:B------:R-:W-:-:S02]  /*98a0*/  P2R R7, PR, RZ, 0x20 ;  /* 0x00000020ff077803 */ /* 0x000fc40000000000 */
[C---:B------:R-:W-:Y:S02]  /*98b0*/  IADD3 R41, P1, R176.reuse, 0x6000, RZ ;  /* 0x00006000b0297810 */ /* 0x040fe40007f3e0ff */
[C---:B------:R-:W-:Y:S02]  /*98c0*/  IADD3 R45, P2, R176.reuse, 0x7000, RZ ;  /* 0x00007000b02d7810 */ /* 0x040fe40007f5e0ff */
[C---:B------:R-:W-:Y:S02]  /*98d0*/  IADD3 R49, P3, R176.reuse, 0x8000, RZ ;  /* 0x00008000b0317810 */ /* 0x040fe40007f7e0ff */
[C---:B------:R-:W-:Y:S02]  /*98e0*/  IADD3 R53, P4, R176.reuse, 0x9000, RZ ;  /* 0x00009000b0357810 */ /* 0x040fe40007f9e0ff */
[----:B------:R-:W-:Y:S02]  /*98f0*/  IADD3 R57, P5, R176, 0xa000, RZ ;  /* 0x0000a000b0397810 */ /* 0x000fe40007fbe0ff */
[----:B------:R-:W-:-:S02]  /*9900*/  LOP3.LUT R36, R37, 0x380, RZ, 0xc0, !PT ;  /* 0x0000038025247812 */ /* 0x000fc400078ec0ff */
[----:B------:R-:W-:Y:S02]  /*9910*/  LOP3.LUT R40, R41, 0x380, RZ, 0xc0, !PT ;  /* 0x0000038029287812 */ /* 0x000fe400078ec0ff */
        /* <DEDUP_REMOVED lines=8> */
[----:B------:R-:W-:Y:S02]  /*99a0*/  SHF.R.U64 R52, R52, 0x3, RZ ;  /* 0x0000000334347819 */ /* 0x000fe400000012ff */
[----:B------:R-:W-:Y:S02]  /*99b0*/  SHF.R.U64 R56, R56, 0x3, RZ ;  /* 0x0000000338387819 */ /* 0x000fe400000012ff */
[----:B------:R-:W-:-:S02]  /*99c0*/  LOP3.LUT R36, R36, R37, RZ, 0x3c, !PT ;  /* 0x0000002524247212 */ /* 0x000fc400078e3cff */
        /* <DEDUP_REMOVED lines=10> */
.L_x_1019:
[----:B------:R-:W0:Y:S01]  /*9a70*/  SHFL.IDX PT, R4, R197, RZ, 0x1f ;  /* 0x00001fffc5047589 */ /* 0x000e2200000e0000 */
[----:B------:R-:W-:Y:S01]  /*9a80*/  ISETP.NE.AND P6, PT, R7, RZ, PT ;  /* 0x000000ff0700720c */ /* 0x000fe20003fc5270 */
[--C-:B------:R-:W-:Y:S01]  /*9a90*/  IMAD.X R57, RZ, RZ, R177.reuse, P5 ;  /* 0x000000ffff397224 */ /* 0x100fe200028e06b1 */
[C---:B------:R-:W-:Y:S01]  /*9aa0*/  LOP3.LUT R7, R176.reuse, 0x380, RZ, 0xc0, !PT ;  /* 0x00000380b0077812 */ /* 0x040fe200078ec0ff */
[--C-:B------:R-:W-:Y:S01]  /*9ab0*/  IMAD.X R41, RZ, RZ, R177.reuse, P1 ;  /* 0x000000ffff297224 */ /* 0x100fe200008e06b1 */
[C---:B------:R-:W-:Y:S01]  /*9ac0*/  IADD3 R65, P1, R176.reuse, 0xc000, RZ ;  /* 0x0000c000b0417810 */ /* 0x040fe20007f3e0ff */
[--C-:B------:R-:W-:Y:S01]  /*9ad0*/  IMAD.X R37, RZ, RZ, R177.reuse, P6 ;  /* 0x000000ffff257224 */ /* 0x100fe200030e06b1 */
[C---:B------:R-:W-:Y:S01]  /*9ae0*/  IADD3 R61, P6, R176.reuse, 0xb000, RZ ;  /* 0x0000b000b03d7810 */ /* 0x040fe20007fde0ff */
[--C-:B------:R-:W-:Y:S01]  /*9af0*/  IMAD.X R45, RZ, RZ, R177.reuse, P2 ;  /* 0x000000ffff2d7224 */ /* 0x100fe200010e06b1 */
[C---:B------:R-:W-:Y:S01]  /*9b00*/  IADD3 R69, P2, R176.reuse, 0xd000, RZ ;  /* 0x0000d000b0457810 */ /* 0x040fe20007f5e0ff */
[--C-:B------:R-:W-:Y:S01]  /*9b10*/  IMAD.X R49, RZ, RZ, R177.reuse, P3 ;  /* 0x000000ffff317224 */ /* 0x100fe200018e06b1 */
[C---:B------:R-:W-:Y:S01]  /*9b20*/  IADD3 R73, P3, R176.reuse, 0xe000, RZ ;  /* 0x0000e000b0497810 */ /* 0x040fe20007f7e0ff */
[----:B------:R-:W-:Y:S01]  /*9b30*/  IMAD.X R53, RZ, RZ, R177, P4 ;  /* 0x000000ffff357224 */ /* 0x000fe200020e06b1 */
[----:B------:R-:W-:-:S02]  /*9b40*/  IADD3 R5, P4, R176, 0xf000, RZ ;  /* 0x0000f000b0057810 */ /* 0x000fc40007f9e0ff */
[----:B------:R-:W-:Y:S02]  /*9b50*/  LOP3.LUT R60, R61, 0x380, RZ, 0xc0, !PT ;  /* 0x000003803d3c7812 */ /* 0x000fe400078ec0ff */
[----:B------:R-:W-:Y:S01]  /*9b60*/  LOP3.LUT R64, R65, 0x380, RZ, 0xc0, !PT ;  /* 0x0000038041407812 */ /* 0x000fe200078ec0ff */
[----:B------:R-:W-:Y:S01]  /*9b70*/  IMAD.X R77, RZ, RZ, R177, P4 ;  /* 0x000000ffff4d7224 */ /* 0x000fe200020e06b1 */
[----:B------:R-:W-:Y:S02]  /*9b80*/  LOP3.LUT R68, R69, 0x380, RZ, 0xc0, !PT ;  /* 0x0000038045447812 */ /* 0x000fe400078ec0ff */
[----:B------:R-:W-:Y:S02]  /*9b90*/  LOP3.LUT R72, R73, 0x380, RZ, 0xc0, !PT ;  /* 0x0000038049487812 */ /* 0x000fe400078ec0ff */
[----:B------:R-:W-:Y:S02]  /*9ba0*/  SHF.R.U64 R60, R60, 0x3, RZ ;  /* 0x000000033c3c7819 */ /* 0x000fe400000012ff */
[----:B0-----:R-:W-:-:S02]  /*9bb0*/  ISETP.NE.AND P5, PT, R4, RZ, PT ;  /* 0x000000ff0400720c */ /* 0x001fc40003fa5270 */
[----:B------:R-:W-:Y:S02]  /*9bc0*/  LOP3.LUT R4, R5, 0x380, RZ, 0xc0, !PT ;  /* 0x0000038005047812 */ /* 0x000fe400078ec0ff */
[----:B------:R-:W-:Y:S02]  /*9bd0*/  SHF.R.U64 R64, R64, 0x3, RZ ;  /* 0x0000000340407819 */ /* 0x000fe400000012ff */
[----:B------:R-:W-:Y:S02]  /*9be0*/  SHF.R.U64 R68, R68, 0x3, RZ ;  /* 0x0000000344447819 */ /* 0x000fe400000012ff */
[----:B------:R-:W-:Y:S02]  /*9bf0*/  SHF.R.U64 R72, R72, 0x3, RZ ;  /* 0x0000000348487819 */ /* 0x000fe400000012ff */
[----:B------:R-:W-:Y:S02]  /*9c00*/  SHF.R.U64 R7, R7, 0x3, RZ ;  /* 0x0000000307077819 */ /* 0x000fe400000012ff */
[----:B------:R-:W-:-:S02]  /*9c10*/  SHF.R.U64 R4, R4, 0x3, RZ ;  /* 0x0000000304047819 */ /* 0x000fc400000012ff */
        /* <DEDUP_REMOVED lines=8> */
[----:B------:R-:W-:Y:S02]  /*9ca0*/  LOP3.LUT R176, R7, R176, RZ, 0x3c, !PT ;  /* 0x000000b007b07212 */ /* 0x000fe400078e3cff */
[----:B------:R-:W-:-:S02]  /*9cb0*/  LOP3.LUT R76, R4, R5, RZ, 0x3c, !PT ;  /* 0x00000005044c7212 */ /* 0x000fc400078e3cff */
[----:B------:R-:W-:Y:S02]  /*9cc0*/  SHF.R.S32.HI R20, RZ, 0x1f, R187 ;  /* 0x0000001fff147819 */ /* 0x000fe400000114bb */
[----:B------:R-:W-:Y:S02]  /*9cd0*/  SEL R81, R186, RZ, !P0 ;  /* 0x000000ffba517207 */ /* 0x000fe40004000000 */
[----:B------:R-:W-:Y:S02]  /*9ce0*/  SEL R80, R194, RZ, !P0 ;  /* 0x000000ffc2507207 */ /* 0x000fe40004000000 */
[----:B-----5:R-:W-:Y:S01]  /*9cf0*/  SHF.R.S32.HI R21, RZ, 0x1f, R0 ;  /* 0x0000001fff157819 */ /* 0x020fe20000011400 */
[----:B------:R-:W-:Y:S06]  /*9d00*/  @P5 BRA `(.L_x_1020) ;  /* 0x0000000000c05947 */ /* 0x000fec0003800000 */
[----:B------:R-:W0:Y:S01]  /*9d10*/  LDC R10, c[0x0][0xce8] ;  /* 0x00033a00ff0a7b82 */ /* 0x000e220000000800 */
[----:B------:R-:W-:Y:S01]  /*9d20*/  IMAD.U32 R5, RZ, RZ, UR42 ;  /* 0x0000002aff057e24 */ /* 0x000fe2000f8e00ff */
[----:B------:R-:W-:Y:S01]  /*9d30*/  ULDC.64 UR6, c[0x0][0xc90] ;  /* 0x0003240000067ab9 */ /* 0x000fe20000000a00 */
[----:B------:R-:W-:Y:S02]  /*9d40*/  IMAD.MOV.U32 R4, RZ, RZ, R0 ;  /* 0x000000ffff047224 */ /* 0x000fe400078e0000 */
[----:B------:R-:W-:Y:S02]  /*9d50*/  IMAD R8, R20, UR6, RZ ;  /* 0x0000000614087c24 */ /* 0x000fe4000f8e02ff */
[----:B------:R-:W-:Y:S02]  /*9d60*/  IMAD R14, R5, 0x40, R200 ;  /* 0x00000040050e7824 */ /* 0x000fe400078e02c8 */
[----:B------:R-:W-:Y:S02]  /*9d70*/  IMAD R9, R187, UR7, R8 ;  /* 0x00000007bb097c24 */ /* 0x000fe4000f8e0208 */
[----:B------:R-:W-:-:S02]  /*9d80*/  IMAD.MOV.U32 R5, RZ, RZ, R21 ;  /* 0x000000ffff057224 */ /* 0x000fc400078e0015 */
[----:B------:R-:W-:Y:S02]  /*9d90*/  IMAD.U32 R26, RZ, RZ, UR42 ;  /* 0x0000002aff1a7e24 */ /* 0x000fe4000f8e00ff */
[----:B------:R-:W-:Y:S01]  /*9da0*/  IMAD.WIDE.U32 R4, R187, UR6, R4 ;  /* 0x00000006bb047c25 */ /* 0x000fe2000f8e0004 */
[----:B------:R-:W-:-:S03]  /*9db0*/  ULDC.64 UR6, c[0x0][0xc98] ;  /* 0x0003260000067ab9 */ /* 0x000fc60000000a00 */
[----:B------:R-:W-:Y:S02]  /*9dc0*/  IMAD.IADD R5, R5, 0x1, R9 ;  /* 0x0000000105057824 */ /* 0x000fe400078e0209 */
[----:B------:R-:W-:Y:S02]  /*9dd0*/  IMAD R15, R26, 0x40, R17 ;  /* 0x000000401a0f7824 */ /* 0x000fe400078e0211 */
[----:B------:R-:W-:Y:S01]  /*9de0*/  IMAD.WIDE.U32 R4, R81, UR6, R4 ;  /* 0x0000000651047c25 */ /* 0x000fe2000f8e0004 */
[----:B0-----:R-:W-:-:S13]  /*9df0*/  ISETP.NE.AND P0, PT, R10, 0x1, PT ;  /* 0x000000010a00780c */ /* 0x001fda0003f05270 */
[----:B------:R-:W0:Y:S08]  /*9e00*/  @P0 LDC R7, c[0x0][0xcec] ;  /* 0x00033b00ff070b82 */ /* 0x000e300000000800 */
[----:B------:R-:W1:Y:S01]  /*9e10*/  @P0 LDC R11, c[0x0][0xcf0] ;  /* 0x00033c00ff0b0b82 */ /* 0x000e620000000800 */
[----:B0-----:R-:W-:-:S04]  /*9e20*/  @P0 IMAD.HI.U32 R8, R14, R7, RZ ;  /* 0x000000070e080227 */ /* 0x001fc800078e00ff */
[----:B------:R-:W-:Y:S01]  /*9e30*/  IMAD.MOV.U32 R7, RZ, RZ, R14 ;  /* 0x000000ffff077224 */ /* 0x000fe200078e000e */
[----:B-1----:R-:W-:Y:S01]  /*9e40*/  @P0 SHF.R.U32.HI R7, RZ, R11, R8 ;  /* 0x0000000bff070219 */ /* 0x002fe20000011608 */
[----:B------:R-:W-:-:S03]  /*9e50*/  IMAD R8, R80, UR6, RZ ;  /* 0x0000000650087c24 */ /* 0x000fc6000f8e02ff */
[--C-:B------:R-:W-:Y:S01]  /*9e60*/  SHF.R.S32.HI R11, RZ, 0x1f, R7.reuse ;  /* 0x0000001fff0b7819 */ /* 0x100fe20000011407 */
[----:B------:R-:W-:Y:S01]  /*9e70*/  IMAD.MOV R9, RZ, RZ, -R7 ;  /* 0x000000ffff097224 */ /* 0x000fe200078e0a07 */
[----:B------:R-:W-:Y:S01]  /*9e80*/  IADD3 R4, P0, R7, R4, RZ ;  /* 0x0000000407047210 */ /* 0x000fe20007f1e0ff */
[----:B------:R-:W-:Y:S01]  /*9e90*/  IMAD R8, R81, UR7, R8 ;  /* 0x0000000751087c24 */ /* 0x000fe2000f8e0208 */
[----:B------:R-:W-:Y:S01]  /*9ea0*/  ULDC.64 UR6, c[0x0][0xc88] ;  /* 0x0003220000067ab9 */ /* 0x000fe20000000a00 */
[----:B------:R-:W-:Y:S02]  /*9eb0*/  IMAD R9, R10, R9, R14 ;  /* 0x000000090a097224 */ /* 0x000fe400078e020e */
[----:B------:R-:W-:Y:S01]  /*9ec0*/  IMAD R10, R3, R10, RZ ;  /* 0x0000000a030a7224 */ /* 0x000fe200078e02ff */
[----:B------:R-:W-:Y:S02]  /*9ed0*/  IADD3.X R5, R11, R5, R8, P0, !PT ;  /* 0x000000050b057210 */ /* 0x000fe400007fe408 */
[----:B------:R-:W-:Y:S01]  /*9ee0*/  SHF.R.S32.HI R7, RZ, 0x1f, R9 ;  /* 0x0000001fff077819 */ /* 0x000fe20000011409 */
[----:B------:R-:W-:-:S04]  /*9ef0*/  IMAD.WIDE.U32 R4, R9, UR6, R4 ;  /* 0x0000000609047c25 */ /* 0x000fc8000f8e0004 */
[----:B------:R-:W-:Y:S02]  /*9f00*/  IMAD R8, R7, UR6, RZ ;  /* 0x0000000607087c24 */ /* 0x000fe4000f8e02ff */
[----:B------:R-:W-:Y:S02]  /*9f10*/  IMAD.MOV R7, RZ, RZ, -R19 ;  /* 0x000000ffff077224 */ /* 0x000fe400078e0a13 */
[----:B------:R-:W-:Y:S01]  /*9f20*/  IMAD R9, R9, UR7, R8 ;  /* 0x0000000709097c24 */ /* 0x000fe2000f8e0208 */
[----:B------:R-:W-:Y:S02]  /*9f30*/  ULDC.64 UR6, c[0x0][0xc50] ;  /* 0x0003140000067ab9 */ /* 0x000fe40000000a00 */
[----:B------:R-:W-:Y:S01]  /*9f40*/  LEA R11, P0, R4, UR6, 0x2 ;  /* 0x00000006040b7c11 */ /* 0x000fe2000f8010ff */
[----:B------:R-:W-:-:S04]  /*9f50*/  IMAD.IADD R5, R5, 0x1, R9 ;  /* 0x0000000105057824 */ /* 0x000fc800078e0209 */
[----:B------:R-:W-:Y:S01]  /*9f60*/  SHFL.IDX PT, R8, R11, 0x1, 0x1c1f ;  /* 0x003c1f000b087f89 */ /* 0x000fe200000e0000 */
[----:B------:R-:W-:Y:S02]  /*9f70*/  LEA.HI.X R14, R4, UR7, R5, 0x2, P0 ;  /* 0x00000007040e7c11 */ /* 0x000fe400080f1405 */
        /* <DEDUP_REMOVED lines=9> */
.L_x_1020:
[----:B------:R-:W1:Y:S01]  /*a010*/  LDC R84, c[0x0][0xce8] ;  /* 0x00033a00ff547b82 */ /* 0x000e620000000800 */
[----:B------:R-:W-:Y:S01]  /*a020*/  ULDC UR10, c[0x0][0xbc8] ;  /* 0x0002f200000a7ab9 */ /* 0x000fe20000000800 */
[----:B------:R-:W-:Y:S01]  /*a030*/  ULDC.64 UR6, c[0x0][0xba0] ;  /* 0x0002e80000067ab9 */ /* 0x000fe20000000a00 */
[----:B------:R-:W-:Y:S01]  /*a040*/  ISETP.GE.AND P0, PT, R192, UR10, PT ;  /* 0x0000000ac0007c0c */ /* 0x000fe2000bf06270 */
[----:B0-----:R-:W-:Y:S01]  /*a050*/  IMAD R5, R21, UR6, RZ ;  /* 0x0000000615057c24 */ /* 0x001fe2000f8e02ff */
[----:B------:R-:W-:Y:S01]  /*a060*/  ISETP.GE.AND P1, PT, R16, UR10, PT ;  /* 0x0000000a10007c0c */ /* 0x000fe2000bf26270 */
[----:B------:R-:W-:Y:S01]  /*a070*/  IMAD.U32 R87, RZ, RZ, UR42 ;  /* 0x0000002aff577e24 */ /* 0x000fe2000f8e00ff */
[----:B------:R-:W-:Y:S01]  /*a080*/  SEL R7, RZ, 0xffffffff, P0 ;  /* 0xffffffffff077807 */ /* 0x000fe20000000000 */
[C---:B------:R-:W-:Y:S01]  /*a090*/  IMAD R21, R0.reuse, UR7, R5 ;  /* 0x0000000700157c24 */ /* 0x040fe2000f8e0205 */
[----:B------:R0:W5:Y:S01]  /*a0a0*/  LD.E.128 R8, desc[UR44][R176.64] ;  /* 0x0000002cb0087980 */ /* 0x000162000c101d00 */
[----:B------:R-:W-:Y:S01]  /*a0b0*/  IMAD.WIDE.U32 R4, R0, UR6, RZ ;  /* 0x0000000600047c25 */ /* 0x000fe2000f8e00ff */
[----:B------:R-:W-:Y:S01]  /*a0c0*/  SEL R0, RZ, 0x1, P1 ;  /* 0x00000001ff007807 */ /* 0x000fe20000800000 */
[----:B------:R-:W-:Y:S01]  /*a0d0*/  ULDC.64 UR6, c[0x0][0xbe8] ;  /* 0x0002fa0000067ab9 */ /* 0x000fe20000000a00 */
[----:B------:R-:W5:Y:S04]  /*a0e0*/  LD.E.128 R12, desc[UR44][R12.64] ;  /* 0x0000002c0c0c7980 */ /* 0x000f68000c101d00 */
[----:B------:R-:W5:Y:S04]  /*a0f0*/  LD.E.128 R24, desc[UR44][R24.64] ;  /* 0x0000002c18187980 */ /* 0x000f68000c101d00 */
[----:B------:R-:W5:Y:S04]  /*a100*/  LD.E.128 R28, desc[UR44][R28.64] ;  /* 0x0000002c1c1c7980 */ /* 0x000f68000c101d00 */
[----:B------:R-:W5:Y:S01]  /*a110*/  LD.E.128 R32, desc[UR44][R32.64] ;  /* 0x0000002c20207980 */ /* 0x000f62000c101d00 */
[----:B-1----:R-:W-:Y:S01]  /*a120*/  ISETP.NE.AND P2, PT, R84, 0x1, PT ;  /* 0x000000015400780c */ /* 0x002fe20003f45270 */
[----:B------:R-:W-:Y:S01]  /*a130*/  IMAD.SHL.U32 R7, R7, 0x2, RZ ;  /* 0x0000000207077824 */ /* 0x000fe200078e00ff */
[----:B------:R-:W-:Y:S01]  /*a140*/  ISETP.GE.AND P0, PT, R191, UR10, PT ;  /* 0x0000000abf007c0c */ /* 0x000fe2000bf06270 */
[----:B------:R-:W5:Y:S04]  /*a150*/  LD.E.128 R36, desc[UR44][R36.64] ;  /* 0x0000002c24247980 */ /* 0x000f68000c101d00 */
[----:B------:R-:W5:Y:S01]  /*a160*/  LD.E.128 R40, desc[UR44][R40.64] ;  /* 0x0000002c28287980 */ /* 0x000f62000c101d00 */
[----:B------:R-:W-:-:S03]  /*a170*/  LOP3.LUT R0, R7, 0x2, R0, 0xe2, !PT ;  /* 0x0000000207007812 */ /* 0x000fc600078ee200 */
[----:B------:R-:W5:Y:S04]  /*a180*/  LD.E.128 R44, desc[UR44][R44.64] ;  /* 0x0000002c2c2c7980 */ /* 0x000f68000c101d00 */
[----:B------:R-:W5:Y:S01]  /*a190*/  LD.E.128 R48, desc[UR44][R48.64] ;  /* 0x0000002c30307980 */ /* 0x000f62000c101d00 */
[----:B------:R-:W1:Y:S01]  /*a1a0*/  @P2 LDC R83, c[0x0][0xcec] ;  /* 0x00033b00ff532b82 */ /* 0x000e620000000800 */
[----:B------:R-:W-:Y:S02]  /*a1b0*/  SEL R7, RZ, 0xffffffff, P0 ;  /* 0xffffffffff077807 */ /* 0x000fe40000000000 */
[----:B------:R-:W5:Y:S04]  /*a1c0*/  LD.E.128 R52, desc[UR44][R52.64] ;  /* 0x0000002c34347980 */ /* 0x000f68000c101d00 */
[----:B------:R-:W5:Y:S01]  /*a1d0*/  LD.E.128 R56, desc[UR44][R56.64] ;  /* 0x0000002c38387980 */ /* 0x000f62000c101d00 */
[----:B------:R-:W2:Y:S01]  /*a1e0*/  @P2 LDC R85, c[0x0][0xcf0] ;  /* 0x00033c00ff552b82 */ /* 0x000ea20000000800 */
[----:B------:R-:W-:Y:S01]  /*a1f0*/  IMAD.SHL.U32 R7, R7, 0x4, RZ ;  /* 0x0000000407077824 */ /* 0x000fe200078e00ff */
[----:B------:R-:W-:Y:S01]  /*a200*/  ISETP.GE.AND P0, PT, R190, UR10, PT ;  /* 0x0000000abe007c0c */ /* 0x000fe2000bf06270 */
[----:B------:R-:W-:Y:S01]  /*a210*/  IMAD R20, R20, UR6, RZ ;  /* 0x0000000614147c24 */ /* 0x000fe2000f8e02ff */
[----:B------:R-:W5:Y:S01]  /*a220*/  LD.E.128 R60, desc[UR44][R60.64] ;  /* 0x0000002c3c3c7980 */ /* 0x000f62000c101d00 */
[----:B------:R-:W-:Y:S01]  /*a230*/  IMAD.IADD R5, R5, 0x1, R21 ;  /* 0x0000000105057824 */ /* 0x000fe200078e0215 */
[----:B------:R-:W-:Y:S01]  /*a240*/  LOP3.LUT R7, R7, 0x4, R0, 0xe2, !PT ;  /* 0x0000000407077812 */ /* 0x000fe200078ee200 */
[----:B------:R-:W-:Y:S01]  /*a250*/  IMAD R21, R187, UR7, R20 ;  /* 0x00000007bb157c24 */ /* 0x000fe2000f8e0214 */
[----:B------:R-:W-:Y:S01]  /*a260*/  SEL R20, RZ, 0xffffffff, P0 ;  /* 0xffffffffff147807 */ /* 0x000fe20000000000 */
[----:B------:R-:W-:Y:S01]  /*a270*/  IMAD R0, R193, 0x20, R195 ;  /* 0x00000020c1007824 */ /* 0x000fe200078e02c3 */
[----:B------:R-:W-:Y:S01]  /*a280*/  ISETP.GE.AND P0, PT, R189, UR10, PT ;  /* 0x0000000abd007c0c */ /* 0x000fe2000bf06270 */
[----:B------:R-:W-:Y:S01]  /*a290*/  IMAD.WIDE.U32 R4, R187, UR6, R4 ;  /* 0x00000006bb047c25 */ /* 0x000fe2000f8e0004 */
[----:B------:R-:W-:Y:S01]  /*a2a0*/  ULDC.64 UR6, c[0x0][0xbf0] ;  /* 0x0002fc0000067ab9 */ /* 0x000fe20000000a00 */
[----:B------:R-:W5:Y:S01]  /*a2b0*/  LD.E.128 R64, desc[UR44][R64.64] ;  /* 0x0000002c40407980 */ /* 0x000f62000c101d00 */
[----:B------:R-:W-:Y:S01]  /*a2c0*/  ULDC.64 UR8, c[0x0][0xb80] ;  /* 0x0002e00000087ab9 */ /* 0x000fe20000000a00 */
[----:B------:R-:W-:-:S02]  /*a2d0*/  IMAD R82, R87, 0x40, R0 ;  /* 0x0000004057527824 */ /* 0x000fc400078e0200 */
[----:B------:R-:W-:Y:S01]  /*a2e0*/  IMAD.IADD R5, R5, 0x1, R21 ;  /* 0x0000000105057824 */ /* 0x000fe200078e0215 */
[----:B------:R-:W-:Y:S01]  /*a2f0*/  SEL R21, RZ, 0xffffffff, P0 ;  /* 0xffffffffff157807 */ /* 0x000fe20000000000 */
[----:B------:R-:W-:Y:S01]  /*a300*/  IMAD.SHL.U32 R20, R20, 0x8, RZ ;  /* 0x0000000814147824 */ /* 0x000fe200078e00ff */
[----:B------:R-:W5:Y:S01]  /*a310*/  LD.E.128 R68, desc[UR44][R68.64] ;  /* 0x0000002c44447980 */ /* 0x000f62000c101d00 */
[----:B------:R-:W-:Y:S02]  /*a320*/  IMAD R80, R80, UR6, RZ ;  /* 0x0000000650507c24 */ /* 0x000fe4000f8e02ff */
[----:B-1----:R-:W-:Y:S01]  /*a330*/  @P2 IMAD.HI.U32 R0, R82, R83, RZ ;  /* 0x0000005352002227 */ /* 0x002fe200078e00ff */
[----:B------:R-:W-:Y:S01]  /*a340*/  LOP3.LUT R20, R20, 0x8, R7, 0xe2, !PT ;  /* 0x0000000814147812 */ /* 0x000fe200078ee207 */
[----:B------:R-:W5:Y:S02]  /*a350*/  LD.E.128 R72, desc[UR44][R72.64] ;  /* 0x0000002c48487980 */ /* 0x000f64000c101d00 */
[----:B------:R-:W-:-:S02]  /*a360*/  IMAD.SHL.U32 R83, R21, 0x10, RZ ;  /* 0x0000001015537824 */ /* 0x000fc400078e00ff */
[----:B------:R-:W-:Y:S01]  /*a370*/  IMAD.MOV.U32 R7, RZ, RZ, R82 ;  /* 0x000000ffff077224 */ /* 0x000fe200078e0052 */
[----:B--2---:R-:W-:Y:S01]  /*a380*/  @P2 SHF.R.U32.HI R7, RZ, R85, R0 ;  /* 0x00000055ff072219 */ /* 0x004fe20000011600 */
[C---:B------:R-:W-:Y:S01]  /*a390*/  IMAD R21, R81.reuse, UR7, R80 ;  /* 0x0000000751157c24 */ /* 0x040fe2000f8e0250 */
[----:B------:R-:W5:Y:S01]  /*a3a0*/  LD.E.128 R76, desc[UR44][R76.64] ;  /* 0x0000002c4c4c7980 */ /* 0x000f62000c101d00 */
[----:B------:R-:W-:Y:S01]  /*a3b0*/  IMAD.WIDE.U32 R4, R81, UR6, R4 ;  /* 0x0000000651047c25 */ /* 0x000fe2000f8e0004 */
[----:B------:R-:W-:Y:S01]  /*a3c0*/  ISETP.GE.AND P0, PT, R188, UR10, PT ;  /* 0x0000000abc007c0c */ /* 0x000fe2000bf06270 */
[----:B------:R-:W-:Y:S01]  /*a3d0*/  ULDC.64 UR6, c[0x0][0xbe0] ;  /* 0x0002f80000067ab9 */ /* 0x000fe20000000a00 */
[----:B------:R-:W-:Y:S01]  /*a3e0*/  LOP3.LUT R20, R83, 0x10, R20, 0xe2, !PT ;  /* 0x0000001053147812 */ /* 0x000fe200078ee214 */
        /* <DEDUP_REMOVED lines=9> */
[----:B-1----:R-:W1:Y:S01]  /*a480*/  FENCE.VIEW.ASYNC.S ;  /* 0x00000000000073c6 */ /* 0x002e620000000000 */
[----:B------:R-:W-:Y:S01]  /*a490*/  ISETP.GE.AND P0, PT, R199, UR10, PT ;  /* 0x0000000ac7007c0c */ /* 0x000fe2000bf06270 */
[----:B------:R-:W-:Y:S01]  /*a4a0*/  IMAD R80, R21, UR6, RZ ;  /* 0x0000000615507c24 */ /* 0x000fe2000f8e02ff */
[----:B------:R-:W-:Y:S01]  /*a4b0*/  BSSY B1, `(.L_x_1021) ;  /* 0x000003d000017945 */ /* 0x000fe20003800000 */
[----:B------:R-:W-:-:S02]  /*a4c0*/  IMAD R21, R84, R81, R82 ;  /* 0x0000005154157224 */ /* 0x000fc400078e0252 */
[----:B------:R-:W-:Y:S02]  /*a4d0*/  IMAD.SHL.U32 R83, R0, 0x20, RZ ;  /* 0x0000002000537824 */ /* 0x000fe400078e00ff */
[C---:B------:R-:W-:Y:S01]  /*a4e0*/  IMAD R81, R7.reuse, UR7, R80 ;  /* 0x0000000707517c24 */ /* 0x040fe2000f8e0250 */
[----:B------:R-:W-:Y:S01]  /*a4f0*/  SHF.R.S32.HI R0, RZ, 0x1f, R21 ;  /* 0x0000001fff007819 */ /* 0x000fe20000011415 */
[----:B------:R-:W-:Y:S01]  /*a500*/  IMAD.WIDE.U32 R4, R7, UR6, R4 ;  /* 0x0000000607047c25 */ /* 0x000fe2000f8e0004 */
[----:B------:R-:W-:Y:S01]  /*a510*/  ULDC.64 UR6, c[0x0][0xbd8] ;  /* 0x0002f60000067ab9 */ /* 0x000fe20000000a00 */
[----:B------:R-:W-:Y:S02]  /*a520*/  SEL R7, RZ, 0x40, P0 ;  /* 0x00000040ff077807 */ /* 0x000fe40000000000 */
[----:B------:R-:W-:Y:S01]  /*a530*/  IMAD.U32 R88, RZ, RZ, UR42 ;  /* 0x0000002aff587e24 */ /* 0x000fe2000f8e00ff */
[----:B------:R-:W-:Y:S01]  /*a540*/  ISETP.GE.AND P0, PT, R198, UR10, PT ;  /* 0x0000000ac6007c0c */ /* 0x000fe2000bf06270 */
[----:B------:R-:W-:Y:S01]  /*a550*/  IMAD.IADD R5, R5, 0x1, R81 ;  /* 0x0000000105057824 */ /* 0x000fe200078e0251 */
[----:B------:R-:W-:Y:S01]  /*a560*/  LOP3.LUT R20, R83, 0x20, R20, 0xe2, !PT ;  /* 0x0000002053147812 */ /* 0x000fe200078ee214 */
[----:B------:R-:W-:-:S02]  /*a570*/  IMAD R0, R0, UR6, RZ ;  /* 0x0000000600007c24 */ /* 0x000fc4000f8e02ff */
[----:B------:R-:W-:Y:S01]  /*a580*/  IMAD R89, R3, R84, RZ ;  /* 0x0000005403597224 */ /* 0x000fe200078e02ff */
[----:B------:R-:W-:Y:S01]  /*a590*/  LOP3.LUT R7, R20, R7, RZ, 0xfc, !PT ;  /* 0x0000000714077212 */ /* 0x000fe200078efcff */
[----:B------:R-:W-:Y:S02]  /*a5a0*/  IMAD R88, R88, 0x40, R195 ;  /* 0x0000004058587824 */ /* 0x000fe400078e02c3 */
[C---:B------:R-:W-:Y:S01]  /*a5b0*/  IMAD R3, R21.reuse, UR7, R0 ;  /* 0x0000000715037c24 */ /* 0x040fe2000f8e0200 */
[----:B------:R-:W-:Y:S01]  /*a5c0*/  SEL R0, RZ, 0x80, P0 ;  /* 0x00000080ff007807 */ /* 0x000fe20000000000 */
[----:B------:R-:W-:Y:S01]  /*a5d0*/  IMAD.WIDE.U32 R4, R21, UR6, R4 ;  /* 0x0000000615047c25 */ /* 0x000fe2000f8e0004 */
[----:B------:R-:W-:Y:S01]  /*a5e0*/  UIADD3 UR6, UR40, 0x38820, URZ ;  /* 0x0003882028067890 */ /* 0x000fe2000fffe03f */
[----:B------:R-:W-:Y:S02]  /*a5f0*/  ISETP.GE.AND P0, PT, R88, R89, PT ;  /* 0x000000595800720c */ /* 0x000fe40003f06270 */
[----:B------:R-:W-:Y:S01]  /*a600*/  IMAD.IADD R3, R5, 0x1, R3 ;  /* 0x0000000105037824 */ /* 0x000fe200078e0203 */
[----:B------:R-:W-:Y:S01]  /*a610*/  UPRMT UR6, URZ, 0x654, UR6 ;  /* 0x000006543f067896 */ /* 0x000fe20008000006 */
[----:B------:R-:W-:-:S02]  /*a620*/  LEA R86, P1, R4, UR8, 0x1 ;  /* 0x0000000804567c11 */ /* 0x000fc4000f8208ff */
[----:B------:R-:W-:Y:S02]  /*a630*/  LOP3.LUT R0, R7, R0, RZ, 0xfc, !PT ;  /* 0x0000000007007212 */ /* 0x000fe400078efcff */
[----:B------:R-:W-:Y:S01]  /*a640*/  LEA.HI.X R87, R4, UR9, R3, 0x1, P1 ;  /* 0x0000000904577c11 */ /* 0x000fe200088f0c03 */
[----:B-1----:R0:W1:Y:S03]  /*a650*/  SHFL.IDX PT, R20, R86, RZ, 0x181f ;  /* 0x00181fff56147589 */ /* 0x00206600000e0000 */
[----:B------:R-:W-:Y:S01]  /*a660*/  SYNCS.ARRIVE.TRANS64.RED.A1T0 RZ, [UR6], RZ ;  /* 0x000000ffffff79a7 */ /* 0x000fe20008100406 */
[----:B------:R0:W2:Y:S01]  /*a670*/  SHFL.IDX PT, R21, R87, RZ, 0x181f ;  /* 0x00181fff57157589 */ /* 0x0000a200000e0000 */
[----:B------:R-:W-:Y:S05]  /*a680*/  @P0 BRA `(.L_x_1022) ;  /* 0x00000000007c0947 */ /* 0x000fea0003800000 */
        /* <DEDUP_REMOVED lines=31> */
.L_x_1022:
[----:B------:R-:W-:Y:S05]  /*a880*/  BSYNC B1 ;  /* 0x0000000000017941 */ /* 0x000fea0003800000 */
.L_x_1021:
[----:B------:R-:W-:Y:S01]  /*a890*/  VIADD R3, R88, 0x20 ;  /* 0x0000002058037836 */ /* 0x000fe20000000000 */
[----:B---3-5:R4:W3:Y:S04]  /*a8a0*/  SHFL.IDX PT, R9, R87, 0x1, 0x181f ;  /* 0x00381f0057097f89 */ /* 0x0288e800000e0000 */
        /* <DEDUP_REMOVED lines=10> */
[----:B-1----:R-:W-:Y:S01]  /*a950*/  @!P3 LEA R20, P6, R191, R8, 0x1 ;  /* 0x00000008bf14b211 */ /* 0x002fe200078c08ff */
[----:B------:R0:W-:Y:S01]  /*a960*/  @!P0 ST.E.128 desc[UR44][R4.64], R12 ;  /* 0x0000000c04008985 */ /* 0x0001e2000c101d2c */
[----:B------:R-:W-:Y:S02]  /*a970*/  ISETP.GE.AND P0, PT, R188, UR10, PT ;  /* 0x0000000abc007c0c */ /* 0x000fe4000bf06270 */
[----:B------:R-:W-:Y:S02]  /*a980*/  @!P5 LEA.HI.X R11, R192, R9, R209, 0x1, P4 ;  /* 0x00000009c00bd211 */ /* 0x000fe400020f0cd1 */
[----:B------:R-:W-:-:S02]  /*a990*/  LOP3.LUT P4, RZ, R7, 0x40, RZ, 0xc0, !PT ;  /* 0x0000004007ff7812 */ /* 0x000fc4000788c0ff */
[----:B--2---:R-:W-:Y:S01]  /*a9a0*/  @!P3 LEA.HI.X R21, R191, R9, R208, 0x1, P6 ;  /* 0x00000009bf15b211 */ /* 0x004fe200030f0cd0 */
        /* <DEDUP_REMOVED lines=20> */
.L_x_1018:
[----:B------:R-:W0:Y:S01]  /*aaf0*/  LDC.64 R8, c[0x0][0xd00] ;  /* 0x00034000ff087b82 */ /* 0x000e220000000a00 */
[----:B------:R-:W-:Y:S01]  /*ab00*/  ULDC.64 UR6, c[0x0][0xd08] ;  /* 0x0003420000067ab9 */ /* 0x000fe20000000a00 */
[----:B------:R-:W-:-:S06]  /*ab10*/  IMAD.MOV.U32 R3, RZ, RZ, RZ ;  /* 0x000000ffff037224 */ /* 0x000fcc00078e00ff */
[----:B------:R-:W1:Y:S01]  /*ab20*/  LDC.64 R4, c[0x0][0xd00] ;  /* 0x00034000ff047b82 */ /* 0x000e620000000a00 */
[----:B------:R-:W-:-:S04]  /*ab30*/  ISETP.NE.U32.AND P1, PT, RZ, UR6, PT ;  /* 0x00000006ff007c0c */ /* 0x000fc8000bf25070 */
[----:B------:R-:W-:-:S03]  /*ab40*/  ISETP.NE.AND.EX P1, PT, RZ, UR7, PT, P1 ;  /* 0x00000007ff007c0c */ /* 0x000fc6000bf25310 */
[----:B------:R-:W2:Y:S01]  /*ab50*/  LDC R25, c[0x0][0xce8] ;  /* 0x00033a00ff197b82 */ /* 0x000ea20000000800 */
[----:B0-----:R-:W-:-:S04]  /*ab60*/  ISETP.NE.U32.AND P0, PT, R8, RZ, PT ;  /* 0x000000ff0800720c */ /* 0x001fc80003f05070 */
[----:B------:R-:W-:Y:S01]  /*ab70*/  ISETP.NE.AND.EX P0, PT, R9, RZ, PT, P0 ;  /* 0x000000ff0900720c */ /* 0x000fe20003f05300 */
[----:B-1----:R-:W-:-:S04]  /*ab80*/  IMAD.WIDE R8, R186, 0x4, R4 ;  /* 0x00000004ba087825 */ /* 0x002fc800078e0204 */
[----:B------:R-:W0:Y:S01]  /*ab90*/  @P1 LDC.64 R4, c[0x0][0xd08] ;  /* 0x00034200ff041b82 */ /* 0x000e220000000a00 */
[----:B------:R-:W-:Y:S02]  /*aba0*/  ULDC UR6, c[0x0][0xb88] ;  /* 0x0002e20000067ab9 */ /* 0x000fe40000000800 */
[----:B------:R-:W-:-:S05]  /*abb0*/  IMAD.U32 R0, RZ, RZ, UR6 ;  /* 0x00000006ff007e24 */ /* 0x000fca000f8e00ff */
[----:B------:R1:W5:Y:S01]  /*abc0*/  @P0 LDG.E R3, desc[UR44][R8.64] ;  /* 0x0000002c08030981 */ /* 0x000362000c1e1900 */
[----:B0-----:R-:W-:-:S05]  /*abd0*/  @P1 IMAD.WIDE R4, R186, 0x4, R4 ;  /* 0x00000004ba041825 */ /* 0x001fca00078e0204 */
[----:B------:R1:W5:Y:S01]  /*abe0*/  @P1 LDG.E R0, desc[UR44][R4.64] ;  /* 0x0000002c04001981 */ /* 0x000362000c1e1900 */
[----:B------:R-:W-:Y:S01]  /*abf0*/  ISETP.GE.AND P2, PT, R202, 0x40, PT ;  /* 0x00000040ca00780c */ /* 0x000fe20003f46270 */
[----:B--2---:R-:W-:-:S12]  /*ac00*/  @P1 BRA `(.L_x_1024) ;  /* 0x0000000000101947 */ /* 0x004fd80003800000 */
[----:B------:R-:W-:Y:S05]  /*ac10*/  @!P0 BRA `(.L_x_1024) ;  /* 0x00000000000c8947 */ /* 0x000fea0003800000 */
[----:B-1----:R-:W2:Y:S04]  /*ac20*/  LDG.E R5, desc[UR44][R8.64] ;  /* 0x0000002c08057981 */ /* 0x002ea8000c1e1900 */
[----:B-----5:R-:W2:Y:S02]  /*ac30*/  LDG.E R0, desc[UR44][R8.64+0x4] ;  /* 0x0000042c08007981 */ /* 0x020ea4000c1e1900 */
[----:B--2---:R-:W-:-:S07]  /*ac40*/  IMAD.IADD R0, R0, 0x1, -R5 ;  /* 0x0000000100007824 */ /* 0x004fce00078e0a05 */
.L_x_1024:
[----:B------:R-:W-:Y:S01]  /*ac50*/  BSSY B1, `(.L_x_1025) ;  /* 0x000002f000017945 */ /* 0x000fe20003800000 */
[----:B------:R-:W-:Y:S02]  /*ac60*/  SHF.R.S32.HI R13, RZ, 0x1f, R187 ;  /* 0x0000001fff0d7819 */ /* 0x000fe400000114bb */
[----:B------:R-:W-:Y:S02]  /*ac70*/  SEL R15, R186, RZ, !P0 ;  /* 0x000000ffba0f7207 */ /* 0x000fe40004000000 */
[----:B------:R-:W-:Y:S02]  /*ac80*/  SEL R194, R194, RZ, !P0 ;  /* 0x000000ffc2c27207 */ /* 0x000fe40004000000 */
[----:B-----5:R-:W-:Y:S01]  /*ac90*/  SHF.R.S32.HI R12, RZ, 0x1f, R3 ;  /* 0x0000001fff0c7819 */ /* 0x020fe20000011403 */
[----:B------:R-:W-:Y:S06]  /*aca0*/  @P2 BRA `(.L_x_1026) ;  /* 0x0000000000a42947 */ /* 0x000fec0003800000 */
[----:B-1----:R-:W0:Y:S01]  /*acb0*/  S2R R5, SR_TID.X ;  /* 0x0000000000057919 */ /* 0x002e220000002100 */
[----:B------:R-:W1:Y:S01]  /*acc0*/  LDC R11, c[0x0][0xce8] ;  /* 0x00033a00ff0b7b82 */ /* 0x000e620000000800 */
[----:B------:R-:W-:-:S04]  /*acd0*/  IMAD.U32 R4, RZ, RZ, UR42 ;  /* 0x0000002aff047e24 */ /* 0x000fc8000f8e00ff */
[----:B0-----:R-:W-:Y:S02]  /*ace0*/  IMAD R4, R4, 0x40, R5 ;  /* 0x0000004004047824 */ /* 0x001fe400078e0205 */
[----:B-1----:R-:W-:Y:S02]  /*acf0*/  IMAD R5, R0, R11, RZ ;  /* 0x0000000b00057224 */ /* 0x002fe400078e02ff */
[----:B------:R-:W-:-:S05]  /*ad00*/  VIADD R14, R4, 0xffffff80 ;  /* 0xffffff80040e7836 */ /* 0x000fca0000000000 */
        /* <DEDUP_REMOVED lines=10> */
[----:B------:R-:W1:Y:S01]  /*adb0*/  @P0 LDC R21, c[0x0][0xcf0] ;  /* 0x00033c00ff150b82 */ /* 0x000e620000000800 */
[----:B0-----:R-:W-:-:S04]  /*adc0*/  @P0 IMAD.HI.U32 R8, R14, R9, RZ ;  /* 0x000000090e080227 */ /* 0x001fc800078e00ff */
[----:B------:R-:W-:Y:S01]  /*add0*/  IMAD R9, R187, UR7, R10 ;  /* 0x00000007bb097c24 */ /* 0x000fe2000f8e020a */
[----:B------:R-:W-:Y:S01]  /*ade0*/  ULDC.64 UR6, c[0x0][0xc98] ;  /* 0x0003260000067ab9 */ /* 0x000fe20000000a00 */
[----:B-1----:R-:W-:Y:S02]  /*adf0*/  @P0 SHF.R.U32.HI R7, RZ, R21, R8 ;  /* 0x00000015ff070219 */ /* 0x002fe40000011608 */
        /* <DEDUP_REMOVED lines=20> */
.L_x_1026:
[----:B------:R-:W-:Y:S05]  /*af40*/  BSYNC B1 ;  /* 0x0000000000017941 */ /* 0x000fea0003800000 */
.L_x_1025:
[----:B------:R-:W-:Y:S01]  /*af50*/  ISETP.NE.AND P0, PT, R25, 0x1, PT ;  /* 0x000000011900780c */ /* 0x000fe20003f05270 */
[----:B------:R-:W-:Y:S01]  /*af60*/  ULDC.64 UR6, c[0x0][0xba0] ;  /* 0x0002e80000067ab9 */ /* 0x000fe20000000a00 */
[----:B------:R-:W-:Y:S01]  /*af70*/  ULDC UR8, c[0x0][0xbc8] ;  /* 0x0002f20000087ab9 */ /* 0x000fe20000000800 */
[----:B01----:R-:W-:Y:S01]  /*af80*/  IMAD R8, R12, UR6, RZ ;  /* 0x000000060c087c24 */ /* 0x003fe2000f8e02ff */
[----:B------:R-:W-:Y:S01]  /*af90*/  ISETP.GE.AND P1, PT, R192, UR8, PT ;  /* 0x00000008c0007c0c */ /* 0x000fe2000bf26270 */
[C---:B------:R-:W-:Y:S01]  /*afa0*/  IMAD.WIDE.U32 R4, R3.reuse, UR6, RZ ;  /* 0x0000000603047c25 */ /* 0x040fe2000f8e00ff */
[----:B------:R-:W-:Y:S01]  /*afb0*/  ISETP.GE.AND P2, PT, R16, UR8, PT ;  /* 0x0000000810007c0c */ /* 0x000fe2000bf46270 */
[----:B------:R-:W-:Y:S01]  /*afc0*/  BSSY B1, `(.L_x_1027) ;  /* 0x0000066000017945 */ /* 0x000fe20003800000 */
[----:B------:R-:W-:Y:S01]  /*afd0*/  SEL R9, RZ, 0xffffffff, P1 ;  /* 0xffffffffff097807 */ /* 0x000fe20000800000 */
[----:B------:R-:W-:Y:S01]  /*afe0*/  IMAD R3, R3, UR7, R8 ;  /* 0x0000000703037c24 */ /* 0x000fe2000f8e0208 */
[----:B------:R-:W-:Y:S01]  /*aff0*/  ULDC.64 UR6, c[0x0][0xbe8] ;  /* 0x0002fa0000067ab9 */ /* 0x000fe20000000a00 */
[----:B------:R-:W-:Y:S01]  /*b000*/  IMAD R7, R193, 0x20, R195 ;  /* 0x00000020c1077824 */ /* 0x000fe200078e02c3 */
[----:B------:R-:W-:Y:S01]  /*b010*/  ISETP.GE.AND P1, PT, R191, UR8, PT ;  /* 0x00000008bf007c0c */ /* 0x000fe2000bf26270 */
[----:B------:R-:W0:Y:S01]  /*b020*/  @P0 LDC R11, c[0x0][0xcec] ;  /* 0x00033b00ff0b0b82 */ /* 0x000e220000000800 */
[----:B------:R-:W-:-:S02]  /*b030*/  IMAD.U32 R10, RZ, RZ, UR42 ;  /* 0x0000002aff0a7e24 */ /* 0x000fc4000f8e00ff */
[----:B------:R-:W-:Y:S02]  /*b040*/  IMAD R8, R13, UR6, RZ ;  /* 0x000000060d087c24 */ /* 0x000fe4000f8e02ff */
[----:B------:R-:W-:Y:S01]  /*b050*/  IMAD R10, R10, 0x40, R7 ;  /* 0x000000400a0a7824 */ /* 0x000fe200078e0207 */
[----:B------:R-:W-:Y:S01]  /*b060*/  SEL R7, RZ, 0xffffffff, P1 ;  /* 0xffffffffff077807 */ /* 0x000fe20000800000 */
[----:B------:R-:W-:Y:S01]  /*b070*/  IMAD.IADD R5, R5, 0x1, R3 ;  /* 0x0000000105057824 */ /* 0x000fe200078e0203 */
[----:B------:R-:W1:Y:S01]  /*b080*/  @P0 LDC R12, c[0x0][0xcf0] ;  /* 0x00033c00ff0c0b82 */ /* 0x000e620000000800 */
[----:B------:R-:W-:Y:S01]  /*b090*/  IMAD R3, R187, UR7, R8 ;  /* 0x00000007bb037c24 */ /* 0x000fe2000f8e0208 */
[----:B------:R-:W-:Y:S01]  /*b0a0*/  SEL R8, RZ, 0x1, P2 ;  /* 0x00000001ff087807 */ /* 0x000fe20001000000 */
[----:B------:R-:W-:Y:S01]  /*b0b0*/  IMAD.SHL.U32 R9, R9, 0x2, RZ ;  /* 0x0000000209097824 */ /* 0x000fe200078e00ff */
[----:B------:R-:W-:Y:S01]  /*b0c0*/  ISETP.GE.AND P1, PT, R190, UR8, PT ;  /* 0x00000008be007c0c */ /* 0x000fe2000bf26270 */
[----:B------:R-:W-:Y:S01]  /*b0d0*/  IMAD.WIDE.U32 R4, R187, UR6, R4 ;  /* 0x00000006bb047c25 */ /* 0x000fe2000f8e0004 */
[----:B------:R-:W-:Y:S01]  /*b0e0*/  ULDC.64 UR6, c[0x0][0xbf0] ;  /* 0x0002fc0000067ab9 */ /* 0x000fe20000000a00 */
[----:B------:R-:W-:-:S02]  /*b0f0*/  ISETP.GE.AND P2, PT, R198, UR8, PT ;  /* 0x00000008c6007c0c */ /* 0x000fc4000bf46270 */
[----:B------:R-:W-:Y:S01]  /*b100*/  IMAD.SHL.U32 R7, R7, 0x4, RZ ;  /* 0x0000000407077824 */ /* 0x000fe200078e00ff */
[----:B------:R-:W-:Y:S01]  /*b110*/  LOP3.LUT R8, R9, 0x2, R8, 0xe2, !PT ;  /* 0x0000000209087812 */ /* 0x000fe200078ee208 */
[----:B------:R-:W-:Y:S01]  /*b120*/  IMAD.IADD R5, R5, 0x1, R3 ;  /* 0x0000000105057824 */ /* 0x000fe200078e0203 */
[----:B------:R-:W-:Y:S01]  /*b130*/  SEL R13, RZ, 0xffffffff, P1 ;  /* 0xffffffffff0d7807 */ /* 0x000fe20000800000 */
[----:B------:R-:W-:Y:S01]  /*b140*/  IMAD R3, R194, UR6, RZ ;  /* 0x00000006c2037c24 */ /* 0x000fe2000f8e02ff */
[----:B------:R-:W-:Y:S01]  /*b150*/  LOP3.LUT R8, R7, 0x4, R8, 0xe2, !PT ;  /* 0x0000000407087812 */ /* 0x000fe200078ee208 */
[----:B------:R-:W-:-:S04]  /*b160*/  IMAD.WIDE.U32 R4, R15, UR6, R4 ;  /* 0x000000060f047c25 */ /* 0x000fc8000f8e0004 */
[----:B0-----:R-:W-:-:S04]  /*b170*/  @P0 IMAD.HI.U32 R7, R10, R11, RZ ;  /* 0x0000000b0a070227 */ /* 0x001fc800078e00ff */
[----:B------:R-:W-:Y:S01]  /*b180*/  IMAD R9, R15, UR7, R3 ;  /* 0x000000070f097c24 */ /* 0x000fe2000f8e0203 */
[----:B------:R-:W-:Y:S01]  /*b190*/  ULDC.64 UR6, c[0x0][0xbe0] ;  /* 0x0002f80000067ab9 */ /* 0x000fe20000000a00 */
[----:B------:R-:W-:Y:S01]  /*b1a0*/  IMAD.MOV.U32 R3, RZ, RZ, R10 ;  /* 0x000000ffff037224 */ /* 0x000fe200078e000a */
[----:B-1----:R-:W-:Y:S01]  /*b1b0*/  @P0 SHF.R.U32.HI R3, RZ, R12, R7 ;  /* 0x0000000cff030219 */ /* 0x002fe20000011607 */
[----:B------:R-:W-:Y:S01]  /*b1c0*/  IMAD.SHL.U32 R11, R13, 0x8, RZ ;  /* 0x000000080d0b7824 */ /* 0x000fe200078e00ff */
[----:B------:R-:W-:Y:S01]  /*b1d0*/  ISETP.GE.AND P0, PT, R189, UR8, PT ;  /* 0x00000008bd007c0c */ /* 0x000fe2000bf06270 */
[----:B------:R-:W-:Y:S01]  /*b1e0*/  IMAD.IADD R5, R5, 0x1, R9 ;  /* 0x0000000105057824 */ /* 0x000fe200078e0209 */
[--C-:B------:R-:W-:Y:S01]  /*b1f0*/  SHF.R.S32.HI R7, RZ, 0x1f, R3.reuse ;  /* 0x0000001fff077819 */ /* 0x100fe20000011403 */
[----:B------:R-:W-:Y:S01]  /*b200*/  IMAD.MOV R9, RZ, RZ, -R3 ;  /* 0x000000ffff097224 */ /* 0x000fe200078e0a03 */
[----:B------:R-:W-:Y:S01]  /*b210*/  LOP3.LUT R11, R11, 0x8, R8, 0xe2, !PT ;  /* 0x000000080b0b7812 */ /* 0x000fe200078ee208 */
[----:B------:R-:W-:Y:S01]  /*b220*/  IMAD.WIDE.U32 R4, R3, UR6, R4 ;  /* 0x0000000603047c25 */ /* 0x000fe2000f8e0004 */
[----:B------:R-:W-:-:S02]  /*b230*/  SEL R12, RZ, 0xffffffff, P0 ;  /* 0xffffffffff0c7807 */ /* 0x000fc40000000000 */
[----:B------:R-:W-:Y:S01]  /*b240*/  ISETP.GE.AND P0, PT, R188, UR8, PT ;  /* 0x00000008bc007c0c */ /* 0x000fe2000bf06270 */
[----:B------:R-:W-:Y:S02]  /*b250*/  IMAD R8, R7, UR6, RZ ;  /* 0x0000000607087c24 */ /* 0x000fe4000f8e02ff */
[----:B------:R-:W-:Y:S01]  /*b260*/  IMAD R7, R25, R9, R10 ;  /* 0x0000000919077224 */ /* 0x000fe200078e020a */
[----:B------:R-:W-:Y:S01]  /*b270*/  SEL R10, RZ, 0xffffffff, P0 ;  /* 0xffffffffff0a7807 */ /* 0x000fe20000000000 */
[----:B------:R-:W-:Y:S01]  /*b280*/  IMAD R9, R3, UR7, R8 ;  /* 0x0000000703097c24 */ /* 0x000fe2000f8e0208 */
[----:B------:R-:W-:Y:S01]  /*b290*/  ULDC.64 UR6, c[0x0][0xbd8] ;  /* 0x0002f60000067ab9 */ /* 0x000fe20000000a00 */
[----:B------:R-:W-:Y:S01]  /*b2a0*/  IMAD.U32 R26, RZ, RZ, UR42 ;  /* 0x0000002aff1a7e24 */ /* 0x000fe2000f8e00ff */
[----:B------:R-:W-:Y:S01]  /*b2b0*/  SHF.R.S32.HI R3, RZ, 0x1f, R7 ;  /* 0x0000001fff037819 */ /* 0x000fe20000011407 */
[----:B------:R-:W-:Y:S01]  /*b2c0*/  IMAD R27, R0, R25, RZ ;  /* 0x00000019001b7224 */ /* 0x000fe200078e02ff */
[----:B------:R-:W-:Y:S01]  /*b2d0*/  IADD3 R5, R5, R9, RZ ;  /* 0x0000000905057210 */ /* 0x000fe20007ffe0ff */
[----:B------:R-:W-:Y:S01]  /*b2e0*/  IMAD R26, R26, 0x40, R195 ;  /* 0x000000401a1a7824 */ /* 0x000fe200078e02c3 */
[----:B------:R-:W-:Y:S01]  /*b2f0*/  ISETP.GE.AND P0, PT, R199, UR8, PT ;  /* 0x00000008c7007c0c */ /* 0x000fe2000bf06270 */
[----:B------:R-:W-:-:S02]  /*b300*/  IMAD R0, R3, UR6, RZ ;  /* 0x0000000603007c24 */ /* 0x000fc4000f8e02ff */
[----:B------:R-:W-:Y:S02]  /*b310*/  IMAD.SHL.U32 R12, R12, 0x10, RZ ;  /* 0x000000100c0c7824 */ /* 0x000fe400078e00ff */
[C---:B------:R-:W-:Y:S01]  /*b320*/  IMAD R3, R7.reuse, UR7, R0 ;  /* 0x0000000707037c24 */ /* 0x040fe2000f8e0200 */
[----:B------:R-:W-:Y:S01]  /*b330*/  SEL R0, RZ, 0x40, P0 ;  /* 0x00000040ff007807 */ /* 0x000fe20000000000 */
[----:B------:R-:W-:Y:S01]  /*b340*/  IMAD.WIDE.U32 R4, R7, UR6, R4 ;  /* 0x0000000607047c25 */ /* 0x000fe2000f8e0004 */
[----:B------:R-:W-:Y:S01]  /*b350*/  ISETP.GE.AND P0, PT, R26, R27, PT ;  /* 0x0000001b1a00720c */ /* 0x000fe20003f06270 */
[----:B------:R-:W-:Y:S01]  /*b360*/  ULDC.64 UR6, c[0x0][0xb80] ;  /* 0x0002e00000067ab9 */ /* 0x000fe20000000a00 */
[----:B------:R-:W-:Y:S01]  /*b370*/  LOP3.LUT R11, R12, 0x10, R11, 0xe2, !PT ;  /* 0x000000100c0b7812 */ /* 0x000fe200078ee20b */
[----:B------:R-:W-:Y:S01]  /*b380*/  IMAD.SHL.U32 R10, R10, 0x20, RZ ;  /* 0x000000200a0a7824 */ /* 0x000fe200078e00ff */
[----:B------:R-:W-:Y:S01]  /*b390*/  LEA R7, P1, R4, UR6, 0x1 ;  /* 0x0000000604077c11 */ /* 0x000fe2000f8208ff */
[----:B------:R-:W-:Y:S01]  /*b3a0*/  IMAD.IADD R3, R5, 0x1, R3 ;  /* 0x0000000105037824 */ /* 0x000fe200078e0203 */
[----:B------:R-:W-:-:S02]  /*b3b0*/  SEL R5, RZ, 0x80, P2 ;  /* 0x00000080ff057807 */ /* 0x000fc40001000000 */
[----:B------:R-:W-:Y:S01]  /*b3c0*/  LOP3.LUT R11, R10, 0x20, R11, 0xe2, !PT ;  /* 0x000000200a0b7812 */ /* 0x000fe200078ee20b */
[----:B------:R0:W1:Y:S01]  /*b3d0*/  SHFL.IDX PT, R8, R7, RZ, 0x181f ;  /* 0x00181fff07087589 */ /* 0x00006200000e0000 */
[----:B------:R-:W-:Y:S02]  /*b3e0*/  LEA.HI.X R3, R4, UR7, R3, 0x1, P1 ;  /* 0x0000000704037c11 */ /* 0x000fe400088f0c03 */
[----:B------:R-:W-:-:S03]  /*b3f0*/  LOP3.LUT R24, R11, R0, RZ, 0xfc, !PT ;  /* 0x000000000b187212 */ /* 0x000fc600078efcff */
        /* <DEDUP_REMOVED lines=34> */
.L_x_1028:
[----:B------:R-:W-:Y:S05]  /*b620*/  BSYNC B1 ;  /* 0x0000000000017941 */ /* 0x000fea0003800000 */
.L_x_1027:
        /* <DEDUP_REMOVED lines=10> */
[-C--:B-1----:R-:W-:Y:S02]  /*b6d0*/  @!P2 LEA R10, P0, R192, R8.reuse, 0x1 ;  /* 0x00000008c00aa211 */ /* 0x082fe400078008ff */
        /* <DEDUP_REMOVED lines=25> */
.L_x_1023:
[----:B------:R-:W-:Y:S05]  /*b870*/  BSYNC B0 ;  /* 0x0000000000007941 */ /* 0x000fea0003800000 */
.L_x_1017:
[----:B------:R-:W-:Y:S02]  /*b880*/  ULDC UR6, c[0x0][0xd3c] ;  /* 0x00034f0000067ab9 */ /* 0x000fe40000000800 */
[----:B------:R-:W-:-:S06]  /*b890*/  UISETP.GE.AND UP0, UPT, UR5, UR6, UPT ;  /* 0x000000060500728c */ /* 0x000fcc000bf06270 */
[----:B------:R-:W-:-:S13]  /*b8a0*/  PLOP3.LUT P0, PT, PT, PT, UP0, 0x80, 0x0 ;  /* 0x000000000000781c */ /* 0x000fda0003f0f008 */
[----:B------:R-:W-:Y:S05]  /*b8b0*/  @!P0 BRA `(.L_x_1029) ;  /* 0xffffff5400b88947 */ /* 0x000fea000383ffff */
[----:B------:R-:W-:Y:S05]  /*b8c0*/  EXIT ;  /* 0x000000000000794d */ /* 0x000fea0003800000 */
.L_x_983:
        /* <DEDUP_REMOVED lines=16> */
.L_x_1030:
        /* <DEDUP_REMOVED lines=40> */
.L_x_1036:
        /* <DEDUP_REMOVED lines=12> */
.L_x_1035:
[----:B------:R-:W-:Y:S05]  /*bd10*/  BSYNC B0 ;  /* 0x0000000000007941 */ /* 0x000fea0003800000 */
.L_x_1034:
        /* <DEDUP_REMOVED lines=21> */
.L_x_1032:
        /* <DEDUP_REMOVED lines=15> */
.L_x_1037:
        /* <DEDUP_REMOVED lines=28> */
.L_x_1033:
[----:B------:R-:W-:Y:S01]  /*c120*/  ULDC UR4, c[0x0][0xd3c] ;  /* 0x00034f0000047ab9 */ /* 0x000fe20000000800 */
[----:B------:R-:W-:Y:S02]  /*c130*/  IMAD.MOV.U32 R17, RZ, RZ, RZ ;  /* 0x000000ffff117224 */ /* 0x000fe400078e00ff */
[----:B------:R-:W-:Y:S02]  /*c140*/  IMAD.U32 R16, RZ, RZ, UR6 ;  /* 0x00000006ff107e24 */ /* 0x000fe4000f8e00ff */
[----:B------:R-:W-:Y:S02]  /*c150*/  IMAD.MOV.U32 R18, RZ, RZ, RZ ;  /* 0x000000ffff127224 */ /* 0x000fe400078e00ff */
[----:B------:R-:W-:-:S07]  /*c160*/  IMAD.U32 R19, RZ, RZ, UR4 ;  /* 0x00000004ff137e24 */ /* 0x000fce000f8e00ff */
.L_x_1038:
[----:B------:R-:W-:-:S13]  /*c170*/  ISETP.NE.AND P0, PT, R5, RZ, PT ;  /* 0x000000ff0500720c */ /* 0x000fda0003f05270 */
[----:B------:R-:W0:Y:S01]  /*c180*/  @!P0 S2R R3, SR_CgaCtaId ;  /* 0x0000000000038919 */ /* 0x000e220000008800 */
[----:B------:R-:W-:-:S04]  /*c190*/  @!P0 MOV R0, 0x400 ;  /* 0x0000040000008802 */ /* 0x000fc80000000f00 */
[----:B0-----:R-:W-:-:S05]  /*c1a0*/  @!P0 LEA R0, R3, R0, 0x18 ;  /* 0x0000000003008211 */ /* 0x001fca00078ec0ff */
[----:B------:R1:W-:Y:S01]  /*c1b0*/  @!P0 STS.128 [R0+0x388d0], R16 ;  /* 0x0388d01000008388 */ /* 0x0003e20000000c00 */
[----:B------:R-:W-:Y:S06]  /*c1c0*/  BAR.ARV 0x5, 0x180 ;  /* 0x0146000000007b1d */ /* 0x000fec0000002000 */
.L_x_1031:
        /* <DEDUP_REMOVED lines=18> */
[----:B-1----:R-:W-:-:S05]  /*c2f0*/  IMAD.SHL.U32 R0, R5, 0x8, RZ ;  /* 0x0000000805007824 */ /* 0x002fca00078e00ff */
[----:B------:R-:W-:-:S04]  /*c300*/  LOP3.LUT R2, R0, 0x1f8, RZ, 0xc0, !PT ;  /* 0x000001f800027812 */ /* 0x000fc800078ec0ff */
[----:B------:R-:W-:Y:S01]  /*c310*/  LOP3.LUT R3, R2, 0x38, R5, 0x78, !PT ;  /* 0x0000003802037812 */ /* 0x000fe200078e7805 */
[----:B------:R-:W-:Y:S01]  /*c320*/  IMAD.SHL.U32 R2, R5, 0x10, RZ ;  /* 0x0000001005027824 */ /* 0x000fe200078e00ff */
[----:B------:R-:W-:Y:S02]  /*c330*/  SHF.R.U32.HI R5, RZ, 0x3, R4 ;  /* 0x00000003ff057819 */ /* 0x000fe40000011604 */
[----:B------:R-:W-:Y:S02]  /*c340*/  LOP3.LUT R4, R0, 0x38, RZ, 0xc0, !PT ;  /* 0x0000003800047812 */ /* 0x000fe400078ec0ff */
[----:B------:R-:W-:Y:S02]  /*c350*/  LOP3.LUT R34, R3, 0x200, R0, 0xf8, !PT ;  /* 0x0000020003227812 */ /* 0x000fe400078ef800 */
[----:B------:R-:W-:Y:S02]  /*c360*/  LOP3.LUT R2, R5, 0x70, R2, 0xf8, !PT ;  /* 0x0000007005027812 */ /* 0x000fe400078ef802 */
[----:B------:R-:W-:Y:S01]  /*c370*/  LOP3.LUT R0, R4, 0x40, RZ, 0xfc, !PT ;  /* 0x0000004004007812 */ /* 0x000fe200078efcff */
[----:B------:R-:W-:Y:S01]  /*c380*/  IMAD R25, R34, 0x2, R23 ;  /* 0x0000000222197824 */ /* 0x000fe200078e0217 */
[----:B------:R-:W-:-:S02]  /*c390*/  LOP3.LUT R3, R4, 0x80, RZ, 0xfc, !PT ;  /* 0x0000008004037812 */ /* 0x000fc400078efcff */
[C---:B------:R-:W-:Y:S02]  /*c3a0*/  LOP3.LUT R2, R4.reuse, 0xc0, RZ, 0xfc, !PT ;  /* 0x000000c004027812 */ /* 0x040fe400078efcff */
[C---:B------:R-:W-:Y:S02]  /*c3b0*/  LOP3.LUT R0, R4.reuse, 0x100, RZ, 0xfc, !PT ;  /* 0x0000010004007812 */ /* 0x040fe400078efcff */
[C---:B------:R-:W-:Y:S02]  /*c3c0*/  LOP3.LUT R3, R4.reuse, 0x140, RZ, 0xfc, !PT ;  /* 0x0000014004037812 */ /* 0x040fe400078efcff */
[C---:B------:R-:W-:Y:S02]  /*c3d0*/  LOP3.LUT R2, R4.reuse, 0x180, RZ, 0xfc, !PT ;  /* 0x0000018004027812 */ /* 0x040fe400078efcff */
[----:B---3--:R-:W-:-:S07]  /*c3e0*/  LOP3.LUT R0, R4, 0x1c0, RZ, 0xfc, !PT ;  /* 0x000001c004007812 */ /* 0x008fce00078efcff */
.L_x_1106:
[----:B------:R-:W0:Y:S02]  /*c3f0*/  LDC.64 R2, c[0x0][0xd88] ;  /* 0x00036200ff027b82 */ /* 0x000e240000000a00 */
[----:B0-----:R-:W-:-:S05]  /*c400*/  IMAD.WIDE R2, R19, 0x4, R2 ;  /* 0x0000000413027825 */ /* 0x001fca00078e0202 */
[----:B--2---:R-:W2:Y:S01]  /*c410*/  LDG.E R35, desc[UR44][R2.64] ;  /* 0x0000002c02237981 */ /* 0x004ea2000c1e1900 */
[----:B------:R-:W-:Y:S05]  /*c420*/  YIELD ;  /* 0x0000000000007946 */ /* 0x000fea0003800000 */
[----:B------:R-:W-:Y:S01]  /*c430*/  ULDC.64 UR4, c[0x0][0xb20] ;  /* 0x0002c80000047ab9 */ /* 0x000fe20000000a00 */
[----:B------:R-:W-:Y:S01]  /*c440*/  IMAD.MOV.U32 R32, RZ, RZ, RZ ;  /* 0x000000ffff207224 */ /* 0x000fe200078e00ff */
[----:B------:R-:W-:Y:S01]  /*c450*/  ISETP.NE.U32.AND P0, PT, RZ, UR4, PT ;  /* 0x00000004ff007c0c */ /* 0x000fe2000bf05070 */
[----:B------:R-:W-:-:S03]  /*c460*/  ULDC.64 UR6, c[0x0][0xb10] ;  /* 0x0002c40000067ab9 */ /* 0x000fc60000000a00 */
[----:B------:R-:W-:Y:S01]  /*c470*/  ISETP.NE.AND.EX P0, PT, RZ, UR5, PT, P0 ;  /* 0x00000005ff007c0c */ /* 0x000fe2000bf05300 */
[----:B------:R-:W-:Y:S01]  /*c480*/  IMAD.MOV.U32 R36, RZ, RZ, RZ ;  /* 0x000000ffff247224 */ /* 0x000fe200078e00ff */
[----:B--2---:R-:W-:-:S11]  /*c490*/  SHF.R.S32.HI R0, RZ, 0x1f, R35 ;  /* 0x0000001fff007819 */ /* 0x004fd60000011423 */
        /* <DEDUP_REMOVED lines=8> */
[----:B------:R-:W-:Y:S02]  /*c520*/  LOP3.LUT R22, R22, 0xffffffbf, RZ, 0xc0, !PT ;  /* 0xffffffbf16167812 */ /* 0x000fe400078ec0ff */
[----:B------:R-:W-:Y:S02]  /*c530*/  ISETP.NE.AND.EX P2, PT, RZ, UR5, PT, P0 ;  /* 0x00000005ff007c0c */ /* 0x000fe4000bf45300 */
[----:B------:R-:W-:Y:S02]  /*c540*/  ISETP.NE.U32.AND P0, PT, RZ, UR6, PT ;  /* 0x00000006ff007c0c */ /* 0x000fe4000bf05070 */
[----:B-1----:R-:W-:Y:S02]  /*c550*/  IADD3 R2, P1, R27, UR4, RZ ;  /* 0x000000041b027c10 */ /* 0x002fe4000ff3e0ff */
[----:B------:R-:W-:-:S02]  /*c560*/  ISETP.NE.AND.EX P0, PT, RZ, UR7, PT, P0 ;  /* 0x00000007ff007c0c */ /* 0x000fc4000bf05300 */
[----:B------:R-:W-:Y:S01]  /*c570*/  IADD3.X R3, R28, UR5, RZ, P1, !PT ;  /* 0x000000051c037c10 */ /* 0x000fe20008ffe4ff */
[----:B------:R-:W-:-:S04]  /*c580*/  ULDC.64 UR4, c[0x0][0x418] ;  /* 0x0001060000047ab9 */ /* 0x000fc80000000a00 */
[----:B------:R-:W-:Y:S01]  /*c590*/  @P2 LOP3.LUT R22, R22, 0x40, RZ, 0xfc, !PT ;  /* 0x0000004016162812 */ /* 0x000fe200078efcff */
[----:B------:R1:W5:Y:S05]  /*c5a0*/  @P2 LDG.E R36, desc[UR44][R2.64] ;  /* 0x0000002c02242981 */ /* 0x00036a000c1e1900 */
[----:B------:R-:W-:-:S04]  /*c5b0*/  @P0 IADD3 R4, P1, R27, UR6, RZ ;  /* 0x000000061b040c10 */ /* 0x000fc8000ff3e0ff */
[----:B------:R-:W-:-:S05]  /*c5c0*/  @P0 IADD3.X R5, R28, UR7, RZ, P1, !PT ;  /* 0x000000071c050c10 */ /* 0x000fca0008ffe4ff */
        /* <DEDUP_REMOVED lines=9> */
[----:B---34-:R-:W-:Y:S05]  /*c660*/  @P0 BRA `(.L_x_1040) ;  /* 0x0000000000200947 */ /* 0x018fea0003800000 */
[----:B------:R-:W-:Y:S02]  /*c670*/  ULDC UR4, c[0x0][0x288] ;  /* 0x0000a20000047ab9 */ /* 0x000fe40000000800 */
[----:B-1----:R-:W-:-:S05]  /*c680*/  IMAD.U32 R0, RZ, RZ, UR4 ;  /* 0x00000004ff007e24 */ /* 0x002fca000f8e00ff */
[----:B------:R0:W-:Y:S01]  /*c690*/  STL [R1+0x10], R0 ;  /* 0x0000100001007387 */ /* 0x0001e20000100800 */
[----:B------:R-:W-:Y:S05]  /*c6a0*/  @!P2 BRA `(.L_x_1040) ;  /* 0x000000000010a947 */ /* 0x000fea0003800000 */
[----:B------:R-:W2:Y:S04]  /*c6b0*/  LDG.E R5, desc[UR44][R2.64] ;  /* 0x0000002c02057981 */ /* 0x000ea8000c1e1900 */
[----:B0-----:R-:W2:Y:S02]  /*c6c0*/  LDG.E R0, desc[UR44][R2.64+0x4] ;  /* 0x0000042c02007981 */ /* 0x001ea4000c1e1900 */
[----:B--2---:R-:W-:-:S05]  /*c6d0*/  IMAD.IADD R0, R0, 0x1, -R5 ;  /* 0x0000000100007824 */ /* 0x004fca00078e0a05 */
[----:B------:R2:W-:Y:S02]  /*c6e0*/  STL [R1+0x10], R0 ;  /* 0x0000100001007387 */ /* 0x0005e40000100800 */
.L_x_1040:
        /* <DEDUP_REMOVED lines=9> */
.L_x_1041:
[----:B------:R-:W-:Y:S02]  /*c780*/  ULDC.64 UR4, c[0x0][0xb00] ;  /* 0x0002c00000047ab9 */ /* 0x000fe40000000a00 */
[----:B------:R-:W-:-:S04]  /*c790*/  ISETP.NE.U32.AND P0, PT, RZ, UR4, PT ;  /* 0x00000004ff007c0c */ /* 0x000fc8000bf05070 */
[----:B------:R-:W-:-:S13]  /*c7a0*/  ISETP.NE.AND.EX P0, PT, RZ, UR5, PT, P0 ;  /* 0x00000005ff007c0c */ /* 0x000fda000bf05300 */
[----:B------:R-:W-:Y:S05]  /*c7b0*/  @!P0 BRA `(.L_x_1042) ;  /* 0x0000000000148947 */ /* 0x000fea0003800000 */
[----:B-1----:R-:W1:Y:S02]  /*c7c0*/  LDC.64 R2, c[0x0][0xb00] ;  /* 0x0002c000ff027b82 */ /* 0x002e640000000a00 */
[----:B-1----:R-:W-:-:S05]  /*c7d0*/  IMAD.WIDE R2, R29, 0x4, R2 ;  /* 0x000000041d027825 */ /* 0x002fca00078e0202 */
[----:B------:R-:W3:Y:S04]  /*c7e0*/  LDG.E R7, desc[UR44][R2.64] ;  /* 0x0000002c02077981 */ /* 0x000ee8000c1e1900 */
[----:B0-2---:R-:W3:Y:S02]  /*c7f0*/  LDG.E R0, desc[UR44][R2.64+0x4] ;  /* 0x0000042c02007981 */ /* 0x005ee4000c1e1900 */
[----:B---3--:R-:W-:-:S07]  /*c800*/  IMAD.IADD R7, R0, 0x1, -R7 ;  /* 0x0000000100077824 */ /* 0x008fce00078e0a07 */
.L_x_1042:
[----:B-----5:R-:W-:Y:S01]  /*c810*/  IMAD.IADD R33, R7, 0x1, -R32 ;  /* 0x0000000107217824 */ /* 0x020fe200078e0a20 */
[----:B------:R-:W-:Y:S03]  /*c820*/  BSSY B7, `(.L_x_1043) ;  /* 0x000045a000077945 */ /* 0x000fe60003800000 */
[C---:B012---:R-:W-:Y:S01]  /*c830*/  VIADD R0, R33.reuse, 0x3f ;  /* 0x0000003f21007836 */ /* 0x047fe20000000000 */
[----:B------:R0:W-:Y:S01]  /*c840*/  STL [R1+0x4], R33 ;  /* 0x0000042101007387 */ /* 0x0001e20000100800 */
[----:B------:R-:W-:-:S03]  /*c850*/  ISETP.GT.AND P0, PT, R33, RZ, PT ;  /* 0x000000ff2100720c */ /* 0x000fc60003f04270 */
[----:B------:R-:W-:-:S04]  /*c860*/  SHF.R.S32.HI R3, RZ, 0x1f, R0 ;  /* 0x0000001fff037819 */ /* 0x000fc80000011400 */
        /* <DEDUP_REMOVED lines=11> */
[----:B0-----:R-:W1:Y:S02]  /*c920*/  FLO.U32 R0, UR4 ;  /* 0x0000000400007d00 */ /* 0x001e6400080e0000 */
[----:B-1----:R-:W-:-:S06]  /*c930*/  ISETP.EQ.U32.AND P0, PT, R0, R5, PT ;  /* 0x000000050000720c */ /* 0x002fcc0003f02070 */
[----:B------:R-:W2:Y:S07]  /*c940*/  POPC R5, UR4 ;  /* 0x0000000400057d09 */ /* 0x000eae0008000000 */
[----:B--2---:R-:W2:Y:S01]  /*c950*/  @P0 ATOMG.E.ADD.STRONG.GPU PT, R3, desc[UR44][R2.64], R5 ;  /* 0x00000005020309a8 */ /* 0x004ea200081ee1ec */
[----:B------:R-:W0:Y:S02]  /*c960*/  S2R R4, SR_LTMASK ;  /* 0x0000000000047919 */ /* 0x000e240000003900 */
[----:B0-----:R-:W-:-:S04]  /*c970*/  LOP3.LUT R4, R4, UR4, RZ, 0xc0, !PT ;  /* 0x0000000404047c12 */ /* 0x001fc8000f8ec0ff */
[----:B------:R-:W0:Y:S01]  /*c980*/  POPC R7, R4 ;  /* 0x0000000400077309 */ /* 0x000e220000000000 */
[----:B--2---:R-:W0:Y:S02]  /*c990*/  SHFL.IDX PT, R0, R3, R0, 0x1f ;  /* 0x00001f0003007589 */ /* 0x004e2400000e0000 */
[----:B0-----:R-:W-:Y:S01]  /*c9a0*/  IADD3 R16, R0, UR37, R7 ;  /* 0x0000002500107c10 */ /* 0x001fe2000fffe007 */
[----:B------:R-:W-:Y:S06]  /*c9b0*/  BRA `(.L_x_1045) ;  /* 0x0000004400007947 */ /* 0x000fec0003800000 */
.L_x_1044:
[----:B0-----:R-:W-:Y:S01]  /*c9c0*/  VIADD R0, R23, 0x22400 ;  /* 0x0002240017007836 */ /* 0x001fe20000000000 */
[----:B------:R-:W-:Y:S04]  /*c9d0*/  BSSY B6, `(.L_x_1046) ;  /* 0x0000013000067945 */ /* 0x000fe80003800000 */
[----:B------:R-:W-:-:S13]  /*c9e0*/  LOP3.LUT P0, RZ, R0, 0x3ff, RZ, 0xc0, !PT ;  /* 0x000003ff00ff7812 */ /* 0x000fda000780c0ff */
[----:B------:R-:W-:Y:S05]  /*c9f0*/  @!P0 BRA `(.L_x_1047) ;  /* 0x0000000000408947 */ /* 0x000fea0003800000 */
        /* <DEDUP_REMOVED lines=15> */
[----:B0-----:R-:W-:Y:S05]  /*caf0*/  CALL.ABS.NOINC R2 ;  /* 0x0000000002007343 */ /* 0x001fea0003c00000 */
.L_x_1047:
[----:B------:R-:W-:Y:S05]  /*cb00*/  BSYNC B6 ;  /* 0x0000000000067941 */ /* 0x000fea0003800000 */
.L_x_1046:
        /* <DEDUP_REMOVED lines=8> */
[----:B------:R0:W1:Y:S01]  /*cb90*/  LDC.64 R2, c[0x4][R30] ;  /* 0x010000001e027b82 */ /* 0x0000620000000a00 */
        /* <DEDUP_REMOVED lines=11> */
.L_x_1050:
[----:B------:R0:W1:Y:S01]  /*cc50*/  LDC.64 R2, c[0x4][R30] ;  /* 0x010000001e027b82 */ /* 0x0000620000000a00 */
[----:B------:R-:W-:Y:S01]  /*cc60*/  ULDC.64 UR6, c[0x4][0x90] ;  /* 0x0100240000067ab9 */ /* 0x000fe20000000a00 */
[----:B------:R-:W-:Y:S01]  /*cc70*/  ULDC.64 UR8, c[0x4][0x98] ;  /* 0x0100260000087ab9 */ /* 0x000fe20000000a00 */
[----:B------:R-:W-:Y:S01]  /*cc80*/  ULDC.64 UR4, c[0x4][0x18] ;  /* 0x0100060000047ab9 */ /* 0x000fe20000000a00 */
[----:B------:R-:W-:Y:S01]  /*cc90*/  IMAD.U32 R4, RZ, RZ, UR6 ;  /* 0x00000006ff047e24 */ /* 0x000fe2000f8e00ff */
[----:B------:R-:W-:Y:S01]  /*cca0*/  MOV R12, 0x1 ;  /* 0x00000001000c7802 */ /* 0x000fe20000000f00 */
[----:B------:R-:W-:Y:S02]  /*ccb0*/  IMAD.U32 R5, RZ, RZ, UR7 ;  /* 0x00000007ff057e24 */ /* 0x000fe4000f8e00ff */
[----:B------:R-:W-:Y:S02]  /*ccc0*/  IMAD.U32 R6, RZ, RZ, UR8 ;  /* 0x00000008ff067e24 */ /* 0x000fe4000f8e00ff */
[----:B------:R-:W-:-:S02]  /*ccd0*/  IMAD.U32 R7, RZ, RZ, UR9 ;  /* 0x00000009ff077e24 */ /* 0x000fc4000f8e00ff */
[----:B------:R-:W-:Y:S02]  /*cce0*/  IMAD.U32 R10, RZ, RZ, UR4 ;  /* 0x00000004ff0a7e24 */ /* 0x000fe4000f8e00ff */
[----:B------:R-:W-:Y:S02]  /*ccf0*/  IMAD.U32 R11, RZ, RZ, UR5 ;  /* 0x00000005ff0b7e24 */ /* 0x000fe4000f8e00ff */
[----:B------:R-:W-:Y:S02]  /*cd00*/  IMAD.MOV.U32 R8, RZ, RZ, 0x70 ;  /* 0x00000070ff087424 */ /* 0x000fe400078e00ff */
[----:B0-----:R-:W-:-:S07]  /*cd10*/  IMAD.MOV.U32 R13, RZ, RZ, RZ ;  /* 0x000000ffff0d7224 */ /* 0x001fce00078e00ff */
[----:B------:R-:W-:-:S07]  /*cd20*/  LEPC R20, `(.L_x_1049) ;  /* 0x000000001014794e */ /* 0x000fce0000000000 */
[----:B-1----:R-:W-:Y:S05]  /*cd30*/  CALL.ABS.NOINC R2 ;  /* 0x0000000002007343 */ /* 0x002fea0003c00000 */
.L_x_1049:
[----:B------:R-:W-:Y:S05]  /*cd40*/  BSYNC B6 ;  /* 0x0000000000067941 */ /* 0x000fea0003800000 */
.L_x_1048:
[----:B------:R-:W2:Y:S01]  /*cd50*/  LDL R5, [R1+0x28] ;  /* 0x0000280001057983 */ /* 0x000ea20000100800 */
[----:B------:R-:W-:Y:S01]  /*cd60*/  ULDC.64 UR4, c[0x0][0xaf0] ;  /* 0x0002bc0000047ab9 */ /* 0x000fe20000000a00 */
[----:B------:R-:W0:Y:S01]  /*cd70*/  LDC R20, c[0x0][0x430] ;  /* 0x00010c00ff147b82 */ /* 0x000e220000000800 */
[----:B------:R-:W-:Y:S01]  /*cd80*/  ISETP.NE.U32.AND P0, PT, RZ, UR4, PT ;  /* 0x00000004ff007c0c */ /* 0x000fe2000bf05070 */
[----:B------:R-:W1:Y:S03]  /*cd90*/  S2R R21, SR_TID.X ;  /* 0x0000000000157919 */ /* 0x000e660000002100 */
[----:B------:R-:W-:Y:S01]  /*cda0*/  ISETP.NE.AND.EX P0, PT, RZ, UR5, PT, P0 ;  /* 0x00000005ff007c0c */ /* 0x000fe2000bf05300 */
[----:B------:R-:W3:-:S12]  /*cdb0*/  S2R R4, SR_TID.X ;  /* 0x0000000000047919 */ /* 0x000ed80000002100 */
        /* <DEDUP_REMOVED lines=8> */
[----:B------:R-:W-:-:S04]  /*ce40*/  LOP3.LUT R21, R21, 0x38, RZ, 0xc0, !PT ;  /* 0x0000003815157812 */ /* 0x000fc800078ec0ff */
[C---:B------:R-:W-:Y:S02]  /*ce50*/  LOP3.LUT R0, R21.reuse, 0x40, RZ, 0xfc, !PT ;  /* 0x0000004015007812 */ /* 0x040fe400078efcff */
[----:B------:R-:W-:Y:S02]  /*ce60*/  LOP3.LUT R31, R21, 0x180, RZ, 0xfc, !PT ;  /* 0x00000180151f7812 */ /* 0x000fe400078efcff */
[----:B------:R-:W1:Y:S01]  /*ce70*/  S2R R21, SR_TID.X ;  /* 0x0000000000157919 */ /* 0x000e620000002100 */
[----:B------:R-:W-:Y:S02]  /*ce80*/  ISETP.GE.AND P0, PT, R0, UR4, PT ;  /* 0x0000000400007c0c */ /* 0x000fe4000bf06270 */
[----:B------:R-:W-:Y:S02]  /*ce90*/  ISETP.GE.AND P1, PT, R31, UR4, PT ;  /* 0x000000041f007c0c */ /* 0x000fe4000bf26270 */
[----:B------:R-:W-:-:S04]  /*cea0*/  LOP3.LUT R30, R30, 0x38, RZ, 0xc0, !PT ;  /* 0x000000381e1e7812 */ /* 0x000fc800078ec0ff */
[C---:B------:R-:W-:Y:S02]  /*ceb0*/  ISETP.GE.AND P2, PT, R30.reuse, UR4, PT ;  /* 0x000000041e007c0c */ /* 0x040fe4000bf46270 */
[----:B------:R-:W-:-:S03]  /*cec0*/  LOP3.LUT R30, R30, 0x140, RZ, 0xfc, !PT ;  /* 0x000001401e1e7812 */ /* 0x000fc600078efcff */
        /* <DEDUP_REMOVED lines=9> */
[----:B------:R-:W-:Y:S02]  /*cf60*/  LOP3.LUT R0, R31, 0x80, RZ, 0xfc, !PT ;  /* 0x000000801f007812 */ /* 0x000fe400078efcff */
[----:B------:R-:W-:Y:S02]  /*cf70*/  LOP3.LUT R21, R21, 0xc0, RZ, 0xfc, !PT ;  /* 0x000000c015157812 */ /* 0x000fe400078efcff */
[----:B------:R-:W-:Y:S02]  /*cf80*/  ISETP.GE.AND P5, PT, R0, UR4, PT ;  /* 0x0000000400007c0c */ /* 0x000fe4000bfa6270 */
[----:B------:R-:W-:-:S02]  /*cf90*/  ISETP.GE.AND P4, PT, R21, UR4, PT ;  /* 0x0000000415007c0c */ /* 0x000fc4000bf86270 */
[----:B------:R-:W1:Y:S01]  /*cfa0*/  S2R R21, SR_TID.X ;  /* 0x0000000000157919 */ /* 0x000e620000002100 */
[----:B------:R-:W-:Y:S02]  /*cfb0*/  LOP3.LUT R31, R31, 0x1c0, RZ, 0xfc, !PT ;  /* 0x000001c01f1f7812 */ /* 0x000fe400078efcff */
[----:B------:R-:W-:Y:S02]  /*cfc0*/  SEL R0, RZ, 0x40, P1 ;  /* 0x00000040ff007807 */ /* 0x000fe40000800000 */
[----:B------:R-:W-:Y:S01]  /*cfd0*/  ISETP.GE.AND P0, PT, R31, UR4, PT ;  /* 0x000000041f007c0c */ /* 0x000fe2000bf06270 */
[C---:B------:R-:W-:Y:S01]  /*cfe0*/  IMAD.SHL.U32 R31, R4.reuse, 0x8, RZ ;  /* 0x00000008041f7824 */ /* 0x040fe200078e00ff */
[----:B------:R-:W-:Y:S02]  /*cff0*/  LOP3.LUT R4, R4, 0x7f, RZ, 0xc0, !PT ;  /* 0x0000007f04047812 */ /* 0x000fe400078ec0ff */
[----:B------:R-:W-:Y:S02]  /*d000*/  @P5 LOP3.LUT R22, R22, 0x20, RZ, 0xfc, !PT ;  /* 0x0000002016165812 */ /* 0x000fe400078efcff */
[----:B------:R-:W-:-:S02]  /*d010*/  LOP3.LUT R31, R31, 0x38, RZ, 0xc0, !PT ;  /* 0x000000381f1f7812 */ /* 0x000fc400078ec0ff */
[----:B------:R-:W-:-:S04]  /*d020*/  LOP3.LUT R22, R22, 0xffffffef, RZ, 0xc0, !PT ;  /* 0xffffffef16167812 */ /* 0x000fc800078ec0ff */
[----:B------:R-:W-:-:S04]  /*d030*/  @P4 LOP3.LUT R22, R22, 0x10, RZ, 0xfc, !PT ;  /* 0x0000001016164812 */ /* 0x000fc800078efcff */
[----:B------:R-:W-:-:S04]  /*d040*/  LOP3.LUT R22, R22, 0xfffffffb, RZ, 0xc0, !PT ;  /* 0xfffffffb16167812 */ /* 0x000fc800078ec0ff */
[----:B------:R-:W-:Y:S01]  /*d050*/  LOP3.LUT R22, R22, 0xfffffff7, RZ, 0xc0, !PT ;  /* 0xfffffff716167812 */ /* 0x000fe200078ec0ff */
[----:B-1----:R-:W-:Y:S01]  /*d060*/  IMAD.SHL.U32 R9, R21, 0x10, RZ ;  /* 0x0000001015097824 */ /* 0x002fe200078e00ff */
[----:B--2---:R-:W-:Y:S02]  /*d070*/  LEA R27, R5, 0xffffffc0, 0x6 ;  /* 0xffffffc0051b7811 */ /* 0x004fe400078e30ff */
[----:B------:R-:W-:Y:S02]  /*d080*/  SHF.R.U32.HI R5, RZ, 0x3, R4 ;  /* 0x00000003ff057819 */ /* 0x000fe40000011604 */
[----:B------:R-:W-:Y:S02]  /*d090*/  LOP3.LUT R4, R31, 0x100, RZ, 0xfc, !PT ;  /* 0x000001001f047812 */ /* 0x000fe400078efcff */
[----:B------:R-:W-:Y:S02]  /*d0a0*/  LOP3.LUT R9, R5, 0x70, R9, 0xf8, !PT ;  /* 0x0000007005097812 */ /* 0x000fe400078ef809 */
[----:B------:R-:W-:-:S02]  /*d0b0*/  ISETP.GE.AND P3, PT, R4, UR4, PT ;  /* 0x0000000404007c0c */ /* 0x000fc4000bf66270 */
[----:B------:R-:W-:Y:S01]  /*d0c0*/  SEL R31, RZ, 0x80, P0 ;  /* 0x00000080ff1f7807 */ /* 0x000fe20000000000 */
[----:B------:R-:W-:-:S10]  /*d0d0*/  IMAD.IADD R6, R9, 0x1, R27 ;  /* 0x0000000109067824 */ /* 0x000fd400078e021b */
[----:B------:R-:W-:-:S04]  /*d0e0*/  @P3 LOP3.LUT R22, R22, 0x8, RZ, 0xfc, !PT ;  /* 0x0000000816163812 */ /* 0x000fc800078efcff */
[----:B------:R-:W-:Y:S01]  /*d0f0*/  @P2 LOP3.LUT R22, R22, 0x4, RZ, 0xfc, !PT ;  /* 0x0000000416162812 */ /* 0x000fe200078efcff */
[----:B0---4-:R-:W-:Y:S06]  /*d100*/  BRA.DIV UR5, `(.L_x_1051) ;  /* 0x0000004e051c7947 */ /* 0x011fec000b800000 */
.L_x_1124:
[----:B------:R-:W-:Y:S01]  /*d110*/  ISETP.NE.AND P1, PT, R20, 0x1, PT ;  /* 0x000000011400780c */ /* 0x000fe20003f25270 */
[----:B------:R-:W-:Y:S01]  /*d120*/  IMAD.MOV.U32 R37, RZ, RZ, RZ ;  /* 0x000000ffff257224 */ /* 0x000fe200078e00ff */
[C---:B------:R-:W-:Y:S01]  /*d130*/  ISETP.GE.AND P0, PT, R6.reuse, R33, PT ;  /* 0x000000210600720c */ /* 0x040fe20003f06270 */
[----:B------:R-:W-:Y:S01]  /*d140*/  IMAD.IADD R6, R6, 0x1, R32 ;  /* 0x0000000106067824 */ /* 0x000fe200078e0220 */
[----:B-----5:R-:W-:Y:S02]  /*d150*/  SHF.R.S32.HI R33, RZ, 0x1f, R29 ;  /* 0x0000001fff217819 */ /* 0x020fe4000001141d */
[----:B------:R-:W-:Y:S01]  /*d160*/  ISETP.GT.U32.OR P0, PT, R9, 0x3f, P0 ;  /* 0x0000003f0900780c */ /* 0x000fe20000704470 */
[----:B------:R-:W-:Y:S01]  /*d170*/  IMAD.MOV.U32 R7, RZ, RZ, R6 ;  /* 0x000000ffff077224 */ /* 0x000fe200078e0006 */
[C---:B------:R-:W-:Y:S02]  /*d180*/  LOP3.LUT P6, RZ, R22.reuse, 0x400, RZ, 0xc0, !PT ;  /* 0x0000040016ff7812 */ /* 0x040fe400078cc0ff */
[----:B------:R-:W-:-:S03]  /*d190*/  LOP3.LUT R22, R22, 0xffffdfff, RZ, 0xc0, !PT ;  /* 0xffffdfff16167812 */ /* 0x000fc600078ec0ff */
[----:B------:R-:W0:Y:S01]  /*d1a0*/  @P1 LDC R3, c[0x0][0x434] ;  /* 0x00010d00ff031b82 */ /* 0x000e220000000800 */
[----:B------:R-:W-:-:S07]  /*d1b0*/  @P1 LOP3.LUT R22, R22, 0x2000, RZ, 0xfc, !PT ;  /* 0x0000200016161812 */ /* 0x000fce00078efcff */
        /* <DEDUP_REMOVED lines=30> */
[----:B------:R-:W-:Y:S01]  /*d3a0*/  IMAD.U32 R2, RZ, RZ, UR36 ;  /* 0x00000024ff027e24 */ /* 0x000fe2000f8e00ff */
[----:B------:R-:W-:Y:S01]  /*d3b0*/  LOP3.LUT R31, R10, R31, RZ, 0xfc, !PT ;  /* 0x0000001f0a1f7212 */ /* 0x000fe200078efcff */
[----:B------:R-:W-:Y:S01]  /*d3c0*/  IMAD R0, R20, R0, R6 ;  /* 0x0000000014007224 */ /* 0x000fe200078e0206 */
[----:B------:R0:W-:Y:S02]  /*d3d0*/  STL [R1+0x24], R10 ;  /* 0x0000240a01007387 */ /* 0x0001e40000100800 */
[----:B------:R-:W-:Y:S02]  /*d3e0*/  ISETP.NE.AND P0, PT, R2, 0x3, PT ;  /* 0x000000030200780c */ /* 0x000fe40003f05270 */
[----:B------:R0:W-:Y:S11]  /*d3f0*/  STL [R1], R0 ;  /* 0x0000000001007387 */ /* 0x0001f60000100800 */
[----:B------:R-:W-:-:S04]  /*d400*/  @P0 LOP3.LUT R22, R22, 0x1000, RZ, 0xfc, !PT ;  /* 0x0000100016160812 */ /* 0x000fc800078efcff */
[----:B------:R-:W-:-:S04]  /*d410*/  LOP3.LUT R22, R22, 0xfffffffe, RZ, 0xc0, !PT ;  /* 0xfffffffe16167812 */ /* 0x000fc800078ec0ff */
[----:B------:R-:W-:Y:S01]  /*d420*/  @P1 LOP3.LUT R22, R22, 0x1, RZ, 0xfc, !PT ;  /* 0x0000000116161812 */ /* 0x000fe200078efcff */
[----:B0-----:R-:W-:Y:S06]  /*d430*/  @!P0 BRA `(.L_x_1052) ;  /* 0x0000000000048947 */ /* 0x001fec0003800000 */
[----:B------:R-:W-:Y:S01]  /*d440*/  BPT.TRAP 0x1 ;  /* 0x000000040000795c */ /* 0x000fe20000300000 */
.L_x_1052:
[----:B------:R-:W-:Y:S01]  /*d450*/  IMAD R30, R24, 0x8, R23 ;  /* 0x00000008181e7824 */ /* 0x000fe200078e0217 */
[----:B------:R-:W-:Y:S01]  /*d460*/  SHF.L.U32 R0, R26, 0x1f, RZ ;  /* 0x0000001f1a007819 */ /* 0x000fe200000006ff */
[----:B------:R-:W-:Y:S03]  /*d470*/  BSSY B0, `(.L_x_1053) ;  /* 0x0000003000007945 */ /* 0x000fe60003800000 */
[----:B------:R-:W0:Y:S02]  /*d480*/  SYNCS.PHASECHK.TRANS64.TRYWAIT P0, [R30+URZ+0x38840], R0 ;  /* 0x038840001e0075a7 */ /* 0x000e24000800017f */
[----:B0-----:R-:W-:Y:S05]  /*d490*/  @!P0 BRA `(.L_x_1054) ;  /* 0x0000004800688947 */ /* 0x001fea0003800000 */
.L_x_1125:
[----:B------:R-:W-:Y:S05]  /*d4a0*/  BSYNC B0 ;  /* 0x0000000000007941 */ /* 0x000fea0003800000 */
.L_x_1053:
[----:B------:R-:W0:Y:S01]  /*d4b0*/  LDL R2, [R1] ;  /* 0x0000000001027983 */ /* 0x000e220000100800 */
[----:B------:R-:W-:-:S03]  /*d4c0*/  ULDC.64 UR4, c[0x0][0x300] ;  /* 0x0000c00000047ab9 */ /* 0x000fc60000000a00 */
[----:B------:R-:W2:Y:S01]  /*d4d0*/  LDL R7, [R1+0x4] ;  /* 0x0000040001077983 */ /* 0x000ea20000100800 */
[----:B-----5:R-:W-:Y:S02]  /*d4e0*/  SHF.R.S32.HI R4, RZ, 0x1f, R37 ;  /* 0x0000001fff047819 */ /* 0x020fe40000011425 */
        /* <DEDUP_REMOVED lines=19> */
[----:B0-----:R-:W-:Y:S02]  /*d620*/  LOP3.LUT R5, R4, 0x7f, RZ, 0xc0, !PT ;  /* 0x0000007f04057812 */ /* 0x001fe400078ec0ff */
[----:B------:R-:W-:Y:S01]  /*d630*/  IMAD.IADD R4, R3, 0x1, R0 ;  /* 0x0000000103047824 */ /* 0x000fe200078e0200 */
[C---:B------:R-:W-:Y:S01]  /*d640*/  LEA R0, P0, R2.reuse, UR4, 0x1 ;  /* 0x0000000402007c11 */ /* 0x040fe2000f8008ff */
[----:B------:R-:W-:Y:S01]  /*d650*/  ULDC UR4, c[0x0][0x2f4] ;  /* 0x0000bd0000047ab9 */ /* 0x000fe20000000800 */
[----:B------:R-:W-:Y:S02]  /*d660*/  SHF.R.U32.HI R6, RZ, 0x3, R5 ;  /* 0x00000003ff067819 */ /* 0x000fe40000011605 */
[----:B------:R-:W0:Y:S01]  /*d670*/  S2R R5, SR_TID.X ;  /* 0x0000000000057919 */ /* 0x000e220000002100 */
[----:B------:R-:W-:Y:S01]  /*d680*/  LEA.HI.X R4, R2, UR5, R4, 0x1, P0 ;  /* 0x0000000502047c11 */ /* 0x000fe200080f0c04 */
[----:B------:R-:W-:Y:S01]  /*d690*/  UMOV UR5, 0xffffffff ;  /* 0xffffffff00057882 */ /* 0x000fe20000000000 */
[----:B--2---:R-:W-:-:S04]  /*d6a0*/  IADD3 R27, -R6, R7, -R27 ;  /* 0x00000007061b7210 */ /* 0x004fc80007ffe91b */
        /* <DEDUP_REMOVED lines=39> */
.L_x_1135:
        /* <DEDUP_REMOVED lines=10> */
.L_x_1056:
        /* <DEDUP_REMOVED lines=11> */
.L_x_1057:
[----:B------:R1:W5:Y:S01]  /*da70*/  LDL.LU R0, [R1+0xc] ;  /* 0x00000c0001007983 */ /* 0x0003620000300800 */
[----:B------:R-:W-:Y:S01]  /*da80*/  LOP3.LUT P0, RZ, R22, 0x40, RZ, 0xc0, !PT ;  /* 0x0000004016ff7812 */ /* 0x000fe2000780c0ff */
[----:B------:R1:W-:-:S12]  /*da90*/  SYNCS.ARRIVE.TRANS64.A1T0 RZ, [R30+URZ+0x38830], RZ ;  /* 0x038830ff1eff79a7 */ /* 0x0003d8000810003f */
[----:B------:R-:W-:Y:S05]  /*daa0*/  WARPSYNC.ALL ;  /* 0x0000000000007948 */ /* 0x000fea0003800000 */
[----:B0-----:R-:W-:Y:S01]  /*dab0*/  SEL R2, R35, RZ, !P0 ;  /* 0x000000ff23027207 */ /* 0x001fe20004000000 */
[----:B------:R-:W-:Y:S04]  /*dac0*/  BSSY B6, `(.L_x_1058) ;  /* 0x000001a000067945 */ /* 0x000fe80003800000 */
[----:B------:R0:W-:Y:S01]  /*dad0*/  STL [R1+0x8], R2 ;  /* 0x0000080201007387 */ /* 0x0001e20000100800 */
[----:B------:R-:W-:Y:S01]  /*dae0*/  BAR.SYNC.DEFER_BLOCKING 0x8, 0x100 ;  /* 0x0204000000007b1d */ /* 0x000fe20000010000 */
[----:B-----5:R-:W-:Y:S01]  /*daf0*/  SEL R35, R0, RZ, !P0 ;  /* 0x000000ff00237207 */ /* 0x020fe20004000000 */
[----:B------:R-:W-:-:S04]  /*db00*/  VIADD R0, R23, 0x20400 ;  /* 0x0002040017007836 */ /* 0x000fc80000000000 */
[----:B------:R0:W-:Y:S01]  /*db10*/  STL [R1+0x14], R35 ;  /* 0x0000142301007387 */ /* 0x0001e20000100800 */
[----:B------:R-:W-:Y:S02]  /*db20*/  LOP3.LUT P0, RZ, R0, 0x3ff, RZ, 0xc0, !PT ;  /* 0x000003ff00ff7812 */ /* 0x000fe4000780c0ff */
[----:B------:R-:W-:-:S05]  /*db30*/  SHF.R.S32.HI R0, RZ, 0x1f, R36 ;  /* 0x0000001fff007819 */ /* 0x000fca0000011424 */
[----:B------:R0:W-:Y:S06]  /*db40*/  STL [R1+0xc], R0 ;  /* 0x00000c0001007387 */ /* 0x0001ec0000100800 */
[----:B------:R-:W-:Y:S05]  /*db50*/  @!P0 BRA `(.L_x_1059) ;  /* 0x0000000000408947 */ /* 0x000fea0003800000 */
        /* <DEDUP_REMOVED lines=16> */
.L_x_1059:
[----:B------:R-:W-:Y:S05]  /*dc60*/  BSYNC B6 ;  /* 0x0000000000067941 */ /* 0x000fea0003800000 */
.L_x_1058:
[----:B------:R-:W2:Y:S01]  /*dc70*/  LDL R4, [R1+0xc] ;  /* 0x00000c0001047983 */ /* 0x000ea20000100800 */
[----:B------:R-:W3:Y:S01]  /*dc80*/  LDC R10, c[0x0][0x448] ;  /* 0x00011200ff0a7b82 */ /* 0x000ee20000000800 */
[----:B0-----:R-:W0:Y:S01]  /*dc90*/  S2R R2, SR_TID.X ;  /* 0x0000000000027919 */ /* 0x001e220000002100 */
[----:B------:R-:W-:Y:S01]  /*dca0*/  IMAD.MOV.U32 R21, RZ, RZ, R35 ;  /* 0x000000ffff157224 */ /* 0x000fe200078e0023 */
[----:B------:R-:W-:Y:S01]  /*dcb0*/  ULDC.64 UR4, c[0x0][0x298] ;  /* 0x0000a60000047ab9 */ /* 0x000fe20000000a00 */
[----:B------:R-:W4:Y:S04]  /*dcc0*/  LDL R20, [R1+0x8] ;  /* 0x0000080001147983 */ /* 0x000f280000100800 */
[----:B------:R0:W5:Y:S01]  /*dcd0*/  LDL R9, [R1+0x10] ;  /* 0x0000100001097983 */ /* 0x0001620000100800 */
[----:B------:R-:W1:Y:S01]  /*dce0*/  S2R R35, SR_TID.X ;  /* 0x0000000000237919 */ /* 0x000e620000002100 */
[----:B---3--:R-:W-:-:S02]  /*dcf0*/  ISETP.NE.AND P0, PT, R10, 0x1, PT ;  /* 0x000000010a00780c */ /* 0x008fc40003f05270 */
[----:B0-----:R-:W-:-:S11]  /*dd00*/  LOP3.LUT R2, R2, 0x7f, RZ, 0xc0, !PT ;  /* 0x0000007f02027812 */ /* 0x001fd600078ec0ff */
[----:B------:R-:W0:Y:S01]  /*dd10*/  @P0 LDC R3, c[0x0][0x44c] ;  /* 0x00011300ff030b82 */ /* 0x000e220000000800 */
[----:B------:R-:W-:Y:S01]  /*dd20*/  SHF.R.U32.HI R2, RZ, 0x3, R2 ;  /* 0x00000003ff027819 */ /* 0x000fe20000011602 */
[----:B-1----:R-:W-:-:S05]  /*dd30*/  IMAD.SHL.U32 R35, R35, 0x10, RZ ;  /* 0x0000001023237824 */ /* 0x002fca00078e00ff */
[----:B------:R-:W-:Y:S02]  /*dd40*/  LOP3.LUT R35, R2, 0x70, R35, 0xf8, !PT ;  /* 0x0000007002237812 */ /* 0x000fe400078ef823 */
[----:B------:R-:W1:Y:S03]  /*dd50*/  @P0 LDC R2, c[0x0][0x450] ;  /* 0x00011400ff020b82 */ /* 0x000e660000000800 */
[----:B------:R-:W-:-:S04]  /*dd60*/  IMAD R35, R17, 0x40, R35 ;  /* 0x0000004011237824 */ /* 0x000fc800078e0223 */
[----:B0-----:R-:W-:-:S04]  /*dd70*/  @P0 IMAD.HI.U32 R3, R35, R3, RZ ;  /* 0x0000000323030227 */ /* 0x001fc800078e00ff */
[----:B------:R-:W-:Y:S01]  /*dd80*/  IMAD.MOV.U32 R0, RZ, RZ, R35 ;  /* 0x000000ffff007224 */ /* 0x000fe200078e0023 */
[----:B-1----:R-:W-:Y:S01]  /*dd90*/  @P0 SHF.R.U32.HI R0, RZ, R2, R3 ;  /* 0x00000002ff000219 */ /* 0x002fe20000011603 */
[----:B------:R-:W-:Y:S01]  /*dda0*/  IMAD.WIDE.U32 R2, R36, UR4, RZ ;  /* 0x0000000424027c25 */ /* 0x000fe2000f8e00ff */
[----:B------:R-:W0:Y:S01]  /*ddb0*/  S2R R5, SR_TID.X ;  /* 0x0000000000057919 */ /* 0x000e220000002100 */
[----:B------:R-:W-:-:S04]  /*ddc0*/  LOP3.LUT R22, R22, 0xfffff7ff, RZ, 0xc0, !PT ;  /* 0xfffff7ff16167812 */ /* 0x000fc800078ec0ff */
[----:B------:R-:W-:Y:S01]  /*ddd0*/  @P0 LOP3.LUT R22, R22, 0x800, RZ, 0xfc, !PT ;  /* 0x0000080016160812 */ /* 0x000fe200078efcff */
[----:B0-----:R-:W-:-:S05]  /*dde0*/  IMAD.SHL.U32 R7, R5, 0x8, RZ ;  /* 0x0000000805077824 */ /* 0x001fca00078e00ff */
[----:B------:R-:W-:Y:S01]  /*ddf0*/  LOP3.LUT R7, R7, 0x38, RZ, 0xc0, !PT ;  /* 0x0000003807077812 */ /* 0x000fe200078ec0ff */
[----:B--2---:R-:W-:-:S04]  /*de00*/  IMAD R4, R4, UR4, RZ ;  /* 0x0000000404047c24 */ /* 0x004fc8000f8e02ff */
        /* <DEDUP_REMOVED lines=9> */
[----:B----4-:R-:W-:-:S04]  /*dea0*/  IMAD.WIDE.U32 R2, R20, UR4, R2 ;  /* 0x0000000414027c25 */ /* 0x010fc8000f8e0002 */
[----:B------:R-:W-:Y:S01]  /*deb0*/  IMAD R4, R20, UR5, R4 ;  /* 0x0000000514047c24 */ /* 0x000fe2000f8e0204 */
[----:B------:R-:W-:-:S03]  /*dec0*/  ULDC.64 UR4, c[0x0][0x2d0] ;  /* 0x0000b40000047ab9 */ /* 0x000fc60000000a00 */
[----:B------:R-:W-:Y:S01]  /*ded0*/  IMAD.IADD R3, R3, 0x1, R4 ;  /* 0x0000000103037824 */ /* 0x000fe200078e0204 */
[----:B------:R-:W-:-:S05]  /*dee0*/  SHF.R.S32.HI R4, RZ, 0x1f, R0 ;  /* 0x0000001fff047819 */ /* 0x000fca0000011400 */
[----:B------:R-:W-:Y:S02]  /*def0*/  IMAD R4, R4, UR4, RZ ;  /* 0x0000000404047c24 */ /* 0x000fe4000f8e02ff */
[----:B------:R-:W-:-:S04]  /*df00*/  IMAD.WIDE.U32 R2, R0, UR4, R2 ;  /* 0x0000000400027c25 */ /* 0x000fc8000f8e0002 */
[----:B------:R-:W-:Y:S01]  /*df10*/  IMAD R4, R0, UR5, R4 ;  /* 0x0000000500047c24 */ /* 0x000fe2000f8e0204 */
[----:B------:R-:W-:Y:S01]  /*df20*/  ULDC.64 UR4, c[0x0][0x2c8] ;  /* 0x0000b20000047ab9 */ /* 0x000fe20000000a00 */
[----:B------:R-:W-:-:S04]  /*df30*/  IMAD.MOV R0, RZ, RZ, -R0 ;  /* 0x000000ffff007224 */ /* 0x000fc800078e0a00 */
[----:B------:R-:W-:Y:S02]  /*df40*/  IMAD R0, R10, R0, R35 ;  /* 0x000000000a007224 */ /* 0x000fe400078e0223 */
[----:B------:R-:W-:-:S03]  /*df50*/  IMAD.IADD R3, R3, 0x1, R4 ;  /* 0x0000000103037824 */ /* 0x000fc600078e0204 */
[----:B------:R-:W-:Y:S01]  /*df60*/  SHF.R.S32.HI R4, RZ, 0x1f, R0 ;  /* 0x0000001fff047819 */ /* 0x000fe20000011400 */
[----:B------:R-:W-:-:S04]  /*df70*/  IMAD.WIDE.U32 R2, R0, UR4, R2 ;  /* 0x0000000400027c25 */ /* 0x000fc8000f8e0002 */
[----:B------:R-:W-:-:S04]  /*df80*/  IMAD R4, R4, UR4, RZ ;  /* 0x0000000404047c24 */ /* 0x000fc8000f8e02ff */
[----:B------:R-:W-:Y:S01]  /*df90*/  IMAD R4, R0, UR5, R4 ;  /* 0x0000000500047c24 */ /* 0x000fe2000f8e0204 */
[----:B------:R-:W-:Y:S02]  /*dfa0*/  ULDC.64 UR4, c[0x0][0x280] ;  /* 0x0000a00000047ab9 */ /* 0x000fe40000000a00 */
[----:B------:R-:W-:Y:S01]  /*dfb0*/  LEA R0, P0, R2, UR4, 0x1 ;  /* 0x0000000402007c11 */ /* 0x000fe2000f8008ff */
[----:B------:R-:W-:Y:S01]  /*dfc0*/  IMAD.IADD R3, R3, 0x1, R4 ;  /* 0x0000000103037824 */ /* 0x000fe200078e0204 */
[----:B------:R-:W-:Y:S01]  /*dfd0*/  ULDC UR4, c[0x0][0x2b8] ;  /* 0x0000ae0000047ab9 */ /* 0x000fe20000000800 */
[----:B------:R-:W-:-:S03]  /*dfe0*/  LOP3.LUT R20, R5, 0x7f, RZ, 0xc0, !PT ;  /* 0x0000007f05147812 */ /* 0x000fc600078ec0ff */
[----:B------:R-:W-:Y:S01]  /*dff0*/  LEA.HI.X R2, R2, UR5, R3, 0x1, P0 ;  /* 0x0000000502027c11 */ /* 0x000fe200080f0c03 */
[----:B------:R-:W-:Y:S01]  /*e000*/  UMOV UR5, 0xffffffff ;  /* 0xffffffff00057882 */ /* 0x000fe20000000000 */
[----:B------:R-:W-:Y:S02]  /*e010*/  ISETP.GE.AND P0, PT, R7, UR4, PT ;  /* 0x0000000407007c0c */ /* 0x000fe4000bf06270 */
[----:B------:R-:W-:Y:S01]  /*e020*/  SHF.R.U32.HI R8, RZ, 0x3, R20 ;  /* 0x00000003ff087819 */ /* 0x000fe20000011614 */
[----:B------:R-:W-:Y:S10]  /*e030*/  BRA.DIV UR5, `(.L_x_1060) ;  /* 0x0000004205e47947 */ /* 0x000ff4000b800000 */
[----:B------:R-:W0:Y:S01]  /*e040*/  SHFL.IDX PT, R5, R0, RZ, 0x181f ;  /* 0x00181fff00057589 */ /* 0x000e2200000e0000 */
[----:B-----5:R-:W-:Y:S01]  /*e050*/  IMAD R3, R9, R10, RZ ;  /* 0x0000000a09037224 */ /* 0x020fe200078e02ff */
[----:B------:R-:W-:Y:S01]  /*e060*/  LOP3.LUT R22, R22, 0xfffffeff, RZ, 0xc0, !PT ;  /* 0xfffffeff16167812 */ /* 0x000fe200078ec0ff */
[----:B------:R-:W-:Y:S01]  /*e070*/  IMAD R17, R17, 0x40, R8 ;  /* 0x0000004011117824 */ /* 0x000fe200078e0208 */
[----:B------:R-:W1:Y:S04]  /*e080*/  SHFL.IDX PT, R4, R2, RZ, 0x181f ;  /* 0x00181fff02047589 */ /* 0x000e6800000e0000 */
[----:B------:R-:W-:-:S13]  /*e090*/  ISETP.GE.AND P2, PT, R17, R3, PT ;  /* 0x000000031100720c */ /* 0x000fda0003f46270 */
[----:B------:R-:W-:Y:S02]  /*e0a0*/  @P2 LOP3.LUT R22, R22, 0x100, RZ, 0xfc, !PT ;  /* 0x0000010016162812 */ /* 0x000fe400078efcff */
[----:B0-----:R-:W-:Y:S02]  /*e0b0*/  @!P2 LEA R5, P1, R7, R5, 0x1 ;  /* 0x000000050705a211 */ /* 0x001fe400078208ff */
[----:B------:R-:W-:-:S03]  /*e0c0*/  LOP3.LUT R22, R22, 0xffffff7f, RZ, 0xc0, !PT ;  /* 0xffffff7f16167812 */ /* 0x000fc600078ec0ff */
        /* <DEDUP_REMOVED lines=10> */
[----:B------:R-:W-:-:S04]  /*e170*/  @P2 LOP3.LUT R22, R22, 0x80, RZ, 0xfc, !PT ;  /* 0x0000008016162812 */ /* 0x000fc800078efcff */
[----:B------:R-:W-:Y:S02]  /*e180*/  LOP3.LUT R22, R22, 0xffffffbf, RZ, 0xc0, !PT ;  /* 0xffffffbf16167812 */ /* 0x000fe400078ec0ff */
        /* <DEDUP_REMOVED lines=11> */
[----:B------:R-:W-:-:S02]  /*e240*/  @P2 LOP3.LUT R22, R22, 0x40, RZ, 0xfc, !PT ;  /* 0x0000004016162812 */ /* 0x000fc400078efcff */
[----:B0-----:R-:W-:-:S05]  /*e250*/  @!P2 LEA R5, P1, R7, R5, 0x1 ;  /* 0x000000050705a211 */ /* 0x001fca00078208ff */
[----:B-1----:R-:W-:-:S05]  /*e260*/  @!P2 IMAD.X R4, RZ, RZ, R4, P1 ;  /* 0x000000ffff04a224 */ /* 0x002fca00008e0604 */
[----:B------:R-:W-:-:S04]  /*e270*/  @!P2 LOP3.LUT R5, R5, R4, RZ, 0x3c, !PT ;  /* 0x000000040505a212 */ /* 0x000fc800078e3cff */
[----:B------:R-:W-:-:S04]  /*e280*/  @!P2 LOP3.LUT R4, R5, R4, RZ, 0x3c, !PT ;  /* 0x000000040504a212 */ /* 0x000fc800078e3cff */
[----:B------:R-:W-:-:S05]  /*e290*/  @!P2 LOP3.LUT R5, R5, R4, RZ, 0x3c, !PT ;  /* 0x000000040505a212 */ /* 0x000fca00078e3cff */
[----:B------:R0:W-:Y:S04]  /*e2a0*/  @!P2 LDGSTS.E.BYPASS.LTC128B.128 [R25+0x21400], desc[UR44][R4.64], !P0 ;  /* 0x214000000419afae */ /* 0x0001e8000c101d6c */
[----:B0-----:R0:W1:Y:S02]  /*e2b0*/  SHFL.IDX PT, R4, R2, 0x3, 0x181f ;  /* 0x00781f0002047f89 */ /* 0x00106400000e0000 */
.L_x_1144:
[----:B------:R-:W-:Y:S01]  /*e2c0*/  VIADD R17, R17, 0x30 ;  /* 0x0000003011117836 */ /* 0x000fe20000000000 */
[----:B------:R-:W-:-:S04]  /*e2d0*/  LOP3.LUT R22, R22, 0xfffeffff, RZ, 0xc0, !PT ;  /* 0xfffeffff16167812 */ /* 0x000fc800078ec0ff */
[----:B------:R-:W-:-:S13]  /*e2e0*/  ISETP.GE.AND P2, PT, R17, R3, PT ;  /* 0x000000031100720c */ /* 0x000fda0003f46270 */
[----:B0-----:R-:W-:Y:S02]  /*e2f0*/  @!P2 LEA R2, P1, R7, R0, 0x1 ;  /* 0x000000000702a211 */ /* 0x001fe400078208ff */
[----:B------:R-:W-:-:S03]  /*e300*/  @P2 LOP3.LUT R22, R22, 0x10000, RZ, 0xfc, !PT ;  /* 0x0001000016162812 */ /* 0x000fc600078efcff */
[----:B-1----:R-:W-:-:S05]  /*e310*/  @!P2 IMAD.X R3, RZ, RZ, R4, P1 ;  /* 0x000000ffff03a224 */ /* 0x002fca00008e0604 */
[----:B------:R-:W-:Y:S01]  /*e320*/  @!PT LDS RZ, [RZ] ;  /* 0x00000000fffff984 */ /* 0x000fe20000000800 */
[----:B------:R-:W-:Y:S01]  /*e330*/  @!PT LDS RZ, [RZ] ;  /* 0x00000000fffff984 */ /* 0x000fe20000000800 */
[----:B------:R-:W-:Y:S01]  /*e340*/  @!PT LDS RZ, [RZ] ;  /* 0x00000000fffff984 */ /* 0x000fe20000000800 */
[----:B------:R0:W-:Y:S01]  /*e350*/  @!P2 LDGSTS.E.BYPASS.LTC128B.128 [R25+0x21c00], desc[UR44][R2.64], !P0 ;  /* 0x21c000000219afae */ /* 0x0001e2000c101d6c */
[----:B------:R-:W-:Y:S01]  /*e360*/  PLOP3.LUT P0, PT, PT, PT, PT, 0x80, 0x0 ;  /* 0x000000000000781c */ /* 0x000fe20003f0f070 */
[----:B------:R-:W-:-:S12]  /*e370*/  NOP ;  /* 0x0000000000007918 */ /* 0x000fd80000000000 */
.L_x_1061:
[----:B------:R-:W-:Y:S02]  /*e380*/  PLOP3.LUT P1, PT, P1, P0, PT, 0xa2, 0x0 ;  /* 0x000000000000781c */ /* 0x000fe40000f21472 */
[----:B------:R-:W-:-:S08]  /*e390*/  @P0 R2UR P1, UR4, R23 ;  /* 0x00000000170402ca */ /* 0x000fd00000020000 */
[----:B------:R-:W-:-:S05]  /*e3a0*/  @P0 PLOP3.LUT P0, PT, P1, PT, PT, 0x80, 0x0 ;  /* 0x000000000000081c */ /* 0x000fca0000f0f070 */
[----:B------:R-:W-:Y:S01]  /*e3b0*/  @!P1 SYNCS.ARRIVE.TRANS64.RED.A0T1 RZ, [UR4+0x38800], RZ ;  /* 0x038800ffffff99a7 */ /* 0x000fe20008200404 */
[----:B------:R-:W-:Y:S07]  /*e3c0*/  @!P1 ARRIVES.LDGSTSBAR.64.TRANSCNT [UR4+0x38800] ;  /* 0x03880000ff0099b0 */ /* 0x000fee0008000a84 */
[----:B------:R-:W-:Y:S05]  /*e3d0*/  @P0 BRA.U.ANY `(.L_x_1061) ;  /* 0xfffffffd00e80947 */ /* 0x000fea000393ffff */
[----:B------:R-:W-:Y:S01]  /*e3e0*/  NOP ;  /* 0x0000000000007918 */ /* 0x000fe20000000000 */
[----:B------:R-:W-:Y:S01]  /*e3f0*/  VIADD R0, R23, 0x26400 ;  /* 0x0002640017007836 */ /* 0x000fe20000000000 */
[----:B------:R1:W-:Y:S01]  /*e400*/  SYNCS.ARRIVE.TRANS64.A1T0 RZ, [R23+URZ+0x38800], RZ ;  /* 0x038800ff17ff79a7 */ /* 0x0003e2000810003f */
[----:B------:R-:W-:Y:S03]  /*e410*/  BSSY B6, `(.L_x_1062) ;  /* 0x0000013000067945 */ /* 0x000fe60003800000 */
[----:B------:R-:W-:-:S13]  /*e420*/  LOP3.LUT P0, RZ, R0, 0x3ff, RZ, 0xc0, !PT ;  /* 0x000003ff00ff7812 */ /* 0x000fda000780c0ff */
[----:B-1----:R-:W-:Y:S05]  /*e430*/  @!P0 BRA `(.L_x_1063) ;  /* 0x0000000000408947 */ /* 0x002fea0003800000 */
        /* <DEDUP_REMOVED lines=16> */
.L_x_1063:
[----:B------:R-:W-:Y:S05]  /*e540*/  BSYNC B6 ;  /* 0x0000000000067941 */ /* 0x000fea0003800000 */
.L_x_1062:
[----:B------:R-:W2:Y:S01]  /*e550*/  LDL.LU R21, [R1+0xc] ;  /* 0x00000c0001157983 */ /* 0x000ea20000300800 */
[----:B0-----:R-:W0:Y:S01]  /*e560*/  LDC R2, c[0x0][0x448] ;  /* 0x00011200ff027b82 */ /* 0x001e220000000800 */
[----:B------:R-:W-:Y:S02]  /*e570*/  ULDC.64 UR4, c[0x0][0x398] ;  /* 0x0000e60000047ab9 */ /* 0x000fe40000000a00 */
[----:B------:R-:W3:Y:S04]  /*e580*/  LDL.LU R20, [R1+0x14] ;  /* 0x0000140001147983 */ /* 0x000ee80000300800 */
[----:B------:R-:W4:Y:S01]  /*e590*/  LDL.LU R17, [R1+0x8] ;  /* 0x0000080001117983 */ /* 0x000f220000300800 */
[----:B0-----:R-:W-:-:S13]  /*e5a0*/  ISETP.NE.AND P6, PT, R2, 0x1, PT ;  /* 0x000000010200780c */ /* 0x001fda0003fc5270 */
[----:B------:R-:W0:Y:S08]  /*e5b0*/  @P6 LDC R3, c[0x0][0x44c] ;  /* 0x00011300ff036b82 */ /* 0x000e300000000800 */
[----:B------:R-:W1:Y:S01]  /*e5c0*/  @P6 LDC R2, c[0x0][0x450] ;  /* 0x00011400ff026b82 */ /* 0x000e620000000800 */
[----:B------:R-:W-:Y:S01]  /*e5d0*/  IMAD.MOV.U32 R0, RZ, RZ, R35 ;  /* 0x000000ffff007224 */ /* 0x000fe200078e0023 */
[----:B------:R-:W5:Y:S01]  /*e5e0*/  S2R R7, SR_TID.X ;  /* 0x0000000000077919 */ /* 0x000f620000002100 */
[----:B0-----:R-:W-:-:S05]  /*e5f0*/  @P6 IMAD.HI.U32 R3, R35, R3, RZ ;  /* 0x0000000323036227 */ /* 0x001fca00078e00ff */
[----:B-1----:R-:W-:Y:S01]  /*e600*/  @P6 SHF.R.U32.HI R0, RZ, R2, R3 ;  /* 0x00000002ff006219 */ /* 0x002fe20000011603 */
[----:B------:R-:W-:Y:S01]  /*e610*/  IMAD.WIDE.U32 R2, R36, UR4, RZ ;  /* 0x0000000424027c25 */ /* 0x000fe2000f8e00ff */
[----:B------:R-:W0:Y:S02]  /*e620*/  S2R R10, SR_TID.X ;  /* 0x00000000000a7919 */ /* 0x000e240000002100 */
[----:B------:R-:W-:Y:S01]  /*e630*/  SHF.R.S32.HI R5, RZ, 0x1f, R0 ;  /* 0x0000001fff057819 */ /* 0x000fe20000011400 */
[----:B------:R-:W1:Y:S01]  /*e640*/  S2R R9, SR_TID.X ;  /* 0x0000000000097919 */ /* 0x000e620000002100 */
[----:B------:R-:W-:Y:S01]  /*e650*/  LOP3.LUT R22, R22, 0xfffff7ff, RZ, 0xc0, !PT ;  /* 0xfffff7ff16167812 */ /* 0x000fe200078ec0ff */
[----:B-1----:R-:W-:-:S05]  /*e660*/  IMAD.SHL.U32 R8, R9, 0x8, RZ ;  /* 0x0000000809087824 */ /* 0x002fca00078e00ff */
        /* <DEDUP_REMOVED lines=10> */
[----:B---3--:R-:W-:Y:S02]  /*e710*/  IMAD R4, R20, UR4, RZ ;  /* 0x0000000414047c24 */ /* 0x008fe4000f8e02ff */
[----:B----4-:R-:W-:Y:S01]  /*e720*/  IMAD.WIDE.U32 R2, R17, UR4, R2 ;  /* 0x0000000411027c25 */ /* 0x010fe2000f8e0002 */
        /* <DEDUP_REMOVED lines=10> */
[----:B------:R-:W-:Y:S01]  /*e7d0*/  ULDC.64 UR4, c[0x0][0x3c8] ;  /* 0x0000f20000047ab9 */ /* 0x000fe20000000a00 */
[----:B-----5:R-:W-:Y:S02]  /*e7e0*/  IMAD.SHL.U32 R20, R7, 0x8, RZ ;  /* 0x0000000807147824 */ /* 0x020fe400078e00ff */
[----:B------:R-:W-:Y:S02]  /*e7f0*/  IMAD.IADD R3, R3, 0x1, R5 ;  /* 0x0000000103037824 */ /* 0x000fe400078e0205 */
[----:B------:R-:W-:Y:S01]  /*e800*/  IMAD R0, R0, UR4, RZ ;  /* 0x0000000400007c24 */ /* 0x000fe2000f8e02ff */
[----:B------:R-:W-:Y:S01]  /*e810*/  LOP3.LUT R20, R20, 0x38, RZ, 0xc0, !PT ;  /* 0x0000003814147812 */ /* 0x000fe200078ec0ff */
[----:B------:R-:W-:-:S04]  /*e820*/  IMAD.WIDE.U32 R2, R4, UR4, R2 ;  /* 0x0000000404027c25 */ /* 0x000fc8000f8e0002 */
[----:B------:R-:W-:Y:S01]  /*e830*/  IMAD R0, R4, UR5, R0 ;  /* 0x0000000504007c24 */ /* 0x000fe2000f8e0200 */
[----:B------:R-:W-:Y:S01]  /*e840*/  ULDC.64 UR4, c[0x0][0x390] ;  /* 0x0000e40000047ab9 */ /* 0x000fe20000000a00 */
[----:B------:R-:W-:Y:S01]  /*e850*/  IMAD.SHL.U32 R17, R7, 0x8, RZ ;  /* 0x0000000807117824 */ /* 0x000fe200078e00ff */
[----:B------:R-:W-:Y:S01]  /*e860*/  LOP3.LUT R7, R20, 0x80, RZ, 0xfc, !PT ;  /* 0x0000008014077812 */ /* 0x000fe200078efcff */
[----:B------:R-:W-:Y:S01]  /*e870*/  IMAD.IADD R6, R3, 0x1, R0 ;  /* 0x0000000103067824 */ /* 0x000fe200078e0200 */
[----:B------:R-:W-:Y:S01]  /*e880*/  LEA R0, P0, R2, UR4, 0x1 ;  /* 0x0000000402007c11 */ /* 0x000fe2000f8008ff */
[----:B------:R-:W-:Y:S01]  /*e890*/  ULDC UR4, c[0x0][0x3b8] ;  /* 0x0000ee0000047ab9 */ /* 0x000fe20000000800 */
[----:B------:R-:W-:Y:S02]  /*e8a0*/  LOP3.LUT R17, R17, 0x38, RZ, 0xc0, !PT ;  /* 0x0000003811117812 */ /* 0x000fe400078ec0ff */
[----:B------:R-:W-:Y:S02]  /*e8b0*/  ISETP.GE.AND P4, PT, R7, UR4, PT ;  /* 0x0000000407007c0c */ /* 0x000fe4000bf86270 */
[----:B------:R-:W-:Y:S01]  /*e8c0*/  LOP3.LUT R7, R17, 0x40, RZ, 0xfc, !PT ;  /* 0x0000004011077812 */ /* 0x000fe200078efcff */
[----:B0-----:R-:W-:-:S05]  /*e8d0*/  IMAD.SHL.U32 R17, R10, 0x8, RZ ;  /* 0x000000080a117824 */ /* 0x001fca00078e00ff */
[----:B------:R-:W-:Y:S02]  /*e8e0*/  LOP3.LUT R17, R17, 0x38, RZ, 0xc0, !PT ;  /* 0x0000003811117812 */ /* 0x000fe400078ec0ff */
[----:B------:R-:W-:Y:S02]  /*e8f0*/  ISETP.GE.AND P5, PT, R7, UR4, PT ;  /* 0x0000000407007c0c */ /* 0x000fe4000bfa6270 */
[----:B------:R-:W-:Y:S01]  /*e900*/  LOP3.LUT R7, R17, 0x100, RZ, 0xfc, !PT ;  /* 0x0000010011077812 */ /* 0x000fe200078efcff */
[----:B------:R-:W-:Y:S01]  /*e910*/  IMAD.SHL.U32 R17, R10, 0x8, RZ ;  /* 0x000000080a117824 */ /* 0x000fe200078e00ff */
[----:B------:R-:W-:-:S04]  /*e920*/  ISETP.GE.AND P1, PT, R8, UR4, PT ;  /* 0x0000000408007c0c */ /* 0x000fc8000bf26270 */
[----:B------:R-:W-:Y:S01]  /*e930*/  LOP3.LUT R17, R17, 0x38, RZ, 0xc0, !PT ;  /* 0x0000003811117812 */ /* 0x000fe200078ec0ff */
[----:B------:R-:W-:Y:S01]  /*e940*/  IMAD.SHL.U32 R20, R9, 0x8, RZ ;  /* 0x0000000809147824 */ /* 0x000fe200078e00ff */
[----:B------:R-:W-:Y:S02]  /*e950*/  ISETP.GE.AND P2, PT, R7, UR4, PT ;  /* 0x0000000407007c0c */ /* 0x000fe4000bf46270 */
[----:B------:R-:W-:Y:S01]  /*e960*/  LOP3.LUT R7, R17, 0xc0, RZ, 0xfc, !PT ;  /* 0x000000c011077812 */ /* 0x000fe200078efcff */
[----:B------:R-:W-:Y:S01]  /*e970*/  IMAD.SHL.U32 R17, R9, 0x8, RZ ;  /* 0x0000000809117824 */ /* 0x000fe200078e00ff */
[----:B------:R-:W-:Y:S02]  /*e980*/  LOP3.LUT R20, R20, 0x38, RZ, 0xc0, !PT ;  /* 0x0000003814147812 */ /* 0x000fe400078ec0ff */
[----:B------:R-:W-:Y:S02]  /*e990*/  LEA.HI.X R6, R2, UR5, R6, 0x1, P0 ;  /* 0x0000000502067c11 */ /* 0x000fe400080f0c06 */
[----:B------:R-:W-:-:S02]  /*e9a0*/  LOP3.LUT R17, R17, 0x38, RZ, 0xc0, !PT ;  /* 0x0000003811117812 */ /* 0x000fc400078ec0ff */
[----:B------:R-:W-:Y:S02]  /*e9b0*/  SEL R2, RZ, 0x1, P1 ;  /* 0x00000001ff027807 */ /* 0x000fe40000800000 */
[----:B------:R-:W-:Y:S02]  /*e9c0*/  SEL R3, RZ, 0x4, P4 ;  /* 0x00000004ff037807 */ /* 0x000fe40002000000 */
[----:B------:R-:W-:Y:S02]  /*e9d0*/  SEL R4, RZ, 0x2, P5 ;  /* 0x00000002ff047807 */ /* 0x000fe40002800000 */
[----:B------:R-:W-:Y:S02]  /*e9e0*/  ISETP.GE.AND P3, PT, R7, UR4, PT ;  /* 0x0000000407007c0c */ /* 0x000fe4000bf66270 */
[----:B------:R-:W-:Y:S02]  /*e9f0*/  LOP3.LUT R7, R20, 0x180, RZ, 0xfc, !PT ;  /* 0x0000018014077812 */ /* 0x000fe400078efcff */
[----:B------:R-:W-:-:S02]  /*ea00*/  LOP3.LUT R9, R17, 0x140, RZ, 0xfc, !PT ;  /* 0x0000014011097812 */ /* 0x000fc400078efcff */
[----:B------:R-:W-:Y:S02]  /*ea10*/  IADD3 R2, R3, R4, R2 ;  /* 0x0000000403027210 */ /* 0x000fe40007ffe002 */
[----:B------:R-:W-:Y:S02]  /*ea20*/  SEL R3, RZ, 0x10, P2 ;  /* 0x00000010ff037807 */ /* 0x000fe40001000000 */
[----:B------:R-:W-:Y:S02]  /*ea30*/  SEL R4, RZ, 0x8, P3 ;  /* 0x00000008ff047807 */ /* 0x000fe40001800000 */
[----:B------:R-:W-:Y:S02]  /*ea40*/  @P1 LOP3.LUT R22, R22, 0x800, RZ, 0xfc, !PT ;  /* 0x0000080016161812 */ /* 0x000fe400078efcff */
[----:B------:R-:W-:Y:S02]  /*ea50*/  ISETP.GE.AND P0, PT, R7, UR4, PT ;  /* 0x0000000407007c0c */ /* 0x000fe4000bf06270 */
[----:B------:R-:W-:-:S02]  /*ea60*/  LOP3.LUT R7, R17, 0x1c0, RZ, 0xfc, !PT ;  /* 0x000001c011077812 */ /* 0x000fc400078efcff */
[----:B------:R-:W-:Y:S02]  /*ea70*/  ISETP.GE.AND P1, PT, R9, UR4, PT ;  /* 0x0000000409007c0c */ /* 0x000fe4000bf26270 */
[----:B------:R-:W-:Y:S02]  /*ea80*/  IADD3 R4, R3, R2, R4 ;  /* 0x0000000203047210 */ /* 0x000fe40007ffe004 */
[----:B------:R-:W-:Y:S02]  /*ea90*/  SEL R2, RZ, 0x40, P0 ;  /* 0x00000040ff027807 */ /* 0x000fe40000000000 */
[----:B------:R-:W-:Y:S02]  /*eaa0*/  SEL R3, RZ, 0x20, P1 ;  /* 0x00000020ff037807 */ /* 0x000fe40000800000 */
[----:B------:R-:W-:Y:S01]  /*eab0*/  ISETP.GE.AND P0, PT, R7, UR4, PT ;  /* 0x0000000407007c0c */ /* 0x000fe2000bf06270 */
[----:B------:R-:W-:Y:S01]  /*eac0*/  UMOV UR4, 0xffffffff ;  /* 0xffffffff00047882 */ /* 0x000fe20000000000 */
[----:B------:R-:W-:-:S02]  /*ead0*/  IADD3 R4, R2, R4, R3 ;  /* 0x0000000402047210 */ /* 0x000fc40007ffe003 */
[----:B------:R-:W-:-:S05]  /*eae0*/  SEL R5, RZ, 0x80, P0 ;  /* 0x00000080ff057807 */ /* 0x000fca0000000000 */
[----:B------:R-:W-:Y:S01]  /*eaf0*/  IMAD.IADD R5, R4, 0x1, R5 ;  /* 0x0000000104057824 */ /* 0x000fe200078e0205 */
[----:B------:R-:W-:Y:S06]  /*eb00*/  BRA.DIV UR4, `(.L_x_1064) ;  /* 0x0000003e048c7947 */ /* 0x000fec000b800000 */
[C---:B------:R-:W-:Y:S01]  /*eb10*/  LOP3.LUT P6, RZ, R22.reuse, 0x40, RZ, 0xc0, !PT ;  /* 0x0000004016ff7812 */ /* 0x040fe200078cc0ff */
[----:B------:R-:W0:Y:S01]  /*eb20*/  SHFL.IDX PT, R3, R0, RZ, 0x181f ;  /* 0x00181fff00037589 */ /* 0x000e2200000e0000 */
[----:B------:R-:W-:-:S03]  /*eb30*/  LOP3.LUT R22, R22, 0xffbfffff, RZ, 0xc0, !PT ;  /* 0xffbfffff16167812 */ /* 0x000fc600078ec0ff */
[----:B------:R-:W1:Y:S08]  /*eb40*/  SHFL.IDX PT, R2, R6, RZ, 0x181f ;  /* 0x00181fff06027589 */ /* 0x000e7000000e0000 */
[----:B------:R-:W-:-:S04]  /*eb50*/  @P6 LOP3.LUT R22, R22, 0x400000, RZ, 0xfc, !PT ;  /* 0x0040000016166812 */ /* 0x000fc800078efcff */
[C---:B------:R-:W-:Y:S02]  /*eb60*/  LOP3.LUT P6, RZ, R22.reuse, 0x80, RZ, 0xc0, !PT ;  /* 0x0000008016ff7812 */ /* 0x040fe400078cc0ff */
[----:B------:R-:W-:-:S11]  /*eb70*/  LOP3.LUT R22, R22, 0xff7fffff, RZ, 0xc0, !PT ;  /* 0xff7fffff16167812 */ /* 0x000fd600078ec0ff */
[----:B------:R-:W-:-:S04]  /*eb80*/  @P6 LOP3.LUT R22, R22, 0x800000, RZ, 0xfc, !PT ;  /* 0x0080000016166812 */ /* 0x000fc800078efcff */
[----:B------:R-:W-:-:S13]  /*eb90*/  LOP3.LUT P6, RZ, R22, 0x100, RZ, 0xc0, !PT ;  /* 0x0000010016ff7812 */ /* 0x000fda00078cc0ff */
[----:B0-----:R-:W-:Y:S02]  /*eba0*/  @!P6 LEA R3, P0, R8, R3, 0x1 ;  /* 0x000000030803e211 */ /* 0x001fe400078008ff */
[----:B------:R-:W-:-:S03]  /*ebb0*/  @!P6 LOP3.LUT R7, R4, 0x40, RZ, 0xc0, !PT ;  /* 0x000000400407e812 */ /* 0x000fc600078ec0ff */
[----:B-1----:R-:W-:Y:S01]  /*ebc0*/  @!P6 IMAD.X R2, RZ, RZ, R2, P0 ;  /* 0x000000ffff02e224 */ /* 0x002fe200000e0602 */
[----:B------:R-:W-:Y:S02]  /*ebd0*/  LOP3.LUT P0, RZ, R22, 0x800, RZ, 0xc0, !PT ;  /* 0x0000080016ff7812 */ /* 0x000fe4000780c0ff */
[----:B------:R-:W-:Y:S02]  /*ebe0*/  @!P6 SHF.R.U32.HI R7, RZ, 0x2, R7 ;  /* 0x00000002ff07e819 */ /* 0x000fe40000011607 */
[----:B------:R-:W-:-:S04]  /*ebf0*/  @!P6 LOP3.LUT R3, R3, R2, RZ, 0x3c, !PT ;  /* 0x000000020303e212 */ /* 0x000fc800078e3cff */
[----:B------:R-:W-:-:S04]  /*ec00*/  @!P6 LOP3.LUT R2, R3, R2, RZ, 0x3c, !PT ;  /* 0x000000020302e212 */ /* 0x000fc800078e3cff */
[----:B------:R-:W-:-:S05]  /*ec10*/  @!P6 LOP3.LUT R3, R3, R2, RZ, 0x3c, !PT ;  /* 0x000000020303e212 */ /* 0x000fca00078e3cff */
[----:B------:R-:W-:Y:S01]  /*ec20*/  @!PT LDS RZ, [RZ] ;  /* 0x00000000fffff984 */ /* 0x000fe20000000800 */
[----:B------:R-:W-:Y:S01]  /*ec30*/  @!P6 LDGSTS.E.BYPASS.LTC128B.128 [R25+0x26400], desc[UR44][R2.64], !P0 ;  /* 0x264000000219efae */ /* 0x000fe2000c101d6c */
[----:B------:R-:W-:Y:S02]  /*ec40*/  @!P6 ISETP.NE.U32.AND P0, PT, R7, RZ, PT ;  /* 0x000000ff0700e20c */ /* 0x000fe40003f05070 */
[----:B------:R-:W-:Y:S01]  /*ec50*/  @!P6 LOP3.LUT R7, R5, 0x80, RZ, 0xc0, !PT ;  /* 0x000000800507e812 */ /* 0x000fe200078ec0ff */
[----:B------:R-:W-:Y:S03]  /*ec60*/  @!P6 LDGSTS.E.BYPASS.LTC128B.128 [R25+0x28400], desc[UR44][R2.64+0x80], !P5 ;  /* 0x284000800219efae */ /* 0x000fe6000e901d6c */
[----:B------:R-:W-:Y:S01]  /*ec70*/  @!P6 SHF.R.U32.HI R7, RZ, 0x3, R7 ;  /* 0x00000003ff07e819 */ /* 0x000fe20000011607 */
[----:B------:R-:W-:Y:S04]  /*ec80*/  @!P6 LDGSTS.E.BYPASS.LTC128B.128 [R25+0x2a400], desc[UR44][R2.64+0x100], !P4 ;  /* 0x2a4001000219efae */ /* 0x000fe8000e101d6c */
[----:B------:R-:W-:Y:S04]  /*ec90*/  @!P6 LDGSTS.E.BYPASS.LTC128B.128 [R25+0x2c400], desc[UR44][R2.64+0x180], !P3 ;  /* 0x2c4001800219efae */ /* 0x000fe8000d901d6c */
[----:B------:R-:W-:Y:S04]  /*eca0*/  @!P6 LDGSTS.E.BYPASS.LTC128B.128 [R25+0x2e400], desc[UR44][R2.64+0x200], !P2 ;  /* 0x2e4002000219efae */ /* 0x000fe8000d101d6c */
[----:B------:R-:W-:Y:S04]  /*ecb0*/  @!P6 LDGSTS.E.BYPASS.LTC128B.128 [R25+0x30400], desc[UR44][R2.64+0x280], !P1 ;  /* 0x304002800219efae */ /* 0x000fe8000c901d6c */
[----:B------:R-:W-:Y:S01]  /*ecc0*/  @!P6 LDGSTS.E.BYPASS.LTC128B.128 [R25+0x32400], desc[UR44][R2.64+0x300], P0 ;  /* 0x324003000219efae */ /* 0x000fe20008101d6c */
[----:B------:R-:W-:-:S03]  /*ecd0*/  @!P6 ISETP.NE.U32.AND P0, PT, R7, RZ, PT ;  /* 0x000000ff0700e20c */ /* 0x000fc60003f05070 */
[----:B------:R-:W-:Y:S10]  /*ece0*/  SHFL.IDX PT, R7, R6, 0x1, 0x181f ;  /* 0x00381f0006077f89 */ /* 0x000ff400000e0000 */
[----:B------:R0:W-:Y:S01]  /*ecf0*/  @!P6 LDGSTS.E.BYPASS.LTC128B.128 [R25+0x34400], desc[UR44][R2.64+0x380], P0 ;  /* 0x344003800219efae */ /* 0x0001e20008101d6c */
[----:B------:R-:W-:-:S03]  /*ed00*/  LOP3.LUT P6, RZ, R22, 0x800000, RZ, 0xc0, !PT ;  /* 0x0080000016ff7812 */ /* 0x000fc600078cc0ff */
[----:B0-----:R-:W0:Y:S10]  /*ed10*/  SHFL.IDX PT, R2, R0, 0x1, 0x181f ;  /* 0x00381f0000027f89 */ /* 0x001e3400000e0000 */
[----:B0-----:R-:W-:-:S04]  /*ed20*/  @!P6 LEA R2, P0, R8, R2, 0x1 ;  /* 0x000000020802e211 */ /* 0x001fc800078008ff */
[----:B------:R-:W-:Y:S02]  /*ed30*/  @!P6 IADD3.X R3, RZ, R7, RZ, P0, !PT ;  /* 0x00000007ff03e210 */ /* 0x000fe400007fe4ff */
[----:B------:R-:W-:Y:S02]  /*ed40*/  LOP3.LUT P0, RZ, R22, 0x800, RZ, 0xc0, !PT ;  /* 0x0000080016ff7812 */ /* 0x000fe4000780c0ff */
[----:B------:R-:W-:-:S04]  /*ed50*/  @!P6 LOP3.LUT R7, R4, 0x40, RZ, 0xc0, !PT ;  /* 0x000000400407e812 */ /* 0x000fc800078ec0ff */
[----:B------:R-:W-:-:S07]  /*ed60*/  @!P6 SHF.R.U32.HI R7, RZ, 0x2, R7 ;  /* 0x00000002ff07e819 */ /* 0x000fce0000011607 */
        /* <DEDUP_REMOVED lines=11> */
[----:B------:R-:W-:Y:S04]  /*ee20*/  SHFL.IDX PT, R7, R6, 0x2, 0x181f ;  /* 0x00581f0006077f89 */ /* 0x000fe800000e0000 */
[----:B------:R-:W-:Y:S06]  /*ee30*/  SHFL.IDX PT, R6, R6, 0x3, 0x181f ;  /* 0x00781f0006067f89 */ /* 0x000fec00000e0000 */
[----:B------:R0:W-:Y:S01]  /*ee40*/  @!P6 LDGSTS.E.BYPASS.LTC128B.128 [R25+0x34c00], desc[UR44][R2.64+0x380], P0 ;  /* 0x34c003800219efae */ /* 0x0001e20008101d6c */
[----:B------:R-:W-:-:S03]  /*ee50*/  LOP3.LUT P6, RZ, R22, 0x400000, RZ, 0xc0, !PT ;  /* 0x0040000016ff7812 */ /* 0x000fc600078cc0ff */
[----:B0-----:R-:W0:Y:S04]  /*ee60*/  SHFL.IDX PT, R2, R0, 0x2, 0x181f ;  /* 0x00581f0000027f89 */ /* 0x001e2800000e0000 */
[----:B------:R-:W1:Y:S06]  /*ee70*/  SHFL.IDX PT, R0, R0, 0x3, 0x181f ;  /* 0x00781f0000007f89 */ /* 0x000e6c00000e0000 */
[----:B0-----:R-:W-:-:S05]  /*ee80*/  @!P6 LEA R2, P0, R8, R2, 0x1 ;  /* 0x000000020802e211 */ /* 0x001fca00078008ff */
[----:B------:R-:W-:Y:S01]  /*ee90*/  @!P6 IMAD.X R3, RZ, RZ, R7, P0 ;  /* 0x000000ffff03e224 */ /* 0x000fe200000e0607 */
[----:B------:R-:W-:Y:S02]  /*eea0*/  LOP3.LUT P0, RZ, R22, 0x800, RZ, 0xc0, !PT ;  /* 0x0000080016ff7812 */ /* 0x000fe4000780c0ff */
[----:B------:R-:W-:-:S04]  /*eeb0*/  @!P6 LOP3.LUT R7, R4, 0x40, RZ, 0xc0, !PT ;  /* 0x000000400407e812 */ /* 0x000fc800078ec0ff */
[----:B------:R-:W-:-:S07]  /*eec0*/  @!P6 SHF.R.U32.HI R7, RZ, 0x2, R7 ;  /* 0x00000002ff07e819 */ /* 0x000fce0000011607 */
[----:B------:R0:W-:Y:S01]  /*eed0*/  @!P6 LDGSTS.E.BYPASS.LTC128B.128 [R25+0x27400], desc[UR44][R2.64], !P0 ;  /* 0x274000000219efae */ /* 0x0001e2000c101d6c */
[----:B------:R-:W-:Y:S02]  /*eee0*/  @!P6 ISETP.NE.U32.AND P0, PT, R7, RZ, PT ;  /* 0x000000ff0700e20c */ /* 0x000fe40003f05070 */
[----:B------:R-:W-:Y:S01]  /*eef0*/  @!P6 LOP3.LUT R7, R5, 0x80, RZ, 0xc0, !PT ;  /* 0x000000800507e812 */ /* 0x000fe200078ec0ff */
[----:B------:R0:W-:Y:S03]  /*ef00*/  @!P6 LDGSTS.E.BYPASS.LTC128B.128 [R25+0x29400], desc[UR44][R2.64+0x80], !P5 ;  /* 0x294000800219efae */ /* 0x0001e6000e901d6c */
[----:B------:R-:W-:Y:S01]  /*ef10*/  @!P6 SHF.R.U32.HI R7, RZ, 0x3, R7 ;  /* 0x00000003ff07e819 */ /* 0x000fe20000011607 */
[----:B------:R0:W-:Y:S04]  /*ef20*/  @!P6 LDGSTS.E.BYPASS.LTC128B.128 [R25+0x2b400], desc[UR44][R2.64+0x100], !P4 ;  /* 0x2b4001000219efae */ /* 0x0001e8000e101d6c */
[----:B------:R0:W-:Y:S04]  /*ef30*/  @!P6 LDGSTS.E.BYPASS.LTC128B.128 [R25+0x2d400], desc[UR44][R2.64+0x180], !P3 ;  /* 0x2d4001800219efae */ /* 0x0001e8000d901d6c */
[----:B------:R0:W-:Y:S04]  /*ef40*/  @!P6 LDGSTS.E.BYPASS.LTC128B.128 [R25+0x2f400], desc[UR44][R2.64+0x200], !P2 ;  /* 0x2f4002000219efae */ /* 0x0001e8000d101d6c */
[----:B------:R0:W-:Y:S04]  /*ef50*/  @!P6 LDGSTS.E.BYPASS.LTC128B.128 [R25+0x31400], desc[UR44][R2.64+0x280], !P1 ;  /* 0x314002800219efae */ /* 0x0001e8000c901d6c */
[----:B------:R0:W-:Y:S01]  /*ef60*/  @!P6 LDGSTS.E.BYPASS.LTC128B.128 [R25+0x33400], desc[UR44][R2.64+0x300], P0 ;  /* 0x334003000219efae */ /* 0x0001e20008101d6c */
[----:B------:R-:W-:-:S13]  /*ef70*/  @!P6 ISETP.NE.U32.AND P0, PT, R7, RZ, PT ;  /* 0x000000ff0700e20c */ /* 0x000fda0003f05070 */
[----:B-1----:R0:W-:Y:S02]  /*ef80*/  @!P6 LDGSTS.E.BYPASS.LTC128B.128 [R25+0x35400], desc[UR44][R2.64+0x380], P0 ;  /* 0x354003800219efae */ /* 0x0021e40008101d6c */
.L_x_1154:
[----:B------:R-:W-:Y:S01]  /*ef90*/  LOP3.LUT P0, RZ, R22, 0x10000, RZ, 0xc0, !PT ;  /* 0x0001000016ff7812 */ /* 0x000fe2000780c0ff */
[----:B------:R-:W-:-:S12]  /*efa0*/  BSSY B0, `(.L_x_1065) ;  /* 0x0000016000007945 */ /* 0x000fd80003800000 */
[----:B------:R-:W-:Y:S05]  /*efb0*/  @P0 BRA `(.L_x_1066) ;  /* 0x0000000000500947 */ /* 0x000fea0003800000 */
[----:B------:R-:W-:Y:S02]  /*efc0*/  LOP3.LUT R4, R4, 0x40, RZ, 0xc0, !PT ;  /* 0x0000004004047812 */ /* 0x000fe400078ec0ff */
[----:B------:R-:W-:Y:S02]  /*efd0*/  LOP3.LUT P6, RZ, R22, 0x800, RZ, 0xc0, !PT ;  /* 0x0000080016ff7812 */ /* 0x000fe400078cc0ff */
[----:B0-----:R-:W-:Y:S02]  /*efe0*/  LEA R2, P0, R8, R0, 0x1 ;  /* 0x0000000008027211 */ /* 0x001fe400078008ff */
[----:B------:R-:W-:Y:S02]  /*eff0*/  SHF.R.U32.HI R4, RZ, 0x2, R4 ;  /* 0x00000002ff047819 */ /* 0x000fe40000011604 */
[----:B------:R-:W-:Y:S01]  /*f000*/  LOP3.LUT R5, R5, 0x80, RZ, 0xc0, !PT ;  /* 0x0000008005057812 */ /* 0x000fe200078ec0ff */
[----:B------:R-:W-:Y:S01]  /*f010*/  IMAD.X R3, RZ, RZ, R6, P0 ;  /* 0x000000ffff037224 */ /* 0x000fe200000e0606 */
[----:B------:R-:W-:-:S02]  /*f020*/  ISETP.NE.U32.AND P0, PT, R4, RZ, PT ;  /* 0x000000ff0400720c */ /* 0x000fc40003f05070 */
[----:B------:R-:W-:-:S03]  /*f030*/  SHF.R.U32.HI R5, RZ, 0x3, R5 ;  /* 0x00000003ff057819 */ /* 0x000fc60000011605 */
[----:B------:R-:W-:Y:S01]  /*f040*/  @!PT LDS RZ, [RZ] ;  /* 0x00000000fffff984 */ /* 0x000fe20000000800 */
[----:B------:R-:W-:Y:S01]  /*f050*/  @!PT LDS RZ, [RZ] ;  /* 0x00000000fffff984 */ /* 0x000fe20000000800 */
[----:B------:R-:W-:Y:S01]  /*f060*/  @!PT LDS RZ, [RZ] ;  /* 0x00000000fffff984 */ /* 0x000fe20000000800 */
[----:B------:R1:W-:Y:S04]  /*f070*/  LDGSTS.E.BYPASS.LTC128B.128 [R25+0x27c00], desc[UR44][R2.64], !P6 ;  /* 0x27c0000002197fae */ /* 0x0003e8000f101d6c */
[----:B------:R1:W-:Y:S04]  /*f080*/  LDGSTS.E.BYPASS.LTC128B.128 [R25+0x29c00], desc[UR44][R2.64+0x80], !P5 ;  /* 0x29c0008002197fae */ /* 0x0003e8000e901d6c */
[----:B------:R1:W-:Y:S04]  /*f090*/  LDGSTS.E.BYPASS.LTC128B.128 [R25+0x2bc00], desc[UR44][R2.64+0x100], !P4 ;  /* 0x2bc0010002197fae */ /* 0x0003e8000e101d6c */
[----:B------:R1:W-:Y:S04]  /*f0a0*/  LDGSTS.E.BYPASS.LTC128B.128 [R25+0x2dc00], desc[UR44][R2.64+0x180], !P3 ;  /* 0x2dc0018002197fae */ /* 0x0003e8000d901d6c */
[----:B------:R1:W-:Y:S04]  /*f0b0*/  LDGSTS.E.BYPASS.LTC128B.128 [R25+0x2fc00], desc[UR44][R2.64+0x200], !P2 ;  /* 0x2fc0020002197fae */ /* 0x0003e8000d101d6c */
[----:B------:R1:W-:Y:S04]  /*f0c0*/  LDGSTS.E.BYPASS.LTC128B.128 [R25+0x31c00], desc[UR44][R2.64+0x280], !P1 ;  /* 0x31c0028002197fae */ /* 0x0003e8000c901d6c */
[----:B------:R1:W-:Y:S01]  /*f0d0*/  LDGSTS.E.BYPASS.LTC128B.128 [R25+0x33c00], desc[UR44][R2.64+0x300], P0 ;  /* 0x33c0030002197fae */ /* 0x0003e20008101d6c */
[----:B------:R-:W-:-:S13]  /*f0e0*/  ISETP.NE.U32.AND P0, PT, R5, RZ, PT ;  /* 0x000000ff0500720c */ /* 0x000fda0003f05070 */
[----:B------:R1:W-:Y:S02]  /*f0f0*/  LDGSTS.E.BYPASS.LTC128B.128 [R25+0x35c00], desc[UR44][R2.64+0x380], P0 ;  /* 0x35c0038002197fae */ /* 0x0003e40008101d6c */
.L_x_1066:
[----:B------:R-:W-:Y:S05]  /*f100*/  BSYNC B0 ;  /* 0x0000000000007941 */ /* 0x000fea0003800000 */
.L_x_1065:
[----:B------:R-:W-:Y:S01]  /*f110*/  NOP ;  /* 0x0000000000007918 */ /* 0x000fe20000000000 */
[----:B------:R-:W-:-:S13]  /*f120*/  PLOP3.LUT P0, PT, PT, PT, PT, 0x80, 0x0 ;  /* 0x000000000000781c */ /* 0x000fda0003f0f070 */
.L_x_1067:
[----:B------:R-:W-:Y:S02]  /*f130*/  PLOP3.LUT P1, PT, P1, P0, PT, 0xa2, 0x0 ;  /* 0x000000000000781c */ /* 0x000fe40000f21472 */
[----:B------:R-:W-:-:S08]  /*f140*/  @P0 R2UR P1, UR4, R23 ;  /* 0x00000000170402ca */ /* 0x000fd00000020000 */
[----:B------:R-:W-:-:S05]  /*f150*/  @P0 PLOP3.LUT P0, PT, P1, PT, PT, 0x80, 0x0 ;  /* 0x000000000000081c */ /* 0x000fca0000f0f070 */
[----:B------:R-:W-:Y:S01]  /*f160*/  @!P1 SYNCS.ARRIVE.TRANS64.RED.A0T1 RZ, [UR4+0x38810], RZ ;  /* 0x038810ffffff99a7 */ /* 0x000fe20008200404 */
[----:B------:R-:W-:Y:S07]  /*f170*/  @!P1 ARRIVES.LDGSTSBAR.64.TRANSCNT [UR4+0x38810] ;  /* 0x03881000ff0099b0 */ /* 0x000fee0008000a84 */
[----:B------:R-:W-:Y:S05]  /*f180*/  @P0 BRA.U.ANY `(.L_x_1067) ;  /* 0xfffffffd00e80947 */ /* 0x000fea000393ffff */
[----:B01----:R-:W2:Y:S02]  /*f190*/  LDL.LU R2, [R1+0x20] ;  /* 0x0000200001027983 */ /* 0x003ea40000300800 */
        /* <DEDUP_REMOVED lines=11> */
.L_x_1155:
[----:B------:R-:W-:Y:S05]  /*f250*/  BSYNC B0 ;  /* 0x0000000000007941 */ /* 0x000fea0003800000 */
.L_x_1068:
[----:B------:R-:W-:-:S05]  /*f260*/  IMAD.U32 R2, RZ, RZ, UR36 ;  /* 0x00000024ff027e24 */ /* 0x000fca000f8e00ff */
[----:B------:R-:W-:-:S13]  /*f270*/  ISETP.NE.AND P0, PT, R2, 0x3, PT ;  /* 0x000000030200780c */ /* 0x000fda0003f05270 */
[----:B------:R-:W-:Y:S05]  /*f280*/  @!P0 BRA `(.L_x_1070) ;  /* 0x0000000000048947 */ /* 0x000fea0003800000 */
[----:B------:R-:W-:Y:S01]  /*f290*/  BPT.TRAP 0x1 ;  /* 0x000000040000795c */ /* 0x000fe20000300000 */
.L_x_1070:
[----:B0-----:R-:W-:Y:S01]  /*f2a0*/  SHF.L.U32 R0, R26, 0x1f, RZ ;  /* 0x0000001f1a007819 */ /* 0x001fe200000006ff */
[----:B------:R-:W-:Y:S03]  /*f2b0*/  BSSY B0, `(.L_x_1071) ;  /* 0x0000003000007945 */ /* 0x000fe60003800000 */
[----:B------:R-:W0:Y:S02]  /*f2c0*/  SYNCS.PHASECHK.TRANS64.TRYWAIT P0, [R30+URZ+0x38860], R0 ;  /* 0x038860001e0075a7 */ /* 0x000e24000800017f */
[----:B0-----:R-:W-:Y:S05]  /*f2d0*/  @!P0 BRA `(.L_x_1072) ;  /* 0x0000004000688947 */ /* 0x001fea0003800000 */
.L_x_1156:
[----:B------:R-:W-:Y:S05]  /*f2e0*/  BSYNC B0 ;  /* 0x0000000000007941 */ /* 0x000fea0003800000 */
.L_x_1071:
        /* <DEDUP_REMOVED lines=24> */
[----:B------:R-:W0:Y:S01]  /*f470*/  S2R R3, SR_TID.X ;  /* 0x0000000000037919 */ /* 0x000e220000002100 */
[----:B------:R-:W-:Y:S01]  /*f480*/  IMAD R5, R5, 0x2, R23 ;  /* 0x0000000205057824 */ /* 0x000fe200078e0217 */
[C---:B------:R-:W-:Y:S01]  /*f490*/  LOP3.LUT P5, RZ, R31.reuse, 0x2, RZ, 0xc0, !PT ;  /* 0x000000021fff7812 */ /* 0x040fe200078ac0ff */
[----:B------:R-:W1:Y:S01]  /*f4a0*/  SHFL.IDX PT, R2, R4, RZ, 0x181f ;  /* 0x00181fff04027589 */ /* 0x000e6200000e0000 */
[C---:B------:R-:W-:Y:S02]  /*f4b0*/  LOP3.LUT P4, RZ, R31.reuse, 0x4, RZ, 0xc0, !PT ;  /* 0x000000041fff7812 */ /* 0x040fe4000788c0ff */
[C---:B------:R-:W-:Y:S02]  /*f4c0*/  LOP3.LUT P3, RZ, R31.reuse, 0x8, RZ, 0xc0, !PT ;  /* 0x000000081fff7812 */ /* 0x040fe4000786c0ff */
[----:B------:R-:W-:Y:S02]  /*f4d0*/  LOP3.LUT P2, RZ, R31, 0x10, RZ, 0xc0, !PT ;  /* 0x000000101fff7812 */ /* 0x000fe4000784c0ff */
[----:B------:R-:W-:Y:S01]  /*f4e0*/  LOP3.LUT R22, R22, 0xffffffbf, RZ, 0xc0, !PT ;  /* 0xffffffbf16167812 */ /* 0x000fe200078ec0ff */
[----:B0-----:R-:W-:-:S02]  /*f4f0*/  IMAD.SHL.U32 R7, R3, 0x8, RZ ;  /* 0x0000000803077824 */ /* 0x001fc400078e00ff */
[----:B------:R-:W0:Y:S03]  /*f500*/  SHFL.IDX PT, R3, R6, RZ, 0x181f ;  /* 0x00181fff06037589 */ /* 0x000e2600000e0000 */
[----:B------:R-:W-:-:S05]  /*f510*/  LOP3.LUT R7, R7, 0x38, RZ, 0xc0, !PT ;  /* 0x0000003807077812 */ /* 0x000fca00078ec0ff */
[----:B------:R-:W-:Y:S01]  /*f520*/  IMAD.SHL.U32 R0, R7, 0x2, RZ ;  /* 0x0000000207007824 */ /* 0x000fe200078e00ff */
[----:B------:R-:W-:-:S04]  /*f530*/  LOP3.LUT R7, R31, 0x1, RZ, 0xc0, !PT ;  /* 0x000000011f077812 */ /* 0x000fc800078ec0ff */
[----:B-1----:R-:W-:Y:S02]  /*f540*/  IADD3 R2, P0, R2, R0, RZ ;  /* 0x0000000002027210 */ /* 0x002fe40007f1e0ff */
[----:B------:R-:W-:Y:S02]  /*f550*/  ISETP.NE.U32.AND P1, PT, R7, 0x1, PT ;  /* 0x000000010700780c */ /* 0x000fe40003f25070 */
[----:B------:R-:W-:Y:S01]  /*f560*/  PRMT R7, R31, 0x8880, RZ ;  /* 0x000088801f077816 */ /* 0x000fe200000000ff */
[----:B0-----:R-:W-:Y:S01]  /*f570*/  IMAD.X R3, RZ, RZ, R3, P0 ;  /* 0x000000ffff037224 */ /* 0x001fe200000e0603 */
[----:B------:R-:W-:-:S09]  /*f580*/  ISETP.LT.OR P0, PT, R27, 0x1, P1 ;  /* 0x000000011b00780c */ /* 0x000fd20000f01670 */
[----:B------:R-:W-:Y:S02]  /*f590*/  @P1 LOP3.LUT R22, R22, 0x40, RZ, 0xfc, !PT ;  /* 0x0000004016161812 */ /* 0x000fe400078efcff */
[----:B------:R-:W-:Y:S02]  /*f5a0*/  LOP3.LUT P1, RZ, R31, 0x20, RZ, 0xc0, !PT ;  /* 0x000000201fff7812 */ /* 0x000fe4000782c0ff */
[----:B------:R-:W-:Y:S01]  /*f5b0*/  LOP3.LUT R22, R22, 0xffffff7f, RZ, 0xc0, !PT ;  /* 0xffffff7f16167812 */ /* 0x000fe200078ec0ff */
        /* <DEDUP_REMOVED lines=65> */
.L_x_1166:
        /* <DEDUP_REMOVED lines=34> */
.L_x_1074:
        /* <DEDUP_REMOVED lines=11> */
.L_x_1075:
[----:B------:R-:W2:Y:S01]  /*fca0*/  LDL.LU R2, [R1+0x4] ;  /* 0x0000040001027983 */ /* 0x000ea20000300800 */
[----:B------:R1:W-:Y:S01]  /*fcb0*/  SYNCS.ARRIVE.TRANS64.A1T0 RZ, [R30+URZ+0x38850], RZ ;  /* 0x038850ff1eff79a7 */ /* 0x0003e2000810003f */
[----:B------:R-:W-:Y:S01]  /*fcc0*/  BSSY B0, `(.L_x_1076) ;  /* 0x00000f8000007945 */ /* 0x000fe20003800000 */
[----:B--2---:R-:W-:-:S13]  /*fcd0*/  ISETP.GE.AND P0, PT, R2, 0x41, PT ;  /* 0x000000410200780c */ /* 0x004fda0003f06270 */
[----:B-1----:R-:W-:Y:S05]  /*fce0*/  @!P0 BRA `(.L_x_1077) ;  /* 0x0000000c00d48947 */ /* 0x002fea0003800000 */
[----:B------:R-:W2:Y:S04]  /*fcf0*/  LDL.LU R2, [R1+0x24] ;  /* 0x0000240001027983 */ /* 0x000ea80000300800 */
[----:B------:R-:W3:Y:S01]  /*fd00*/  LDL.LU R3, [R1+0x28] ;  /* 0x0000280001037983 */ /* 0x000ee20000300800 */
[----:B------:R-:W-:-:S04]  /*fd10*/  LOP3.LUT R30, R31, 0x80, RZ, 0xc0, !PT ;  /* 0x000000801f1e7812 */ /* 0x000fc800078ec0ff */
[----:B------:R-:W-:Y:S02]  /*fd20*/  SHF.R.U32.HI R30, RZ, 0x3, R30 ;  /* 0x00000003ff1e7819 */ /* 0x000fe4000001161e */
[----:B--2---:R-:W-:Y:S01]  /*fd30*/  LOP3.LUT R2, R2, 0x40, RZ, 0xc0, !PT ;  /* 0x0000004002027812 */ /* 0x004fe200078ec0ff */
[----:B---3--:R-:W-:-:S03]  /*fd40*/  VIADD R7, R3, 0xfffffffe ;  /* 0xfffffffe03077836 */ /* 0x008fc60000000000 */
[----:B------:R-:W-:-:S07]  /*fd50*/  SHF.R.U32.HI R31, RZ, 0x2, R2 ;  /* 0x00000002ff1f7819 */ /* 0x000fce0000011602 */
.L_x_1090:
[----:B-1----:R-:W1:Y:S01]  /*fd60*/  S2R R2, SR_TID.X ;  /* 0x0000000000027919 */ /* 0x002e620000002100 */
[----:B0-----:R-:W0:Y:S01]  /*fd70*/  LDC R4, c[0x0][0x430] ;  /* 0x00010c00ff047b82 */ /* 0x001e220000000800 */
[----:B--23--:R-:W-:Y:S01]  /*fd80*/  IMAD R6, R7, 0x40, R32 ;  /* 0x0000004007067824 */ /* 0x00cfe200078e0220 */
[----:B------:R-:W-:Y:S05]  /*fd90*/  YIELD ;  /* 0x0000000000007946 */ /* 0x000fea0003800000 */
[----:B------:R-:W2:Y:S01]  /*fda0*/  S2R R3, SR_TID.X ;  /* 0x0000000000037919 */ /* 0x000ea20000002100 */
[----:B------:R-:W-:Y:S01]  /*fdb0*/  IMAD.U32 R11, RZ, RZ, UR36 ;  /* 0x00000024ff0b7e24 */ /* 0x000fe2000f8e00ff */
[----:B------:R-:W-:Y:S01]  /*fdc0*/  ULDC UR4, c[0x0][0x430] ;  /* 0x00010c0000047ab9 */ /* 0x000fe20000000800 */
[----:B------:R-:W-:Y:S01]  /*fdd0*/  VIADD R24, R24, 0x1 ;  /* 0x0000000118187836 */ /* 0x000fe20000000000 */
[----:B0-----:R-:W-:-:S02]  /*fde0*/  ISETP.NE.AND P0, PT, R4, 0x1, PT ;  /* 0x000000010400780c */ /* 0x001fc40003f05270 */
[----:B-1----:R-:W-:-:S04]  /*fdf0*/  LOP3.LUT R2, R2, 0x7f, RZ, 0xc0, !PT ;  /* 0x0000007f02027812 */ /* 0x002fc800078ec0ff */
[----:B------:R-:W-:Y:S01]  /*fe00*/  SHF.R.U32.HI R2, RZ, 0x3, R2 ;  /* 0x00000003ff027819 */ /* 0x000fe20000011602 */
[----:B--2---:R-:W-:-:S06]  /*fe10*/  IMAD.SHL.U32 R4, R3, 0x10, RZ ;  /* 0x0000001003047824 */ /* 0x004fcc00078e00ff */
[----:B------:R-:W0:Y:S01]  /*fe20*/  @P0 LDC R3, c[0x0][0x434] ;  /* 0x00010d00ff030b82 */ /* 0x000e220000000800 */
[----:B------:R-:W-:-:S04]  /*fe30*/  LOP3.LUT R4, R2, 0x70, R4, 0xf8, !PT ;  /* 0x0000007002047812 */ /* 0x000fc800078ef804 */
[----:B------:R-:W-:-:S03]  /*fe40*/  ISETP.GT.U32.AND P1, PT, R4, 0x3f, PT ;  /* 0x0000003f0400780c */ /* 0x000fc60003f24070 */
[----:B------:R-:W1:Y:S01]  /*fe50*/  @P0 LDC R2, c[0x0][0x438] ;  /* 0x00010e00ff020b82 */ /* 0x000e620000000800 */
[----:B------:R-:W-:-:S04]  /*fe60*/  IMAD.IADD R6, R4, 0x1, R6 ;  /* 0x0000000104067824 */ /* 0x000fc800078e0206 */
[----:B------:R-:W-:-:S05]  /*fe70*/  IMAD.MOV.U32 R10, RZ, RZ, R6 ;  /* 0x000000ffff0a7224 */ /* 0x000fca00078e0006 */
[----:B------:R-:W2:Y:S01]  /*fe80*/  @!P1 LDC.64 R4, c[0x0][0x428] ;  /* 0x00010a00ff049b82 */ /* 0x000ea20000000a00 */
[----:B0-----:R-:W-:-:S07]  /*fe90*/  @P0 IMAD.HI.U32 R3, R6, R3, RZ ;  /* 0x0000000306030227 */ /* 0x001fce00078e00ff */
[----:B------:R-:W0:Y:S01]  /*fea0*/  @!P1 LDC.64 R8, c[0x0][0x418] ;  /* 0x00010600ff089b82 */ /* 0x000e220000000a00 */
[----:B-1----:R-:W-:-:S04]  /*feb0*/  @P0 SHF.R.U32.HI R10, RZ, R2, R3 ;  /* 0x00000002ff0a0219 */ /* 0x002fc80000011603 */
[--C-:B------:R-:W-:Y:S01]  /*fec0*/  @!P1 SHF.R.S32.HI R3, RZ, 0x1f, R10.reuse ;  /* 0x0000001fff039819 */ /* 0x100fe2000001140a */
[----:B------:R-:W-:-:S04]  /*fed0*/  @!P1 IMAD.MOV.U32 R2, RZ, RZ, R10 ;  /* 0x000000ffff029224 */ /* 0x000fc800078e000a */
[----:B--2---:R-:W-:-:S04]  /*fee0*/  @!P1 IMAD.WIDE.U32 R2, R29, R4, R2 ;  /* 0x000000041d029225 */ /* 0x004fc800078e0002 */
[----:B------:R-:W-:-:S04]  /*fef0*/  @!P1 IMAD R4, R33, R4, RZ ;  /* 0x0000000421049224 */ /* 0x000fc800078e02ff */
[----:B------:R-:W-:Y:S01]  /*ff00*/  @!P1 IMAD R5, R29, R5, R4 ;  /* 0x000000051d059224 */ /* 0x000fe200078e0204 */
[----:B0-----:R-:W-:Y:S01]  /*ff10*/  @!P1 LEA R8, P0, R2, R8, 0x2 ;  /* 0x0000000802089211 */ /* 0x001fe200078010ff */
        /* <DEDUP_REMOVED lines=16> */
.L_x_1078:
[----:B------:R-:W-:Y:S01]  /*10020*/  IMAD R6, R24, 0x8, R23 ;  /* 0x0000000818067824 */ /* 0x000fe200078e0217 */
[----:B------:R-:W-:Y:S01]  /*10030*/  SHF.L.U32 R17, R26, 0x1f, RZ ;  /* 0x0000001f1a117819 */ /* 0x000fe200000006ff */
[----:B------:R-:W-:Y:S01]  /*10040*/  BSSY B1, `(.L_x_1079) ;  /* 0x0000004000017945 */ /* 0x000fe20003800000 */
[----:B------:R-:W-:Y:S02]  /*10050*/  SHF.R.S32.HI R9, RZ, 0x1f, R5 ;  /* 0x0000001fff097819 */ /* 0x000fe40000011405 */
[----:B------:R-:W0:Y:S02]  /*10060*/  SYNCS.PHASECHK.TRANS64.TRYWAIT P0, [R6+URZ+0x38840], R17 ;  /* 0x03884011060075a7 */ /* 0x000e24000800017f */
[----:B0-----:R-:W-:Y:S05]  /*10070*/  @!P0 BRA `(.L_x_1080) ;  /* 0x0000003c003c8947 */ /* 0x001fea0003800000 */
.L_x_1167:
[----:B------:R-:W-:Y:S05]  /*10080*/  BSYNC B1 ;  /* 0x0000000000017941 */ /* 0x000fea0003800000 */
.L_x_1079:
        /* <DEDUP_REMOVED lines=42> */
.L_x_1177:
        /* <DEDUP_REMOVED lines=8> */
.L_x_1082:
[----:B------:R-:W-:Y:S02]  /*103b0*/  PLOP3.LUT P1, PT, P1, P0, PT, 0xa2, 0x0 ;  /* 0x000000000000781c */ /* 0x000fe40000f21472 */
[----:B------:R-:W-:-:S08]  /*103c0*/  @P0 R2UR P1, UR4, R6 ;  /* 0x00000000060402ca */ /* 0x000fd00000020000 */
[----:B------:R-:W-:-:S05]  /*103d0*/  @P0 PLOP3.LUT P0, PT, P1, PT, PT, 0x80, 0x0 ;  /* 0x000000000000081c */ /* 0x000fca0000f0f070 */
[----:B------:R-:W-:Y:S01]  /*103e0*/  @!P1 SYNCS.ARRIVE.TRANS64.RED.A0T1 RZ, [UR4+0x38830], RZ ;  /* 0x038830ffffff99a7 */ /* 0x000fe20008200404 */
[----:B------:R-:W-:Y:S07]  /*103f0*/  @!P1 ARRIVES.LDGSTSBAR.64.TRANSCNT [UR4+0x38830] ;  /* 0x03883000ff0099b0 */ /* 0x000fee0008000a84 */
[----:B------:R-:W-:Y:S05]  /*10400*/  @P0 BRA.U.ANY `(.L_x_1082) ;  /* 0xfffffffd00e80947 */ /* 0x000fea000393ffff */
[----:B------:R-:W-:Y:S01]  /*10410*/  NOP ;  /* 0x0000000000007918 */ /* 0x000fe20000000000 */
[----:B--2---:R-:W-:-:S05]  /*10420*/  IMAD.U32 R2, RZ, RZ, UR36 ;  /* 0x00000024ff027e24 */ /* 0x004fca000f8e00ff */
[----:B------:R-:W-:-:S13]  /*10430*/  ISETP.NE.AND P2, PT, R2, 0x3, PT ;  /* 0x000000030200780c */ /* 0x000fda0003f45270 */
[----:B------:R-:W-:Y:S05]  /*10440*/  @!P2 BRA `(.L_x_1083) ;  /* 0x000000000004a947 */ /* 0x000fea0003800000 */
[----:B------:R-:W-:Y:S01]  /*10450*/  BPT.TRAP 0x1 ;  /* 0x000000040000795c */ /* 0x000fe20000300000 */
.L_x_1083:
[----:B------:R2:W-:Y:S01]  /*10460*/  SYNCS.ARRIVE.TRANS64.A1T0 RZ, [R6+URZ+0x38830], RZ ;  /* 0x038830ff06ff79a7 */ /* 0x0005e2000810003f */
[----:B------:R-:W-:Y:S05]  /*10470*/  @!P2 BRA `(.L_x_1084) ;  /* 0x000000000004a947 */ /* 0x000fea0003800000 */
[----:B------:R-:W-:Y:S01]  /*10480*/  BPT.TRAP 0x1 ;  /* 0x000000040000795c */ /* 0x000fe20000300000 */
.L_x_1084:
[----:B------:R-:W3:Y:S01]  /*10490*/  SYNCS.PHASECHK.TRANS64.TRYWAIT P0, [R6+URZ+0x38860], R17 ;  /* 0x03886011060075a7 */ /* 0x000ee2000800017f */
[----:B------:R-:W-:Y:S04]  /*104a0*/  BSSY B1, `(.L_x_1085) ;  /* 0x0000002000017945 */ /* 0x000fe80003800000 */
[----:B---3--:R-:W-:Y:S05]  /*104b0*/  @!P0 BRA `(.L_x_1086) ;  /* 0x0000003c005c8947 */ /* 0x008fea0003800000 */
.L_x_1178:
[----:B------:R-:W-:Y:S05]  /*104c0*/  BSYNC B1 ;  /* 0x0000000000017941 */ /* 0x000fea0003800000 */
.L_x_1085:
        /* <DEDUP_REMOVED lines=81> */
.L_x_1188:
        /* <DEDUP_REMOVED lines=25> */
.L_x_1088:
        /* <DEDUP_REMOVED lines=11> */
.L_x_1089:
[----:B------:R3:W-:Y:S01]  /*10c20*/  SYNCS.ARRIVE.TRANS64.A1T0 RZ, [R6+URZ+0x38850], RZ ;  /* 0x038850ff06ff79a7 */ /* 0x0007e2000810003f */
[----:B------:R-:W-:Y:S05]  /*10c30*/  @P3 BRA `(.L_x_1090) ;  /* 0xfffffff000483947 */ /* 0x000fea000383ffff */
.L_x_1077:
[----:B------:R-:W-:Y:S05]  /*10c40*/  BSYNC B0 ;  /* 0x0000000000007941 */ /* 0x000fea0003800000 */
.L_x_1076:
        /* <DEDUP_REMOVED lines=21> */
.L_x_1092:
[----:B------:R-:W-:Y:S05]  /*10da0*/  BSYNC B0 ;  /* 0x0000000000007941 */ /* 0x000fea0003800000 */
.L_x_1091:
[----:B------:R-:W-:-:S07]  /*10db0*/  SEL R24, R24, RZ, P0 ;  /* 0x000000ff18187207 */ /* 0x000fce0000000000 */
.L_x_1045:
[----:B------:R-:W-:Y:S05]  /*10dc0*/  BSYNC B7 ;  /* 0x0000000000077941 */ /* 0x000fea0003800000 */
.L_x_1043:
        /* <DEDUP_REMOVED lines=11> */
.L_x_1093:
        /* <DEDUP_REMOVED lines=8> */
[----:B------:R-:W0:Y:S02]  /*10f00*/  @!P1 LDC.64 R2, c[0x0][0xd80] ;  /* 0x00036000ff029b82 */ /* 0x000e240000000a00 */
[----:B0-----:R-:W-:-:S06]  /*10f10*/  @!P1 IMAD.WIDE R2, R5, 0x4, R2 ;  /* 0x0000000405029825 */ /* 0x001fcc00078e0202 */
[----:B------:R-:W4:Y:S01]  /*10f20*/  @!P1 LDG.E R2, desc[UR44][R2.64] ;  /* 0x0000002c02029981 */ /* 0x000f22000c1e1900 */
[----:B------:R-:W-:Y:S01]  /*10f30*/  IMAD.MOV.U32 R5, RZ, RZ, RZ ;  /* 0x000000ffff057224 */ /* 0x000fe200078e00ff */
[C---:B------:R-:W-:Y:S02]  /*10f40*/  ISETP.GE.U32.AND P2, PT, R8.reuse, 0x2, PT ;  /* 0x000000020800780c */ /* 0x040fe40003f46070 */
[C---:B------:R-:W-:Y:S01]  /*10f50*/  ISETP.GE.U32.AND P3, PT, R8.reuse, 0x4, PT ;  /* 0x000000040800780c */ /* 0x040fe20003f66070 */
[----:B------:R-:W-:Y:S01]  /*10f60*/  SHFL.IDX PT, R0, R16, RZ, 0x1f ;  /* 0x00001fff10007589 */ /* 0x000fe200000e0000 */
[C---:B------:R-:W-:Y:S02]  /*10f70*/  ISETP.GE.U32.AND P4, PT, R8.reuse, 0x8, PT ;  /* 0x000000080800780c */ /* 0x040fe40003f86070 */
[C---:B------:R-:W-:Y:S01]  /*10f80*/  ISETP.GE.U32.AND P5, PT, R8.reuse, 0x10, PT ;  /* 0x000000100800780c */ /* 0x040fe20003fa6070 */
[----:B------:R-:W-:Y:S01]  /*10f90*/  SHFL.IDX PT, R4, R16, 0x1, 0x1f ;  /* 0x00201f0010047f89 */ /* 0x000fe200000e0000 */
        /* <DEDUP_REMOVED lines=17> */
[----:B------:R0:W2:Y:S02]  /*110b0*/  SHFL.IDX PT, R14, R2, 0x1f, 0x1f ;  /* 0x03e01f00020e7f89 */ /* 0x0000a400000e0000 */
.L_x_1198:
[----:B------:R-:W-:Y:S02]  /*110c0*/  ULDC UR4, c[0x0][0xd38] ;  /* 0x00034e0000047ab9 */ /* 0x000fe40000000800 */
[----:B------:R-:W-:-:S04]  /*110d0*/  IMAD.U32 R7, RZ, RZ, UR4 ;  /* 0x00000004ff077e24 */ /* 0x000fc8000f8e00ff */
[----:B--2---:R-:W-:-:S04]  /*110e0*/  IMAD R14, R14, R7, RZ ;  /* 0x000000070e0e7224 */ /* 0x004fc800078e02ff */
[----:B------:R-:W-:-:S05]  /*110f0*/  IMAD.IADD R9, R4, 0x1, R14 ;  /* 0x0000000104097824 */ /* 0x000fca00078e020e */
[----:B------:R-:W-:-:S13]  /*11100*/  ISETP.GT.AND P6, PT, R9, R0, PT ;  /* 0x000000000900720c */ /* 0x000fda0003fc4270 */
[----:B------:R-:W-:Y:S05]  /*11110*/  @P6 BRA `(.L_x_1096) ;  /* 0x00000000009c6947 */ /* 0x000fea0003800000 */
.L_x_1101:
        /* <DEDUP_REMOVED lines=14> */
.L_x_1099:
[----:B------:R-:W-:Y:S05]  /*11200*/  BSYNC B0 ;  /* 0x0000000000007941 */ /* 0x000fea0003800000 */
.L_x_1098:
        /* <DEDUP_REMOVED lines=18> */
.L_x_1206:
[----:B------:R-:W-:Y:S02]  /*11330*/  ULDC UR4, c[0x0][0xd38] ;  /* 0x00034e0000047ab9 */ /* 0x000fe40000000800 */
[----:B------:R-:W-:-:S04]  /*11340*/  IMAD.U32 R7, RZ, RZ, UR4 ;  /* 0x00000004ff077e24 */ /* 0x000fc8000f8e00ff */
[----:B--2---:R-:W-:-:S04]  /*11350*/  IMAD R14, R14, R7, RZ ;  /* 0x000000070e0e7224 */ /* 0x004fc800078e02ff */
[----:B------:R-:W-:-:S05]  /*11360*/  IMAD.IADD R9, R14, 0x1, R9 ;  /* 0x000000010e097824 */ /* 0x000fca00078e0209 */
[----:B------:R-:W-:-:S13]  /*11370*/  ISETP.GT.AND P6, PT, R9, R0, PT ;  /* 0x000000000900720c */ /* 0x000fda0003fc4270 */
[----:B------:R-:W-:Y:S05]  /*11380*/  @!P6 BRA `(.L_x_1101) ;  /* 0xfffffffc0064e947 */ /* 0x000fea000383ffff */
.L_x_1096:
        /* <DEDUP_REMOVED lines=8> */
.L_x_1210:
[----:B------:R-:W-:Y:S01]  /*11410*/  ISETP.NE.AND P0, PT, R3, RZ, PT ;  /* 0x000000ff0300720c */ /* 0x000fe20003f05270 */
[----:B------:R-:W-:-:S12]  /*11420*/  IMAD.MOV.U32 R14, RZ, RZ, RZ ;  /* 0x000000ffff0e7224 */ /* 0x000fd800078e00ff */
[----:B------:R-:W-:Y:S05]  /*11430*/  @!P0 BRA `(.L_x_1103) ;  /* 0x0000000000108947 */ /* 0x000fea0003800000 */
[----:B------:R-:W-:Y:S01]  /*11440*/  UMOV UR4, 0xffffffff ;  /* 0xffffffff00047882 */ /* 0x000fe20000000000 */
[----:B------:R-:W-:Y:S02]  /*11450*/  VIADD R12, R4, 0xffffffff ;  /* 0xffffffff040c7836 */ /* 0x000fe40000000000 */
[----:B------:R-:W-:Y:S05]  /*11460*/  BRA.DIV UR4, `(.L_x_1104) ;  /* 0x0000003e04887947 */ /* 0x000fea000b800000 */
[----:B------:R4:W0:Y:S02]  /*11470*/  SHFL.IDX PT, R14, R2, R12, 0x1f ;  /* 0x00001f0c020e7589 */ /* 0x00082400000e0000 */
.L_x_1103:
[----:B---3--:R-:W-:Y:S01]  /*11480*/  IABS R6, R5 ;  /* 0x0000000500067213 */ /* 0x008fe20000000000 */
[----:B0-----:R-:W-:Y:S02]  /*11490*/  IMAD R16, R14, R7, R16 ;  /* 0x000000070e107224 */ /* 0x001fe400078e0210 */
[----:B------:R-:W-:Y:S01]  /*114a0*/  IMAD.IADD R19, R4, 0x1, R19 ;  /* 0x0000000104137824 */ /* 0x000fe200078e0213 */
[----:B------:R-:W0:Y:S01]  /*114b0*/  I2F.RP R8, R6 ;  /* 0x0000000600087306 */ /* 0x000e220000209400 */
[----:B------:R-:W-:-:S05]  /*114c0*/  IMAD.IADD R10, R0, 0x1, -R16 ;  /* 0x00000001000a7824 */ /* 0x000fca00078e0a10 */
[----:B------:R-:W-:Y:S02]  /*114d0*/  IABS R0, R10 ;  /* 0x0000000a00007213 */ /* 0x000fe40000000000 */
[----:B0-----:R-:W4:Y:S02]  /*114e0*/  MUFU.RCP R8, R8 ;  /* 0x0000000800087308 */ /* 0x001f240000001000 */
[----:B----4-:R-:W-:-:S06]  /*114f0*/  VIADD R2, R8, 0xffffffe ;  /* 0x0ffffffe08027836 */ /* 0x010fcc0000000000 */
[----:B------:R0:W3:Y:S02]  /*11500*/  F2I.FTZ.U32.TRUNC.NTZ R3, R2 ;  /* 0x0000000200037305 */ /* 0x0000e4000021f000 */
[----:B0-----:R-:W-:Y:S02]  /*11510*/  IMAD.MOV.U32 R2, RZ, RZ, RZ ;  /* 0x000000ffff027224 */ /* 0x001fe400078e00ff */
[----:B---3--:R-:W-:-:S04]  /*11520*/  IMAD.MOV R7, RZ, RZ, -R3 ;  /* 0x000000ffff077224 */ /* 0x008fc800078e0a03 */
        /* <DEDUP_REMOVED lines=15> */
[----:B------:R-:W-:-:S04]  /*11620*/  @!P1 LOP3.LUT R3, RZ, R5, RZ, 0x33, !PT ;  /* 0x00000005ff039212 */ /* 0x000fc800078e33ff */
[----:B------:R-:W-:Y:S01]  /*11630*/  MOV R18, R3 ;  /* 0x0000000300127202 */ /* 0x000fe20000000f00 */
[----:B------:R-:W-:-:S04]  /*11640*/  IMAD.MOV R0, RZ, RZ, -R3 ;  /* 0x000000ffff007224 */ /* 0x000fc800078e0a03 */
[----:B------:R-:W-:Y:S01]  /*11650*/  IMAD R17, R5, R0, R10 ;  /* 0x0000000005117224 */ /* 0x000fe200078e020a */
[----:B------:R-:W-:Y:S06]  /*11660*/  BRA `(.L_x_1105) ;  /* 0x00000000001c7947 */ /* 0x000fec0003800000 */
.L_x_1097:
[----:B------:R-:W-:Y:S01]  /*11670*/  UMOV UR4, URZ ;  /* 0x0000003f00047c82 */ /* 0x000fe20008000000 */
[----:B------:R-:W-:Y:S01]  /*11680*/  UMOV UR5, URZ ;  /* 0x0000003f00057c82 */ /* 0x000fe20008000000 */
[----:B------:R-:W-:Y:S01]  /*11690*/  ULDC UR6, c[0x0][0xd3c] ;  /* 0x00034f0000067ab9 */ /* 0x000fe20000000800 */
[----:B------:R-:W-:Y:S02]  /*116a0*/  IMAD.MOV.U32 R16, RZ, RZ, R0 ;  /* 0x000000ffff107224 */ /* 0x000fe400078e0000 */
[----:B------:R-:W-:Y:S02]  /*116b0*/  IMAD.U32 R17, RZ, RZ, UR4 ;  /* 0x00000004ff117e24 */ /* 0x000fe4000f8e00ff */
[----:B------:R-:W-:Y:S02]  /*116c0*/  IMAD.U32 R18, RZ, RZ, UR5 ;  /* 0x00000005ff127e24 */ /* 0x000fe4000f8e00ff */
[----:B------:R-:W-:-:S07]  /*116d0*/  IMAD.U32 R19, RZ, RZ, UR6 ;  /* 0x00000006ff137e24 */ /* 0x000fce000f8e00ff */
.L_x_1105:
        /* <DEDUP_REMOVED lines=10> */
.L_x_1094:
[----:B------:R-:W-:Y:S02]  /*11780*/  ULDC UR4, c[0x0][0xd3c] ;  /* 0x00034f0000047ab9 */ /* 0x000fe40000000800 */
[----:B0-----:R-:W-:-:S13]  /*11790*/  ISETP.GE.AND P0, PT, R19, UR4, PT ;  /* 0x0000000413007c0c */ /* 0x001fda000bf06270 */
[----:B------:R-:W-:Y:S05]  /*117a0*/  @!P0 BRA `(.L_x_1106) ;  /* 0xffffffac00108947 */ /* 0x000fea000383ffff */
[----:B------:R-:W-:Y:S05]  /*117b0*/  BSYNC B8 ;  /* 0x0000000000087941 */ /* 0x000fea0003800000 */
.L_x_1039:
        /* <DEDUP_REMOVED lines=12> */
.L_x_1213:
[----:B------:R-:W-:Y:S05]  /*11880*/  BSYNC B0 ;  /* 0x0000000000007941 */ /* 0x000fea0003800000 */
.L_x_1107:
[----:B------:R-:W-:-:S03]  /*11890*/  UMOV UR4, 0xffffffff ;  /* 0xffffffff00047882 */ /* 0x000fc60000000000 */
[----:B------:R-:W-:Y:S05]  /*118a0*/  BRA.DIV UR4, `(.L_x_1109) ;  /* 0x0000003a04b07947 */ /* 0x000fea000b800000 */
[----:B0-----:R-:W0:Y:S02]  /*118b0*/  S2R R0, SR_TID.X ;  /* 0x0000000000007919 */ /* 0x001e240000002100 */
[----:B0-----:R-:W-:-:S04]  /*118c0*/  SHF.R.U32.HI R0, RZ, 0x5, R0 ;  /* 0x00000005ff007819 */ /* 0x001fc80000011600 */
[----:B------:R-:W-:-:S05]  /*118d0*/  LOP3.LUT R0, R0, 0x3, RZ, 0xc0, !PT ;  /* 0x0000000300007812 */ /* 0x000fca00078ec0ff */
[----:B------:R0:W1:Y:S02]  /*118e0*/  SHFL.IDX PT, R14, R0, RZ, 0x1f ;  /* 0x00001fff000e7589 */ /* 0x00006400000e0000 */
.L_x_1216:
[----:B-1----:R-:W-:Y:S01]  /*118f0*/  ISETP.NE.AND P0, PT, R14, RZ, PT ;  /* 0x000000ff0e00720c */ /* 0x002fe20003f05270 */
[----:B------:R-:W-:-:S12]  /*11900*/  BSSY B0, `(.L_x_1110) ;  /* 0x0000024000007945 */ /* 0x000fd80003800000 */
[----:B------:R-:W-:Y:S05]  /*11910*/  @P0 BRA `(.L_x_1111) ;  /* 0x0000000000880947 */ /* 0x000fea0003800000 */
[----:B------:R-:W-:-:S03]  /*11920*/  UMOV UR4, 0xffffffff ;  /* 0xffffffff00047882 */ /* 0x000fc60000000000 */
[----:B------:R-:W-:Y:S05]  /*11930*/  BRA.DIV UR4, `(.L_x_1112) ;  /* 0x0000003a04c07947 */ /* 0x000fea000b800000 */
[----:B------:R-:W-:-:S13]  /*11940*/  ELECT P6, URZ, PT ;  /* 0x00000000003f782f */ /* 0x000fda00038c0000 */
.L_x_1219:
[----:B------:R-:W-:Y:S05]  /*11950*/  @!P6 BRA `(.L_x_1111) ;  /* 0x000000000078e947 */ /* 0x000fea0003800000 */
[----:B------:R-:W-:-:S06]  /*11960*/  ULOP3.LUT UR4, UR38, 0x2, URZ, 0xfc, !UPT ;  /* 0x0000000226047892 */ /* 0x000fcc000f8efc3f */
[----:B0-----:R-:W-:-:S05]  /*11970*/  IMAD.U32 R0, RZ, RZ, UR4 ;  /* 0x00000004ff007e24 */ /* 0x001fca000f8e00ff */
[----:B------:R-:W-:-:S13]  /*11980*/  ISETP.NE.AND P0, PT, R0, 0x3, PT ;  /* 0x000000030000780c */ /* 0x000fda0003f05270 */
[----:B------:R-:W-:Y:S05]  /*11990*/  @!P0 BRA `(.L_x_1113) ;  /* 0x0000000000048947 */ /* 0x000fea0003800000 */
[----:B------:R-:W-:Y:S01]  /*119a0*/  BPT.TRAP 0x1 ;  /* 0x000000040000795c */ /* 0x000fe20000300000 */
.L_x_1113:
[----:B------:R-:W-:Y:S01]  /*119b0*/  IMAD R5, R24, 0x8, R7 ;  /* 0x0000000818057824 */ /* 0x000fe200078e0207 */
[----:B------:R-:W-:Y:S01]  /*119c0*/  SHF.L.U32 R0, R26, 0x1f, RZ ;  /* 0x0000001f1a007819 */ /* 0x000fe200000006ff */
[----:B------:R-:W-:-:S03]  /*119d0*/  VIADD R24, R24, 0x1 ;  /* 0x0000000118187836 */ /* 0x000fc60000000000 */
[----:B------:R-:W0:Y:S02]  /*119e0*/  SYNCS.PHASECHK.TRANS64.TRYWAIT P1, [R5+URZ+0x38840], R0 ;  /* 0x03884000050075a7 */ /* 0x000e24000802017f */
[----:B------:R-:W-:-:S04]  /*119f0*/  ISETP.NE.AND P2, PT, R24, 0x2, PT ;  /* 0x000000021800780c */ /* 0x000fc80003f45270 */
[----:B------:R-:W-:Y:S01]  /*11a00*/  SEL R3, RZ, 0x1, P2 ;  /* 0x00000001ff037807 */ /* 0x000fe20001000000 */
[----:B0-----:R-:W-:Y:S08]  /*11a10*/  @!P1 BRA `(.L_x_1114) ;  /* 0x0000003800a89947 */ /* 0x001ff00003800000 */
.L_x_1220:
[----:B------:R-:W-:Y:S02]  /*11a20*/  SEL R24, R24, RZ, P2 ;  /* 0x000000ff18187207 */ /* 0x000fe40001000000 */
[----:B------:R-:W-:Y:S01]  /*11a30*/  LOP3.LUT R2, R26, R3, RZ, 0x3c, !PT ;  /* 0x000000031a027212 */ /* 0x000fe200078e3cff */
[----:B------:R-:W-:Y:S06]  /*11a40*/  @!P0 BRA `(.L_x_1115) ;  /* 0x0000000000048947 */ /* 0x000fec0003800000 */
[----:B------:R-:W-:Y:S01]  /*11a50*/  BPT.TRAP 0x1 ;  /* 0x000000040000795c */ /* 0x000fe20000300000 */
.L_x_1115:
[----:B------:R-:W-:Y:S01]  /*11a60*/  IMAD R3, R24, 0x8, R7 ;  /* 0x0000000818037824 */ /* 0x000fe200078e0207 */
[----:B------:R-:W-:-:S04]  /*11a70*/  SHF.L.U32 R2, R2, 0x1f, RZ ;  /* 0x0000001f02027819 */ /* 0x000fc800000006ff */
[----:B------:R-:W1:Y:S02]  /*11a80*/  SYNCS.PHASECHK.TRANS64.TRYWAIT P1, [R3+URZ+0x38840], R2 ;  /* 0x03884002030075a7 */ /* 0x000e64000802017f */
[----:B-1----:R-:W-:Y:S05]  /*11a90*/  @!P1 BRA `(.L_x_1116) ;  /* 0x00000038009c9947 */ /* 0x002fea0003800000 */
.L_x_1221:
[----:B------:R-:W-:Y:S05]  /*11aa0*/  @!P0 BRA `(.L_x_1117) ;  /* 0x0000000000048947 */ /* 0x000fea0003800000 */
[----:B------:R-:W-:Y:S01]  /*11ab0*/  BPT.TRAP 0x1 ;  /* 0x000000040000795c */ /* 0x000fe20000300000 */
.L_x_1117:
[----:B------:R-:W5:Y:S02]  /*11ac0*/  SYNCS.PHASECHK.TRANS64.TRYWAIT P1, [R5+URZ+0x38860], R0 ;  /* 0x03886000050075a7 */ /* 0x000f64000802017f */
[----:B-----5:R-:W-:Y:S05]  /*11ad0*/  @!P1 BRA `(.L_x_1118) ;  /* 0x0000003800a09947 */ /* 0x020fea0003800000 */
.L_x_1222:
[----:B------:R-:W-:Y:S05]  /*11ae0*/  @!P0 BRA `(.L_x_1119) ;  /* 0x0000000000048947 */ /* 0x000fea0003800000 */
[----:B------:R-:W-:Y:S01]  /*11af0*/  BPT.TRAP 0x1 ;  /* 0x000000040000795c */ /* 0x000fe20000300000 */
.L_x_1119:
[----:B------:R0:W0:Y:S02]  /*11b00*/  SYNCS.PHASECHK.TRANS64.TRYWAIT P0, [R3+URZ+0x38860], R2 ;  /* 0x03886002030075a7 */ /* 0x000024000800017f */
[----:B0-----:R-:W-:Y:S05]  /*11b10*/  @!P0 NANOSLEEP.SYNCS 0x989680 ;  /* 0x009896800000895d */ /* 0x001fea0003900000 */
[----:B------:R-:W0:Y:S02]  /*11b20*/  @!P0 SYNCS.PHASECHK.TRANS64 P0, [R3+URZ+0x38860], R2 ;  /* 0x03886002030085a7 */ /* 0x000e24000800007f */
[----:B0-----:R-:W-:Y:S05]  /*11b30*/  @!P0 BRA `(.L_x_1119) ;  /* 0xfffffffc00f08947 */ /* 0x001fea000383ffff */
.L_x_1111:
[----:B------:R-:W-:Y:S05]  /*11b40*/  BSYNC B0 ;  /* 0x0000000000007941 */ /* 0x000fea0003800000 */
.L_x_1110:
[----:B------:R-:W-:Y:S05]  /*11b50*/  EXIT ;  /* 0x000000000000794d */ /* 0x000fea0003800000 */
.L_x_993:
[----:B-1----:R-:W-:-:S04]  /*11b60*/  IMAD.U32 R0, RZ, RZ, UR40 ;  /* 0x00000028ff007e24 */ /* 0x002fc8000f8e00ff */
[----:B------:R1:W2:Y:S03]  /*11b70*/  SYNCS.PHASECHK.TRANS64.TRYWAIT P1, [R0+URZ+0x38800], R3 ;  /* 0x03880003000075a7 */ /* 0x0002a6000802017f */
[----:B--2---:R-:W-:Y:S05]  /*11b80*/  @!P1 NANOSLEEP.SYNCS 0x989680 ;  /* 0x009896800000995d */ /* 0x004fea0003900000 */
[----:B------:R-:W2:Y:S02]  /*11b90*/  @!P1 SYNCS.PHASECHK.TRANS64 P1, [R0+URZ+0x38800], R3 ;  /* 0x03880003000095a7 */ /* 0x000ea4000802007f */
[----:B--2---:R-:W-:Y:S05]  /*11ba0*/  @!P1 BRA `(.L_x_993) ;  /* 0xfffffffc00ec9947 */ /* 0x004fea000383ffff */
[----:B------:R-:W-:Y:S05]  /*11bb0*/  BRA `(.L_x_1120) ;  /* 0xffffff14003c7947 */ /* 0x000fea000383ffff */
.L_x_997:
[----:B--2---:R2:W3:Y:S02]  /*11bc0*/  SYNCS.PHASECHK.TRANS64.TRYWAIT P1, [R5+URZ+0x38830], R4 ;  /* 0x03883004050075a7 */ /* 0x0044e4000802017f */
[----:B---3--:R-:W-:Y:S05]  /*11bd0*/  @!P1 NANOSLEEP.SYNCS 0x989680 ;  /* 0x009896800000995d */ /* 0x008fea0003900000 */
[----:B------:R-:W3:Y:S02]  /*11be0*/  @!P1 SYNCS.PHASECHK.TRANS64 P1, [R5+URZ+0x38830], R4 ;  /* 0x03883004050095a7 */ /* 0x000ee4000802007f */
[----:B---3--:R-:W-:Y:S05]  /*11bf0*/  @!P1 BRA `(.L_x_997) ;  /* 0xfffffffc00f09947 */ /* 0x008fea000383ffff */
[----:B------:R-:W-:Y:S05]  /*11c00*/  BRA `(.L_x_996) ;  /* 0xffffff1400547947 */ /* 0x000fea000383ffff */
.L_x_998:
[----:B-1----:R-:W-:-:S04]  /*11c10*/  IMAD.U32 R6, RZ, RZ, UR40 ;  /* 0x00000028ff067e24 */ /* 0x002fc8000f8e00ff */
[----:B------:R1:W3:Y:S03]  /*11c20*/  SYNCS.PHASECHK.TRANS64.TRYWAIT P1, [R6+URZ+0x38810], R3 ;  /* 0x03881003060075a7 */ /* 0x0002e6000802017f */
[----:B---3--:R-:W-:Y:S05]  /*11c30*/  @!P1 NANOSLEEP.SYNCS 0x989680 ;  /* 0x009896800000995d */ /* 0x008fea0003900000 */
[----:B------:R-:W3:Y:S02]  /*11c40*/  @!P1 SYNCS.PHASECHK.TRANS64 P1, [R6+URZ+0x38810], R3 ;  /* 0x03881003060095a7 */ /* 0x000ee4000802007f */
[----:B---3--:R-:W-:Y:S05]  /*11c50*/  @!P1 BRA `(.L_x_998) ;  /* 0xfffffffc00ec9947 */ /* 0x008fea000383ffff */
[----:B------:R-:W-:Y:S05]  /*11c60*/  BRA `(.L_x_1121) ;  /* 0xffffff1400dc7947 */ /* 0x000fea000383ffff */
.L_x_1002:
[----:B----4-:R4:W0:Y:S02]  /*11c70*/  SYNCS.PHASECHK.TRANS64.TRYWAIT P1, [R5+URZ+0x38850], R4 ;  /* 0x03885004050075a7 */ /* 0x010824000802017f */
[----:B0-----:R-:W-:Y:S05]  /*11c80*/  @!P1 NANOSLEEP.SYNCS 0x989680 ;  /* 0x009896800000995d */ /* 0x001fea0003900000 */
[----:B------:R-:W0:Y:S02]  /*11c90*/  @!P1 SYNCS.PHASECHK.TRANS64 P1, [R5+URZ+0x38850], R4 ;  /* 0x03885004050095a7 */ /* 0x000e24000802007f */
[----:B0-----:R-:W-:Y:S05]  /*11ca0*/  @!P1 BRA `(.L_x_1002) ;  /* 0xfffffffc00f09947 */ /* 0x001fea000383ffff */
[----:B------:R-:W-:Y:S05]  /*11cb0*/  BRA `(.L_x_1001) ;  /* 0xffffff1400e87947 */ /* 0x000fea000383ffff */
.L_x_1009:
[----:B-1----:R-:W-:-:S04]  /*11cc0*/  IMAD.U32 R4, RZ, RZ, UR5 ;  /* 0x00000005ff047e24 */ /* 0x002fc8000f8e00ff */
[----:B------:R1:W2:Y:S03]  /*11cd0*/  SYNCS.PHASECHK.TRANS64.TRYWAIT P2, [R4+URZ+0x38830], R3 ;  /* 0x03883003040075a7 */ /* 0x0002a6000804017f */
[----:B--2---:R-:W-:Y:S05]  /*11ce0*/  @!P2 NANOSLEEP.SYNCS 0x989680 ;  /* 0x009896800000a95d */ /* 0x004fea0003900000 */
[----:B------:R-:W2:Y:S02]  /*11cf0*/  @!P2 SYNCS.PHASECHK.TRANS64 P2, [R4+URZ+0x38830], R3 ;  /* 0x038830030400a5a7 */ /* 0x000ea4000804007f */
[----:B--2---:R-:W-:Y:S05]  /*11d00*/  @!P2 BRA `(.L_x_1009) ;  /* 0xfffffffc00eca947 */ /* 0x004fea000383ffff */
[----:B------:R-:W-:Y:S05]  /*11d10*/  BRA `(.L_x_1008) ;  /* 0xffffff38005c7947 */ /* 0x000fea000383ffff */
.L_x_1013:
[----:B-1----:R-:W-:-:S04]  /*11d20*/  IMAD.U32 R4, RZ, RZ, UR5 ;  /* 0x00000005ff047e24 */ /* 0x002fc8000f8e00ff */
[----:B------:R1:W3:Y:S03]  /*11d30*/  SYNCS.PHASECHK.TRANS64.TRYWAIT P2, [R4+URZ+0x38850], R3 ;  /* 0x03885003040075a7 */ /* 0x0002e6000804017f */
[----:B---3--:R-:W-:Y:S05]  /*11d40*/  @!P2 NANOSLEEP.SYNCS 0x989680 ;  /* 0x009896800000a95d */ /* 0x008fea0003900000 */
[----:B------:R-:W3:Y:S02]  /*11d50*/  @!P2 SYNCS.PHASECHK.TRANS64 P2, [R4+URZ+0x38850], R3 ;  /* 0x038850030400a5a7 */ /* 0x000ee4000804007f */
[----:B---3--:R-:W-:Y:S05]  /*11d60*/  @!P2 BRA `(.L_x_1013) ;  /* 0xfffffffc00eca947 */ /* 0x008fea000383ffff */
[----:B------:R-:W-:Y:S05]  /*11d70*/  BRA `(.L_x_1012) ;  /* 0xffffff3800cc7947 */ /* 0x000fea000383ffff */
.L_x_1051:
[----:B------:R-:W-:Y:S01]  /*11d80*/  SHF.R.U32.HI R21, RZ, 0x5, R21 ;  /* 0x00000005ff157819 */ /* 0x000fe20000011615 */
[----:B------:R-:W-:Y:S01]  /*11d90*/  BSSY B0, `(.L_x_1122) ;  /* 0x0000009000007945 */ /* 0x000fe20003800000 */
[----:B------:R-:W-:Y:S02]  /*11da0*/  IMAD.MOV.U32 R12, RZ, RZ, RZ ;  /* 0x000000ffff0c7224 */ /* 0x000fe400078e00ff */
[----:B------:R-:W-:Y:S01]  /*11db0*/  LOP3.LUT R21, R21, 0x3, RZ, 0xc0, !PT ;  /* 0x0000000315157812 */ /* 0x000fe200078ec0ff */
[----:B------:R-:W-:Y:S02]  /*11dc0*/  IMAD.MOV.U32 R11, RZ, RZ, 0x1f ;  /* 0x0000001fff0b7424 */ /* 0x000fe400078e00ff */
[----:B------:R-:W-:Y:S02]  /*11dd0*/  IMAD.MOV.U32 R15, RZ, RZ, -0x1 ;  /* 0xffffffffff0f7424 */ /* 0x000fe400078e00ff */
[----:B------:R-:W-:-:S07]  /*11de0*/  IMAD.MOV.U32 R13, RZ, RZ, R21 ;  /* 0x000000ffff0d7224 */ /* 0x000fce00078e0015 */
[----:B-----5:R-:W-:Y:S05]  /*11df0*/  WARPSYNC.COLLECTIVE R15, `(.L_x_1123) ;  /* 0x000000000f087348 */ /* 0x020fea0003c00000 */
[----:B------:R0:W1:Y:S02]  /*11e00*/  SHFL.IDX P6, R14, R13, R12, R11 ;  /* 0x0000000c0d0e7389 */ /* 0x00006400000c000b */
[----:B01---5:R-:W-:Y:S01]  /*11e10*/  ENDCOLLECTIVE ;  /* 0x000000000000791b */ /* 0x023fe20003800000 */
.L_x_1123:
[----:B------:R-:W-:Y:S05]  /*11e20*/  BSYNC B0 ;  /* 0x0000000000007941 */ /* 0x000fea0003800000 */
.L_x_1122:
[----:B------:R-:W-:Y:S05]  /*11e30*/  BRA `(.L_x_1124) ;  /* 0xffffffb000b47947 */ /* 0x000fea000383ffff */
.L_x_1054:
[----:B0-----:R0:W1:Y:S02]  /*11e40*/  SYNCS.PHASECHK.TRANS64.TRYWAIT P0, [R30+URZ+0x38840], R0 ;  /* 0x038840001e0075a7 */ /* 0x001064000800017f */
[----:B-1----:R-:W-:Y:S05]  /*11e50*/  @!P0 NANOSLEEP.SYNCS 0x989680 ;  /* 0x009896800000895d */ /* 0x002fea0003900000 */
[----:B------:R-:W1:Y:S02]  /*11e60*/  @!P0 SYNCS.PHASECHK.TRANS64 P0, [R30+URZ+0x38840], R0 ;  /* 0x038840001e0085a7 */ /* 0x000e64000800007f */
[----:B-1----:R-:W-:Y:S05]  /*11e70*/  @!P0 BRA `(.L_x_1054) ;  /* 0xfffffffc00f08947 */ /* 0x002fea000383ffff */
[----:B------:R-:W-:Y:S05]  /*11e80*/  BRA `(.L_x_1125) ;  /* 0xffffffb400847947 */ /* 0x000fea000383ffff */
.L_x_1055:
        /* <DEDUP_REMOVED lines=8> */
.L_x_1127:
[----:B------:R-:W-:Y:S05]  /*11f10*/  BSYNC B0 ;  /* 0x0000000000007941 */ /* 0x000fea0003800000 */
.L_x_1126:
[----:B------:R-:W-:Y:S02]  /*11f20*/  IMAD.MOV.U32 R13, RZ, RZ, R0 ;  /* 0x000000ffff0d7224 */ /* 0x000fe400078e0000 */
        /* <DEDUP_REMOVED lines=8> */
.L_x_1128:
[----:B------:R-:W-:Y:S02]  /*11fb0*/  IMAD.MOV.U32 R13, RZ, RZ, R4 ;  /* 0x000000ffff0d7224 */ /* 0x000fe400078e0004 */
[----:B------:R-:W-:Y:S02]  /*11fc0*/  IMAD.MOV.U32 R12, RZ, RZ, 0x1 ;  /* 0x00000001ff0c7424 */ /* 0x000fe400078e00ff */
[----:B------:R-:W-:-:S07]  /*11fd0*/  IMAD.MOV.U32 R3, RZ, RZ, R14 ;  /* 0x000000ffff037224 */ /* 0x000fce00078e000e */
[----:B------:R-:W-:Y:S05]  /*11fe0*/  WARPSYNC.COLLECTIVE R15, `(.L_x_1129) ;  /* 0x000000000f087348 */ /* 0x000fea0003c00000 */
[----:B------:R0:W1:Y:S02]  /*11ff0*/  SHFL.IDX P6, R14, R13, R12, R11 ;  /* 0x0000000c0d0e7389 */ /* 0x00006400000c000b */
[----:B01----:R-:W-:Y:S01]  /*12000*/  ENDCOLLECTIVE ;  /* 0x000000000000791b */ /* 0x003fe20003800000 */
.L_x_1129:
        /* <DEDUP_REMOVED lines=15> */
.L_x_1130:
[----:B------:R-:W-:Y:S02]  /*12100*/  @P0 IMAD R6, R5, 0x2, R23 ;  /* 0x0000000205060824 */ /* 0x000fe400078e0217 */
[----:B------:R-:W-:Y:S02]  /*12110*/  IMAD.MOV.U32 R13, RZ, RZ, R4 ;  /* 0x000000ffff0d7224 */ /* 0x000fe400078e0004 */
[----:B------:R-:W-:Y:S02]  /*12120*/  IMAD.MOV.U32 R12, RZ, RZ, 0x2 ;  /* 0x00000002ff0c7424 */ /* 0x000fe400078e00ff */
[----:B------:R-:W-:-:S07]  /*12130*/  IMAD.MOV.U32 R3, RZ, RZ, R14 ;  /* 0x000000ffff037224 */ /* 0x000fce00078e000e */
[----:B------:R-:W-:Y:S05]  /*12140*/  WARPSYNC.COLLECTIVE R15, `(.L_x_1131) ;  /* 0x000000000f087348 */ /* 0x000fea0003c00000 */
[----:B------:R0:W1:Y:S02]  /*12150*/  SHFL.IDX P6, R14, R13, R12, R11 ;  /* 0x0000000c0d0e7389 */ /* 0x00006400000c000b */
[----:B01----:R-:W-:Y:S01]  /*12160*/  ENDCOLLECTIVE ;  /* 0x000000000000791b */ /* 0x003fe20003800000 */
.L_x_1131:
        /* <DEDUP_REMOVED lines=15> */
.L_x_1132:
[----:B------:R-:W-:Y:S02]  /*12260*/  @P0 IMAD R6, R5, 0x2, R23 ;  /* 0x0000000205060824 */ /* 0x000fe400078e0217 */
[----:B------:R-:W-:Y:S02]  /*12270*/  IMAD.MOV.U32 R13, RZ, RZ, R4 ;  /* 0x000000ffff0d7224 */ /* 0x000fe400078e0004 */
[----:B------:R-:W-:Y:S02]  /*12280*/  IMAD.MOV.U32 R12, RZ, RZ, 0x3 ;  /* 0x00000003ff0c7424 */ /* 0x000fe400078e00ff */
[----:B------:R-:W-:-:S07]  /*12290*/  IMAD.MOV.U32 R3, RZ, RZ, R14 ;  /* 0x000000ffff037224 */ /* 0x000fce00078e000e */
[----:B------:R-:W-:Y:S05]  /*122a0*/  WARPSYNC.COLLECTIVE R15, `(.L_x_1133) ;  /* 0x000000000f087348 */ /* 0x000fea0003c00000 */
[----:B------:R0:W1:Y:S02]  /*122b0*/  SHFL.IDX P6, R14, R13, R12, R11 ;  /* 0x0000000c0d0e7389 */ /* 0x00006400000c000b */
[----:B01----:R-:W-:Y:S01]  /*122c0*/  ENDCOLLECTIVE ;  /* 0x000000000000791b */ /* 0x003fe20003800000 */
.L_x_1133:
        /* <DEDUP_REMOVED lines=10> */
.L_x_1134:
[----:B------:R-:W-:Y:S01]  /*12370*/  @!PT LDS RZ, [RZ] ;  /* 0x00000000fffff984 */ /* 0x000fe20000000800 */
[----:B------:R-:W-:Y:S01]  /*12380*/  @!PT LDS RZ, [RZ] ;  /* 0x00000000fffff984 */ /* 0x000fe20000000800 */
[----:B------:R-:W-:Y:S01]  /*12390*/  @!PT LDS RZ, [RZ] ;  /* 0x00000000fffff984 */ /* 0x000fe20000000800 */
[----:B------:R0:W-:Y:S01]  /*123a0*/  @P0 LDGSTS.E.BYPASS.LTC128B.128 [R6+0x23400], desc[UR44][R2.64], !P2 ;  /* 0x2340000002060fae */ /* 0x0001e2000d101d6c */
[----:B------:R-:W-:Y:S01]  /*123b0*/  IMAD.MOV.U32 R0, RZ, RZ, R14 ;  /* 0x000000ffff007224 */ /* 0x000fe200078e000e */
[----:B------:R-:W-:Y:S06]  /*123c0*/  BRA `(.L_x_1135) ;  /* 0xffffffb400547947 */ /* 0x000fec000383ffff */
.L_x_1060:
[----:B------:R-:W-:Y:S01]  /*123d0*/  IMAD.MOV.U32 R13, RZ, RZ, R2 ;  /* 0x000000ffff0d7224 */ /* 0x000fe200078e0002 */
[----:B------:R-:W-:Y:S01]  /*123e0*/  LOP3.LUT R22, R22, 0xfffffeff, RZ, 0xc0, !PT ;  /* 0xfffffeff16167812 */ /* 0x000fe200078ec0ff */
        /* <DEDUP_REMOVED lines=8> */
.L_x_1136:
[C---:B------:R-:W-:Y:S01]  /*12470*/  VIADD R6, R17.reuse, 0x10 ;  /* 0x0000001011067836 */ /* 0x040fe20000000000 */
[----:B------:R-:W-:Y:S01]  /*12480*/  ISETP.GE.AND P2, PT, R17, R3, PT ;  /* 0x000000031100720c */ /* 0x000fe20003f46270 */
[----:B------:R-:W-:-:S12]  /*12490*/  IMAD.MOV.U32 R13, RZ, RZ, R0 ;  /* 0x000000ffff0d7224 */ /* 0x000fd800078e0000 */
[----:B------:R-:W-:-:S04]  /*124a0*/  @P2 LOP3.LUT R22, R22, 0x100, RZ, 0xfc, !PT ;  /* 0x0000010016162812 */ /* 0x000fc800078efcff */
[----:B------:R-:W-:Y:S01]  /*124b0*/  LOP3.LUT R22, R22, 0xffffff7f, RZ, 0xc0, !PT ;  /* 0xffffff7f16167812 */ /* 0x000fe200078ec0ff */
[----:B------:R-:W-:-:S07]  /*124c0*/  IMAD.MOV.U32 R4, RZ, RZ, R14 ;  /* 0x000000ffff047224 */ /* 0x000fce00078e000e */
[----:B------:R-:W-:Y:S05]  /*124d0*/  WARPSYNC.COLLECTIVE R15, `(.L_x_1137) ;  /* 0x000000000f087348 */ /* 0x000fea0003c00000 */
[----:B------:R0:W1:Y:S02]  /*124e0*/  SHFL.IDX P6, R14, R13, R12, R11 ;  /* 0x0000000c0d0e7389 */ /* 0x00006400000c000b */
[----:B01----:R-:W-:Y:S01]  /*124f0*/  ENDCOLLECTIVE ;  /* 0x000000000000791b */ /* 0x003fe20003800000 */
.L_x_1137:
[----:B------:R-:W-:Y:S02]  /*12500*/  IMAD.MOV.U32 R13, RZ, RZ, R2 ;  /* 0x000000ffff0d7224 */ /* 0x000fe400078e0002 */
[----:B------:R-:W-:Y:S02]  /*12510*/  IMAD.MOV.U32 R12, RZ, RZ, 0x1 ;  /* 0x00000001ff0c7424 */ /* 0x000fe400078e00ff */
[----:B------:R-:W-:-:S07]  /*12520*/  IMAD.MOV.U32 R5, RZ, RZ, R14 ;  /* 0x000000ffff057224 */ /* 0x000fce00078e000e */
[----:B------:R-:W-:Y:S05]  /*12530*/  WARPSYNC.COLLECTIVE R15, `(.L_x_1138) ;  /* 0x000000000f087348 */ /* 0x000fea0003c00000 */
[----:B------:R0:W1:Y:S02]  /*12540*/  SHFL.IDX P6, R14, R13, R12, R11 ;  /* 0x0000000c0d0e7389 */ /* 0x00006400000c000b */
[----:B01----:R-:W-:Y:S01]  /*12550*/  ENDCOLLECTIVE ;  /* 0x000000000000791b */ /* 0x003fe20003800000 */
.L_x_1138:
        /* <DEDUP_REMOVED lines=15> */
.L_x_1139:
        /* <DEDUP_REMOVED lines=8> */
.L_x_1140:
        /* <DEDUP_REMOVED lines=16> */
.L_x_1141:
[----:B------:R-:W-:Y:S01]  /*127d0*/  @P2 LOP3.LUT R22, R22, 0x40, RZ, 0xfc, !PT ;  /* 0x0000004016162812 */ /* 0x000fe200078efcff */
[----:B------:R-:W-:Y:S02]  /*127e0*/  IMAD.MOV.U32 R13, RZ, RZ, R2 ;  /* 0x000000ffff0d7224 */ /* 0x000fe400078e0002 */
[----:B------:R-:W-:Y:S02]  /*127f0*/  IMAD.MOV.U32 R12, RZ, RZ, 0x3 ;  /* 0x00000003ff0c7424 */ /* 0x000fe400078e00ff */
[----:B------:R-:W-:-:S07]  /*12800*/  IMAD.MOV.U32 R5, RZ, RZ, R14 ;  /* 0x000000ffff057224 */ /* 0x000fce00078e000e */
[----:B------:R-:W-:Y:S05]  /*12810*/  WARPSYNC.COLLECTIVE R15, `(.L_x_1142) ;  /* 0x000000000f087348 */ /* 0x000fea0003c00000 */
[----:B------:R0:W1:Y:S02]  /*12820*/  SHFL.IDX P6, R14, R13, R12, R11 ;  /* 0x0000000c0d0e7389 */ /* 0x00006400000c000b */
[----:B01----:R-:W-:Y:S01]  /*12830*/  ENDCOLLECTIVE ;  /* 0x000000000000791b */ /* 0x003fe20003800000 */
.L_x_1142:
        /* <DEDUP_REMOVED lines=14> */
.L_x_1143:
[----:B------:R-:W-:Y:S01]  /*12920*/  IMAD.MOV.U32 R0, RZ, RZ, R14 ;  /* 0x000000ffff007224 */ /* 0x000fe200078e000e */
[----:B------:R-:W-:Y:S06]  /*12930*/  BRA `(.L_x_1144) ;  /* 0xffffffb800607947 */ /* 0x000fec000383ffff */
.L_x_1064:
[----:B------:R-:W-:Y:S01]  /*12940*/  LOP3.LUT R22, R22, 0xff7fffff, RZ, 0xc0, !PT ;  /* 0xff7fffff16167812 */ /* 0x000fe200078ec0ff */
[----:B------:R-:W-:Y:S01]  /*12950*/  BSSY B0, `(.L_x_1145) ;  /* 0x000002e000007945 */ /* 0x000fe20003800000 */
[----:B------:R-:W-:Y:S02]  /*12960*/  IMAD.MOV.U32 R13, RZ, RZ, R6 ;  /* 0x000000ffff0d7224 */ /* 0x000fe400078e0006 */
[----:B------:R-:W-:Y:S01]  /*12970*/  @P2 LOP3.LUT R22, R22, 0x800000, RZ, 0xfc, !PT ;  /* 0x0080000016162812 */ /* 0x000fe200078efcff */
[----:B------:R-:W-:Y:S02]  /*12980*/  IMAD.MOV.U32 R12, RZ, RZ, RZ ;  /* 0x000000ffff0c7224 */ /* 0x000fe400078e00ff */
[----:B------:R-:W-:Y:S01]  /*12990*/  IMAD.MOV.U32 R11, RZ, RZ, 0x181f ;  /* 0x0000181fff0b7424 */ /* 0x000fe200078e00ff */
[----:B------:R-:W-:Y:S01]  /*129a0*/  LOP3.LUT R22, R22, 0xffbfffff, RZ, 0xc0, !PT ;  /* 0xffbfffff16167812 */ /* 0x000fe200078ec0ff */
[----:B------:R-:W-:-:S03]  /*129b0*/  IMAD.MOV.U32 R15, RZ, RZ, -0x1 ;  /* 0xffffffffff0f7424 */ /* 0x000fc600078e00ff */
[----:B------:R-:W-:-:S04]  /*129c0*/  @P1 LOP3.LUT R22, R22, 0x400000, RZ, 0xfc, !PT ;  /* 0x0040000016161812 */ /* 0x000fc800078efcff */
[C---:B------:R-:W-:Y:S02]  /*129d0*/  LOP3.LUT P1, RZ, R22.reuse, 0x100, RZ, 0xc0, !PT ;  /* 0x0000010016ff7812 */ /* 0x040fe4000782c0ff */
[C---:B------:R-:W-:Y:S02]  /*129e0*/  LOP3.LUT P0, RZ, R22.reuse, 0x80, RZ, 0xc0, !PT ;  /* 0x0000008016ff7812 */ /* 0x040fe4000780c0ff */
[C---:B------:R-:W-:Y:S02]  /*129f0*/  LOP3.LUT P6, RZ, R22.reuse, 0x40, RZ, 0xc0, !PT ;  /* 0x0000004016ff7812 */ /* 0x040fe400078cc0ff */
[----:B------:R-:W-:-:S07]  /*12a00*/  LOP3.LUT R22, R22, 0xffff7fff, RZ, 0xc0, !PT ;  /* 0xffff7fff16167812 */ /* 0x000fce00078ec0ff */
[----:B------:R-:W-:-:S04]  /*12a10*/  @!P1 LOP3.LUT R7, R4, 0x40, RZ, 0xc0, !PT ;  /* 0x0000004004079812 */ /* 0x000fc800078ec0ff */
[----:B------:R-:W-:-:S04]  /*12a20*/  @!P1 SHF.R.U32.HI R7, RZ, 0x2, R7 ;  /* 0x00000002ff079819 */ /* 0x000fc80000011607 */
[----:B------:R-:W-:Y:S02]  /*12a30*/  @!P1 ISETP.NE.U32.AND P2, PT, R7, RZ, PT ;  /* 0x000000ff0700920c */ /* 0x000fe40003f45070 */
[----:B------:R-:W-:-:S04]  /*12a40*/  @!P1 LOP3.LUT R7, R5, 0x80, RZ, 0xc0, !PT ;  /* 0x0000008005079812 */ /* 0x000fc800078ec0ff */
[----:B------:R-:W-:-:S04]  /*12a50*/  @!P1 SHF.R.U32.HI R7, RZ, 0x3, R7 ;  /* 0x00000003ff079819 */ /* 0x000fc80000011607 */
[----:B------:R-:W-:Y:S02]  /*12a60*/  @!P1 ISETP.NE.U32.AND P1, PT, R7, RZ, PT ;  /* 0x000000ff0700920c */ /* 0x000fe40003f25070 */
[----:B------:R-:W-:Y:S02]  /*12a70*/  @!P0 LOP3.LUT R7, R4, 0x40, RZ, 0xc0, !PT ;  /* 0x0000004004078812 */ /* 0x000fe400078ec0ff */
[----:B------:R-:W-:Y:S02]  /*12a80*/  @P2 LOP3.LUT R22, R22, 0x8000, RZ, 0xfc, !PT ;  /* 0x0000800016162812 */ /* 0x000fe400078efcff */
[----:B------:R-:W-:Y:S02]  /*12a90*/  @!P0 SHF.R.U32.HI R7, RZ, 0x2, R7 ;  /* 0x00000002ff078819 */ /* 0x000fe40000011607 */
[C---:B------:R-:W-:Y:S02]  /*12aa0*/  LOP3.LUT P2, RZ, R22.reuse, 0x800000, RZ, 0xc0, !PT ;  /* 0x0080000016ff7812 */ /* 0x040fe4000784c0ff */
[----:B------:R-:W-:-:S04]  /*12ab0*/  LOP3.LUT R22, R22, 0xffffbfff, RZ, 0xc0, !PT ;  /* 0xffffbfff16167812 */ /* 0x000fc800078ec0ff */
[----:B------:R-:W-:Y:S02]  /*12ac0*/  @P1 LOP3.LUT R22, R22, 0x4000, RZ, 0xfc, !PT ;  /* 0x0000400016161812 */ /* 0x000fe400078efcff */
[----:B------:R-:W-:Y:S02]  /*12ad0*/  @!P0 ISETP.NE.U32.AND P1, PT, R7, RZ, PT ;  /* 0x000000ff0700820c */ /* 0x000fe40003f25070 */
[----:B------:R-:W-:Y:S02]  /*12ae0*/  @!P0 LOP3.LUT R7, R5, 0x80, RZ, 0xc0, !PT ;  /* 0x0000008005078812 */ /* 0x000fe400078ec0ff */
[----:B------:R-:W-:Y:S02]  /*12af0*/  LOP3.LUT R22, R22, 0xfffbffff, RZ, 0xc0, !PT ;  /* 0xfffbffff16167812 */ /* 0x000fe400078ec0ff */
        /* <DEDUP_REMOVED lines=11> */
[----:B------:R-:W-:-:S07]  /*12bb0*/  @!P6 SHF.R.U32.HI R7, RZ, 0x3, R7 ;  /* 0x00000003ff07e819 */ /* 0x000fce0000011607 */
[----:B------:R-:W-:Y:S02]  /*12bc0*/  @P0 LOP3.LUT R22, R22, 0x100000, RZ, 0xfc, !PT ;  /* 0x0010000016160812 */ /* 0x000fe400078efcff */
[----:B------:R-:W-:Y:S02]  /*12bd0*/  @!P6 ISETP.NE.U32.AND P0, PT, R7, RZ, PT ;  /* 0x000000ff0700e20c */ /* 0x000fe40003f05070 */
[----:B------:R-:W-:-:S11]  /*12be0*/  LOP3.LUT R22, R22, 0xfff7ffff, RZ, 0xc0, !PT ;  /* 0xfff7ffff16167812 */ /* 0x000fd600078ec0ff */
[----:B------:R-:W-:-:S07]  /*12bf0*/  @P0 LOP3.LUT R22, R22, 0x80000, RZ, 0xfc, !PT ;  /* 0x0008000016160812 */ /* 0x000fce00078efcff */
[----:B------:R-:W-:Y:S05]  /*12c00*/  WARPSYNC.COLLECTIVE R15, `(.L_x_1146) ;  /* 0x000000000f087348 */ /* 0x000fea0003c00000 */
[----:B------:R0:W1:Y:S02]  /*12c10*/  SHFL.IDX P6, R14, R13, R12, R11 ;  /* 0x0000000c0d0e7389 */ /* 0x00006400000c000b */
[----:B01----:R-:W-:Y:S01]  /*12c20*/  ENDCOLLECTIVE ;  /* 0x000000000000791b */ /* 0x003fe20003800000 */
.L_x_1146:
[----:B------:R-:W-:Y:S05]  /*12c30*/  BSYNC B0 ;  /* 0x0000000000007941 */ /* 0x000fea0003800000 */
.L_x_1145:
[----:B------:R-:W-:Y:S01]  /*12c40*/  IMAD.MOV.U32 R13, RZ, RZ, R0 ;  /* 0x000000ffff0d7224 */ /* 0x000fe200078e0000 */
[----:B------:R-:W-:Y:S01]  /*12c50*/  LOP3.LUT R22, R22, 0xbfffffff, RZ, 0xc0, !PT ;  /* 0xbfffffff16167812 */ /* 0x000fe200078ec0ff */
[----:B------:R-:W-:Y:S02]  /*12c60*/  IMAD.MOV.U32 R12, RZ, RZ, RZ ;  /* 0x000000ffff0c7224 */ /* 0x000fe400078e00ff */
[----:B------:R-:W-:Y:S01]  /*12c70*/  IMAD.MOV.U32 R11, RZ, RZ, 0x181f ;  /* 0x0000181fff0b7424 */ /* 0x000fe200078e00ff */
[----:B------:R-:W-:Y:S01]  /*12c80*/  @P2 LOP3.LUT R22, R22, 0x40000000, RZ, 0xfc, !PT ;  /* 0x4000000016162812 */ /* 0x000fe200078efcff */
[----:B------:R-:W-:Y:S02]  /*12c90*/  IMAD.MOV.U32 R15, RZ, RZ, -0x1 ;  /* 0xffffffffff0f7424 */ /* 0x000fe400078e00ff */
[----:B------:R-:W-:Y:S01]  /*12ca0*/  IMAD.MOV.U32 R2, RZ, RZ, R14 ;  /* 0x000000ffff027224 */ /* 0x000fe200078e000e */
[----:B------:R-:W-:-:S13]  /*12cb0*/  LOP3.LUT P2, RZ, R22, 0x100, RZ, 0xc0, !PT ;  /* 0x0000010016ff7812 */ /* 0x000fda000784c0ff */
[----:B------:R-:W-:Y:S05]  /*12cc0*/  WARPSYNC.COLLECTIVE R15, `(.L_x_1147) ;  /* 0x000000000f087348 */ /* 0x000fea0003c00000 */
[----:B------:R0:W1:Y:S02]  /*12cd0*/  SHFL.IDX P6, R14, R13, R12, R11 ;  /* 0x0000000c0d0e7389 */ /* 0x00006400000c000b */
[----:B01----:R-:W-:Y:S01]  /*12ce0*/  ENDCOLLECTIVE ;  /* 0x000000000000791b */ /* 0x003fe20003800000 */
.L_x_1147:
[----:B------:R-:W-:-:S04]  /*12cf0*/  LOP3.LUT R22, R22, 0xdfffffff, RZ, 0xc0, !PT ;  /* 0xdfffffff16167812 */ /* 0x000fc800078ec0ff */
[----:B------:R-:W-:-:S04]  /*12d00*/  @P1 LOP3.LUT R22, R22, 0x20000000, RZ, 0xfc, !PT ;  /* 0x2000000016161812 */ /* 0x000fc800078efcff */
[C---:B------:R-:W-:Y:S01]  /*12d10*/  LOP3.LUT P1, RZ, R22.reuse, 0x800, RZ, 0xc0, !PT ;  /* 0x0000080016ff7812 */ /* 0x040fe2000782c0ff */
[----:B------:R-:W-:Y:S02]  /*12d20*/  IMAD.MOV.U32 R13, RZ, RZ, R6 ;  /* 0x000000ffff0d7224 */ /* 0x000fe400078e0006 */
[----:B------:R-:W-:Y:S01]  /*12d30*/  IMAD.MOV.U32 R12, RZ, RZ, 0x1 ;  /* 0x00000001ff0c7424 */ /* 0x000fe200078e00ff */
[C---:B------:R-:W-:Y:S02]  /*12d40*/  LOP3.LUT P6, RZ, R22.reuse, 0x4000, RZ, 0xc0, !PT ;  /* 0x0000400016ff7812 */ /* 0x040fe400078cc0ff */
[----:B------:R-:W-:Y:S02]  /*12d50*/  MOV R3, R14 ;  /* 0x0000000e00037202 */ /* 0x000fe40000000f00 */
[----:B------:R-:W-:Y:S02]  /*12d60*/  LOP3.LUT R22, R22, 0xefffffff, RZ, 0xc0, !PT ;  /* 0xefffffff16167812 */ /* 0x000fe400078ec0ff */
[----:B------:R-:W-:-:S05]  /*12d70*/  @!P2 LEA R3, P0, R8, R3, 0x1 ;  /* 0x000000030803a211 */ /* 0x000fca00078008ff */
[----:B------:R-:W-:Y:S02]  /*12d80*/  @!P2 IMAD.X R2, RZ, RZ, R2, P0 ;  /* 0x000000ffff02a224 */ /* 0x000fe400000e0602 */
[----:B------:R-:W-:-:S04]  /*12d90*/  @P6 LOP3.LUT R22, R22, 0x10000000, RZ, 0xfc, !PT ;  /* 0x1000000016166812 */ /* 0x000fc800078efcff */
[C---:B------:R-:W-:Y:S02]  /*12da0*/  LOP3.LUT P0, RZ, R22.reuse, 0x100, RZ, 0xc0, !PT ;  /* 0x0000010016ff7812 */ /* 0x040fe4000780c0ff */
[C---:B------:R-:W-:Y:S02]  /*12db0*/  LOP3.LUT P6, RZ, R22.reuse, 0x8000, RZ, 0xc0, !PT ;  /* 0x0000800016ff7812 */ /* 0x040fe400078cc0ff */
[----:B------:R-:W-:-:S09]  /*12dc0*/  LOP3.LUT P2, RZ, R22, 0x40000000, RZ, 0xc0, !PT ;  /* 0x4000000016ff7812 */ /* 0x000fd2000784c0ff */
[----:B------:R-:W-:-:S04]  /*12dd0*/  @!P0 LOP3.LUT R3, R3, R2, RZ, 0x3c, !PT ;  /* 0x0000000203038212 */ /* 0x000fc800078e3cff */
[----:B------:R-:W-:-:S04]  /*12de0*/  @!P0 LOP3.LUT R2, R3, R2, RZ, 0x3c, !PT ;  /* 0x0000000203028212 */ /* 0x000fc800078e3cff */
[----:B------:R-:W-:-:S05]  /*12df0*/  @!P0 LOP3.LUT R3, R3, R2, RZ, 0x3c, !PT ;  /* 0x0000000203038212 */ /* 0x000fca00078e3cff */
[----:B------:R-:W-:Y:S01]  /*12e00*/  @!PT LDS RZ, [RZ] ;  /* 0x00000000fffff984 */ /* 0x000fe20000000800 */
[----:B------:R-:W-:Y:S01]  /*12e10*/  @!PT LDS RZ, [RZ] ;  /* 0x00000000fffff984 */ /* 0x000fe20000000800 */
[----:B------:R-:W-:Y:S01]  /*12e20*/  @!PT LDS RZ, [RZ] ;  /* 0x00000000fffff984 */ /* 0x000fe20000000800 */
[----:B------:R0:W-:Y:S01]  /*12e30*/  @!P0 LDGSTS.E.BYPASS.LTC128B.128 [R25+0x26400], desc[UR44][R2.64], !P1 ;  /* 0x2640000002198fae */ /* 0x0001e2000c901d6c */
[C---:B------:R-:W-:Y:S02]  /*12e40*/  LOP3.LUT P1, RZ, R22.reuse, 0x20000000, RZ, 0xc0, !PT ;  /* 0x2000000016ff7812 */ /* 0x040fe4000782c0ff */
[----:B------:R-:W-:Y:S01]  /*12e50*/  LOP3.LUT R22, R22, 0xfbffffff, RZ, 0xc0, !PT ;  /* 0xfbffffff16167812 */ /* 0x000fe200078ec0ff */
[----:B------:R0:W-:Y:S03]  /*12e60*/  @!P0 LDGSTS.E.BYPASS.LTC128B.128 [R25+0x28400], desc[UR44][R2.64+0x80], !P5 ;  /* 0x2840008002198fae */ /* 0x0001e6000e901d6c */
[----:B------:R-:W-:Y:S01]  /*12e70*/  @P5 LOP3.LUT R22, R22, 0x4000000, RZ, 0xfc, !PT ;  /* 0x0400000016165812 */ /* 0x000fe200078efcff */
[----:B------:R0:W-:Y:S03]  /*12e80*/  @!P0 LDGSTS.E.BYPASS.LTC128B.128 [R25+0x2a400], desc[UR44][R2.64+0x100], !P4 ;  /* 0x2a40010002198fae */ /* 0x0001e6000e101d6c */
[C---:B------:R-:W-:Y:S01]  /*12e90*/  LOP3.LUT P5, RZ, R22.reuse, 0x800, RZ, 0xc0, !PT ;  /* 0x0000080016ff7812 */ /* 0x040fe200078ac0ff */
[----:B------:R0:W-:Y:S01]  /*12ea0*/  @!P0 LDGSTS.E.BYPASS.LTC128B.128 [R25+0x2c400], desc[UR44][R2.64+0x180], !P3 ;  /* 0x2c40018002198fae */ /* 0x0001e2000d901d6c */
[----:B------:R-:W-:-:S03]  /*12eb0*/  LOP3.LUT R22, R22, 0xf7ffffff, RZ, 0xc0, !PT ;  /* 0xf7ffffff16167812 */ /* 0x000fc600078ec0ff */
[----:B------:R0:W-:Y:S04]  /*12ec0*/  @!P0 LDGSTS.E.BYPASS.LTC128B.128 [R25+0x2e400], desc[UR44][R2.64+0x200], !P2 ;  /* 0x2e40020002198fae */ /* 0x0001e8000d101d6c */
[----:B------:R0:W-:Y:S04]  /*12ed0*/  @!P0 LDGSTS.E.BYPASS.LTC128B.128 [R25+0x30400], desc[UR44][R2.64+0x280], !P1 ;  /* 0x3040028002198fae */ /* 0x0001e8000c901d6c */
[----:B------:R-:W-:Y:S01]  /*12ee0*/  @P5 LOP3.LUT R22, R22, 0x8000000, RZ, 0xfc, !PT ;  /* 0x0800000016165812 */ /* 0x000fe200078efcff */
[----:B------:R0:W-:Y:S03]  /*12ef0*/  @!P0 LDGSTS.E.BYPASS.LTC128B.128 [R25+0x32400], desc[UR44][R2.64+0x300], P6 ;  /* 0x3240030002198fae */ /* 0x0001e6000b101d6c */
[----:B------:R-:W-:-:S02]  /*12f00*/  LOP3.LUT P6, RZ, R22, 0x10000000, RZ, 0xc0, !PT ;  /* 0x1000000016ff7812 */ /* 0x000fc400078cc0ff */
[----:B------:R-:W-:-:S11]  /*12f10*/  LOP3.LUT P5, RZ, R22, 0x80, RZ, 0xc0, !PT ;  /* 0x0000008016ff7812 */ /* 0x000fd600078ac0ff */
[----:B------:R0:W-:Y:S02]  /*12f20*/  @!P0 LDGSTS.E.BYPASS.LTC128B.128 [R25+0x34400], desc[UR44][R2.64+0x380], P6 ;  /* 0x3440038002198fae */ /* 0x0001e4000b101d6c */
[----:B0-----:R-:W-:Y:S05]  /*12f30*/  WARPSYNC.COLLECTIVE R15, `(.L_x_1148) ;  /* 0x000000000f087348 */ /* 0x001fea0003c00000 */
[----:B------:R1:W2:Y:S02]  /*12f40*/  SHFL.IDX P6, R14, R13, R12, R11 ;  /* 0x0000000c0d0e7389 */ /* 0x0002a400000c000b */
[----:B012---:R-:W-:Y:S01]  /*12f50*/  ENDCOLLECTIVE ;  /* 0x000000000000791b */ /* 0x007fe20003800000 */
.L_x_1148:
[----:B------:R-:W-:Y:S02]  /*12f60*/  IMAD.MOV.U32 R13, RZ, RZ, R0 ;  /* 0x000000ffff0d7224 */ /* 0x000fe400078e0000 */
[----:B------:R-:W-:-:S07]  /*12f70*/  IMAD.MOV.U32 R7, RZ, RZ, R14 ;  /* 0x000000ffff077224 */ /* 0x000fce00078e000e */
[----:B------:R-:W-:Y:S05]  /*12f80*/  WARPSYNC.COLLECTIVE R15, `(.L_x_1149) ;  /* 0x000000000f087348 */ /* 0x000fea0003c00000 */
[----:B------:R0:W1:Y:S02]  /*12f90*/  SHFL.IDX P6, R14, R13, R12, R11 ;  /* 0x0000000c0d0e7389 */ /* 0x00006400000c000b */
[----:B01----:R-:W-:Y:S01]  /*12fa0*/  ENDCOLLECTIVE ;  /* 0x000000000000791b */ /* 0x003fe20003800000 */
.L_x_1149:
[----:B------:R-:W-:Y:S02]  /*12fb0*/  IMAD.MOV.U32 R13, RZ, RZ, R6 ;  /* 0x000000ffff0d7224 */ /* 0x000fe400078e0006 */
[----:B------:R-:W-:Y:S01]  /*12fc0*/  IMAD.MOV.U32 R12, RZ, RZ, 0x2 ;  /* 0x00000002ff0c7424 */ /* 0x000fe200078e00ff */
[C---:B------:R-:W-:Y:S01]  /*12fd0*/  LOP3.LUT P6, RZ, R22.reuse, 0x20000, RZ, 0xc0, !PT ;  /* 0x0002000016ff7812 */ /* 0x040fe200078cc0ff */
[----:B------:R-:W-:Y:S01]  /*12fe0*/  IMAD.MOV.U32 R2, RZ, RZ, R14 ;  /* 0x000000ffff027224 */ /* 0x000fe200078e000e */
[----:B------:R-:W-:-:S04]  /*12ff0*/  LOP3.LUT R22, R22, 0xfdffffff, RZ, 0xc0, !PT ;  /* 0xfdffffff16167812 */ /* 0x000fc800078ec0ff */
[----:B------:R-:W-:-:S05]  /*13000*/  @!P5 LEA R2, P0, R8, R2, 0x1 ;  /* 0x000000020802d211 */ /* 0x000fca00078008ff */
[----:B------:R-:W-:Y:S02]  /*13010*/  @!P5 IMAD.X R3, RZ, RZ, R7, P0 ;  /* 0x000000ffff03d224 */ /* 0x000fe400000e0607 */
[----:B------:R-:W-:-:S04]  /*13020*/  @P6 LOP3.LUT R22, R22, 0x2000000, RZ, 0xfc, !PT ;  /* 0x0200000016166812 */ /* 0x000fc800078efcff */
[C---:B------:R-:W-:Y:S02]  /*13030*/  LOP3.LUT P5, RZ, R22.reuse, 0x8000000, RZ, 0xc0, !PT ;  /* 0x0800000016ff7812 */ /* 0x040fe400078ac0ff */
[C---:B------:R-:W-:Y:S02]  /*13040*/  LOP3.LUT P0, RZ, R22.reuse, 0x80, RZ, 0xc0, !PT ;  /* 0x0000008016ff7812 */ /* 0x040fe4000780c0ff */
[----:B------:R-:W-:-:S11]  /*13050*/  LOP3.LUT P6, RZ, R22, 0x40000, RZ, 0xc0, !PT ;  /* 0x0004000016ff7812 */ /* 0x000fd600078cc0ff */
[----:B------:R-:W-:Y:S01]  /*13060*/  @!PT LDS RZ, [RZ] ;  /* 0x00000000fffff984 */ /* 0x000fe20000000800 */
[----:B------:R-:W-:Y:S01]  /*13070*/  @!PT LDS RZ, [RZ] ;  /* 0x00000000fffff984 */ /* 0x000fe20000000800 */
[----:B------:R-:W-:Y:S01]  /*13080*/  @!PT LDS RZ, [RZ] ;  /* 0x00000000fffff984 */ /* 0x000fe20000000800 */
[----:B------:R0:W-:Y:S01]  /*13090*/  @!P0 LDGSTS.E.BYPASS.LTC128B.128 [R25+0x26c00], desc[UR44][R2.64], !P5 ;  /* 0x26c0000002198fae */ /* 0x0001e2000e901d6c */
[C---:B------:R-:W-:Y:S02]  /*130a0*/  LOP3.LUT P5, RZ, R22.reuse, 0x4000000, RZ, 0xc0, !PT ;  /* 0x0400000016ff7812 */ /* 0x040fe400078ac0ff */
[----:B------:R-:W-:-:S11]  /*130b0*/  LOP3.LUT R22, R22, 0xff7fffff, RZ, 0xc0, !PT ;  /* 0xff7fffff16167812 */ /* 0x000fd600078ec0ff */
        /* <DEDUP_REMOVED lines=8> */
[----:B------:R0:W-:Y:S03]  /*13140*/  @!P0 LDGSTS.E.BYPASS.LTC128B.128 [R25+0x30c00], desc[UR44][R2.64+0x280], !P1 ;  /* 0x30c0028002198fae */ /* 0x0001e6000c901d6c */
[C---:B------:R-:W-:Y:S01]  /*13150*/  LOP3.LUT P5, RZ, R22.reuse, 0x40, RZ, 0xc0, !PT ;  /* 0x0000004016ff7812 */ /* 0x040fe200078ac0ff */
[----:B------:R0:W-:Y:S01]  /*13160*/  @!P0 LDGSTS.E.BYPASS.LTC128B.128 [R25+0x32c00], desc[UR44][R2.64+0x300], P6 ;  /* 0x32c0030002198fae */ /* 0x0001e2000b101d6c */
[----:B------:R-:W-:-:S13]  /*13170*/  LOP3.LUT P6, RZ, R22, 0x2000000, RZ, 0xc0, !PT ;  /* 0x0200000016ff7812 */ /* 0x000fda00078cc0ff */
[----:B------:R0:W-:Y:S02]  /*13180*/  @!P0 LDGSTS.E.BYPASS.LTC128B.128 [R25+0x34c00], desc[UR44][R2.64+0x380], P6 ;  /* 0x34c0038002198fae */ /* 0x0001e4000b101d6c */
[----:B0-----:R-:W-:Y:S05]  /*13190*/  WARPSYNC.COLLECTIVE R15, `(.L_x_1150) ;  /* 0x000000000f087348 */ /* 0x001fea0003c00000 */
[----:B------:R1:W2:Y:S02]  /*131a0*/  SHFL.IDX P6, R14, R13, R12, R11 ;  /* 0x0000000c0d0e7389 */ /* 0x0002a400000c000b */
[----:B012---:R-:W-:Y:S01]  /*131b0*/  ENDCOLLECTIVE ;  /* 0x000000000000791b */ /* 0x007fe20003800000 */
.L_x_1150:
[----:B------:R-:W-:Y:S02]  /*131c0*/  IMAD.MOV.U32 R13, RZ, RZ, R0 ;  /* 0x000000ffff0d7224 */ /* 0x000fe400078e0000 */
[----:B------:R-:W-:-:S07]  /*131d0*/  IMAD.MOV.U32 R7, RZ, RZ, R14 ;  /* 0x000000ffff077224 */ /* 0x000fce00078e000e */
[----:B------:R-:W-:Y:S05]  /*131e0*/  WARPSYNC.COLLECTIVE R15, `(.L_x_1151) ;  /* 0x000000000f087348 */ /* 0x000fea0003c00000 */
[----:B------:R0:W1:Y:S02]  /*131f0*/  SHFL.IDX P6, R14, R13, R12, R11 ;  /* 0x0000000c0d0e7389 */ /* 0x00006400000c000b */
[----:B01----:R-:W-:Y:S01]  /*13200*/  ENDCOLLECTIVE ;  /* 0x000000000000791b */ /* 0x003fe20003800000 */
.L_x_1151:
        /* <DEDUP_REMOVED lines=15> */
[----:B------:R-:W-:-:S13]  /*13300*/  LOP3.LUT P5, RZ, R22, 0x800000, RZ, 0xc0, !PT ;  /* 0x0080000016ff7812 */ /* 0x000fda00078ac0ff */
[----:B------:R0:W-:Y:S04]  /*13310*/  @!P0 LDGSTS.E.BYPASS.LTC128B.128 [R25+0x29400], desc[UR44][R2.64+0x80], !P5 ;  /* 0x2940008002198fae */ /* 0x0001e8000e901d6c */
[----:B------:R0:W-:Y:S04]  /*13320*/  @!P0 LDGSTS.E.BYPASS.LTC128B.128 [R25+0x2b400], desc[UR44][R2.64+0x100], !P4 ;  /* 0x2b40010002198fae */ /* 0x0001e8000e101d6c */
[----:B------:R0:W-:Y:S04]  /*13330*/  @!P0 LDGSTS.E.BYPASS.LTC128B.128 [R25+0x2d400], desc[UR44][R2.64+0x180], !P3 ;  /* 0x2d40018002198fae */ /* 0x0001e8000d901d6c */
[----:B------:R0:W-:Y:S04]  /*13340*/  @!P0 LDGSTS.E.BYPASS.LTC128B.128 [R25+0x2f400], desc[UR44][R2.64+0x200], !P2 ;  /* 0x2f40020002198fae */ /* 0x0001e8000d101d6c */
[----:B------:R0:W-:Y:S04]  /*13350*/  @!P0 LDGSTS.E.BYPASS.LTC128B.128 [R25+0x31400], desc[UR44][R2.64+0x280], !P1 ;  /* 0x3140028002198fae */ /* 0x0001e8000c901d6c */
[----:B------:R0:W-:Y:S01]  /*13360*/  @!P0 LDGSTS.E.BYPASS.LTC128B.128 [R25+0x33400], desc[UR44][R2.64+0x300], P6 ;  /* 0x3340030002198fae */ /* 0x0001e2000b101d6c */
[----:B------:R-:W-:-:S13]  /*13370*/  LOP3.LUT P6, RZ, R22, 0x400000, RZ, 0xc0, !PT ;  /* 0x0040000016ff7812 */ /* 0x000fda00078cc0ff */
[----:B------:R0:W-:Y:S02]  /*13380*/  @!P0 LDGSTS.E.BYPASS.LTC128B.128 [R25+0x35400], desc[UR44][R2.64+0x380], P6 ;  /* 0x3540038002198fae */ /* 0x0001e4000b101d6c */
[----:B0-----:R-:W-:Y:S05]  /*13390*/  WARPSYNC.COLLECTIVE R15, `(.L_x_1152) ;  /* 0x000000000f087348 */ /* 0x001fea0003c00000 */
[----:B------:R1:W2:Y:S02]  /*133a0*/  SHFL.IDX P6, R14, R13, R12, R11 ;  /* 0x0000000c0d0e7389 */ /* 0x0002a400000c000b */
[----:B012---:R-:W-:Y:S01]  /*133b0*/  ENDCOLLECTIVE ;  /* 0x000000000000791b */ /* 0x007fe20003800000 */
.L_x_1152:
[----:B------:R-:W-:Y:S02]  /*133c0*/  IMAD.MOV.U32 R13, RZ, RZ, R0 ;  /* 0x000000ffff0d7224 */ /* 0x000fe400078e0000 */
[----:B------:R-:W-:-:S07]  /*133d0*/  IMAD.MOV.U32 R6, RZ, RZ, R14 ;  /* 0x000000ffff067224 */ /* 0x000fce00078e000e */
[----:B------:R-:W-:Y:S05]  /*133e0*/  WARPSYNC.COLLECTIVE R15, `(.L_x_1153) ;  /* 0x000000000f087348 */ /* 0x000fea0003c00000 */
[----:B------:R0:W1:Y:S02]  /*133f0*/  SHFL.IDX P6, R14, R13, R12, R11 ;  /* 0x0000000c0d0e7389 */ /* 0x00006400000c000b */
[----:B01----:R-:W-:Y:S01]  /*13400*/  ENDCOLLECTIVE ;  /* 0x000000000000791b */ /* 0x003fe20003800000 */
.L_x_1153:
[----:B------:R-:W-:Y:S01]  /*13410*/  IMAD.MOV.U32 R0, RZ, RZ, R14 ;  /* 0x000000ffff007224 */ /* 0x000fe200078e000e */
[----:B------:R-:W-:Y:S06]  /*13420*/  BRA `(.L_x_1154) ;  /* 0xffffffb800d87947 */ /* 0x000fec000383ffff */
.L_x_1069:
[----:B0-----:R0:W1:Y:S02]  /*13430*/  SYNCS.PHASECHK.TRANS64.TRYWAIT P0, [R23+URZ+0x38820], R0 ;  /* 0x03882000170075a7 */ /* 0x001064000800017f */
[----:B-1----:R-:W-:Y:S05]  /*13440*/  @!P0 NANOSLEEP.SYNCS 0x989680 ;  /* 0x009896800000895d */ /* 0x002fea0003900000 */
[----:B------:R-:W1:Y:S02]  /*13450*/  @!P0 SYNCS.PHASECHK.TRANS64 P0, [R23+URZ+0x38820], R0 ;  /* 0x03882000170085a7 */ /* 0x000e64000800007f */
[----:B-1----:R-:W-:Y:S05]  /*13460*/  @!P0 BRA `(.L_x_1069) ;  /* 0xfffffffc00f08947 */ /* 0x002fea000383ffff */
[----:B------:R-:W-:Y:S05]  /*13470*/  BRA `(.L_x_1155) ;  /* 0xffffffbc00747947 */ /* 0x000fea000383ffff */
.L_x_1072:
[----:B0-----:R0:W1:Y:S02]  /*13480*/  SYNCS.PHASECHK.TRANS64.TRYWAIT P0, [R30+URZ+0x38860], R0 ;  /* 0x038860001e0075a7 */ /* 0x001064000800017f */
[----:B-1----:R-:W-:Y:S05]  /*13490*/  @!P0 NANOSLEEP.SYNCS 0x989680 ;  /* 0x009896800000895d */ /* 0x002fea0003900000 */
[----:B------:R-:W1:Y:S02]  /*134a0*/  @!P0 SYNCS.PHASECHK.TRANS64 P0, [R30+URZ+0x38860], R0 ;  /* 0x038860001e0085a7 */ /* 0x000e64000800007f */
[----:B-1----:R-:W-:Y:S05]  /*134b0*/  @!P0 BRA `(.L_x_1072) ;  /* 0xfffffffc00f08947 */ /* 0x002fea000383ffff */
[----:B------:R-:W-:Y:S05]  /*134c0*/  BRA `(.L_x_1156) ;  /* 0xffffffbc00847947 */ /* 0x000fea000383ffff */
.L_x_1073:
        /* <DEDUP_REMOVED lines=8> */
.L_x_1158:
[----:B------:R-:W-:Y:S05]  /*13550*/  BSYNC B0 ;  /* 0x0000000000007941 */ /* 0x000fea0003800000 */
.L_x_1157:
[----:B------:R-:W0:Y:S01]  /*13560*/  S2R R7, SR_TID.X ;  /* 0x0000000000077919 */ /* 0x000e220000002100 */
[----:B------:R-:W-:Y:S01]  /*13570*/  IMAD.MOV.U32 R13, RZ, RZ, R4 ;  /* 0x000000ffff0d7224 */ /* 0x000fe200078e0004 */
[C---:B------:R-:W-:Y:S01]  /*13580*/  LOP3.LUT P5, RZ, R31.reuse, 0x2, RZ, 0xc0, !PT ;  /* 0x000000021fff7812 */ /* 0x040fe200078ac0ff */
[----:B------:R-:W-:Y:S01]  /*13590*/  IMAD.MOV.U32 R12, RZ, RZ, RZ ;  /* 0x000000ffff0c7224 */ /* 0x000fe200078e00ff */
[C---:B------:R-:W-:Y:S01]  /*135a0*/  LOP3.LUT P4, RZ, R31.reuse, 0x4, RZ, 0xc0, !PT ;  /* 0x000000041fff7812 */ /* 0x040fe2000788c0ff */
[----:B------:R-:W-:Y:S01]  /*135b0*/  IMAD.MOV.U32 R11, RZ, RZ, 0x181f ;  /* 0x0000181fff0b7424 */ /* 0x000fe200078e00ff */
[C---:B------:R-:W-:Y:S01]  /*135c0*/  LOP3.LUT P3, RZ, R31.reuse, 0x8, RZ, 0xc0, !PT ;  /* 0x000000081fff7812 */ /* 0x040fe2000786c0ff */
[----:B------:R-:W-:Y:S01]  /*135d0*/  IMAD.MOV.U32 R15, RZ, RZ, -0x1 ;  /* 0xffffffffff0f7424 */ /* 0x000fe200078e00ff */
[----:B------:R-:W-:Y:S01]  /*135e0*/  LOP3.LUT P2, RZ, R31, 0x10, RZ, 0xc0, !PT ;  /* 0x000000101fff7812 */ /* 0x000fe2000784c0ff */
[----:B------:R-:W-:Y:S01]  /*135f0*/  IMAD.MOV.U32 R3, RZ, RZ, R14 ;  /* 0x000000ffff037224 */ /* 0x000fe200078e000e */
[----:B------:R-:W-:Y:S01]  /*13600*/  LOP3.LUT R22, R22, 0xffffffbf, RZ, 0xc0, !PT ;  /* 0xffffffbf16167812 */ /* 0x000fe200078ec0ff */
[----:B------:R-:W-:-:S10]  /*13610*/  IMAD R5, R5, 0x2, R23 ;  /* 0x0000000205057824 */ /* 0x000fd400078e0217 */
[----:B0-----:R-:W-:Y:S05]  /*13620*/  WARPSYNC.COLLECTIVE R15, `(.L_x_1159) ;  /* 0x000000000f087348 */ /* 0x001fea0003c00000 */
[----:B------:R1:W2:Y:S02]  /*13630*/  SHFL.IDX P6, R14, R13, R12, R11 ;  /* 0x0000000c0d0e7389 */ /* 0x0002a400000c000b */
[----:B012---:R-:W-:Y:S01]  /*13640*/  ENDCOLLECTIVE ;  /* 0x000000000000791b */ /* 0x007fe20003800000 */
.L_x_1159:
[----:B------:R-:W-:Y:S02]  /*13650*/  IMAD.MOV.U32 R13, RZ, RZ, R6 ;  /* 0x000000ffff0d7224 */ /* 0x000fe400078e0006 */
[----:B------:R-:W-:Y:S02]  /*13660*/  IMAD.MOV.U32 R12, RZ, RZ, 0x1 ;  /* 0x00000001ff0c7424 */ /* 0x000fe400078e00ff */
[----:B------:R-:W-:Y:S02]  /*13670*/  IMAD.SHL.U32 R7, R7, 0x8, RZ ;  /* 0x0000000807077824 */ /* 0x000fe400078e00ff */
[----:B------:R-:W-:-:S03]  /*13680*/  IMAD.MOV.U32 R2, RZ, RZ, R14 ;  /* 0x000000ffff027224 */ /* 0x000fc600078e000e */
[----:B------:R-:W-:-:S05]  /*13690*/  LOP3.LUT R7, R7, 0x38, RZ, 0xc0, !PT ;  /* 0x0000003807077812 */ /* 0x000fca00078ec0ff */
[----:B------:R-:W-:Y:S01]  /*136a0*/  IMAD.SHL.U32 R0, R7, 0x2, RZ ;  /* 0x0000000207007824 */ /* 0x000fe200078e00ff */
[----:B------:R-:W-:-:S04]  /*136b0*/  LOP3.LUT R7, R31, 0x1, RZ, 0xc0, !PT ;  /* 0x000000011f077812 */ /* 0x000fc800078ec0ff */
[----:B------:R-:W-:Y:S02]  /*136c0*/  IADD3 R2, P0, R2, R0, RZ ;  /* 0x0000000002027210 */ /* 0x000fe40007f1e0ff */
[----:B------:R-:W-:Y:S02]  /*136d0*/  ISETP.NE.U32.AND P1, PT, R7, 0x1, PT ;  /* 0x000000010700780c */ /* 0x000fe40003f25070 */
[----:B------:R-:W-:Y:S01]  /*136e0*/  PRMT R7, R31, 0x8880, RZ ;  /* 0x000088801f077816 */ /* 0x000fe200000000ff */
        /* <DEDUP_REMOVED lines=8> */
[----:B------:R-:W-:Y:S02]  /*13770*/  ISETP.LT.OR P0, PT, R27, 0x1, !P5 ;  /* 0x000000011b00780c */ /* 0x000fe40006f01670 */
[----:B------:R-:W-:-:S11]  /*13780*/  LOP3.LUT R22, R22, 0xffffff7f, RZ, 0xc0, !PT ;  /* 0xffffff7f16167812 */ /* 0x000fd600078ec0ff */
        /* <DEDUP_REMOVED lines=10> */
[----:B------:R-:W-:-:S13]  /*13830*/  ISETP.LT.OR P6, PT, R27, 0x1, !P0 ;  /* 0x000000011b00780c */ /* 0x000fda00047c1670 */
[----:B------:R0:W-:Y:S01]  /*13840*/  LDGSTS.E.BYPASS.LTC128B.128 [R5+0xc400], desc[UR44][R2.64+0x300], !P6 ;  /* 0x0c40030002057fae */ /* 0x0001e2000f101d6c */
[----:B------:R-:W-:-:S13]  /*13850*/  ISETP.GT.AND P6, PT, R7, -0x1, PT ;  /* 0xffffffff0700780c */ /* 0x000fda0003fc4270 */
[----:B------:R-:W-:Y:S02]  /*13860*/  @P6 LOP3.LUT R22, R22, 0x80, RZ, 0xfc, !PT ;  /* 0x0000008016166812 */ /* 0x000fe400078efcff */
[----:B------:R-:W-:-:S13]  /*13870*/  ISETP.LT.OR P6, PT, R27, 0x1, P6 ;  /* 0x000000011b00780c */ /* 0x000fda00037c1670 */
[----:B------:R0:W-:Y:S02]  /*13880*/  LDGSTS.E.BYPASS.LTC128B.128 [R5+0xe400], desc[UR44][R2.64+0x380], !P6 ;  /* 0x0e40038002057fae */ /* 0x0001e4000f101d6c */
[----:B0-----:R-:W-:Y:S05]  /*13890*/  WARPSYNC.COLLECTIVE R15, `(.L_x_1160) ;  /* 0x000000000f087348 */ /* 0x001fea0003c00000 */
[----:B------:R1:W2:Y:S02]  /*138a0*/  SHFL.IDX P6, R14, R13, R12, R11 ;  /* 0x0000000c0d0e7389 */ /* 0x0002a400000c000b */
[----:B012---:R-:W-:Y:S01]  /*138b0*/  ENDCOLLECTIVE ;  /* 0x000000000000791b */ /* 0x007fe20003800000 */
.L_x_1160:
[----:B------:R-:W-:Y:S02]  /*138c0*/  IMAD.MOV.U32 R13, RZ, RZ, R4 ;  /* 0x000000ffff0d7224 */ /* 0x000fe400078e0004 */
[----:B------:R-:W-:-:S07]  /*138d0*/  IMAD.MOV.U32 R3, RZ, RZ, R14 ;  /* 0x000000ffff037224 */ /* 0x000fce00078e000e */
[----:B------:R-:W-:Y:S05]  /*138e0*/  WARPSYNC.COLLECTIVE R15, `(.L_x_1161) ;  /* 0x000000000f087348 */ /* 0x000fea0003c00000 */
[----:B------:R0:W1:Y:S02]  /*138f0*/  SHFL.IDX P6, R14, R13, R12, R11 ;  /* 0x0000000c0d0e7389 */ /* 0x00006400000c000b */
[----:B01----:R-:W-:Y:S01]  /*13900*/  ENDCOLLECTIVE ;  /* 0x000000000000791b */ /* 0x003fe20003800000 */
.L_x_1161:
        /* <DEDUP_REMOVED lines=29> */
.L_x_1162:
[----:B------:R-:W-:Y:S02]  /*13ae0*/  IMAD.MOV.U32 R13, RZ, RZ, R4 ;  /* 0x000000ffff0d7224 */ /* 0x000fe400078e0004 */
[----:B------:R-:W-:-:S07]  /*13af0*/  IMAD.MOV.U32 R7, RZ, RZ, R14 ;  /* 0x000000ffff077224 */ /* 0x000fce00078e000e */
[----:B------:R-:W-:Y:S05]  /*13b00*/  WARPSYNC.COLLECTIVE R15, `(.L_x_1163) ;  /* 0x000000000f087348 */ /* 0x000fea0003c00000 */
[----:B------:R0:W1:Y:S02]  /*13b10*/  SHFL.IDX P6, R14, R13, R12, R11 ;  /* 0x0000000c0d0e7389 */ /* 0x00006400000c000b */
[----:B01----:R-:W-:Y:S01]  /*13b20*/  ENDCOLLECTIVE ;  /* 0x000000000000791b */ /* 0x003fe20003800000 */
.L_x_1163:
        /* <DEDUP_REMOVED lines=29> */
.L_x_1164:
[----:B------:R-:W-:Y:S02]  /*13d00*/  IMAD.MOV.U32 R13, RZ, RZ, R4 ;  /* 0x000000ffff0d7224 */ /* 0x000fe400078e0004 */
[----:B------:R-:W-:-:S07]  /*13d10*/  IMAD.MOV.U32 R6, RZ, RZ, R14 ;  /* 0x000000ffff067224 */ /* 0x000fce00078e000e */
[----:B------:R-:W-:Y:S05]  /*13d20*/  WARPSYNC.COLLECTIVE R15, `(.L_x_1165) ;  /* 0x000000000f087348 */ /* 0x000fea0003c00000 */
[----:B------:R0:W1:Y:S02]  /*13d30*/  SHFL.IDX P6, R14, R13, R12, R11 ;  /* 0x0000000c0d0e7389 */ /* 0x00006400000c000b */
[----:B01----:R-:W-:Y:S01]  /*13d40*/  ENDCOLLECTIVE ;  /* 0x000000000000791b */ /* 0x003fe20003800000 */
.L_x_1165:
[----:B------:R-:W-:Y:S01]  /*13d50*/  IMAD.MOV.U32 R2, RZ, RZ, R14 ;  /* 0x000000ffff027224 */ /* 0x000fe200078e000e */
[----:B------:R-:W-:Y:S06]  /*13d60*/  BRA `(.L_x_1166) ;  /* 0xffffffbc00187947 */ /* 0x000fec000383ffff */
.L_x_1080:
[----:B0-----:R0:W1:Y:S02]  /*13d70*/  SYNCS.PHASECHK.TRANS64.TRYWAIT P0, [R6+URZ+0x38840], R17 ;  /* 0x03884011060075a7 */ /* 0x001064000800017f */
[----:B-1----:R-:W-:Y:S05]  /*13d80*/  @!P0 NANOSLEEP.SYNCS 0x989680 ;  /* 0x009896800000895d */ /* 0x002fea0003900000 */
[----:B------:R-:W1:Y:S02]  /*13d90*/  @!P0 SYNCS.PHASECHK.TRANS64 P0, [R6+URZ+0x38840], R17 ;  /* 0x03884011060085a7 */ /* 0x000e64000800007f */
[----:B-1----:R-:W-:Y:S05]  /*13da0*/  @!P0 BRA `(.L_x_1080) ;  /* 0xfffffffc00f08947 */ /* 0x002fea000383ffff */
[----:B------:R-:W-:Y:S05]  /*13db0*/  BRA `(.L_x_1167) ;  /* 0xffffffc000b07947 */ /* 0x000fea000383ffff */
.L_x_1081:
        /* <DEDUP_REMOVED lines=8> */
.L_x_1169:
[----:B------:R-:W-:Y:S05]  /*13e40*/  BSYNC B1 ;  /* 0x0000000000017941 */ /* 0x000fea0003800000 */
.L_x_1168:
[----:B------:R-:W-:Y:S02]  /*13e50*/  IMAD.MOV.U32 R13, RZ, RZ, R20 ;  /* 0x000000ffff0d7224 */ /* 0x000fe400078e0014 */
[----:B------:R-:W-:Y:S02]  /*13e60*/  IMAD.MOV.U32 R12, RZ, RZ, RZ ;  /* 0x000000ffff0c7224 */ /* 0x000fe400078e00ff */
[----:B------:R-:W-:Y:S02]  /*13e70*/  IMAD.MOV.U32 R11, RZ, RZ, 0x181f ;  /* 0x0000181fff0b7424 */ /* 0x000fe400078e00ff */
[----:B------:R-:W-:Y:S02]  /*13e80*/  IMAD.MOV.U32 R15, RZ, RZ, -0x1 ;  /* 0xffffffffff0f7424 */ /* 0x000fe400078e00ff */
[----:B------:R-:W-:Y:S02]  /*13e90*/  IMAD.MOV.U32 R3, RZ, RZ, R14 ;  /* 0x000000ffff037224 */ /* 0x000fe400078e000e */
[----:B------:R-:W-:-:S07]  /*13ea0*/  IMAD R21, R8, 0x2, R23 ;  /* 0x0000000208157824 */ /* 0x000fce00078e0217 */
[----:B------:R-:W-:Y:S05]  /*13eb0*/  WARPSYNC.COLLECTIVE R15, `(.L_x_1170) ;  /* 0x000000000f087348 */ /* 0x000fea0003c00000 */
[----:B------:R0:W1:Y:S02]  /*13ec0*/  SHFL.IDX P6, R14, R13, R12, R11 ;  /* 0x0000000c0d0e7389 */ /* 0x00006400000c000b */
[----:B01----:R-:W-:Y:S01]  /*13ed0*/  ENDCOLLECTIVE ;  /* 0x000000000000791b */ /* 0x003fe20003800000 */
.L_x_1170:
[----:B------:R-:W-:Y:S02]  /*13ee0*/  IMAD.MOV.U32 R13, RZ, RZ, R27 ;  /* 0x000000ffff0d7224 */ /* 0x000fe400078e001b */
[----:B------:R-:W-:Y:S02]  /*13ef0*/  IMAD.MOV.U32 R12, RZ, RZ, 0x1 ;  /* 0x00000001ff0c7424 */ /* 0x000fe400078e00ff */
[----:B------:R-:W-:-:S07]  /*13f00*/  IMAD.MOV.U32 R2, RZ, RZ, R14 ;  /* 0x000000ffff027224 */ /* 0x000fce00078e000e */
[----:B------:R-:W-:Y:S05]  /*13f10*/  WARPSYNC.COLLECTIVE R15, `(.L_x_1171) ;  /* 0x000000000f087348 */ /* 0x000fea0003c00000 */
[----:B------:R0:W1:Y:S02]  /*13f20*/  SHFL.IDX P6, R14, R13, R12, R11 ;  /* 0x0000000c0d0e7389 */ /* 0x00006400000c000b */
[----:B01----:R-:W-:Y:S01]  /*13f30*/  ENDCOLLECTIVE ;  /* 0x000000000000791b */ /* 0x003fe20003800000 */
.L_x_1171:
        /* <DEDUP_REMOVED lines=11> */
.L_x_1172:
[----:B------:R-:W-:Y:S02]  /*13ff0*/  IMAD.MOV.U32 R13, RZ, RZ, R27 ;  /* 0x000000ffff0d7224 */ /* 0x000fe400078e001b */
[----:B------:R-:W-:Y:S02]  /*14000*/  IMAD.MOV.U32 R12, RZ, RZ, 0x2 ;  /* 0x00000002ff0c7424 */ /* 0x000fe400078e00ff */
[----:B------:R-:W-:-:S07]  /*14010*/  IMAD.MOV.U32 R2, RZ, RZ, R14 ;  /* 0x000000ffff027224 */ /* 0x000fce00078e000e */
[----:B------:R-:W-:Y:S05]  /*14020*/  WARPSYNC.COLLECTIVE R15, `(.L_x_1173) ;  /* 0x000000000f087348 */ /* 0x000fea0003c00000 */
[----:B------:R0:W1:Y:S02]  /*14030*/  SHFL.IDX P6, R14, R13, R12, R11 ;  /* 0x0000000c0d0e7389 */ /* 0x00006400000c000b */
[----:B01----:R-:W-:Y:S01]  /*14040*/  ENDCOLLECTIVE ;  /* 0x000000000000791b */ /* 0x003fe20003800000 */
.L_x_1173:
        /* <DEDUP_REMOVED lines=11> */
.L_x_1174:
[----:B------:R-:W-:Y:S02]  /*14100*/  IMAD.MOV.U32 R13, RZ, RZ, R27 ;  /* 0x000000ffff0d7224 */ /* 0x000fe400078e001b */
[----:B------:R-:W-:Y:S02]  /*14110*/  IMAD.MOV.U32 R12, RZ, RZ, 0x3 ;  /* 0x00000003ff0c7424 */ /* 0x000fe400078e00ff */
[----:B------:R-:W-:-:S07]  /*14120*/  IMAD.MOV.U32 R2, RZ, RZ, R14 ;  /* 0x000000ffff027224 */ /* 0x000fce00078e000e */
[----:B------:R-:W-:Y:S05]  /*14130*/  WARPSYNC.COLLECTIVE R15, `(.L_x_1175) ;  /* 0x000000000f087348 */ /* 0x000fea0003c00000 */
[----:B------:R0:W1:Y:S02]  /*14140*/  SHFL.IDX P6, R14, R13, R12, R11 ;  /* 0x0000000c0d0e7389 */ /* 0x00006400000c000b */
[----:B01----:R-:W-:Y:S01]  /*14150*/  ENDCOLLECTIVE ;  /* 0x000000000000791b */ /* 0x003fe20003800000 */
.L_x_1175:
        /* <DEDUP_REMOVED lines=11> */
.L_x_1176:
[----:B------:R-:W-:Y:S01]  /*14210*/  IMAD.MOV.U32 R2, RZ, RZ, R14 ;  /* 0x000000ffff027224 */ /* 0x000fe200078e000e */
[----:B------:R-:W-:Y:S06]  /*14220*/  BRA `(.L_x_1177) ;  /* 0xffffffc000407947 */ /* 0x000fec000383ffff */
.L_x_1086:
[----:B---3--:R3:W4:Y:S02]  /*14230*/  SYNCS.PHASECHK.TRANS64.TRYWAIT P0, [R6+URZ+0x38860], R17 ;  /* 0x03886011060075a7 */ /* 0x008724000800017f */
[----:B----4-:R-:W-:Y:S05]  /*14240*/  @!P0 NANOSLEEP.SYNCS 0x989680 ;  /* 0x009896800000895d */ /* 0x010fea0003900000 */
[----:B------:R-:W4:Y:S02]  /*14250*/  @!P0 SYNCS.PHASECHK.TRANS64 P0, [R6+URZ+0x38860], R17 ;  /* 0x03886011060085a7 */ /* 0x000f24000800007f */
[----:B----4-:R-:W-:Y:S05]  /*14260*/  @!P0 BRA `(.L_x_1086) ;  /* 0xfffffffc00f08947 */ /* 0x010fea000383ffff */
[----:B------:R-:W-:Y:S05]  /*14270*/  BRA `(.L_x_1178) ;  /* 0xffffffc000907947 */ /* 0x000fea000383ffff */
.L_x_1087:
        /* <DEDUP_REMOVED lines=8> */
.L_x_1180:
[----:B------:R-:W-:Y:S05]  /*14300*/  BSYNC B1 ;  /* 0x0000000000017941 */ /* 0x000fea0003800000 */
.L_x_1179:
[----:B------:R-:W-:Y:S01]  /*14310*/  IMAD.MOV.U32 R13, RZ, RZ, R9 ;  /* 0x000000ffff0d7224 */ /* 0x000fe200078e0009 */
[----:B------:R-:W-:Y:S01]  /*14320*/  MOV R15, 0xffffffff ;  /* 0xffffffff000f7802 */ /* 0x000fe20000000f00 */
[----:B------:R-:W-:Y:S01]  /*14330*/  IMAD.MOV.U32 R12, RZ, RZ, RZ ;  /* 0x000000ffff0c7224 */ /* 0x000fe200078e00ff */
[C---:B------:R-:W-:Y:S01]  /*14340*/  LOP3.LUT P2, RZ, R22.reuse, 0x200, RZ, 0xc0, !PT ;  /* 0x0000020016ff7812 */ /* 0x040fe2000784c0ff */
[----:B------:R-:W-:Y:S01]  /*14350*/  IMAD.MOV.U32 R11, RZ, RZ, 0x181f ;  /* 0x0000181fff0b7424 */ /* 0x000fe200078e00ff */
[C---:B------:R-:W-:Y:S01]  /*14360*/  LOP3.LUT P1, RZ, R22.reuse, 0x20, RZ, 0xc0, !PT ;  /* 0x0000002016ff7812 */ /* 0x040fe2000782c0ff */
[----:B------:R-:W-:Y:S01]  /*14370*/  IMAD.MOV.U32 R3, RZ, RZ, R14 ;  /* 0x000000ffff037224 */ /* 0x000fe200078e000e */
[----:B------:R-:W-:Y:S01]  /*14380*/  LOP3.LUT R22, R22, 0xffbfffff, RZ, 0xc0, !PT ;  /* 0xffbfffff16167812 */ /* 0x000fe200078ec0ff */
[----:B------:R-:W-:-:S10]  /*14390*/  IMAD R17, R17, 0x2, R23 ;  /* 0x0000000211117824 */ /* 0x000fd400078e0217 */
[----:B------:R-:W-:Y:S05]  /*143a0*/  WARPSYNC.COLLECTIVE R15, `(.L_x_1181) ;  /* 0x000000000f087348 */ /* 0x000fea0003c00000 */
[----:B------:R0:W1:Y:S02]  /*143b0*/  SHFL.IDX P6, R14, R13, R12, R11 ;  /* 0x0000000c0d0e7389 */ /* 0x00006400000c000b */
[----:B01----:R-:W-:Y:S01]  /*143c0*/  ENDCOLLECTIVE ;  /* 0x000000000000791b */ /* 0x003fe20003800000 */
.L_x_1181:
        /* <DEDUP_REMOVED lines=18> */
.L_x_1182:
        /* <DEDUP_REMOVED lines=16> */
.L_x_1183:
        /* <DEDUP_REMOVED lines=19> */
.L_x_1184:
        /* <DEDUP_REMOVED lines=14> */
.L_x_1185:
        /* <DEDUP_REMOVED lines=16> */
.L_x_1186:
        /* <DEDUP_REMOVED lines=14> */
.L_x_1187:
[----:B------:R-:W-:Y:S05]  /*149e0*/  BRA `(.L_x_1188) ;  /* 0xffffffbc00fc7947 */ /* 0x000fea000383ffff */
.L_x_1095:
        /* <DEDUP_REMOVED lines=8> */
.L_x_1190:
[----:B------:R-:W-:Y:S05]  /*14a70*/  BSYNC B0 ;  /* 0x0000000000007941 */ /* 0x000fea0003800000 */
.L_x_1189:
[----:B------:R-:W-:Y:S02]  /*14a80*/  IMAD.MOV.U32 R13, RZ, RZ, R16 ;  /* 0x000000ffff0d7224 */ /* 0x000fe400078e0010 */
        /* <DEDUP_REMOVED lines=8> */
.L_x_1191:
[----:B------:R-:W-:Y:S02]  /*14b10*/  ULDC UR4, c[0x0][0xd3c] ;  /* 0x00034f0000047ab9 */ /* 0x000fe40000000800 */
[----:B------:R-:W-:-:S13]  /*14b20*/  ISETP.GE.OR P1, PT, R5, UR4, !P0 ;  /* 0x0000000405007c0c */ /* 0x000fda000c726670 */
[----:B------:R-:W0:Y:S01]  /*14b30*/  @!P1 LDC.64 R2, c[0x0][0xd80] ;  /* 0x00036000ff029b82 */ /* 0x000e220000000a00 */
[----:B------:R-:W-:Y:S02]  /*14b40*/  IMAD.MOV.U32 R11, RZ, RZ, RZ ;  /* 0x000000ffff0b7224 */ /* 0x000fe400078e00ff */
        /* <DEDUP_REMOVED lines=14> */
.L_x_1192:
[----:B------:R-:W-:Y:S01]  /*14c30*/  IMAD.MOV.U32 R12, RZ, RZ, 0x2 ;  /* 0x00000002ff0c7424 */ /* 0x000fe200078e00ff */
[----:B------:R-:W-:-:S05]  /*14c40*/  SEL R6, R14, RZ, P1 ;  /* 0x000000ff0e067207 */ /* 0x000fca0000800000 */
[----:B------:R-:W-:-:S04]  /*14c50*/  IMAD.IADD R6, R5, 0x1, R6 ;  /* 0x0000000105067824 */ /* 0x000fc800078e0206 */
[----:B------:R-:W-:-:S07]  /*14c60*/  IMAD.MOV.U32 R13, RZ, RZ, R6 ;  /* 0x000000ffff0d7224 */ /* 0x000fce00078e0006 */
[----:B------:R-:W-:Y:S05]  /*14c70*/  WARPSYNC.COLLECTIVE R15, `(.L_x_1193) ;  /* 0x000000000f087348 */ /* 0x000fea0003c00000 */
[----:B------:R0:W1:Y:S02]  /*14c80*/  SHFL.UP P6, R14, R13, R12, R11 ;  /* 0x0400000c0d0e7389 */ /* 0x00006400000c000b */
[----:B01----:R-:W-:Y:S01]  /*14c90*/  ENDCOLLECTIVE ;  /* 0x000000000000791b */ /* 0x003fe20003800000 */
.L_x_1193:
[----:B------:R-:W-:Y:S01]  /*14ca0*/  IMAD.MOV.U32 R12, RZ, RZ, 0x4 ;  /* 0x00000004ff0c7424 */ /* 0x000fe200078e00ff */
[----:B------:R-:W-:-:S05]  /*14cb0*/  SEL R7, R14, RZ, P2 ;  /* 0x000000ff0e077207 */ /* 0x000fca0001000000 */
[----:B------:R-:W-:-:S04]  /*14cc0*/  IMAD.IADD R7, R6, 0x1, R7 ;  /* 0x0000000106077824 */ /* 0x000fc800078e0207 */
[----:B------:R-:W-:-:S07]  /*14cd0*/  IMAD.MOV.U32 R13, RZ, RZ, R7 ;  /* 0x000000ffff0d7224 */ /* 0x000fce00078e0007 */
[----:B------:R-:W-:Y:S05]  /*14ce0*/  WARPSYNC.COLLECTIVE R15, `(.L_x_1194) ;  /* 0x000000000f087348 */ /* 0x000fea0003c00000 */
[----:B------:R0:W1:Y:S02]  /*14cf0*/  SHFL.UP P6, R14, R13, R12, R11 ;  /* 0x0400000c0d0e7389 */ /* 0x00006400000c000b */
[----:B01----:R-:W-:Y:S01]  /*14d00*/  ENDCOLLECTIVE ;  /* 0x000000000000791b */ /* 0x003fe20003800000 */
.L_x_1194:
[----:B------:R-:W-:Y:S01]  /*14d10*/  IMAD.MOV.U32 R12, RZ, RZ, 0x8 ;  /* 0x00000008ff0c7424 */ /* 0x000fe200078e00ff */
[----:B------:R-:W-:-:S05]  /*14d20*/  SEL R2, R14, RZ, P3 ;  /* 0x000000ff0e027207 */ /* 0x000fca0001800000 */
[----:B------:R-:W-:-:S04]  /*14d30*/  IMAD.IADD R2, R7, 0x1, R2 ;  /* 0x0000000107027824 */ /* 0x000fc800078e0202 */
[----:B------:R-:W-:-:S07]  /*14d40*/  IMAD.MOV.U32 R13, RZ, RZ, R2 ;  /* 0x000000ffff0d7224 */ /* 0x000fce00078e0002 */
[----:B------:R-:W-:Y:S05]  /*14d50*/  WARPSYNC.COLLECTIVE R15, `(.L_x_1195) ;  /* 0x000000000f087348 */ /* 0x000fea0003c00000 */
[----:B------:R0:W1:Y:S02]  /*14d60*/  SHFL.UP P6, R14, R13, R12, R11 ;  /* 0x0400000c0d0e7389 */ /* 0x00006400000c000b */
[----:B01----:R-:W-:Y:S01]  /*14d70*/  ENDCOLLECTIVE ;  /* 0x000000000000791b */ /* 0x003fe20003800000 */
.L_x_1195:
[----:B------:R-:W-:Y:S01]  /*14d80*/  IMAD.MOV.U32 R12, RZ, RZ, 0x10 ;  /* 0x00000010ff0c7424 */ /* 0x000fe200078e00ff */
[----:B------:R-:W-:-:S05]  /*14d90*/  SEL R3, R14, RZ, P4 ;  /* 0x000000ff0e037207 */ /* 0x000fca0002000000 */
[----:B------:R-:W-:-:S04]  /*14da0*/  IMAD.IADD R3, R2, 0x1, R3 ;  /* 0x0000000102037824 */ /* 0x000fc800078e0203 */
[----:B------:R-:W-:-:S07]  /*14db0*/  IMAD.MOV.U32 R13, RZ, RZ, R3 ;  /* 0x000000ffff0d7224 */ /* 0x000fce00078e0003 */
[----:B------:R-:W-:Y:S05]  /*14dc0*/  WARPSYNC.COLLECTIVE R15, `(.L_x_1196) ;  /* 0x000000000f087348 */ /* 0x000fea0003c00000 */
[----:B------:R0:W1:Y:S02]  /*14dd0*/  SHFL.UP P6, R14, R13, R12, R11 ;  /* 0x0400000c0d0e7389 */ /* 0x00006400000c000b */
[----:B01----:R-:W-:Y:S01]  /*14de0*/  ENDCOLLECTIVE ;  /* 0x000000000000791b */ /* 0x003fe20003800000 */
.L_x_1196:
        /* <DEDUP_REMOVED lines=8> */
.L_x_1197:
[----:B------:R-:W-:Y:S05]  /*14e70*/  BRA `(.L_x_1198) ;  /* 0xffffffc000907947 */ /* 0x000fea000383ffff */
.L_x_1100:
        /* <DEDUP_REMOVED lines=8> */
.L_x_1200:
[----:B------:R-:W-:Y:S05]  /*14f00*/  BSYNC B0 ;  /* 0x0000000000007941 */ /* 0x000fea0003800000 */
.L_x_1199:
        /* <DEDUP_REMOVED lines=8> */
.L_x_1201:
[----:B------:R-:W-:Y:S01]  /*14f90*/  IMAD.MOV.U32 R12, RZ, RZ, 0x4 ;  /* 0x00000004ff0c7424 */ /* 0x000fe200078e00ff */
[----:B------:R-:W-:-:S05]  /*14fa0*/  SEL R2, R14, RZ, P2 ;  /* 0x000000ff0e027207 */ /* 0x000fca0001000000 */
[----:B------:R-:W-:-:S04]  /*14fb0*/  IMAD.IADD R2, R13, 0x1, R2 ;  /* 0x000000010d027824 */ /* 0x000fc800078e0202 */
[----:B------:R-:W-:-:S07]  /*14fc0*/  IMAD.MOV.U32 R13, RZ, RZ, R2 ;  /* 0x000000ffff0d7224 */ /* 0x000fce00078e0002 */
[----:B------:R-:W-:Y:S05]  /*14fd0*/  WARPSYNC.COLLECTIVE R15, `(.L_x_1202) ;  /* 0x000000000f087348 */ /* 0x000fea0003c00000 */
[----:B------:R0:W1:Y:S02]  /*14fe0*/  SHFL.UP P6, R14, R13, R12, R11 ;  /* 0x0400000c0d0e7389 */ /* 0x00006400000c000b */
[----:B01----:R-:W-:Y:S01]  /*14ff0*/  ENDCOLLECTIVE ;  /* 0x000000000000791b */ /* 0x003fe20003800000 */
.L_x_1202:
[----:B------:R-:W-:Y:S01]  /*15000*/  IMAD.MOV.U32 R12, RZ, RZ, 0x8 ;  /* 0x00000008ff0c7424 */ /* 0x000fe200078e00ff */
[----:B------:R-:W-:-:S05]  /*15010*/  SEL R3, R14, RZ, P3 ;  /* 0x000000ff0e037207 */ /* 0x000fca0001800000 */
[----:B------:R-:W-:-:S04]  /*15020*/  IMAD.IADD R3, R2, 0x1, R3 ;  /* 0x0000000102037824 */ /* 0x000fc800078e0203 */
[----:B------:R-:W-:-:S07]  /*15030*/  IMAD.MOV.U32 R13, RZ, RZ, R3 ;  /* 0x000000ffff0d7224 */ /* 0x000fce00078e0003 */
[----:B------:R-:W-:Y:S05]  /*15040*/  WARPSYNC.COLLECTIVE R15, `(.L_x_1203) ;  /* 0x000000000f087348 */ /* 0x000fea0003c00000 */
[----:B------:R0:W1:Y:S02]  /*15050*/  SHFL.UP P6, R14, R13, R12, R11 ;  /* 0x0400000c0d0e7389 */ /* 0x00006400000c000b */
[----:B01----:R-:W-:Y:S01]  /*15060*/  ENDCOLLECTIVE ;  /* 0x000000000000791b */ /* 0x003fe20003800000 */
.L_x_1203:
[----:B------:R-:W-:Y:S01]  /*15070*/  IMAD.MOV.U32 R12, RZ, RZ, 0x10 ;  /* 0x00000010ff0c7424 */ /* 0x000fe200078e00ff */
[----:B------:R-:W-:-:S05]  /*15080*/  SEL R4, R14, RZ, P4 ;  /* 0x000000ff0e047207 */ /* 0x000fca0002000000 */
[----:B------:R-:W-:-:S04]  /*15090*/  IMAD.IADD R4, R3, 0x1, R4 ;  /* 0x0000000103047824 */ /* 0x000fc800078e0204 */
[----:B------:R-:W-:-:S07]  /*150a0*/  IMAD.MOV.U32 R13, RZ, RZ, R4 ;  /* 0x000000ffff0d7224 */ /* 0x000fce00078e0004 */
[----:B------:R-:W-:Y:S05]  /*150b0*/  WARPSYNC.COLLECTIVE R15, `(.L_x_1204) ;  /* 0x000000000f087348 */ /* 0x000fea0003c00000 */
[----:B------:R0:W1:Y:S02]  /*150c0*/  SHFL.UP P6, R14, R13, R12, R11 ;  /* 0x0400000c0d0e7389 */ /* 0x00006400000c000b */
[----:B01----:R-:W-:Y:S01]  /*150d0*/  ENDCOLLECTIVE ;  /* 0x000000000000791b */ /* 0x003fe20003800000 */
.L_x_1204:
        /* <DEDUP_REMOVED lines=8> */
.L_x_1205:
[----:B------:R-:W-:Y:S05]  /*15160*/  BRA `(.L_x_1206) ;  /* 0xffffffc000707947 */ /* 0x000fea000383ffff */
.L_x_1102:
[----:B------:R-:W-:Y:S01]  /*15170*/  BSSY B0, `(.L_x_1207) ;  /* 0x0000006000007945 */ /* 0x000fe20003800000 */
[----:B------:R-:W-:Y:S01]  /*15180*/  PLOP3.LUT P6, PT, P6, PT, PT, 0x8, 0x0 ;  /* 0x000000000000781c */ /* 0x000fe200037ce170 */
[----:B------:R-:W-:-:S12]  /*15190*/  IMAD.MOV.U32 R15, RZ, RZ, -0x1 ;  /* 0xffffffffff0f7424 */ /* 0x000fd800078e00ff */
[----:B01----:R-:W-:Y:S05]  /*151a0*/  WARPSYNC.COLLECTIVE R15, `(.L_x_1208) ;  /* 0x000000000f087348 */ /* 0x003fea0003c00000 */
[----:B------:R-:W-:Y:S01]  /*151b0*/  VOTE.ANY R14, PT, P6 ;  /* 0x00000000000e7806 */ /* 0x000fe200030e0100 */
[----:B01----:R-:W-:Y:S06]  /*151c0*/  ENDCOLLECTIVE ;  /* 0x000000000000791b */ /* 0x003fec0003800000 */
.L_x_1208:
[----:B------:R-:W-:Y:S05]  /*151d0*/  BSYNC B0 ;  /* 0x0000000000007941 */ /* 0x000fea0003800000 */
.L_x_1207:
        /* <DEDUP_REMOVED lines=9> */
.L_x_1209:
[----:B------:R-:W-:Y:S01]  /*15270*/  IMAD.MOV.U32 R5, RZ, RZ, R14 ;  /* 0x000000ffff057224 */ /* 0x000fe200078e000e */
[----:B------:R-:W-:Y:S06]  /*15280*/  BRA `(.L_x_1210) ;  /* 0xffffffc000607947 */ /* 0x000fec000383ffff */
.L_x_1104:
[----:B------:R-:W-:Y:S01]  /*15290*/  BSSY B0, `(.L_x_1211) ;  /* 0x0000007000007945 */ /* 0x000fe20003800000 */
[----:B------:R-:W-:Y:S02]  /*152a0*/  IMAD.MOV.U32 R13, RZ, RZ, R2 ;  /* 0x000000ffff0d7224 */ /* 0x000fe400078e0002 */
[----:B------:R-:W-:Y:S02]  /*152b0*/  IMAD.MOV.U32 R11, RZ, RZ, 0x1f ;  /* 0x0000001fff0b7424 */ /* 0x000fe400078e00ff */
[----:B------:R-:W-:-:S07]  /*152c0*/  IMAD.MOV.U32 R15, RZ, RZ, -0x1 ;  /* 0xffffffffff0f7424 */ /* 0x000fce00078e00ff */
[----:B0123--:R-:W-:Y:S05]  /*152d0*/  WARPSYNC.COLLECTIVE R15, `(.L_x_1212) ;  /* 0x000000000f087348 */ /* 0x00ffea0003c00000 */
[----:B------:R4:W0:Y:S02]  /*152e0*/  SHFL.IDX P6, R14, R13, R12, R11 ;  /* 0x0000000c0d0e7389 */ /* 0x00082400000c000b */
[----:B01234-:R-:W-:Y:S01]  /*152f0*/  ENDCOLLECTIVE ;  /* 0x000000000000791b */ /* 0x01ffe20003800000 */
.L_x_1212:
[----:B------:R-:W-:Y:S05]  /*15300*/  BSYNC B0 ;  /* 0x0000000000007941 */ /* 0x000fea0003800000 */
.L_x_1211:
[----:B------:R-:W-:Y:S05]  /*15310*/  BRA `(.L_x_1103) ;  /* 0xffffffc000587947 */ /* 0x000fea000383ffff */
.L_x_1108:
[----:B0-----:R0:W1:Y:S02]  /*15320*/  SYNCS.PHASECHK.TRANS64.TRYWAIT P0, [R7+URZ+0x38820], R0 ;  /* 0x03882000070075a7 */ /* 0x001064000800017f */
[----:B-1----:R-:W-:Y:S05]  /*15330*/  @!P0 NANOSLEEP.SYNCS 0x989680 ;  /* 0x009896800000895d */ /* 0x002fea0003900000 */
[----:B------:R-:W1:Y:S02]  /*15340*/  @!P0 SYNCS.PHASECHK.TRANS64 P0, [R7+URZ+0x38820], R0 ;  /* 0x03882000070085a7 */ /* 0x000e64000800007f */
[----:B-1----:R-:W-:Y:S05]  /*15350*/  @!P0 BRA `(.L_x_1108) ;  /* 0xfffffffc00f08947 */ /* 0x002fea000383ffff */
[----:B------:R-:W-:Y:S05]  /*15360*/  BRA `(.L_x_1213) ;  /* 0xffffffc400447947 */ /* 0x000fea000383ffff */
.L_x_1109:
        /* <DEDUP_REMOVED lines=11> */
.L_x_1215:
[----:B------:R-:W-:Y:S05]  /*15420*/  BSYNC B0 ;  /* 0x0000000000007941 */ /* 0x000fea0003800000 */
.L_x_1214:
[----:B------:R-:W-:Y:S05]  /*15430*/  BRA `(.L_x_1216) ;  /* 0xffffffc4002c7947 */ /* 0x000fea000383ffff */
.L_x_1112:
[----:B------:R-:W-:Y:S01]  /*15440*/  BSSY B1, `(.L_x_1217) ;  /* 0x0000006000017945 */ /* 0x000fe20003800000 */
[----:B------:R-:W-:-:S07]  /*15450*/  IMAD.MOV.U32 R15, RZ, RZ, -0x1 ;  /* 0xffffffffff0f7424 */ /* 0x000fce00078e00ff */
[----:B0-234-:R-:W-:Y:S05]  /*15460*/  WARPSYNC.COLLECTIVE R15, `(.L_x_1218) ;  /* 0x000000000f0c7348 */ /* 0x01dfea0003c00000 */
[----:B------:R-:W-:Y:S02]  /*15470*/  ELECT P6, UR62, PT ;  /* 0x00000000003e782f */ /* 0x000fe400038c0000 */
[----:B------:R-:W-:Y:S01]  /*15480*/  MOV R14, UR62 ;  /* 0x0000003e000e7c02 */ /* 0x000fe20008000f00 */
[----:B0-234-:R-:W-:Y:S10]  /*15490*/  ENDCOLLECTIVE ;  /* 0x000000000000791b */ /* 0x01dff40003800000 */
.L_x_1218:
[----:B------:R-:W-:Y:S05]  /*154a0*/  BSYNC B1 ;  /* 0x0000000000017941 */ /* 0x000fea0003800000 */
.L_x_1217:
[----:B------:R-:W-:Y:S05]  /*154b0*/  BRA `(.L_x_1219) ;  /* 0xffffffc400247947 */ /* 0x000fea000383ffff */
.L_x_1114:
[----:B0-----:R0:W1:Y:S02]  /*154c0*/  SYNCS.PHASECHK.TRANS64.TRYWAIT P1, [R5+URZ+0x38840], R0 ;  /* 0x03884000050075a7 */ /* 0x001064000802017f */
[----:B-1----:R-:W-:Y:S05]  /*154d0*/  @!P1 NANOSLEEP.SYNCS 0x989680 ;  /* 0x009896800000995d */ /* 0x002fea0003900000 */
[----:B------:R-:W1:Y:S02]  /*154e0*/  @!P1 SYNCS.PHASECHK.TRANS64 P1, [R5+URZ+0x38840], R0 ;  /* 0x03884000050095a7 */ /* 0x000e64000802007f */
[----:B-1----:R-:W-:Y:S05]  /*154f0*/  @!P1 BRA `(.L_x_1114) ;  /* 0xfffffffc00f09947 */ /* 0x002fea000383ffff */
[----:B------:R-:W-:Y:S05]  /*15500*/  BRA `(.L_x_1220) ;  /* 0xffffffc400447947 */ /* 0x000fea000383ffff */
.L_x_1116:
[----:B-1----:R1:W0:Y:S02]  /*15510*/  SYNCS.PHASECHK.TRANS64.TRYWAIT P1, [R3+URZ+0x38840], R2 ;  /* 0x03884002030075a7 */ /* 0x002224000802017f */
[----:B0-----:R-:W-:Y:S05]  /*15520*/  @!P1 NANOSLEEP.SYNCS 0x989680 ;  /* 0x009896800000995d */ /* 0x001fea0003900000 */
[----:B------:R-:W0:Y:S02]  /*15530*/  @!P1 SYNCS.PHASECHK.TRANS64 P1, [R3+URZ+0x38840], R2 ;  /* 0x03884002030095a7 */ /* 0x000e24000802007f */
[----:B0-----:R-:W-:Y:S05]  /*15540*/  @!P1 BRA `(.L_x_1116) ;  /* 0xfffffffc00f09947 */ /* 0x001fea000383ffff */
[----:B------:R-:W-:Y:S05]  /*15550*/  BRA `(.L_x_1221) ;  /* 0xffffffc400507947 */ /* 0x000fea000383ffff */
.L_x_1118:
[----:B------:R0:W0:Y:S02]  /*15560*/  SYNCS.PHASECHK.TRANS64.TRYWAIT P1, [R5+URZ+0x38860], R0 ;  /* 0x03886000050075a7 */ /* 0x000024000802017f */
[----:B0-----:R-:W-:Y:S05]  /*15570*/  @!P1 NANOSLEEP.SYNCS 0x989680 ;  /* 0x009896800000995d */ /* 0x001fea0003900000 */
[----:B------:R-:W0:Y:S02]  /*15580*/  @!P1 SYNCS.PHASECHK.TRANS64 P1, [R5+URZ+0x38860], R0 ;  /* 0x03886000050095a7 */ /* 0x000e24000802007f */
[----:B0-----:R-:W-:Y:S05]  /*15590*/  @!P1 BRA `(.L_x_1118) ;  /* 0xfffffffc00f09947 */ /* 0x001fea000383ffff */
[----:B------:R-:W-:Y:S05]  /*155a0*/  BRA `(.L_x_1222) ;  /* 0xffffffc4004c7947 */ /* 0x000fea000383ffff */
.L_x_1223:
        /* <DEDUP_REMOVED lines=13> */
.L_x_5637:


//--------------------- .text._ZN7cutlass13device_kernelIN5flash11enable_sm90INS1_16FlashAttnFwdSm90INS1_25CollectiveMainloopFwdSm90ILi2EN4cute5tupleIJNS5_1CILi1EEES8_S8_EEENS6_IJNS7_ILi64EEESA_SA_EEELi512ENS_6half_tEfNS_4arch4Sm90ELb0ELb0ELb0ELb1ELb1ELb1ELb1ELb0ELb0ELb1ELb0ELb0EEENS1_21CollectiveEpilogueFwdINS6_IJSA_NS7_ILi512EEESA_EEES9_SC_SE_Li256ELb1ELb1ELb0ELb0EEENS1_36VarlenDynamicPersistentTileSchedulerILi64ELi64ELi256ELi128ELb0ELb1ELb1ELb0ELb1ELb1EEEEEEEEEvNT_6ParamsE --------------------------
	.section	.text._ZN7cutlass13device_kernelIN5flash11enable_sm90INS1_16FlashAttnFwdSm90INS1_25CollectiveMainloopFwdSm90ILi2EN4cute5tupleIJNS5_1CILi1EEES8_S8_EEENS6_IJNS7_ILi64EEESA_SA_EEELi512ENS_6half_tEfNS_4arch4Sm90ELb0ELb0ELb0ELb1ELb1ELb1ELb1ELb0ELb0ELb1ELb0ELb0EEENS1_21CollectiveEpilogueFwdINS6_IJSA_NS7_ILi512EEESA_EEES9_SC_SE_Li256ELb1ELb1ELb0ELb0EEENS1_36VarlenDynamicPersistentTileSchedulerILi64ELi64ELi256ELi128ELb0ELb1ELb1ELb0ELb1ELb1EEEEEEEEEvNT_6ParamsE,"ax",@progbits
	.align	128
.text._ZN7cutlass13device_kernelIN5flash11enable_sm90INS1_16FlashAttnFwdSm90INS1_25CollectiveMainloopFwdSm90ILi2EN4cute5tupleIJNS5_1CILi1EEES8_S8_EEENS6_IJNS7_ILi64EEESA_SA_EEELi512ENS_6half_tEfNS_4arch4Sm90ELb0ELb0ELb0ELb1ELb1ELb1ELb1ELb0ELb0ELb1ELb0ELb0EEENS1_21CollectiveEpilogueFwdINS6_IJSA_NS7_ILi512EEESA_EEES9_SC_SE_Li256ELb1ELb1ELb0ELb0EEENS1_36VarlenDynamicPersistentTileSchedulerILi64ELi64ELi256ELi128ELb0ELb1ELb1ELb0ELb1ELb1EEEEEEEEEvNT_6ParamsE:
        .type           _ZN7cutlass13device_kernelIN5flash11enable_sm90INS1_16FlashAttnFwdSm90INS1_25CollectiveMainloopFwdSm90ILi2EN4cute5tupleIJNS5_1CILi1EEES8_S8_EEENS6_IJNS7_ILi64EEESA_SA_EEELi512ENS_6half_tEfNS_4arch4Sm90ELb0ELb0ELb0ELb1ELb1ELb1ELb1ELb0ELb0ELb1ELb0ELb0EEENS1_21CollectiveEpilogueFwdINS6_IJSA_NS7_ILi512EEESA_EEES9_SC_SE_Li256ELb1ELb1ELb0ELb0EEENS1_36VarlenDynamicPersistentTileSchedulerILi64ELi64ELi256ELi128ELb0ELb1ELb1ELb0ELb1ELb1EEEEEEEEEvNT_6ParamsE,@function
        .size           _ZN7cutlass13device_kernelIN5flash11enable_sm90INS1_16FlashAttnFwdSm90INS1_25CollectiveMainloopFwdSm90ILi2EN4cute5tupleIJNS5_1CILi1EEES8_S8_EEENS6_IJNS7_ILi64EEESA_SA_EEELi512ENS_6half_tEfNS_4arch4Sm90ELb0ELb0ELb0ELb1ELb1ELb1ELb1ELb0ELb0ELb1ELb0ELb0EEENS1_21CollectiveEpilogueFwdINS6_IJSA_NS7_ILi512EEESA_EEES9_SC_SE_Li256ELb1ELb1ELb0ELb0EEENS1_36VarlenDynamicPersistentTileSchedulerILi64ELi64ELi256ELi128ELb0ELb1ELb1ELb0ELb1ELb1EEEEEEEEEvNT_6ParamsE,(.L_x_5638 - _ZN7cutlass13device_kernelIN5flash11enable_sm90INS1_16FlashAttnFwdSm90INS1_25CollectiveMainloopFwdSm90ILi2EN4cute5tupleIJNS5_1CILi1EEES8_S8_EEENS6_IJNS7_ILi64EEESA_SA_EEELi512ENS_6half_tEfNS_4arch4Sm90ELb0ELb0ELb0ELb1ELb1ELb1ELb1ELb0ELb0ELb1ELb0ELb0EEENS1_21CollectiveEpilogueFwdINS6_IJSA_NS7_ILi512EEESA_EEES9_SC_SE_Li256ELb1ELb1ELb0ELb0EEENS1_36VarlenDynamicPersistentTileSchedulerILi64ELi64ELi256ELi128ELb0ELb1ELb1ELb0ELb1ELb1EEEEEEEEEvNT_6ParamsE)
        .other          _ZN7cutlass13device_kernelIN5flash11enable_sm90INS1_16FlashAttnFwdSm90INS1_25CollectiveMainloopFwdSm90ILi2EN4cute5tupleIJNS5_1CILi1EEES8_S8_EEENS6_IJNS7_ILi64EEESA_SA_EEELi512ENS_6half_tEfNS_4arch4Sm90ELb0ELb0ELb0ELb1ELb1ELb1ELb1ELb0ELb0ELb1ELb0ELb0EEENS1_21CollectiveEpilogueFwdINS6_IJSA_NS7_ILi512EEESA_EEES9_SC_SE_Li256ELb1ELb1ELb0ELb0EEENS1_36VarlenDynamicPersistentTileSchedulerILi64ELi64ELi256ELi128ELb0ELb1ELb1ELb0ELb1ELb1EEEEEEEEEvNT_6ParamsE,@"STO_CUDA_ENTRY STV_DEFAULT"
_ZN7cutlass13device_kernelIN5flash11enable_sm90INS1_16FlashAttnFwdSm90INS1_25CollectiveMainloopFwdSm90ILi2EN4cute5tupleIJNS5_1CILi1EEES8_S8_EEENS6_IJNS7_ILi64EEESA_SA_EEELi512ENS_6half_tEfNS_4arch4Sm90ELb0ELb0ELb0ELb1ELb1ELb1ELb1ELb0ELb0ELb1ELb0ELb0EEENS1_21CollectiveEpilogueFwdINS6_IJSA_NS7_ILi512EEESA_EEES9_SC_SE_Li256ELb1ELb1ELb0ELb0EEENS1_36VarlenDynamicPersistentTileSchedulerILi64ELi64ELi256ELi128ELb0ELb1ELb1ELb0ELb1ELb1EEEEEEEEEvNT_6ParamsE:
        /* <DEDUP_REMOVED lines=17> */
.L_x_1225:
[----:B------:R-:W-:Y:S05]  /*0110*/  BSYNC B0 ;  /* 0x0000000000007941 */ /* 0x000fea0003800000 */
.L_x_1224:
        /* <DEDUP_REMOVED lines=12> */
[----:B------:R-:W-:Y:S01]  /*01e0*/  VOTEU.ANY UP2, P0 ;  /* 0x00000000003f7886 */ /* 0x000fe20000040100 */
        /* <DEDUP_REMOVED lines=8> */
[----:B-1----:R0:W1:Y:S01]  /*0270*/  @UP0 SYNCS.EXCH.64 URZ, [UR8+0x38800], UR4 ;  /* 0x03880004083f05b2 */ /* 0x0020620008000100 */
[----:B------:R0:W2:Y:S05]  /*0280*/  @UP1 SYNCS.EXCH.64 URZ, [UR8+0x38810], UR4 ;  /* 0x03881004083f15b2 */ /* 0x0000aa0008000100 */
[----:B------:R0:W3:Y:S02]  /*0290*/  @UP2 SYNCS.EXCH.64 URZ, [UR8+0x38820], UR6 ;  /* 0x03882006083f25b2 */ /* 0x0000e40008000100 */
        /* <DEDUP_REMOVED lines=15> */
.L_x_1226:
        /* <DEDUP_REMOVED lines=22> */
.L_x_1227:
        /* <DEDUP_REMOVED lines=18> */
.L_x_1228:
        /* <DEDUP_REMOVED lines=22> */
.L_x_1229:
        /* <DEDUP_REMOVED lines=22> */
.L_x_1230:
[----:B------:R-:W-:Y:S01]  /*08d0*/  IMAD.MOV.U32 R3, RZ, RZ, 0x1 ;  /* 0x00000001ff037424 */ /* 0x000fe200078e00ff */
[----:B------:R-:W-:Y:S01]  /*08e0*/  ISETP.NE.AND P0, PT, R4, RZ, PT ;  /* 0x000000ff0400720c */ /* 0x000fe20003f05270 */
[----:B------:R-:W-:Y:S01]  /*08f0*/  NOP ;  /* 0x0000000000007918 */ /* 0x000fe20000000000 */
[----:B------:R-:W-:Y:S01]  /*0900*/  ULDC.64 UR40, c[0x0][0x208] ;  /* 0x0000820000287ab9 */ /* 0x000fe20000000a00 */
[----:B------:R-:W-:Y:S01]  /*0910*/  BSSY B9, `(.L_x_1231) ;  /* 0x0001a49000097945 */ /* 0x000fe20003800000 */
[----:B------:R-:W-:-:S05]  /*0920*/  SEL R3, R3, 0x2, !P0 ;  /* 0x0000000203037807 */ /* 0x000fca0004000000 */
[----:B------:R0:W-:Y:S02]  /*0930*/  STL [R1+0x8], R3 ;  /* 0x0000080301007387 */ /* 0x0001e40000100800 */
[----:B01234-:R-:W-:Y:S06]  /*0940*/  BAR.SYNC.DEFER_BLOCKING 0x0 ;  /* 0x0000000000007b1d */ /* 0x01ffec0000010000 */
[----:B------:R-:W-:Y:S05]  /*0950*/  @!P0 BRA `(.L_x_1232) ;  /* 0x0000012400388947 */ /* 0x000fea0003800000 */
.L_x_1233:
        /* <DEDUP_REMOVED lines=19> */
[----:B------:R-:W2:Y:S01]  /*0a90*/  LDL.LU R18, [R1+0x8] ;  /* 0x0000080001127983 */ /* 0x000ea20000300800 */
[----:B------:R-:W-:Y:S01]  /*0aa0*/  VIADD R19, R0, 0xffffff80 ;  /* 0xffffff8000137836 */ /* 0x000fe20000000000 */
[----:B------:R-:W-:Y:S01]  /*0ab0*/  CS2R R184, SRZ ;  /* 0x0000000000b87805 */ /* 0x000fe2000001ff00 */
[----:B------:R-:W-:Y:S02]  /*0ac0*/  IMAD.MOV.U32 R227, RZ, RZ, 0x40 ;  /* 0x00000040ffe37424 */ /* 0x000fe400078e00ff */
[----:B------:R-:W-:Y:S01]  /*0ad0*/  IMAD.MOV.U32 R22, RZ, RZ, RZ ;  /* 0x000000ffff167224 */ /* 0x000fe200078e00ff */
[----:B------:R-:W-:-:S04]  /*0ae0*/  SHF.R.S32.HI R0, RZ, 0x1f, R19 ;  /* 0x0000001fff007819 */ /* 0x000fc80000011413 */
        /* <DEDUP_REMOVED lines=15> */
[----:B------:R-:W-:Y:S02]  /*0be0*/  LOP3.LUT R14, R7, 0x1ffffffe, RZ, 0xc0, !PT ;  /* 0x1ffffffe070e7812 */ /* 0x000fe400078ec0ff */
[----:B------:R-:W-:Y:S02]  /*0bf0*/  LEA.HI R13, R13, R222, RZ, 0x2 ;  /* 0x000000de0d0d7211 */ /* 0x000fe400078f10ff */
[----:B------:R-:W-:Y:S01]  /*0c00*/  SHF.R.S32.HI R7, RZ, 0x2, R6 ;  /* 0x00000002ff077819 */ /* 0x000fe20000011406 */
[----:B------:R-:W-:Y:S01]  /*0c10*/  IMAD.IADD R14, R11, 0x1, -R14 ;  /* 0x000000010b0e7824 */ /* 0x000fe200078e0a0e */
[----:B------:R-:W-:Y:S02]  /*0c20*/  SHF.R.S32.HI R8, RZ, 0x1f, R6 ;  /* 0x0000001fff087819 */ /* 0x000fe40000011406 */
[----:B------:R-:W-:Y:S01]  /*0c30*/  SHF.R.S32.HI R15, RZ, 0x7, R3 ;  /* 0x00000007ff0f7819 */ /* 0x000fe20000011403 */
[----:B------:R-:W-:Y:S01]  /*0c40*/  IMAD.SHL.U32 R14, R14, 0x8, RZ ;  /* 0x000000080e0e7824 */ /* 0x000fe200078e00ff */
[----:B------:R-:W-:-:S02]  /*0c50*/  LOP3.LUT R13, R13, 0x3ffffc, RZ, 0xc0, !PT ;  /* 0x003ffffc0d0d7812 */ /* 0x000fc400078ec0ff */
[----:B------:R-:W-:Y:S01]  /*0c60*/  LEA.HI R8, R8, R7, RZ, 0x3 ;  /* 0x0000000708087211 */ /* 0x000fe200078f18ff */
[----:B------:R-:W-:Y:S01]  /*0c70*/  IMAD R16, R15, 0x100, R9 ;  /* 0x000001000f107824 */ /* 0x000fe200078e0209 */
[----:B------:R-:W-:Y:S01]  /*0c80*/  LOP3.LUT R12, R10, 0xfffffff8, RZ, 0xc0, !PT ;  /* 0xfffffff80a0c7812 */ /* 0x000fe200078ec0ff */
[----:B------:R-:W-:Y:S01]  /*0c90*/  IMAD.IADD R13, R222, 0x1, -R13 ;  /* 0x00000001de0d7824 */ /* 0x000fe200078e0a0d */
[----:B------:R-:W-:Y:S01]  /*0ca0*/  LOP3.LUT R8, R8, 0xfffffff8, RZ, 0xc0, !PT ;  /* 0xfffffff808087812 */ /* 0x000fe200078ec0ff */
[----:B------:R-:W-:Y:S01]  /*0cb0*/  IMAD.SHL.U32 R10, R10, 0x40, RZ ;  /* 0x000000400a0a7824 */ /* 0x000fe200078e00ff */
[----:B------:R-:W-:Y:S01]  /*0cc0*/  LEA.HI R5, R5, R4, RZ, 0x5 ;  /* 0x0000000405057211 */ /* 0x000fe200078f28ff */
[----:B------:R-:W-:Y:S01]  /*0cd0*/  IMAD.IADD R12, R9, 0x1, -R12 ;  /* 0x00000001090c7824 */ /* 0x000fe200078e0a0c */
[----:B------:R-:W-:Y:S01]  /*0ce0*/  LOP3.LUT R11, R6, 0x7ffffffc, RZ, 0xc0, !PT ;  /* 0x7ffffffc060b7812 */ /* 0x000fe200078ec0ff */
[----:B------:R-:W-:Y:S01]  /*0cf0*/  IMAD R13, R13, 0x10, R16 ;  /* 0x000000100d0d7824 */ /* 0x000fe200078e0210 */
[----:B------:R-:W-:Y:S01]  /*0d00*/  SHF.R.S32.HI R5, RZ, 0x5, R5 ;  /* 0x00000005ff057819 */ /* 0x000fe20000011405 */
[----:B------:R-:W-:Y:S01]  /*0d10*/  IMAD.IADD R8, R7, 0x1, -R8 ;  /* 0x0000000107087824 */ /* 0x000fe200078e0a08 */
[----:B------:R-:W-:Y:S01]  /*0d20*/  LEA.HI R3, R3, R15, RZ, 0x1 ;  /* 0x0000000f03037211 */ /* 0x000fe200078f08ff */
[----:B------:R-:W-:Y:S01]  /*0d30*/  IMAD.IADD R11, R4, 0x1, -R11 ;  /* 0x00000001040b7824 */ /* 0x000fe200078e0a0b */
[-C--:B------:R-:W-:Y:S01]  /*0d40*/  LEA.HI R4, R0, R19.reuse, RZ, 0x3 ;  /* 0x0000001300047211 */ /* 0x080fe200078f18ff */
[----:B------:R-:W-:Y:S01]  /*0d50*/  IMAD.SHL.U32 R9, R12, 0x40, RZ ;  /* 0x000000400c097824 */ /* 0x000fe200078e00ff */
[----:B------:R-:W-:Y:S01]  /*0d60*/  LEA.HI R0, R0, R19, RZ, 0x2 ;  /* 0x0000001300007211 */ /* 0x000fe200078f10ff */
[----:B------:R-:W-:Y:S01]  /*0d70*/  IMAD.U32 R7, R13, 0x40, R14 ;  /* 0x000000400d077824 */ /* 0x000fe200078e000e */
[----:B------:R-:W-:Y:S01]  /*0d80*/  LOP3.LUT R3, R3, 0xfffffe, RZ, 0xc0, !PT ;  /* 0x00fffffe03037812 */ /* 0x000fe200078ec0ff */
[----:B------:R-:W-:Y:S01]  /*0d90*/  IMAD R194, R5, 0x10, R8 ;  /* 0x0000001005c27824 */ /* 0x000fe200078e0208 */
[----:B------:R-:W-:Y:S01]  /*0da0*/  SHF.R.S32.HI R5, RZ, 0x3, R4 ;  /* 0x00000003ff057819 */ /* 0x000fe20000011404 */
[----:B------:R-:W-:Y:S01]  /*0db0*/  IMAD.SHL.U32 R223, R11, 0x2, RZ ;  /* 0x000000020bdf7824 */ /* 0x000fe200078e00ff */
[----:B------:R-:W-:Y:S01]  /*0dc0*/  LOP3.LUT R4, R4, 0xfffffff8, RZ, 0xc0, !PT ;  /* 0xfffffff804047812 */ /* 0x000fe200078ec0ff */
[----:B------:R0:W-:Y:S01]  /*0dd0*/  STL [R1+0x78], R7 ;  /* 0x0000780701007387 */ /* 0x0001e20000100800 */
[----:B------:R-:W-:Y:S01]  /*0de0*/  LOP3.LUT R9, R9, 0x1c0, RZ, 0xc0, !PT ;  /* 0x000001c009097812 */ /* 0x000fe200078ec0ff */
[----:B------:R-:W-:Y:S01]  /*0df0*/  IMAD.IADD R3, R15, 0x1, -R3 ;  /* 0x000000010f037824 */ /* 0x000fe200078e0a03 */
[----:B------:R-:W-:Y:S01]  /*0e00*/  SHF.R.S32.HI R23, RZ, 0x2, R0 ;  /* 0x00000002ff177819 */ /* 0x000fe20000011400 */
[----:B------:R-:W-:Y:S01]  /*0e10*/  STL [R1+0x54], RZ ;  /* 0x000054ff01007387 */ /* 0x000fe20000100800 */
[----:B------:R-:W-:Y:S01]  /*0e20*/  LOP3.LUT R14, R9, 0x8, R14, 0xf8, !PT ;  /* 0x00000008090e7812 */ /* 0x000fe200078ef80e */
[----:B------:R-:W-:Y:S01]  /*0e30*/  IMAD.SHL.U32 R224, R3, 0x100, RZ ;  /* 0x0000010003e07824 */ /* 0x000fe200078e00ff */
[----:B------:R-:W-:-:S02]  /*0e40*/  SHF.R.S32.HI R6, RZ, 0x1f, R0 ;  /* 0x0000001fff067819 */ /* 0x000fc40000011400 */
[----:B------:R-:W-:Y:S02]  /*0e50*/  SHF.R.U32.HI R9, RZ, 0x3, R9 ;  /* 0x00000003ff097819 */ /* 0x000fe40000011609 */
[----:B0-----:R-:W-:Y:S01]  /*0e60*/  LOP3.LUT R7, R10, 0x7ffffe00, RZ, 0xc0, !PT ;  /* 0x7ffffe000a077812 */ /* 0x001fe200078ec0ff */
[C---:B------:R-:W-:Y:S01]  /*0e70*/  IMAD.IADD R10, R19.reuse, 0x1, -R4 ;  /* 0x00000001130a7824 */ /* 0x040fe200078e0a04 */
[----:B------:R-:W-:Y:S02]  /*0e80*/  LOP3.LUT R0, R0, 0xfffffffc, RZ, 0xc0, !PT ;  /* 0xfffffffc00007812 */ /* 0x000fe400078ec0ff */
[----:B------:R-:W-:Y:S01]  /*0e90*/  LOP3.LUT R14, R14, R9, RZ, 0x3c, !PT ;  /* 0x000000090e0e7212 */ /* 0x000fe200078e3cff */
[----:B------:R-:W-:Y:S01]  /*0ea0*/  IMAD.SHL.U32 R192, R10, 0x8, RZ ;  /* 0x000000080ac07824 */ /* 0x000fe200078e00ff */
[----:B------:R-:W-:Y:S01]  /*0eb0*/  LEA.HI R6, R6, R23, RZ, 0x3 ;  /* 0x0000001706067211 */ /* 0x000fe200078f18ff */
[----:B------:R-:W-:Y:S01]  /*0ec0*/  IMAD.IADD R8, R19, 0x1, -R0 ;  /* 0x0000000113087824 */ /* 0x000fe200078e0a00 */
[----:B------:R-:W-:Y:S01]  /*0ed0*/  R2P PR, R12, 0x6 ;  /* 0x000000060c007804 */ /* 0x000fe20000000000 */
[----:B------:R-:W-:Y:S01]  /*0ee0*/  VIADD R9, R23, 0x20 ;  /* 0x0000002017097836 */ /* 0x000fe20000000000 */
[C---:B------:R-:W-:Y:S01]  /*0ef0*/  IADD3 R30, R192.reuse, 0x1c0, RZ ;  /* 0x000001c0c01e7810 */ /* 0x040fe20007ffe0ff */
[----:B------:R-:W-:Y:S01]  /*0f00*/  VIADD R37, R192, 0x40 ;  /* 0x00000040c0257836 */ /* 0x000fe20000000000 */
[----:B------:R-:W-:Y:S01]  /*0f10*/  LEA.HI R0, R8, R8, RZ, 0x1 ;  /* 0x0000000808007211 */ /* 0x000fe200078f08ff */
[C---:B------:R-:W-:Y:S01]  /*0f20*/  VIADD R36, R192.reuse, 0x80 ;  /* 0x00000080c0247836 */ /* 0x040fe20000000000 */
[----:B------:R-:W-:Y:S01]  /*0f30*/  SHF.R.S32.HI R5, RZ, 0x1f, R9 ;  /* 0x0000001fff057819 */ /* 0x000fe20000011409 */
[----:B------:R-:W-:Y:S01]  /*0f40*/  VIADD R35, R192, 0xc0 ;  /* 0x000000c0c0237836 */ /* 0x000fe20000000000 */
[----:B------:R-:W-:Y:S01]  /*0f50*/  SHF.L.U32 R16, R8, 0x3, RZ ;  /* 0x0000000308107819 */ /* 0x000fe200000006ff */
[----:B------:R-:W-:Y:S01]  /*0f60*/  VIADD R34, R192, 0x100 ;  /* 0x00000100c0227836 */ /* 0x000fe20000000000 */
[----:B------:R-:W-:Y:S01]  /*0f70*/  SHF.R.S32.HI R38, RZ, 0x1f, R37 ;  /* 0x0000001fff267819 */ /* 0x000fe20000011425 */
[----:B------:R-:W-:Y:S01]  /*0f80*/  IMAD.SHL.U32 R4, R9, 0x40, RZ ;  /* 0x0000004009047824 */ /* 0x000fe200078e00ff */
[----:B------:R-:W-:Y:S01]  /*0f90*/  SHF.R.S32.HI R37, RZ, 0x1f, R36 ;  /* 0x0000001fff257819 */ /* 0x000fe20000011424 */
[----:B------:R-:W-:Y:S01]  /*0fa0*/  IMAD.SHL.U32 R186, R8, 0x4, RZ ;  /* 0x0000000408ba7824 */ /* 0x000fe200078e00ff */
[----:B------:R-:W-:Y:S01]  /*0fb0*/  LOP3.LUT R0, R0, 0x1ffffffe, RZ, 0xc0, !PT ;  /* 0x1ffffffe00007812 */ /* 0x000fe200078ec0ff */
[C---:B------:R-:W-:Y:S01]  /*0fc0*/  VIADD R33, R192.reuse, 0x140 ;  /* 0x00000140c0217836 */ /* 0x040fe20000000000 */
        /* <DEDUP_REMOVED lines=14> */
[----:B------:R-:W-:Y:S01]  /*10b0*/  LOP3.LUT R6, R6, 0xfffffff8, RZ, 0xc0, !PT ;  /* 0xfffffff806067812 */ /* 0x000fe200078ec0ff */
[----:B------:R-:W-:Y:S01]  /*10c0*/  VIADD R213, R16, 0xa0 ;  /* 0x000000a010d57836 */ /* 0x000fe20000000000 */
[----:B------:R-:W-:Y:S01]  /*10d0*/  LOP3.LUT R0, R4, 0x38, R16, 0xf8, !PT ;  /* 0x0000003804007812 */ /* 0x000fe200078ef810 */
[C---:B------:R-:W-:Y:S01]  /*10e0*/  VIADD R212, R16.reuse, 0xc0 ;  /* 0x000000c010d47836 */ /* 0x040fe20000000000 */
[----:B------:R-:W-:Y:S01]  /*10f0*/  SHF.R.U32.HI R28, RZ, 0x3, R4 ;  /* 0x00000003ff1c7819 */ /* 0x000fe20000011604 */
[C---:B------:R-:W-:Y:S01]  /*1100*/  VIADD R211, R16.reuse, 0xe0 ;  /* 0x000000e010d37836 */ /* 0x040fe20000000000 */
[----:B------:R-:W-:Y:S01]  /*1110*/  SHF.R.S32.HI R4, RZ, 0x1f, R215 ;  /* 0x0000001fff047819 */ /* 0x000fe200000114d7 */
[----:B------:R0:W-:Y:S01]  /*1120*/  STL [R1+0x64], R30 ;  /* 0x0000641e01007387 */ /* 0x0001e20000100800 */
[----:B------:R-:W-:Y:S01]  /*1130*/  SHF.R.S32.HI R9, RZ, 0x1f, R214 ;  /* 0x0000001fff097819 */ /* 0x000fe200000114d6 */
[----:B------:R-:W-:Y:S01]  /*1140*/  IMAD.IADD R190, R23, 0x1, -R6 ;  /* 0x0000000117be7824 */ /* 0x000fe200078e0a06 */
[----:B------:R-:W-:Y:S01]  /*1150*/  LOP3.LUT R5, R5, 0xfffffe00, RZ, 0xc0, !PT ;  /* 0xfffffe0005057812 */ /* 0x000fe200078ec0ff */
[C---:B------:R-:W-:Y:S01]  /*1160*/  VIADD R210, R16.reuse, 0x100 ;  /* 0x0000010010d27836 */ /* 0x040fe20000000000 */
[----:B------:R-:W-:Y:S01]  /*1170*/  SHF.R.S32.HI R6, RZ, 0x1f, R213 ;  /* 0x0000001fff067819 */ /* 0x000fe200000114d5 */
[C---:B------:R-:W-:Y:S01]  /*1180*/  VIADD R209, R16.reuse, 0x120 ;  /* 0x0000012010d17836 */ /* 0x040fe20000000000 */
[----:B------:R-:W-:Y:S01]  /*1190*/  SHF.R.S32.HI R13, RZ, 0x1f, R212 ;  /* 0x0000001fff0d7819 */ /* 0x000fe200000114d4 */
[C---:B------:R-:W-:Y:S01]  /*11a0*/  VIADD R208, R16.reuse, 0x140 ;  /* 0x0000014010d07836 */ /* 0x040fe20000000000 */
[----:B------:R-:W-:Y:S01]  /*11b0*/  SHF.R.S32.HI R8, RZ, 0x1f, R211 ;  /* 0x0000001fff087819 */ /* 0x000fe200000114d3 */
[----:B------:R-:W-:Y:S01]  /*11c0*/  STL [R1+0x70], R5 ;  /* 0x0000700501007387 */ /* 0x000fe20000100800 */
[----:B0-----:R-:W-:Y:S01]  /*11d0*/  SHF.L.U64.HI R30, R215, 0x1, R4 ;  /* 0x00000001d71e7819 */ /* 0x001fe20000010204 */
[----:B------:R-:W-:Y:S01]  /*11e0*/  VIADD R207, R16, 0x160 ;  /* 0x0000016010cf7836 */ /* 0x000fe20000000000 */
[----:B------:R-:W-:Y:S01]  /*11f0*/  SHF.L.U64.HI R4, R214, 0x1, R9 ;  /* 0x00000001d6047819 */ /* 0x000fe20000010209 */
[----:B------:R-:W-:Y:S01]  /*1200*/  VIADD R206, R16, 0x180 ;  /* 0x0000018010ce7836 */ /* 0x000fe20000000000 */
[----:B------:R-:W-:Y:S01]  /*1210*/  SHF.L.U64.HI R9, R213, 0x1, R6 ;  /* 0x00000001d5097819 */ /* 0x000fe20000010206 */
[----:B------:R-:W-:Y:S01]  /*1220*/  STL [R1], R30 ;  /* 0x0000001e01007387 */ /* 0x000fe20000100800 */
[----:B------:R-:W-:Y:S01]  /*1230*/  SHF.L.U64.HI R6, R212, 0x1, R13 ;  /* 0x00000001d4067819 */ /* 0x000fe2000001020d */
[----:B------:R-:W-:Y:S01]  /*1240*/  IMAD R7, R222, 0x400, R7 ;  /* 0x00000400de077824 */ /* 0x000fe200078e0207 */
[----:B------:R-:W-:Y:S01]  /*1250*/  SHF.R.S32.HI R15, RZ, 0x1f, R210 ;  /* 0x0000001fff0f7819 */ /* 0x000fe200000114d2 */
[----:B------:R0:W-:Y:S01]  /*1260*/  STL [R1+0x4], R4 ;  /* 0x0000040401007387 */ /* 0x0001e20000100800 */
[----:B------:R-:W-:Y:S01]  /*1270*/  SHF.R.S32.HI R10, RZ, 0x1f, R209 ;  /* 0x0000001fff0a7819 */ /* 0x000fe200000114d1 */
[C---:B------:R-:W-:Y:S01]  /*1280*/  VIADD R195, R16.reuse, 0x1a0 ;  /* 0x000001a010c37836 */ /* 0x040fe20000000000 */
[----:B------:R-:W-:Y:S01]  /*1290*/  SHF.R.S32.HI R21, RZ, 0x1f, R208 ;  /* 0x0000001fff157819 */ /* 0x000fe200000114d0 */
[----:B------:R-:W-:Y:S01]  /*12a0*/  STL [R1+0x8], R9 ;  /* 0x0000080901007387 */ /* 0x000fe20000100800 */
[----:B------:R-:W-:Y:S01]  /*12b0*/  SHF.R.S32.HI R12, RZ, 0x1f, R207 ;  /* 0x0000001fff0c7819 */ /* 0x000fe200000114cf */
[----:B------:R-:W-:Y:S01]  /*12c0*/  IMAD.IADD R7, R7, 0x1, R14 ;  /* 0x0000000107077824 */ /* 0x000fe200078e020e */
[----:B------:R-:W-:Y:S01]  /*12d0*/  SHF.R.S32.HI R29, RZ, 0x1f, R206 ;  /* 0x0000001fff1d7819 */ /* 0x000fe200000114ce */
[----:B------:R1:W-:Y:S01]  /*12e0*/  STL [R1+0xc], R6 ;  /* 0x00000c0601007387 */ /* 0x0003e20000100800 */
[C---:B------:R-:W-:Y:S01]  /*12f0*/  VIADD R218, R16.reuse, 0x1c0 ;  /* 0x000001c010da7836 */ /* 0x040fe20000000000 */
[----:B0-----:R-:W-:Y:S01]  /*1300*/  SHF.L.U64.HI R4, R211, 0x1, R8 ;  /* 0x00000001d3047819 */ /* 0x001fe20000010208 */
[----:B------:R-:W-:Y:S01]  /*1310*/  VIADD R217, R16, 0x1e0 ;  /* 0x000001e010d97836 */ /* 0x000fe20000000000 */
[----:B------:R-:W-:Y:S01]  /*1320*/  SHF.L.U64.HI R8, R210, 0x1, R15 ;  /* 0x00000001d2087819 */ /* 0x000fe2000001020f */
[----:B------:R-:W-:Y:S01]  /*1330*/  IMAD R225, R7, 0x2, R2 ;  /* 0x0000000207e17824 */ /* 0x000fe200078e0202 */
[----:B------:R-:W-:Y:S01]  /*1340*/  SHF.R.S32.HI R14, RZ, 0x1f, R195 ;  /* 0x0000001fff0e7819 */ /* 0x000fe200000114c3 */
[----:B------:R0:W-:Y:S01]  /*1350*/  STL [R1+0x10], R4 ;  /* 0x0000100401007387 */ /* 0x0001e20000100800 */
[----:B------:R-:W-:Y:S01]  /*1360*/  SHF.R.S32.HI R31, RZ, 0x1f, R218 ;  /* 0x0000001fff1f7819 */ /* 0x000fe200000114da */
[----:B------:R-:W-:Y:S01]  /*1370*/  VIADD R216, R16, 0x40 ;  /* 0x0000004010d87836 */ /* 0x000fe20000000000 */
[----:B-1----:R-:W-:Y:S01]  /*1380*/  SHF.L.U64.HI R6, R209, 0x1, R10 ;  /* 0x00000001d1067819 */ /* 0x002fe2000001020a */
[----:B------:R1:W-:Y:S01]  /*1390*/  STL [R1+0x14], R8 ;  /* 0x0000140801007387 */ /* 0x0003e20000100800 */
[----:B------:R-:W-:Y:S01]  /*13a0*/  SHF.R.S32.HI R20, RZ, 0x1f, R217 ;  /* 0x0000001fff147819 */ /* 0x000fe200000114d9 */
[C---:B------:R-:W-:Y:S01]  /*13b0*/  VIADD R228, R225.reuse, 0x36400 ;  /* 0x00036400e1e47836 */ /* 0x040fe20000000000 */
[----:B------:R-:W-:Y:S01]  /*13c0*/  SHF.R.S32.HI R24, RZ, 0x1f, R193 ;  /* 0x0000001fff187819 */ /* 0x000fe200000114c1 */
[----:B------:R3:W-:Y:S01]  /*13d0*/  STL [R1+0x18], R6 ;  /* 0x0000180601007387 */ /* 0x0007e20000100800 */
[----:B------:R-:W-:Y:S01]  /*13e0*/  SHF.L.U64.HI R7, R218, 0x1, R31 ;  /* 0x00000001da077819 */ /* 0x000fe2000001021f */
[----:B------:R-:W-:Y:S01]  /*13f0*/  VIADD R19, R16, 0x20 ;  /* 0x0000002010137836 */ /* 0x000fe20000000000 */
[----:B0-----:R-:W-:Y:S01]  /*1400*/  SHF.L.U64.HI R4, R208, 0x1, R21 ;  /* 0x00000001d0047819 */ /* 0x001fe20000010215 */
[----:B------:R-:W-:Y:S01]  /*1410*/  VIADD R226, R225, 0x36420 ;  /* 0x00036420e1e27836 */ /* 0x000fe20000000000 */
[----:B------:R-:W-:Y:S01]  /*1420*/  LOP3.LUT R5, R5, R0, R28, 0xf6, !PT ;  /* 0x0000000005057212 */ /* 0x000fe200078ef61c */
[----:B------:R-:W-:Y:S01]  /*1430*/  IMAD R0, R3, 0x8, R194 ;  /* 0x0000000803007824 */ /* 0x000fe200078e02c2 */
[----:B-1----:R-:W-:Y:S01]  /*1440*/  SHF.L.U64.HI R8, R207, 0x1, R12 ;  /* 0x00000001cf087819 */ /* 0x002fe2000001020c */
[----:B------:R0:W-:Y:S01]  /*1450*/  STL [R1+0x1c], R4 ;  /* 0x00001c0401007387 */ /* 0x0001e20000100800 */
[----:B------:R-:W-:Y:S01]  /*1460*/  SEL R227, R227, 0xffffffc0, !P2 ;  /* 0xffffffc0e3e37807 */ /* 0x000fe20005000000 */
[----:B------:R-:W-:Y:S01]  /*1470*/  @P1 VIADD R226, R228, 0xffffffe0 ;  /* 0xffffffe0e4e21836 */ /* 0x000fe20000000000 */
[----:B---3--:R-:W-:Y:S01]  /*1480*/  SHF.L.U64.HI R6, R206, 0x1, R29 ;  /* 0x00000001ce067819 */ /* 0x008fe2000001021d */
[----:B------:R-:W-:Y:S01]  /*1490*/  STL [R1+0x20], R8 ;  /* 0x0000200801007387 */ /* 0x000fe20000100800 */
[----:B------:R-:W-:Y:S01]  /*14a0*/  SHF.R.S32.HI R229, RZ, 0x1f, R216 ;  /* 0x0000001fffe57819 */ /* 0x000fe200000114d8 */
[----:B------:R-:W-:Y:S01]  /*14b0*/  IMAD.IADD R228, R228, 0x1, R227 ;  /* 0x00000001e4e47824 */ /* 0x000fe200078e02e3 */
[----:B------:R-:W-:Y:S01]  /*14c0*/  SHF.R.S32.HI R17, RZ, 0x1f, R16 ;  /* 0x0000001fff117819 */ /* 0x000fe20000011410 */
[----:B------:R1:W-:Y:S01]  /*14d0*/  STL [R1+0x24], R6 ;  /* 0x0000240601007387 */ /* 0x0003e20000100800 */
[----:B------:R-:W-:Y:S01]  /*14e0*/  SHF.R.S32.HI R191, RZ, 0x1f, R19 ;  /* 0x0000001fffbf7819 */ /* 0x000fe20000011413 */
[----:B------:R-:W-:Y:S01]  /*14f0*/  IMAD.IADD R227, R227, 0x1, R226 ;  /* 0x00000001e3e37824 */ /* 0x000fe200078e02e2 */
[----:B0-----:R-:W-:-:S02]  /*1500*/  SHF.L.U64.HI R4, R195, 0x1, R14 ;  /* 0x00000001c3047819 */ /* 0x001fc4000001020e */
[----:B------:R-:W-:-:S03]  /*1510*/  SHF.L.U64.HI R229, R216, 0x1, R229 ;  /* 0x00000001d8e57819 */ /* 0x000fc600000102e5 */
[----:B------:R0:W-:Y:S01]  /*1520*/  STL [R1+0x28], R4 ;  /* 0x0000280401007387 */ /* 0x0001e20000100800 */
[----:B-1----:R-:W-:-:S03]  /*1530*/  SHF.L.U64.HI R6, R217, 0x1, R20 ;  /* 0x00000001d9067819 */ /* 0x002fc60000010214 */
[----:B------:R-:W-:Y:S04]  /*1540*/  STL [R1+0x2c], R7 ;  /* 0x00002c0701007387 */ /* 0x000fe80000100800 */
[----:B------:R-:W-:Y:S01]  /*1550*/  STL [R1+0x30], R6 ;  /* 0x0000300601007387 */ /* 0x000fe20000100800 */
[----:B0-----:R-:W-:-:S05]  /*1560*/  SHF.L.U64.HI R4, R193, 0x1, R24 ;  /* 0x00000001c1047819 */ /* 0x001fca0000010218 */
[----:B------:R0:W-:Y:S02]  /*1570*/  STL [R1+0x60], R4 ;  /* 0x0000600401007387 */ /* 0x0001e40000100800 */
[----:B0-----:R-:W-:-:S05]  /*1580*/  IMAD R4, R5, 0x2, R2 ;  /* 0x0000000205047824 */ /* 0x001fca00078e0202 */
[----:B------:R0:W-:Y:S04]  /*1590*/  STL [R1+0x68], R4 ;  /* 0x0000680401007387 */ /* 0x0001e80000100800 */
[----:B------:R0:W-:Y:S01]  /*15a0*/  STL [R1+0x74], R0 ;  /* 0x0000740001007387 */ /* 0x0001e20000100800 */
[----:B--2---:R-:W-:Y:S01]  /*15b0*/  LOP3.LUT R188, R18, 0x1, RZ, 0xfc, !PT ;  /* 0x0000000112bc7812 */ /* 0x004fe200078efcff */
[----:B0-----:R-:W-:-:S07]  /*15c0*/  IMAD.MOV.U32 R18, RZ, RZ, RZ ;  /* 0x000000ffff127224 */ /* 0x001fce00078e00ff */
.L_x_1355:
        /* <DEDUP_REMOVED lines=23> */
[----:B0-----:R-:W-:-:S02]  /*1740*/  IMAD.MOV.U32 R3, RZ, RZ, RZ ;  /* 0x000000ffff037224 */ /* 0x001fc400078e00ff */
[----:B------:R-:W-:Y:S01]  /*1750*/  IADD3.X R9, R30, UR7, RZ, P4, !PT ;  /* 0x000000071e097c10 */ /* 0x000fe2000a7fe4ff */
[----:B------:R-:W-:Y:S01]  /*1760*/  IMAD.U32 R24, RZ, RZ, UR4 ;  /* 0x00000004ff187e24 */ /* 0x000fe2000f8e00ff */
[----:B------:R1:W-:Y:S01]  /*1770*/  STL [R1+0x3c], R30 ;  /* 0x00003c1e01007387 */ /* 0x0003e20000100800 */
[----:B------:R-:W-:-:S03]  /*1780*/  ULDC.64 UR4, c[0x0][0x418] ;  /* 0x0001060000047ab9 */ /* 0x000fc60000000a00 */
        /* <DEDUP_REMOVED lines=28> */
.L_x_1235:
[----:B------:R-:W-:Y:S02]  /*1950*/  IMAD.U32 R40, RZ, RZ, UR5 ;  /* 0x00000005ff287e24 */ /* 0x000fe4000f8e00ff */
[----:B------:R-:W-:Y:S01]  /*1960*/  IMAD.U32 R28, RZ, RZ, UR4 ;  /* 0x00000004ff1c7e24 */ /* 0x000fe2000f8e00ff */
[----:B------:R-:W-:Y:S06]  /*1970*/  @!P2 BRA `(.L_x_1236) ;  /* 0x000000000010a947 */ /* 0x000fec0003800000 */
[----:B-1----:R-:W-:-:S04]  /*1980*/  IADD3 R4, P0, R31, UR8, RZ ;  /* 0x000000081f047c10 */ /* 0x002fc8000ff1e0ff */
[----:B------:R-:W-:-:S05]  /*1990*/  IADD3.X R5, R30, UR9, RZ, P0, !PT ;  /* 0x000000091e057c10 */ /* 0x000fca00087fe4ff */
[----:B------:R0:W5:Y:S01]  /*19a0*/  LDG.E R28, desc[UR40][R4.64] ;  /* 0x00000028041c7981 */ /* 0x000162000c1e1900 */
[----:B------:R-:W-:Y:S05]  /*19b0*/  BRA `(.L_x_1237) ;  /* 0x0000000000107947 */ /* 0x000fea0003800000 */
.L_x_1236:
[----:B------:R-:W-:Y:S05]  /*19c0*/  @!P0 BRA `(.L_x_1237) ;  /* 0x00000000000c8947 */ /* 0x000fea0003800000 */
[----:B-1----:R-:W2:Y:S04]  /*19d0*/  LDG.E R5, desc[UR40][R8.64] ;  /* 0x0000002808057981 */ /* 0x002ea8000c1e1900 */
[----:B------:R-:W2:Y:S02]  /*19e0*/  LDG.E R28, desc[UR40][R8.64+0x4] ;  /* 0x00000428081c7981 */ /* 0x000ea4000c1e1900 */
[----:B--2---:R-:W-:-:S07]  /*19f0*/  IMAD.IADD R28, R28, 0x1, -R5 ;  /* 0x000000011c1c7824 */ /* 0x004fce00078e0a05 */
.L_x_1237:
        /* <DEDUP_REMOVED lines=17> */
[----:B--2---:R-:W-:-:S04]  /*1b10*/  @P0 IMAD.IADD R40, R9, 0x1, -R0 ;  /* 0x0000000109280824 */ /* 0x004fc800078e0a00 */
[----:B------:R-:W-:-:S05]  /*1b20*/  IMAD.IADD R169, R11, 0x1, R40 ;  /* 0x000000010ba97824 */ /* 0x000fca00078e0228 */
[----:B------:R-:W-:-:S04]  /*1b30*/  IADD3 R0, R169, 0x3f, RZ ;  /* 0x0000003fa9007810 */ /* 0x000fc80007ffe0ff */
        /* <DEDUP_REMOVED lines=35> */
.L_x_1240:
[----:B------:R-:W-:Y:S05]  /*1d70*/  BSYNC B6 ;  /* 0x0000000000067941 */ /* 0x000fea0003800000 */
.L_x_1239:
        /* <DEDUP_REMOVED lines=20> */
.L_x_1242:
[----:B------:R-:W-:Y:S05]  /*1ec0*/  BSYNC B6 ;  /* 0x0000000000067941 */ /* 0x000fea0003800000 */
.L_x_1241:
[----:B------:R-:W-:Y:S01]  /*1ed0*/  ULDC.64 UR4, c[0x0][0xaf0] ;  /* 0x0002bc0000047ab9 */ /* 0x000fe20000000a00 */
[----:B------:R-:W0:Y:S01]  /*1ee0*/  LDC R51, c[0x0][0x3f4] ;  /* 0x0000fd00ff337b82 */ /* 0x000e220000000800 */
[----:B------:R-:W-:-:S04]  /*1ef0*/  ISETP.NE.U32.AND P0, PT, RZ, UR4, PT ;  /* 0x00000004ff007c0c */ /* 0x000fc8000bf05070 */
[----:B------:R-:W-:-:S03]  /*1f00*/  ISETP.NE.AND.EX P0, PT, RZ, UR5, PT, P0 ;  /* 0x00000005ff007c0c */ /* 0x000fc6000bf05300 */
[----:B------:R-:W1:Y:S08]  /*1f10*/  LDC.64 R4, c[0x0][0x3f8] ;  /* 0x0000fe00ff047b82 */ /* 0x000e700000000a00 */
[----:B------:R-:W2:Y:S02]  /*1f20*/  LDC.64 R46, c[0x0][0x408] ;  /* 0x00010200ff2e7b82 */ /* 0x000ea40000000a00 */
[----:B------:R-:W-:-:S02]  /*1f30*/  @P0 IADD3 R6, P1, R31, UR4, RZ ;  /* 0x000000041f060c10 */ /* 0x000fc4000ff3e0ff */
[----:B------:R-:W-:Y:S01]  /*1f40*/  SHF.R.S32.HI R3, RZ, 0x1f, R23 ;  /* 0x0000001fff037819 */ /* 0x000fe20000011417 */
[----:B------:R-:W3:Y:S01]  /*1f50*/  S2R R12, SR_TID.X ;  /* 0x00000000000c7919 */ /* 0x000ee20000002100 */
[----:B------:R-:W-:Y:S02]  /*1f60*/  @P0 IADD3.X R7, R30, UR5, RZ, P1, !PT ;  /* 0x000000051e070c10 */ /* 0x000fe40008ffe4ff */
[----:B------:R-:W-:Y:S01]  /*1f70*/  SHF.R.S32.HI R187, RZ, 0x1f, R186 ;  /* 0x0000001fffbb7819 */ /* 0x000fe200000114ba */
[----:B------:R-:W-:Y:S01]  /*1f80*/  IMAD.SHL.U32 R44, R190, 0x40, RZ ;  /* 0x00000040be2c7824 */ /* 0x000fe200078e00ff */
[----:B0-----:R-:W-:Y:S01]  /*1f90*/  ISETP.GE.AND P3, PT, R16, R51, PT ;  /* 0x000000331000720c */ /* 0x001fe20003f66270 */
[----:B------:R0:W4:Y:S01]  /*1fa0*/  @P0 LDG.E R41, desc[UR40][R6.64] ;  /* 0x0000002806290981 */ /* 0x000122000c1e1900 */
[----:B------:R-:W-:Y:S01]  /*1fb0*/  ULDC UR4, c[0x0][0x2f4] ;  /* 0x0000bd0000047ab9 */ /* 0x000fe20000000800 */
[----:B------:R-:W-:Y:S01]  /*1fc0*/  SHF.R.S32.HI R48, RZ, 0x1f, R26 ;  /* 0x0000001fff307819 */ /* 0x000fe2000001141a */
[----:B------:R-:W3:Y:S01]  /*1fd0*/  S2R R30, SR_TID.X ;  /* 0x00000000001e7919 */ /* 0x000ee20000002100 */
[-C--:B-1----:R-:W-:Y:S01]  /*1fe0*/  IMAD R0, R3, R4.reuse, RZ ;  /* 0x0000000403007224 */ /* 0x082fe200078e02ff */
[----:B------:R-:W-:Y:S01]  /*1ff0*/  LOP3.LUT R44, R44, 0x1c0, RZ, 0xc0, !PT ;  /* 0x000001c02c2c7812 */ /* 0x000fe200078ec0ff */
[----:B------:R-:W-:Y:S01]  /*2000*/  IMAD.WIDE.U32 R20, R23, R4, R186 ;  /* 0x0000000417147225 */ /* 0x000fe200078e00ba */
[----:B------:R-:W-:-:S02]  /*2010*/  SHF.L.U64.HI R42, R4, 0x6, R5 ;  /* 0x00000006042a7819 */ /* 0x000fc40000010205 */
[----:B0----5:R-:W-:Y:S01]  /*2020*/  SHF.R.S32.HI R7, RZ, 0x1f, R27 ;  /* 0x0000001fff077819 */ /* 0x021fe2000001141b */
[----:B------:R-:W-:Y:S01]  /*2030*/  IMAD R9, R23, R5, R0 ;  /* 0x0000000517097224 */ /* 0x000fe200078e0200 */
[----:B------:R-:W-:Y:S01]  /*2040*/  ISETP.GE.AND P2, PT, R16, UR4, PT ;  /* 0x0000000410007c0c */ /* 0x000fe2000bf46270 */
[----:B--2---:R-:W-:Y:S01]  /*2050*/  IMAD R8, R3, R46, RZ ;  /* 0x0000002e03087224 */ /* 0x004fe200078e02ff */
[----:B------:R-:W-:Y:S01]  /*2060*/  SEL R3, R51, RZ, P3 ;  /* 0x000000ff33037207 */ /* 0x000fe20001800000 */
[----:B------:R-:W-:Y:S01]  /*2070*/  IMAD.WIDE.U32 R32, R23, R4, R16 ;  /* 0x0000000417207225 */ /* 0x000fe200078e0010 */
[----:B------:R-:W-:Y:S02]  /*2080*/  SHF.L.U64.HI R45, R46, 0x6, R47 ;  /* 0x000000062e2d7819 */ /* 0x000fe4000001022f */
[----:B------:R-:W-:Y:S01]  /*2090*/  ISETP.GE.AND P1, PT, R19, UR4, PT ;  /* 0x0000000413007c0c */ /* 0x000fe2000bf26270 */
[----:B------:R-:W-:Y:S02]  /*20a0*/  IMAD.IADD R3, R16, 0x1, R3 ;  /* 0x0000000110037824 */ /* 0x000fe400078e0203 */
[----:B------:R-:W-:-:S02]  /*20b0*/  IMAD.IADD R21, R21, 0x1, R9 ;  /* 0x0000000115157824 */ /* 0x000fc400078e0209 */
[----:B------:R-:W-:Y:S01]  /*20c0*/  IMAD.IADD R33, R9, 0x1, R33 ;  /* 0x0000000109217824 */ /* 0x000fe200078e0221 */
[----:B------:R-:W-:Y:S01]  /*20d0*/  SHF.R.S32.HI R6, RZ, 0x1f, R3 ;  /* 0x0000001fff067819 */ /* 0x000fe20000011403 */
[----:B------:R-:W-:Y:S01]  /*20e0*/  IMAD R11, R23, R47, R8 ;  /* 0x0000002f170b7224 */ /* 0x000fe200078e0208 */
[----:B---3--:R-:W-:Y:S01]  /*20f0*/  SHF.R.U32.HI R12, RZ, 0x7, R12 ;  /* 0x00000007ff0c7819 */ /* 0x008fe2000001160c */
[C---:B------:R-:W-:Y:S01]  /*2100*/  IMAD R8, R7.reuse, R4, RZ ;  /* 0x0000000407087224 */ /* 0x040fe200078e02ff */
[----:B------:R-:W-:Y:S01]  /*2110*/  LEA.HI R3, R6, R3, RZ, 0x3 ;  /* 0x0000000306037211 */ /* 0x000fe200078f18ff */
[----:B------:R-:W-:Y:S02]  /*2120*/  IMAD R6, R7, R46, RZ ;  /* 0x0000002e07067224 */ /* 0x000fe400078e02ff */
[----:B------:R-:W-:Y:S01]  /*2130*/  IMAD.WIDE.U32 R20, R27, R4, R20 ;  /* 0x000000041b147225 */ /* 0x000fe200078e0014 */
[----:B------:R-:W-:-:S03]  /*2140*/  LOP3.LUT R58, R3, 0xfffffff8, RZ, 0xc0, !PT ;  /* 0xfffffff8033a7812 */ /* 0x000fc600078ec0ff */
[----:B------:R-:W-:Y:S01]  /*2150*/  IMAD.WIDE.U32 R32, R27, R4, R32 ;  /* 0x000000041b207225 */ /* 0x000fe200078e0020 */
[----:B------:R-:W-:-:S03]  /*2160*/  SHF.R.S32.HI R61, RZ, 0x1f, R58 ;  /* 0x0000001fff3d7819 */ /* 0x000fc6000001143a */
[----:B------:R-:W-:Y:S02]  /*2170*/  VIADD R30, R30, 0xffffff80 ;  /* 0xffffff801e1e7836 */ /* 0x000fe40000000000 */
[----:B------:R-:W-:Y:S01]  /*2180*/  IMAD.SHL.U32 R43, R4, 0x40, RZ ;  /* 0x00000040042b7824 */ /* 0x000fe200078e00ff */
[----:B------:R-:W-:Y:S01]  /*2190*/  LOP3.LUT R4, R44, 0x18, R16, 0xf8, !PT ;  /* 0x000000182c047812 */ /* 0x000fe200078ef810 */
[----:B------:R-:W-:Y:S01]  /*21a0*/  IMAD R59, R27, R47, R6 ;  /* 0x0000002f1b3b7224 */ /* 0x000fe200078e0206 */
[----:B------:R-:W-:Y:S01]  /*21b0*/  SHF.R.S32.HI R10, RZ, 0x1f, R30 ;  /* 0x0000001fff0a7819 */ /* 0x000fe2000001141e */
[C---:B------:R-:W-:Y:S01]  /*21c0*/  IMAD.WIDE.U32 R34, R23.reuse, R46, R186 ;  /* 0x0000002e17227225 */ /* 0x040fe200078e00ba */
[----:B------:R-:W-:Y:S02]  /*21d0*/  SHF.R.U32.HI R47, RZ, 0x3, R44 ;  /* 0x00000003ff2f7819 */ /* 0x000fe4000001162c */
[----:B------:R-:W-:Y:S01]  /*21e0*/  LEA.HI R10, R10, R30, RZ, 0x2 ;  /* 0x0000001e0a0a7211 */ /* 0x000fe200078f10ff */
[----:B------:R-:W-:Y:S01]  /*21f0*/  IMAD.WIDE.U32 R36, R23, R46, R16 ;  /* 0x0000002e17247225 */ /* 0x000fe200078e0010 */
[----:B------:R-:W-:-:S02]  /*2200*/  IADD3 R35, R35, R11, RZ ;  /* 0x0000000b23237210 */ /* 0x000fc40007ffe0ff */
[----:B------:R-:W-:Y:S01]  /*2210*/  LOP3.LUT R10, R10, 0xfffffffc, RZ, 0xc0, !PT ;  /* 0xfffffffc0a0a7812 */ /* 0x000fe200078ec0ff */
[----:B------:R-:W-:Y:S01]  /*2220*/  IMAD R9, R27, R5, R8 ;  /* 0x000000051b097224 */ /* 0x000fe200078e0208 */
[----:B------:R-:W-:Y:S01]  /*2230*/  LOP3.LUT R5, R4, R47, RZ, 0x3c, !PT ;  /* 0x0000002f04057212 */ /* 0x000fe200078e3cff */
[----:B------:R-:W-:Y:S01]  /*2240*/  IMAD.IADD R37, R11, 0x1, R37 ;  /* 0x000000010b257824 */ /* 0x000fe200078e0225 */
[----:B------:R-:W-:Y:S01]  /*2250*/  LOP3.LUT R4, R44, 0x38, R3, 0xf8, !PT ;  /* 0x000000382c047812 */ /* 0x000fe200078ef803 */
[----:B------:R-:W-:-:S04]  /*2260*/  IMAD.WIDE.U32 R34, R27, R46, R34 ;  /* 0x0000002e1b227225 */ /* 0x000fc800078e0022 */
[----:B------:R-:W-:Y:S01]  /*2270*/  IMAD R52, R222, 0x200, R5 ;  /* 0x00000200de347824 */ /* 0x000fe200078e0205 */
[----:B------:R-:W-:Y:S01]  /*2280*/  LOP3.LUT R5, R4, R47, RZ, 0x3c, !PT ;  /* 0x0000002f04057212 */ /* 0x000fe200078e3cff */
[----:B------:R-:W-:-:S04]  /*2290*/  IMAD.WIDE.U32 R36, R27, R46, R36 ;  /* 0x0000002e1b247225 */ /* 0x000fc800078e0024 */
[----:B------:R-:W-:Y:S02]  /*22a0*/  IMAD.IADD R10, R30, 0x1, -R10 ;  /* 0x000000011e0a7824 */ /* 0x000fe400078e0a0a */
[----:B------:R-:W-:Y:S02]  /*22b0*/  IMAD.IADD R55, R35, 0x1, R59 ;  /* 0x0000000123377824 */ /* 0x000fe400078e023b */
[----:B------:R-:W-:Y:S02]  /*22c0*/  IMAD.IADD R0, R29, 0x1, R28 ;  /* 0x000000011d007824 */ /* 0x000fe400078e021c */
[----:B------:R-:W-:Y:S02]  /*22d0*/  IMAD.SHL.U32 R46, R46, 0x40, RZ ;  /* 0x000000402e2e7824 */ /* 0x000fe400078e00ff */
[----:B------:R-:W-:Y:S02]  /*22e0*/  VIADD R49, R12, 0x8 ;  /* 0x000000080c317836 */ /* 0x000fe40000000000 */
[----:B------:R-:W-:-:S02]  /*22f0*/  IMAD R50, R10, 0x40, R23 ;  /* 0x000000400a327824 */ /* 0x000fc400078e0217 */
[----:B------:R-:W-:Y:S02]  /*2300*/  IMAD.SHL.U32 R51, R51, 0x2, RZ ;  /* 0x0000000233337824 */ /* 0x000fe400078e00ff */
[----:B------:R-:W-:Y:S02]  /*2310*/  IMAD.IADD R53, R21, 0x1, R9 ;  /* 0x0000000115357824 */ /* 0x000fe400078e0209 */
[----:B------:R-:W-:Y:S02]  /*2320*/  IMAD.IADD R54, R9, 0x1, R33 ;  /* 0x0000000109367824 */ /* 0x000fe400078e0221 */
[----:B------:R-:W-:Y:S02]  /*2330*/  IMAD.IADD R59, R59, 0x1, R37 ;  /* 0x000000013b3b7824 */ /* 0x000fe400078e0225 */
[----:B------:R-:W-:Y:S01]  /*2340*/  IMAD R62, R222, 0x200, R5 ;  /* 0x00000200de3e7824 */ /* 0x000fe200078e0205 */
[----:B----4-:R-:W-:-:S07]  /*2350*/  SHF.R.S32.HI R60, RZ, 0x1f, R41 ;  /* 0x0000001fff3c7819 */ /* 0x010fce0000011429 */
.L_x_1275:
[----:B0-----:R-:W0:Y:S01]  /*2360*/  LDC R65, c[0x0][0x430] ;  /* 0x00010c00ff417b82 */ /* 0x001e220000000800 */
[----:B------:R-:W-:Y:S02]  /*2370*/  VIADD R38, R38, 0xffffffff ;  /* 0xffffffff26267836 */ /* 0x000fe40000000000 */
[----:B------:R-:W-:Y:S02]  /*2380*/  IMAD.MOV.U32 R64, RZ, RZ, RZ ;  /* 0x000000ffff407224 */ /* 0x000fe400078e00ff */
[----:B------:R-:W-:-:S03]  /*2390*/  IMAD R5, R38, 0x40, R50 ;  /* 0x0000004026057824 */ /* 0x000fc600078e0232 */
[----:B-1----:R-:W1:Y:S01]  /*23a0*/  LDC R73, c[0x0][0x3f4] ;  /* 0x0000fd00ff497b82 */ /* 0x002e620000000800 */
        /* <DEDUP_REMOVED lines=22> */
[----:B------:R-:W-:Y:S01]  /*2510*/  IMAD.MOV R6, RZ, RZ, -R8 ;  /* 0x000000ffff067224 */ /* 0x000fe200078e0a08 */
[----:B------:R-:W-:Y:S01]  /*2520*/  BSSY B0, `(.L_x_1243) ;  /* 0x00001a3000007945 */ /* 0x000fe20003800000 */
[----:B------:R-:W-:Y:S01]  /*2530*/  IMAD.IADD R75, R52, 0x1, R71 ;  /* 0x00000001344b7824 */ /* 0x000fe200078e0247 */
[----:B------:R-:W-:Y:S01]  /*2540*/  ISETP.GT.AND P4, PT, R38, R39, PT ;  /* 0x000000272600720c */ /* 0x000fe20003f84270 */
[----:B------:R-:W-:-:S02]  /*2550*/  IMAD R65, R65, R6, R12 ;  /* 0x0000000641417224 */ /* 0x000fc400078e020c */
[----:B------:R-:W-:Y:S01]  /*2560*/  IMAD R75, R75, 0x2, R2 ;  /* 0x000000024b4b7824 */ /* 0x000fe200078e0202 */
        /* <DEDUP_REMOVED lines=13> */
[----:B------:R-:W-:Y:S02]  /*2640*/  IADD3 R5, R5, R7, RZ ;  /* 0x0000000705057210 */ /* 0x000fe40007ffe0ff */
        /* <DEDUP_REMOVED lines=46> */
.L_x_1247:
[----:B------:R-:W-:Y:S05]  /*2930*/  BSYNC B1 ;  /* 0x0000000000017941 */ /* 0x000fea0003800000 */
.L_x_1246:
[----:B------:R-:W-:Y:S01]  /*2940*/  ISETP.NE.AND P5, PT, R188, 0x3, PT ;  /* 0x00000003bc00780c */ /* 0x000fe20003fa5270 */
[----:B0----5:R-:W-:Y:S02]  /*2950*/  IMAD.MOV.U32 R4, RZ, RZ, R8 ;  /* 0x000000ffff047224 */ /* 0x021fe400078e0008 */
[----:B------:R-:W-:Y:S02]  /*2960*/  IMAD.MOV.U32 R5, RZ, RZ, R9 ;  /* 0x000000ffff057224 */ /* 0x000fe400078e0009 */
        /* <DEDUP_REMOVED lines=12> */
.L_x_1248:
[----:B------:R-:W-:Y:S01]  /*2a30*/  IMAD R63, R22, 0x8, R2 ;  /* 0x00000008163f7824 */ /* 0x000fe200078e0202 */
[----:B------:R-:W-:Y:S01]  /*2a40*/  SHF.L.U32 R74, R185, 0x1f, RZ ;  /* 0x0000001fb94a7819 */ /* 0x000fe200000006ff */
[----:B------:R-:W-:Y:S03]  /*2a50*/  BSSY B1, `(.L_x_1249) ;  /* 0x0000003000017945 */ /* 0x000fe60003800000 */
[----:B------:R-:W0:Y:S02]  /*2a60*/  SYNCS.PHASECHK.TRANS64.TRYWAIT P6, [R63+URZ+0x38890], R74 ;  /* 0x0388904a3f0075a7 */ /* 0x000e2400080c017f */
[----:B0-----:R-:W-:Y:S05]  /*2a70*/  @!P6 BRA `(.L_x_1250) ;  /* 0x0000018000d0e947 */ /* 0x001fea0003800000 */
.L_x_1490:
[----:B------:R-:W-:Y:S05]  /*2a80*/  BSYNC B1 ;  /* 0x0000000000017941 */ /* 0x000fea0003800000 */
.L_x_1249:
[----:B------:R-:W-:-:S03]  /*2a90*/  UMOV UR4, 0xffffffff ;  /* 0xffffffff00047882 */ /* 0x000fc60000000000 */
[----:B------:R-:W-:Y:S05]  /*2aa0*/  BRA.DIV UR4, `(.L_x_1251) ;  /* 0x0000018204d87947 */ /* 0x000fea000b800000 */
[----:B------:R1:W2:Y:S04]  /*2ab0*/  SHFL.IDX PT, R72, R69, RZ, 0x1c1f ;  /* 0x001c1fff45487589 */ /* 0x0002a800000e0000 */
[----:B------:R1:W3:Y:S02]  /*2ac0*/  SHFL.IDX PT, R14, R70, RZ, 0x1c1f ;  /* 0x001c1fff460e7589 */ /* 0x0002e400000e0000 */
.L_x_1494:
        /* <DEDUP_REMOVED lines=10> */
[----:B0-----:R-:W-:Y:S01]  /*2b70*/  IMAD.MOV.U32 R12, RZ, RZ, R6 ;  /* 0x000000ffff0c7224 */ /* 0x001fe200078e0006 */
[----:B------:R-:W-:Y:S01]  /*2b80*/  SHF.R.U32.HI R30, RZ, 0x10, R31 ;  /* 0x00000010ff1e7819 */ /* 0x000fe2000001161f */
[--C-:B------:R-:W-:Y:S01]  /*2b90*/  HADD2.F32 R6, -RZ, R5.reuse.H1_H1 ;  /* 0x30000005ff067230 */ /* 0x100fe20000004100 */
[--C-:B------:R-:W-:Y:S01]  /*2ba0*/  SHF.R.U64 R31, R56, 0x10, R57.reuse ;  /* 0x00000010381f7819 */ /* 0x100fe20000001239 */
[----:B------:R-:W-:Y:S01]  /*2bb0*/  HADD2.F32 R5, -RZ, R5.H0_H0 ;  /* 0x20000005ff057230 */ /* 0x000fe20000004100 */
[----:B------:R-:W-:Y:S01]  /*2bc0*/  SHF.R.U32.HI R56, RZ, 0x10, R57 ;  /* 0x00000010ff387819 */ /* 0x000fe20000011639 */
[----:B------:R-:W-:Y:S02]  /*2bd0*/  HADD2.F32 R15, -RZ, R15.H0_H0 ;  /* 0x2000000fff0f7230 */ /* 0x000fe40000004100 */
[----:B------:R-:W-:Y:S02]  /*2be0*/  HADD2.F32 R31, -RZ, R31.H0_H0 ;  /* 0x2000001fff1f7230 */ /* 0x000fe40000004100 */
[----:B------:R-:W-:-:S02]  /*2bf0*/  HADD2.F32 R56, -RZ, R56.H0_H0 ;  /* 0x20000038ff387230 */ /* 0x000fc40000004100 */
[--C-:B------:R-:W-:Y:S02]  /*2c00*/  HADD2.F32 R13, -RZ, R7.reuse.H1_H1 ;  /* 0x30000007ff0d7230 */ /* 0x100fe40000004100 */
[CC--:B-1----:R-:W-:Y:S01]  /*2c10*/  FMUL.FTZ R70, R6.reuse, R31.reuse ;  /* 0x0000001f06467220 */ /* 0x0c2fe20000410000 */
[----:B------:R-:W-:Y:S02]  /*2c20*/  HADD2.F32 R7, -RZ, R7.H0_H0 ;  /* 0x20000007ff077230 */ /* 0x000fe40000004100 */
[C---:B------:R-:W-:Y:S01]  /*2c30*/  FMUL.FTZ R31, R5.reuse, R31 ;  /* 0x0000001f051f7220 */ /* 0x040fe20000410000 */
[----:B------:R-:W-:Y:S02]  /*2c40*/  HADD2.F32 R30, -RZ, R30.H0_H0 ;  /* 0x2000001eff1e7230 */ /* 0x000fe40000004100 */
[-C--:B------:R-:W-:Y:S01]  /*2c50*/  FFMA.FTZ R70, R5, R15.reuse, -R70 ;  /* 0x0000000f05467223 */ /* 0x080fe20000010846 */
[----:B------:R-:W-:Y:S01]  /*2c60*/  FMUL.FTZ R76, R13, R56 ;  /* 0x000000380d4c7220 */ /* 0x000fe20000410000 */
        /* <DEDUP_REMOVED lines=24> */
.L_x_1256:
[----:B------:R-:W-:Y:S05]  /*2df0*/  BSYNC B2 ;  /* 0x0000000000027941 */ /* 0x000fea0003800000 */
.L_x_1255:
[----:B0-----:R4:W-:Y:S02]  /*2e00*/  ST.E.128 desc[UR40][R10.64], R4 ;  /* 0x000000040a007985 */ /* 0x0019e4000c101d28 */
.L_x_1254:
[----:B------:R-:W-:Y:S05]  /*2e10*/  BSYNC B1 ;  /* 0x0000000000017941 */ /* 0x000fea0003800000 */
.L_x_1253:
        /* <DEDUP_REMOVED lines=53> */
.L_x_1258:
[----:B------:R-:W-:Y:S05]  /*3170*/  BSYNC B1 ;  /* 0x0000000000017941 */ /* 0x000fea0003800000 */
.L_x_1257:
[----:B--2---:R2:W-:Y:S01]  /*3180*/  ST.E.128 desc[UR40][R10.64], R4 ;  /* 0x000000040a007985 */ /* 0x0045e2000c101d28 */
[----:B------:R-:W-:Y:S05]  /*3190*/  BRA `(.L_x_1252) ;  /* 0x0000000c006c7947 */ /* 0x000fea0003800000 */
.L_x_1245:
        /* <DEDUP_REMOVED lines=34> */
[----:B------:R-:W-:-:S02]  /*33c0*/  IMAD.MOV.U32 R9, RZ, RZ, R28 ;  /* 0x000000ffff097224 */ /* 0x000fc400078e001c */
[----:B------:R-:W-:Y:S01]  /*33d0*/  IMAD.MOV.U32 R11, RZ, RZ, R29 ;  /* 0x000000ffff0b7224 */ /* 0x000fe200078e001d */
[----:B------:R-:W-:Y:S02]  /*33e0*/  PRMT R79, R8, 0x7610, R79 ;  /* 0x00007610084f7816 */ /* 0x000fe4000000004f */
[----:B------:R-:W-:Y:S02]  /*33f0*/  PRMT R86, R10, 0x5410, R9 ;  /* 0x000054100a567816 */ /* 0x000fe40000000009 */
[----:B------:R-:W-:Y:S01]  /*3400*/  PRMT R76, R11, 0x7610, R76 ;  /* 0x000076100b4c7816 */ /* 0x000fe2000000004c */
[----:B------:R-:W-:Y:S06]  /*3410*/  @!P5 BRA `(.L_x_1259) ;  /* 0x000000000004d947 */ /* 0x000fec0003800000 */
[----:B------:R-:W-:Y:S01]  /*3420*/  BPT.TRAP 0x1 ;  /* 0x000000040000795c */ /* 0x000fe20000300000 */
.L_x_1259:
[----:B------:R-:W-:Y:S01]  /*3430*/  IMAD R63, R22, 0x8, R2 ;  /* 0x00000008163f7824 */ /* 0x000fe200078e0202 */
[----:B------:R-:W-:Y:S01]  /*3440*/  SHF.L.U32 R74, R185, 0x1f, RZ ;  /* 0x0000001fb94a7819 */ /* 0x000fe200000006ff */
[----:B------:R-:W-:Y:S03]  /*3450*/  BSSY B1, `(.L_x_1260) ;  /* 0x0000003000017945 */ /* 0x000fe60003800000 */
[----:B------:R-:W0:Y:S02]  /*3460*/  SYNCS.PHASECHK.TRANS64.TRYWAIT P6, [R63+URZ+0x38890], R74 ;  /* 0x0388904a3f0075a7 */ /* 0x000e2400080c017f */
[----:B0-----:R-:W-:Y:S05]  /*3470*/  @!P6 BRA `(.L_x_1261) ;  /* 0x0000017800ace947 */ /* 0x001fea0003800000 */
.L_x_1495:
[----:B------:R-:W-:Y:S05]  /*3480*/  BSYNC B1 ;  /* 0x0000000000017941 */ /* 0x000fea0003800000 */
.L_x_1260:
[----:B------:R-:W-:-:S03]  /*3490*/  UMOV UR4, 0xffffffff ;  /* 0xffffffff00047882 */ /* 0x000fc60000000000 */
[----:B------:R-:W-:Y:S05]  /*34a0*/  BRA.DIV UR4, `(.L_x_1262) ;  /* 0x0000017a04b47947 */ /* 0x000fea000b800000 */
[----:B------:R-:W1:Y:S04]  /*34b0*/  SHFL.IDX PT, R69, R69, RZ, 0x1c1f ;  /* 0x001c1fff45457589 */ /* 0x000e6800000e0000 */
[----:B------:R-:W2:Y:S02]  /*34c0*/  SHFL.IDX PT, R70, R70, RZ, 0x1c1f ;  /* 0x001c1fff46467589 */ /* 0x000ea400000e0000 */
.L_x_1499:
        /* <DEDUP_REMOVED lines=10> */
[----:B------:R-:W-:-:S04]  /*3570*/  SHF.R.S32.HI R8, RZ, 0x4, R9 ;  /* 0x00000004ff087819 */ /* 0x000fc80000011409 */
[----:B------:R-:W-:-:S05]  /*3580*/  LEA.HI.SX32 R8, R3, R8, 0x1d ;  /* 0x0000000803087211 */ /* 0x000fca00078feaff */
[----:B------:R-:W-:-:S05]  /*3590*/  IMAD.SHL.U32 R73, R8, 0x8, RZ ;  /* 0x0000000808497824 */ /* 0x000fca00078e00ff */
[----:B------:R-:W-:-:S04]  /*35a0*/  LOP3.LUT R8, R44, 0x38, R73, 0xf8, !PT ;  /* 0x000000382c087812 */ /* 0x000fc800078ef849 */
[----:B------:R-:W-:-:S05]  /*35b0*/  LOP3.LUT R9, R8, R47, RZ, 0x3c, !PT ;  /* 0x0000002f08097212 */ /* 0x000fca00078e3cff */
[----:B------:R-:W-:Y:S02]  /*35c0*/  IMAD R8, R222, 0x200, R9 ;  /* 0x00000200de087824 */ /* 0x000fe400078e0209 */
[----:B------:R-:W-:Y:S02]  /*35d0*/  IMAD.IADD R9, R62, 0x1, R71 ;  /* 0x000000013e097824 */ /* 0x000fe400078e0247 */
[----:B------:R-:W-:Y:S02]  /*35e0*/  IMAD.IADD R71, R71, 0x1, R8 ;  /* 0x0000000147477824 */ /* 0x000fe400078e0208 */
[--C-:B------:R-:W-:Y:S02]  /*35f0*/  IMAD R9, R9, 0x2, R2.reuse ;  /* 0x0000000209097824 */ /* 0x100fe400078e0202 */
[----:B------:R-:W-:-:S04]  /*3600*/  IMAD R71, R71, 0x2, R2 ;  /* 0x0000000247477824 */ /* 0x000fc800078e0202 */
[----:B------:R-:W1:Y:S04]  /*3610*/  LDS.128 R8, [R9+0x22400] ;  /* 0x0224000009087984 */ /* 0x000e680000000c00 */
        /* <DEDUP_REMOVED lines=84> */
.L_x_1264:
[----:B------:R-:W-:Y:S05]  /*3b60*/  BSYNC B1 ;  /* 0x0000000000017941 */ /* 0x000fea0003800000 */
.L_x_1263:
[----:B-1----:R1:W-:Y:S01]  /*3b70*/  ST.E.128 desc[UR40][R56.64], R8 ;  /* 0x0000000838007985 */ /* 0x0023e2000c101d28 */
[----:B------:R-:W-:Y:S01]  /*3b80*/  ISETP.GE.AND P0, PT, R73, R72, PT ;  /* 0x000000484900720c */ /* 0x000fe20003f06270 */
[----:B------:R-:W-:Y:S02]  /*3b90*/  IMAD.MOV.U32 R4, RZ, RZ, R70 ;  /* 0x000000ffff047224 */ /* 0x000fe400078e0046 */
[----:B------:R-:W-:-:S10]  /*3ba0*/  IMAD.MOV.U32 R5, RZ, RZ, R69 ;  /* 0x000000ffff057224 */ /* 0x000fd400078e0045 */
[----:B------:R-:W-:Y:S05]  /*3bb0*/  @P0 BRA `(.L_x_1252) ;  /* 0x0000000000e40947 */ /* 0x000fea0003800000 */
[----:B------:R-:W-:-:S05]  /*3bc0*/  IMAD.WIDE R4, R73, 0x2, R4 ;  /* 0x0000000249047825 */ /* 0x000fca00078e0204 */
[----:B---3--:R3:W-:Y:S01]  /*3bd0*/  ST.E.128 desc[UR40][R4.64], R12 ;  /* 0x0000000c04007985 */ /* 0x0087e2000c101d28 */
[----:B------:R-:W-:Y:S05]  /*3be0*/  BRA `(.L_x_1252) ;  /* 0x0000000000d87947 */ /* 0x000fea0003800000 */
.L_x_1244:
[----:B------:R-:W-:-:S13]  /*3bf0*/  ISETP.NE.AND P5, PT, R188, 0x3, PT ;  /* 0x00000003bc00780c */ /* 0x000fda0003fa5270 */
[----:B------:R-:W-:Y:S05]  /*3c00*/  @!P5 BRA `(.L_x_1265) ;  /* 0x000000000004d947 */ /* 0x000fea0003800000 */
[----:B------:R-:W-:Y:S01]  /*3c10*/  BPT.TRAP 0x1 ;  /* 0x000000040000795c */ /* 0x000fe20000300000 */
.L_x_1265:
[----:B------:R-:W-:Y:S01]  /*3c20*/  IMAD R63, R22, 0x8, R2 ;  /* 0x00000008163f7824 */ /* 0x000fe200078e0202 */
[----:B------:R-:W-:Y:S01]  /*3c30*/  SHF.L.U32 R74, R185, 0x1f, RZ ;  /* 0x0000001fb94a7819 */ /* 0x000fe200000006ff */
[----:B------:R-:W-:Y:S01]  /*3c40*/  BSSY B1, `(.L_x_1266) ;  /* 0x0000004000017945 */ /* 0x000fe20003800000 */
[----:B------:R-:W-:Y:S02]  /*3c50*/  SHF.R.S32.HI R67, RZ, 0x1f, R65 ;  /* 0x0000001fff437819 */ /* 0x000fe40000011441 */
[----:B------:R-:W0:Y:S02]  /*3c60*/  SYNCS.PHASECHK.TRANS64.TRYWAIT P0, [R63+URZ+0x38890], R74 ;  /* 0x0388904a3f0075a7 */ /* 0x000e24000800017f */
[----:B0-----:R-:W-:Y:S05]  /*3c70*/  @!P0 BRA `(.L_x_1267) ;  /* 0x00000174000c8947 */ /* 0x001fea0003800000 */
.L_x_1500:
[----:B------:R-:W-:Y:S05]  /*3c80*/  BSYNC B1 ;  /* 0x0000000000017941 */ /* 0x000fea0003800000 */
.L_x_1266:
        /* <DEDUP_REMOVED lines=26> */
.L_x_1504:
        /* <DEDUP_REMOVED lines=18> */
.L_x_1252:
[----:B------:R-:W-:Y:S05]  /*3f50*/  BSYNC B0 ;  /* 0x0000000000007941 */ /* 0x000fea0003800000 */
.L_x_1243:
        /* <DEDUP_REMOVED lines=12> */
[----:B------:R-:W-:-:S05]  /*4020*/  @!P0 VIADD R4, R63, 0x388a0 ;  /* 0x000388a03f048836 */ /* 0x000fca0000000000 */
[----:B------:R-:W-:-:S04]  /*4030*/  @!P0 PRMT R4, RZ, 0x654, R4 ;  /* 0x00000654ff048816 */ /* 0x000fc80000000004 */
[----:B------:R1:W-:Y:S01]  /*4040*/  @!P0 SYNCS.ARRIVE.TRANS64.RED.A1T0 RZ, [R4+URZ], RZ ;  /* 0x000000ff04ff89a7 */ /* 0x0003e2000810043f */
[----:B------:R-:W-:Y:S05]  /*4050*/  @!P5 BRA `(.L_x_1270) ;  /* 0x000000000004d947 */ /* 0x000fea0003800000 */
[----:B------:R-:W-:Y:S01]  /*4060*/  BPT.TRAP 0x1 ;  /* 0x000000040000795c */ /* 0x000fe20000300000 */
.L_x_1270:
[----:B------:R-:W-:Y:S05]  /*4070*/  BSYNC B0 ;  /* 0x0000000000007941 */ /* 0x000fea0003800000 */
.L_x_1269:
[----:B------:R-:W2:Y:S01]  /*4080*/  SYNCS.PHASECHK.TRANS64.TRYWAIT P5, [R63+URZ+0x388b0], R74 ;  /* 0x0388b04a3f0075a7 */ /* 0x000ea200080a017f */
[----:B------:R-:W-:Y:S04]  /*4090*/  BSSY B0, `(.L_x_1271) ;  /* 0x0000002000007945 */ /* 0x000fe80003800000 */
[----:B--2---:R-:W-:Y:S05]  /*40a0*/  @!P5 BRA `(.L_x_1272) ;  /* 0x000001700058d947 */ /* 0x004fea0003800000 */
.L_x_1505:
[----:B------:R-:W-:Y:S05]  /*40b0*/  BSYNC B0 ;  /* 0x0000000000007941 */ /* 0x000fea0003800000 */
.L_x_1271:
[----:B------:R-:W-:Y:S01]  /*40c0*/  ULDC.64 UR4, c[0x0][0x328] ;  /* 0x0000ca0000047ab9 */ /* 0x000fe20000000a00 */
[----:B------:R-:W-:Y:S01]  /*40d0*/  BSSY B0, `(.L_x_1273) ;  /* 0x000007a000007945 */ /* 0x000fe20003800000 */
[----:B------:R-:W-:Y:S02]  /*40e0*/  IMAD R6, R67, UR4, RZ ;  /* 0x0000000443067c24 */ /* 0x000fe4000f8e02ff */
[----:B-1----:R-:W-:-:S04]  /*40f0*/  IMAD.WIDE.U32 R4, R65, UR4, RZ ;  /* 0x0000000441047c25 */ /* 0x002fc8000f8e00ff */
[----:B------:R-:W-:Y:S01]  /*4100*/  IMAD R65, R65, UR5, R6 ;  /* 0x0000000541417c24 */ /* 0x000fe2000f8e0206 */
[----:B------:R-:W-:Y:S02]  /*4110*/  ULDC.64 UR4, c[0x0][0x338] ;  /* 0x0000ce0000047ab9 */ /* 0x000fe40000000a00 */
        /* <DEDUP_REMOVED lines=17> */
[----:B------:R-:W4:Y:S01]  /*4230*/  LDL R31, [R1] ;  /* 0x00000000011f7983 */ /* 0x000f220000100800 */
[----:B------:R-:W-:-:S03]  /*4240*/  ULDC UR4, c[0x0][0x320] ;  /* 0x0000c80000047ab9 */ /* 0x000fc60000000800 */
[----:B------:R-:W5:Y:S04]  /*4250*/  LDL R30, [R1+0x4] ;  /* 0x00000400011e7983 */ /* 0x000f680000100800 */
[----:B------:R-:W2:Y:S04]  /*4260*/  LDL R29, [R1+0x8] ;  /* 0x00000800011d7983 */ /* 0x000ea80000100800 */
[----:B------:R-:W2:Y:S01]  /*4270*/  LDL R28, [R1+0xc] ;  /* 0x00000c00011c7983 */ /* 0x000ea20000100800 */
[----:B------:R-:W-:Y:S01]  /*4280*/  ISETP.GE.AND P6, PT, R16, UR4, PT ;  /* 0x0000000410007c0c */ /* 0x000fe2000bfc6270 */
[----:B------:R-:W-:-:S02]  /*4290*/  IMAD R9, R22, 0x8000, R52 ;  /* 0x0000800016097824 */ /* 0x000fc400078e0234 */
[----:B------:R-:W2:Y:S02]  /*42a0*/  LDL R15, [R1+0x10] ;  /* 0x00001000010f7983 */ /* 0x000ea40000100800 */
[C---:B------:R-:W-:Y:S01]  /*42b0*/  IMAD R12, R9.reuse, 0x2, R2 ;  /* 0x00000002090c7824 */ /* 0x040fe200078e0202 */
[----:B------:R-:W-:Y:S01]  /*42c0*/  LOP3.LUT P5, RZ, R190, 0x4, RZ, 0xc0, !PT ;  /* 0x00000004beff7812 */ /* 0x000fe200078ac0ff */
[----:B------:R-:W2:Y:S01]  /*42d0*/  LDL R14, [R1+0x14] ;  /* 0x00001400010e7983 */ /* 0x000ea20000100800 */
[----:B------:R-:W-:-:S03]  /*42e0*/  VIADD R13, R9, 0x20 ;  /* 0x00000020090d7836 */ /* 0x000fc60000000000 */
[----:B------:R-:W2:Y:S04]  /*42f0*/  LDL R56, [R1+0x18] ;  /* 0x0000180001387983 */ /* 0x000ea80000100800 */
[----:B------:R-:W0:Y:S04]  /*4300*/  @!P6 LDS.128 R4, [R12+0x400] ;  /* 0x000400000c04e984 */ /* 0x000e280000000c00 */
        /* <DEDUP_REMOVED lines=18> */
[----:B----4-:R-:W-:Y:S01]  /*4430*/  @!P5 IMAD.X R9, R10, 0x1, R31, P6 ;  /* 0x000000010a09d824 */ /* 0x010fe200030e061f */
[C---:B------:R-:W-:Y:S01]  /*4440*/  ISETP.GE.AND P6, PT, R214.reuse, UR4, PT ;  /* 0x00000004d6007c0c */ /* 0x040fe2000bfc6270 */
[----:B------:R-:W3:Y:S04]  /*4450*/  LDL R31, [R1+0x1c] ;  /* 0x00001c00011f7983 */ /* 0x000ee80000100800 */
[----:B-1----:R0:W-:Y:S08]  /*4460*/  @!P5 ST.E.128 desc[UR40][R8.64], R4 ;  /* 0x000000040800d985 */ /* 0x0021f0000c101d28 */
[----:B------:R-:W1:Y:S01]  /*4470*/  @!P6 LDS.128 R4, [R12+0x4400] ;  /* 0x004400000c04e984 */ /* 0x000e620000000c00 */
[----:B0-----:R-:W-:-:S05]  /*4480*/  @!P6 LEA R8, P5, R214, R11, 0x1 ;  /* 0x0000000bd608e211 */ /* 0x001fca00078a08ff */
[----:B-----5:R-:W-:Y:S02]  /*4490*/  @!P6 IMAD.X R9, R10, 0x1, R30, P5 ;  /* 0x000000010a09e824 */ /* 0x020fe400028e061e */
[----:B------:R-:W4:Y:S01]  /*44a0*/  LDL R30, [R1+0x20] ;  /* 0x00002000011e7983 */ /* 0x000f220000100800 */
[----:B------:R-:W-:-:S03]  /*44b0*/  ISETP.GE.AND P5, PT, R213, UR4, PT ;  /* 0x00000004d5007c0c */ /* 0x000fc6000bfa6270 */
[----:B-1----:R0:W-:Y:S10]  /*44c0*/  @!P6 ST.E.128 desc[UR40][R8.64], R4 ;  /* 0x000000040800e985 */ /* 0x0021f4000c101d28 */
[----:B------:R-:W1:Y:S01]  /*44d0*/  @!P5 LDS.128 R4, [R13+0x4400] ;  /* 0x004400000d04d984 */ /* 0x000e620000000c00 */
[----:B0-----:R-:W-:-:S05]  /*44e0*/  @!P5 LEA R8, P6, R213, R11, 0x1 ;  /* 0x0000000bd508d211 */ /* 0x001fca00078c08ff */
[----:B--2---:R-:W-:Y:S02]  /*44f0*/  @!P5 IMAD.X R9, R10, 0x1, R29, P6 ;  /* 0x000000010a09d824 */ /* 0x004fe400030e061d */
[----:B------:R-:W2:Y:S01]  /*4500*/  LDL R29, [R1+0x24] ;  /* 0x00002400011d7983 */ /* 0x000ea20000100800 */
[----:B------:R-:W-:-:S03]  /*4510*/  ISETP.GE.AND P6, PT, R212, UR4, PT ;  /* 0x00000004d4007c0c */ /* 0x000fc6000bfc6270 */
[----:B-1----:R0:W-:Y:S10]  /*4520*/  @!P5 ST.E.128 desc[UR40][R8.64], R4 ;  /* 0x000000040800d985 */ /* 0x0021f4000c101d28 */
[----:B------:R-:W1:Y:S01]  /*4530*/  @!P6 LDS.128 R4, [R12+0x6400] ;  /* 0x006400000c04e984 */ /* 0x000e620000000c00 */
[----:B0-----:R-:W-:-:S05]  /*4540*/  @!P6 LEA R8, P5, R212, R11, 0x1 ;  /* 0x0000000bd408e211 */ /* 0x001fca00078a08ff */
[----:B------:R-:W-:Y:S02]  /*4550*/  @!P6 IMAD.X R9, R10, 0x1, R28, P5 ;  /* 0x000000010a09e824 */ /* 0x000fe400028e061c */
[----:B------:R-:W5:Y:S01]  /*4560*/  LDL R28, [R1+0x28] ;  /* 0x00002800011c7983 */ /* 0x000f620000100800 */
        /* <DEDUP_REMOVED lines=21> */
[----:B---3--:R-:W-:Y:S01]  /*46c0*/  @!P6 IMAD.X R9, R10, 0x1, R31, P5 ;  /* 0x000000010a09e824 */ /* 0x008fe200028e061f */
[----:B------:R-:W-:-:S04]  /*46d0*/  ISETP.GE.AND P5, PT, R207, UR4, PT ;  /* 0x00000004cf007c0c */ /* 0x000fc8000bfa6270 */
[----:B-1----:R0:W-:Y:S09]  /*46e0*/  @!P6 ST.E.128 desc[UR40][R8.64], R4 ;  /* 0x000000040800e985 */ /* 0x0021f2000c101d28 */
[----:B------:R-:W1:Y:S01]  /*46f0*/  @!P5 LDS.128 R4, [R13+0xa400] ;  /* 0x00a400000d04d984 */ /* 0x000e620000000c00 */
[----:B0-----:R-:W-:-:S05]  /*4700*/  @!P5 LEA R8, P6, R207, R11, 0x1 ;  /* 0x0000000bcf08d211 */ /* 0x001fca00078c08ff */
[----:B----4-:R-:W-:Y:S01]  /*4710*/  @!P5 IMAD.X R9, R10, 0x1, R30, P6 ;  /* 0x000000010a09d824 */ /* 0x010fe200030e061e */
        /* <DEDUP_REMOVED lines=9> */
[----:B-----5:R-:W-:Y:S01]  /*47b0*/  @!P5 IMAD.X R9, R10, 0x1, R28, P6 ;  /* 0x000000010a09d824 */ /* 0x020fe200030e061c */
        /* <DEDUP_REMOVED lines=11> */
.L_x_1274:
[----:B------:R-:W-:Y:S05]  /*4870*/  BSYNC B0 ;  /* 0x0000000000007941 */ /* 0x000fea0003800000 */
.L_x_1273:
        /* <DEDUP_REMOVED lines=17> */
.L_x_1238:
[----:B------:R-:W2:Y:S01]  /*4990*/  LDL R4, [R1+0x6c] ;  /* 0x00006c0001047983 */ /* 0x000ea20000100800 */
[----:B------:R-:W-:Y:S01]  /*49a0*/  BSSY B0, `(.L_x_1276) ;  /* 0x0000046000007945 */ /* 0x000fe20003800000 */
[----:B------:R-:W-:Y:S01]  /*49b0*/  CS2R R160, SRZ ;  /* 0x0000000000a07805 */ /* 0x000fe2000001ff00 */
[----:B------:R-:W-:Y:S01]  /*49c0*/  IMAD.MOV.U32 R162, RZ, RZ, RZ ;  /* 0x000000ffffa27224 */ /* 0x000fe200078e00ff */
        /* <DEDUP_REMOVED lines=29> */
[----:B------:R-:W-:-:S02]  /*4ba0*/  CS2R R94, SRZ ;  /* 0x00000000005e7805 */ /* 0x000fc4000001ff00 */
[----:B------:R-:W-:Y:S02]  /*4bb0*/  CS2R R92, SRZ ;  /* 0x00000000005c7805 */ /* 0x000fe4000001ff00 */
[----:B------:R-:W-:Y:S01]  /*4bc0*/  MOV R91, RZ ;  /* 0x000000ff005b7202 */ /* 0x000fe20000000f00 */
[----:B------:R-:W-:Y:S01]  /*4bd0*/  IMAD.MOV.U32 R37, RZ, RZ, RZ ;  /* 0x000000ffff257224 */ /* 0x000fe200078e00ff */
[----:B------:R-:W-:Y:S02]  /*4be0*/  CS2R R88, SRZ ;  /* 0x0000000000587805 */ /* 0x000fe4000001ff00 */
        /* <DEDUP_REMOVED lines=11> */
[----:B------:R-:W-:Y:S02]  /*4ca0*/  CS2R R14, SRZ ;  /* 0x00000000000e7805 */ /* 0x000fe4000001ff00 */
[----:B------:R-:W-:Y:S01]  /*4cb0*/  CS2R R68, SRZ ;  /* 0x0000000000447805 */ /* 0x000fe2000001ff00 */
[----:B------:R-:W-:Y:S01]  /*4cc0*/  IMAD.MOV.U32 R67, RZ, RZ, RZ ;  /* 0x000000ffff437224 */ /* 0x000fe200078e00ff */
[----:B------:R-:W-:-:S02]  /*4cd0*/  CS2R R12, SRZ ;  /* 0x00000000000c7805 */ /* 0x000fc4000001ff00 */
[----:B------:R-:W-:Y:S02]  /*4ce0*/  CS2R R64, SRZ ;  /* 0x0000000000407805 */ /* 0x000fe4000001ff00 */
[----:B0-----:R-:W-:Y:S02]  /*4cf0*/  CS2R R62, SRZ ;  /* 0x00000000003e7805 */ /* 0x001fe4000001ff00 */
[----:B------:R-:W-:Y:S02]  /*4d00*/  CS2R R60, SRZ ;  /* 0x00000000003c7805 */ /* 0x000fe4000001ff00 */
[----:B------:R-:W-:Y:S01]  /*4d10*/  CS2R R58, SRZ ;  /* 0x00000000003a7805 */ /* 0x000fe2000001ff00 */
[----:B------:R-:W-:Y:S01]  /*4d20*/  IMAD.MOV.U32 R155, RZ, RZ, RZ ;  /* 0x000000ffff9b7224 */ /* 0x000fe200078e00ff */
[----:B------:R-:W-:Y:S02]  /*4d30*/  CS2R R156, SRZ ;  /* 0x00000000009c7805 */ /* 0x000fe4000001ff00 */
[----:B------:R-:W-:-:S02]  /*4d40*/  CS2R R54, SRZ ;  /* 0x0000000000367805 */ /* 0x000fc4000001ff00 */
[----:B------:R-:W-:Y:S02]  /*4d50*/  CS2R R158, SRZ ;  /* 0x00000000009e7805 */ /* 0x000fe4000001ff00 */
[----:B------:R-:W-:Y:S02]  /*4d60*/  CS2R R50, SRZ ;  /* 0x0000000000327805 */ /* 0x000fe4000001ff00 */
        /* <DEDUP_REMOVED lines=9> */
.L_x_1277:
[----:B------:R-:W-:Y:S05]  /*4e00*/  BSYNC B0 ;  /* 0x0000000000007941 */ /* 0x000fea0003800000 */
.L_x_1276:
[----:B------:R-:W-:Y:S01]  /*4e10*/  BSSY B7, `(.L_x_1278) ;  /* 0x0000ad3000077945 */ /* 0x000fe20003800000 */
[----:B---3--:R-:W-:Y:S01]  /*4e20*/  IMAD.MOV.U32 R10, RZ, RZ, RZ ;  /* 0x000000ffff0a7224 */ /* 0x008fe200078e00ff */
[----:B------:R-:W-:Y:S01]  /*4e30*/  CS2R R8, SRZ ;  /* 0x0000000000087805 */ /* 0x000fe2000001ff00 */
[----:B------:R-:W-:Y:S01]  /*4e40*/  IMAD.MOV.U32 R36, RZ, RZ, RZ ;  /* 0x000000ffff247224 */ /* 0x000fe200078e00ff */
[----:B------:R-:W-:Y:S01]  /*4e50*/  CS2R R6, SRZ ;  /* 0x0000000000067805 */ /* 0x000fe2000001ff00 */
[----:B------:R-:W-:Y:S01]  /*4e60*/  IMAD.MOV.U32 R35, RZ, RZ, RZ ;  /* 0x000000ffff237224 */ /* 0x000fe200078e00ff */
[----:B------:R-:W-:Y:S01]  /*4e70*/  CS2R R4, SRZ ;  /* 0x0000000000047805 */ /* 0x000fe2000001ff00 */
[----:B------:R-:W-:Y:S02]  /*4e80*/  IMAD.MOV.U32 R32, RZ, RZ, RZ ;  /* 0x000000ffff207224 */ /* 0x000fe400078e00ff */
[----:B------:R-:W-:Y:S02]  /*4e90*/  IMAD.MOV.U32 R31, RZ, RZ, RZ ;  /* 0x000000ffff1f7224 */ /* 0x000fe400078e00ff */
[----:B------:R-:W-:-:S02]  /*4ea0*/  IMAD.MOV.U32 R152, RZ, RZ, RZ ;  /* 0x000000ffff987224 */ /* 0x000fc400078e00ff */
[----:B------:R-:W-:Y:S02]  /*4eb0*/  IMAD.MOV.U32 R154, RZ, RZ, RZ ;  /* 0x000000ffff9a7224 */ /* 0x000fe400078e00ff */
[----:B------:R-:W-:Y:S01]  /*4ec0*/  IMAD.MOV.U32 R0, RZ, RZ, RZ ;  /* 0x000000ffff007224 */ /* 0x000fe200078e00ff */
[----:B------:R-:W-:Y:S06]  /*4ed0*/  @!P1 BRA `(.L_x_1279) ;  /* 0x0000001800689947 */ /* 0x000fec0003800000 */
[----:B------:R-:W-:Y:S02]  /*4ee0*/  ISETP.GE.AND P1, PT, R169, 0x1, PT ;  /* 0x00000001a900780c */ /* 0x000fe40003f26270 */
[----:B------:R-:W-:-:S11]  /*4ef0*/  PLOP3.LUT P0, PT, PT, PT, PT, 0x80, 0x0 ;  /* 0x000000000000781c */ /* 0x000fd60003f0f070 */
[----:B------:R-:W-:Y:S05]  /*4f00*/  @!P1 BRA `(.L_x_1280) ;  /* 0x000000ac000c9947 */ /* 0x000fea0003800000 */
[----:B------:R-:W0:Y:S01]  /*4f10*/  S2R R20, SR_TID.X ;  /* 0x0000000000147919 */ /* 0x000e220000002100 */
[----:B------:R-:W-:Y:S01]  /*4f20*/  IMAD.MOV.U32 R5, RZ, RZ, 0x40000040 ;  /* 0x40000040ff057424 */ /* 0x000fe200078e00ff */
[----:B------:R-:W-:Y:S01]  /*4f30*/  BAR.SYNC.DEFER_BLOCKING 0xe, 0x100 ;  /* 0x0384000000007b1d */ /* 0x000fe20000010000 */
[----:B------:R-:W-:-:S03]  /*4f40*/  IMAD.MOV.U32 R7, RZ, RZ, 0x40000040 ;  /* 0x40000040ff077424 */ /* 0x000fc600078e00ff */
[----:B------:R-:W-:Y:S01]  /*4f50*/  R2UR UR5, R5 ;  /* 0x00000000050572ca */ /* 0x000fe200000e0000 */
[----:B------:R-:W-:Y:S01]  /*4f60*/  IMAD.MOV.U32 R11, RZ, RZ, 0x40000040 ;  /* 0x40000040ff0b7424 */ /* 0x000fe200078e00ff */
[----:B------:R-:W-:Y:S01]  /*4f70*/  ISETP.NE.AND P2, PT, R188, 0x3, PT ;  /* 0x00000003bc00780c */ /* 0x000fe20003f45270 */
[----:B------:R-:W-:Y:S01]  /*4f80*/  IMAD.MOV.U32 R9, RZ, RZ, 0x40000040 ;  /* 0x40000040ff097424 */ /* 0x000fe200078e00ff */
[----:B------:R-:W-:Y:S01]  /*4f90*/  R2UR UR7, R7 ;  /* 0x00000000070772ca */ /* 0x000fe200000e0000 */
[----:B------:R-:W-:Y:S01]  /*4fa0*/  IMAD.MOV.U32 R7, RZ, RZ, 0x40000040 ;  /* 0x40000040ff077424 */ /* 0x000fe200078e00ff */
[----:B------:R-:W-:Y:S01]  /*4fb0*/  R2UR UR15, R11 ;  /* 0x000000000b0f72ca */ /* 0x000fe200000e0000 */
[----:B------:R-:W-:Y:S01]  /*4fc0*/  IMAD.MOV.U32 R11, RZ, RZ, 0x40000040 ;  /* 0x40000040ff0b7424 */ /* 0x000fe200078e00ff */
[----:B------:R-:W-:Y:S01]  /*4fd0*/  R2UR UR11, R9 ;  /* 0x00000000090b72ca */ /* 0x000fe200000e0000 */
[----:B------:R-:W-:-:S03]  /*4fe0*/  IMAD.MOV.U32 R9, RZ, RZ, 0x40000040 ;  /* 0x40000040ff097424 */ /* 0x000fc600078e00ff */
[----:B------:R-:W-:Y:S02]  /*4ff0*/  R2UR UR9, R11 ;  /* 0x000000000b0972ca */ /* 0x000fe400000e0000 */
[----:B------:R-:W-:Y:S01]  /*5000*/  R2UR UR13, R9 ;  /* 0x00000000090d72ca */ /* 0x000fe200000e0000 */
[----:B-----5:R-:W-:Y:S01]  /*5010*/  WARPGROUP.ARRIVE ;  /* 0x00000000000079c5 */ /* 0x020fe20000000000 */
        /* <DEDUP_REMOVED lines=10> */
[----:B------:R-:W-:Y:S01]  /*50c0*/  SHF.R.U32.HI R4, RZ, 0x4, R0 ;  /* 0x00000004ff047819 */ /* 0x000fe20000011600 */
[----:B------:R-:W-:-:S03]  /*50d0*/  VIADD R3, R3, 0x400 ;  /* 0x0000040003037836 */ /* 0x000fc60000000000 */
[----:B------:R-:W-:Y:S02]  /*50e0*/  LOP3.LUT R4, R4, 0x3fff, RZ, 0xc0, !PT ;  /* 0x00003fff04047812 */ /* 0x000fe400078ec0ff */
[----:B------:R-:W-:Y:S02]  /*50f0*/  SHF.R.U32.HI R3, RZ, 0x4, R3 ;  /* 0x00000004ff037819 */ /* 0x000fe40000011603 */
[----:B------:R-:W-:Y:S02]  /*5100*/  LOP3.LUT R4, R4, 0x10000, RZ, 0xfc, !PT ;  /* 0x0001000004047812 */ /* 0x000fe400078efcff */
[----:B------:R-:W-:Y:S02]  /*5110*/  LOP3.LUT R0, R3, 0x3fff, RZ, 0xc0, !PT ;  /* 0x00003fff03007812 */ /* 0x000fe400078ec0ff */
[----:B------:R-:W-:Y:S02]  /*5120*/  R2UR UR4, R4 ;  /* 0x00000000040472ca */ /* 0x000fe400000e0000 */
[----:B------:R-:W-:-:S05]  /*5130*/  LOP3.LUT R0, R0, 0x2000000, RZ, 0xfc, !PT ;  /* 0x0200000000007812 */ /* 0x000fca00078efcff */
[----:B------:R-:W-:-:S04]  /*5140*/  IMAD R6, R18, 0x1000, R0 ;  /* 0x0000100012067824 */ /* 0x000fc800078e0200 */
[C---:B------:R-:W-:Y:S01]  /*5150*/  VIADD R10, R6.reuse, 0x100 ;  /* 0x00000100060a7836 */ /* 0x040fe20000000000 */
[C---:B------:R-:W-:Y:S02]  /*5160*/  R2UR UR6, R6.reuse ;  /* 0x00000000060672ca */ /* 0x040fe400000e0000 */
[C---:B------:R-:W-:Y:S01]  /*5170*/  IADD3 R8, R6.reuse, 0x80, RZ ;  /* 0x0000008006087810 */ /* 0x040fe20007ffe0ff */
[----:B------:R-:W-:Y:S01]  /*5180*/  VIADD R6, R6, 0x180 ;  /* 0x0000018006067836 */ /* 0x000fe20000000000 */
[----:B------:R-:W-:Y:S01]  /*5190*/  R2UR UR14, R10 ;  /* 0x000000000a0e72ca */ /* 0x000fe200000e0000 */
[----:B------:R-:W-:Y:S01]  /*51a0*/  VIADD R10, R4, 0x2 ;  /* 0x00000002040a7836 */ /* 0x000fe20000000000 */
[----:B------:R-:W-:Y:S01]  /*51b0*/  R2UR UR10, R8 ;  /* 0x00000000080a72ca */ /* 0x000fe200000e0000 */
[----:B------:R-:W-:-:S03]  /*51c0*/  VIADD R8, R4, 0x4 ;  /* 0x0000000404087836 */ /* 0x000fc60000000000 */
[----:B------:R-:W-:Y:S02]  /*51d0*/  R2UR UR8, R10 ;  /* 0x000000000a0872ca */ /* 0x000fe400000e0000 */
[----:B------:R-:W-:Y:S01]  /*51e0*/  R2UR UR12, R8 ;  /* 0x00000000080c72ca */ /* 0x000fe200000e0000 */
[----:B------:R-:W-:Y:S01]  /*51f0*/  HGMMA.64x256x16.F32 R24, gdesc[UR4].tnspB, RZ, !UPT, gsb0 ;  /* 0x43e00000041879f0 */ /* 0x000fe2000c0008ff */
[----:B------:R-:W-:Y:S01]  /*5200*/  R2UR UR6, R6 ;  /* 0x00000000060672ca */ /* 0x000fe200000e0000 */
[----:B------:R-:W-:Y:S01]  /*5210*/  VIADD R6, R4, 0x6 ;  /* 0x0000000604067836 */ /* 0x000fe20000000000 */
[----:B------:R-:W-:Y:S01]  /*5220*/  R2UR UR7, R7 ;  /* 0x00000000070772ca */ /* 0x000fe200000e0000 */
[----:B------:R-:W-:-:S03]  /*5230*/  IMAD.MOV.U32 R7, RZ, RZ, 0x40000040 ;  /* 0x40000040ff077424 */ /* 0x000fc600078e00ff */
[----:B------:R-:W-:Y:S02]  /*5240*/  R2UR UR4, R6 ;  /* 0x00000000060472ca */ /* 0x000fe400000e0000 */
[----:B------:R-:W-:Y:S01]  /*5250*/  R2UR UR5, R7 ;  /* 0x00000000070572ca */ /* 0x000fe200000e0000 */
        /* <DEDUP_REMOVED lines=16> */
.L_x_1281:
[----:B------:R-:W-:Y:S01]  /*5360*/  IMAD R3, R18, 0x8, R2 ;  /* 0x0000000812037824 */ /* 0x000fe200078e0202 */
[----:B------:R-:W-:Y:S01]  /*5370*/  ISETP.GE.AND P0, PT, R169, 0x41, PT ;  /* 0x00000041a900780c */ /* 0x000fe20003f06270 */
[----:B------:R-:W-:Y:S02]  /*5380*/  BSSY B0, `(.L_x_1282) ;  /* 0x00000c2000007945 */ /* 0x000fe40003800000 */
[----:B------:R-:W-:-:S05]  /*5390*/  VIADD R3, R3, 0x38860 ;  /* 0x0003886003037836 */ /* 0x000fca0000000000 */
[----:B------:R-:W-:-:S04]  /*53a0*/  PRMT R3, R189, 0x654, R3 ;  /* 0x00000654bd037816 */ /* 0x000fc80000000003 */
[----:B------:R0:W-:Y:S01]  /*53b0*/  SYNCS.ARRIVE.TRANS64.RED.A1T0 RZ, [R3+URZ], RZ ;  /* 0x000000ff03ff79a7 */ /* 0x0001e2000810043f */
[----:B------:R-:W-:Y:S05]  /*53c0*/  @!P0 BRA `(.L_x_1283) ;  /* 0x0000000800f48947 */ /* 0x000fea0003800000 */
[----:B------:R-:W-:-:S07]  /*53d0*/  VIADD R170, R170, 0xfffffffe ;  /* 0xfffffffeaaaa7836 */ /* 0x000fce0000000000 */
.L_x_1285:
[----:B------:R-:W-:Y:S01]  /*53e0*/  BAR.SYNC.DEFER_BLOCKING 0xe, 0x100 ;  /* 0x0384000000007b1d */ /* 0x000fe20000010000 */
[----:B01----:R-:W-:Y:S01]  /*53f0*/  IMAD R3, R18, 0x40, R194 ;  /* 0x0000004012037824 */ /* 0x003fe200078e02c2 */
[----:B------:R-:W-:Y:S01]  /*5400*/  R2UR UR4, R4 ;  /* 0x00000000040472ca */ /* 0x000fe200000e0000 */
[----:B------:R-:W-:Y:S01]  /*5410*/  VIADD R18, R18, 0x1 ;  /* 0x0000000112127836 */ /* 0x000fe20000000000 */
[----:B------:R-:W-:Y:S01]  /*5420*/  R2UR UR5, R5 ;  /* 0x00000000050572ca */ /* 0x000fe200000e0000 */
[----:B------:R-:W-:Y:S02]  /*5430*/  IMAD R3, R3, 0x4, R2 ;  /* 0x0000000403037824 */ /* 0x000fe400078e0202 */
[----:B------:R-:W-:Y:S01]  /*5440*/  IMAD.MOV.U32 R13, RZ, RZ, 0x40000040 ;  /* 0x40000040ff0d7424 */ /* 0x000fe200078e00ff */
[----:B------:R-:W-:Y:S01]  /*5450*/  ISETP.NE.AND P0, PT, R18, 0x2, PT ;  /* 0x000000021200780c */ /* 0x000fe20003f05270 */
[----:B------:R-:W-:-:S03]  /*5460*/  IMAD.MOV.U32 R15, RZ, RZ, 0x40000040 ;  /* 0x40000040ff0f7424 */ /* 0x000fc600078e00ff */
[----:B------:R-:W-:Y:S02]  /*5470*/  SEL R18, R18, RZ, P0 ;  /* 0x000000ff12127207 */ /* 0x000fe40000000000 */
[----:B------:R-:W-:Y:S01]  /*5480*/  R2UR UR7, R13 ;  /* 0x000000000d0772ca */ /* 0x000fe200000e0000 */
[----:B------:R-:W-:Y:S01]  /*5490*/  IMAD.MOV.U32 R13, RZ, RZ, 0x40000040 ;  /* 0x40000040ff0d7424 */ /* 0x000fe200078e00ff */
        /* <DEDUP_REMOVED lines=66> */
[----:B------:R-:W-:-:S02]  /*58c0*/  IMAD R12, R18, 0x1000, R0 ;  /* 0x00001000120c7824 */ /* 0x000fc400078e0200 */
[-C--:B-1----:R-:W-:Y:S01]  /*58d0*/  FMUL.FTZ R26, R26, R3.reuse ;  /* 0x000000031a1a7220 */ /* 0x082fe20000410000 */
[-C--:B------:R-:W-:Y:S01]  /*58e0*/  FMUL.FTZ R27, R27, R3.reuse ;  /* 0x000000031b1b7220 */ /* 0x080fe20000410000 */
[-C--:B------:R-:W-:Y:S01]  /*58f0*/  FMUL.FTZ R30, R30, R3.reuse ;  /* 0x000000031e1e7220 */ /* 0x080fe20000410000 */
[-C--:B------:R-:W-:Y:S01]  /*5900*/  FMUL.FTZ R31, R31, R3.reuse ;  /* 0x000000031f1f7220 */ /* 0x080fe20000410000 */
[----:B------:R-:W-:Y:S01]  /*5910*/  R2UR UR6, R12 ;  /* 0x000000000c0672ca */ /* 0x000fe200000e0000 */
        /* <DEDUP_REMOVED lines=60> */
[----:B------:R-:W-:-:S02]  /*5ce0*/  VIADD R14, R12, 0x80 ;  /* 0x000000800c0e7836 */ /* 0x000fc40000000000 */
[----:B------:R-:W-:Y:S01]  /*5cf0*/  IMAD.MOV.U32 R3, RZ, RZ, R170 ;  /* 0x000000ffff037224 */ /* 0x000fe200078e00aa */
[----:B------:R-:W-:Y:S02]  /*5d00*/  IADD3 R170, R170, -0x1, RZ ;  /* 0xffffffffaaaa7810 */ /* 0x000fe40007ffe0ff */
[----:B------:R-:W-:Y:S02]  /*5d10*/  WARPGROUP.ARRIVE ;  /* 0x00000000000079c5 */ /* 0x000fe40000000000 */
[----:B------:R-:W-:Y:S02]  /*5d20*/  ISETP.GT.AND P1, PT, R3, RZ, PT ;  /* 0x000000ff0300720c */ /* 0x000fe40003f24270 */
[----:B------:R-:W-:Y:S02]  /*5d30*/  SEL R3, RZ, 0x1, P0 ;  /* 0x00000001ff037807 */ /* 0x000fe40000000000 */
[----:B------:R-:W-:Y:S01]  /*5d40*/  HGMMA.64x256x16.F32 R24, gdesc[UR4].tnspB, R24, gsb0 ;  /* 0x43e00000041879f0 */ /* 0x000fe20008000818 */
[----:B------:R-:W-:Y:S01]  /*5d50*/  R2UR UR6, R14 ;  /* 0x000000000e0672ca */ /* 0x000fe200000e0000 */
[----:B------:R-:W-:Y:S01]  /*5d60*/  VIADD R14, R12, 0x100 ;  /* 0x000001000c0e7836 */ /* 0x000fe20000000000 */
[----:B------:R-:W-:Y:S01]  /*5d70*/  R2UR UR7, R15 ;  /* 0x000000000f0772ca */ /* 0x000fe200000e0000 */
[----:B------:R-:W-:Y:S01]  /*5d80*/  IMAD.MOV.U32 R15, RZ, RZ, 0x40000040 ;  /* 0x40000040ff0f7424 */ /* 0x000fe200078e00ff */
[----:B------:R-:W-:Y:S01]  /*5d90*/  R2UR UR4, R10 ;  /* 0x000000000a0472ca */ /* 0x000fe200000e0000 */
[----:B------:R-:W-:Y:S01]  /*5da0*/  VIADD R12, R12, 0x180 ;  /* 0x000001800c0c7836 */ /* 0x000fe20000000000 */
[----:B------:R-:W-:-:S02]  /*5db0*/  R2UR UR5, R11 ;  /* 0x000000000b0572ca */ /* 0x000fc400000e0000 */
[----:B------:R-:W-:Y:S01]  /*5dc0*/  LOP3.LUT R184, R184, R3, RZ, 0x3c, !PT ;  /* 0x00000003b8b87212 */ /* 0x000fe200078e3cff */
[----:B------:R-:W-:Y:S02]  /*5dd0*/  WARPGROUP.DEPBAR.LE gsb0, 0x0 ;  /* 0x00008000000079c5 */ /* 0x000fe40000010000 */
[----:B------:R-:W-:-:S15]  /*5de0*/  WARPGROUP.ARRIVE ;  /* 0x00000000000079c5 */ /* 0x000fde0000000000 */
[----:B------:R-:W-:-:S01]  /*5df0*/  NOP ;  /* 0x0000000000007918 */ /* 0x000fc20000000000 */
[----:B------:R-:W-:Y:S01]  /*5e00*/  HGMMA.64x256x16.F32 R24, gdesc[UR4].tnspB, R24, gsb0 ;  /* 0x43e00000041879f0 */ /* 0x000fe20008000818 */
[----:B------:R-:W-:Y:S02]  /*5e10*/  R2UR UR6, R14 ;  /* 0x000000000e0672ca */ /* 0x000fe400000e0000 */
[----:B------:R-:W-:Y:S02]  /*5e20*/  R2UR UR7, R15 ;  /* 0x000000000f0772ca */ /* 0x000fe400000e0000 */
[----:B------:R-:W-:Y:S02]  /*5e30*/  R2UR UR4, R8 ;  /* 0x00000000080472ca */ /* 0x000fe400000e0000 */
[----:B------:R-:W-:Y:S01]  /*5e40*/  R2UR UR5, R9 ;  /* 0x00000000090572ca */ /* 0x000fe200000e0000 */
[----:B------:R-:W-:Y:S02]  /*5e50*/  WARPGROUP.DEPBAR.LE gsb0, 0x0 ;  /* 0x00008000000079c5 */ /* 0x000fe40000010000 */
[----:B------:R-:W-:-:S15]  /*5e60*/  WARPGROUP.ARRIVE ;  /* 0x00000000000079c5 */ /* 0x000fde0000000000 */
[----:B------:R-:W-:-:S03]  /*5e70*/  NOP ;  /* 0x0000000000007918 */ /* 0x000fc60000000000 */
        /* <DEDUP_REMOVED lines=8> */
[----:B------:R-:W-:Y:S03]  /*5f00*/  HGMMA.64x256x16.F32 R24, gdesc[UR4].tnspB, R24, gsb0 ;  /* 0x43e00000041879f0 */ /* 0x000fe60008000818 */
[----:B------:R-:W-:Y:S02]  /*5f10*/  WARPGROUP.DEPBAR.LE gsb0, 0x0 ;  /* 0x00008000000079c5 */ /* 0x000fe40000010000 */
[----:B------:R-:W-:Y:S06]  /*5f20*/  BAR.ARV 0xf, 0x100 ;  /* 0x03c4000000007b1d */ /* 0x000fec0000002000 */
[----:B------:R-:W-:Y:S05]  /*5f30*/  @!P2 BRA `(.L_x_1284) ;  /* 0x000000000004a947 */ /* 0x000fea0003800000 */
[----:B------:R-:W-:Y:S01]  /*5f40*/  BPT.TRAP 0x1 ;  /* 0x000000040000795c */ /* 0x000fe20000300000 */
.L_x_1284:
[----:B------:R-:W-:-:S04]  /*5f50*/  IMAD R3, R18, 0x8, R2 ;  /* 0x0000000812037824 */ /* 0x000fc800078e0202 */
[----:B------:R-:W-:-:S05]  /*5f60*/  VIADD R3, R3, 0x38860 ;  /* 0x0003886003037836 */ /* 0x000fca0000000000 */
[----:B------:R-:W-:-:S04]  /*5f70*/  PRMT R3, R189, 0x654, R3 ;  /* 0x00000654bd037816 */ /* 0x000fc80000000003 */
[----:B------:R1:W-:Y:S01]  /*5f80*/  SYNCS.ARRIVE.TRANS64.RED.A1T0 RZ, [R3+URZ], RZ ;  /* 0x000000ff03ff79a7 */ /* 0x0003e2000810043f */
[----:B------:R-:W-:Y:S05]  /*5f90*/  @P1 BRA `(.L_x_1285) ;  /* 0xfffffff400101947 */ /* 0x000fea000383ffff */
.L_x_1283:
[----:B------:R-:W-:Y:S05]  /*5fa0*/  BSYNC B0 ;  /* 0x0000000000007941 */ /* 0x000fea0003800000 */
.L_x_1282:
[----:B------:R-:W-:Y:S01]  /*5fb0*/  BAR.SYNC.DEFER_BLOCKING 0xe, 0x100 ;  /* 0x0384000000007b1d */ /* 0x000fe20000010000 */
[C---:B01----:R-:W-:Y:S01]  /*5fc0*/  IMAD R3, R18.reuse, 0x40, R194 ;  /* 0x0000004012037824 */ /* 0x043fe200078e02c2 */
[----:B------:R-:W-:Y:S01]  /*5fd0*/  PLOP3.LUT P0, PT, PT, PT, PT, 0x8, 0x0 ;  /* 0x000000000000781c */ /* 0x000fe20003f0e170 */
[----:B------:R-:W-:Y:S02]  /*5fe0*/  VIADD R18, R18, 0x1 ;  /* 0x0000000112127836 */ /* 0x000fe40000000000 */
[----:B------:R-:W-:-:S03]  /*5ff0*/  IMAD R3, R3, 0x4, R2 ;  /* 0x0000000403037824 */ /* 0x000fc600078e0202 */
[----:B------:R-:W-:-:S04]  /*6000*/  ISETP.NE.AND P1, PT, R18, 0x2, PT ;  /* 0x000000021200780c */ /* 0x000fc80003f25270 */
[----:B------:R-:W-:Y:S01]  /*6010*/  SEL R18, R18, RZ, P1 ;  /* 0x000000ff12127207 */ /* 0x000fe20000800000 */
[----:B------:R-:W0:Y:S04]  /*6020*/  LDS R0, [R3+0x38400] ;  /* 0x0384000003007984 */ /* 0x000e280000000800 */
[----:B------:R1:W2:Y:S02]  /*6030*/  LDS R2, [R3+0x38420] ;  /* 0x0384200003027984 */ /* 0x0002a40000000800 */
[----:B-1----:R-:W-:-:S04]  /*6040*/  SEL R3, RZ, 0x1, P1 ;  /* 0x00000001ff037807 */ /* 0x002fc80000800000 */
[----:B------:R-:W-:Y:S01]  /*6050*/  LOP3.LUT R184, R184, R3, RZ, 0x3c, !PT ;  /* 0x00000003b8b87212 */ /* 0x000fe200078e3cff */
        /* <DEDUP_REMOVED lines=64> */
[-C--:B--2---:R-:W-:Y:S01]  /*6460*/  FMUL.FTZ R5, R26, R2.reuse ;  /* 0x000000021a057220 */ /* 0x084fe20000410000 */
        /* <DEDUP_REMOVED lines=65> */
.L_x_1279:
        /* <DEDUP_REMOVED lines=36> */
.L_x_1287:
[----:B------:R-:W-:Y:S05]  /*6ac0*/  BSYNC B6 ;  /* 0x0000000000067941 */ /* 0x000fea0003800000 */
.L_x_1286:
        /* <DEDUP_REMOVED lines=13> */
.L_x_1291:
[----:B-1----:R1:W2:Y:S02]  /*6ba0*/  SYNCS.PHASECHK.TRANS64.TRYWAIT P0, [R2+URZ+0x38800], R3 ;  /* 0x03880003020075a7 */ /* 0x0022a4000800017f */
[----:B--2---:R-:W-:Y:S05]  /*6bb0*/  @!P0 NANOSLEEP.SYNCS 0x989680 ;  /* 0x009896800000895d */ /* 0x004fea0003900000 */
[----:B------:R-:W2:Y:S02]  /*6bc0*/  @!P0 SYNCS.PHASECHK.TRANS64 P0, [R2+URZ+0x38800], R3 ;  /* 0x03880003020085a7 */ /* 0x000ea4000800007f */
[----:B--2---:R-:W-:Y:S05]  /*6bd0*/  @!P0 BRA `(.L_x_1291) ;  /* 0xfffffffc00f08947 */ /* 0x004fea000383ffff */
.L_x_1290:
[----:B------:R-:W-:Y:S05]  /*6be0*/  BSYNC B0 ;  /* 0x0000000000007941 */ /* 0x000fea0003800000 */
.L_x_1289:
[----:B------:R-:W-:Y:S05]  /*6bf0*/  BRA `(.L_x_1292) ;  /* 0x0000002000b87947 */ /* 0x000fea0003800000 */
.L_x_1288:
[----:B-----5:R-:W-:Y:S01]  /*6c00*/  SHF.R.S32.HI R0, RZ, 0x1f, R27 ;  /* 0x0000001fff007819 */ /* 0x020fe2000001141b */
[----:B------:R-:W-:Y:S01]  /*6c10*/  VIADD R3, R2, 0x20400 ;  /* 0x0002040002037836 */ /* 0x000fe20000000000 */
[----:B------:R-:W-:Y:S01]  /*6c20*/  ULDC.64 UR4, c[0x0][0x3f8] ;  /* 0x0000fe0000047ab9 */ /* 0x000fe20000000a00 */
[----:B------:R-:W-:Y:S01]  /*6c30*/  ULDC.64 UR6, c[0x0][0x408] ;  /* 0x0001020000067ab9 */ /* 0x000fe20000000a00 */
[----:B------:R-:W-:Y:S01]  /*6c40*/  IMAD.WIDE.U32 R4, R27, UR4, RZ ;  /* 0x000000041b047c25 */ /* 0x000fe2000f8e00ff */
[----:B------:R-:W-:Y:S01]  /*6c50*/  BSSY B6, `(.L_x_1293) ;  /* 0x0000020000067945 */ /* 0x000fe20003800000 */
[----:B------:R-:W-:Y:S02]  /*6c60*/  LOP3.LUT P0, RZ, R3, 0x3ff, RZ, 0xc0, !PT ;  /* 0x000003ff03ff7812 */ /* 0x000fe4000780c0ff */
[C---:B------:R-:W-:Y:S02]  /*6c70*/  IMAD R6, R0.reuse, UR4, RZ ;  /* 0x0000000400067c24 */ /* 0x040fe4000f8e02ff */
[----:B------:R-:W-:-:S02]  /*6c80*/  IMAD R0, R0, UR6, RZ ;  /* 0x0000000600007c24 */ /* 0x000fc4000f8e02ff */
[C---:B------:R-:W-:Y:S01]  /*6c90*/  IMAD R3, R27.reuse, UR5, R6 ;  /* 0x000000051b037c24 */ /* 0x040fe2000f8e0206 */
[----:B------:R-:W-:Y:S01]  /*6ca0*/  ULDC.64 UR4, c[0x0][0x3e8] ;  /* 0x0000fa0000047ab9 */ /* 0x000fe20000000a00 */
[----:B------:R-:W-:Y:S01]  /*6cb0*/  IMAD.WIDE.U32 R6, R27, UR6, RZ ;  /* 0x000000061b067c25 */ /* 0x000fe2000f8e00ff */
[----:B------:R-:W-:-:S03]  /*6cc0*/  LEA R26, P1, R4, UR4, 0x1 ;  /* 0x00000004041a7c11 */ /* 0x000fc6000f8208ff */
[----:B------:R-:W-:Y:S01]  /*6cd0*/  IMAD R29, R27, UR7, R0 ;  /* 0x000000071b1d7c24 */ /* 0x000fe2000f8e0200 */
[----:B------:R-:W-:Y:S01]  /*6ce0*/  ULDC.64 UR6, c[0x0][0x400] ;  /* 0x0001000000067ab9 */ /* 0x000fe20000000a00 */
[----:B------:R-:W-:Y:S01]  /*6cf0*/  IMAD.IADD R27, R3, 0x1, R5 ;  /* 0x00000001031b7824 */ /* 0x000fe200078e0205 */
[----:B------:R-:W-:Y:S01]  /*6d00*/  LEA R28, P2, R6, UR6, 0x1 ;  /* 0x00000006061c7c11 */ /* 0x000fe2000f8408ff */
[----:B------:R-:W-:-:S03]  /*6d10*/  IMAD.IADD R29, R29, 0x1, R7 ;  /* 0x000000011d1d7824 */ /* 0x000fc600078e0207 */
[----:B------:R-:W-:Y:S02]  /*6d20*/  LEA.HI.X R27, R4, UR5, R27, 0x1, P1 ;  /* 0x00000005041b7c11 */ /* 0x000fe400088f0c1b */
[----:B------:R-:W-:Y:S01]  /*6d30*/  LEA.HI.X R29, R6, UR7, R29, 0x1, P2 ;  /* 0x00000007061d7c11 */ /* 0x000fe200090f0c1d */
[----:B------:R-:W-:Y:S06]  /*6d40*/  @!P0 BRA `(.L_x_1294) ;  /* 0x0000000000408947 */ /* 0x000fec0003800000 */
        /* <DEDUP_REMOVED lines=15> */
[----:B-1----:R-:W-:Y:S05]  /*6e40*/  CALL.ABS.NOINC R14 ;  /* 0x000000000e007343 */ /* 0x002fea0003c00000 */
.L_x_1294:
[----:B------:R-:W-:Y:S05]  /*6e50*/  BSYNC B6 ;  /* 0x0000000000067941 */ /* 0x000fea0003800000 */
.L_x_1293:
        /* <DEDUP_REMOVED lines=11> */
.L_x_1511:
[----:B------:R-:W5:Y:S01]  /*6f10*/  LDL R10, [R1+0x54] ;  /* 0x00005400010a7983 */ /* 0x000f620000100800 */
[----:B------:R-:W-:Y:S01]  /*6f20*/  ULDC UR4, c[0x0][0x448] ;  /* 0x0001120000047ab9 */ /* 0x000fe20000000800 */
[----:B------:R-:W-:Y:S01]  /*6f30*/  IMAD.SHL.U32 R6, R190, 0x40, RZ ;  /* 0x00000040be067824 */ /* 0x000fe200078e00ff */
[----:B------:R-:W-:Y:S01]  /*6f40*/  BSSY B1, `(.L_x_1298) ;  /* 0x0000026000017945 */ /* 0x000fe20003800000 */
[----:B------:R-:W-:Y:S01]  /*6f50*/  IMAD R13, R24, UR4, RZ ;  /* 0x00000004180d7c24 */ /* 0x000fe2000f8e02ff */
[----:B------:R-:W-:Y:S02]  /*6f60*/  CS2R R20, SRZ ;  /* 0x0000000000147805 */ /* 0x000fe4000001ff00 */
[----:B------:R-:W-:Y:S02]  /*6f70*/  LOP3.LUT R7, R6, 0x1c0, RZ, 0xc0, !PT ;  /* 0x000001c006077812 */ /* 0x000fe400078ec0ff */
[----:B------:R-:W-:Y:S01]  /*6f80*/  ISETP.GE.AND P0, PT, R4, R13, PT ;  /* 0x0000000d0400720c */ /* 0x000fe20003f06270 */
[----:B------:R-:W-:Y:S01]  /*6f90*/  IMAD R13, R25, -0x40, R13 ;  /* 0xffffffc0190d7824 */ /* 0x000fe200078e020d */
[----:B------:R-:W-:-:S02]  /*6fa0*/  LOP3.LUT R8, R7, 0x18, R16, 0xf8, !PT ;  /* 0x0000001807087812 */ /* 0x000fc400078ef810 */
[----:B------:R-:W-:-:S04]  /*6fb0*/  SHF.R.U32.HI R7, RZ, 0x3, R7 ;  /* 0x00000003ff077819 */ /* 0x000fc80000011607 */
[----:B0-----:R-:W-:Y:S02]  /*6fc0*/  LOP3.LUT R29, R8, R7, RZ, 0x3c, !PT ;  /* 0x00000007081d7212 */ /* 0x001fe400078e3cff */
        /* <DEDUP_REMOVED lines=23> */
[----:B------:R-:W-:-:S04]  /*7140*/  @!P2 IMAD.WIDE R14, R186, 0x2, R14 ;  /* 0x00000002ba0ea825 */ /* 0x000fc800078e020e */
[--C-:B------:R-:W-:Y:S01]  /*7150*/  @!P3 IMAD.X R27, R3, 0x1, R28.reuse, P0 ;  /* 0x00000001031bb824 */ /* 0x100fe200000e061c */
[----:B------:R0:W5:Y:S01]  /*7160*/  @!P2 LD.E.64 R8, desc[UR40][R14.64] ;  /* 0x000000280e08a980 */ /* 0x000162000c101b00 */
[----:B------:R-:W-:-:S03]  /*7170*/  @!P3 IMAD.X R5, R5, 0x1, R28, P1 ;  /* 0x000000010505b824 */ /* 0x000fc600008e061c */
[----:B------:R0:W5:Y:S04]  /*7180*/  @!P3 LD.E.64 R10, desc[UR40][R26.64] ;  /* 0x000000281a0ab980 */ /* 0x000168000c101b00 */
[----:B------:R0:W5:Y:S02]  /*7190*/  @!P3 LD.E.64 R6, desc[UR40][R4.64] ;  /* 0x000000280406b980 */ /* 0x000164000c101b00 */
.L_x_1299:
[----:B------:R-:W-:Y:S05]  /*71a0*/  BSYNC B1 ;  /* 0x0000000000017941 */ /* 0x000fea0003800000 */
.L_x_1298:
        /* <DEDUP_REMOVED lines=10> */
[--C-:B------:R-:W-:Y:S01]  /*7250*/  SHF.R.U64 R33, R20, 0x10, R21.reuse ;  /* 0x0000001014217819 */ /* 0x100fe20000001215 */
[--C-:B----4-:R-:W-:Y:S01]  /*7260*/  IMAD.MOV.U32 R14, RZ, RZ, R21.reuse ;  /* 0x000000ffff0e7224 */ /* 0x110fe200078e0015 */
[----:B------:R-:W-:Y:S01]  /*7270*/  SHF.R.U32.HI R20, RZ, 0x10, R21 ;  /* 0x00000010ff147819 */ /* 0x000fe20000011615 */
[--C-:B------:R-:W-:Y:S01]  /*7280*/  IMAD.MOV.U32 R15, RZ, RZ, R11.reuse ;  /* 0x000000ffff0f7224 */ /* 0x100fe200078e000b */
[----:B------:R-:W-:Y:S01]  /*7290*/  SHF.R.U32.HI R11, RZ, 0x10, R11 ;  /* 0x00000010ff0b7819 */ /* 0x000fe2000001160b */
[--C-:B------:R-:W-:Y:S01]  /*72a0*/  IMAD.MOV.U32 R10, RZ, RZ, R9.reuse ;  /* 0x000000ffff0a7224 */ /* 0x100fe200078e0009 */
[----:B------:R-:W-:Y:S01]  /*72b0*/  SHF.R.U32.HI R9, RZ, 0x10, R9 ;  /* 0x00000010ff097819 */ /* 0x000fe20000011609 */
[----:B------:R-:W-:Y:S01]  /*72c0*/  IMAD.MOV.U32 R29, RZ, RZ, R6 ;  /* 0x000000ffff1d7224 */ /* 0x000fe200078e0006 */
[----:B------:R-:W-:Y:S01]  /*72d0*/  VIMNMX R30, R13, 0x40, PT ;  /* 0x000000400d1e7848 */ /* 0x000fe20003fe0100 */
[C---:B------:R-:W-:Y:S01]  /*72e0*/  VIADD R4, R3.reuse, 0x20400 ;  /* 0x0002040003047836 */ /* 0x040fe20000000000 */
[----:B------:R-:W-:Y:S01]  /*72f0*/  BSSY B1, `(.L_x_1300) ;  /* 0x000000f000017945 */ /* 0x000fe20003800000 */
[--C-:B------:R-:W-:Y:S01]  /*7300*/  IMAD.MOV.U32 R8, RZ, RZ, R7.reuse ;  /* 0x000000ffff087224 */ /* 0x100fe200078e0007 */
[--C-:B------:R-:W-:Y:S01]  /*7310*/  SHF.R.U64 R36, R6, 0x10, R7.reuse ;  /* 0x0000001006247819 */ /* 0x100fe20000001207 */
[----:B--2---:R-:W-:Y:S01]  /*7320*/  VIADD R0, R3, 0x20440 ;  /* 0x0002044003007836 */ /* 0x004fe20000000000 */
[----:B------:R-:W-:Y:S01]  /*7330*/  SHF.R.U32.HI R6, RZ, 0x10, R7 ;  /* 0x00000010ff067819 */ /* 0x000fe20000011607 */
[----:B------:R-:W-:Y:S01]  /*7340*/  @P1 VIADD R0, R4, 0xffffffc0 ;  /* 0xffffffc004001836 */ /* 0x000fe20000000000 */
[----:B------:R-:W-:-:S02]  /*7350*/  PRMT R31, R31, 0x5410, R14 ;  /* 0x000054101f1f7816 */ /* 0x000fc4000000000e */
[----:B------:R-:W-:Y:S02]  /*7360*/  PRMT R33, R33, 0x5410, R20 ;  /* 0x0000541021217816 */ /* 0x000fe40000000014 */
[----:B------:R-:W-:Y:S02]  /*7370*/  PRMT R32, R32, 0x5410, R15 ;  /* 0x0000541020207816 */ /* 0x000fe4000000000f */
[----:B------:R-:W-:Y:S02]  /*7380*/  PRMT R34, R34, 0x5410, R11 ;  /* 0x0000541022227816 */ /* 0x000fe4000000000b */
[----:B------:R-:W-:Y:S02]  /*7390*/  ISETP.GE.AND P1, PT, R23, R30, PT ;  /* 0x0000001e1700720c */ /* 0x000fe40003f26270 */
[----:B------:R-:W-:Y:S02]  /*73a0*/  PRMT R27, R27, 0x5410, R10 ;  /* 0x000054101b1b7816 */ /* 0x000fe4000000000a */
[----:B------:R-:W-:-:S02]  /*73b0*/  PRMT R35, R35, 0x5410, R9 ;  /* 0x0000541023237816 */ /* 0x000fc40000000009 */
[----:B------:R-:W-:Y:S01]  /*73c0*/  PRMT R29, R29, 0x5410, R8 ;  /* 0x000054101d1d7816 */ /* 0x000fe20000000008 */
[----:B0-----:R-:W-:Y:S06]  /*73d0*/  @!P0 BRA `(.L_x_1301) ;  /* 0x0000014000108947 */ /* 0x001fec0003800000 */
.L_x_1512:
[----:B------:R-:W-:Y:S05]  /*73e0*/  BSYNC B1 ;  /* 0x0000000000017941 */ /* 0x000fea0003800000 */
.L_x_1300:
        /* <DEDUP_REMOVED lines=46> */
.L_x_1305:
[----:B------:R-:W-:Y:S05]  /*76d0*/  BSYNC B2 ;  /* 0x0000000000027941 */ /* 0x000fea0003800000 */
.L_x_1304:
        /* <DEDUP_REMOVED lines=39> */
.L_x_1303:
[----:B------:R-:W-:Y:S05]  /*7950*/  BSYNC B1 ;  /* 0x0000000000017941 */ /* 0x000fea0003800000 */
.L_x_1302:
[----:B-12---:R-:W-:-:S04]  /*7960*/  IADD3 R4, R23, 0x20, RZ ;  /* 0x0000002017047810 */ /* 0x006fc80007ffe0ff */
        /* <DEDUP_REMOVED lines=45> */
.L_x_1308:
[----:B------:R-:W-:Y:S05]  /*7c40*/  BSYNC B1 ;  /* 0x0000000000017941 */ /* 0x000fea0003800000 */
.L_x_1307:
[----:B------:R-:W-:Y:S05]  /*7c50*/  @P1 BRA `(.L_x_1306) ;  /* 0x00000010007c1947 */ /* 0x000fea0003800000 */
[----:B01----:R-:W0:Y:S01]  /*7c60*/  LDS.128 R4, [R0+0x1000] ;  /* 0x0010000000047984 */ /* 0x003e220000000c00 */
[--C-:B------:R-:W-:Y:S02]  /*7c70*/  HADD2.F32 R15, -RZ, R29.reuse.H0_H0 ;  /* 0x2000001dff0f7230 */ /* 0x100fe40000004100 */
        /* <DEDUP_REMOVED lines=37> */
.L_x_1296:
[----:B------:R-:W-:-:S03]  /*7ed0*/  UMOV UR4, 0xffffffff ;  /* 0xffffffff00047882 */ /* 0x000fc60000000000 */
[----:B------:R-:W-:Y:S05]  /*7ee0*/  BRA.DIV UR4, `(.L_x_1309) ;  /* 0x0000013604607947 */ /* 0x000fea000b800000 */
[----:B------:R0:W1:Y:S04]  /*7ef0*/  SHFL.IDX PT, R0, R27, RZ, 0x1c1f ;  /* 0x001c1fff1b007589 */ /* 0x00006800000e0000 */
[----:B------:R0:W2:Y:S04]  /*7f00*/  SHFL.IDX PT, R3, R26, RZ, 0x1c1f ;  /* 0x001c1fff1a037589 */ /* 0x0000a800000e0000 */
[----:B------:R0:W3:Y:S04]  /*7f10*/  SHFL.IDX PT, R20, R29, RZ, 0x1c1f ;  /* 0x001c1fff1d147589 */ /* 0x0000e800000e0000 */
[----:B------:R0:W4:Y:S02]  /*7f20*/  SHFL.IDX PT, R14, R28, RZ, 0x1c1f ;  /* 0x001c1fff1c0e7589 */ /* 0x00012400000e0000 */
.L_x_1518:
        /* <DEDUP_REMOVED lines=21> */
[--C-:B-1----:R-:W-:Y:S02]  /*8080*/  IMAD.X R25, R0, 0x1, R7.reuse, P0 ;  /* 0x0000000100197824 */ /* 0x102fe400000e0607 */
[----:B---3--:R-:W-:Y:S01]  /*8090*/  IMAD.X R15, R20, 0x1, R7, P1 ;  /* 0x00000001140f7824 */ /* 0x008fe200008e0607 */
[----:B------:R-:W-:Y:S01]  /*80a0*/  CS2R R6, SRZ ;  /* 0x0000000000067805 */ /* 0x000fe2000001ff00 */
[----:B------:R-:W-:Y:S06]  /*80b0*/  @P2 BRA `(.L_x_1311) ;  /* 0x0000000000082947 */ /* 0x000fec0003800000 */
[----:B------:R1:W5:Y:S04]  /*80c0*/  LD.E.128 R8, desc[UR40][R24.64] ;  /* 0x0000002818087980 */ /* 0x000368000c101d00 */
[----:B------:R1:W5:Y:S02]  /*80d0*/  LD.E.128 R4, desc[UR40][R14.64] ;  /* 0x000000280e047980 */ /* 0x000364000c101d00 */
.L_x_1311:
[----:B------:R-:W-:Y:S05]  /*80e0*/  BSYNC B1 ;  /* 0x0000000000017941 */ /* 0x000fea0003800000 */
.L_x_1310:
[----:B------:R-:W0:Y:S01]  /*80f0*/  SYNCS.PHASECHK.TRANS64.TRYWAIT P1, [R2+URZ+0x38800], R21 ;  /* 0x03880015020075a7 */ /* 0x000e22000802017f */
[--C-:B-----5:R-:W-:Y:S01]  /*8100*/  IMAD.MOV.U32 R41, RZ, RZ, R9.reuse ;  /* 0x000000ffff297224 */ /* 0x120fe200078e0009 */
[--C-:B-1----:R-:W-:Y:S01]  /*8110*/  SHF.R.U64 R15, R8, 0x10, R9.reuse ;  /* 0x00000010080f7819 */ /* 0x102fe20000001209 */
[----:B------:R-:W-:Y:S01]  /*8120*/  IMAD.MOV.U32 R40, RZ, RZ, R10 ;  /* 0x000000ffff287224 */ /* 0x000fe200078e000a */
[----:B------:R-:W-:Y:S01]  /*8130*/  SHF.R.U32.HI R42, RZ, 0x10, R9 ;  /* 0x00000010ff2a7819 */ /* 0x000fe20000011609 */
[----:B----4-:R-:W-:Y:S01]  /*8140*/  IMAD.MOV.U32 R14, RZ, RZ, R8 ;  /* 0x000000ffff0e7224 */ /* 0x010fe200078e0008 */
[--C-:B------:R-:W-:Y:S01]  /*8150*/  SHF.R.U64 R9, R10, 0x10, R11.reuse ;  /* 0x000000100a097819 */ /* 0x100fe2000000120b */
[--C-:B------:R-:W-:Y:S01]  /*8160*/  IMAD.MOV.U32 R0, RZ, RZ, R11.reuse ;  /* 0x000000ffff007224 */ /* 0x100fe200078e000b */
[----:B------:R-:W-:Y:S01]  /*8170*/  SHF.R.U32.HI R10, RZ, 0x10, R11 ;  /* 0x00000010ff0a7819 */ /* 0x000fe2000001160b */
[----:B------:R-:W-:Y:S01]  /*8180*/  IMAD.MOV.U32 R38, RZ, RZ, R4 ;  /* 0x000000ffff267224 */ /* 0x000fe200078e0004 */
[--C-:B------:R-:W-:Y:S01]  /*8190*/  SHF.R.U64 R43, R4, 0x10, R5.reuse ;  /* 0x00000010042b7819 */ /* 0x100fe20000001205 */
[--C-:B------:R-:W-:Y:S01]  /*81a0*/  IMAD.MOV.U32 R8, RZ, RZ, R5.reuse ;  /* 0x000000ffff087224 */ /* 0x100fe200078e0005 */
[----:B------:R-:W-:Y:S01]  /*81b0*/  SHF.R.U32.HI R11, RZ, 0x10, R5 ;  /* 0x00000010ff0b7819 */ /* 0x000fe20000011605 */
[----:B------:R-:W-:Y:S01]  /*81c0*/  IMAD.MOV.U32 R39, RZ, RZ, R6 ;  /* 0x000000ffff277224 */ /* 0x000fe200078e0006 */
[--C-:B------:R-:W-:Y:S01]  /*81d0*/  SHF.R.U64 R44, R6, 0x10, R7.reuse ;  /* 0x00000010062c7819 */ /* 0x100fe20000001207 */
[--C-:B------:R-:W-:Y:S01]  /*81e0*/  IMAD.MOV.U32 R5, RZ, RZ, R7.reuse ;  /* 0x000000ffff057224 */ /* 0x100fe200078e0007 */
[----:B--2---:R-:W1:Y:S01]  /*81f0*/  LDC R3, c[0x0][0x3f4] ;  /* 0x0000fd00ff037b82 */ /* 0x004e620000000800 */
[----:B------:R-:W-:Y:S01]  /*8200*/  VIMNMX R4, R13, 0x40, PT ;  /* 0x000000400d047848 */ /* 0x000fe20003fe0100 */
[----:B---3--:R-:W-:Y:S01]  /*8210*/  VIADD R20, R23, 0x20 ;  /* 0x0000002017147836 */ /* 0x008fe20000000000 */
[----:B------:R-:W-:Y:S01]  /*8220*/  SHF.R.U32.HI R6, RZ, 0x10, R7 ;  /* 0x00000010ff067819 */ /* 0x000fe20000011607 */
[----:B------:R-:W-:Y:S01]  /*8230*/  BSSY B1, `(.L_x_1312) ;  /* 0x000000e000017945 */ /* 0x000fe20003800000 */
[----:B------:R-:W-:-:S02]  /*8240*/  PRMT R40, R40, 0x5410, R14 ;  /* 0x0000541028287816 */ /* 0x000fc4000000000e */
[----:B------:R-:W-:Y:S02]  /*8250*/  PRMT R41, R41, 0x5410, R15 ;  /* 0x0000541029297816 */ /* 0x000fe4000000000f */
[----:B------:R-:W-:Y:S02]  /*8260*/  PRMT R0, R10, 0x5410, R0 ;  /* 0x000054100a007816 */ /* 0x000fe40000000000 */
[----:B------:R-:W-:Y:S02]  /*8270*/  PRMT R42, R42, 0x5410, R9 ;  /* 0x000054102a2a7816 */ /* 0x000fe40000000009 */
[----:B------:R-:W-:Y:S02]  /*8280*/  PRMT R38, R38, 0x5410, R8 ;  /* 0x0000541026267816 */ /* 0x000fe40000000008 */
[----:B------:R-:W-:Y:S02]  /*8290*/  PRMT R43, R43, 0x5410, R11 ;  /* 0x000054102b2b7816 */ /* 0x000fe4000000000b */
[----:B------:R-:W-:-:S02]  /*82a0*/  PRMT R39, R39, 0x5410, R5 ;  /* 0x0000541027277816 */ /* 0x000fc40000000005 */
[----:B------:R-:W-:Y:S02]  /*82b0*/  PRMT R44, R44, 0x5410, R6 ;  /* 0x000054102c2c7816 */ /* 0x000fe40000000006 */
[C---:B-1----:R-:W-:Y:S01]  /*82c0*/  ISETP.GE.AND P0, PT, R16.reuse, R3, PT ;  /* 0x000000031000720c */ /* 0x042fe20003f06270 */
[----:B------:R-:W-:-:S03]  /*82d0*/  IMAD.IADD R3, R16, 0x1, R3 ;  /* 0x0000000110037824 */ /* 0x000fc600078e0203 */
[-C--:B------:R-:W-:Y:S02]  /*82e0*/  ISETP.GE.OR P2, PT, R23, R4.reuse, P0 ;  /* 0x000000041700720c */ /* 0x080fe40000746670 */
[----:B------:R-:W-:Y:S01]  /*82f0*/  ISETP.GE.OR P0, PT, R20, R4, P0 ;  /* 0x000000041400720c */ /* 0x000fe20000706670 */
[----:B0-----:R-:W-:-:S12]  /*8300*/  @!P1 BRA `(.L_x_1313) ;  /* 0x0000013000c89947 */ /* 0x001fd80003800000 */
.L_x_1519:
[----:B------:R-:W-:Y:S05]  /*8310*/  BSYNC B1 ;  /* 0x0000000000017941 */ /* 0x000fea0003800000 */
.L_x_1312:
[----:B------:R-:W-:Y:S01]  /*8320*/  BSSY B1, `(.L_x_1314) ;  /* 0x0000059000017945 */ /* 0x000fe20003800000 */
[----:B------:R-:W-:-:S03]  /*8330*/  LOP3.LUT R3, R3, 0x38, RZ, 0xc0, !PT ;  /* 0x0000003803037812 */ /* 0x000fc600078ec0ff */
[----:B------:R-:W-:Y:S05]  /*8340*/  @P2 BRA `(.L_x_1315) ;  /* 0x0000000400582947 */ /* 0x000fea0003800000 */
[----:B------:R-:W-:Y:S02]  /*8350*/  IMAD.SHL.U32 R4, R190, 0x40, RZ ;  /* 0x00000040be047824 */ /* 0x000fe400078e00ff */
[----:B------:R-:W-:Y:S02]  /*8360*/  HADD2.F32 R28, -RZ, R40.H1_H1 ;  /* 0x30000028ff1c7230 */ /* 0x000fe40000004100 */
[--C-:B------:R-:W-:Y:S01]  /*8370*/  HADD2.F32 R30, -RZ, R38.reuse.H0_H0 ;  /* 0x20000026ff1e7230 */ /* 0x100fe20000004100 */
[----:B------:R-:W-:Y:S01]  /*8380*/  LOP3.LUT R9, R4, 0x1c0, RZ, 0xc0, !PT ;  /* 0x000001c004097812 */ /* 0x000fe200078ec0ff */
[----:B------:R-:W-:Y:S02]  /*8390*/  HADD2.F32 R27, -RZ, R43.H0_H0 ;  /* 0x2000002bff1b7230 */ /* 0x000fe40000004100 */
[----:B------:R-:W-:Y:S01]  /*83a0*/  HADD2.F32 R29, -RZ, R38.H1_H1 ;  /* 0x30000026ff1d7230 */ /* 0x000fe20000004100 */
[----:B------:R-:W-:Y:S02]  /*83b0*/  SHF.R.U32.HI R6, RZ, 0x3, R9 ;  /* 0x00000003ff067819 */ /* 0x000fe40000011609 */
[----:B------:R-:W-:-:S02]  /*83c0*/  LOP3.LUT R4, R9, 0x38, R16, 0xf8, !PT ;  /* 0x0000003809047812 */ /* 0x000fc400078ef810 */
[----:B------:R-:W-:Y:S02]  /*83d0*/  LOP3.LUT R9, R6, R3, R9, 0x1e, !PT ;  /* 0x0000000306097212 */ /* 0x000fe400078e1e09 */
[----:B------:R-:W-:-:S03]  /*83e0*/  LOP3.LUT R5, R4, R6, RZ, 0x3c, !PT ;  /* 0x0000000604057212 */ /* 0x000fc600078e3cff */
[C---:B------:R-:W-:Y:S02]  /*83f0*/  IMAD R9, R222.reuse, 0x200, R9 ;  /* 0x00000200de097824 */ /* 0x040fe400078e0209 */
[----:B------:R-:W-:Y:S02]  /*8400*/  IMAD R5, R222, 0x200, R5 ;  /* 0x00000200de057824 */ /* 0x000fe400078e0205 */
[--C-:B------:R-:W-:Y:S02]  /*8410*/  IMAD R37, R9, 0x2, R2.reuse ;  /* 0x0000000209257824 */ /* 0x100fe400078e0202 */
[----:B------:R-:W-:-:S03]  /*8420*/  IMAD R35, R5, 0x2, R2 ;  /* 0x0000000205237824 */ /* 0x000fc600078e0202 */
[----:B------:R-:W0:Y:S04]  /*8430*/  LDS.128 R8, [R37+0x20400] ;  /* 0x0204000025087984 */ /* 0x000e280000000c00 */
[----:B------:R-:W1:Y:S01]  /*8440*/  LDS.128 R4, [R35+0x20400] ;  /* 0x0204000023047984 */ /* 0x000e620000000c00 */
[--C-:B0-----:R-:W-:Y:S02]  /*8450*/  HADD2.F32 R21, -RZ, R8.reuse.H0_H0 ;  /* 0x20000008ff157230 */ /* 0x101fe40000004100 */
[----:B------:R-:W-:Y:S02]  /*8460*/  HADD2.F32 R8, -RZ, R8.H1_H1 ;  /* 0x30000008ff087230 */ /* 0x000fe40000004100 */
[----:B-1----:R-:W-:Y:S02]  /*8470*/  HADD2.F32 R13, -RZ, R4.H0_H0 ;  /* 0x20000004ff0d7230 */ /* 0x002fe40000004100 */
[C---:B------:R-:W-:Y:S01]  /*8480*/  FMUL.FTZ R32, R21.reuse, R30 ;  /* 0x0000001e15207220 */ /* 0x040fe20000410000 */
[----:B------:R-:W-:Y:S01]  /*8490*/  FMUL.FTZ R34, R21, R28 ;  /* 0x0000001c15227220 */ /* 0x000fe20000410000 */
[----:B------:R-:W-:-:S02]  /*84a0*/  HADD2.F32 R21, -RZ, R41.H1_H1 ;  /* 0x30000029ff157230 */ /* 0x000fc40000004100 */
[C---:B------:R-:W-:Y:S01]  /*84b0*/  FMUL.FTZ R31, R8.reuse, R27 ;  /* 0x0000001b081f7220 */ /* 0x040fe20000410000 */
[----:B------:R-:W-:Y:S02]  /*84c0*/  HADD2.F32 R4, -RZ, R4.H1_H1 ;  /* 0x30000004ff047230 */ /* 0x000fe40000004100 */
[C---:B------:R-:W-:Y:S01]  /*84d0*/  FFMA.FTZ R32, R13.reuse, R28, -R32 ;  /* 0x0000001c0d207223 */ /* 0x040fe20000010820 */
[----:B------:R-:W-:Y:S02]  /*84e0*/  HADD2.F32 R24, -RZ, R9.H0_H0 ;  /* 0x20000009ff187230 */ /* 0x000fe40000004100 */
[----:B------:R-:W-:Y:S01]  /*84f0*/  FFMA.FTZ R34, R13, R30, R34 ;  /* 0x0000001e0d227223 */ /* 0x000fe20000010022 */
[----:B------:R-:W-:Y:S02]  /*8500*/  HADD2.F32 R13, -RZ, R41.H0_H0 ;  /* 0x20000029ff0d7230 */ /* 0x000fe40000004100 */
[-C--:B------:R-:W-:Y:S01]  /*8510*/  FMUL.FTZ R33, R8, R21.reuse ;  /* 0x0000001508217220 */ /* 0x080fe20000410000 */
[----:B------:R-:W-:Y:S01]  /*8520*/  FFMA.FTZ R31, R4, R21, -R31 ;  /* 0x00000015041f7223 */ /* 0x000fe2000001081f */
[----:B------:R-:W-:-:S02]  /*8530*/  HADD2.F32 R14, -RZ, R5.H0_H0 ;  /* 0x20000005ff0e7230 */ /* 0x000fc40000004100 */
[C---:B------:R-:W-:Y:S01]  /*8540*/  FMUL.FTZ R21, R24.reuse, R29 ;  /* 0x0000001d18157220 */ /* 0x040fe20000410000 */
[----:B------:R-:W-:Y:S02]  /*8550*/  HADD2.F32 R9, -RZ, R9.H1_H1 ;  /* 0x30000009ff097230 */ /* 0x000fe40000004100 */
[----:B------:R-:W-:Y:S01]  /*8560*/  FMUL.FTZ R24, R24, R13 ;  /* 0x0000000d18187220 */ /* 0x000fe20000410000 */
[----:B------:R-:W-:Y:S02]  /*8570*/  HADD2.F32 R28, -RZ, R43.H1_H1 ;  /* 0x3000002bff1c7230 */ /* 0x000fe40000004100 */
[----:B------:R-:W-:Y:S01]  /*8580*/  FFMA.FTZ R33, R4, R27, R33 ;  /* 0x0000001b04217223 */ /* 0x000fe20000010021 */
[----:B------:R-:W-:Y:S02]  /*8590*/  HADD2.F32 R4, -RZ, R42.H0_H0 ;  /* 0x2000002aff047230 */ /* 0x000fe40000004100 */
[----:B------:R-:W-:Y:S01]  /*85a0*/  FFMA.FTZ R21, R14, R13, -R21 ;  /* 0x0000000d0e157223 */ /* 0x000fe20000010815 */
[----:B------:R-:W-:-:S02]  /*85b0*/  HADD2.F32 R5, -RZ, R5.H1_H1 ;  /* 0x30000005ff057230 */ /* 0x000fc40000004100 */
[----:B------:R-:W-:Y:S01]  /*85c0*/  FFMA.FTZ R24, R14, R29, R24 ;  /* 0x0000001d0e187223 */ /* 0x000fe20000010018 */
[----:B------:R-:W-:Y:S02]  /*85d0*/  HADD2.F32 R25, -RZ, R10.H0_H0 ;  /* 0x2000000aff197230 */ /* 0x000fe40000004100 */
[C---:B------:R-:W-:Y:S01]  /*85e0*/  FMUL.FTZ R30, R9.reuse, R28 ;  /* 0x0000001c091e7220 */ /* 0x040fe20000410000 */
[----:B------:R-:W-:Y:S02]  /*85f0*/  HADD2.F32 R8, -RZ, R40.H0_H0 ;  /* 0x20000028ff087230 */ /* 0x000fe40000004100 */
[-C--:B------:R-:W-:Y:S01]  /*8600*/  FMUL.FTZ R36, R9, R4.reuse ;  /* 0x0000000409247220 */ /* 0x080fe20000410000 */
[----:B------:R-:W-:Y:S02]  /*8610*/  HADD2.F32 R14, -RZ, R39.H0_H0 ;  /* 0x20000027ff0e7230 */ /* 0x000fe40000004100 */
[----:B------:R-:W-:Y:S01]  /*8620*/  FFMA.FTZ R30, R5, R4, -R30 ;  /* 0x00000004051e7223 */ /* 0x000fe2000001081e */
[----:B------:R-:W-:-:S02]  /*8630*/  HADD2.F32 R10, -RZ, R10.H1_H1 ;  /* 0x3000000aff0a7230 */ /* 0x000fc40000004100 */
[C---:B------:R-:W-:Y:S01]  /*8640*/  FMUL.FTZ R29, R25.reuse, R8 ;  /* 0x00000008191d7220 */ /* 0x040fe20000410000 */
[----:B------:R-:W-:Y:S02]  /*8650*/  HADD2.F32 R13, -RZ, R44.H0_H0 ;  /* 0x2000002cff0d7230 */ /* 0x000fe40000004100 */
[----:B------:R-:W-:Y:S01]  /*8660*/  FMUL.FTZ R4, R25, R14 ;  /* 0x0000000e19047220 */ /* 0x000fe20000410000 */
[----:B------:R-:W-:Y:S02]  /*8670*/  HADD2.F32 R15, -RZ, R6.H0_H0 ;  /* 0x20000006ff0f7230 */ /* 0x000fe40000004100 */
[----:B------:R-:W-:Y:S01]  /*8680*/  FFMA.FTZ R25, R5, R28, R36 ;  /* 0x0000001c05197223 */ /* 0x000fe20000010024 */
[----:B------:R-:W-:Y:S02]  /*8690*/  HADD2.F32 R9, -RZ, R42.H1_H1 ;  /* 0x3000002aff097230 */ /* 0x000fe40000004100 */
[----:B------:R-:W-:Y:S01]  /*86a0*/  FMUL.FTZ R5, R10, R13 ;  /* 0x0000000d0a057220 */ /* 0x000fe20000410000 */
[----:B------:R-:W-:-:S02]  /*86b0*/  HADD2.F32 R6, -RZ, R6.H1_H1 ;  /* 0x30000006ff067230 */ /* 0x000fc40000004100 */
[C---:B------:R-:W-:Y:S01]  /*86c0*/  FFMA.FTZ R27, R15.reuse, R8, -R4 ;  /* 0x000000080f1b7223 */ /* 0x040fe20000010804 */
[----:B------:R-:W-:Y:S01]  /*86d0*/  FFMA.FTZ R29, R15, R14, R29 ;  /* 0x0000000e0f1d7223 */ /* 0x000fe2000001001d */
[-C--:B------:R-:W-:Y:S01]  /*86e0*/  FMUL.FTZ R15, R10, R9.reuse ;  /* 0x000000090a0f7220 */ /* 0x080fe20000410000 */
[----:B------:R-:W-:Y:S02]  /*86f0*/  HADD2.F32 R26, -RZ, R11.H0_H0 ;  /* 0x2000000bff1a7230 */ /* 0x000fe40000004100 */
[C---:B------:R-:W-:Y:S01]  /*8700*/  FFMA.FTZ R10, R6.reuse, R9, -R5 ;  /* 0x00000009060a7223 */ /* 0x040fe20000010805 */
[----:B------:R-:W-:Y:S02]  /*8710*/  HADD2.F32 R9, -RZ, R39.H1_H1 ;  /* 0x30000027ff097230 */ /* 0x000fe40000004100 */
[----:B------:R-:W-:Y:S01]  /*8720*/  FFMA.FTZ R14, R6, R13, R15 ;  /* 0x0000000d060e7223 */ /* 0x000fe2000001000f */
[----:B------:R-:W-:Y:S02]  /*8730*/  HADD2.F32 R5, -RZ, R0.H1_H1 ;  /* 0x30000000ff057230 */ /* 0x000fe40000004100 */
[----:B------:R-:W-:-:S02]  /*8740*/  HADD2.F32 R11, -RZ, R11.H1_H1 ;  /* 0x3000000bff0b7230 */ /* 0x000fc40000004100 */
[C---:B------:R-:W-:Y:S01]  /*8750*/  FMUL.FTZ R13, R26.reuse, R9 ;  /* 0x000000091a0d7220 */ /* 0x040fe20000410000 */
[----:B------:R-:W-:Y:S02]  /*8760*/  HADD2.F32 R8, -RZ, R44.H1_H1 ;  /* 0x3000002cff087230 */ /* 0x000fe40000004100 */
[-C--:B------:R-:W-:Y:S01]  /*8770*/  FMUL.FTZ R26, R26, R5.reuse ;  /* 0x000000051a1a7220 */ /* 0x080fe20000410000 */
[----:B------:R-:W-:Y:S02]  /*8780*/  HADD2.F32 R4, -RZ, R0.H0_H0 ;  /* 0x20000000ff047230 */ /* 0x000fe40000004100 */
[--C-:B------:R-:W-:Y:S02]  /*8790*/  HADD2.F32 R20, -RZ, R7.reuse.H0_H0 ;  /* 0x20000007ff147230 */ /* 0x100fe40000004100 */
[C---:B------:R-:W-:Y:S01]  /*87a0*/  FMUL.FTZ R6, R11.reuse, R8 ;  /* 0x000000080b067220 */ /* 0x040fe20000410000 */
[----:B------:R-:W-:Y:S02]  /*87b0*/  HADD2.F32 R7, -RZ, R7.H1_H1 ;  /* 0x30000007ff077230 */ /* 0x000fe40000004100 */
[-C--:B------:R-:W-:Y:S01]  /*87c0*/  FMUL.FTZ R15, R11, R4.reuse ;  /* 0x000000040b0f7220 */ /* 0x080fe20000410000 */
[C---:B------:R-:W-:Y:S01]  /*87d0*/  FFMA.FTZ R13, R20.reuse, R5, -R13 ;  /* 0x00000005140d7223 */ /* 0x040fe2000001080d */
[----:B------:R-:W-:Y:S01]  /*87e0*/  FFMA.FTZ R11, R20, R9, R26 ;  /* 0x00000009140b7223 */ /* 0x000fe2000001001a */
[C---:B------:R-:W-:Y:S01]  /*87f0*/  FFMA.FTZ R20, R7.reuse, R4, -R6 ;  /* 0x0000000407147223 */ /* 0x040fe20000010806 */
[----:B------:R-:W-:Y:S01]  /*8800*/  FFMA.FTZ R26, R7, R8, R15 ;  /* 0x00000008071a7223 */ /* 0x000fe2000001000f */
[----:B------:R-:W-:-:S02]  /*8810*/  F2FP.F16.F32.PACK_AB R4, R31, R32 ;  /* 0x000000201f04723e */ /* 0x000fc400000000ff */
[----:B------:R-:W-:Y:S02]  /*8820*/  F2FP.F16.F32.PACK_AB R5, R30, R21 ;  /* 0x000000151e05723e */ /* 0x000fe400000000ff */
[----:B------:R-:W-:Y:S02]  /*8830*/  F2FP.F16.F32.PACK_AB R6, R10, R27 ;  /* 0x0000001b0a06723e */ /* 0x000fe400000000ff */
[----:B------:R-:W-:Y:S02]  /*8840*/  F2FP.F16.F32.PACK_AB R7, R20, R13 ;  /* 0x0000000d1407723e */ /* 0x000fe400000000ff */
[----:B------:R-:W-:Y:S02]  /*8850*/  F2FP.F16.F32.PACK_AB R8, R33, R34 ;  /* 0x000000222108723e */ /* 0x000fe400000000ff */
[----:B------:R-:W-:Y:S01]  /*8860*/  F2FP.F16.F32.PACK_AB R9, R25, R24 ;  /* 0x000000181909723e */ /* 0x000fe200000000ff */
[----:B------:R1:W-:Y:S01]  /*8870*/  STS.128 [R35+0x20400], R4 ;  /* 0x0204000423007388 */ /* 0x0003e20000000c00 */
[----:B------:R-:W-:-:S02]  /*8880*/  F2FP.F16.F32.PACK_AB R10, R14, R29 ;  /* 0x0000001d0e0a723e */ /* 0x000fc400000000ff */
[----:B------:R-:W-:-:S05]  /*8890*/  F2FP.F16.F32.PACK_AB R11, R26, R11 ;  /* 0x0000000b1a0b723e */ /* 0x000fca00000000ff */
[----:B------:R1:W-:Y:S02]  /*88a0*/  STS.128 [R37+0x20400], R8 ;  /* 0x0204000825007388 */ /* 0x0003e40000000c00 */
.L_x_1315:
[----:B------:R-:W-:Y:S05]  /*88b0*/  BSYNC B1 ;  /* 0x0000000000017941 */ /* 0x000fea0003800000 */
.L_x_1314:
[----:B------:R-:W-:Y:S05]  /*88c0*/  @P0 BRA `(.L_x_1306) ;  /* 0x0000000400600947 */ /* 0x000fea0003800000 */
[----:B-1----:R-:W2:Y:S01]  /*88d0*/  LDL R8, [R1+0x70] ;  /* 0x0000700001087983 */ /* 0x002ea20000100800 */
[C---:B------:R-:W-:Y:S02]  /*88e0*/  VIADD R4, R23.reuse, 0x20 ;  /* 0x0000002017047836 */ /* 0x040fe40000000000 */
[----:B------:R-:W-:Y:S01]  /*88f0*/  VIADD R5, R23, 0x20 ;  /* 0x0000002017057836 */ /* 0x000fe20000000000 */
[----:B------:R-:W3:Y:S01]  /*8900*/  LDL R45, [R1+0x68] ;  /* 0x00006800012d7983 */ /* 0x000ee20000100800 */
[----:B------:R-:W-:Y:S02]  /*8910*/  IMAD.SHL.U32 R4, R4, 0x40, RZ ;  /* 0x0000004004047824 */ /* 0x000fe400078e00ff */
[----:B------:R-:W-:-:S03]  /*8920*/  IMAD.SHL.U32 R5, R5, 0x40, RZ ;  /* 0x0000004005057824 */ /* 0x000fc600078e00ff */
[----:B------:R-:W-:Y:S02]  /*8930*/  LOP3.LUT R4, R4, 0x1c0, RZ, 0xc0, !PT ;  /* 0x000001c004047812 */ /* 0x000fe400078ec0ff */
[----:B------:R-:W-:Y:S02]  /*8940*/  LOP3.LUT R5, R5, 0x1c0, RZ, 0xc0, !PT ;  /* 0x000001c005057812 */ /* 0x000fe400078ec0ff */
[----:B------:R-:W-:-:S04]  /*8950*/  SHF.R.U32.HI R4, RZ, 0x3, R4 ;  /* 0x00000003ff047819 */ /* 0x000fc80000011604 */
[----:B------:R-:W-:Y:S01]  /*8960*/  LOP3.LUT R3, R4, R3, R5, 0x1e, !PT ;  /* 0x0000000304037212 */ /* 0x000fe200078e1e05 */
[----:B------:R-:W-:Y:S02]  /*8970*/  HADD2.F32 R27, -RZ, R40.H1_H1 ;  /* 0x30000028ff1b7230 */ /* 0x000fe40000004100 */
[--C-:B------:R-:W-:Y:S02]  /*8980*/  HADD2.F32 R29, -RZ, R38.reuse.H0_H0 ;  /* 0x20000026ff1d7230 */ /* 0x100fe40000004100 */
[----:B------:R-:W-:Y:S02]  /*8990*/  HADD2.F32 R36, -RZ, R43.H0_H0 ;  /* 0x2000002bff247230 */ /* 0x000fe40000004100 */
[--C-:B------:R-:W-:Y:S02]  /*89a0*/  HADD2.F32 R32, -RZ, R41.reuse.H1_H1 ;  /* 0x30000029ff207230 */ /* 0x100fe40000004100 */
[----:B------:R-:W-:Y:S02]  /*89b0*/  HADD2.F32 R38, -RZ, R38.H1_H1 ;  /* 0x30000026ff267230 */ /* 0x000fe40000004100 */
[----:B------:R-:W-:-:S02]  /*89c0*/  HADD2.F32 R34, -RZ, R41.H0_H0 ;  /* 0x20000029ff227230 */ /* 0x000fc40000004100 */
[----:B------:R-:W-:Y:S02]  /*89d0*/  HADD2.F32 R35, -RZ, R43.H1_H1 ;  /* 0x3000002bff237230 */ /* 0x000fe40000004100 */
[----:B------:R-:W-:Y:S02]  /*89e0*/  HADD2.F32 R31, -RZ, R42.H0_H0 ;  /* 0x2000002aff1f7230 */ /* 0x000fe40000004100 */
[----:B------:R-:W-:Y:S02]  /*89f0*/  HADD2.F32 R37, -RZ, R39.H0_H0 ;  /* 0x20000027ff257230 */ /* 0x000fe40000004100 */
[----:B------:R-:W-:Y:S02]  /*8a00*/  HADD2.F32 R33, -RZ, R40.H0_H0 ;  /* 0x20000028ff217230 */ /* 0x000fe40000004100 */
[----:B--2---:R-:W-:-:S04]  /*8a10*/  IMAD.IADD R3, R8, 0x1, R3 ;  /* 0x0000000108037824 */ /* 0x004fc800078e0203 */
[----:B------:R-:W-:Y:S01]  /*8a20*/  IMAD R3, R3, 0x2, R2 ;  /* 0x0000000203037824 */ /* 0x000fe200078e0202 */
[----:B---3--:R-:W1:Y:S04]  /*8a30*/  LDS.128 R4, [R45+0x20400] ;  /* 0x020400002d047984 */ /* 0x008e680000000c00 */
[----:B------:R-:W0:Y:S01]  /*8a40*/  LDS.128 R8, [R3+0x20400] ;  /* 0x0204000003087984 */ /* 0x000e220000000c00 */
[----:B-1----:R-:W-:Y:S02]  /*8a50*/  HADD2.F32 R13, -RZ, R4.H0_H0 ;  /* 0x20000004ff0d7230 */ /* 0x002fe40000004100 */
[--C-:B0-----:R-:W-:Y:S02]  /*8a60*/  HADD2.F32 R21, -RZ, R8.reuse.H0_H0 ;  /* 0x20000008ff157230 */ /* 0x101fe40000004100 */
[----:B------:R-:W-:-:S03]  /*8a70*/  HADD2.F32 R8, -RZ, R8.H1_H1 ;  /* 0x30000008ff087230 */ /* 0x000fc60000004100 */
[-C--:B------:R-:W-:Y:S01]  /*8a80*/  FMUL.FTZ R28, R29, R21.reuse ;  /* 0x000000151d1c7220 */ /* 0x080fe20000410000 */
[C---:B------:R-:W-:Y:S01]  /*8a90*/  FMUL.FTZ R30, R27.reuse, R21 ;  /* 0x000000151b1e7220 */ /* 0x040fe20000410000 */
[--C-:B------:R-:W-:Y:S02]  /*8aa0*/  HADD2.F32 R24, -RZ, R9.reuse.H0_H0 ;  /* 0x20000009ff187230 */ /* 0x100fe40000004100 */
[-C--:B------:R-:W-:Y:S01]  /*8ab0*/  FMUL.FTZ R21, R36, R8.reuse ;  /* 0x0000000824157220 */ /* 0x080fe20000410000 */
[----:B------:R-:W-:Y:S02]  /*8ac0*/  HADD2.F32 R4, -RZ, R4.H1_H1 ;  /* 0x30000004ff047230 */ /* 0x000fe40000004100 */
[-C--:B------:R-:W-:Y:S01]  /*8ad0*/  FFMA.FTZ R28, R27, R13.reuse, -R28 ;  /* 0x0000000d1b1c7223 */ /* 0x080fe2000001081c */
[----:B------:R-:W-:Y:S01]  /*8ae0*/  FFMA.FTZ R30, R29, R13, R30 ;  /* 0x0000000d1d1e7223 */ /* 0x000fe2000001001e */
[----:B------:R-:W-:Y:S02]  /*8af0*/  HADD2.F32 R9, -RZ, R9.H1_H1 ;  /* 0x30000009ff097230 */ /* 0x000fe40000004100 */
[----:B------:R-:W-:Y:S01]  /*8b00*/  FMUL.FTZ R13, R32, R8 ;  /* 0x00000008200d7220 */ /* 0x000fe20000410000 */
[----:B------:R-:W-:-:S02]  /*8b10*/  HADD2.F32 R14, -RZ, R5.H0_H0 ;  /* 0x20000005ff0e7230 */ /* 0x000fc40000004100 */
[----:B------:R-:W-:Y:S01]  /*8b20*/  FMUL.FTZ R27, R38, R24 ;  /* 0x00000018261b7220 */ /* 0x000fe20000410000 */
[----:B------:R-:W-:Y:S02]  /*8b30*/  HADD2.F32 R5, -RZ, R5.H1_H1 ;  /* 0x30000005ff057230 */ /* 0x000fe40000004100 */
[----:B------:R-:W-:Y:S01]  /*8b40*/  FFMA.FTZ R21, R32, R4, -R21 ;  /* 0x0000000420157223 */ /* 0x000fe20000010815 */
[--C-:B------:R-:W-:Y:S02]  /*8b50*/  HADD2.F32 R25, -RZ, R10.reuse.H0_H0 ;  /* 0x2000000aff197230 */ /* 0x100fe40000004100 */
[----:B------:R-:W-:Y:S01]  /*8b60*/  FMUL.FTZ R29, R34, R24 ;  /* 0x00000018221d7220 */ /* 0x000fe20000410000 */
[----:B------:R-:W-:Y:S01]  /*8b70*/  FFMA.FTZ R13, R36, R4, R13 ;  /* 0x00000004240d7223 */ /* 0x000fe2000001000d */
[----:B------:R-:W-:Y:S02]  /*8b80*/  HADD2.F32 R10, -RZ, R10.H1_H1 ;  /* 0x3000000aff0a7230 */ /* 0x000fe40000004100 */
[-C--:B------:R-:W-:Y:S01]  /*8b90*/  FMUL.FTZ R4, R35, R9.reuse ;  /* 0x0000000923047220 */ /* 0x080fe20000410000 */
[----:B------:R-:W-:Y:S01]  /*8ba0*/  FMUL.FTZ R8, R31, R9 ;  /* 0x000000091f087220 */ /* 0x000fe20000410000 */
[----:B------:R-:W-:-:S02]  /*8bb0*/  HADD2.F32 R36, -RZ, R44.H0_H0 ;  /* 0x2000002cff247230 */ /* 0x000fc40000004100 */
[-C--:B------:R-:W-:Y:S01]  /*8bc0*/  FFMA.FTZ R27, R34, R14.reuse, -R27 ;  /* 0x0000000e221b7223 */ /* 0x080fe2000001081b */
[----:B------:R-:W-:Y:S02]  /*8bd0*/  HADD2.F32 R15, -RZ, R6.H0_H0 ;  /* 0x20000006ff0f7230 */ /* 0x000fe40000004100 */
[----:B------:R-:W-:Y:S01]  /*8be0*/  FFMA.FTZ R29, R38, R14, R29 ;  /* 0x0000000e261d7223 */ /* 0x000fe2000001001d */
[----:B------:R-:W-:Y:S02]  /*8bf0*/  HADD2.F32 R34, -RZ, R42.H1_H1 ;  /* 0x3000002aff227230 */ /* 0x000fe40000004100 */
[-C--:B------:R-:W-:Y:S01]  /*8c00*/  FFMA.FTZ R14, R31, R5.reuse, -R4 ;  /* 0x000000051f0e7223 */ /* 0x080fe20000010804 */
[----:B------:R-:W-:Y:S02]  /*8c10*/  HADD2.F32 R6, -RZ, R6.H1_H1 ;  /* 0x30000006ff067230 */ /* 0x000fe40000004100 */
[----:B------:R-:W-:Y:S01]  /*8c20*/  FFMA.FTZ R24, R35, R5, R8 ;  /* 0x0000000523187223 */ /* 0x000fe20000010008 */
[-C--:B------:R-:W-:Y:S01]  /*8c30*/  FMUL.FTZ R4, R37, R25.reuse ;  /* 0x0000001925047220 */ /* 0x080fe20000410000 */
[-C--:B------:R-:W-:Y:S01]  /*8c40*/  FMUL.FTZ R5, R36, R10.reuse ;  /* 0x0000000a24057220 */ /* 0x080fe20000410000 */
[----:B------:R-:W-:Y:S01]  /*8c50*/  FMUL.FTZ R32, R33, R25 ;  /* 0x0000001921207220 */ /* 0x000fe20000410000 */
[----:B------:R-:W-:Y:S01]  /*8c60*/  FMUL.FTZ R9, R34, R10 ;  /* 0x0000000a22097220 */ /* 0x000fe20000410000 */
[----:B------:R-:W-:-:S02]  /*8c70*/  HADD2.F32 R26, -RZ, R11.H0_H0 ;  /* 0x2000000bff1a7230 */ /* 0x000fc40000004100 */
[----:B------:R-:W-:Y:S01]  /*8c80*/  FFMA.FTZ R25, R33, R15, -R4 ;  /* 0x0000000f21197223 */ /* 0x000fe20000010804 */
[----:B------:R-:W-:Y:S01]  /*8c90*/  FFMA.FTZ R10, R34, R6, -R5 ;  /* 0x00000006220a7223 */ /* 0x000fe20000010805 */
[----:B------:R-:W-:Y:S02]  /*8ca0*/  HADD2.F32 R11, -RZ, R11.H1_H1 ;  /* 0x3000000bff0b7230 */ /* 0x000fe40000004100 */
[----:B------:R-:W-:Y:S02]  /*8cb0*/  HADD2.F32 R34, -RZ, R39.H1_H1 ;  /* 0x30000027ff227230 */ /* 0x000fe40000004100 */
[----:B------:R-:W-:Y:S02]  /*8cc0*/  HADD2.F32 R8, -RZ, R0.H1_H1 ;  /* 0x30000000ff087230 */ /* 0x000fe40000004100 */
[----:B------:R-:W-:Y:S02]  /*8cd0*/  HADD2.F32 R33, -RZ, R44.H1_H1 ;  /* 0x3000002cff217230 */ /* 0x000fe40000004100 */
[----:B------:R-:W-:-:S02]  /*8ce0*/  HADD2.F32 R31, -RZ, R0.H0_H0 ;  /* 0x20000000ff1f7230 */ /* 0x000fc40000004100 */
[----:B------:R-:W-:Y:S01]  /*8cf0*/  FFMA.FTZ R32, R37, R15, R32 ;  /* 0x0000000f25207223 */ /* 0x000fe20000010020 */
[--C-:B------:R-:W-:Y:S02]  /*8d00*/  HADD2.F32 R20, -RZ, R7.reuse.H0_H0 ;  /* 0x20000007ff147230 */ /* 0x100fe40000004100 */
[----:B------:R-:W-:Y:S01]  /*8d10*/  FFMA.FTZ R15, R36, R6, R9 ;  /* 0x00000006240f7223 */ /* 0x000fe20000010009 */
[----:B------:R-:W-:Y:S02]  /*8d20*/  HADD2.F32 R7, -RZ, R7.H1_H1 ;  /* 0x30000007ff077230 */ /* 0x000fe40000004100 */
[-C--:B------:R-:W-:Y:S01]  /*8d30*/  FMUL.FTZ R5, R34, R26.reuse ;  /* 0x0000001a22057220 */ /* 0x080fe20000410000 */
[C---:B------:R-:W-:Y:S01]  /*8d40*/  FMUL.FTZ R9, R8.reuse, R26 ;  /* 0x0000001a08097220 */ /* 0x040fe20000410000 */
[-C--:B------:R-:W-:Y:S01]  /*8d50*/  FMUL.FTZ R4, R33, R11.reuse ;  /* 0x0000000b21047220 */ /* 0x080fe20000410000 */
[C---:B------:R-:W-:Y:S01]  /*8d60*/  FMUL.FTZ R6, R31.reuse, R11 ;  /* 0x0000000b1f067220 */ /* 0x040fe20000410000 */
[-C--:B------:R-:W-:Y:S01]  /*8d70*/  FFMA.FTZ R0, R8, R20.reuse, -R5 ;  /* 0x0000001408007223 */ /* 0x080fe20000010805 */
[----:B------:R-:W-:Y:S01]  /*8d80*/  FFMA.FTZ R11, R34, R20, R9 ;  /* 0x00000014220b7223 */ /* 0x000fe20000010009 */
[-C--:B------:R-:W-:Y:S01]  /*8d90*/  FFMA.FTZ R31, R31, R7.reuse, -R4 ;  /* 0x000000071f1f7223 */ /* 0x080fe20000010804 */
        /* <DEDUP_REMOVED lines=11> */
.L_x_1306:
[----:B------:R-:W-:Y:S05]  /*8e50*/  BSYNC B0 ;  /* 0x0000000000007941 */ /* 0x000fea0003800000 */
.L_x_1295:
[----:B------:R-:W-:Y:S01]  /*8e60*/  @!PT LDS RZ, [RZ] ;  /* 0x00000000fffff984 */ /* 0x000fe20000000800 */
[----:B------:R-:W-:Y:S01]  /*8e70*/  @!PT LDS RZ, [RZ] ;  /* 0x00000000fffff984 */ /* 0x000fe20000000800 */
[----:B------:R-:W-:Y:S01]  /*8e80*/  @!PT LDS RZ, [RZ] ;  /* 0x00000000fffff984 */ /* 0x000fe20000000800 */
[----:B------:R-:W-:Y:S01]  /*8e90*/  @!PT LDS RZ, [RZ] ;  /* 0x00000000fffff984 */ /* 0x000fe20000000800 */
[----:B------:R4:W-:Y:S06]  /*8ea0*/  MEMBAR.ALL.CTA ;  /* 0x0000000000007992 */ /* 0x0009ec0000008000 */
[----:B----4-:R-:W4:Y:S01]  /*8eb0*/  FENCE.VIEW.ASYNC.S ;  /* 0x00000000000073c6 */ /* 0x010f220000000000 */
[----:B------:R-:W-:Y:S05]  /*8ec0*/  WARPSYNC.ALL ;  /* 0x0000000000007948 */ /* 0x000fea0003800000 */
[----:B----4-:R-:W-:Y:S06]  /*8ed0*/  BAR.SYNC.DEFER_BLOCKING 0xd, 0x80 ;  /* 0x0342000000007b1d */ /* 0x010fec0000010000 */
.L_x_1292:
[----:B------:R-:W-:-:S13]  /*8ee0*/  ISETP.NE.AND P0, PT, R188, 0x3, PT ;  /* 0x00000003bc00780c */ /* 0x000fda0003f05270 */
[----:B------:R-:W-:Y:S05]  /*8ef0*/  @!P0 BRA `(.L_x_1316) ;  /* 0x0000000000048947 */ /* 0x000fea0003800000 */
[----:B------:R-:W-:Y:S01]  /*8f00*/  BPT.TRAP 0x1 ;  /* 0x000000040000795c */ /* 0x000fe20000300000 */
.L_x_1316:
[----:B------:R-:W-:Y:S01]  /*8f10*/  IMAD R13, R18, 0x8, R2 ;  /* 0x00000008120d7824 */ /* 0x000fe200078e0202 */
[----:B------:R-:W-:-:S04]  /*8f20*/  SHF.L.U32 R20, R184, 0x1f, RZ ;  /* 0x0000001fb8147819 */ /* 0x000fc800000006ff */
[----:B------:R4:W0:Y:S01]  /*8f30*/  SYNCS.PHASECHK.TRANS64.TRYWAIT P1, [R13+URZ+0x38830], R20 ;  /* 0x038830140d0075a7 */ /* 0x000822000802017f */
[----:B------:R-:W-:Y:S05]  /*8f40*/  @!P0 BRA `(.L_x_1317) ;  /* 0x0000000000048947 */ /* 0x000fea0003800000 */
[----:B------:R-:W-:Y:S01]  /*8f50*/  BPT.TRAP 0x1 ;  /* 0x000000040000795c */ /* 0x000fe20000300000 */
.L_x_1317:
[C---:B--2---:R-:W-:Y:S01]  /*8f60*/  IADD3 R0, R2.reuse, 0x22400, RZ ;  /* 0x0002240002007810 */ /* 0x044fe20007ffe0ff */
[----:B01-3--:R-:W-:-:S03]  /*8f70*/  VIADD R3, R2, 0x20400 ;  /* 0x0002040002037836 */ /* 0x00bfc60000000000 */
        /* <DEDUP_REMOVED lines=8> */
.L_x_1318:
[----:B------:R-:W-:Y:S01]  /*9000*/  IMAD R10, R18, 0x200, R220 ;  /* 0x00000200120a7824 */ /* 0x000fe200078e02dc */
[----:B------:R-:W-:Y:S01]  /*9010*/  LOP3.LUT R8, R3, 0x10000, RZ, 0xfc, !PT ;  /* 0x0001000003087812 */ /* 0x000fe200078efcff */
[----:B------:R-:W-:Y:S01]  /*9020*/  IMAD.MOV.U32 R9, RZ, RZ, 0x40000040 ;  /* 0x40000040ff097424 */ /* 0x000fe200078e00ff */
[----:B------:R-:W-:Y:S05]  /*9030*/  WARPSYNC.ALL ;  /* 0x0000000000007948 */ /* 0x000fea0003800000 */
[----:B------:R-:W-:Y:S01]  /*9040*/  IMAD.MOV.U32 R11, RZ, RZ, 0x40000040 ;  /* 0x40000040ff0b7424 */ /* 0x000fe200078e00ff */
[C---:B------:R-:W-:Y:S01]  /*9050*/  R2UR UR4, R8.reuse ;  /* 0x00000000080472ca */ /* 0x040fe200000e0000 */
[----:B-----5:R-:W-:Y:S01]  /*9060*/  WARPGROUP.ARRIVE ;  /* 0x00000000000079c5 */ /* 0x020fe20000000000 */
[----:B------:R-:W-:Y:S01]  /*9070*/  R2UR UR5, R9 ;  /* 0x00000000090572ca */ /* 0x000fe200000e0000 */
[----:B------:R-:W-:Y:S01]  /*9080*/  VIADD R4, R8, 0x2 ;  /* 0x0000000208047836 */ /* 0x000fe20000000000 */
[C---:B------:R-:W-:Y:S01]  /*9090*/  R2UR UR6, R10.reuse ;  /* 0x000000000a0672ca */ /* 0x040fe200000e0000 */
[----:B------:R-:W-:Y:S01]  /*90a0*/  VIADD R6, R10, 0x2 ;  /* 0x000000020a067836 */ /* 0x000fe20000000000 */
[----:B------:R-:W-:Y:S01]  /*90b0*/  R2UR UR7, R11 ;  /* 0x000000000b0772ca */ /* 0x000fe200000e0000 */
[----:B------:R-:W-:Y:S01]  /*90c0*/  IMAD.MOV.U32 R5, RZ, RZ, 0x40000040 ;  /* 0x40000040ff057424 */ /* 0x000fe200078e00ff */
[----:B------:R-:W-:Y:S01]  /*90d0*/  SHF.L.U32 R3, R12, 0x1f, RZ ;  /* 0x0000001f0c037819 */ /* 0x000fe200000006ff */
[----:B------:R-:W-:Y:S01]  /*90e0*/  IMAD.MOV.U32 R7, RZ, RZ, 0x40000040 ;  /* 0x40000040ff077424 */ /* 0x000fe200078e00ff */
[----:B------:R-:W-:Y:S01]  /*90f0*/  BSSY B0, `(.L_x_1320) ;  /* 0x0000022000007945 */ /* 0x000fe20003800000 */
[----:B------:R-:W-:-:S02]  /*9100*/  VIADD R14, R10, 0x4 ;  /* 0x000000040a0e7836 */ /* 0x000fc40000000000 */
[----:B------:R-:W-:Y:S02]  /*9110*/  IMAD.MOV.U32 R15, RZ, RZ, 0x40000040 ;  /* 0x40000040ff0f7424 */ /* 0x000fe400078e00ff */
[----:B------:R-:W-:Y:S02]  /*9120*/  VIADD R10, R10, 0x6 ;  /* 0x000000060a0a7836 */ /* 0x000fe40000000000 */
[----:B------:R-:W-:Y:S02]  /*9130*/  IMAD.MOV.U32 R9, RZ, RZ, 0x40000040 ;  /* 0x40000040ff097424 */ /* 0x000fe400078e00ff */
[----:B------:R-:W-:Y:S01]  /*9140*/  HGMMA.64x64x16.F32 R24, gdesc[UR4], RZ, !UPT, gsb0 ;  /* 0x00e00000041879f0 */ /* 0x000fe2000c0008ff */
[----:B------:R-:W-:Y:S01]  /*9150*/  R2UR UR4, R4 ;  /* 0x00000000040472ca */ /* 0x000fe200000e0000 */
[----:B------:R-:W-:Y:S01]  /*9160*/  IMAD.MOV.U32 R11, RZ, RZ, 0x40000040 ;  /* 0x40000040ff0b7424 */ /* 0x000fe200078e00ff */
[----:B------:R-:W-:Y:S02]  /*9170*/  R2UR UR5, R5 ;  /* 0x00000000050572ca */ /* 0x000fe400000e0000 */
[----:B------:R-:W-:Y:S01]  /*9180*/  R2UR UR6, R6 ;  /* 0x00000000060672ca */ /* 0x000fe200000e0000 */
[----:B------:R-:W-:Y:S01]  /*9190*/  VIADD R6, R8, 0x4 ;  /* 0x0000000408067836 */ /* 0x000fe20000000000 */
[----:B------:R-:W-:Y:S01]  /*91a0*/  R2UR UR7, R7 ;  /* 0x00000000070772ca */ /* 0x000fe200000e0000 */
[----:B------:R-:W-:-:S02]  /*91b0*/  IMAD.MOV.U32 R7, RZ, RZ, 0x40000040 ;  /* 0x40000040ff077424 */ /* 0x000fc400078e00ff */
[----:B------:R-:W-:Y:S01]  /*91c0*/  VIADD R8, R8, 0x6 ;  /* 0x0000000608087836 */ /* 0x000fe20000000000 */
[----:B------:R-:W-:Y:S02]  /*91d0*/  WARPGROUP.DEPBAR.LE gsb0, 0x0 ;  /* 0x00008000000079c5 */ /* 0x000fe40000010000 */
[----:B------:R-:W-:-:S07]  /*91e0*/  WARPGROUP.ARRIVE ;  /* 0x00000000000079c5 */ /* 0x000fce0000000000 */
        /* <DEDUP_REMOVED lines=16> */
[----:B------:R-:W1:Y:S02]  /*92f0*/  SYNCS.PHASECHK.TRANS64.TRYWAIT P1, [R2+URZ+0x38810], R3 ;  /* 0x03881003020075a7 */ /* 0x000e64000802017f */
[----:B-1----:R-:W-:Y:S05]  /*9300*/  @!P1 BRA `(.L_x_1321) ;  /* 0x0000012000f09947 */ /* 0x002fea0003800000 */
.L_x_1520:
[----:B------:R-:W-:Y:S05]  /*9310*/  BSYNC B0 ;  /* 0x0000000000007941 */ /* 0x000fea0003800000 */
.L_x_1320:
[----:B------:R-:W-:Y:S05]  /*9320*/  @!P0 BRA `(.L_x_1322) ;  /* 0x0000000000048947 */ /* 0x000fea0003800000 */
[----:B------:R-:W-:Y:S01]  /*9330*/  BPT.TRAP 0x1 ;  /* 0x000000040000795c */ /* 0x000fe20000300000 */
.L_x_1322:
[----:B------:R2:W3:Y:S01]  /*9340*/  SYNCS.PHASECHK.TRANS64.TRYWAIT P1, [R13+URZ+0x38850], R20 ;  /* 0x038850140d0075a7 */ /* 0x0004e2000802017f */
[----:B------:R-:W-:Y:S05]  /*9350*/  @!P0 BRA `(.L_x_1323) ;  /* 0x0000000000048947 */ /* 0x000fea0003800000 */
[----:B------:R-:W-:Y:S01]  /*9360*/  BPT.TRAP 0x1 ;  /* 0x000000040000795c */ /* 0x000fe20000300000 */
.L_x_1323:
[C---:B------:R-:W-:Y:S02]  /*9370*/  VIADD R0, R2.reuse, 0x400 ;  /* 0x0000040002007836 */ /* 0x040fe40000000000 */
[----:B-1----:R-:W-:-:S03]  /*9380*/  VIADD R3, R2, 0x26400 ;  /* 0x0002640002037836 */ /* 0x002fc60000000000 */
[----:B------:R-:W-:Y:S02]  /*9390*/  SHF.R.U32.HI R0, RZ, 0x4, R0 ;  /* 0x00000004ff007819 */ /* 0x000fe40000011600 */
[----:B------:R-:W-:Y:S02]  /*93a0*/  SHF.R.U32.HI R3, RZ, 0x4, R3 ;  /* 0x00000004ff037819 */ /* 0x000fe40000011603 */
[----:B------:R-:W-:Y:S02]  /*93b0*/  LOP3.LUT R0, R0, 0x3fff, RZ, 0xc0, !PT ;  /* 0x00003fff00007812 */ /* 0x000fe400078ec0ff */
[----:B------:R-:W-:Y:S02]  /*93c0*/  LOP3.LUT R3, R3, 0x3fff, RZ, 0xc0, !PT ;  /* 0x00003fff03037812 */ /* 0x000fe400078ec0ff */
[----:B------:R-:W-:Y:S01]  /*93d0*/  LOP3.LUT R221, R0, 0x10000, RZ, 0xfc, !PT ;  /* 0x0001000000dd7812 */ /* 0x000fe200078efcff */
[----:B---3--:R-:W-:Y:S06]  /*93e0*/  @P1 BRA `(.L_x_1324) ;  /* 0x0000000000081947 */ /* 0x008fec0003800000 */
[----:B------:R-:W1:Y:S02]  /*93f0*/  SYNCS.PHASECHK.TRANS64.TRYWAIT P1, [R13+URZ+0x38850], R20 ;  /* 0x038850140d0075a7 */ /* 0x000e64000802017f */
[----:B-1----:R-:W-:Y:S05]  /*9400*/  @!P1 BRA `(.L_x_1325) ;  /* 0x0000012000c49947 */ /* 0x002fea0003800000 */
.L_x_1324:
[----:B------:R-:W-:Y:S01]  /*9410*/  LOP3.LUT R0, R3, 0x10000, RZ, 0xfc, !PT ;  /* 0x0001000003007812 */ /* 0x000fe200078efcff */
[----:B------:R-:W-:Y:S01]  /*9420*/  IMAD R10, R18, 0x1000, R221 ;  /* 0x00001000120a7824 */ /* 0x000fe200078e02dd */
[----:B------:R-:W-:Y:S05]  /*9430*/  WARPSYNC.ALL ;  /* 0x0000000000007948 */ /* 0x000fea0003800000 */
[----:B------:R-:W-:Y:S01]  /*9440*/  IMAD.MOV.U32 R14, RZ, RZ, R0 ;  /* 0x000000ffff0e7224 */ /* 0x000fe200078e0000 */
[----:B------:R-:W-:Y:S01]  /*9450*/  R2UR UR6, R10 ;  /* 0x000000000a0672ca */ /* 0x000fe200000e0000 */
[----:B------:R-:W-:Y:S01]  /*9460*/  IMAD.MOV.U32 R15, RZ, RZ, 0x40000040 ;  /* 0x40000040ff0f7424 */ /* 0x000fe200078e00ff */
[----:B------:R-:W-:Y:S01]  /*9470*/  WARPGROUP.ARRIVE ;  /* 0x00000000000079c5 */ /* 0x000fe20000000000 */
[----:B------:R-:W-:Y:S01]  /*9480*/  IMAD.MOV.U32 R11, RZ, RZ, 0x40000040 ;  /* 0x40000040ff0b7424 */ /* 0x000fe200078e00ff */
[----:B------:R-:W-:Y:S01]  /*9490*/  R2UR UR4, R14 ;  /* 0x000000000e0472ca */ /* 0x000fe200000e0000 */
[----:B------:R-:W-:Y:S01]  /*94a0*/  VIADD R14, R0, 0x2 ;  /* 0x00000002000e7836 */ /* 0x000fe20000000000 */
[----:B------:R-:W-:Y:S01]  /*94b0*/  R2UR UR5, R15 ;  /* 0x000000000f0572ca */ /* 0x000fe200000e0000 */
[----:B012-4-:R-:W-:Y:S01]  /*94c0*/  VIADD R20, R10, 0x2 ;  /* 0x000000020a147836 */ /* 0x017fe20000000000 */
[----:B------:R-:W-:Y:S01]  /*94d0*/  R2UR UR7, R11 ;  /* 0x000000000b0772ca */ /* 0x000fe200000e0000 */
[----:B------:R-:W-:Y:S01]  /*94e0*/  IMAD.MOV.U32 R15, RZ, RZ, 0x40000040 ;  /* 0x40000040ff0f7424 */ /* 0x000fe200078e00ff */
[----:B------:R-:W0:Y:S01]  /*94f0*/  S2R R12, SR_TID.X ;  /* 0x00000000000c7919 */ /* 0x000e220000002100 */
[----:B------:R-:W-:-:S02]  /*9500*/  IMAD.MOV.U32 R21, RZ, RZ, 0x40000040 ;  /* 0x40000040ff157424 */ /* 0x000fc400078e00ff */
[----:B------:R-:W-:Y:S02]  /*9510*/  VIADD R56, R10, 0x800 ;  /* 0x000008000a387836 */ /* 0x000fe40000000000 */
[----:B------:R-:W-:-:S06]  /*9520*/  IMAD.MOV.U32 R57, RZ, RZ, 0x4 ;  /* 0x00000004ff397424 */ /* 0x000fcc00078e00ff */
[----:B------:R-:W-:Y:S01]  /*9530*/  HGMMA.64x64x16.F32 R24, gdesc[UR4], R24, gsb0 ;  /* 0x00e00000041879f0 */ /* 0x000fe20008000818 */
[----:B------:R-:W-:Y:S02]  /*9540*/  R2UR UR4, R14 ;  /* 0x000000000e0472ca */ /* 0x000fe400000e0000 */
[----:B------:R-:W-:Y:S01]  /*9550*/  R2UR UR5, R15 ;  /* 0x000000000f0572ca */ /* 0x000fe200000e0000 */
[----:B------:R-:W-:Y:S01]  /*9560*/  IMAD.MOV.U32 R15, RZ, RZ, 0x40000040 ;  /* 0x40000040ff0f7424 */ /* 0x000fe200078e00ff */
[----:B------:R-:W-:Y:S01]  /*9570*/  R2UR UR6, R20 ;  /* 0x00000000140672ca */ /* 0x000fe200000e0000 */
[----:B------:R-:W-:Y:S01]  /*9580*/  VIADD R20, R10, 0x4 ;  /* 0x000000040a147836 */ /* 0x000fe20000000000 */
[----:B------:R-:W-:Y:S01]  /*9590*/  R2UR UR7, R21 ;  /* 0x00000000150772ca */ /* 0x000fe200000e0000 */
[----:B------:R-:W-:Y:S01]  /*95a0*/  IMAD.MOV.U32 R21, RZ, RZ, 0x40000040 ;  /* 0x40000040ff157424 */ /* 0x000fe200078e00ff */
[----:B------:R-:W-:Y:S02]  /*95b0*/  IADD3 R14, R0, 0x4, RZ ;  /* 0x00000004000e7810 */ /* 0x000fe40007ffe0ff */
[----:B0-----:R-:W-:-:S05]  /*95c0*/  SHF.R.U32.HI R12, RZ, 0x7, R12 ;  /* 0x00000007ff0c7819 */ /* 0x001fca000001160c */
[----:B------:R0:W1:Y:S02]  /*95d0*/  SHFL.IDX PT, R3, R12, RZ, 0x1f ;  /* 0x00001fff0c037589 */ /* 0x00006400000e0000 */
[----:B0-----:R-:W-:Y:S01]  /*95e0*/  VIADD R12, R0, 0x800 ;  /* 0x00000800000c7836 */ /* 0x001fe20000000000 */
[----:B-1----:R-:W-:-:S04]  /*95f0*/  ISETP.GT.AND P1, PT, R3, 0x7f, PT ;  /* 0x0000007f0300780c */ /* 0x002fc80003f24270 */
[----:B------:R-:W-:Y:S02]  /*9600*/  SEL R3, RZ, 0x2, !P1 ;  /* 0x00000002ff037807 */ /* 0x000fe40004800000 */
[C---:B------:R-:W-:Y:S02]  /*9610*/  SEL R11, R57.reuse, 0x2, P1 ;  /* 0x00000002390b7807 */ /* 0x040fe40000800000 */
[----:B------:R-:W-:Y:S01]  /*9620*/  SEL R57, R57, 0x6, !P1 ;  /* 0x0000000639397807 */ /* 0x000fe20004800000 */
[----:B------:R-:W-:Y:S02]  /*9630*/  WARPGROUP.DEPBAR.LE gsb0, 0x0 ;  /* 0x00008000000079c5 */ /* 0x000fe40000010000 */
[----:B------:R-:W-:-:S06]  /*9640*/  WARPGROUP.ARRIVE ;  /* 0x00000000000079c5 */ /* 0x000fcc0000000000 */
[----:B------:R-:W-:Y:S01]  /*9650*/  HGMMA.64x64x16.F32 R24, gdesc[UR4], R24, gsb0 ;  /* 0x00e00000041879f0 */ /* 0x000fe20008000818 */
[----:B------:R-:W-:Y:S01]  /*9660*/  R2UR UR4, R14 ;  /* 0x000000000e0472ca */ /* 0x000fe200000e0000 */
[----:B------:R-:W-:Y:S01]  /*9670*/  VIADD R14, R0, 0x6 ;  /* 0x00000006000e7836 */ /* 0x000fe20000000000 */
[----:B------:R-:W-:Y:S01]  /*9680*/  R2UR UR5, R15 ;  /* 0x000000000f0572ca */ /* 0x000fe200000e0000 */
[----:B------:R-:W-:Y:S01]  /*9690*/  IMAD.MOV.U32 R15, RZ, RZ, 0x40000040 ;  /* 0x40000040ff0f7424 */ /* 0x000fe200078e00ff */
[----:B------:R-:W-:Y:S01]  /*96a0*/  R2UR UR6, R20 ;  /* 0x00000000140672ca */ /* 0x000fe200000e0000 */
[----:B------:R-:W-:Y:S01]  /*96b0*/  VIADD R20, R10, 0x6 ;  /* 0x000000060a147836 */ /* 0x000fe20000000000 */
[----:B------:R-:W-:Y:S01]  /*96c0*/  R2UR UR7, R21 ;  /* 0x00000000150772ca */ /* 0x000fe200000e0000 */
[----:B------:R-:W-:Y:S01]  /*96d0*/  IMAD.MOV.U32 R21, RZ, RZ, 0x40000040 ;  /* 0x40000040ff157424 */ /* 0x000fe200078e00ff */
[----:B------:R-:W-:Y:S02]  /*96e0*/  WARPGROUP.DEPBAR.LE gsb0, 0x0 ;  /* 0x00008000000079c5 */ /* 0x000fe40000010000 */
[----:B------:R-:W-:-:S09]  /*96f0*/  WARPGROUP.ARRIVE ;  /* 0x00000000000079c5 */ /* 0x000fd20000000000 */
        /* <DEDUP_REMOVED lines=51> */
[----:B------:R-:W-:Y:S02]  /*9a30*/  R2UR UR7, R21 ;  /* 0x00000000150772ca */ /* 0x000fe400000e0000 */
[----:B------:R-:W-:Y:S01]  /*9a40*/  MOV R21, 0x40000040 ;  /* 0x4000004000157802 */ /* 0x000fe20000000f00 */
[----:B------:R-:W-:-:S02]  /*9a50*/  WARPGROUP.DEPBAR.LE gsb0, 0x0 ;  /* 0x00008000000079c5 */ /* 0x000fc40000010000 */
[----:B------:R-:W-:-:S08]  /*9a60*/  WARPGROUP.ARRIVE ;  /* 0x00000000000079c5 */ /* 0x000fd00000000000 */
        /* <DEDUP_REMOVED lines=69> */
[----:B------:R-:W-:Y:S02]  /*9ec0*/  R2UR UR5, R15 ;  /* 0x000000000f0572ca */ /* 0x000fe400000e0000 */
[----:B------:R-:W-:Y:S01]  /*9ed0*/  R2UR UR6, R20 ;  /* 0x00000000140672ca */ /* 0x000fe200000e0000 */
[----:B------:R-:W-:Y:S01]  /*9ee0*/  VIADD R20, R10, 0x606 ;  /* 0x000006060a147836 */ /* 0x000fe20000000000 */
[----:B------:R-:W-:Y:S01]  /*9ef0*/  R2UR UR7, R21 ;  /* 0x00000000150772ca */ /* 0x000fe200000e0000 */
[----:B------:R-:W-:Y:S01]  /*9f00*/  IMAD.MOV.U32 R21, RZ, RZ, 0x40000040 ;  /* 0x40000040ff157424 */ /* 0x000fe200078e00ff */
[----:B------:R-:W-:Y:S01]  /*9f10*/  MOV R15, 0x40000040 ;  /* 0x40000040000f7802 */ /* 0x000fe20000000f00 */
[----:B------:R-:W-:-:S02]  /*9f20*/  WARPGROUP.DEPBAR.LE gsb0, 0x0 ;  /* 0x00008000000079c5 */ /* 0x000fc40000010000 */
[----:B------:R-:W-:-:S08]  /*9f30*/  WARPGROUP.ARRIVE ;  /* 0x00000000000079c5 */ /* 0x000fd00000000000 */
[----:B------:R-:W-:Y:S01]  /*9f40*/  HGMMA.64x64x16.F32 R24, gdesc[UR4], R24, gsb0 ;  /* 0x00e00000041879f0 */ /* 0x000fe20008000818 */
[----:B------:R-:W-:Y:S01]  /*9f50*/  R2UR UR4, R14 ;  /* 0x000000000e0472ca */ /* 0x000fe200000e0000 */
[----:B------:R-:W-:Y:S01]  /*9f60*/  IMAD.IADD R14, R3, 0x1, R56 ;  /* 0x00000001030e7824 */ /* 0x000fe200078e0238 */
[----:B------:R-:W-:Y:S01]  /*9f70*/  R2UR UR5, R15 ;  /* 0x000000000f0572ca */ /* 0x000fe200000e0000 */
[----:B------:R-:W-:Y:S01]  /*9f80*/  IMAD.MOV.U32 R15, RZ, RZ, 0x40000040 ;  /* 0x40000040ff0f7424 */ /* 0x000fe200078e00ff */
[----:B------:R-:W-:Y:S01]  /*9f90*/  R2UR UR6, R20 ;  /* 0x00000000140672ca */ /* 0x000fe200000e0000 */
[----:B------:R-:W-:Y:S01]  /*9fa0*/  IMAD.IADD R20, R3, 0x1, R12 ;  /* 0x0000000103147824 */ /* 0x000fe200078e020c */
[----:B------:R-:W-:Y:S01]  /*9fb0*/  R2UR UR7, R21 ;  /* 0x00000000150772ca */ /* 0x000fe200000e0000 */
[----:B------:R-:W-:Y:S01]  /*9fc0*/  IMAD.MOV.U32 R21, RZ, RZ, 0x40000040 ;  /* 0x40000040ff157424 */ /* 0x000fe200078e00ff */
[----:B------:R-:W-:Y:S02]  /*9fd0*/  WARPGROUP.DEPBAR.LE gsb0, 0x0 ;  /* 0x00008000000079c5 */ /* 0x000fe40000010000 */
[----:B------:R-:W-:-:S09]  /*9fe0*/  WARPGROUP.ARRIVE ;  /* 0x00000000000079c5 */ /* 0x000fd20000000000 */
[----:B------:R-:W-:Y:S01]  /*9ff0*/  HGMMA.64x64x16.F32 R24, gdesc[UR4], R24, gsb0 ;  /* 0x00e00000041879f0 */ /* 0x000fe20008000818 */
[----:B------:R-:W-:Y:S01]  /*a000*/  R2UR UR6, R14 ;  /* 0x000000000e0672ca */ /* 0x000fe200000e0000 */
[--C-:B------:R-:W-:Y:S01]  /*a010*/  IMAD.IADD R14, R56, 0x1, R11.reuse ;  /* 0x00000001380e7824 */ /* 0x100fe200078e020b */
        /* <DEDUP_REMOVED lines=16> */
[----:B------:R-:W-:Y:S02]  /*a120*/  IMAD.MOV.U32 R21, RZ, RZ, 0x40000040 ;  /* 0x40000040ff157424 */ /* 0x000fe400078e00ff */
[----:B------:R-:W-:-:S02]  /*a130*/  IMAD.MOV.U32 R12, RZ, RZ, 0x28 ;  /* 0x00000028ff0c7424 */ /* 0x000fc400078e00ff */
[----:B------:R-:W-:-:S03]  /*a140*/  VIADD R56, R10, 0xa00 ;  /* 0x00000a000a387836 */ /* 0x000fc60000000000 */
[----:B------:R-:W-:Y:S01]  /*a150*/  SEL R12, R12, 0x26, P1 ;  /* 0x000000260c0c7807 */ /* 0x000fe20000800000 */
[----:B------:R-:W-:Y:S02]  /*a160*/  WARPGROUP.DEPBAR.LE gsb0, 0x0 ;  /* 0x00008000000079c5 */ /* 0x000fe40000010000 */
[----:B------:R-:W-:-:S06]  /*a170*/  WARPGROUP.ARRIVE ;  /* 0x00000000000079c5 */ /* 0x000fcc0000000000 */
[----:B------:R-:W-:Y:S01]  /*a180*/  HGMMA.64x64x16.F32 R24, gdesc[UR4], R24, gsb0 ;  /* 0x00e00000041879f0 */ /* 0x000fe20008000818 */
[----:B------:R-:W-:Y:S01]  /*a190*/  R2UR UR4, R14 ;  /* 0x000000000e0472ca */ /* 0x000fe200000e0000 */
[----:B------:R-:W-:Y:S01]  /*a1a0*/  IMAD.MOV.U32 R14, RZ, RZ, 0xa00 ;  /* 0x00000a00ff0e7424 */ /* 0x000fe200078e00ff */
[----:B------:R-:W-:Y:S01]  /*a1b0*/  R2UR UR5, R15 ;  /* 0x000000000f0572ca */ /* 0x000fe200000e0000 */
[----:B------:R-:W-:Y:S01]  /*a1c0*/  IMAD.MOV.U32 R15, RZ, RZ, 0x40000040 ;  /* 0x40000040ff0f7424 */ /* 0x000fe200078e00ff */
[----:B------:R-:W-:Y:S02]  /*a1d0*/  R2UR UR6, R20 ;  /* 0x00000000140672ca */ /* 0x000fe400000e0000 */
[----:B------:R-:W-:Y:S02]  /*a1e0*/  R2UR UR7, R21 ;  /* 0x00000000150772ca */ /* 0x000fe400000e0000 */
[----:B------:R-:W-:Y:S02]  /*a1f0*/  SEL R14, R14, 0x980, P1 ;  /* 0x000009800e0e7807 */ /* 0x000fe40000800000 */
[----:B------:R-:W-:Y:S01]  /*a200*/  LOP3.LUT R21, R12, 0x6, RZ, 0xc0, !PT ;  /* 0x000000060c157812 */ /* 0x000fe200078ec0ff */
[----:B------:R-:W-:Y:S01]  /*a210*/  VIADD R12, R0, 0xa00 ;  /* 0x00000a00000c7836 */ /* 0x000fe20000000000 */
[----:B------:R-:W-:-:S04]  /*a220*/  LOP3.LUT R20, R14, 0xa00, RZ, 0xc0, !PT ;  /* 0x00000a000e147812 */ /* 0x000fc800078ec0ff */
[CC--:B------:R-:W-:Y:S02]  /*a230*/  IADD3 R14, R21.reuse, R20.reuse, R0 ;  /* 0x00000014150e7210 */ /* 0x0c0fe40007ffe000 */
[----:B------:R-:W-:Y:S01]  /*a240*/  IADD3 R20, R21, R20, R10 ;  /* 0x0000001415147210 */ /* 0x000fe20007ffe00a */
[----:B------:R-:W-:Y:S01]  /*a250*/  IMAD.MOV.U32 R21, RZ, RZ, 0x40000040 ;  /* 0x40000040ff157424 */ /* 0x000fe200078e00ff */
[----:B------:R-:W-:Y:S02]  /*a260*/  WARPGROUP.DEPBAR.LE gsb0, 0x0 ;  /* 0x00008000000079c5 */ /* 0x000fe40000010000 */
[----:B------:R-:W-:-:S06]  /*a270*/  WARPGROUP.ARRIVE ;  /* 0x00000000000079c5 */ /* 0x000fcc0000000000 */
        /* <DEDUP_REMOVED lines=12> */
[----:B------:R-:W-:Y:S02]  /*a340*/  R2UR UR4, R14 ;  /* 0x000000000e0472ca */ /* 0x000fe400000e0000 */
[----:B------:R-:W-:Y:S01]  /*a350*/  R2UR UR5, R15 ;  /* 0x000000000f0572ca */ /* 0x000fe200000e0000 */
[----:B------:R-:W-:Y:S01]  /*a360*/  IMAD.MOV.U32 R15, RZ, RZ, 0x40000040 ;  /* 0x40000040ff0f7424 */ /* 0x000fe200078e00ff */
[----:B------:R-:W-:Y:S01]  /*a370*/  R2UR UR6, R20 ;  /* 0x00000000140672ca */ /* 0x000fe200000e0000 */
[----:B------:R-:W-:Y:S01]  /*a380*/  IMAD.IADD R20, R11, 0x1, R56 ;  /* 0x000000010b147824 */ /* 0x000fe200078e0238 */
[----:B------:R-:W-:Y:S01]  /*a390*/  R2UR UR7, R21 ;  /* 0x00000000150772ca */ /* 0x000fe200000e0000 */
[----:B------:R-:W-:Y:S01]  /*a3a0*/  IMAD.MOV.U32 R21, RZ, RZ, 0x40000040 ;  /* 0x40000040ff157424 */ /* 0x000fe200078e00ff */
[----:B------:R-:W-:Y:S01]  /*a3b0*/  IADD3 R14, R11, R12, RZ ;  /* 0x0000000c0b0e7210 */ /* 0x000fe20007ffe0ff */
        /* <DEDUP_REMOVED lines=69> */
[----:B------:R-:W-:Y:S02]  /*a810*/  R2UR UR4, R14 ;  /* 0x000000000e0472ca */ /* 0x000fe400000e0000 */
[----:B------:R-:W-:Y:S01]  /*a820*/  R2UR UR5, R15 ;  /* 0x000000000f0572ca */ /* 0x000fe200000e0000 */
[----:B------:R-:W-:Y:S01]  /*a830*/  IMAD.MOV.U32 R15, RZ, RZ, 0x40000040 ;  /* 0x40000040ff0f7424 */ /* 0x000fe200078e00ff */
[----:B------:R-:W-:Y:S02]  /*a840*/  R2UR UR6, R20 ;  /* 0x00000000140672ca */ /* 0x000fe400000e0000 */
[----:B------:R-:W-:Y:S02]  /*a850*/  R2UR UR7, R21 ;  /* 0x00000000150772ca */ /* 0x000fe400000e0000 */
[----:B------:R-:W-:Y:S02]  /*a860*/  MOV R14, 0xe00 ;  /* 0x00000e00000e7802 */ /* 0x000fe40000000f00 */
[----:B------:R-:W-:Y:S01]  /*a870*/  LOP3.LUT R21, R12, 0x6, RZ, 0xc0, !PT ;  /* 0x000000060c157812 */ /* 0x000fe200078ec0ff */
[----:B------:R-:W-:Y:S01]  /*a880*/  VIADD R12, R0, 0xe00 ;  /* 0x00000e00000c7836 */ /* 0x000fe20000000000 */
[----:B------:R-:W-:-:S04]  /*a890*/  SEL R14, R14, 0xd80, P1 ;  /* 0x00000d800e0e7807 */ /* 0x000fc80000800000 */
        /* <DEDUP_REMOVED lines=15> */
[----:B------:R-:W-:-:S05]  /*a990*/  IMAD.MOV.U32 R3, RZ, RZ, 0x40 ;  /* 0x00000040ff037424 */ /* 0x000fca00078e00ff */
[----:B------:R-:W-:-:S04]  /*a9a0*/  SEL R3, R3, 0x3e, P1 ;  /* 0x0000003e03037807 */ /* 0x000fc80000800000 */
[----:B------:R-:W-:Y:S01]  /*a9b0*/  LOP3.LUT R3, R3, 0x6, RZ, 0xc0, !PT ;  /* 0x0000000603037812 */ /* 0x000fe200078ec0ff */
        /* <DEDUP_REMOVED lines=13> */
[----:B------:R-:W-:-:S04]  /*aa90*/  LOP3.LUT R11, R11, 0x1e00, RZ, 0xc0, !PT ;  /* 0x00001e000b0b7812 */ /* 0x000fc800078ec0ff */
[----:B------:R-:W-:Y:S01]  /*aaa0*/  IADD3 R10, R3, R11, R10 ;  /* 0x0000000b030a7210 */ /* 0x000fe20007ffe00a */
        /* <DEDUP_REMOVED lines=17> */
[----:B------:R-:W-:Y:S02]  /*abc0*/  R2UR UR6, R20 ;  /* 0x00000000140672ca */ /* 0x000fe400000e0000 */
[----:B------:R-:W-:Y:S02]  /*abd0*/  R2UR UR7, R21 ;  /* 0x00000000150772ca */ /* 0x000fe400000e0000 */
[----:B------:R-:W-:Y:S01]  /*abe0*/  IADD3 R14, R3, R11, R0 ;  /* 0x0000000b030e7210 */ /* 0x000fe20007ffe000 */
[----:B------:R-:W-:Y:S01]  /*abf0*/  IMAD.MOV.U32 R11, RZ, RZ, 0x40000040 ;  /* 0x40000040ff0b7424 */ /* 0x000fe200078e00ff */
[----:B------:R-:W-:-:S02]  /*ac00*/  WARPGROUP.DEPBAR.LE gsb0, 0x0 ;  /* 0x00008000000079c5 */ /* 0x000fc40000010000 */
        /* <DEDUP_REMOVED lines=12> */
.L_x_1326:
[----:B------:R-:W-:Y:S01]  /*acd0*/  IMAD R10, R170, -0x40, R169 ;  /* 0xffffffc0aa0a7824 */ /* 0x000fe200078e02a9 */
[----:B------:R-:W-:Y:S01]  /*ace0*/  ULDC UR4, c[0x0][0xa80] ;  /* 0x0002a00000047ab9 */ /* 0x000fe20000000800 */
[----:B------:R-:W-:-:S03]  /*acf0*/  LOP3.LUT R219, R219, 0x2000000, RZ, 0xfc, !PT ;  /* 0x02000000dbdb7812 */ /* 0x000fc600078efcff */
        /* <DEDUP_REMOVED lines=57> */
[----:B------:R-:W-:Y:S02]  /*b090*/  FSEL R46, R46, -INF , P1 ;  /* 0xff8000002e2e7808 */ /* 0x000fe40000800000 */
        /* <DEDUP_REMOVED lines=10> */
[----:B------:R-:W-:-:S04]  /*b140*/  FMNMX.FTZ R3, R14, R3, !PT ;  /* 0x000000030e037209 */ /* 0x000fc80007810000 */
[----:B------:R-:W-:Y:S01]  /*b150*/  FMNMX.FTZ R11, R38, R3, !PT ;  /* 0x00000003260b7209 */ /* 0x000fe20007810000 */
[----:B------:R-:W-:-:S03]  /*b160*/  IMAD.U32 R3, RZ, RZ, UR4 ;  /* 0x00000004ff037e24 */ /* 0x000fc6000f8e00ff */
[----:B------:R-:W-:Y:S02]  /*b170*/  FMNMX.FTZ R11, R40, R11, !PT ;  /* 0x0000000b280b7209 */ /* 0x000fe40007810000 */
[----:B0-----:R-:W-:Y:S02]  /*b180*/  FMNMX.FTZ R21, R15, R10, !PT ;  /* 0x0000000a0f157209 */ /* 0x001fe40007810000 */
[----:B------:R-:W-:-:S03]  /*b190*/  FMNMX.FTZ R11, R42, R11, !PT ;  /* 0x0000000b2a0b7209 */ /* 0x000fc60007810000 */
[----:B------:R-:W0:Y:S01]  /*b1a0*/  SHFL.BFLY PT, R10, R21, 0x1, 0x1f ;  /* 0x0c201f00150a7f89 */ /* 0x000e2200000e0000 */
[----:B------:R-:W-:-:S04]  /*b1b0*/  FMNMX.FTZ R11, R20, R11, !PT ;  /* 0x0000000b140b7209 */ /* 0x000fc80007810000 */
[----:B------:R-:W-:-:S04]  /*b1c0*/  FMNMX.FTZ R11, R46, R11, !PT ;  /* 0x0000000b2e0b7209 */ /* 0x000fc80007810000 */
[----:B------:R-:W-:-:S04]  /*b1d0*/  FMNMX.FTZ R11, R48, R11, !PT ;  /* 0x0000000b300b7209 */ /* 0x000fc80007810000 */
[----:B------:R-:W-:Y:S02]  /*b1e0*/  FMNMX.FTZ R11, R50, R11, !PT ;  /* 0x0000000b320b7209 */ /* 0x000fe40007810000 */
[----:B0-----:R-:W-:-:S04]  /*b1f0*/  FMNMX.FTZ R10, R21, R10, !PT ;  /* 0x0000000a150a7209 */ /* 0x001fc80007810000 */
[C---:B------:R-:W-:Y:S01]  /*b200*/  FSETP.NEU.FTZ.AND P1, PT, R10.reuse, -INF , PT ;  /* 0xff8000000a00780b */ /* 0x040fe20003f3d000 */
[----:B------:R-:W-:-:S05]  /*b210*/  FMUL.FTZ R15, R10, R3 ;  /* 0x000000030a0f7220 */ /* 0x000fca0000410000 */
[----:B------:R-:W-:-:S05]  /*b220*/  FSEL R21, R15, RZ, P1 ;  /* 0x000000ff0f157208 */ /* 0x000fca0000800000 */
[-CC-:B------:R-:W-:Y:S01]  /*b230*/  FFMA.FTZ R152, R24, R3.reuse, -R21.reuse ;  /* 0x0000000318987223 */ /* 0x180fe20000010815 */
[----:B------:R-:W-:Y:S01]  /*b240*/  FSEL R24, R51, -INF , P4 ;  /* 0xff80000033187808 */ /* 0x000fe20002000000 */
[-CC-:B------:R-:W-:Y:S01]  /*b250*/  FFMA.FTZ R29, R28, R3.reuse, -R21.reuse ;  /* 0x000000031c1d7223 */ /* 0x180fe20000010815 */
[-CC-:B------:R-:W-:Y:S01]  /*b260*/  FFMA.FTZ R25, R25, R3.reuse, -R21.reuse ;  /* 0x0000000319197223 */ /* 0x180fe20000010815 */
[--C-:B------:R-:W-:Y:S01]  /*b270*/  FFMA.FTZ R56, R56, R3, -R21.reuse ;  /* 0x0000000338387223 */ /* 0x100fe20000010815 */
[----:B------:R-:W-:Y:S01]  /*b280*/  FMNMX.FTZ R11, R24, R11, !PT ;  /* 0x0000000b180b7209 */ /* 0x000fe20007810000 */
[----:B------:R-:W-:Y:S01]  /*b290*/  MUFU.EX2 R152, R152 ;  /* 0x0000009800987308 */ /* 0x000fe20000000800 */
[-CC-:B------:R-:W-:Y:S01]  /*b2a0*/  FFMA.FTZ R32, R32, R3.reuse, -R21.reuse ;  /* 0x0000000320207223 */ /* 0x180fe20000010815 */
[--C-:B------:R-:W-:Y:S01]  /*b2b0*/  FFMA.FTZ R58, R58, R3, -R21.reuse ;  /* 0x000000033a3a7223 */ /* 0x100fe20000010815 */
        /* <DEDUP_REMOVED lines=8> */
[-CC-:B------:R-:W-:Y:S01]  /*b340*/  FFMA.FTZ R70, R70, R3.reuse, -R21.reuse ;  /* 0x0000000346467223 */ /* 0x180fe20000010815 */
[----:B------:R-:W1:Y:S01]  /*b350*/  SHFL.BFLY PT, R28, R15, 0x2, 0x1f ;  /* 0x0c401f000f1c7f89 */ /* 0x000e6200000e0000 */
[----:B------:R-:W-:-:S03]  /*b360*/  FFMA.FTZ R166, R52, R3, -R21 ;  /* 0x0000000334a67223 */ /* 0x000fc60000010815 */
[----:B------:R2:W-:Y:S01]  /*b370*/  MUFU.EX2 R154, R29 ;  /* 0x0000001d009a7308 */ /* 0x0005e20000000800 */
[----:B0-----:R-:W-:-:S07]  /*b380*/  FFMA.FTZ R25, R64, R3, -R21 ;  /* 0x0000000340197223 */ /* 0x001fce0000010815 */
[----:B------:R-:W-:Y:S01]  /*b390*/  MUFU.EX2 R33, R56 ;  /* 0x0000003800217308 */ /* 0x000fe20000000800 */
[-CC-:B--2---:R-:W-:Y:S01]  /*b3a0*/  FFMA.FTZ R29, R66, R3.reuse, -R21.reuse ;  /* 0x00000003421d7223 */ /* 0x184fe20000010815 */
[----:B------:R-:W-:-:S06]  /*b3b0*/  FFMA.FTZ R21, R74, R3, -R21 ;  /* 0x000000034a157223 */ /* 0x000fcc0000010815 */
[----:B------:R-:W-:Y:S01]  /*b3c0*/  MUFU.EX2 R32, R32 ;  /* 0x0000002000207308 */ /* 0x000fe20000000800 */
[----:B-1----:R-:W-:-:S07]  /*b3d0*/  FMNMX.FTZ R28, R15, R28, !PT ;  /* 0x0000001c0f1c7209 */ /* 0x002fce0007810000 */
[----:B------:R-:W0:Y:S01]  /*b3e0*/  MUFU.EX2 R35, R58 ;  /* 0x0000003a00237308 */ /* 0x000e220000000800 */
[----:B------:R-:W1:Y:S07]  /*b3f0*/  SHFL.BFLY PT, R15, R28, 0x1, 0x1f ;  /* 0x0c201f001c0f7f89 */ /* 0x000e6e00000e0000 */
[----:B------:R-:W-:Y:S08]  /*b400*/  MUFU.EX2 R158, R158 ;  /* 0x0000009e009e7308 */ /* 0x000ff00000000800 */
[----:B------:R-:W-:Y:S01]  /*b410*/  MUFU.EX2 R11, R11 ;  /* 0x0000000b000b7308 */ /* 0x000fe20000000800 */
[----:B0-----:R-:W-:-:S07]  /*b420*/  F2FP.F16.F32.PACK_AB R156, R35, R32 ;  /* 0x00000020239c723e */ /* 0x001fce00000000ff */
[----:B------:R0:W-:Y:S01]  /*b430*/  MUFU.EX2 R39, R21 ;  /* 0x0000001500277308 */ /* 0x0001e20000000800 */
[----:B-1----:R-:W-:-:S04]  /*b440*/  FMNMX.FTZ R168, R28, R15, !PT ;  /* 0x0000000f1ca87209 */ /* 0x002fc80007810000 */
[C---:B------:R-:W-:Y:S01]  /*b450*/  FSETP.NEU.FTZ.AND P1, PT, R168.reuse, -INF , PT ;  /* 0xff800000a800780b */ /* 0x040fe20003f3d000 */
[----:B------:R-:W-:Y:S02]  /*b460*/  FMUL.FTZ R15, R168, R3 ;  /* 0x00000003a80f7220 */ /* 0x000fe40000410000 */
[----:B------:R-:W-:Y:S01]  /*b470*/  MUFU.EX2 R160, R160 ;  /* 0x000000a000a07308 */ /* 0x000fe20000000800 */
[----:B0-----:R-:W-:Y:S02]  /*b480*/  IMAD.MOV.U32 R21, RZ, RZ, 0x40000040 ;  /* 0x40000040ff157424 */ /* 0x001fe400078e00ff */
[----:B------:R-:W-:-:S03]  /*b490*/  FSEL R15, R15, RZ, P1 ;  /* 0x000000ff0f0f7208 */ /* 0x000fc60000800000 */
[----:B------:R-:W-:Y:S02]  /*b4a0*/  R2UR UR11, R21 ;  /* 0x00000000150b72ca */ /* 0x000fe400000e0000 */
[-CC-:B------:R-:W-:Y:S01]  /*b4b0*/  FFMA.FTZ R26, R26, R3.reuse, -R15.reuse ;  /* 0x000000031a1a7223 */ /* 0x180fe2000001080f */
[-CC-:B------:R-:W-:Y:S01]  /*b4c0*/  FFMA.FTZ R27, R27, R3.reuse, -R15.reuse ;  /* 0x000000031b1b7223 */ /* 0x180fe2000001080f */
[-CC-:B------:R-:W-:Y:S01]  /*b4d0*/  FFMA.FTZ R30, R30, R3.reuse, -R15.reuse ;  /* 0x000000031e1e7223 */ /* 0x180fe2000001080f */
[-CC-:B------:R-:W-:Y:S01]  /*b4e0*/  FFMA.FTZ R28, R12, R3.reuse, -R15.reuse ;  /* 0x000000030c1c7223 */ /* 0x180fe2000001080f */
[----:B------:R-:W-:Y:S02]  /*b4f0*/  VIADD R12, R13, 0x38840 ;  /* 0x000388400d0c7836 */ /* 0x000fe40000000000 */
[-CC-:B------:R-:W-:Y:S01]  /*b500*/  FFMA.FTZ R34, R34, R3.reuse, -R15.reuse ;  /* 0x0000000322227223 */ /* 0x180fe2000001080f */
[----:B------:R-:W-:Y:S01]  /*b510*/  MUFU.EX2 R26, R26 ;  /* 0x0000001a001a7308 */ /* 0x000fe20000000800 */
[-CC-:B------:R-:W-:Y:S01]  /*b520*/  FFMA.FTZ R14, R14, R3.reuse, -R15.reuse ;  /* 0x000000030e0e7223 */ /* 0x180fe2000001080f */
[-CC-:B------:R-:W-:Y:S01]  /*b530*/  FFMA.FTZ R38, R38, R3.reuse, -R15.reuse ;  /* 0x0000000326267223 */ /* 0x180fe2000001080f */
[----:B------:R-:W-:Y:S01]  /*b540*/  PRMT R12, R189, 0x654, R12 ;  /* 0x00000654bd0c7816 */ /* 0x000fe2000000000c */
[-CC-:B------:R-:W-:Y:S01]  /*b550*/  FFMA.FTZ R40, R40, R3.reuse, -R15.reuse ;  /* 0x0000000328287223 */ /* 0x180fe2000001080f */
[-CC-:B------:R-:W-:Y:S01]  /*b560*/  FFMA.FTZ R42, R42, R3.reuse, -R15.reuse ;  /* 0x000000032a2a7223 */ /* 0x180fe2000001080f */
[-CC-:B------:R-:W-:Y:S01]  /*b570*/  FFMA.FTZ R46, R46, R3.reuse, -R15.reuse ;  /* 0x000000032e2e7223 */ /* 0x180fe2000001080f */
[----:B------:R0:W-:Y:S01]  /*b580*/  SYNCS.ARRIVE.TRANS64.RED.A1T0 RZ, [R12+URZ], RZ ;  /* 0x000000ff0cff79a7 */ /* 0x0001e2000810043f */
[----:B------:R-:W1:Y:S01]  /*b590*/  MUFU.EX2 R27, R27 ;  /* 0x0000001b001b7308 */ /* 0x000e620000000800 */
[-CC-:B------:R-:W-:Y:S01]  /*b5a0*/  FFMA.FTZ R48, R48, R3.reuse, -R15.reuse ;  /* 0x0000000330307223 */ /* 0x180fe2000001080f */
[-CC-:B------:R-:W-:Y:S01]  /*b5b0*/  FFMA.FTZ R50, R50, R3.reuse, -R15.reuse ;  /* 0x0000000332327223 */ /* 0x180fe2000001080f */
[-CC-:B------:R-:W-:Y:S01]  /*b5c0*/  FFMA.FTZ R24, R24, R3.reuse, -R15.reuse ;  /* 0x0000000318187223 */ /* 0x180fe2000001080f */
[-CC-:B------:R-:W-:Y:S01]  /*b5d0*/  FFMA.FTZ R54, R54, R3.reuse, -R15.reuse ;  /* 0x0000000336367223 */ /* 0x180fe2000001080f */
[-CC-:B------:R-:W-:Y:S01]  /*b5e0*/  FFMA.FTZ R72, R72, R3.reuse, -R15.reuse ;  /* 0x0000000348487223 */ /* 0x180fe2000001080f */
[----:B------:R-:W-:Y:S01]  /*b5f0*/  R2UR UR15, R21 ;  /* 0x00000000150f72ca */ /* 0x000fe200000e0000 */
[----:B0-----:R-:W-:Y:S01]  /*b600*/  FFMA.FTZ R12, R20, R3, -R15 ;  /* 0x00000003140c7223 */ /* 0x001fe2000001080f */
[----:B------:R-:W0:Y:S01]  /*b610*/  MUFU.EX2 R30, R30 ;  /* 0x0000001e001e7308 */ /* 0x000e220000000800 */
[----:B------:R-:W-:-:S05]  /*b620*/  IMAD.MOV.U32 R15, RZ, RZ, 0x40000040 ;  /* 0x40000040ff0f7424 */ /* 0x000fca00078e00ff */
[----:B------:R-:W-:Y:S01]  /*b630*/  R2UR UR7, R15 ;  /* 0x000000000f0772ca */ /* 0x000fe200000e0000 */
[----:B------:R-:W-:Y:S01]  /*b640*/  FADD.FTZ R15, R152, R31 ;  /* 0x0000001f980f7221 */ /* 0x000fe20000010000 */
[----:B------:R0:W2:Y:S01]  /*b650*/  MUFU.EX2 R155, R28 ;  /* 0x0000001c009b7308 */ /* 0x0000a20000000800 */
[----:B-1----:R-:W-:Y:S01]  /*b660*/  FADD.FTZ R41, R26, R27 ;  /* 0x0000001b1a297221 */ /* 0x002fe20000010000 */
[----:B------:R-:W-:Y:S02]  /*b670*/  F2FP.F16.F32.PACK_AB R152, R31, R152 ;  /* 0x000000981f98723e */ /* 0x000fe400000000ff */
[----:B------:R-:W-:-:S04]  /*b680*/  F2FP.F16.F32.PACK_AB R153, R27, R26 ;  /* 0x0000001a1b99723e */ /* 0x000fc800000000ff */
[----:B------:R-:W1:Y:S01]  /*b690*/  MUFU.EX2 R34, R34 ;  /* 0x0000002200227308 */ /* 0x000e620000000800 */
[----:B0-----:R-:W-:-:S07]  /*b6a0*/  FADD.FTZ R28, R30, R41 ;  /* 0x000000291e1c7221 */ /* 0x001fce0000010000 */
[----:B------:R0:W3:Y:S01]  /*b6b0*/  MUFU.EX2 R157, R14 ;  /* 0x0000000e009d7308 */ /* 0x0000e20000000800 */
[C---:B--2---:R-:W-:Y:S01]  /*b6c0*/  FADD.FTZ R41, R155.reuse, R28 ;  /* 0x0000001c9b297221 */ /* 0x044fe20000010000 */
[----:B------:R-:W-:-:S06]  /*b6d0*/  F2FP.F16.F32.PACK_AB R155, R155, R30 ;  /* 0x0000001e9b9b723e */ /* 0x000fcc00000000ff */
[----:B------:R2:W-:Y:S01]  /*b6e0*/  MUFU.EX2 R161, R12 ;  /* 0x0000000c00a17308 */ /* 0x0005e20000000800 */
[----:B0-----:R-:W-:Y:S02]  /*b6f0*/  IMAD R14, R18, 0x1000, R219 ;  /* 0x00001000120e7824 */ /* 0x001fe400078e02db */
[----:B-1----:R-:W-:Y:S02]  /*b700*/  FADD.FTZ R28, R34, R41 ;  /* 0x00000029221c7221 */ /* 0x002fe40000010000 */
[C---:B------:R-:W-:Y:S01]  /*b710*/  VIADD R20, R14.reuse, 0x80 ;  /* 0x000000800e147836 */ /* 0x040fe20000000000 */
[----:B------:R-:W-:Y:S02]  /*b720*/  R2UR UR6, R14 ;  /* 0x000000000e0672ca */ /* 0x000fe400000e0000 */
[----:B------:R-:W0:Y:S01]  /*b730*/  MUFU.EX2 R38, R38 ;  /* 0x0000002600267308 */ /* 0x000e220000000800 */
[----:B--2---:R-:W-:Y:S01]  /*b740*/  FADD.FTZ R12, R154, R15 ;  /* 0x0000000f9a0c7221 */ /* 0x004fe20000010000 */
[----:B------:R-:W-:Y:S01]  /*b750*/  R2UR UR10, R20 ;  /* 0x00000000140a72ca */ /* 0x000fe200000e0000 */
[----:B---3--:R-:W-:Y:S01]  /*b760*/  FADD.FTZ R41, R157, R28 ;  /* 0x0000001c9d297221 */ /* 0x008fe20000010000 */
[C---:B------:R-:W-:Y:S01]  /*b770*/  IADD3 R20, R14.reuse, 0x100, RZ ;  /* 0x000001000e147810 */ /* 0x040fe20007ffe0ff */
[C---:B------:R-:W-:Y:S01]  /*b780*/  FADD.FTZ R15, R33.reuse, R12 ;  /* 0x0000000c210f7221 */ /* 0x040fe20000010000 */
[----:B------:R-:W-:Y:S01]  /*b790*/  VIADD R14, R14, 0x180 ;  /* 0x000001800e0e7836 */ /* 0x000fe20000000000 */
[----:B------:R-:W-:Y:S01]  /*b7a0*/  F2FP.F16.F32.PACK_AB R154, R33, R154 ;  /* 0x0000009a219a723e */ /* 0x000fe200000000ff */
[----:B------:R-:W1:Y:S01]  /*b7b0*/  MUFU.EX2 R159, R40 ;  /* 0x00000028009f7308 */ /* 0x000e620000000800 */
[----:B------:R-:W-:Y:S01]  /*b7c0*/  FADD.FTZ R12, R32, R15 ;  /* 0x0000000f200c7221 */ /* 0x000fe20000010000 */
[----:B------:R-:W-:Y:S01]  /*b7d0*/  IMAD.MOV.U32 R15, RZ, RZ, 0x40000040 ;  /* 0x40000040ff0f7424 */ /* 0x000fe200078e00ff */
[----:B------:R-:W-:Y:S01]  /*b7e0*/  R2UR UR18, R14 ;  /* 0x000000000e1272ca */ /* 0x000fe200000e0000 */
[----:B------:R-:W-:Y:S01]  /*b7f0*/  BAR.SYNC.DEFER_BLOCKING 0xf, 0x100 ;  /* 0x03c4000000007b1d */ /* 0x000fe20000010000 */
[----:B------:R-:W-:Y:S01]  /*b800*/  FADD.FTZ R21, R35, R12 ;  /* 0x0000000c23157221 */ /* 0x000fe20000010000 */
[----:B------:R-:W-:-:S02]  /*b810*/  F2FP.F16.F32.PACK_AB R157, R157, R34 ;  /* 0x000000229d9d723e */ /* 0x000fc400000000ff */
[----:B------:R-:W-:Y:S01]  /*b820*/  R2UR UR19, R15 ;  /* 0x000000000f1372ca */ /* 0x000fe200000e0000 */
[----:B------:R-:W-:Y:S01]  /*b830*/  FADD.FTZ R12, R158, R21 ;  /* 0x000000159e0c7221 */ /* 0x000fe20000010000 */
[----:B------:R-:W2:Y:S01]  /*b840*/  MUFU.EX2 R42, R42 ;  /* 0x0000002a002a7308 */ /* 0x000ea20000000800 */
[----:B0-----:R-:W-:Y:S01]  /*b850*/  FADD.FTZ R14, R38, R41 ;  /* 0x00000029260e7221 */ /* 0x001fe20000010000 */
[C---:B------:R-:W-:Y:S01]  /*b860*/  F2FP.F16.F32.PACK_AB R158, R11.reuse, R158 ;  /* 0x0000009e0b9e723e */ /* 0x040fe200000000ff */
[----:B------:R-:W-:Y:S01]  /*b870*/  FADD.FTZ R15, R11, R12 ;  /* 0x0000000c0b0f7221 */ /* 0x000fe20000010000 */
[----:B------:R-:W-:Y:S01]  /*b880*/  R2UR UR14, R20 ;  /* 0x00000000140e72ca */ /* 0x000fe200000e0000 */
[----:B-1----:R-:W-:-:S03]  /*b890*/  FADD.FTZ R21, R159, R14 ;  /* 0x0000000e9f157221 */ /* 0x002fc60000010000 */
[----:B------:R-:W0:Y:S01]  /*b8a0*/  MUFU.EX2 R25, R25 ;  /* 0x0000001900197308 */ /* 0x000e220000000800 */
[----:B------:R-:W-:Y:S01]  /*b8b0*/  FADD.FTZ R12, R160, R15 ;  /* 0x0000000fa00c7221 */ /* 0x000fe20000010000 */
[----:B------:R-:W-:-:S06]  /*b8c0*/  F2FP.F16.F32.PACK_AB R159, R159, R38 ;  /* 0x000000269f9f723e */ /* 0x000fcc00000000ff */
[----:B------:R-:W1:Y:S01]  /*b8d0*/  MUFU.EX2 R162, R162 ;  /* 0x000000a200a27308 */ /* 0x000e620000000800 */
[----:B--2---:R-:W-:Y:S01]  /*b8e0*/  FADD.FTZ R14, R42, R21 ;  /* 0x000000152a0e7221 */ /* 0x004fe20000010000 */
[----:B------:R2:W-:Y:S03]  /*b8f0*/  STSM.16.M88.4 [R225+0x36400], R152 ;  /* 0x03640098e1007844 */ /* 0x0005e60000000200 */
[C---:B------:R-:W-:Y:S01]  /*b900*/  FADD.FTZ R21, R161.reuse, R14 ;  /* 0x0000000ea1157221 */ /* 0x040fe20000010000 */
[----:B------:R-:W-:Y:S01]  /*b910*/  F2FP.F16.F32.PACK_AB R161, R161, R42 ;  /* 0x0000002aa1a1723e */ /* 0x000fe200000000ff */
[----:B------:R2:W-:Y:S01]  /*b920*/  STSM.16.M88.4 [R226], R156 ;  /* 0x0000009ce2007844 */ /* 0x0005e20000000200 */
[----:B------:R-:W3:Y:S01]  /*b930*/  MUFU.EX2 R46, R46 ;  /* 0x0000002e002e7308 */ /* 0x000ee20000000800 */
[C---:B0-----:R-:W-:Y:S01]  /*b940*/  FADD.FTZ R15, R25.reuse, R12 ;  /* 0x0000000c190f7221 */ /* 0x041fe20000010000 */
[----:B------:R-:W-:-:S06]  /*b950*/  F2FP.F16.F32.PACK_AB R160, R25, R160 ;  /* 0x000000a019a0723e */ /* 0x000fcc00000000ff */
[----:B------:R-:W0:Y:S01]  /*b960*/  MUFU.EX2 R29, R29 ;  /* 0x0000001d001d7308 */ /* 0x000e220000000800 */
[----:B-1----:R-:W-:-:S07]  /*b970*/  FADD.FTZ R12, R162, R15 ;  /* 0x0000000fa20c7221 */ /* 0x002fce0000010000 */
[----:B------:R-:W1:Y:S01]  /*b980*/  MUFU.EX2 R163, R48 ;  /* 0x0000003000a37308 */ /* 0x000e620000000800 */
[----:B---3--:R-:W-:-:S07]  /*b990*/  FADD.FTZ R14, R46, R21 ;  /* 0x000000152e0e7221 */ /* 0x008fce0000010000 */
[----:B------:R-:W3:Y:S01]  /*b9a0*/  MUFU.EX2 R164, R164 ;  /* 0x000000a400a47308 */ /* 0x000ee20000000800 */
[C---:B0-----:R-:W-:Y:S01]  /*b9b0*/  FADD.FTZ R11, R29.reuse, R12 ;  /* 0x0000000c1d0b7221 */ /* 0x041fe20000010000 */
[----:B------:R-:W-:-:S06]  /*b9c0*/  F2FP.F16.F32.PACK_AB R162, R29, R162 ;  /* 0x000000a21da2723e */ /* 0x000fcc00000000ff */
[----:B------:R-:W0:Y:S01]  /*b9d0*/  MUFU.EX2 R50, R50 ;  /* 0x0000003200327308 */ /* 0x000e220000000800 */
[C---:B-1----:R-:W-:Y:S01]  /*b9e0*/  FADD.FTZ R15, R163.reuse, R14 ;  /* 0x0000000ea30f7221 */ /* 0x042fe20000010000 */
[----:B------:R-:W-:-:S05]  /*b9f0*/  F2FP.F16.F32.PACK_AB R163, R163, R46 ;  /* 0x0000002ea3a3723e */ /* 0x000fca00000000ff */
[----:B------:R2:W-:Y:S01]  /*ba00*/  STSM.16.M88.4 [R228], R160 ;  /* 0x000000a0e4007844 */ /* 0x0005e20000000200 */
[----:B------:R-:W1:Y:S01]  /*ba10*/  MUFU.EX2 R37, R70 ;  /* 0x0000004600257308 */ /* 0x000e620000000800 */
[----:B---3--:R-:W-:-:S07]  /*ba20*/  FADD.FTZ R12, R164, R11 ;  /* 0x0000000ba40c7221 */ /* 0x008fce0000010000 */
[----:B------:R-:W3:Y:S01]  /*ba30*/  MUFU.EX2 R165, R24 ;  /* 0x0000001800a57308 */ /* 0x000ee20000000800 */
[----:B0-----:R-:W-:-:S07]  /*ba40*/  FADD.FTZ R14, R50, R15 ;  /* 0x0000000f320e7221 */ /* 0x001fce0000010000 */
[----:B------:R-:W0:Y:S01]  /*ba50*/  MUFU.EX2 R166, R166 ;  /* 0x000000a600a67308 */ /* 0x000e220000000800 */
[C---:B-1----:R-:W-:Y:S01]  /*ba60*/  FADD.FTZ R11, R37.reuse, R12 ;  /* 0x0000000c250b7221 */ /* 0x042fe20000010000 */
[----:B------:R-:W-:-:S06]  /*ba70*/  F2FP.F16.F32.PACK_AB R164, R37, R164 ;  /* 0x000000a425a4723e */ /* 0x000fcc00000000ff */
[----:B------:R-:W1:Y:S01]  /*ba80*/  MUFU.EX2 R54, R54 ;  /* 0x0000003600367308 */ /* 0x000e620000000800 */
[C---:B---3--:R-:W-:Y:S01]  /*ba90*/  FADD.FTZ R15, R165.reuse, R14 ;  /* 0x0000000ea50f7221 */ /* 0x048fe20000010000 */
[----:B------:R-:W-:-:S06]  /*baa0*/  F2FP.F16.F32.PACK_AB R165, R165, R50 ;  /* 0x00000032a5a5723e */ /* 0x000fcc00000000ff */
[----:B------:R-:W3:Y:S01]  /*bab0*/  MUFU.EX2 R167, R72 ;  /* 0x0000004800a77308 */ /* 0x000ee20000000800 */
[----:B0-----:R-:W-:Y:S01]  /*bac0*/  FADD.FTZ R12, R166, R11 ;  /* 0x0000000ba60c7221 */ /* 0x001fe20000010000 */
[----:B------:R-:W-:-:S03]  /*bad0*/  F2FP.F16.F32.PACK_AB R166, R39, R166 ;  /* 0x000000a627a6723e */ /* 0x000fc600000000ff */
[----:B------:R-:W-:Y:S01]  /*bae0*/  FADD.FTZ R11, R39, R12 ;  /* 0x0000000c270b7221 */ /* 0x000fe20000010000 */
[----:B-1----:R-:W-:-:S04]  /*baf0*/  FADD.FTZ R14, R54, R15 ;  /* 0x0000000f360e7221 */ /* 0x002fc80000010000 */
[C---:B---3--:R-:W-:Y:S01]  /*bb00*/  FADD.FTZ R12, R167.reuse, R14 ;  /* 0x0000000ea70c7221 */ /* 0x048fe20000010000 */
[----:B------:R-:W-:-:S05]  /*bb10*/  F2FP.F16.F32.PACK_AB R167, R167, R54 ;  /* 0x00000036a7a7723e */ /* 0x000fca00000000ff */
[----:B------:R2:W-:Y:S01]  /*bb20*/  STSM.16.M88.4 [R227], R164 ;  /* 0x000000a4e3007844 */ /* 0x0005e20000000200 */
        /* <DEDUP_REMOVED lines=23> */
[----:B--2---:R-:W-:Y:S05]  /*bca0*/  @!P0 BRA `(.L_x_1327) ;  /* 0x0000000000048947 */ /* 0x004fea0003800000 */
[----:B------:R-:W-:Y:S01]  /*bcb0*/  BPT.TRAP 0x1 ;  /* 0x000000040000795c */ /* 0x000fe20000300000 */
.L_x_1327:
[----:B------:R-:W-:Y:S01]  /*bcc0*/  ISETP.GE.AND P1, PT, R169, 0x41, PT ;  /* 0x00000041a900780c */ /* 0x000fe20003f26270 */
[----:B------:R-:W-:Y:S01]  /*bcd0*/  VIADD R13, R13, 0x38860 ;  /* 0x000388600d0d7836 */ /* 0x000fe20000000000 */
[----:B------:R-:W-:Y:S01]  /*bce0*/  ULDC UR36, c[0x0][0xa80] ;  /* 0x0002a00000247ab9 */ /* 0x000fe20000000800 */
[----:B------:R-:W-:Y:S03]  /*bcf0*/  BSSY B0, `(.L_x_1328) ;  /* 0x000033a000007945 */ /* 0x000fe60003800000 */
[----:B------:R-:W-:-:S04]  /*bd00*/  PRMT R13, R189, 0x654, R13 ;  /* 0x00000654bd0d7816 */ /* 0x000fc8000000000d */
[----:B------:R0:W-:Y:S03]  /*bd10*/  SYNCS.ARRIVE.TRANS64.RED.A1T0 RZ, [R13+URZ], RZ ;  /* 0x000000ff0dff79a7 */ /* 0x0001e6000810043f */
[----:B------:R-:W-:Y:S05]  /*bd20*/  @!P1 BRA `(.L_x_1329) ;  /* 0x0000003000d89947 */ /* 0x000fea0003800000 */
[----:B0-----:R-:W-:Y:S02]  /*bd30*/  VIADD R13, R170, 0xfffffffe ;  /* 0xfffffffeaa0d7836 */ /* 0x001fe40000000000 */
[----:B------:R-:W-:Y:S02]  /*bd40*/  IMAD.MOV.U32 R15, RZ, RZ, R168 ;  /* 0x000000ffff0f7224 */ /* 0x000fe400078e00a8 */
[----:B------:R-:W-:Y:S02]  /*bd50*/  IMAD.MOV.U32 R21, RZ, RZ, R10 ;  /* 0x000000ffff157224 */ /* 0x000fe400078e000a */
[----:B------:R-:W-:-:S07]  /*bd60*/  IMAD.MOV.U32 R20, RZ, RZ, R18 ;  /* 0x000000ffff147224 */ /* 0x000fce00078e0012 */
.L_x_1342:
[----:B------:R-:W-:Y:S02]  /*bd70*/  VIADD R18, R20, 0x1 ;  /* 0x0000000114127836 */ /* 0x000fe40000000000 */
[----:B------:R-:W-:Y:S02]  /*bd80*/  IMAD.MOV.U32 R3, RZ, RZ, R13 ;  /* 0x000000ffff037224 */ /* 0x000fe400078e000d */
[----:B------:R-:W-:Y:S01]  /*bd90*/  VIADD R13, R13, 0xffffffff ;  /* 0xffffffff0d0d7836 */ /* 0x000fe20000000000 */
[C---:B------:R-:W-:Y:S02]  /*bda0*/  ISETP.NE.AND P2, PT, R18.reuse, 0x2, PT ;  /* 0x000000021200780c */ /* 0x040fe40003f45270 */
[----:B------:R-:W-:Y:S02]  /*bdb0*/  ISETP.GT.AND P1, PT, R3, RZ, PT ;  /* 0x000000ff0300720c */ /* 0x000fe40003f24270 */
[----:B------:R-:W-:Y:S02]  /*bdc0*/  SEL R3, RZ, 0x1, P2 ;  /* 0x00000001ff037807 */ /* 0x000fe40001000000 */
[----:B------:R-:W-:-:S02]  /*bdd0*/  SEL R18, R18, RZ, P2 ;  /* 0x000000ff12127207 */ /* 0x000fc40001000000 */
[----:B------:R-:W-:Y:S01]  /*bde0*/  LOP3.LUT R184, R184, R3, RZ, 0x3c, !PT ;  /* 0x00000003b8b87212 */ /* 0x000fe200078e3cff */
[----:B-1----:R-:W-:Y:S06]  /*bdf0*/  @!P0 BRA `(.L_x_1330) ;  /* 0x0000000000048947 */ /* 0x002fec0003800000 */
[----:B------:R-:W-:Y:S01]  /*be00*/  BPT.TRAP 0x1 ;  /* 0x000000040000795c */ /* 0x000fe20000300000 */
.L_x_1330:
[----:B------:R-:W-:Y:S01]  /*be10*/  IMAD R14, R18, 0x8, R2 ;  /* 0x00000008120e7824 */ /* 0x000fe200078e0202 */
[----:B------:R-:W-:-:S04]  /*be20*/  SHF.L.U32 R3, R184, 0x1f, RZ ;  /* 0x0000001fb8037819 */ /* 0x000fc800000006ff */
[----:B------:R0:W1:Y:S01]  /*be30*/  SYNCS.PHASECHK.TRANS64.TRYWAIT P2, [R14+URZ+0x38830], R3 ;  /* 0x038830030e0075a7 */ /* 0x000062000804017f */
[----:B------:R-:W-:Y:S05]  /*be40*/  @!P0 BRA `(.L_x_1331) ;  /* 0x0000000000048947 */ /* 0x000fea0003800000 */
[----:B------:R-:W-:Y:S01]  /*be50*/  BPT.TRAP 0x1 ;  /* 0x000000040000795c */ /* 0x000fe20000300000 */
.L_x_1331:
[----:B------:R-:W-:Y:S01]  /*be60*/  VIADD R10, R2, 0x20400 ;  /* 0x00020400020a7836 */ /* 0x000fe20000000000 */
[----:B------:R-:W-:Y:S01]  /*be70*/  BSSY B1, `(.L_x_1332) ;  /* 0x0000009000017945 */ /* 0x000fe20003800000 */
[----:B------:R-:W-:Y:S02]  /*be80*/  IMAD R156, R18, 0x200, R220 ;  /* 0x00000200129c7824 */ /* 0x000fe400078e02dc */
[----:B------:R-:W-:Y:S01]  /*be90*/  IMAD.MOV.U32 R157, RZ, RZ, 0x40000040 ;  /* 0x40000040ff9d7424 */ /* 0x000fe200078e00ff */
[----:B------:R-:W-:-:S04]  /*bea0*/  SHF.R.U32.HI R10, RZ, 0x4, R10 ;  /* 0x00000004ff0a7819 */ /* 0x000fc8000001160a */
[----:B------:R-:W-:-:S04]  /*beb0*/  LOP3.LUT R10, R10, 0x3fff, RZ, 0xc0, !PT ;  /* 0x00003fff0a0a7812 */ /* 0x000fc800078ec0ff */
[----:B------:R-:W-:Y:S01]  /*bec0*/  LOP3.LUT R152, R10, 0x10000, RZ, 0xfc, !PT ;  /* 0x000100000a987812 */ /* 0x000fe200078efcff */
[----:B-1----:R-:W-:Y:S06]  /*bed0*/  @P2 BRA `(.L_x_1333) ;  /* 0x0000000000082947 */ /* 0x002fec0003800000 */
[----:B------:R-:W1:Y:S02]  /*bee0*/  SYNCS.PHASECHK.TRANS64.TRYWAIT P2, [R14+URZ+0x38830], R3 ;  /* 0x038830030e0075a7 */ /* 0x000e64000804017f */
[----:B-1----:R-:W-:Y:S05]  /*bef0*/  @!P2 BRA `(.L_x_1334) ;  /* 0x000000f8001ca947 */ /* 0x002fea0003800000 */
.L_x_1333:
[----:B------:R-:W-:Y:S05]  /*bf00*/  BSYNC B1 ;  /* 0x0000000000017941 */ /* 0x000fea0003800000 */
.L_x_1332:
[----:B------:R-:W-:Y:S01]  /*bf10*/  IMAD.MOV.U32 R153, RZ, RZ, 0x40000040 ;  /* 0x40000040ff997424 */ /* 0x000fe200078e00ff */
[----:B------:R-:W-:Y:S01]  /*bf20*/  R2UR UR4, R152 ;  /* 0x00000000980472ca */ /* 0x000fe200000e0000 */
[C---:B------:R-:W-:Y:S01]  /*bf30*/  VIADD R154, R156.reuse, 0x2 ;  /* 0x000000029c9a7836 */ /* 0x040fe20000000000 */
[C---:B------:R-:W-:Y:S01]  /*bf40*/  R2UR UR6, R156.reuse ;  /* 0x000000009c0672ca */ /* 0x040fe200000e0000 */
[C---:B------:R-:W-:Y:S01]  /*bf50*/  VIADD R152, R156.reuse, 0x4 ;  /* 0x000000049c987836 */ /* 0x040fe20000000000 */
[----:B------:R-:W-:Y:S01]  /*bf60*/  R2UR UR7, R157 ;  /* 0x000000009d0772ca */ /* 0x000fe200000e0000 */
        /* <DEDUP_REMOVED lines=9> */
[----:B------:R-:W-:Y:S02]  /*c000*/  R2UR UR19, R157 ;  /* 0x000000009d1372ca */ /* 0x000fe400000e0000 */
[----:B------:R-:W-:Y:S01]  /*c010*/  WARPGROUP.ARRIVE ;  /* 0x00000000000079c5 */ /* 0x000fe20000000000 */
[----:B------:R-:W-:Y:S02]  /*c020*/  R2UR UR8, R4 ;  /* 0x00000000040872ca */ /* 0x000fe400000e0000 */
[----:B------:R-:W-:-:S02]  /*c030*/  R2UR UR9, R5 ;  /* 0x00000000050972ca */ /* 0x000fc400000e0000 */
        /* <DEDUP_REMOVED lines=17> */
.L_x_1335:
[----:B------:R2:W3:Y:S01]  /*c150*/  SYNCS.PHASECHK.TRANS64.TRYWAIT P2, [R14+URZ+0x38850], R3 ;  /* 0x038850030e0075a7 */ /* 0x0004e2000804017f */
[----:B------:R-:W-:Y:S05]  /*c160*/  @!P0 BRA `(.L_x_1336) ;  /* 0x0000000000048947 */ /* 0x000fea0003800000 */
[----:B------:R-:W-:Y:S01]  /*c170*/  BPT.TRAP 0x1 ;  /* 0x000000040000795c */ /* 0x000fe20000300000 */
.L_x_1336:
[----:B------:R-:W-:Y:S01]  /*c180*/  VIADD R10, R2, 0x26400 ;  /* 0x00026400020a7836 */ /* 0x000fe20000000000 */
[----:B------:R-:W-:Y:S04]  /*c190*/  BSSY B1, `(.L_x_1337) ;  /* 0x0000005000017945 */ /* 0x000fe80003800000 */
[----:B------:R-:W-:Y:S01]  /*c1a0*/  SHF.R.U32.HI R10, RZ, 0x4, R10 ;  /* 0x00000004ff0a7819 */ /* 0x000fe2000001160a */
[----:B---3--:R-:W-:Y:S06]  /*c1b0*/  @P2 BRA `(.L_x_1338) ;  /* 0x0000000000082947 */ /* 0x008fec0003800000 */
[----:B------:R-:W3:Y:S02]  /*c1c0*/  SYNCS.PHASECHK.TRANS64.TRYWAIT P2, [R14+URZ+0x38850], R3 ;  /* 0x038850030e0075a7 */ /* 0x000ee4000804017f */
[----:B---3--:R-:W-:Y:S05]  /*c1d0*/  @!P2 BRA `(.L_x_1339) ;  /* 0x000000f40078a947 */ /* 0x008fea0003800000 */
.L_x_1338:
[----:B------:R-:W-:Y:S05]  /*c1e0*/  BSYNC B1 ;  /* 0x0000000000017941 */ /* 0x000fea0003800000 */
.L_x_1337:
[----:B0123--:R-:W-:Y:S01]  /*c1f0*/  LOP3.LUT R3, R10, 0x3fff, RZ, 0xc0, !PT ;  /* 0x00003fff0a037812 */ /* 0x00ffe200078ec0ff */
[C---:B------:R-:W-:Y:S01]  /*c200*/  VIADD R198, R0.reuse, 0x2 ;  /* 0x0000000200c67836 */ /* 0x040fe20000000000 */
[----:B------:R-:W-:Y:S01]  /*c210*/  WARPGROUP.ARRIVE ;  /* 0x00000000000079c5 */ /* 0x000fe20000000000 */
[----:B------:R-:W-:-:S05]  /*c220*/  VIADD R200, R0, 0x6 ;  /* 0x0000000600c87836 */ /* 0x000fca0000000000 */
[----:B------:R-:W0:Y:S01]  /*c230*/  S2R R10, SR_TID.X ;  /* 0x00000000000a7919 */ /* 0x000e220000002100 */
[----:B------:R-:W-:Y:S01]  /*c240*/  VIADD R202, R0, 0x4 ;  /* 0x0000000400ca7836 */ /* 0x000fe20000000000 */
[----:B------:R-:W-:Y:S01]  /*c250*/  LOP3.LUT R0, R3, 0x10000, RZ, 0xfc, !PT ;  /* 0x0001000003007812 */ /* 0x000fe200078efcff */
[----:B------:R-:W-:Y:S02]  /*c260*/  IMAD R196, R18, 0x1000, R221 ;  /* 0x0000100012c47824 */ /* 0x000fe400078e02dd */
[----:B------:R-:W-:Y:S01]  /*c270*/  IMAD.MOV.U32 R197, RZ, RZ, 0x40000040 ;  /* 0x40000040ffc57424 */ /* 0x000fe200078e00ff */
[----:B------:R-:W-:Y:S01]  /*c280*/  MOV R204, R0 ;  /* 0x0000000000cc7202 */ /* 0x000fe20000000f00 */
[----:B------:R-:W-:Y:S01]  /*c290*/  IMAD.MOV.U32 R205, RZ, RZ, 0x40000040 ;  /* 0x40000040ffcd7424 */ /* 0x000fe200078e00ff */
[----:B------:R-:W-:Y:S01]  /*c2a0*/  R2UR UR6, R196 ;  /* 0x00000000c40672ca */ /* 0x000fe200000e0000 */
[----:B------:R-:W-:Y:S01]  /*c2b0*/  IMAD.MOV.U32 R199, RZ, RZ, 0x40000040 ;  /* 0x40000040ffc77424 */ /* 0x000fe200078e00ff */
[----:B------:R-:W-:Y:S01]  /*c2c0*/  R2UR UR7, R197 ;  /* 0x00000000c50772ca */ /* 0x000fe200000e0000 */
[----:B------:R-:W-:Y:S01]  /*c2d0*/  IMAD.MOV.U32 R203, RZ, RZ, 0x40000040 ;  /* 0x40000040ffcb7424 */ /* 0x000fe200078e00ff */
[----:B------:R-:W-:Y:S01]  /*c2e0*/  R2UR UR4, R204 ;  /* 0x00000000cc0472ca */ /* 0x000fe200000e0000 */
[----:B------:R-:W-:Y:S01]  /*c2f0*/  IMAD.MOV.U32 R201, RZ, RZ, 0x40000040 ;  /* 0x40000040ffc97424 */ /* 0x000fe200078e00ff */
[----:B------:R-:W-:-:S13]  /*c300*/  R2UR UR5, R205 ;  /* 0x00000000cd0572ca */ /* 0x000fda00000e0000 */
[----:B------:R-:W-:Y:S01]  /*c310*/  HGMMA.64x64x16.F32 R152, gdesc[UR4], R152, gsb0 ;  /* 0x00e00000049879f0 */ /* 0x000fe20008000898 */
[----:B------:R-:W-:Y:S01]  /*c320*/  R2UR UR4, R198 ;  /* 0x00000000c60472ca */ /* 0x000fe200000e0000 */
[----:B------:R-:W-:Y:S01]  /*c330*/  VIADD R198, R196, 0x2 ;  /* 0x00000002c4c67836 */ /* 0x000fe20000000000 */
[----:B------:R-:W-:Y:S01]  /*c340*/  R2UR UR5, R199 ;  /* 0x00000000c70572ca */ /* 0x000fe200000e0000 */
[----:B------:R-:W-:Y:S01]  /*c350*/  IMAD.MOV.U32 R199, RZ, RZ, 0x40000040 ;  /* 0x40000040ffc77424 */ /* 0x000fe200078e00ff */
[----:B0-----:R-:W-:Y:S02]  /*c360*/  SHF.R.U32.HI R10, RZ, 0x7, R10 ;  /* 0x00000007ff0a7819 */ /* 0x001fe4000001160a */
[----:B------:R-:W-:Y:S01]  /*c370*/  R2UR UR6, R198 ;  /* 0x00000000c60672ca */ /* 0x000fe200000e0000 */
[----:B------:R-:W-:Y:S01]  /*c380*/  VIADD R198, R196, 0x4 ;  /* 0x00000004c4c67836 */ /* 0x000fe20000000000 */
[----:B------:R-:W-:Y:S01]  /*c390*/  R2UR UR7, R199 ;  /* 0x00000000c70772ca */ /* 0x000fe200000e0000 */
[----:B------:R-:W-:Y:S01]  /*c3a0*/  IMAD.MOV.U32 R199, RZ, RZ, 0x40000040 ;  /* 0x40000040ffc77424 */ /* 0x000fe200078e00ff */
[----:B------:R0:W1:Y:S02]  /*c3b0*/  SHFL.IDX PT, R3, R10, RZ, 0x1f ;  /* 0x00001fff0a037589 */ /* 0x00006400000e0000 */
[----:B0-----:R-:W-:Y:S01]  /*c3c0*/  IMAD.MOV.U32 R10, RZ, RZ, 0x4 ;  /* 0x00000004ff0a7424 */ /* 0x001fe200078e00ff */
[----:B-1----:R-:W-:-:S04]  /*c3d0*/  ISETP.GT.AND P2, PT, R3, 0x7f, PT ;  /* 0x0000007f0300780c */ /* 0x002fc80003f44270 */
[----:B------:R-:W-:Y:S02]  /*c3e0*/  SEL R3, RZ, 0x2, !P2 ;  /* 0x00000002ff037807 */ /* 0x000fe40005000000 */
[C---:B------:R-:W-:Y:S02]  /*c3f0*/  SEL R197, R10.reuse, 0x2, P2 ;  /* 0x000000020ac57807 */ /* 0x040fe40001000000 */
[----:B------:R-:W-:Y:S01]  /*c400*/  SEL R10, R10, 0x6, !P2 ;  /* 0x000000060a0a7807 */ /* 0x000fe20005000000 */
[----:B------:R-:W-:Y:S02]  /*c410*/  WARPGROUP.DEPBAR.LE gsb0, 0x0 ;  /* 0x00008000000079c5 */ /* 0x000fe40000010000 */
[----:B------:R-:W-:-:S06]  /*c420*/  WARPGROUP.ARRIVE ;  /* 0x00000000000079c5 */ /* 0x000fcc0000000000 */
[----:B------:R-:W-:Y:S01]  /*c430*/  HGMMA.64x64x16.F32 R152, gdesc[UR4], R152, gsb0 ;  /* 0x00e00000049879f0 */ /* 0x000fe20008000898 */
[----:B------:R-:W-:Y:S02]  /*c440*/  R2UR UR4, R202 ;  /* 0x00000000ca0472ca */ /* 0x000fe400000e0000 */
[----:B------:R-:W-:Y:S02]  /*c450*/  R2UR UR5, R203 ;  /* 0x00000000cb0572ca */ /* 0x000fe400000e0000 */
        /* <DEDUP_REMOVED lines=10> */
[----:B------:R-:W-:Y:S01]  /*c500*/  VIADD R201, R0, 0x800 ;  /* 0x0000080000c97836 */ /* 0x000fe20000000000 */
        /* <DEDUP_REMOVED lines=10> */
[----:B------:R-:W-:-:S03]  /*c5b0*/  IMAD.MOV.U32 R199, RZ, RZ, 0x40000040 ;  /* 0x40000040ffc77424 */ /* 0x000fc600078e00ff */
        /* <DEDUP_REMOVED lines=33> */
[----:B------:R-:W-:Y:S02]  /*c7d0*/  R2UR UR4, R198 ;  /* 0x00000000c60472ca */ /* 0x000fe400000e0000 */
[----:B------:R-:W-:Y:S01]  /*c7e0*/  R2UR UR5, R199 ;  /* 0x00000000c70572ca */ /* 0x000fe200000e0000 */
[----:B------:R-:W-:Y:S01]  /*c7f0*/  IMAD.MOV.U32 R199, RZ, RZ, 0x40000040 ;  /* 0x40000040ffc77424 */ /* 0x000fe200078e00ff */
[----:B------:R-:W-:Y:S01]  /*c800*/  IADD3 R198, R196, 0x400, RZ ;  /* 0x00000400c4c67810 */ /* 0x000fe20007ffe0ff */
[----:B------:R-:W-:Y:S02]  /*c810*/  WARPGROUP.DEPBAR.LE gsb0, 0x0 ;  /* 0x00008000000079c5 */ /* 0x000fe40000010000 */
[----:B------:R-:W-:-:S08]  /*c820*/  WARPGROUP.ARRIVE ;  /* 0x00000000000079c5 */ /* 0x000fd00000000000 */
        /* <DEDUP_REMOVED lines=70> */
[----:B------:R-:W-:Y:S02]  /*cc90*/  MOV R199, 0x40000040 ;  /* 0x4000004000c77802 */ /* 0x000fe40000000f00 */
[----:B------:R-:W-:Y:S01]  /*cca0*/  R2UR UR4, R198 ;  /* 0x00000000c60472ca */ /* 0x000fe200000e0000 */
[----:B------:R-:W-:Y:S01]  /*ccb0*/  VIADD R198, R196, 0x606 ;  /* 0x00000606c4c67836 */ /* 0x000fe20000000000 */
[----:B------:R-:W-:Y:S01]  /*ccc0*/  R2UR UR5, R199 ;  /* 0x00000000c70572ca */ /* 0x000fe200000e0000 */
[----:B------:R-:W-:Y:S01]  /*ccd0*/  IMAD.MOV.U32 R199, RZ, RZ, 0x40000040 ;  /* 0x40000040ffc77424 */ /* 0x000fe200078e00ff */
[----:B------:R-:W-:-:S02]  /*cce0*/  WARPGROUP.DEPBAR.LE gsb0, 0x0 ;  /* 0x00008000000079c5 */ /* 0x000fc40000010000 */
[----:B------:R-:W-:-:S09]  /*ccf0*/  WARPGROUP.ARRIVE ;  /* 0x00000000000079c5 */ /* 0x000fd20000000000 */
[----:B------:R-:W-:Y:S01]  /*cd00*/  HGMMA.64x64x16.F32 R152, gdesc[UR4], R152, gsb0 ;  /* 0x00e00000049879f0 */ /* 0x000fe20008000898 */
[----:B------:R-:W-:Y:S01]  /*cd10*/  R2UR UR6, R198 ;  /* 0x00000000c60672ca */ /* 0x000fe200000e0000 */
[----:B------:R-:W-:Y:S01]  /*cd20*/  VIADD R198, R0, 0x606 ;  /* 0x0000060600c67836 */ /* 0x000fe20000000000 */
[----:B------:R-:W-:Y:S01]  /*cd30*/  R2UR UR7, R199 ;  /* 0x00000000c70772ca */ /* 0x000fe200000e0000 */
[----:B------:R-:W-:-:S03]  /*cd40*/  IMAD.MOV.U32 R199, RZ, RZ, 0x40000040 ;  /* 0x40000040ffc77424 */ /* 0x000fc600078e00ff */
        /* <DEDUP_REMOVED lines=35> */
[----:B------:R-:W-:Y:S02]  /*cf80*/  IMAD.MOV.U32 R199, RZ, RZ, 0x40000040 ;  /* 0x40000040ffc77424 */ /* 0x000fe400078e00ff */
[----:B------:R-:W-:Y:S01]  /*cf90*/  IMAD.MOV.U32 R200, RZ, RZ, 0x28 ;  /* 0x00000028ffc87424 */ /* 0x000fe200078e00ff */
[----:B------:R-:W-:Y:S02]  /*cfa0*/  R2UR UR6, R198 ;  /* 0x00000000c60672ca */ /* 0x000fe400000e0000 */
[----:B------:R-:W-:Y:S01]  /*cfb0*/  R2UR UR7, R199 ;  /* 0x00000000c70772ca */ /* 0x000fe200000e0000 */
[----:B------:R-:W-:Y:S01]  /*cfc0*/  IMAD.MOV.U32 R199, RZ, RZ, 0x40000040 ;  /* 0x40000040ffc77424 */ /* 0x000fe200078e00ff */
        /* <DEDUP_REMOVED lines=8> */
[----:B------:R-:W-:Y:S02]  /*d050*/  R2UR UR4, R198 ;  /* 0x00000000c60472ca */ /* 0x000fe400000e0000 */
[----:B------:R-:W-:Y:S01]  /*d060*/  R2UR UR5, R199 ;  /* 0x00000000c70572ca */ /* 0x000fe200000e0000 */
[----:B------:R-:W-:Y:S01]  /*d070*/  IMAD.MOV.U32 R199, RZ, RZ, 0x40000040 ;  /* 0x40000040ffc77424 */ /* 0x000fe200078e00ff */
[----:B------:R-:W-:Y:S01]  /*d080*/  R2UR UR6, R200 ;  /* 0x00000000c80672ca */ /* 0x000fe200000e0000 */
[----:B------:R-:W-:Y:S01]  /*d090*/  VIADD R200, R0, 0xa00 ;  /* 0x00000a0000c87836 */ /* 0x000fe20000000000 */
[----:B------:R-:W-:Y:S02]  /*d0a0*/  R2UR UR7, R201 ;  /* 0x00000000c90772ca */ /* 0x000fe400000e0000 */
[----:B------:R-:W-:Y:S01]  /*d0b0*/  IADD3 R201, R196, 0xa00, RZ ;  /* 0x00000a00c4c97810 */ /* 0x000fe20007ffe0ff */
[----:B------:R-:W-:Y:S01]  /*d0c0*/  IMAD.IADD R198, R200, 0x1, R3 ;  /* 0x00000001c8c67824 */ /* 0x000fe200078e0203 */
[----:B------:R-:W-:-:S02]  /*d0d0*/  WARPGROUP.DEPBAR.LE gsb0, 0x0 ;  /* 0x00008000000079c5 */ /* 0x000fc40000010000 */
[----:B------:R-:W-:-:S07]  /*d0e0*/  WARPGROUP.ARRIVE ;  /* 0x00000000000079c5 */ /* 0x000fce0000000000 */
        /* <DEDUP_REMOVED lines=47> */
[----:B------:R-:W-:Y:S01]  /*d3e0*/  R2UR UR7, R201 ;  /* 0x00000000c90772ca */ /* 0x000fe200000e0000 */
[----:B------:R-:W-:Y:S02]  /*d3f0*/  VIADD R201, R196, 0xc00 ;  /* 0x00000c00c4c97836 */ /* 0x000fe40000000000 */
        /* <DEDUP_REMOVED lines=30> */
[----:B------:R-:W-:Y:S01]  /*d5e0*/  IMAD.MOV.U32 R199, RZ, RZ, 0x40000040 ;  /* 0x40000040ffc77424 */ /* 0x000fe200078e00ff */
[----:B------:R-:W-:Y:S02]  /*d5f0*/  R2UR UR4, R198 ;  /* 0x00000000c60472ca */ /* 0x000fe400000e0000 */
[----:B------:R-:W-:Y:S01]  /*d600*/  IADD3 R198, R10, R201, RZ ;  /* 0x000000c90ac67210 */ /* 0x000fe20007ffe0ff */
[----:B------:R-:W-:Y:S01]  /*d610*/  IMAD.MOV.U32 R201, RZ, RZ, 0xe00 ;  /* 0x00000e00ffc97424 */ /* 0x000fe200078e00ff */
[----:B------:R-:W-:Y:S01]  /*d620*/  R2UR UR7, R199 ;  /* 0x00000000c70772ca */ /* 0x000fe200000e0000 */
[----:B------:R-:W-:Y:S01]  /*d630*/  IMAD.MOV.U32 R199, RZ, RZ, 0x40000040 ;  /* 0x40000040ffc77424 */ /* 0x000fe200078e00ff */
[----:B------:R-:W-:Y:S02]  /*d640*/  R2UR UR6, R198 ;  /* 0x00000000c60672ca */ /* 0x000fe400000e0000 */
        /* <DEDUP_REMOVED lines=22> */
[----:B------:R-:W-:Y:S02]  /*d7b0*/  IMAD.MOV.U32 R199, RZ, RZ, 0x40000040 ;  /* 0x40000040ffc77424 */ /* 0x000fe400078e00ff */
[----:B------:R-:W-:Y:S01]  /*d7c0*/  IMAD.MOV.U32 R3, RZ, RZ, 0x1000 ;  /* 0x00001000ff037424 */ /* 0x000fe200078e00ff */
[----:B------:R-:W-:Y:S01]  /*d7d0*/  R2UR UR4, R198 ;  /* 0x00000000c60472ca */ /* 0x000fe200000e0000 */
[----:B------:R-:W-:Y:S01]  /*d7e0*/  IMAD.IADD R198, R201, 0x1, R197 ;  /* 0x00000001c9c67824 */ /* 0x000fe200078e02c5 */
[----:B------:R-:W-:Y:S01]  /*d7f0*/  R2UR UR5, R199 ;  /* 0x00000000c70572ca */ /* 0x000fe200000e0000 */
[----:B------:R-:W-:Y:S01]  /*d800*/  IMAD.MOV.U32 R199, RZ, RZ, 0x40000040 ;  /* 0x40000040ffc77424 */ /* 0x000fe200078e00ff */
[----:B------:R-:W-:-:S04]  /*d810*/  SEL R3, R3, 0xf80, P2 ;  /* 0x00000f8003037807 */ /* 0x000fc80001000000 */
[----:B------:R-:W-:Y:S01]  /*d820*/  LOP3.LUT R3, R3, 0x1e00, RZ, 0xc0, !PT ;  /* 0x00001e0003037812 */ /* 0x000fe200078ec0ff */
[----:B------:R-:W-:Y:S02]  /*d830*/  WARPGROUP.DEPBAR.LE gsb0, 0x0 ;  /* 0x00008000000079c5 */ /* 0x000fe40000010000 */
[----:B------:R-:W-:-:S06]  /*d840*/  WARPGROUP.ARRIVE ;  /* 0x00000000000079c5 */ /* 0x000fcc0000000000 */
[----:B------:R-:W-:Y:S01]  /*d850*/  HGMMA.64x64x16.F32 R152, gdesc[UR4], R152, gsb0 ;  /* 0x00e00000049879f0 */ /* 0x000fe20008000898 */
[----:B------:R-:W-:Y:S01]  /*d860*/  R2UR UR4, R198 ;  /* 0x00000000c60472ca */ /* 0x000fe200000e0000 */
[--C-:B------:R-:W-:Y:S01]  /*d870*/  IMAD.IADD R198, R197, 0x1, R200.reuse ;  /* 0x00000001c5c67824 */ /* 0x100fe200078e02c8 */
[----:B------:R-:W-:Y:S01]  /*d880*/  R2UR UR5, R199 ;  /* 0x00000000c70572ca */ /* 0x000fe200000e0000 */
[----:B------:R-:W-:Y:S02]  /*d890*/  IMAD.MOV.U32 R199, RZ, RZ, 0x40000040 ;  /* 0x40000040ffc77424 */ /* 0x000fe400078e00ff */
[----:B------:R-:W-:Y:S01]  /*d8a0*/  IMAD.IADD R200, R10, 0x1, R200 ;  /* 0x000000010ac87824 */ /* 0x000fe200078e02c8 */
[----:B------:R-:W-:Y:S01]  /*d8b0*/  R2UR UR6, R198 ;  /* 0x00000000c60672ca */ /* 0x000fe200000e0000 */
[----:B------:R-:W-:Y:S01]  /*d8c0*/  IMAD.IADD R198, R201, 0x1, R10 ;  /* 0x00000001c9c67824 */ /* 0x000fe200078e020a */
[----:B------:R-:W-:Y:S01]  /*d8d0*/  R2UR UR7, R199 ;  /* 0x00000000c70772ca */ /* 0x000fe200000e0000 */
[----:B------:R-:W-:-:S02]  /*d8e0*/  IMAD.MOV.U32 R199, RZ, RZ, 0x40000040 ;  /* 0x40000040ffc77424 */ /* 0x000fc400078e00ff */
        /* <DEDUP_REMOVED lines=28> */
.L_x_1340:
        /* <DEDUP_REMOVED lines=17> */
[----:B0-----:R-:W-:-:S05]  /*dbc0*/  FMNMX.FTZ R10, R3, R10, !PT ;  /* 0x0000000a030a7209 */ /* 0x001fca0007810000 */
[----:B------:R-:W0:Y:S02]  /*dbd0*/  SHFL.BFLY PT, R3, R10, 0x1, 0x1f ;  /* 0x0c201f000a037f89 */ /* 0x000e2400000e0000 */
[----:B0-----:R-:W-:Y:S01]  /*dbe0*/  FMNMX.FTZ R10, R10, R3, !PT ;  /* 0x000000030a0a7209 */ /* 0x001fe20007810000 */
[----:B------:R-:W-:-:S04]  /*dbf0*/  IMAD.U32 R3, RZ, RZ, UR36 ;  /* 0x00000024ff037e24 */ /* 0x000fc8000f8e00ff */
[C---:B------:R-:W-:Y:S01]  /*dc00*/  FMUL.FTZ R196, R10.reuse, R3 ;  /* 0x000000030ac47220 */ /* 0x040fe20000410000 */
[----:B------:R-:W-:-:S03]  /*dc10*/  FADD.FTZ R197, -R10, R21 ;  /* 0x000000150ac57221 */ /* 0x000fc60000010100 */
[-CC-:B------:R-:W-:Y:S01]  /*dc20*/  FFMA.FTZ R21, R157, R3.reuse, -R196.reuse ;  /* 0x000000039d157223 */ /* 0x180fe200000108c4 */
[-CC-:B------:R-:W-:Y:S01]  /*dc30*/  FFMA.FTZ R152, R152, R3.reuse, -R196.reuse ;  /* 0x0000000398987223 */ /* 0x180fe200000108c4 */
[-C--:B------:R-:W-:Y:S01]  /*dc40*/  FMUL.FTZ R157, R197, R3.reuse ;  /* 0x00000003c59d7220 */ /* 0x080fe20000410000 */
        /* <DEDUP_REMOVED lines=12> */
[----:B------:R-:W0:Y:S01]  /*dd10*/  MUFU.EX2 R157, R157 ;  /* 0x0000009d009d7308 */ /* 0x000e220000000800 */
[-CC-:B------:R-:W-:Y:S01]  /*dd20*/  FFMA.FTZ R177, R177, R3.reuse, -R196.reuse ;  /* 0x00000003b1b17223 */ /* 0x180fe200000108c4 */
[-CC-:B------:R-:W-:Y:S01]  /*dd30*/  FFMA.FTZ R180, R180, R3.reuse, -R196.reuse ;  /* 0x00000003b4b47223 */ /* 0x180fe200000108c4 */
[----:B------:R-:W-:-:S05]  /*dd40*/  FFMA.FTZ R181, R181, R3, -R196 ;  /* 0x00000003b5b57223 */ /* 0x000fca00000108c4 */
[----:B------:R-:W1:Y:S08]  /*dd50*/  MUFU.EX2 R153, R153 ;  /* 0x0000009900997308 */ /* 0x000e700000000800 */
[----:B------:R-:W2:Y:S01]  /*dd60*/  MUFU.EX2 R156, R156 ;  /* 0x0000009c009c7308 */ /* 0x000ea20000000800 */
[----:B0-----:R-:W-:Y:S01]  /*dd70*/  FFMA.FTZ R11, R157, R11, R152 ;  /* 0x0000000b9d0b7223 */ /* 0x001fe20000010098 */
[-C--:B------:R-:W-:Y:S01]  /*dd80*/  FMUL.FTZ R24, R24, R157.reuse ;  /* 0x0000009d18187220 */ /* 0x080fe20000410000 */
[-C--:B------:R-:W-:Y:S01]  /*dd90*/  FMUL.FTZ R25, R25, R157.reuse ;  /* 0x0000009d19197220 */ /* 0x080fe20000410000 */
[-C--:B------:R-:W-:Y:S01]  /*dda0*/  FMUL.FTZ R28, R28, R157.reuse ;  /* 0x0000009d1c1c7220 */ /* 0x080fe20000410000 */
[-C--:B------:R-:W-:Y:S01]  /*ddb0*/  FMUL.FTZ R29, R29, R157.reuse ;  /* 0x0000009d1d1d7220 */ /* 0x080fe20000410000 */
[-C--:B------:R-:W-:Y:S01]  /*ddc0*/  FMUL.FTZ R32, R32, R157.reuse ;  /* 0x0000009d20207220 */ /* 0x080fe20000410000 */
[----:B------:R-:W-:Y:S01]  /*ddd0*/  FMUL.FTZ R33, R33, R157 ;  /* 0x0000009d21217220 */ /* 0x000fe20000410000 */
[----:B------:R-:W0:Y:S01]  /*dde0*/  MUFU.EX2 R196, R21 ;  /* 0x0000001500c47308 */ /* 0x000e220000000800 */
[C---:B-1----:R-:W-:Y:S01]  /*ddf0*/  FADD.FTZ R11, R153.reuse, R11 ;  /* 0x0000000b990b7221 */ /* 0x042fe20000010000 */
[----:B------:R-:W-:Y:S01]  /*de00*/  F2FP.F16.F32.PACK_AB R152, R153, R152 ;  /* 0x000000989998723e */ /* 0x000fe200000000ff */
[----:B------:R-:W-:-:S02]  /*de10*/  IMAD.MOV R153, RZ, RZ, -R224 ;  /* 0x000000ffff997224 */ /* 0x000fc400078e0ae0 */
[-C--:B------:R-:W-:Y:S01]  /*de20*/  FMUL.FTZ R36, R36, R157.reuse ;  /* 0x0000009d24247220 */ /* 0x080fe20000410000 */
[-C--:B------:R-:W-:Y:S01]  /*de30*/  FMUL.FTZ R37, R37, R157.reuse ;  /* 0x0000009d25257220 */ /* 0x080fe20000410000 */
[-C--:B------:R-:W-:Y:S01]  /*de40*/  FMUL.FTZ R40, R40, R157.reuse ;  /* 0x0000009d28287220 */ /* 0x080fe20000410000 */
[----:B------:R-:W-:Y:S01]  /*de50*/  FMUL.FTZ R41, R41, R157 ;  /* 0x0000009d29297220 */ /* 0x000fe20000410000 */
[----:B------:R-:W-:Y:S01]  /*de60*/  ISETP.NE.AND P2, PT, R223, R153, PT ;  /* 0x00000099df00720c */ /* 0x000fe20003f45270 */
[----:B------:R-:W-:Y:S01]  /*de70*/  VIADD R153, R14, 0x38840 ;  /* 0x000388400e997836 */ /* 0x000fe20000000000 */
[----:B------:R-:W1:Y:S01]  /*de80*/  MUFU.EX2 R160, R160 ;  /* 0x000000a000a07308 */ /* 0x000e620000000800 */
[----:B--2---:R-:W-:Y:S01]  /*de90*/  FADD.FTZ R11, R156, R11 ;  /* 0x0000000b9c0b7221 */ /* 0x004fe20000010000 */
[-C--:B------:R-:W-:Y:S01]  /*dea0*/  FMUL.FTZ R44, R44, R157.reuse ;  /* 0x0000009d2c2c7220 */ /* 0x080fe20000410000 */
[-C--:B------:R-:W-:Y:S01]  /*deb0*/  FMUL.FTZ R45, R45, R157.reuse ;  /* 0x0000009d2d2d7220 */ /* 0x080fe20000410000 */
[----:B------:R-:W-:Y:S01]  /*dec0*/  PRMT R153, R189, 0x654, R153 ;  /* 0x00000654bd997816 */ /* 0x000fe20000000099 */
[-C--:B------:R-:W-:Y:S01]  /*ded0*/  FMUL.FTZ R48, R48, R157.reuse ;  /* 0x0000009d30307220 */ /* 0x080fe20000410000 */
[-C--:B------:R-:W-:Y:S01]  /*dee0*/  FMUL.FTZ R49, R49, R157.reuse ;  /* 0x0000009d31317220 */ /* 0x080fe20000410000 */
[----:B0-----:R-:W-:Y:S01]  /*def0*/  FADD.FTZ R11, R196, R11 ;  /* 0x0000000bc40b7221 */ /* 0x001fe20000010000 */
[----:B------:R0:W-:Y:S01]  /*df00*/  SYNCS.ARRIVE.TRANS64.RED.A1T0 RZ, [R153+URZ], RZ ;  /* 0x000000ff99ff79a7 */ /* 0x0001e2000810043f */
[----:B------:R-:W2:Y:S01]  /*df10*/  MUFU.EX2 R161, R161 ;  /* 0x000000a100a17308 */ /* 0x000ea20000000800 */
[-C--:B------:R-:W-:Y:S01]  /*df20*/  FMUL.FTZ R52, R52, R157.reuse ;  /* 0x0000009d34347220 */ /* 0x080fe20000410000 */
[----:B------:R-:W-:Y:S01]  /*df30*/  @!P2 LEA R20, R20, R194, 0x6 ;  /* 0x000000c21414a211 */ /* 0x000fe200078e30ff */
[-C--:B------:R-:W-:Y:S01]  /*df40*/  FMUL.FTZ R53, R53, R157.reuse ;  /* 0x0000009d35357220 */ /* 0x080fe20000410000 */
[-C--:B------:R-:W-:Y:S01]  /*df50*/  FMUL.FTZ R56, R56, R157.reuse ;  /* 0x0000009d38387220 */ /* 0x080fe20000410000 */
[-C--:B------:R-:W-:Y:S01]  /*df60*/  FMUL.FTZ R57, R57, R157.reuse ;  /* 0x0000009d39397220 */ /* 0x080fe20000410000 */
[----:B------:R-:W-:Y:S01]  /*df70*/  FMUL.FTZ R60, R60, R157 ;  /* 0x0000009d3c3c7220 */ /* 0x000fe20000410000 */
[----:B0-----:R-:W-:Y:S01]  /*df80*/  FMNMX.FTZ R153, R154, R15, !PT ;  /* 0x0000000f9a997209 */ /* 0x001fe20007810000 */
[----:B------:R-:W0:Y:S01]  /*df90*/  MUFU.EX2 R164, R164 ;  /* 0x000000a400a47308 */ /* 0x000e220000000800 */
[----:B------:R-:W-:-:S02]  /*dfa0*/  @!P2 IMAD R20, R20, 0x4, R2 ;  /* 0x000000041414a824 */ /* 0x000fc400078e0202 */
[----:B-1----:R-:W-:Y:S01]  /*dfb0*/  FADD.FTZ R11, R160, R11 ;  /* 0x0000000ba00b7221 */ /* 0x002fe20000010000 */
[----:B------:R-:W-:Y:S01]  /*dfc0*/  FMNMX.FTZ R153, R155, R153, !PT ;  /* 0x000000999b997209 */ /* 0x000fe20007810000 */
[-C--:B------:R-:W-:Y:S01]  /*dfd0*/  FMUL.FTZ R61, R61, R157.reuse ;  /* 0x0000009d3d3d7220 */ /* 0x080fe20000410000 */
[----:B------:R-:W-:Y:S01]  /*dfe0*/  FMUL.FTZ R64, R64, R157 ;  /* 0x0000009d40407220 */ /* 0x000fe20000410000 */
[----:B------:R-:W-:Y:S01]  /*dff0*/  @!P2 STS [R20+0x38400], R157 ;  /* 0x0384009d1400a388 */ /* 0x000fe20000000800 */
[----:B------:R-:W-:Y:S01]  /*e000*/  FMNMX.FTZ R153, R158, R153, !PT ;  /* 0x000000999e997209 */ /* 0x000fe20007810000 */
[----:B------:R-:W1:Y:S01]  /*e010*/  MUFU.EX2 R197, R197 ;  /* 0x000000c500c57308 */ /* 0x000e620000000800 */
[----:B--2---:R-:W-:Y:S01]  /*e020*/  FADD.FTZ R11, R161, R11 ;  /* 0x0000000ba10b7221 */ /* 0x004fe20000010000 */
[----:B------:R-:W-:Y:S01]  /*e030*/  FMUL.FTZ R65, R65, R157 ;  /* 0x0000009d41417220 */ /* 0x000fe20000410000 */
[----:B------:R-:W-:Y:S01]  /*e040*/  FMNMX.FTZ R153, R159, R153, !PT ;  /* 0x000000999f997209 */ /* 0x000fe20007810000 */
[-C--:B------:R-:W-:Y:S01]  /*e050*/  FMUL.FTZ R68, R68, R157.reuse ;  /* 0x0000009d44447220 */ /* 0x080fe20000410000 */
[-C--:B------:R-:W-:Y:S01]  /*e060*/  FMUL.FTZ R69, R69, R157.reuse ;  /* 0x0000009d45457220 */ /* 0x080fe20000410000 */
[----:B------:R-:W-:Y:S01]  /*e070*/  FMUL.FTZ R72, R72, R157 ;  /* 0x0000009d48487220 */ /* 0x000fe20000410000 */
[----:B------:R-:W-:Y:S01]  /*e080*/  FMNMX.FTZ R153, R162, R153, !PT ;  /* 0x00000099a2997209 */ /* 0x000fe20007810000 */
[----:B------:R-:W2:Y:S01]  /*e090*/  MUFU.EX2 R165, R165 ;  /* 0x000000a500a57308 */ /* 0x000ea20000000800 */
[----:B0-----:R-:W-:Y:S01]  /*e0a0*/  FADD.FTZ R11, R164, R11 ;  /* 0x0000000ba40b7221 */ /* 0x001fe20000010000 */
[----:B------:R-:W-:Y:S01]  /*e0b0*/  FMUL.FTZ R73, R73, R157 ;  /* 0x0000009d49497220 */ /* 0x000fe20000410000 */
[----:B------:R-:W-:Y:S01]  /*e0c0*/  FMNMX.FTZ R153, R163, R153, !PT ;  /* 0x00000099a3997209 */ /* 0x000fe20007810000 */
[-C--:B------:R-:W-:Y:S01]  /*e0d0*/  FMUL.FTZ R76, R76, R157.reuse ;  /* 0x0000009d4c4c7220 */ /* 0x080fe20000410000 */
[-C--:B------:R-:W-:Y:S01]  /*e0e0*/  FMUL.FTZ R77, R77, R157.reuse ;  /* 0x0000009d4d4d7220 */ /* 0x080fe20000410000 */
[----:B------:R-:W-:Y:S01]  /*e0f0*/  FMUL.FTZ R80, R80, R157 ;  /* 0x0000009d50507220 */ /* 0x000fe20000410000 */
[----:B------:R-:W-:Y:S01]  /*e100*/  FMNMX.FTZ R153, R166, R153, !PT ;  /* 0x00000099a6997209 */ /* 0x000fe20007810000 */
[----:B------:R-:W0:Y:S01]  /*e110*/  MUFU.EX2 R169, R169 ;  /* 0x000000a900a97308 */ /* 0x000e220000000800 */
[----:B-1----:R-:W-:Y:S01]  /*e120*/  FADD.FTZ R11, R197, R11 ;  /* 0x0000000bc50b7221 */ /* 0x002fe20000010000 */
[----:B------:R-:W-:Y:S01]  /*e130*/  FMUL.FTZ R81, R81, R157 ;  /* 0x0000009d51517220 */ /* 0x000fe20000410000 */
[----:B------:R-:W-:Y:S01]  /*e140*/  FMNMX.FTZ R153, R167, R153, !PT ;  /* 0x00000099a7997209 */ /* 0x000fe20007810000 */
[-C--:B------:R-:W-:Y:S01]  /*e150*/  FMUL.FTZ R84, R84, R157.reuse ;  /* 0x0000009d54547220 */ /* 0x080fe20000410000 */
[-C--:B------:R-:W-:Y:S01]  /*e160*/  FMUL.FTZ R85, R85, R157.reuse ;  /* 0x0000009d55557220 */ /* 0x080fe20000410000 */
[----:B------:R-:W-:Y:S01]  /*e170*/  FMUL.FTZ R88, R88, R157 ;  /* 0x0000009d58587220 */ /* 0x000fe20000410000 */
        /* <DEDUP_REMOVED lines=31> */
[-C--:B------:R-:W-:Y:S01]  /*e370*/  FMUL.FTZ R120, R120, R157.reuse ;  /* 0x0000009d78787220 */ /* 0x080fe20000410000 */
[-C--:B------:R-:W-:Y:S01]  /*e380*/  FMUL.FTZ R121, R121, R157.reuse ;  /* 0x0000009d79797220 */ /* 0x080fe20000410000 */
[----:B------:R-:W2:Y:S01]  /*e390*/  SHFL.BFLY PT, R153, R168, 0x2, 0x1f ;  /* 0x0c401f00a8997f89 */ /* 0x000ea200000e0000 */
[----:B------:R-:W-:Y:S01]  /*e3a0*/  MUFU.EX2 R199, R181 ;  /* 0x000000b500c77308 */ /* 0x000fe20000000800 */
[----:B0-----:R-:W-:Y:S01]  /*e3b0*/  FADD.FTZ R11, R176, R11 ;  /* 0x0000000bb00b7221 */ /* 0x001fe20000010000 */
[-C--:B------:R-:W-:Y:S01]  /*e3c0*/  FMUL.FTZ R124, R124, R157.reuse ;  /* 0x0000009d7c7c7220 */ /* 0x080fe20000410000 */
[-C--:B------:R-:W-:Y:S01]  /*e3d0*/  FMUL.FTZ R125, R125, R157.reuse ;  /* 0x0000009d7d7d7220 */ /* 0x080fe20000410000 */
[-C--:B------:R-:W-:Y:S01]  /*e3e0*/  FMUL.FTZ R128, R128, R157.reuse ;  /* 0x0000009d80807220 */ /* 0x080fe20000410000 */
[-C--:B------:R-:W-:Y:S01]  /*e3f0*/  FMUL.FTZ R129, R129, R157.reuse ;  /* 0x0000009d81817220 */ /* 0x080fe20000410000 */
[-C--:B------:R-:W-:Y:S01]  /*e400*/  FMUL.FTZ R132, R132, R157.reuse ;  /* 0x0000009d84847220 */ /* 0x080fe20000410000 */
[-C--:B------:R-:W-:Y:S01]  /*e410*/  FMUL.FTZ R133, R133, R157.reuse ;  /* 0x0000009d85857220 */ /* 0x080fe20000410000 */
[----:B-1----:R-:W-:Y:S01]  /*e420*/  FADD.FTZ R11, R177, R11 ;  /* 0x0000000bb10b7221 */ /* 0x002fe20000010000 */
        /* <DEDUP_REMOVED lines=8> */
[----:B--2---:R-:W-:-:S05]  /*e4b0*/  FMNMX.FTZ R168, R168, R153, !PT ;  /* 0x00000099a8a87209 */ /* 0x004fca0007810000 */
[----:B------:R-:W0:Y:S02]  /*e4c0*/  SHFL.BFLY PT, R153, R168, 0x1, 0x1f ;  /* 0x0c201f00a8997f89 */ /* 0x000e2400000e0000 */
[----:B0-----:R-:W-:-:S05]  /*e4d0*/  FMNMX.FTZ R168, R168, R153, !PT ;  /* 0x00000099a8a87209 */ /* 0x001fca0007810000 */
[----:B------:R-:W-:-:S04]  /*e4e0*/  FADD.FTZ R15, -R168, R15 ;  /* 0x0000000fa80f7221 */ /* 0x000fc80000010100 */
[----:B------:R-:W-:-:S06]  /*e4f0*/  FMUL.FTZ R15, R15, R3 ;  /* 0x000000030f0f7220 */ /* 0x000fcc0000410000 */
[----:B------:R-:W0:Y:S02]  /*e500*/  MUFU.EX2 R15, R15 ;  /* 0x0000000f000f7308 */ /* 0x000e240000000800 */
[----:B0-----:R0:W-:Y:S01]  /*e510*/  @!P2 STS [R20+0x38420], R15 ;  /* 0x0384200f1400a388 */ /* 0x0011e20000000800 */
        /* <DEDUP_REMOVED lines=9> */
[----:B0-----:R-:W-:Y:S01]  /*e5b0*/  FMUL.FTZ R20, R168, R3 ;  /* 0x00000003a8147220 */ /* 0x001fe20000410000 */
        /* <DEDUP_REMOVED lines=17> */
[----:B------:R-:W1:Y:S01]  /*e6d0*/  MUFU.EX2 R153, R153 ;  /* 0x0000009900997308 */ /* 0x000e620000000800 */
[-CC-:B------:R-:W-:Y:S01]  /*e6e0*/  FFMA.FTZ R155, R174, R3.reuse, -R20.reuse ;  /* 0x00000003ae9b7223 */ /* 0x180fe20000010814 */
[-CC-:B------:R-:W-:Y:S01]  /*e6f0*/  FFMA.FTZ R159, R175, R3.reuse, -R20.reuse ;  /* 0x00000003af9f7223 */ /* 0x180fe20000010814 */
[----:B------:R-:W-:Y:S01]  /*e700*/  FFMA.FTZ R163, R179, R3, -R20 ;  /* 0x00000003b3a37223 */ /* 0x000fe20000010814 */
[----:B------:R-:W-:-:S02]  /*e710*/  IMAD R20, R18, 0x1000, R219 ;  /* 0x0000100012147824 */ /* 0x000fc400078e02db */
[-C--:B------:R-:W-:Y:S01]  /*e720*/  FMUL.FTZ R50, R50, R15.reuse ;  /* 0x0000000f32327220 */ /* 0x080fe20000410000 */
[-C--:B------:R-:W-:Y:S01]  /*e730*/  FMUL.FTZ R51, R51, R15.reuse ;  /* 0x0000000f33337220 */ /* 0x080fe20000410000 */
[-C--:B------:R-:W-:Y:S01]  /*e740*/  FMUL.FTZ R54, R54, R15.reuse ;  /* 0x0000000f36367220 */ /* 0x080fe20000410000 */
[----:B------:R-:W2:Y:S01]  /*e750*/  MUFU.EX2 R166, R180 ;  /* 0x000000b400a67308 */ /* 0x000ea20000000800 */
[----:B0-----:R-:W-:Y:S01]  /*e760*/  FFMA.FTZ R12, R15, R12, R21 ;  /* 0x0000000c0f0c7223 */ /* 0x001fe20000010015 */
[----:B------:R-:W-:Y:S01]  /*e770*/  R2UR UR6, R20 ;  /* 0x00000000140672ca */ /* 0x000fe200000e0000 */
[-C--:B------:R-:W-:Y:S01]  /*e780*/  FMUL.FTZ R55, R55, R15.reuse ;  /* 0x0000000f37377220 */ /* 0x080fe20000410000 */
[-C--:B------:R-:W-:Y:S01]  /*e790*/  FMUL.FTZ R58, R58, R15.reuse ;  /* 0x0000000f3a3a7220 */ /* 0x080fe20000410000 */
[-C--:B------:R-:W-:Y:S01]  /*e7a0*/  FMUL.FTZ R59, R59, R15.reuse ;  /* 0x0000000f3b3b7220 */ /* 0x080fe20000410000 */
[-C--:B------:R-:W-:Y:S01]  /*e7b0*/  FMUL.FTZ R62, R62, R15.reuse ;  /* 0x0000000f3e3e7220 */ /* 0x080fe20000410000 */
[----:B------:R-:W-:Y:S01]  /*e7c0*/  FMUL.FTZ R63, R63, R15 ;  /* 0x0000000f3f3f7220 */ /* 0x000fe20000410000 */
[----:B------:R0:W-:Y:S01]  /*e7d0*/  MUFU.EX2 R180, R154 ;  /* 0x0000009a00b47308 */ /* 0x0001e20000000800 */
[C---:B-1----:R-:W-:Y:S01]  /*e7e0*/  FADD.FTZ R12, R153.reuse, R12 ;  /* 0x0000000c990c7221 */ /* 0x042fe20000010000 */
[----:B------:R-:W-:Y:S01]  /*e7f0*/  F2FP.F16.F32.PACK_AB R153, R153, R21 ;  /* 0x000000159999723e */ /* 0x000fe200000000ff */
[----:B------:R-:W-:-:S02]  /*e800*/  IMAD.MOV.U32 R21, RZ, RZ, 0x40000040 ;  /* 0x40000040ff157424 */ /* 0x000fc400078e00ff */
[-C--:B------:R-:W-:Y:S01]  /*e810*/  FMUL.FTZ R66, R66, R15.reuse ;  /* 0x0000000f42427220 */ /* 0x080fe20000410000 */
[-C--:B------:R-:W-:Y:S01]  /*e820*/  FMUL.FTZ R67, R67, R15.reuse ;  /* 0x0000000f43437220 */ /* 0x080fe20000410000 */
[-C--:B------:R-:W-:Y:S01]  /*e830*/  FMUL.FTZ R70, R70, R15.reuse ;  /* 0x0000000f46467220 */ /* 0x080fe20000410000 */
[-C--:B------:R-:W-:Y:S01]  /*e840*/  FMUL.FTZ R71, R71, R15.reuse ;  /* 0x0000000f47477220 */ /* 0x080fe20000410000 */
[----:B------:R-:W-:Y:S01]  /*e850*/  MUFU.EX2 R170, R200 ;  /* 0x000000c800aa7308 */ /* 0x000fe20000000800 */
[----:B0-----:R-:W-:Y:S01]  /*e860*/  F2FP.F16.F32.PACK_AB R154, R196, R156 ;  /* 0x0000009cc49a723e */ /* 0x001fe200000000ff */
[----:B--2---:R-:W-:Y:S01]  /*e870*/  FADD.FTZ R11, R166, R11 ;  /* 0x0000000ba60b7221 */ /* 0x004fe20000010000 */
[----:B------:R-:W-:Y:S01]  /*e880*/  F2FP.F16.F32.PACK_AB R156, R161, R160 ;  /* 0x000000a0a19c723e */ /* 0x000fe200000000ff */
[----:B------:R-:W-:Y:S01]  /*e890*/  FMUL.FTZ R74, R74, R15 ;  /* 0x0000000f4a4a7220 */ /* 0x000fe20000410000 */
[----:B------:R-:W-:Y:S01]  /*e8a0*/  F2FP.F16.F32.PACK_AB R160, R169, R165 ;  /* 0x000000a5a9a0723e */ /* 0x000fe200000000ff */
[-C--:B------:R-:W-:Y:S01]  /*e8b0*/  FMUL.FTZ R75, R75, R15.reuse ;  /* 0x0000000f4b4b7220 */ /* 0x080fe20000410000 */
[----:B------:R-:W-:Y:S01]  /*e8c0*/  R2UR UR7, R21 ;  /* 0x00000000150772ca */ /* 0x000fe200000e0000 */
[----:B------:R-:W-:Y:S01]  /*e8d0*/  MUFU.EX2 R171, R201 ;  /* 0x000000c900ab7308 */ /* 0x000fe20000000800 */
[----:B------:R-:W-:Y:S01]  /*e8e0*/  F2FP.F16.F32.PACK_AB R166, R199, R166 ;  /* 0x000000a6c7a6723e */ /* 0x000fe200000000ff */
[-C--:B------:R-:W-:Y:S01]  /*e8f0*/  FMUL.FTZ R78, R78, R15.reuse ;  /* 0x0000000f4e4e7220 */ /* 0x080fe20000410000 */
[-C--:B------:R-:W-:Y:S01]  /*e900*/  FMUL.FTZ R79, R79, R15.reuse ;  /* 0x0000000f4f4f7220 */ /* 0x080fe20000410000 */
[-C--:B------:R-:W-:Y:S01]  /*e910*/  FMUL.FTZ R82, R82, R15.reuse ;  /* 0x0000000f52527220 */ /* 0x080fe20000410000 */
[-C--:B------:R-:W-:Y:S01]  /*e920*/  FMUL.FTZ R83, R83, R15.reuse ;  /* 0x0000000f53537220 */ /* 0x080fe20000410000 */
[-C--:B------:R-:W-:Y:S01]  /*e930*/  FMUL.FTZ R86, R86, R15.reuse ;  /* 0x0000000f56567220 */ /* 0x080fe20000410000 */
[-C--:B------:R-:W-:Y:S01]  /*e940*/  FMUL.FTZ R87, R87, R15.reuse ;  /* 0x0000000f57577220 */ /* 0x080fe20000410000 */
[----:B------:R0:W1:Y:S01]  /*e950*/  MUFU.EX2 R181, R158 ;  /* 0x0000009e00b57308 */ /* 0x0000620000000800 */
        /* <DEDUP_REMOVED lines=10> */
[----:B------:R-:W-:Y:S01]  /*ea00*/  F2FP.F16.F32.PACK_AB R164, R177, R176 ;  /* 0x000000b0b1a4723e */ /* 0x000fe200000000ff */
        /* <DEDUP_REMOVED lines=20> */
[----:B------:R-:W2:Y:S01]  /*eb50*/  MUFU.EX2 R179, R167 ;  /* 0x000000a700b37308 */ /* 0x000ea20000000800 */
[----:B0-----:R-:W-:Y:S01]  /*eb60*/  F2FP.F16.F32.PACK_AB R157, R175, R174 ;  /* 0x000000aeaf9d723e */ /* 0x001fe200000000ff */
[-C--:B------:R-:W-:Y:S01]  /*eb70*/  FMUL.FTZ R139, R139, R15.reuse ;  /* 0x0000000f8b8b7220 */ /* 0x080fe20000410000 */
[-C--:B------:R-:W-:Y:S01]  /*eb80*/  FMUL.FTZ R142, R142, R15.reuse ;  /* 0x0000000f8e8e7220 */ /* 0x080fe20000410000 */
[-C--:B------:R-:W-:Y:S01]  /*eb90*/  FMUL.FTZ R143, R143, R15.reuse ;  /* 0x0000000f8f8f7220 */ /* 0x080fe20000410000 */
[-C--:B------:R-:W-:Y:S01]  /*eba0*/  FMUL.FTZ R146, R146, R15.reuse ;  /* 0x0000000f92927220 */ /* 0x080fe20000410000 */
[-C--:B------:R-:W-:Y:S01]  /*ebb0*/  FMUL.FTZ R147, R147, R15.reuse ;  /* 0x0000000f93937220 */ /* 0x080fe20000410000 */
[-C--:B------:R-:W-:Y:S01]  /*ebc0*/  FMUL.FTZ R150, R150, R15.reuse ;  /* 0x0000000f96967220 */ /* 0x080fe20000410000 */
[----:B------:R0:W-:Y:S01]  /*ebd0*/  MUFU.EX2 R169, R162 ;  /* 0x000000a200a97308 */ /* 0x0001e20000000800 */
[----:B------:R-:W-:Y:S01]  /*ebe0*/  FMUL.FTZ R151, R151, R15 ;  /* 0x0000000f97977220 */ /* 0x000fe20000410000 */
[----:B------:R-:W-:-:S02]  /*ebf0*/  IMAD.MOV.U32 R21, RZ, RZ, 0x40000040 ;  /* 0x40000040ff157424 */ /* 0x000fc400078e00ff */
[----:B------:R-:W-:Y:S01]  /*ec00*/  FADD.FTZ R12, R170, R12 ;  /* 0x0000000caa0c7221 */ /* 0x000fe20000010000 */
[----:B------:R-:W-:-:S03]  /*ec10*/  FADD.FTZ R11, R199, R11 ;  /* 0x0000000bc70b7221 */ /* 0x000fc60000010000 */
[----:B------:R-:W-:Y:S01]  /*ec20*/  FADD.FTZ R12, R171, R12 ;  /* 0x0000000cab0c7221 */ /* 0x000fe20000010000 */
[----:B------:R3:W-:Y:S01]  /*ec30*/  MUFU.EX2 R196, R155 ;  /* 0x0000009b00c47308 */ /* 0x0007e20000000800 */
[----:B0-----:R-:W-:Y:S02]  /*ec40*/  F2FP.F16.F32.PACK_AB R162, R173, R172 ;  /* 0x000000acada2723e */ /* 0x001fe400000000ff */
[----:B------:R-:W-:-:S04]  /*ec50*/  FADD.FTZ R12, R174, R12 ;  /* 0x0000000cae0c7221 */ /* 0x000fc80000010000 */
[----:B------:R-:W-:Y:S01]  /*ec60*/  FADD.FTZ R12, R175, R12 ;  /* 0x0000000caf0c7221 */ /* 0x000fe20000010000 */
[----:B------:R0:W4:Y:S01]  /*ec70*/  MUFU.EX2 R197, R159 ;  /* 0x0000009f00c57308 */ /* 0x0001220000000800 */
[----:B---3--:R-:W-:Y:S01]  /*ec80*/  F2FP.F16.F32.PACK_AB R155, R171, R170 ;  /* 0x000000aaab9b723e */ /* 0x008fe200000000ff */
[----:B------:R-:W-:Y:S01]  /*ec90*/  BAR.SYNC.DEFER_BLOCKING 0xf, 0x100 ;  /* 0x03c4000000007b1d */ /* 0x000fe20000010000 */
[----:B-1----:R-:W-:-:S04]  /*eca0*/  FADD.FTZ R12, R178, R12 ;  /* 0x0000000cb20c7221 */ /* 0x002fc80000010000 */
[C---:B--2---:R-:W-:Y:S01]  /*ecb0*/  FADD.FTZ R12, R179.reuse, R12 ;  /* 0x0000000cb30c7221 */ /* 0x044fe20000010000 */
[----:B------:R4:W1:Y:S01]  /*ecc0*/  MUFU.EX2 R172, R163 ;  /* 0x000000a300ac7308 */ /* 0x0008620000000800 */
[----:B0-----:R-:W-:Y:S02]  /*ecd0*/  F2FP.F16.F32.PACK_AB R159, R179, R178 ;  /* 0x000000b2b39f723e */ /* 0x001fe400000000ff */
[----:B------:R-:W-:-:S04]  /*ece0*/  FADD.FTZ R12, R180, R12 ;  /* 0x0000000cb40c7221 */ /* 0x000fc80000010000 */
[----:B------:R-:W-:Y:S01]  /*ecf0*/  FADD.FTZ R12, R181, R12 ;  /* 0x0000000cb50c7221 */ /* 0x000fe20000010000 */
[----:B------:R-:W0:Y:S01]  /*ed00*/  MUFU.EX2 R182, R182 ;  /* 0x000000b600b67308 */ /* 0x000e220000000800 */
[----:B----4-:R-:W-:Y:S02]  /*ed10*/  F2FP.F16.F32.PACK_AB R163, R197, R196 ;  /* 0x000000c4c5a3723e */ /* 0x010fe400000000ff */
[----:B------:R-:W-:-:S04]  /*ed20*/  FADD.FTZ R12, R196, R12 ;  /* 0x0000000cc40c7221 */ /* 0x000fc80000010000 */
[----:B------:R-:W-:Y:S01]  /*ed30*/  FADD.FTZ R12, R197, R12 ;  /* 0x0000000cc50c7221 */ /* 0x000fe20000010000 */
[----:B------:R-:W2:Y:S01]  /*ed40*/  MUFU.EX2 R183, R183 ;  /* 0x000000b700b77308 */ /* 0x000ea20000000800 */
[----:B-1----:R-:W-:Y:S01]  /*ed50*/  F2FP.F16.F32.PACK_AB R165, R172, R169 ;  /* 0x000000a9aca5723e */ /* 0x002fe200000000ff */
[----:B------:R1:W-:Y:S01]  /*ed60*/  STSM.16.M88.4 [R225+0x36400], R152 ;  /* 0x03640098e1007844 */ /* 0x0003e20000000200 */
[----:B------:R-:W-:-:S03]  /*ed70*/  FADD.FTZ R12, R169, R12 ;  /* 0x0000000ca90c7221 */ /* 0x000fc60000010000 */
[----:B------:R3:W-:Y:S01]  /*ed80*/  STSM.16.M88.4 [R226], R156 ;  /* 0x0000009ce2007844 */ /* 0x0007e20000000200 */
[----:B------:R-:W-:-:S03]  /*ed90*/  FADD.FTZ R12, R172, R12 ;  /* 0x0000000cac0c7221 */ /* 0x000fc60000010000 */
[----:B------:R3:W-:Y:S01]  /*eda0*/  STSM.16.M88.4 [R228], R160 ;  /* 0x000000a0e4007844 */ /* 0x0007e20000000200 */
[----:B0-----:R-:W-:Y:S01]  /*edb0*/  FADD.FTZ R12, R182, R12 ;  /* 0x0000000cb60c7221 */ /* 0x001fe20000010000 */
[----:B--2---:R-:W-:-:S03]  /*edc0*/  F2FP.F16.F32.PACK_AB R167, R183, R182 ;  /* 0x000000b6b7a7723e */ /* 0x004fc600000000ff */
[----:B------:R-:W-:Y:S02]  /*edd0*/  FADD.FTZ R12, R183, R12 ;  /* 0x0000000cb70c7221 */ /* 0x000fe40000010000 */
[----:B------:R3:W-:Y:S01]  /*ede0*/  STSM.16.M88.4 [R227], R164 ;  /* 0x000000a4e3007844 */ /* 0x0007e20000000200 */
[----:B------:R-:W-:-:S06]  /*edf0*/  WARPGROUP.ARRIVE ;  /* 0x00000000000079c5 */ /* 0x000fcc0000000000 */
[----:B------:R-:W-:Y:S03]  /*ee00*/  HGMMA.64x256x16.F32 R24, R152, gdesc[UR4].tnspB, R24, gsb0 ;  /* 0x43e0000498187df0 */ /* 0x000fe60008000818 */
[----:B------:R-:W-:Y:S02]  /*ee10*/  WARPGROUP.DEPBAR.LE gsb0, 0x0 ;  /* 0x00008000000079c5 */ /* 0x000fe40000010000 */
[----:B-1----:R-:W-:Y:S01]  /*ee20*/  VIADD R152, R20, 0x80 ;  /* 0x0000008014987836 */ /* 0x002fe20000000000 */
[----:B------:R-:W-:Y:S01]  /*ee30*/  WARPGROUP.ARRIVE ;  /* 0x00000000000079c5 */ /* 0x000fe20000000000 */
[----:B------:R-:W-:-:S03]  /*ee40*/  IMAD.MOV.U32 R153, RZ, RZ, 0x40000040 ;  /* 0x40000040ff997424 */ /* 0x000fc600078e00ff */
[----:B------:R-:W-:Y:S01]  /*ee50*/  R2UR UR6, R152 ;  /* 0x00000000980672ca */ /* 0x000fe200000e0000 */
[C---:B------:R-:W-:Y:S01]  /*ee60*/  VIADD R152, R20.reuse, 0x100 ;  /* 0x0000010014987836 */ /* 0x040fe20000000000 */
[----:B------:R-:W-:Y:S01]  /*ee70*/  R2UR UR7, R153 ;  /* 0x00000000990772ca */ /* 0x000fe200000e0000 */
[----:B------:R-:W-:Y:S02]  /*ee80*/  IMAD.MOV.U32 R153, RZ, RZ, 0x40000040 ;  /* 0x40000040ff997424 */ /* 0x000fe400078e00ff */
[----:B------:R-:W-:-:S13]  /*ee90*/  VIADD R20, R20, 0x180 ;  /* 0x0000018014147836 */ /* 0x000fda0000000000 */
[----:B------:R-:W-:Y:S01]  /*eea0*/  HGMMA.64x256x16.F32 R24, R156, gdesc[UR4].tnspB, R24, gsb0 ;  /* 0x43e000049c187df0 */ /* 0x000fe20008000818 */
[----:B------:R-:W-:Y:S02]  /*eeb0*/  R2UR UR6, R152 ;  /* 0x00000000980672ca */ /* 0x000fe400000e0000 */
[----:B------:R-:W-:Y:S01]  /*eec0*/  R2UR UR7, R153 ;  /* 0x00000000990772ca */ /* 0x000fe200000e0000 */
[----:B------:R-:W-:Y:S02]  /*eed0*/  WARPGROUP.DEPBAR.LE gsb0, 0x0 ;  /* 0x00008000000079c5 */ /* 0x000fe40000010000 */
[----:B------:R-:W-:-:S15]  /*eee0*/  WARPGROUP.ARRIVE ;  /* 0x00000000000079c5 */ /* 0x000fde0000000000 */
[----:B------:R-:W-:-:S07]  /*eef0*/  NOP ;  /* 0x0000000000007918 */ /* 0x000fce0000000000 */
        /* <DEDUP_REMOVED lines=16> */
[----:B---3--:R-:W-:Y:S05]  /*f000*/  @!P0 BRA `(.L_x_1341) ;  /* 0x0000000000048947 */ /* 0x008fea0003800000 */
[----:B------:R-:W-:Y:S01]  /*f010*/  BPT.TRAP 0x1 ;  /* 0x000000040000795c */ /* 0x000fe20000300000 */
.L_x_1341:
[----:B------:R-:W-:Y:S02]  /*f020*/  VIADD R14, R14, 0x38860 ;  /* 0x000388600e0e7836 */ /* 0x000fe40000000000 */
[----:B------:R-:W-:Y:S02]  /*f030*/  IMAD.MOV.U32 R15, RZ, RZ, R168 ;  /* 0x000000ffff0f7224 */ /* 0x000fe400078e00a8 */
[----:B------:R-:W-:Y:S01]  /*f040*/  IMAD.MOV.U32 R21, RZ, RZ, R10 ;  /* 0x000000ffff157224 */ /* 0x000fe200078e000a */
[----:B------:R-:W-:Y:S01]  /*f050*/  PRMT R14, R189, 0x654, R14 ;  /* 0x00000654bd0e7816 */ /* 0x000fe2000000000e */
[----:B------:R-:W-:-:S03]  /*f060*/  IMAD.MOV.U32 R20, RZ, RZ, R18 ;  /* 0x000000ffff147224 */ /* 0x000fc600078e0012 */
[----:B------:R1:W-:Y:S01]  /*f070*/  SYNCS.ARRIVE.TRANS64.RED.A1T0 RZ, [R14+URZ], RZ ;  /* 0x000000ff0eff79a7 */ /* 0x0003e2000810043f */
[----:B------:R-:W-:Y:S05]  /*f080*/  @P1 BRA `(.L_x_1342) ;  /* 0xffffffcc00381947 */ /* 0x000fea000383ffff */
.L_x_1329:
[----:B------:R-:W-:Y:S05]  /*f090*/  BSYNC B0 ;  /* 0x0000000000007941 */ /* 0x000fea0003800000 */
.L_x_1328:
[----:B------:R-:W2:Y:S01]  /*f0a0*/  LDL.LU R163, [R1+0x54] ;  /* 0x0000540001a37983 */ /* 0x000ea20000300800 */
[----:B------:R-:W-:Y:S02]  /*f0b0*/  IMAD.MOV.U32 R161, RZ, RZ, -0x800000 ;  /* 0xff800000ffa17424 */ /* 0x000fe400078e00ff */
[----:B------:R-:W-:Y:S01]  /*f0c0*/  IMAD.MOV.U32 R162, RZ, RZ, -0x800000 ;  /* 0xff800000ffa27424 */ /* 0x000fe200078e00ff */
[----:B------:R-:W3:Y:S04]  /*f0d0*/  SHFL.BFLY PT, R5, R12, 0x2, 0x1f ;  /* 0x0c401f000c057f89 */ /* 0x000ee800000e0000 */
[----:B------:R-:W4:Y:S01]  /*f0e0*/  SHFL.BFLY PT, R0, R11, 0x2, 0x1f ;  /* 0x0c401f000b007f89 */ /* 0x000f2200000e0000 */
[----:B---3--:R-:W-:Y:S01]  /*f0f0*/  FADD.FTZ R4, R5, R12 ;  /* 0x0000000c05047221 */ /* 0x008fe20000010000 */
[----:B----4-:R-:W-:-:S04]  /*f100*/  FADD.FTZ R0, R0, R11 ;  /* 0x0000000b00007221 */ /* 0x010fc80000010000 */
[----:B------:R-:W3:Y:S04]  /*f110*/  SHFL.BFLY PT, R7, R4, 0x1, 0x1f ;  /* 0x0c201f0004077f89 */ /* 0x000ee800000e0000 */
[----:B------:R-:W4:Y:S01]  /*f120*/  SHFL.BFLY PT, R5, R0, 0x1, 0x1f ;  /* 0x0c201f0000057f89 */ /* 0x000f2200000e0000 */
[----:B---3--:R-:W-:Y:S01]  /*f130*/  FADD.FTZ R7, R4, R7 ;  /* 0x0000000704077221 */ /* 0x008fe20000010000 */
[----:B----4-:R-:W-:Y:S01]  /*f140*/  FADD.FTZ R5, R0, R5 ;  /* 0x0000000500057221 */ /* 0x010fe20000010000 */
[----:B------:R-:W-:Y:S08]  /*f150*/  BAR.ARV 0x8, 0x100 ;  /* 0x0204000000007b1d */ /* 0x000ff00000002000 */
[----:B------:R-:W-:Y:S01]  /*f160*/  BAR.SYNC.DEFER_BLOCKING 0xf, 0x100 ;  /* 0x03c4000000007b1d */ /* 0x000fe20000010000 */
[----:B------:R-:W-:-:S02]  /*f170*/  FSETP.NE.FTZ.AND P1, PT, R7, RZ, PT ;  /* 0x000000ff0700720b */ /* 0x000fc40003f35000 */
[----:B------:R-:W-:-:S11]  /*f180*/  FSETP.NE.FTZ.AND P0, PT, R5, RZ, PT ;  /* 0x000000ff0500720b */ /* 0x000fd60003f15000 */
[----:B------:R-:W3:Y:S01]  /*f190*/  @P1 MUFU.LG2 R8, R7 ;  /* 0x0000000700081308 */ /* 0x000ee20000000c00 */
[C---:B------:R-:W-:Y:S01]  /*f1a0*/  @P1 FMUL.FTZ R0, R3.reuse, 0.69314718246459960938 ;  /* 0x3f31721803001820 */ /* 0x040fe20000410000 */
[----:B------:R-:W-:-:S06]  /*f1b0*/  @P0 FMUL.FTZ R9, R3, 0.69314718246459960938 ;  /* 0x3f31721803090820 */ /* 0x000fcc0000410000 */
[----:B------:R-:W4:Y:S01]  /*f1c0*/  @P0 MUFU.LG2 R6, R5 ;  /* 0x0000000500060308 */ /* 0x000f220000000c00 */
[----:B---3--:R-:W-:-:S04]  /*f1d0*/  @P1 FMUL.FTZ R3, R8, 0.69314718246459960938 ;  /* 0x3f31721808031820 */ /* 0x008fc80000410000 */
[----:B------:R-:W-:Y:S01]  /*f1e0*/  @P1 FFMA.FTZ R161, R0, R168, R3 ;  /* 0x000000a800a11223 */ /* 0x000fe20000010003 */
[----:B------:R-:W-:Y:S02]  /*f1f0*/  IMAD.MOV R0, RZ, RZ, -R224 ;  /* 0x000000ffff007224 */ /* 0x000fe400078e0ae0 */
[----:B------:R-:W-:Y:S02]  /*f200*/  IMAD.MOV.U32 R3, RZ, RZ, RZ ;  /* 0x000000ffff037224 */ /* 0x000fe400078e00ff */
[----:B----4-:R-:W-:Y:S01]  /*f210*/  @P0 FMUL.FTZ R6, R6, 0.69314718246459960938 ;  /* 0x3f31721806060820 */ /* 0x010fe20000410000 */
[----:B------:R-:W-:Y:S01]  /*f220*/  ISETP.NE.AND P2, PT, R223, R0, PT ;  /* 0x00000000df00720c */ /* 0x000fe20003f45270 */
[----:B------:R-:W-:Y:S02]  /*f230*/  IMAD.MOV.U32 R0, RZ, RZ, RZ ;  /* 0x000000ffff007224 */ /* 0x000fe400078e00ff */
[----:B------:R-:W-:Y:S01]  /*f240*/  @P0 FFMA.FTZ R162, R9, R10, R6 ;  /* 0x0000000a09a20223 */ /* 0x000fe20000010006 */
[----:B------:R-:W3:Y:S08]  /*f250*/  @P1 MUFU.RCP R3, R7 ;  /* 0x0000000700031308 */ /* 0x000ef00000001000 */
[----:B------:R3:W4:Y:S01]  /*f260*/  @P0 MUFU.RCP R0, R5 ;  /* 0x0000000500000308 */ /* 0x0007220000001000 */
[----:B------:R-:W-:Y:S01]  /*f270*/  PLOP3.LUT P0, PT, PT, PT, PT, 0x8, 0x0 ;  /* 0x000000000000781c */ /* 0x000fe20003f0e170 */
[----:B------:R-:W-:-:S02]  /*f280*/  @!P2 IMAD R9, R18, 0x40, R194 ;  /* 0x000000401209a824 */ /* 0x000fc400078e02c2 */
[----:B------:R-:W-:Y:S02]  /*f290*/  VIADD R18, R18, 0x1 ;  /* 0x0000000112127836 */ /* 0x000fe40000000000 */
[----:B------:R-:W-:-:S03]  /*f2a0*/  @!P2 IMAD R9, R9, 0x4, R2 ;  /* 0x000000040909a824 */ /* 0x000fc600078e0202 */
[----:B------:R-:W-:Y:S01]  /*f2b0*/  ISETP.NE.AND P1, PT, R18, 0x2, PT ;  /* 0x000000021200780c */ /* 0x000fe20003f25270 */
[-C--:B---3--:R-:W-:Y:S01]  /*f2c0*/  FMUL.FTZ R5, R26, R3.reuse ;  /* 0x000000031a057220 */ /* 0x088fe20000410000 */
[----:B------:R-:W-:Y:S01]  /*f2d0*/  @!P2 STS [R9+0x38420], R3 ;  /* 0x038420030900a388 */ /* 0x000fe20000000800 */
[-C--:B------:R-:W-:Y:S01]  /*f2e0*/  FMUL.FTZ R7, R30, R3.reuse ;  /* 0x000000031e077220 */ /* 0x080fe20000410000 */
[-C--:B------:R-:W-:Y:S01]  /*f2f0*/  FMUL.FTZ R31, R31, R3.reuse ;  /* 0x000000031f1f7220 */ /* 0x080fe20000410000 */
[-C--:B------:R-:W-:Y:S01]  /*f300*/  FMUL.FTZ R35, R35, R3.reuse ;  /* 0x0000000323237220 */ /* 0x080fe20000410000 */
[-C--:B------:R-:W-:Y:S01]  /*f310*/  FMUL.FTZ R11, R38, R3.reuse ;  /* 0x00000003260b7220 */ /* 0x080fe20000410000 */
[-C--:B------:R-:W-:Y:S01]  /*f320*/  FMUL.FTZ R39, R39, R3.reuse ;  /* 0x0000000327277220 */ /* 0x080fe20000410000 */
[----:B----4-:R3:W-:Y:S01]  /*f330*/  @!P2 STS [R9+0x38400], R0 ;  /* 0x038400000900a388 */ /* 0x0107e20000000800 */
        /* <DEDUP_REMOVED lines=122> */
[----:B------:R-:W-:-:S02]  /*fae0*/  SEL R3, RZ, 0x1, P1 ;  /* 0x00000001ff037807 */ /* 0x000fc40000800000 */
[----:B------:R-:W-:Y:S02]  /*faf0*/  SEL R18, R18, RZ, P1 ;  /* 0x000000ff12127207 */ /* 0x000fe40000800000 */
[----:B------:R-:W-:Y:S01]  /*fb00*/  LOP3.LUT R184, R184, R3, RZ, 0x3c, !PT ;  /* 0x00000003b8b87212 */ /* 0x000fe200078e3cff */
[----:B--2---:R-:W-:-:S05]  /*fb10*/  VIADD R163, R163, 0x1 ;  /* 0x00000001a3a37836 */ /* 0x004fca0000000000 */
[----:B------:R0:W-:Y:S01]  /*fb20*/  STL [R1+0x54], R163 ;  /* 0x000054a301007387 */ /* 0x0001e20000100800 */
[----:B------:R-:W-:Y:S06]  /*fb30*/  BAR.ARV 0xe, 0x100 ;  /* 0x0384000000007b1d */ /* 0x000fec0000002000 */
.L_x_1280:
[----:B------:R-:W-:Y:S05]  /*fb40*/  BSYNC B7 ;  /* 0x0000000000077941 */ /* 0x000fea0003800000 */
.L_x_1278:
        /* <DEDUP_REMOVED lines=10> */
[----:B------:R-:W4:Y:S01]  /*fbf0*/  S2R R3, SR_SWINHI ;  /* 0x0000000000037919 */ /* 0x000f220000002f00 */
[----:B------:R-:W-:Y:S01]  /*fc00*/  F2FP.F16.F32.PACK_AB R7, R31, R7 ;  /* 0x000000071f07723e */ /* 0x000fe200000000ff */
[----:B------:R-:W-:Y:S01]  /*fc10*/  ULDC.64 UR4, c[0x0][0xd00] ;  /* 0x0003400000047ab9 */ /* 0x000fe20000000a00 */
[----:B------:R-:W-:Y:S01]  /*fc20*/  F2FP.F16.F32.PACK_AB R4, R4, R6 ;  /* 0x000000060404723e */ /* 0x000fe200000000ff */
[----:B------:R-:W2:Y:S01]  /*fc30*/  LDL.LU R70, [R1+0x38] ;  /* 0x0000380001467983 */ /* 0x000ea20000300800 */
[----:B------:R-:W-:-:S03]  /*fc40*/  F2FP.F16.F32.PACK_AB R5, R0, R5 ;  /* 0x000000050005723e */ /* 0x000fc600000000ff */
[----:B------:R-:W2:Y:S01]  /*fc50*/  LDL.LU R66, [R1+0x3c] ;  /* 0x00003c0001427983 */ /* 0x000ea20000300800 */
[----:B------:R-:W-:Y:S02]  /*fc60*/  F2FP.F16.F32.PACK_AB R6, R152, R154 ;  /* 0x0000009a9806723e */ /* 0x000fe400000000ff */
[----:B------:R-:W-:Y:S02]  /*fc70*/  MOV R20, R2 ;  /* 0x0000000200147202 */ /* 0x000fe40000000f00 */
[----:B----4-:R-:W-:Y:S02]  /*fc80*/  MOV R21, R3 ;  /* 0x0000000300157202 */ /* 0x010fe40000000f00 */
        /* <DEDUP_REMOVED lines=18> */
[----:B------:R-:W-:Y:S02]  /*fdb0*/  IADD3 R3, P0, R44, 0x20, RZ ;  /* 0x000000202c037810 */ /* 0x000fe40007f1e0ff */
[----:B------:R-:W-:-:S05]  /*fdc0*/  MOV R30, R30 ;  /* 0x0000001e001e7202 */ /* 0x000fca0000000f00 */
[----:B------:R3:W-:Y:S01]  /*fdd0*/  STSM.16.M88.4 [R30], R4 ;  /* 0x000000041e007844 */ /* 0x0007e20000000200 */
[----:B------:R-:W-:Y:S01]  /*fde0*/  LOP3.LUT R0, R3, 0x380, RZ, 0xc0, !PT ;  /* 0x0000038003007812 */ /* 0x000fe200078ec0ff */
[----:B---3--:R-:W-:Y:S01]  /*fdf0*/  IMAD.X R5, RZ, RZ, R45, P0 ;  /* 0x000000ffff057224 */ /* 0x008fe200000e062d */
[----:B------:R-:W-:-:S04]  /*fe00*/  IADD3 R7, P0, R44, 0x40, RZ ;  /* 0x000000402c077810 */ /* 0x000fc80007f1e0ff */
[----:B------:R-:W-:-:S04]  /*fe10*/  LOP3.LUT R6, R7, 0x380, RZ, 0xc0, !PT ;  /* 0x0000038007067812 */ /* 0x000fc800078ec0ff */
[----:B------:R-:W-:Y:S02]  /*fe20*/  SHF.R.U64 R6, R6, 0x3, RZ ;  /* 0x0000000306067819 */ /* 0x000fe400000012ff */
[----:B------:R-:W-:Y:S02]  /*fe30*/  SHF.R.U64 R0, R0, 0x3, RZ ;  /* 0x0000000300007819 */ /* 0x000fe400000012ff */
[----:B------:R-:W-:Y:S01]  /*fe40*/  LOP3.LUT R6, R6, R7, RZ, 0x3c, !PT ;  /* 0x0000000706067212 */ /* 0x000fe200078e3cff */
[----:B------:R-:W-:Y:S01]  /*fe50*/  IMAD.X R7, RZ, RZ, R45, P0 ;  /* 0x000000ffff077224 */ /* 0x000fe200000e062d */
[----:B------:R-:W-:Y:S02]  /*fe60*/  LOP3.LUT R4, R0, R3, RZ, 0x3c, !PT ;  /* 0x0000000300047212 */ /* 0x000fe400078e3cff */
[----:B------:R-:W-:Y:S02]  /*fe70*/  IADD3 R49, P6, R44, 0x2040, RZ ;  /* 0x000020402c317810 */ /* 0x000fe40007fde0ff */
[----:B------:R-:W-:-:S02]  /*fe80*/  MOV R0, R6 ;  /* 0x0000000600007202 */ /* 0x000fc40000000f00 */
[----:B------:R-:W-:Y:S02]  /*fe90*/  F2FP.F16.F32.PACK_AB R7, R47, R46 ;  /* 0x0000002e2f07723e */ /* 0x000fe400000000ff */
[C---:B------:R-:W-:Y:S02]  /*fea0*/  IADD3 R47, P5, R44.reuse, 0x2060, RZ ;  /* 0x000020602c2f7810 */ /* 0x040fe40007fbe0ff */
[C---:B------:R-:W-:Y:S02]  /*feb0*/  IADD3 R53, P2, R44.reuse, 0x2020, RZ ;  /* 0x000020202c357810 */ /* 0x040fe40007f5e0ff */
[C---:B------:R-:W-:Y:S02]  /*fec0*/  IADD3 R39, P3, R44.reuse, 0x2000, RZ ;  /* 0x000020002c277810 */ /* 0x040fe40007f7e0ff */
[----:B------:R-:W-:Y:S02]  /*fed0*/  IADD3 R57, P4, R44, 0x60, RZ ;  /* 0x000000602c397810 */ /* 0x000fe40007f9e0ff */
[----:B------:R-:W-:-:S02]  /*fee0*/  LOP3.LUT R48, R49, 0x380, RZ, 0xc0, !PT ;  /* 0x0000038031307812 */ /* 0x000fc400078ec0ff */
[----:B------:R-:W-:Y:S02]  /*fef0*/  LOP3.LUT R46, R47, 0x380, RZ, 0xc0, !PT ;  /* 0x000003802f2e7812 */ /* 0x000fe400078ec0ff */
[----:B------:R-:W-:Y:S02]  /*ff00*/  LOP3.LUT R52, R53, 0x380, RZ, 0xc0, !PT ;  /* 0x0000038035347812 */ /* 0x000fe400078ec0ff */
[----:B------:R-:W-:Y:S02]  /*ff10*/  MOV R3, R4 ;  /* 0x0000000400037202 */ /* 0x000fe40000000f00 */
[----:B------:R-:W-:Y:S02]  /*ff20*/  LOP3.LUT R38, R39, 0x380, RZ, 0xc0, !PT ;  /* 0x0000038027267812 */ /* 0x000fe400078ec0ff */
[----:B------:R-:W-:Y:S02]  /*ff30*/  F2FP.F16.F32.PACK_AB R4, R14, R153 ;  /* 0x000000990e04723e */ /* 0x000fe400000000ff */
[----:B------:R-:W-:-:S02]  /*ff40*/  F2FP.F16.F32.PACK_AB R5, R43, R42 ;  /* 0x0000002a2b05723e */ /* 0x000fc400000000ff */
[----:B------:R-:W-:Y:S02]  /*ff50*/  F2FP.F16.F32.PACK_AB R6, R12, R28 ;  /* 0x0000001c0c06723e */ /* 0x000fe400000000ff */
[----:B------:R-:W-:Y:S02]  /*ff60*/  LOP3.LUT R56, R57, 0x380, RZ, 0xc0, !PT ;  /* 0x0000038039387812 */ /* 0x000fe400078ec0ff */
[----:B------:R-:W-:Y:S02]  /*ff70*/  SHF.R.U64 R48, R48, 0x3, RZ ;  /* 0x0000000330307819 */ /* 0x000fe400000012ff */
[----:B------:R-:W-:Y:S02]  /*ff80*/  SHF.R.U64 R46, R46, 0x3, RZ ;  /* 0x000000032e2e7819 */ /* 0x000fe400000012ff */
[----:B------:R-:W-:Y:S01]  /*ff90*/  SHF.R.U64 R52, R52, 0x3, RZ ;  /* 0x0000000334347819 */ /* 0x000fe200000012ff */
[----:B------:R3:W-:Y:S01]  /*ffa0*/  STSM.16.M88.4 [R3], R8 ;  /* 0x0000000803007844 */ /* 0x0007e20000000200 */
[----:B------:R-:W-:-:S02]  /*ffb0*/  SHF.R.U64 R38, R38, 0x3, RZ ;  /* 0x0000000326267819 */ /* 0x000fc400000012ff */
[----:B------:R-:W-:Y:S01]  /*ffc0*/  SHF.R.U64 R56, R56, 0x3, RZ ;  /* 0x0000000338387819 */ /* 0x000fe200000012ff */
[----:B------:R4:W-:Y:S01]  /*ffd0*/  STSM.16.M88.4 [R0], R4 ;  /* 0x0000000400007844 */ /* 0x0009e20000000200 */
        /* <DEDUP_REMOVED lines=8> */
[----:B------:R-:W-:-:S02]  /*10060*/  LOP3.LUT R56, R56, R57, RZ, 0x3c, !PT ;  /* 0x0000003938387212 */ /* 0x000fc400078e3cff */
[C---:B------:R-:W-:Y:S02]  /*10070*/  IADD3 R43, P1, R44.reuse, 0x4000, RZ ;  /* 0x000040002c2b7810 */ /* 0x040fe40007f3e0ff */
[C---:B---3--:R-:W-:Y:S02]  /*10080*/  IADD3 R9, P0, R44.reuse, 0x4020, RZ ;  /* 0x000040202c097810 */ /* 0x048fe40007f1e0ff */
[C---:B------:R-:W-:Y:S02]  /*10090*/  IADD3 R11, P2, R44.reuse, 0x6000, RZ ;  /* 0x000060002c0b7810 */ /* 0x040fe40007f5e0ff */
[C---:B----4-:R-:W-:Y:S02]  /*100a0*/  IADD3 R6, P6, R44.reuse, 0x6020, RZ ;  /* 0x000060202c067810 */ /* 0x050fe40007fde0ff */
[----:B------:R-:W-:Y:S02]  /*100b0*/  IADD3 R4, P5, R44, 0x6040, RZ ;  /* 0x000060402c047810 */ /* 0x000fe40007fbe0ff */
[----:B------:R-:W-:-:S02]  /*100c0*/  IADD3.X R57, RZ, R45, RZ, P4, !PT ;  /* 0x0000002dff397210 */ /* 0x000fc400027fe4ff */
[C---:B------:R-:W-:Y:S02]  /*100d0*/  IADD3 R31, P3, R44.reuse, 0x4060, RZ ;  /* 0x000040602c1f7810 */ /* 0x040fe40007f7e0ff */
[----:B------:R-:W-:Y:S02]  /*100e0*/  IADD3 R35, P4, R44, 0x4040, RZ ;  /* 0x000040402c237810 */ /* 0x000fe40007f9e0ff */
[----:B------:R-:W-:Y:S02]  /*100f0*/  LOP3.LUT R7, R6, 0x380, RZ, 0xc0, !PT ;  /* 0x0000038006077812 */ /* 0x000fe400078ec0ff */
[----:B------:R-:W-:Y:S02]  /*10100*/  LOP3.LUT R5, R4, 0x380, RZ, 0xc0, !PT ;  /* 0x0000038004057812 */ /* 0x000fe400078ec0ff */
[----:B------:R-:W-:Y:S02]  /*10110*/  LOP3.LUT R8, R9, 0x380, RZ, 0xc0, !PT ;  /* 0x0000038009087812 */ /* 0x000fe400078ec0ff */
[----:B------:R-:W-:-:S02]  /*10120*/  LOP3.LUT R10, R11, 0x380, RZ, 0xc0, !PT ;  /* 0x000003800b0a7812 */ /* 0x000fc400078ec0ff */
[----:B------:R-:W-:Y:S02]  /*10130*/  LOP3.LUT R42, R43, 0x380, RZ, 0xc0, !PT ;  /* 0x000003802b2a7812 */ /* 0x000fe400078ec0ff */
[----:B------:R-:W-:Y:S02]  /*10140*/  LOP3.LUT R30, R31, 0x380, RZ, 0xc0, !PT ;  /* 0x000003801f1e7812 */ /* 0x000fe400078ec0ff */
[----:B------:R-:W-:Y:S02]  /*10150*/  LOP3.LUT R34, R35, 0x380, RZ, 0xc0, !PT ;  /* 0x0000038023227812 */ /* 0x000fe400078ec0ff */
[----:B------:R-:W-:Y:S02]  /*10160*/  SHF.R.U64 R7, R7, 0x3, RZ ;  /* 0x0000000307077819 */ /* 0x000fe400000012ff */
[----:B------:R-:W-:Y:S02]  /*10170*/  SHF.R.U64 R5, R5, 0x3, RZ ;  /* 0x0000000305057819 */ /* 0x000fe400000012ff */
[----:B------:R-:W-:-:S02]  /*10180*/  SHF.R.U64 R8, R8, 0x3, RZ ;  /* 0x0000000308087819 */ /* 0x000fc400000012ff */
        /* <DEDUP_REMOVED lines=19> */
[----:B------:R-:W-:Y:S02]  /*102c0*/  MOV R38, R38 ;  /* 0x0000002600267202 */ /* 0x000fe40000000f00 */
[----:B------:R-:W-:Y:S02]  /*102d0*/  MOV R39, R46 ;  /* 0x0000002e00277202 */ /* 0x000fe40000000f00 */
[----:B------:R-:W-:Y:S02]  /*102e0*/  MOV R36, R48 ;  /* 0x0000003000247202 */ /* 0x000fe40000000f00 */
[----:B------:R-:W-:Y:S02]  /*102f0*/  MOV R3, R6 ;  /* 0x0000000600037202 */ /* 0x000fe40000000f00 */
[----:B------:R-:W-:Y:S02]  /*10300*/  MOV R46, R4 ;  /* 0x00000004002e7202 */ /* 0x000fe40000000f00 */
[----:B------:R-:W-:-:S02]  /*10310*/  MOV R56, R56 ;  /* 0x0000003800387202 */ /* 0x000fc40000000f00 */
[----:B--2---:R-:W-:Y:S02]  /*10320*/  MOV R24, R8 ;  /* 0x0000000800187202 */ /* 0x004fe40000000f00 */
[----:B------:R-:W-:Y:S02]  /*10330*/  MOV R49, R10 ;  /* 0x0000000a00317202 */ /* 0x000fe40000000f00 */
[----:B------:R-:W-:Y:S02]  /*10340*/  F2FP.F16.F32.PACK_AB R4, R158, R160 ;  /* 0x000000a09e04723e */ /* 0x000fe400000000ff */
[----:B------:R-:W-:Y:S02]  /*10350*/  F2FP.F16.F32.PACK_AB R5, R51, R50 ;  /* 0x000000323305723e */ /* 0x000fe400000000ff */
[----:B------:R-:W-:Y:S02]  /*10360*/  F2FP.F16.F32.PACK_AB R6, R156, R159 ;  /* 0x0000009f9c06723e */ /* 0x000fe400000000ff */
[----:B------:R-:W-:-:S02]  /*10370*/  F2FP.F16.F32.PACK_AB R7, R55, R54 ;  /* 0x000000363707723e */ /* 0x000fc400000000ff */
[----:B------:R-:W-:Y:S02]  /*10380*/  LOP3.LUT R0, R44, 0x380, RZ, 0xc0, !PT ;  /* 0x000003802c007812 */ /* 0x000fe400078ec0ff */
[----:B------:R-:W-:Y:S02]  /*10390*/  F2FP.F16.F32.PACK_AB R8, R155, R157 ;  /* 0x0000009d9b08723e */ /* 0x000fe400000000ff */
[----:B------:R-:W-:Y:S02]  /*103a0*/  F2FP.F16.F32.PACK_AB R9, R59, R58 ;  /* 0x0000003a3b09723e */ /* 0x000fe400000000ff */
[----:B------:R-:W-:Y:S02]  /*103b0*/  F2FP.F16.F32.PACK_AB R10, R61, R60 ;  /* 0x0000003c3d0a723e */ /* 0x000fe400000000ff */
[----:B------:R-:W-:Y:S02]  /*103c0*/  F2FP.F16.F32.PACK_AB R11, R63, R62 ;  /* 0x0000003e3f0b723e */ /* 0x000fe400000000ff */
[----:B------:R-:W-:-:S02]  /*103d0*/  MOV R52, R52 ;  /* 0x0000003400347202 */ /* 0x000fc40000000f00 */
[----:B------:R-:W-:Y:S02]  /*103e0*/  MOV R48, R30 ;  /* 0x0000001e00307202 */ /* 0x000fe40000000f00 */
[----:B------:R-:W-:Y:S02]  /*103f0*/  F2FP.F16.F32.PACK_AB R12, R65, R64 ;  /* 0x00000040410c723e */ /* 0x000fe400000000ff */
[----:B------:R-:W-:Y:S02]  /*10400*/  F2FP.F16.F32.PACK_AB R14, R69, R68 ;  /* 0x00000044450e723e */ /* 0x000fe400000000ff */
[----:B------:R-:W-:Y:S02]  /*10410*/  MOV R47, R34 ;  /* 0x00000022002f7202 */ /* 0x000fe40000000f00 */
[----:B------:R-:W-:Y:S02]  /*10420*/  F2FP.F16.F32.PACK_AB R28, R73, R72 ;  /* 0x00000048491c723e */ /* 0x000fe400000000ff */
[----:B------:R-:W-:-:S02]  /*10430*/  F2FP.F16.F32.PACK_AB R30, R77, R76 ;  /* 0x0000004c4d1e723e */ /* 0x000fc400000000ff */
[----:B------:R-:W-:Y:S01]  /*10440*/  F2FP.F16.F32.PACK_AB R31, R79, R78 ;  /* 0x0000004e4f1f723e */ /* 0x000fe200000000ff */
[----:B------:R-:W-:Y:S01]  /*10450*/  STSM.16.M88.4 [R56], R4 ;  /* 0x0000000438007844 */ /* 0x000fe20000000200 */
[----:B------:R-:W-:Y:S02]  /*10460*/  F2FP.F16.F32.PACK_AB R34, R85, R84 ;  /* 0x000000545522723e */ /* 0x000fe400000000ff */
        /* <DEDUP_REMOVED lines=10> */
[----:B--2---:R-:W-:Y:S02]  /*10510*/  F2FP.F16.F32.PACK_AB R38, R93, R92 ;  /* 0x0000005c5d26723e */ /* 0x004fe400000000ff */
[----:B------:R-:W-:Y:S02]  /*10520*/  F2FP.F16.F32.PACK_AB R4, R105, R104 ;  /* 0x000000686904723e */ /* 0x000fe400000000ff */
[----:B------:R-:W-:Y:S02]  /*10530*/  F2FP.F16.F32.PACK_AB R5, R107, R106 ;  /* 0x0000006a6b05723e */ /* 0x000fe400000000ff */
[----:B---3--:R-:W-:-:S02]  /*10540*/  F2FP.F16.F32.PACK_AB R36, R89, R88 ;  /* 0x000000585924723e */ /* 0x008fc400000000ff */
[----:B------:R-:W-:Y:S02]  /*10550*/  F2FP.F16.F32.PACK_AB R6, R109, R108 ;  /* 0x0000006c6d06723e */ /* 0x000fe400000000ff */
[----:B----4-:R-:W-:Y:S02]  /*10560*/  F2FP.F16.F32.PACK_AB R39, R95, R94 ;  /* 0x0000005e5f27723e */ /* 0x010fe400000000ff */
        /* <DEDUP_REMOVED lines=20> */
[----:B--2---:R-:W-:Y:S02]  /*106b0*/  IADD3 R8, P1, R70, UR4, RZ ;  /* 0x0000000446087c10 */ /* 0x004fe4000ff3e0ff */
        /* <DEDUP_REMOVED lines=19> */
[----:B--2---:R-:W-:Y:S01]  /*107f0*/  @P6 IADD3 R4, P4, R70, UR4, RZ ;  /* 0x0000000446046c10 */ /* 0x004fe2000ff9e0ff */
[----:B------:R-:W-:-:S02]  /*10800*/  ULDC UR4, c[0x0][0xb88] ;  /* 0x0002e20000047ab9 */ /* 0x000fc40000000800 */
[----:B------:R-:W-:Y:S01]  /*10810*/  IMAD.U32 R0, RZ, RZ, UR4 ;  /* 0x00000004ff007e24 */ /* 0x000fe2000f8e00ff */
[----:B------:R-:W-:Y:S01]  /*10820*/  @P6 IADD3.X R5, R66, UR5, RZ, P4, !PT ;  /* 0x0000000542056c10 */ /* 0x000fe2000a7fe4ff */
[----:B------:R2:W5:Y:S04]  /*10830*/  @P0 LDG.E R24, desc[UR40][R8.64] ;  /* 0x0000002808180981 */ /* 0x000568000c1e1900 */
[----:B------:R2:W5:Y:S01]  /*10840*/  @P6 LDG.E R0, desc[UR40][R4.64] ;  /* 0x0000002804006981 */ /* 0x000562000c1e1900 */
[----:B------:R-:W3:Y:S02]  /*10850*/  S2R R90, SR_TID.X ;  /* 0x00000000005a7919 */ /* 0x000ee40000002100 */
[----:B---3--:R-:W-:-:S05]  /*10860*/  VIADD R90, R90, 0xffffff80 ;  /* 0xffffff805a5a7836 */ /* 0x008fca0000000000 */
        /* <DEDUP_REMOVED lines=50> */
[----:B--2---:R-:W-:Y:S06]  /*10b90*/  @P6 BRA `(.L_x_1345) ;  /* 0x0000000000106947 */ /* 0x004fec0003800000 */
[----:B------:R-:W-:Y:S05]  /*10ba0*/  @!P0 BRA `(.L_x_1345) ;  /* 0x00000000000c8947 */ /* 0x000fea0003800000 */
[----:B------:R-:W2:Y:S04]  /*10bb0*/  LDG.E R3, desc[UR40][R8.64] ;  /* 0x0000002808037981 */ /* 0x000ea8000c1e1900 */
[----:B-----5:R-:W2:Y:S02]  /*10bc0*/  LDG.E R0, desc[UR40][R8.64+0x4] ;  /* 0x0000042808007981 */ /* 0x020ea4000c1e1900 */
[----:B--2---:R-:W-:-:S07]  /*10bd0*/  IMAD.IADD R0, R0, 0x1, -R3 ;  /* 0x0000000100007824 */ /* 0x004fce00078e0a03 */
.L_x_1345:
[----:B------:R-:W2:Y:S01]  /*10be0*/  LDL.LU R8, [R1+0x40] ;  /* 0x0000400001087983 */ /* 0x000ea20000300800 */
[----:B------:R-:W-:-:S03]  /*10bf0*/  ISETP.NE.AND P6, PT, R6, RZ, PT ;  /* 0x000000ff0600720c */ /* 0x000fc60003fc5270 */
[----:B------:R-:W3:Y:S01]  /*10c00*/  LDL.LU R7, [R1+0x5c] ;  /* 0x00005c0001077983 */ /* 0x000ee20000300800 */
[----:B------:R-:W4:Y:S01]  /*10c10*/  S2R R4, SR_TID.X ;  /* 0x0000000000047919 */ /* 0x000f220000002100 */
[--C-:B------:R-:W-:Y:S01]  /*10c20*/  IMAD.X R57, RZ, RZ, R21.reuse, P5 ;  /* 0x000000ffff397224 */ /* 0x100fe200028e0615 */
[----:B------:R-:W-:Y:S01]  /*10c30*/  IADD3.X R53, RZ, R21, RZ, P4, !PT ;  /* 0x00000015ff357210 */ /* 0x000fe200027fe4ff */
[----:B------:R-:W-:Y:S01]  /*10c40*/  IMAD.X R37, RZ, RZ, R21, P6 ;  /* 0x000000ffff257224 */ /* 0x000fe200030e0615 */
[----:B------:R-:W3:Y:S04]  /*10c50*/  LDL R82, [R1+0x34] ;  /* 0x0000340001527983 */ /* 0x000ee80000100800 */
[----:B------:R0:W5:Y:S01]  /*10c60*/  LDL R84, [R1+0x58] ;  /* 0x0000580001547983 */ /* 0x0001620000100800 */
[----:B----4-:R-:W-:-:S05]  /*10c70*/  VIADD R4, R4, 0xffffff80 ;  /* 0xffffff8004047836 */ /* 0x010fca0000000000 */
[----:B------:R-:W-:-:S04]  /*10c80*/  SHF.R.S32.HI R3, RZ, 0x1f, R4 ;  /* 0x0000001fff037819 */ /* 0x000fc80000011404 */
[----:B------:R-:W-:-:S04]  /*10c90*/  LEA.HI R3, R3, R4, RZ, 0x7 ;  /* 0x0000000403037211 */ /* 0x000fc800078f38ff */
[----:B------:R-:W-:-:S06]  /*10ca0*/  SHF.R.S32.HI R3, RZ, 0x7, R3 ;  /* 0x00000007ff037819 */ /* 0x000fcc0000011403 */
[----:B------:R-:W4:Y:S01]  /*10cb0*/  SHFL.IDX PT, R3, R3, RZ, 0x1f ;  /* 0x00001fff03037589 */ /* 0x000f2200000e0000 */
[--C-:B------:R-:W-:Y:S01]  /*10cc0*/  IMAD.X R41, RZ, RZ, R21.reuse, P1 ;  /* 0x000000ffff297224 */ /* 0x100fe200008e0615 */
[C---:B------:R-:W-:Y:S01]  /*10cd0*/  IADD3 R61, P6, R20.reuse, 0xb000, RZ ;  /* 0x0000b000143d7810 */ /* 0x040fe20007fde0ff */
[--C-:B------:R-:W-:Y:S01]  /*10ce0*/  IMAD.X R45, RZ, RZ, R21.reuse, P2 ;  /* 0x000000ffff2d7224 */ /* 0x100fe200010e0615 */
[C---:B------:R-:W-:Y:S01]  /*10cf0*/  IADD3 R65, P1, R20.reuse, 0xc000, RZ ;  /* 0x0000c00014417810 */ /* 0x040fe20007f3e0ff */
[----:B------:R-:W-:Y:S01]  /*10d00*/  IMAD.X R49, RZ, RZ, R21, P3 ;  /* 0x000000ffff317224 */ /* 0x000fe200018e0615 */
[C---:B------:R-:W-:Y:S02]  /*10d10*/  IADD3 R69, P2, R20.reuse, 0xd000, RZ ;  /* 0x0000d00014457810 */ /* 0x040fe40007f5e0ff */
[C---:B------:R-:W-:Y:S02]  /*10d20*/  IADD3 R73, P3, R20.reuse, 0xe000, RZ ;  /* 0x0000e00014497810 */ /* 0x040fe40007f7e0ff */
[----:B------:R-:W-:-:S02]  /*10d30*/  IADD3 R6, P4, R20, 0xf000, RZ ;  /* 0x0000f00014067810 */ /* 0x000fc40007f9e0ff */
[----:B------:R-:W-:Y:S02]  /*10d40*/  LOP3.LUT R60, R61, 0x380, RZ, 0xc0, !PT ;  /* 0x000003803d3c7812 */ /* 0x000fe400078ec0ff */
[----:B------:R-:W-:Y:S02]  /*10d50*/  LOP3.LUT R64, R65, 0x380, RZ, 0xc0, !PT ;  /* 0x0000038041407812 */ /* 0x000fe400078ec0ff */
[----:B------:R-:W-:Y:S02]  /*10d60*/  LOP3.LUT R68, R69, 0x380, RZ, 0xc0, !PT ;  /* 0x0000038045447812 */ /* 0x000fe400078ec0ff */
[----:B------:R-:W-:Y:S02]  /*10d70*/  LOP3.LUT R72, R73, 0x380, RZ, 0xc0, !PT ;  /* 0x0000038049487812 */ /* 0x000fe400078ec0ff */
[----:B----4-:R-:W-:Y:S02]  /*10d80*/  ISETP.NE.AND P5, PT, R3, RZ, PT ;  /* 0x000000ff0300720c */ /* 0x010fe40003fa5270 */
        /* <DEDUP_REMOVED lines=23> */
[----:B------:R-:W-:Y:S01]  /*10f00*/  SHF.R.S32.HI R81, RZ, 0x1f, R82 ;  /* 0x0000001fff517819 */ /* 0x000fe20000011452 */
[----:B0-----:R-:W-:Y:S06]  /*10f10*/  @P5 BRA `(.L_x_1346) ;  /* 0x0000000000bc5947 */ /* 0x001fec0003800000 */
[----:B------:R-:W2:Y:S01]  /*10f20*/  LDL R7, [R1+0x74] ;  /* 0x0000740001077983 */ /* 0x000ea20000100800 */
[----:B------:R-:W0:Y:S01]  /*10f30*/  LDC R35, c[0x0][0xce8] ;  /* 0x00033a00ff237b82 */ /* 0x000e220000000800 */
[----:B------:R-:W-:Y:S01]  /*10f40*/  ULDC.64 UR4, c[0x0][0xc90] ;  /* 0x0003240000047ab9 */ /* 0x000fe20000000a00 */
[----:B------:R-:W-:Y:S02]  /*10f50*/  IMAD.MOV.U32 R6, RZ, RZ, R24 ;  /* 0x000000ffff067224 */ /* 0x000fe400078e0018 */
[----:B------:R-:W-:Y:S02]  /*10f60*/  IMAD R8, R81, UR4, RZ ;  /* 0x0000000451087c24 */ /* 0x000fe4000f8e02ff */
[----:B------:R-:W-:Y:S02]  /*10f70*/  IMAD R30, R84, 0x40, R194 ;  /* 0x00000040541e7824 */ /* 0x000fe400078e02c2 */
[----:B------:R-:W-:Y:S01]  /*10f80*/  IMAD R15, R82, UR5, R8 ;  /* 0x00000005520f7c24 */ /* 0x000fe2000f8e0208 */
[----:B0-----:R-:W-:-:S13]  /*10f90*/  ISETP.NE.AND P0, PT, R35, 0x1, PT ;  /* 0x000000012300780c */ /* 0x001fda0003f05270 */
[----:B------:R-:W0:Y:S08]  /*10fa0*/  @P0 LDC R9, c[0x0][0xcec] ;  /* 0x00033b00ff090b82 */ /* 0x000e300000000800 */
[----:B------:R-:W3:Y:S01]  /*10fb0*/  @P0 LDC R31, c[0x0][0xcf0] ;  /* 0x00033c00ff1f0b82 */ /* 0x000ee20000000800 */
[----:B--2---:R-:W-:Y:S02]  /*10fc0*/  IMAD R20, R84, 0x40, R7 ;  /* 0x0000004054147824 */ /* 0x004fe400078e0207 */
[----:B------:R-:W-:-:S02]  /*10fd0*/  IMAD.MOV.U32 R7, RZ, RZ, R21 ;  /* 0x000000ffff077224 */ /* 0x000fc400078e0015 */
[----:B0-----:R-:W-:-:S04]  /*10fe0*/  @P0 IMAD.HI.U32 R8, R20, R9, RZ ;  /* 0x0000000914080227 */ /* 0x001fc800078e00ff */
[----:B------:R-:W-:Y:S01]  /*10ff0*/  IMAD.MOV.U32 R9, RZ, RZ, R20 ;  /* 0x000000ffff097224 */ /* 0x000fe200078e0014 */
[----:B---3--:R-:W-:Y:S01]  /*11000*/  @P0 SHF.R.U32.HI R9, RZ, R31, R8 ;  /* 0x0000001fff090219 */ /* 0x008fe20000011608 */
[----:B------:R-:W-:Y:S01]  /*11010*/  IMAD.WIDE.U32 R6, R82, UR4, R6 ;  /* 0x0000000452067c25 */ /* 0x000fe2000f8e0006 */
[----:B------:R-:W-:Y:S02]  /*11020*/  ULDC.64 UR4, c[0x0][0xc98] ;  /* 0x0003260000047ab9 */ /* 0x000fe40000000a00 */
[----:B------:R-:W-:Y:S01]  /*11030*/  SHF.R.S32.HI R31, RZ, 0x1f, R9 ;  /* 0x0000001fff1f7819 */ /* 0x000fe20000011409 */
[----:B------:R-:W-:Y:S02]  /*11040*/  IMAD.IADD R7, R7, 0x1, R15 ;  /* 0x0000000107077824 */ /* 0x000fe400078e020f */
[----:B------:R-:W-:Y:S02]  /*11050*/  IMAD.MOV R14, RZ, RZ, -R9 ;  /* 0x000000ffff0e7224 */ /* 0x000fe400078e0a09 */
[----:B------:R-:W-:-:S02]  /*11060*/  IMAD R8, R80, UR4, RZ ;  /* 0x0000000450087c24 */ /* 0x000fc4000f8e02ff */
[----:B------:R-:W-:-:S04]  /*11070*/  IMAD.WIDE.U32 R6, R3, UR4, R6 ;  /* 0x0000000403067c25 */ /* 0x000fc8000f8e0006 */
[----:B------:R-:W-:Y:S01]  /*11080*/  IMAD R15, R35, R14, R20 ;  /* 0x0000000e230f7224 */ /* 0x000fe200078e0214 */
[----:B------:R-:W-:Y:S01]  /*11090*/  IADD3 R6, P0, R9, R6, RZ ;  /* 0x0000000609067210 */ /* 0x000fe20007f1e0ff */
[----:B------:R-:W-:Y:S01]  /*110a0*/  IMAD R14, R3, UR5, R8 ;  /* 0x00000005030e7c24 */ /* 0x000fe2000f8e0208 */
[----:B------:R-:W-:Y:S01]  /*110b0*/  ULDC.64 UR4, c[0x0][0xc88] ;  /* 0x0003220000047ab9 */ /* 0x000fe20000000a00 */
[----:B------:R-:W-:Y:S01]  /*110c0*/  IMAD R35, R0, R35, RZ ;  /* 0x0000002300237224 */ /* 0x000fe200078e02ff */
[----:B------:R-:W-:Y:S02]  /*110d0*/  SHF.R.S32.HI R8, RZ, 0x1f, R15 ;  /* 0x0000001fff087819 */ /* 0x000fe4000001140f */
[----:B------:R-:W-:Y:S01]  /*110e0*/  IADD3.X R7, R31, R7, R14, P0, !PT ;  /* 0x000000071f077210 */ /* 0x000fe200007fe40e */
[----:B------:R-:W-:Y:S02]  /*110f0*/  IMAD.MOV R14, RZ, RZ, -R224 ;  /* 0x000000ffff0e7224 */ /* 0x000fe400078e0ae0 */
[----:B------:R-:W-:-:S02]  /*11100*/  IMAD R8, R8, UR4, RZ ;  /* 0x0000000408087c24 */ /* 0x000fc4000f8e02ff */
[----:B------:R-:W-:-:S04]  /*11110*/  IMAD.WIDE.U32 R6, R15, UR4, R6 ;  /* 0x000000040f067c25 */ /* 0x000fc8000f8e0006 */
[----:B------:R-:W-:Y:S01]  /*11120*/  IMAD R15, R15, UR5, R8 ;  /* 0x000000050f0f7c24 */ /* 0x000fe2000f8e0208 */
[----:B------:R-:W-:-:S03]  /*11130*/  ULDC.64 UR4, c[0x0][0xc50] ;  /* 0x0003140000047ab9 */ /* 0x000fc60000000a00 */
[----:B------:R-:W-:Y:S01]  /*11140*/  IMAD.IADD R7, R7, 0x1, R15 ;  /* 0x0000000107077824 */ /* 0x000fe200078e020f */
[----:B------:R-:W-:-:S04]  /*11150*/  LEA R15, P0, R6, UR4, 0x2 ;  /* 0x00000004060f7c11 */ /* 0x000fc8000f8010ff */
[----:B------:R-:W-:Y:S01]  /*11160*/  LEA.HI.X R20, R6, UR5, R7, 0x2, P0 ;  /* 0x0000000506147c11 */ /* 0x000fe200080f1407 */
[----:B------:R-:W-:Y:S01]  /*11170*/  SHFL.IDX PT, R8, R15, 0x1, 0x1c1f ;  /* 0x003c1f000f087f89 */ /* 0x000fe200000e0000 */
[----:B------:R-:W-:Y:S01]  /*11180*/  ISETP.NE.AND P0, PT, R223, R14, PT ;  /* 0x0000000edf00720c */ /* 0x000fe20003f05270 */
[C---:B------:R-:W-:Y:S02]  /*11190*/  VIADD R14, R30.reuse, 0x8 ;  /* 0x000000081e0e7836 */ /* 0x040fe40000000000 */
[----:B------:R-:W-:Y:S01]  /*111a0*/  SHFL.IDX PT, R6, R15, RZ, 0x1c1f ;  /* 0x001c1fff0f067589 */ /* 0x000fe200000e0000 */
[-C--:B------:R-:W-:Y:S02]  /*111b0*/  ISETP.GE.OR P1, PT, R30, R35.reuse, P0 ;  /* 0x000000231e00720c */ /* 0x080fe40000726670 */
[----:B------:R-:W-:Y:S01]  /*111c0*/  ISETP.GE.OR P0, PT, R14, R35, P0 ;  /* 0x000000230e00720c */ /* 0x000fe20000706670 */
[----:B------:R-:W0:Y:S04]  /*111d0*/  SHFL.IDX PT, R7, R20, RZ, 0x1c1f ;  /* 0x001c1fff14077589 */ /* 0x000e2800000e0000 */
[----:B------:R-:W2:Y:S06]  /*111e0*/  SHFL.IDX PT, R9, R20, 0x1, 0x1c1f ;  /* 0x003c1f0014097f89 */ /* 0x000eac00000e0000 */
[----:B0-----:R0:W-:Y:S04]  /*111f0*/  @!P1 ST.E desc[UR40][R6.64], R162 ;  /* 0x000000a206009985 */ /* 0x0011e8000c101928 */
[----:B--2---:R0:W-:Y:S02]  /*11200*/  @!P0 ST.E desc[UR40][R8.64], R161 ;  /* 0x000000a108008985 */ /* 0x0041e4000c101928 */
.L_x_1346:
[----:B------:R-:W2:Y:S01]  /*11210*/  LDC R87, c[0x0][0xce8] ;  /* 0x00033a00ff577b82 */ /* 0x000ea20000000800 */
[----:B------:R-:W-:Y:S01]  /*11220*/  ULDC.64 UR4, c[0x0][0xba0] ;  /* 0x0002e80000047ab9 */ /* 0x000fe20000000a00 */
[----:B0-----:R-:W5:Y:S01]  /*11230*/  LD.E.128 R4, desc[UR40][R4.64] ;  /* 0x0000002804047980 */ /* 0x001f62000c101d00 */
[----:B------:R-:W-:-:S03]  /*11240*/  IMAD R21, R21, UR4, RZ ;  /* 0x0000000415157c24 */ /* 0x000fc6000f8e02ff */
[----:B------:R-:W5:Y:S01]  /*11250*/  LD.E.128 R8, desc[UR40][R10.64] ;  /* 0x000000280a087980 */ /* 0x000f62000c101d00 */
[C---:B------:R-:W-:Y:S01]  /*11260*/  IMAD R83, R24.reuse, UR5, R21 ;  /* 0x0000000518537c24 */ /* 0x040fe2000f8e0215 */
[----:B------:R-:W0:Y:S01]  /*11270*/  LDC R85, c[0x0][0xbc8] ;  /* 0x0002f200ff557b82 */ /* 0x000e220000000800 */
[----:B------:R-:W-:Y:S01]  /*11280*/  IMAD.WIDE.U32 R20, R24, UR4, RZ ;  /* 0x0000000418147c25 */ /* 0x000fe2000f8e00ff */
[----:B------:R-:W-:Y:S01]  /*11290*/  ULDC.64 UR4, c[0x0][0xbe8] ;  /* 0x0002fa0000047ab9 */ /* 0x000fe20000000a00 */
[----:B------:R-:W5:Y:S02]  /*112a0*/  LD.E.128 R12, desc[UR40][R12.64] ;  /* 0x000000280c0c7980 */ /* 0x000f64000c101d00 */
[----:B------:R-:W-:Y:S02]  /*112b0*/  IMAD.IADD R21, R21, 0x1, R83 ;  /* 0x0000000115157824 */ /* 0x000fe400078e0253 */
[----:B------:R-:W-:Y:S01]  /*112c0*/  IMAD R81, R81, UR4, RZ ;  /* 0x0000000451517c24 */ /* 0x000fe2000f8e02ff */
[----:B------:R-:W5:Y:S04]  /*112d0*/  LD.E.128 R28, desc[UR40][R28.64] ;  /* 0x000000281c1c7980 */ /* 0x000f68000c101d00 */
[----:B------:R-:W5:Y:S01]  /*112e0*/  LD.E.128 R32, desc[UR40][R32.64] ;  /* 0x0000002820207980 */ /* 0x000f62000c101d00 */
[----:B--2---:R-:W-:Y:S01]  /*112f0*/  ISETP.NE.AND P1, PT, R87, 0x1, PT ;  /* 0x000000015700780c */ /* 0x004fe20003f25270 */
[----:B------:R-:W-:-:S02]  /*11300*/  IMAD R81, R82, UR5, R81 ;  /* 0x0000000552517c24 */ /* 0x000fc4000f8e0251 */
[----:B------:R-:W5:Y:S01]  /*11310*/  LD.E.128 R36, desc[UR40][R36.64] ;  /* 0x0000002824247980 */ /* 0x000f62000c101d00 */
[----:B------:R-:W-:Y:S01]  /*11320*/  IMAD.WIDE.U32 R20, R82, UR4, R20 ;  /* 0x0000000452147c25 */ /* 0x000fe2000f8e0014 */
[----:B------:R-:W-:Y:S01]  /*11330*/  SHF.R.S32.HI R82, RZ, 0x1f, R90 ;  /* 0x0000001fff527819 */ /* 0x000fe2000001145a */
[----:B------:R-:W-:Y:S01]  /*11340*/  ULDC.64 UR4, c[0x0][0xbf0] ;  /* 0x0002fc0000047ab9 */ /* 0x000fe20000000a00 */
[----:B------:R-:W5:Y:S02]  /*11350*/  LD.E.128 R40, desc[UR40][R40.64] ;  /* 0x0000002828287980 */ /* 0x000f64000c101d00 */
[----:B------:R-:W-:Y:S02]  /*11360*/  LEA.HI R82, R82, R90, RZ, 0x3 ;  /* 0x0000005a52527211 */ /* 0x000fe400078f18ff */
[----:B------:R-:W5:Y:S02]  /*11370*/  LD.E.128 R44, desc[UR40][R44.64] ;  /* 0x000000282c2c7980 */ /* 0x000f64000c101d00 */
[----:B------:R-:W2:Y:S01]  /*11380*/  @P1 LDC R83, c[0x0][0xcec] ;  /* 0x00033b00ff531b82 */ /* 0x000ea20000000800 */
[----:B------:R-:W-:Y:S01]  /*11390*/  LOP3.LUT R82, R82, 0xfffffff8, RZ, 0xc0, !PT ;  /* 0xfffffff852527812 */ /* 0x000fe200078ec0ff */
[----:B------:R-:W5:Y:S04]  /*113a0*/  LD.E.128 R48, desc[UR40][R48.64] ;  /* 0x0000002830307980 */ /* 0x000f68000c101d00 */
[----:B------:R-:W5:Y:S02]  /*113b0*/  LD.E.128 R52, desc[UR40][R52.64] ;  /* 0x0000002834347980 */ /* 0x000f64000c101d00 */
[----:B------:R-:W3:Y:S01]  /*113c0*/  @P1 LDC R89, c[0x0][0xcf0] ;  /* 0x00033c00ff591b82 */ /* 0x000ee20000000800 */
[----:B------:R-:W-:Y:S01]  /*113d0*/  IMAD.IADD R82, R90, 0x1, -R82 ;  /* 0x000000015a527824 */ /* 0x000fe200078e0a52 */
[----:B------:R-:W5:Y:S03]  /*113e0*/  LD.E.128 R56, desc[UR40][R56.64] ;  /* 0x0000002838387980 */ /* 0x000f66000c101d00 */
[----:B------:R-:W-:Y:S01]  /*113f0*/  IMAD R24, R82, 0x20, R98 ;  /* 0x0000002052187824 */ /* 0x000fe200078e0262 */
[----:B------:R-:W5:Y:S01]  /*11400*/  LD.E.128 R60, desc[UR40][R60.64] ;  /* 0x000000283c3c7980 */ /* 0x000f62000c101d00 */
[----:B------:R-:W-:-:S02]  /*11410*/  VIADD R101, R192, 0x40 ;  /* 0x00000040c0657836 */ /* 0x000fc40000000000 */
[----:B------:R-:W-:Y:S01]  /*11420*/  IMAD R82, R84, 0x40, R24 ;  /* 0x0000004054527824 */ /* 0x000fe200078e0218 */
[----:B------:R-:W5:Y:S01]  /*11430*/  LD.E.128 R64, desc[UR40][R64.64] ;  /* 0x0000002840407980 */ /* 0x000f62000c101d00 */
[----:B------:R-:W-:Y:S01]  /*11440*/  IMAD.IADD R21, R21, 0x1, R81 ;  /* 0x0000000115157824 */ /* 0x000fe200078e0251 */
[----:B0-----:R-:W-:Y:S01]  /*11450*/  ISETP.GE.AND P0, PT, R101, R85, PT ;  /* 0x000000556500720c */ /* 0x001fe20003f06270 */
[----:B------:R-:W-:Y:S01]  /*11460*/  IMAD R80, R80, UR4, RZ ;  /* 0x0000000450507c24 */ /* 0x000fe2000f8e02ff */
[----:B------:R-:W5:Y:S01]  /*11470*/  LD.E.128 R68, desc[UR40][R68.64] ;  /* 0x0000002844447980 */ /* 0x000f62000c101d00 */
[----:B------:R-:W-:Y:S02]  /*11480*/  VIADD R99, R192, 0x80 ;  /* 0x00000080c0637836 */ /* 0x000fe40000000000 */
[----:B--2---:R-:W-:Y:S01]  /*11490*/  @P1 IMAD.HI.U32 R24, R82, R83, RZ ;  /* 0x0000005352181227 */ /* 0x004fe200078e00ff */
[----:B------:R-:W5:Y:S03]  /*114a0*/  LD.E.128 R72, desc[UR40][R72.64] ;  /* 0x0000002848487980 */ /* 0x000f66000c101d00 */
[C---:B------:R-:W-:Y:S01]  /*114b0*/  IMAD R81, R3.reuse, UR5, R80 ;  /* 0x0000000503517c24 */ /* 0x040fe2000f8e0250 */
[----:B------:R-:W-:Y:S01]  /*114c0*/  SEL R80, RZ, 0xffffffff, P0 ;  /* 0xffffffffff507807 */ /* 0x000fe20000000000 */
[----:B------:R-:W-:Y:S01]  /*114d0*/  IMAD.WIDE.U32 R20, R3, UR4, R20 ;  /* 0x0000000403147c25 */ /* 0x000fe2000f8e0014 */
[----:B------:R-:W-:Y:S01]  /*114e0*/  ISETP.GE.AND P0, PT, R99, R85, PT ;  /* 0x000000556300720c */ /* 0x000fe20003f06270 */
[----:B------:R-:W-:Y:S01]  /*114f0*/  ULDC.64 UR4, c[0x0][0xbe0] ;  /* 0x0002f80000047ab9 */ /* 0x000fe20000000a00 */
[----:B------:R-:W5:Y:S01]  /*11500*/  LD.E.128 R76, desc[UR40][R76.64] ;  /* 0x000000284c4c7980 */ /* 0x000f62000c101d00 */
[----:B------:R-:W-:Y:S01]  /*11510*/  IMAD.MOV.U32 R3, RZ, RZ, R82 ;  /* 0x000000ffff037224 */ /* 0x000fe200078e0052 */
[----:B---3--:R-:W-:Y:S01]  /*11520*/  @P1 SHF.R.U32.HI R3, RZ, R89, R24 ;  /* 0x00000059ff031219 */ /* 0x008fe20000011618 */
[C---:B------:R-:W-:Y:S01]  /*11530*/  VIADD R97, R192.reuse, 0xc0 ;  /* 0x000000c0c0617836 */ /* 0x040fe20000000000 */
[-C--:B------:R-:W-:Y:S01]  /*11540*/  ISETP.GE.AND P1, PT, R192, R85.reuse, PT ;  /* 0x00000055c000720c */ /* 0x080fe20003f26270 */
[----:B------:R-:W-:Y:S01]  /*11550*/  IMAD.SHL.U32 R83, R80, 0x2, RZ ;  /* 0x0000000250537824 */ /* 0x000fe200078e00ff */
[----:B------:R-:W-:Y:S01]  /*11560*/  SEL R80, RZ, 0xffffffff, P0 ;  /* 0xffffffffff507807 */ /* 0x000fe20000000000 */
[----:B------:R-:W-:Y:S01]  /*11570*/  IMAD.IADD R21, R21, 0x1, R81 ;  /* 0x0000000115157824 */ /* 0x000fe200078e0251 */
[----:B------:R-:W-:Y:S01]  /*11580*/  SEL R24, RZ, 0x1, P1 ;  /* 0x00000001ff187807 */ /* 0x000fe20000800000 */
[C---:B------:R-:W-:Y:S01]  /*11590*/  VIADD R95, R192.reuse, 0x100 ;  /* 0x00000100c05f7836 */ /* 0x040fe20000000000 */
[----:B------:R-:W-:Y:S01]  /*115a0*/  ISETP.GE.AND P0, PT, R97, R85, PT ;  /* 0x000000556100720c */ /* 0x000fe20003f06270 */
[----:B------:R-:W-:Y:S01]  /*115b0*/  VIADD R93, R192, 0x140 ;  /* 0x00000140c05d7836 */ /* 0x000fe20000000000 */
[----:B------:R-:W-:Y:S01]  /*115c0*/  IADD3 R81, -R3, RZ, RZ ;  /* 0x000000ff03517210 */ /* 0x000fe20007ffe1ff */
[----:B------:R-:W-:Y:S01]  /*115d0*/  @!PT LDS RZ, [RZ] ;  /* 0x00000000fffff984 */ /* 0x000fe20000000800 */
[----:B------:R-:W-:Y:S01]  /*115e0*/  @!PT LDS RZ, [RZ] ;  /* 0x00000000fffff984 */ /* 0x000fe20000000800 */
[----:B------:R-:W-:Y:S01]  /*115f0*/  @!PT LDS RZ, [RZ] ;  /* 0x00000000fffff984 */ /* 0x000fe20000000800 */
[----:B------:R-:W-:Y:S01]  /*11600*/  @!PT LDS RZ, [RZ] ;  /* 0x00000000fffff984 */ /* 0x000fe20000000800 */
[----:B------:R0:W-:Y:S06]  /*11610*/  MEMBAR.ALL.CTA ;  /* 0x0000000000007992 */ /* 0x0001ec0000008000 */
[----:B0-----:R-:W0:Y:S01]  /*11620*/  FENCE.VIEW.ASYNC.S ;  /* 0x00000000000073c6 */ /* 0x001e220000000000 */
[----:B------:R-:W-:Y:S01]  /*11630*/  LOP3.LUT R24, R83, 0x2, R24, 0xe2, !PT ;  /* 0x0000000253187812 */ /* 0x000fe200078ee218 */
[----:B------:R-:W-:Y:S01]  /*11640*/  IMAD.SHL.U32 R83, R80, 0x4, RZ ;  /* 0x0000000450537824 */ /* 0x000fe200078e00ff */
[----:B------:R-:W-:Y:S01]  /*11650*/  SEL R80, RZ, 0xffffffff, P0 ;  /* 0xffffffffff507807 */ /* 0x000fe20000000000 */
[----:B------:R-:W-:Y:S01]  /*11660*/  IMAD R81, R87, R81, R82 ;  /* 0x0000005157517224 */ /* 0x000fe200078e0252 */
[-C--:B------:R-:W-:Y:S01]  /*11670*/  ISETP.GE.AND P0, PT, R95, R85.reuse, PT ;  /* 0x000000555f00720c */ /* 0x080fe20003f06270 */
[----:B------:R-:W-:Y:S01]  /*11680*/  IMAD.WIDE.U32 R20, R3, UR4, R20 ;  /* 0x0000000403147c25 */ /* 0x000fe2000f8e0014 */
[----:B------:R-:W-:Y:S01]  /*11690*/  SHF.R.S32.HI R82, RZ, 0x1f, R3 ;  /* 0x0000001fff527819 */ /* 0x000fe20000011403 */
[----:B------:R-:W-:Y:S01]  /*116a0*/  BSSY B1, `(.L_x_1347) ;  /* 0x0000055000017945 */ /* 0x000fe20003800000 */
        /* <DEDUP_REMOVED lines=8> */
[----:B------:R-:W-:Y:S01]  /*11730*/  SHF.R.S32.HI R80, RZ, 0x1f, R81 ;  /* 0x0000001fff507819 */ /* 0x000fe20000011451 */
[----:B------:R-:W-:Y:S01]  /*11740*/  IMAD R83, R3, UR5, R82 ;  /* 0x0000000503537c24 */ /* 0x000fe2000f8e0252 */
[----:B------:R-:W-:Y:S01]  /*11750*/  ULDC.64 UR4, c[0x0][0xbd8] ;  /* 0x0002f60000047ab9 */ /* 0x000fe20000000a00 */
[----:B------:R-:W-:Y:S01]  /*11760*/  SEL R3, RZ, 0xffffffff, P0 ;  /* 0xffffffffff037807 */ /* 0x000fe20000000000 */
[----:B------:R-:W-:Y:S01]  /*11770*/  IMAD R87, R84, 0x40, R98 ;  /* 0x0000004054577824 */ /* 0x000fe200078e0262 */
[----:B------:R-:W-:Y:S01]  /*11780*/  LOP3.LUT R24, R89, 0x10, R24, 0xe2, !PT ;  /* 0x0000001059187812 */ /* 0x000fe200078ee218 */
[----:B------:R-:W-:-:S02]  /*11790*/  IMAD.IADD R21, R21, 0x1, R83 ;  /* 0x0000000115157824 */ /* 0x000fc400078e0253 */
[----:B------:R-:W-:Y:S01]  /*117a0*/  IMAD R80, R80, UR4, RZ ;  /* 0x0000000450507c24 */ /* 0x000fe2000f8e02ff */
[----:B------:R-:W-:Y:S01]  /*117b0*/  ISETP.GE.AND P1, PT, R87, R88, PT ;  /* 0x000000585700720c */ /* 0x000fe20003f26270 */
[----:B------:R-:W-:Y:S02]  /*117c0*/  VIADD R91, R192, 0x180 ;  /* 0x00000180c05b7836 */ /* 0x000fe40000000000 */
[C---:B------:R-:W-:Y:S02]  /*117d0*/  IMAD R83, R81.reuse, UR5, R80 ;  /* 0x0000000551537c24 */ /* 0x040fe4000f8e0250 */
[----:B------:R-:W-:Y:S01]  /*117e0*/  IMAD.WIDE.U32 R20, R81, UR4, R20 ;  /* 0x0000000451147c25 */ /* 0x000fe2000f8e0014 */
[----:B------:R-:W-:Y:S01]  /*117f0*/  ULDC.64 UR4, c[0x0][0xb80] ;  /* 0x0002e00000047ab9 */ /* 0x000fe20000000a00 */
[----:B------:R-:W-:Y:S02]  /*11800*/  ISETP.GE.AND P0, PT, R91, R85, PT ;  /* 0x000000555b00720c */ /* 0x000fe40003f06270 */
[----:B------:R-:W-:Y:S01]  /*11810*/  IMAD.SHL.U32 R3, R3, 0x20, RZ ;  /* 0x0000002003037824 */ /* 0x000fe200078e00ff */
[----:B------:R-:W-:Y:S01]  /*11820*/  LEA R84, P2, R20, UR4, 0x1 ;  /* 0x0000000414547c11 */ /* 0x000fe2000f8408ff */
[----:B------:R-:W-:-:S02]  /*11830*/  VIADD R90, R192, 0x1c0 ;  /* 0x000001c0c05a7836 */ /* 0x000fc40000000000 */
[----:B------:R-:W-:Y:S01]  /*11840*/  IMAD.IADD R21, R21, 0x1, R83 ;  /* 0x0000000115157824 */ /* 0x000fe200078e0253 */
[----:B------:R-:W-:Y:S01]  /*11850*/  LOP3.LUT R24, R3, 0x20, R24, 0xe2, !PT ;  /* 0x0000002003187812 */ /* 0x000fe200078ee218 */
[----:B------:R-:W-:Y:S01]  /*11860*/  VIADD R0, R2, 0x38820 ;  /* 0x0003882002007836 */ /* 0x000fe20000000000 */
[----:B------:R-:W-:Y:S01]  /*11870*/  SEL R3, RZ, 0x40, P0 ;  /* 0x00000040ff037807 */ /* 0x000fe20000000000 */
[----:B------:R-:W-:Y:S01]  /*11880*/  VIADD R89, R192, 0x1c0 ;  /* 0x000001c0c0597836 */ /* 0x000fe20000000000 */
[----:B------:R-:W-:Y:S01]  /*11890*/  ISETP.GE.AND P0, PT, R90, R85, PT ;  /* 0x000000555a00720c */ /* 0x000fe20003f06270 */
[----:B------:R-:W-:Y:S01]  /*118a0*/  VIADD R92, R192, 0x180 ;  /* 0x00000180c05c7836 */ /* 0x000fe20000000000 */
[----:B------:R-:W-:Y:S01]  /*118b0*/  LEA.HI.X R86, R20, UR5, R21, 0x1, P2 ;  /* 0x0000000514567c11 */ /* 0x000fe200090f0c15 */
[C---:B------:R-:W-:Y:S01]  /*118c0*/  VIADD R94, R192.reuse, 0x140 ;  /* 0x00000140c05e7836 */ /* 0x040fe20000000000 */
[----:B------:R-:W-:Y:S01]  /*118d0*/  PRMT R0, RZ, 0x654, R0 ;  /* 0x00000654ff007816 */ /* 0x000fe20000000000 */
[----:B------:R-:W-:Y:S01]  /*118e0*/  VIADD R96, R192, 0x100 ;  /* 0x00000100c0607836 */ /* 0x000fe20000000000 */
[----:B------:R-:W-:Y:S01]  /*118f0*/  LOP3.LUT R3, R24, R3, RZ, 0xfc, !PT ;  /* 0x0000000318037212 */ /* 0x000fe200078efcff */
[C---:B------:R-:W-:Y:S01]  /*11900*/  VIADD R98, R192.reuse, 0xc0 ;  /* 0x000000c0c0627836 */ /* 0x040fe20000000000 */
[----:B------:R-:W-:Y:S01]  /*11910*/  SEL R24, RZ, 0x80, P0 ;  /* 0x00000080ff187807 */ /* 0x000fe20000000000 */
[C---:B------:R-:W-:Y:S01]  /*11920*/  VIADD R100, R192.reuse, 0x80 ;  /* 0x00000080c0647836 */ /* 0x040fe20000000000 */
[----:B0-----:R0:W-:Y:S01]  /*11930*/  SYNCS.ARRIVE.TRANS64.RED.A1T0 RZ, [R0+URZ], RZ ;  /* 0x000000ff00ff79a7 */ /* 0x0011e2000810043f */
[----:B------:R-:W-:Y:S01]  /*11940*/  VIADD R102, R192, 0x40 ;  /* 0x00000040c0667836 */ /* 0x000fe20000000000 */
[----:B------:R0:W2:Y:S01]  /*11950*/  SHFL.IDX PT, R20, R84, RZ, 0x181f ;  /* 0x00181fff54147589 */ /* 0x0000a200000e0000 */
[----:B------:R-:W-:-:S02]  /*11960*/  LOP3.LUT R24, R3, R24, RZ, 0xfc, !PT ;  /* 0x0000001803187212 */ /* 0x000fc400078efcff */
[----:B------:R-:W-:Y:S01]  /*11970*/  SHF.R.S32.HI R89, RZ, 0x1f, R89 ;  /* 0x0000001fff597819 */ /* 0x000fe20000011459 */
[----:B------:R0:W3:Y:S01]  /*11980*/  SHFL.IDX PT, R21, R86, RZ, 0x181f ;  /* 0x00181fff56157589 */ /* 0x0000e200000e0000 */
[----:B------:R-:W-:Y:S02]  /*11990*/  SHF.R.S32.HI R92, RZ, 0x1f, R92 ;  /* 0x0000001fff5c7819 */ /* 0x000fe4000001145c */
[----:B------:R-:W-:Y:S02]  /*119a0*/  SHF.R.S32.HI R94, RZ, 0x1f, R94 ;  /* 0x0000001fff5e7819 */ /* 0x000fe4000001145e */
[----:B------:R-:W-:Y:S02]  /*119b0*/  SHF.R.S32.HI R96, RZ, 0x1f, R96 ;  /* 0x0000001fff607819 */ /* 0x000fe40000011460 */
[----:B------:R-:W-:Y:S02]  /*119c0*/  SHF.R.S32.HI R98, RZ, 0x1f, R98 ;  /* 0x0000001fff627819 */ /* 0x000fe40000011462 */
[----:B------:R-:W-:-:S02]  /*119d0*/  SHF.R.S32.HI R100, RZ, 0x1f, R100 ;  /* 0x0000001fff647819 */ /* 0x000fc40000011464 */
        /* <DEDUP_REMOVED lines=33> */
.L_x_1348:
[----:B------:R-:W-:Y:S05]  /*11bf0*/  BSYNC B1 ;  /* 0x0000000000017941 */ /* 0x000fea0003800000 */
.L_x_1347:
        /* <DEDUP_REMOVED lines=38> */
.L_x_1344:
        /* <DEDUP_REMOVED lines=26> */
.L_x_1350:
        /* <DEDUP_REMOVED lines=12> */
[----:B--2---:R-:W-:Y:S01]  /*120c0*/  IMAD R5, R0, R11, RZ ;  /* 0x0000000b00057224 */ /* 0x004fe200078e02ff */
[----:B0-----:R-:W-:-:S05]  /*120d0*/  LEA R4, R20, R4, 0x6 ;  /* 0x0000000414047211 */ /* 0x001fca00078e30ff */
        /* <DEDUP_REMOVED lines=36> */
.L_x_1352:
[----:B------:R-:W-:Y:S05]  /*12320*/  BSYNC B1 ;  /* 0x0000000000017941 */ /* 0x000fea0003800000 */
.L_x_1351:
        /* <DEDUP_REMOVED lines=11> */
[----:B------:R-:W-:Y:S01]  /*123e0*/  LOP3.LUT R8, R8, 0xfffffff8, RZ, 0xc0, !PT ;  /* 0xfffffff808087812 */ /* 0x000fe200078ec0ff */
[----:B------:R-:W-:Y:S01]  /*123f0*/  ULDC.64 UR4, c[0x0][0xbe8] ;  /* 0x0002fa0000047ab9 */ /* 0x000fe20000000a00 */
[----:B------:R-:W0:Y:S01]  /*12400*/  @P0 LDC R7, c[0x0][0xcec] ;  /* 0x00033b00ff070b82 */ /* 0x000e220000000800 */
[----:B------:R-:W-:Y:S01]  /*12410*/  IMAD.IADD R5, R5, 0x1, R3 ;  /* 0x0000000105057824 */ /* 0x000fe200078e0203 */
[----:B------:R-:W-:Y:S01]  /*12420*/  SHF.R.S32.HI R12, RZ, 0x3, R12 ;  /* 0x00000003ff0c7819 */ /* 0x000fe2000001140c */
[----:B------:R-:W-:-:S02]  /*12430*/  IMAD R3, R13, UR4, RZ ;  /* 0x000000040d037c24 */ /* 0x000fc4000f8e02ff */
[----:B------:R-:W-:Y:S02]  /*12440*/  VIADD R43, R192, 0x40 ;  /* 0x00000040c02b7836 */ /* 0x000fe40000000000 */
[----:B------:R-:W-:Y:S01]  /*12450*/  IMAD.IADD R8, R24, 0x1, -R8 ;  /* 0x0000000118087824 */ /* 0x000fe200078e0a08 */
[----:B------:R-:W3:Y:S01]  /*12460*/  @P0 LDC R9, c[0x0][0xcf0] ;  /* 0x00033c00ff090b82 */ /* 0x000ee20000000800 */
[C---:B------:R-:W-:Y:S02]  /*12470*/  IMAD R3, R28.reuse, UR5, R3 ;  /* 0x000000051c037c24 */ /* 0x040fe4000f8e0203 */
[----:B------:R-:W-:Y:S01]  /*12480*/  IMAD.WIDE.U32 R4, R28, UR4, R4 ;  /* 0x000000041c047c25 */ /* 0x000fe2000f8e0004 */
[-C--:B--2---:R-:W-:Y:S01]  /*12490*/  ISETP.GE.AND P1, PT, R43, R21.reuse, PT ;  /* 0x000000152b00720c */ /* 0x084fe20003f26270 */
[----:B------:R-:W-:Y:S01]  /*124a0*/  ULDC.64 UR4, c[0x0][0xbf0] ;  /* 0x0002fc0000047ab9 */ /* 0x000fe20000000a00 */
[----:B------:R-:W-:Y:S01]  /*124b0*/  ISETP.GE.AND P2, PT, R192, R21, PT ;  /* 0x00000015c000720c */ /* 0x000fe20003f46270 */
[----:B------:R-:W-:Y:S01]  /*124c0*/  IMAD R6, R8, 0x20, R12 ;  /* 0x0000002008067824 */ /* 0x000fe200078e020c */
[----:B------:R-:W-:Y:S01]  /*124d0*/  SEL R10, RZ, 0xffffffff, P1 ;  /* 0xffffffffff0a7807 */ /* 0x000fe20000800000 */
[----:B------:R-:W-:-:S02]  /*124e0*/  IMAD.IADD R5, R5, 0x1, R3 ;  /* 0x0000000105057824 */ /* 0x000fc400078e0203 */
[----:B------:R-:W-:Y:S02]  /*124f0*/  IMAD R3, R14, UR4, RZ ;  /* 0x000000040e037c24 */ /* 0x000fe4000f8e02ff */
[----:B------:R-:W-:Y:S02]  /*12500*/  IMAD R8, R20, 0x40, R6 ;  /* 0x0000004014087824 */ /* 0x000fe400078e0206 */
[----:B------:R-:W-:Y:S02]  /*12510*/  VIADD R41, R192, 0x80 ;  /* 0x00000080c0297836 */ /* 0x000fe40000000000 */
[C---:B------:R-:W-:Y:S02]  /*12520*/  IMAD R3, R15.reuse, UR5, R3 ;  /* 0x000000050f037c24 */ /* 0x040fe4000f8e0203 */
[----:B------:R-:W-:Y:S01]  /*12530*/  IMAD.WIDE.U32 R4, R15, UR4, R4 ;  /* 0x000000040f047c25 */ /* 0x000fe2000f8e0004 */
[----:B------:R-:W-:-:S03]  /*12540*/  ULDC.64 UR4, c[0x0][0xbe0] ;  /* 0x0002f80000047ab9 */ /* 0x000fc60000000a00 */
[----:B0-----:R-:W-:Y:S01]  /*12550*/  @P0 IMAD.HI.U32 R6, R8, R7, RZ ;  /* 0x0000000708060227 */ /* 0x001fe200078e00ff */
[----:B------:R-:W-:Y:S02]  /*12560*/  SEL R7, RZ, 0x1, P2 ;  /* 0x00000001ff077807 */ /* 0x000fe40001000000 */
[----:B------:R-:W-:Y:S01]  /*12570*/  ISETP.GE.AND P2, PT, R41, R21, PT ;  /* 0x000000152900720c */ /* 0x000fe20003f46270 */
[----:B------:R-:W-:Y:S02]  /*12580*/  IMAD.SHL.U32 R10, R10, 0x2, RZ ;  /* 0x000000020a0a7824 */ /* 0x000fe400078e00ff */
[C---:B------:R-:W-:Y:S02]  /*12590*/  VIADD R39, R192.reuse, 0xc0 ;  /* 0x000000c0c0277836 */ /* 0x040fe40000000000 */
[----:B------:R-:W-:Y:S02]  /*125a0*/  IMAD.IADD R5, R5, 0x1, R3 ;  /* 0x0000000105057824 */ /* 0x000fe400078e0203 */
[----:B------:R-:W-:Y:S01]  /*125b0*/  IMAD.MOV.U32 R3, RZ, RZ, R8 ;  /* 0x000000ffff037224 */ /* 0x000fe200078e0008 */
[----:B---3--:R-:W-:Y:S01]  /*125c0*/  @P0 SHF.R.U32.HI R3, RZ, R9, R6 ;  /* 0x00000009ff030219 */ /* 0x008fe20000011606 */
[----:B------:R-:W-:Y:S01]  /*125d0*/  VIADD R37, R192, 0x100 ;  /* 0x00000100c0257836 */ /* 0x000fe20000000000 */
[----:B------:R-:W-:Y:S01]  /*125e0*/  LOP3.LUT R9, R10, 0x2, R7, 0xe2, !PT ;  /* 0x000000020a097812 */ /* 0x000fe200078ee207 */
[----:B------:R-:W-:Y:S01]  /*125f0*/  IMAD R31, R0, R29, RZ ;  /* 0x0000001d001f7224 */ /* 0x000fe200078e02ff */
[----:B------:R-:W-:Y:S01]  /*12600*/  ISETP.GE.AND P1, PT, R39, R21, PT ;  /* 0x000000152700720c */ /* 0x000fe20003f26270 */
[----:B------:R-:W-:Y:S01]  /*12610*/  IMAD.MOV R7, RZ, RZ, -R3 ;  /* 0x000000ffff077224 */ /* 0x000fe200078e0a03 */
[----:B------:R-:W-:Y:S01]  /*12620*/  SEL R10, RZ, 0xffffffff, P2 ;  /* 0xffffffffff0a7807 */ /* 0x000fe20001000000 */
[----:B------:R-:W-:Y:S01]  /*12630*/  IMAD.WIDE.U32 R4, R3, UR4, R4 ;  /* 0x0000000403047c25 */ /* 0x000fe2000f8e0004 */
[----:B------:R-:W-:-:S02]  /*12640*/  SHF.R.S32.HI R6, RZ, 0x1f, R3 ;  /* 0x0000001fff067819 */ /* 0x000fc40000011403 */
[----:B------:R-:W-:Y:S01]  /*12650*/  SEL R11, RZ, 0xffffffff, P1 ;  /* 0xffffffffff0b7807 */ /* 0x000fe20000800000 */
[----:B------:R-:W-:Y:S01]  /*12660*/  IMAD.SHL.U32 R10, R10, 0x4, RZ ;  /* 0x000000040a0a7824 */ /* 0x000fe200078e00ff */
[----:B------:R-:W-:Y:S01]  /*12670*/  ISETP.GE.AND P0, PT, R37, R21, PT ;  /* 0x000000152500720c */ /* 0x000fe20003f06270 */
[----:B------:R-:W-:Y:S02]  /*12680*/  IMAD R6, R6, UR4, RZ ;  /* 0x0000000406067c24 */ /* 0x000fe4000f8e02ff */
        /* <DEDUP_REMOVED lines=11> */
[----:B------:R-:W-:-:S02]  /*12740*/  VIADD R33, R192, 0x180 ;  /* 0x00000180c0217836 */ /* 0x000fc40000000000 */
[----:B------:R-:W-:Y:S01]  /*12750*/  IMAD R0, R0, UR4, RZ ;  /* 0x0000000400007c24 */ /* 0x000fe2000f8e02ff */
[----:B------:R-:W-:Y:S01]  /*12760*/  LOP3.LUT R6, R6, 0x10, R3, 0xe2, !PT ;  /* 0x0000001006067812 */ /* 0x000fe200078ee203 */
[----:B------:R-:W-:Y:S01]  /*12770*/  IMAD.IADD R5, R5, 0x1, R9 ;  /* 0x0000000105057824 */ /* 0x000fe200078e0209 */
[----:B------:R-:W-:Y:S01]  /*12780*/  SEL R8, RZ, 0xffffffff, P0 ;  /* 0xffffffffff087807 */ /* 0x000fe20000000000 */
[----:B------:R-:W-:Y:S01]  /*12790*/  IMAD R3, R7, UR5, R0 ;  /* 0x0000000507037c24 */ /* 0x000fe2000f8e0200 */
[----:B------:R-:W-:Y:S01]  /*127a0*/  ISETP.GE.AND P0, PT, R33, R21, PT ;  /* 0x000000152100720c */ /* 0x000fe20003f06270 */
[----:B------:R-:W-:Y:S01]  /*127b0*/  IMAD R0, R20, 0x40, R12 ;  /* 0x0000004014007824 */ /* 0x000fe200078e020c */
[----:B------:R-:W-:Y:S01]  /*127c0*/  SHF.L.U32 R9, R8, 0x5, RZ ;  /* 0x0000000508097819 */ /* 0x000fe200000006ff */
[----:B------:R-:W-:Y:S01]  /*127d0*/  IMAD.WIDE.U32 R4, R7, UR4, R4 ;  /* 0x0000000407047c25 */ /* 0x000fe2000f8e0004 */
[----:B------:R-:W-:Y:S01]  /*127e0*/  SEL R7, RZ, 0x40, P0 ;  /* 0x00000040ff077807 */ /* 0x000fe20000000000 */
[----:B------:R-:W-:Y:S01]  /*127f0*/  ULDC.64 UR4, c[0x0][0xb80] ;  /* 0x0002e00000047ab9 */ /* 0x000fe20000000a00 */
[----:B------:R-:W-:Y:S01]  /*12800*/  ISETP.GE.AND P0, PT, R0, R31, PT ;  /* 0x0000001f0000720c */ /* 0x000fe20003f06270 */
[----:B------:R-:W-:Y:S01]  /*12810*/  VIADD R30, R192, 0x1c0 ;  /* 0x000001c0c01e7836 */ /* 0x000fe20000000000 */
[----:B------:R-:W-:Y:S01]  /*12820*/  LEA R20, P1, R4, UR4, 0x1 ;  /* 0x0000000404147c11 */ /* 0x000fe2000f8208ff */
        /* <DEDUP_REMOVED lines=13> */
[----:B------:R-:W-:Y:S01]  /*12900*/  LOP3.LUT R28, R24, R5, RZ, 0xfc, !PT ;  /* 0x00000005181c7212 */ /* 0x000fe200078efcff */
[----:B------:R-:W-:Y:S01]  /*12910*/  VIADD R44, R192, 0x40 ;  /* 0x00000040c02c7836 */ /* 0x000fe20000000000 */
        /* <DEDUP_REMOVED lines=40> */
.L_x_1354:
[----:B------:R-:W-:Y:S05]  /*12ba0*/  BSYNC B1 ;  /* 0x0000000000017941 */ /* 0x000fea0003800000 */
.L_x_1353:
        /* <DEDUP_REMOVED lines=36> */
.L_x_1349:
[----:B------:R-:W-:Y:S05]  /*12df0*/  BSYNC B0 ;  /* 0x0000000000007941 */ /* 0x000fea0003800000 */
.L_x_1343:
[----:B------:R-:W-:Y:S02]  /*12e00*/  ULDC UR4, c[0x0][0xd3c] ;  /* 0x00034f0000047ab9 */ /* 0x000fe40000000800 */
[----:B------:R-:W-:-:S13]  /*12e10*/  ISETP.GE.AND P0, PT, R27, UR4, PT ;  /* 0x000000041b007c0c */ /* 0x000fda000bf06270 */
[----:B------:R-:W-:Y:S05]  /*12e20*/  @!P0 BRA `(.L_x_1355) ;  /* 0xfffffee400e88947 */ /* 0x000fea000383ffff */
[----:B------:R-:W-:Y:S05]  /*12e30*/  BRA `(.L_x_1234) ;  /* 0x0000007c00d87947 */ /* 0x000fea0003800000 */
.L_x_1232:
        /* <DEDUP_REMOVED lines=16> */
.L_x_1356:
        /* <DEDUP_REMOVED lines=41> */
.L_x_1362:
        /* <DEDUP_REMOVED lines=12> */
.L_x_1361:
[----:B------:R-:W-:Y:S05]  /*13290*/  BSYNC B0 ;  /* 0x0000000000007941 */ /* 0x000fea0003800000 */
.L_x_1360:
[----:B0----5:R-:W0:Y:S02]  /*132a0*/  SHFL.UP PT, R2, R4, 0x1, RZ ;  /* 0x0420000004027989 */ /* 0x021e2400000e00ff */
        /* <DEDUP_REMOVED lines=20> */
.L_x_1358:
        /* <DEDUP_REMOVED lines=15> */
.L_x_1363:
[----:B---3--:R-:W-:Y:S01]  /*134e0*/  IMAD R16, R16, UR5, R9 ;  /* 0x0000000510107c24 */ /* 0x008fe2000f8e0209 */
[----:B0-----:R-:W-:Y:S01]  /*134f0*/  IABS R2, R4 ;  /* 0x0000000400027213 */ /* 0x001fe20000000000 */
[----:B-12---:R-:W-:Y:S02]  /*13500*/  IMAD.MOV R7, RZ, RZ, -R3 ;  /* 0x000000ffff077224 */ /* 0x006fe400078e0a03 */
[----:B------:R-:W-:Y:S01]  /*13510*/  VIADD R19, R19, UR4 ;  /* 0x0000000413137c36 */ /* 0x000fe20008000000 */
[----:B------:R-:W-:Y:S01]  /*13520*/  IADD3 R9, -R16, UR6, RZ ;  /* 0x0000000610097c10 */ /* 0x000fe2000fffe1ff */
[----:B------:R-:W-:Y:S02]  /*13530*/  IMAD.MOV R8, RZ, RZ, -R2 ;  /* 0x000000ffff087224 */ /* 0x000fe400078e0a02 */
[----:B------:R-:W-:Y:S01]  /*13540*/  IMAD R7, R7, R10, RZ ;  /* 0x0000000a07077224 */ /* 0x000fe200078e02ff */
        /* <DEDUP_REMOVED lines=21> */
.L_x_1359:
[----:B------:R-:W-:Y:S02]  /*136a0*/  IMAD.MOV.U32 R17, RZ, RZ, RZ ;  /* 0x000000ffff117224 */ /* 0x000fe400078e00ff */
[----:B------:R-:W-:Y:S02]  /*136b0*/  IMAD.U32 R16, RZ, RZ, UR6 ;  /* 0x00000006ff107e24 */ /* 0x000fe4000f8e00ff */
[----:B------:R-:W-:-:S07]  /*136c0*/  IMAD.MOV.U32 R18, RZ, RZ, RZ ;  /* 0x000000ffff127224 */ /* 0x000fce00078e00ff */
.L_x_1364:
[----:B------:R-:W-:-:S13]  /*136d0*/  ISETP.NE.AND P0, PT, R5, RZ, PT ;  /* 0x000000ff0500720c */ /* 0x000fda0003f05270 */
[----:B------:R-:W0:Y:S01]  /*136e0*/  @!P0 S2R R3, SR_CgaCtaId ;  /* 0x0000000000038919 */ /* 0x000e220000008800 */
[----:B------:R-:W-:-:S04]  /*136f0*/  @!P0 MOV R2, 0x400 ;  /* 0x0000040000028802 */ /* 0x000fc80000000f00 */
[----:B0-----:R-:W-:-:S05]  /*13700*/  @!P0 LEA R2, R3, R2, 0x18 ;  /* 0x0000000203028211 */ /* 0x001fca00078ec0ff */
[----:B------:R1:W-:Y:S01]  /*13710*/  @!P0 STS.128 [R2+0x388d0], R16 ;  /* 0x0388d01002008388 */ /* 0x0003e20000000c00 */
[----:B------:R-:W-:Y:S06]  /*13720*/  BAR.ARV 0x5, 0x180 ;  /* 0x0146000000007b1d */ /* 0x000fec0000002000 */
.L_x_1357:
[----:B------:R2:W-:Y:S01]  /*13730*/  STL [R1+0x28], RZ ;  /* 0x000028ff01007387 */ /* 0x0005e20000100800 */
[----:B------:R-:W-:Y:S01]  /*13740*/  ULDC UR4, c[0x0][0xd3c] ;  /* 0x00034f0000047ab9 */ /* 0x000fe20000000800 */
[----:B------:R-:W-:Y:S01]  /*13750*/  IMAD.MOV.U32 R28, RZ, RZ, 0x1 ;  /* 0x00000001ff1c7424 */ /* 0x000fe200078e00ff */
[----:B0-----:R-:W-:Y:S01]  /*13760*/  ISETP.GE.AND P0, PT, R19, UR4, PT ;  /* 0x0000000413007c0c */ /* 0x001fe2000bf06270 */
[----:B------:R-:W-:-:S12]  /*13770*/  IMAD.MOV.U32 R25, RZ, RZ, RZ ;  /* 0x000000ffff197224 */ /* 0x000fd800078e00ff */
[----:B--2---:R-:W-:Y:S05]  /*13780*/  @P0 BRA `(.L_x_1365) ;  /* 0x0000007000a80947 */ /* 0x004fea0003800000 */
[----:B------:R-:W2:Y:S01]  /*13790*/  LDL R4, [R1+0x8] ;  /* 0x0000080001047983 */ /* 0x000ea20000100800 */
[----:B------:R-:W0:Y:S01]  /*137a0*/  S2UR UR5, SR_CgaCtaId ;  /* 0x00000000000579c3 */ /* 0x000e220000008800 */
[C---:B-1----:R-:W-:Y:S01]  /*137b0*/  IMAD.SHL.U32 R2, R0.reuse, 0x8, RZ ;  /* 0x0000000800027824 */ /* 0x042fe200078e00ff */
[----:B------:R-:W-:Y:S01]  /*137c0*/  LOP3.LUT R5, R0, 0x7f, RZ, 0xc0, !PT ;  /* 0x0000007f00057812 */ /* 0x000fe200078ec0ff */
[----:B------:R-:W-:Y:S01]  /*137d0*/  UMOV UR4, 0x400 ;  /* 0x0000040000047882 */ /* 0x000fe20000000000 */
[----:B------:R-:W-:Y:S01]  /*137e0*/  BSSY B8, `(.L_x_1365) ;  /* 0x0000724000087945 */ /* 0x000fe20003800000 */
[----:B------:R-:W-:Y:S01]  /*137f0*/  IMAD.MOV.U32 R29, RZ, RZ, 0x1 ;  /* 0x00000001ff1d7424 */ /* 0x000fe200078e00ff */
[C---:B------:R-:W-:Y:S01]  /*13800*/  LOP3.LUT R3, R2.reuse, 0x1f8, RZ, 0xc0, !PT ;  /* 0x000001f802037812 */ /* 0x040fe200078ec0ff */
[----:B------:R-:W-:Y:S01]  /*13810*/  IMAD.SHL.U32 R36, R5, 0x8, RZ ;  /* 0x0000000805247824 */ /* 0x000fe200078e00ff */
[----:B------:R-:W-:Y:S02]  /*13820*/  LOP3.LUT R2, R2, 0x38, RZ, 0xc0, !PT ;  /* 0x0000003802027812 */ /* 0x000fe400078ec0ff */
[----:B------:R-:W-:-:S02]  /*13830*/  CS2R R24, SRZ ;  /* 0x0000000000187805 */ /* 0x000fc4000001ff00 */
[----:B------:R-:W-:Y:S01]  /*13840*/  LOP3.LUT R3, R3, 0x38, R0, 0x78, !PT ;  /* 0x0000003803037812 */ /* 0x000fe200078e7800 */
[----:B------:R-:W-:Y:S01]  /*13850*/  IMAD.MOV.U32 R28, RZ, RZ, 0x1 ;  /* 0x00000001ff1c7424 */ /* 0x000fe200078e00ff */
[----:B------:R-:W-:Y:S01]  /*13860*/  SHF.L.U32 R0, R0, 0x4, RZ ;  /* 0x0000000400007819 */ /* 0x000fe200000006ff */
[----:B------:R-:W-:Y:S01]  /*13870*/  ULDC.64 UR38, c[0x0][0x198] ;  /* 0x0000660000267ab9 */ /* 0x000fe20000000a00 */
[----:B------:R-:W-:Y:S01]  /*13880*/  LOP3.LUT R36, R3, 0x200, R36, 0xf8, !PT ;  /* 0x0000020003247812 */ /* 0x000fe200078ef824 */
[----:B------:R-:W-:Y:S01]  /*13890*/  ULDC UR36, c[0x0][0xc] ;  /* 0x0000030000247ab9 */ /* 0x000fe20000000800 */
[----:B------:R-:W-:-:S04]  /*138a0*/  SHF.R.U32.HI R3, RZ, 0x3, R5 ;  /* 0x00000003ff037819 */ /* 0x000fc80000011605 */
[----:B------:R-:W-:Y:S02]  /*138b0*/  LOP3.LUT R3, R3, 0x70, R0, 0xf8, !PT ;  /* 0x0000007003037812 */ /* 0x000fe400078ef800 */
[C---:B------:R-:W-:Y:S01]  /*138c0*/  LOP3.LUT R0, R2.reuse, 0x40, RZ, 0xfc, !PT ;  /* 0x0000004002007812 */ /* 0x040fe200078efcff */
[----:B0-----:R-:W-:Y:S01]  /*138d0*/  ULEA UR4, UR5, UR4, 0x18 ;  /* 0x0000000405047291 */ /* 0x001fe2000f8ec03f */
[C---:B------:R-:W-:Y:S02]  /*138e0*/  LOP3.LUT R3, R2.reuse, 0xc0, RZ, 0xfc, !PT ;  /* 0x000000c002037812 */ /* 0x040fe400078efcff */
[C---:B------:R-:W-:Y:S02]  /*138f0*/  LOP3.LUT R0, R2.reuse, 0x100, RZ, 0xfc, !PT ;  /* 0x0000010002007812 */ /* 0x040fe400078efcff */
[C---:B------:R-:W-:Y:S01]  /*13900*/  LOP3.LUT R3, R2.reuse, 0x180, RZ, 0xfc, !PT ;  /* 0x0000018002037812 */ /* 0x040fe200078efcff */
[----:B------:R-:W-:Y:S01]  /*13910*/  IMAD.U32 R23, RZ, RZ, UR4 ;  /* 0x00000004ff177e24 */ /* 0x000fe2000f8e00ff */
[----:B------:R-:W-:-:S03]  /*13920*/  LOP3.LUT R0, R2, 0x1c0, RZ, 0xfc, !PT ;  /* 0x000001c002007812 */ /* 0x000fc600078efcff */
[----:B------:R-:W-:Y:S01]  /*13930*/  IMAD R26, R36, 0x2, R23 ;  /* 0x00000002241a7824 */ /* 0x000fe200078e0217 */
[----:B--2---:R-:W-:-:S05]  /*13940*/  LOP3.LUT R4, R4, 0x2, RZ, 0xfc, !PT ;  /* 0x0000000204047812 */ /* 0x004fca00078efcff */
[----:B------:R0:W-:Y:S04]  /*13950*/  STL [R1+0x50], R4 ;  /* 0x0000500401007387 */ /* 0x0001e80000100800 */
[----:B------:R1:W-:Y:S01]  /*13960*/  STL [R1+0x28], RZ ;  /* 0x000028ff01007387 */ /* 0x0003e20000100800 */
[C---:B0-----:R-:W-:Y:S02]  /*13970*/  LOP3.LUT R4, R2.reuse, 0x80, RZ, 0xfc, !PT ;  /* 0x0000008002047812 */ /* 0x041fe400078efcff */
[----:B-1----:R-:W-:-:S07]  /*13980*/  LOP3.LUT R4, R2, 0x140, RZ, 0xfc, !PT ;  /* 0x0000014002047812 */ /* 0x002fce00078efcff */
.L_x_1478:
[----:B0-----:R-:W0:Y:S02]  /*13990*/  LDC.64 R2, c[0x0][0xd88] ;  /* 0x00036200ff027b82 */ /* 0x001e240000000a00 */
[----:B0-----:R-:W-:-:S05]  /*139a0*/  IMAD.WIDE R2, R19, 0x4, R2 ;  /* 0x0000000413027825 */ /* 0x001fca00078e0202 */
[----:B--2---:R-:W2:Y:S01]  /*139b0*/  LDG.E R37, desc[UR40][R2.64] ;  /* 0x0000002802257981 */ /* 0x004ea2000c1e1900 */
[----:B------:R-:W-:Y:S05]  /*139c0*/  YIELD ;  /* 0x0000000000007946 */ /* 0x000fea0003800000 */
[----:B------:R-:W-:Y:S01]  /*139d0*/  ULDC.64 UR4, c[0x0][0xb20] ;  /* 0x0002c80000047ab9 */ /* 0x000fe20000000a00 */
[----:B------:R-:W-:Y:S01]  /*139e0*/  IMAD.MOV.U32 R34, RZ, RZ, RZ ;  /* 0x000000ffff227224 */ /* 0x000fe200078e00ff */
[----:B------:R-:W-:Y:S01]  /*139f0*/  ISETP.NE.U32.AND P0, PT, RZ, UR4, PT ;  /* 0x00000004ff007c0c */ /* 0x000fe2000bf05070 */
[----:B---3--:R-:W-:Y:S01]  /*13a00*/  IMAD.MOV.U32 R6, RZ, RZ, RZ ;  /* 0x000000ffff067224 */ /* 0x008fe200078e00ff */
[----:B------:R-:W-:Y:S01]  /*13a10*/  ULDC.64 UR8, c[0x0][0xb10] ;  /* 0x0002c40000087ab9 */ /* 0x000fe20000000a00 */
[----:B------:R-:W-:Y:S01]  /*13a20*/  ULDC.64 UR6, c[0x0][0xb08] ;  /* 0x0002c20000067ab9 */ /* 0x000fe20000000a00 */
[----:B------:R-:W-:-:S02]  /*13a30*/  ISETP.NE.AND.EX P0, PT, RZ, UR5, PT, P0 ;  /* 0x00000005ff007c0c */ /* 0x000fc4000bf05300 */
        /* <DEDUP_REMOVED lines=24> */
[----:B--2---:R0:W-:Y:S02]  /*13bc0*/  STL [R1], R6 ;  /* 0x0000000601007387 */ /* 0x0041e40000100800 */
        /* <DEDUP_REMOVED lines=10> */
[----:B0-----:R-:W-:Y:S02]  /*13c70*/  IMAD.U32 R6, RZ, RZ, UR5 ;  /* 0x00000005ff067e24 */ /* 0x001fe4000f8e00ff */
        /* <DEDUP_REMOVED lines=8> */
.L_x_1366:
        /* <DEDUP_REMOVED lines=9> */
.L_x_1367:
        /* <DEDUP_REMOVED lines=9> */
.L_x_1368:
        /* <DEDUP_REMOVED lines=9> */
[----:B------:R-:W-:Y:S01]  /*13eb0*/  LEA.HI R4, R3, R2, RZ, 0x6 ;  /* 0x0000000203047211 */ /* 0x000fe200078f30ff */
[----:B------:R-:W-:-:S03]  /*13ec0*/  IMAD.MOV R2, RZ, RZ, -R7 ;  /* 0x000000ffff027224 */ /* 0x000fc600078e0a07 */
        /* <DEDUP_REMOVED lines=21> */
.L_x_1523:
[----:B--2---:R-:W-:Y:S02]  /*14020*/  ISETP.NE.AND P0, PT, R14, RZ, PT ;  /* 0x000000ff0e00720c */ /* 0x004fe40003f05270 */
[----:B------:R-:W-:-:S11]  /*14030*/  PLOP3.LUT P6, PT, PT, PT, PT, 0x8, 0x0 ;  /* 0x000000000000781c */ /* 0x000fd60003fce170 */
[----:B------:R-:W-:Y:S05]  /*14040*/  @P0 BRA `(.L_x_1372) ;  /* 0x00000000000c0947 */ /* 0x000fea0003800000 */
[----:B------:R-:W-:-:S03]  /*14050*/  UMOV UR4, 0xffffffff ;  /* 0xffffffff00047882 */ /* 0x000fc60000000000 */
[----:B------:R-:W-:Y:S05]  /*14060*/  BRA.DIV UR4, `(.L_x_1373) ;  /* 0x0000007a041c7947 */ /* 0x000fea000b800000 */
[----:B------:R-:W-:-:S13]  /*14070*/  ELECT P6, URZ, PT ;  /* 0x00000000003f782f */ /* 0x000fda00038c0000 */
.L_x_1372:
        /* <DEDUP_REMOVED lines=9> */
.L_x_1526:
[----:B------:R-:W-:Y:S05]  /*14110*/  BSYNC B1 ;  /* 0x0000000000017941 */ /* 0x000fea0003800000 */
.L_x_1374:
        /* <DEDUP_REMOVED lines=10> */
.L_x_1527:
[----:B------:R-:W-:Y:S05]  /*141c0*/  BSYNC B2 ;  /* 0x0000000000027941 */ /* 0x000fea0003800000 */
.L_x_1378:
        /* <DEDUP_REMOVED lines=9> */
.L_x_1381:
[----:B------:R-:W-:Y:S05]  /*14260*/  BSYNC B2 ;  /* 0x0000000000027941 */ /* 0x000fea0003800000 */
.L_x_1380:
[----:B------:R-:W-:Y:S01]  /*14270*/  IMAD.MOV.U32 R12, RZ, RZ, RZ ;  /* 0x000000ffff0c7224 */ /* 0x000fe200078e00ff */
[----:B------:R-:W-:Y:S01]  /*14280*/  LEA R7, R2, R0, 0x6 ;  /* 0x0000000002077211 */ /* 0x000fe200078e30ff */
[----:B0-----:R-:W-:Y:S01]  /*14290*/  IMAD R8, R24, 0x2000, R23 ;  /* 0x0000200018087824 */ /* 0x001fe200078e0217 */
        /* <DEDUP_REMOVED lines=9> */
.L_x_1382:
        /* <DEDUP_REMOVED lines=13> */
.L_x_1528:
[----:B------:R-:W-:Y:S05]  /*14400*/  BSYNC B2 ;  /* 0x0000000000027941 */ /* 0x000fea0003800000 */
.L_x_1383:
        /* <DEDUP_REMOVED lines=11> */
.L_x_1386:
[----:B------:R-:W-:Y:S05]  /*144c0*/  BSYNC B2 ;  /* 0x0000000000027941 */ /* 0x000fea0003800000 */
.L_x_1385:
[----:B------:R-:W-:Y:S01]  /*144d0*/  R2UR UR10, R12 ;  /* 0x000000000c0a72ca */ /* 0x000fe200000e0000 */
[----:B01----:R-:W-:Y:S01]  /*144e0*/  IMAD R6, R24, 0x10000, R23 ;  /* 0x0001000018067824 */ /* 0x003fe200078e0217 */
[----:B------:R-:W-:Y:S01]  /*144f0*/  R2UR UR6, R10 ;  /* 0x000000000a0672ca */ /* 0x000fe200000e0000 */
[----:B------:R-:W-:Y:S01]  /*14500*/  UIADD3 UR4, UP0, UR38, 0x670, URZ ;  /* 0x0000067026047890 */ /* 0x000fe2000ff1e03f */
[----:B------:R-:W-:Y:S01]  /*14510*/  R2UR UR7, R11 ;  /* 0x000000000b0772ca */ /* 0x000fe200000e0000 */
[----:B------:R-:W-:Y:S01]  /*14520*/  VIADD R3, R3, 0x388b0 ;  /* 0x000388b003037836 */ /* 0x000fe20000000000 */
[----:B------:R-:W-:Y:S01]  /*14530*/  PLOP3.LUT P0, PT, PT, PT, PT, 0x80, 0x0 ;  /* 0x000000000000781c */ /* 0x000fe20003f0f070 */
[----:B------:R-:W-:Y:S01]  /*14540*/  VIADD R8, R6, 0x400 ;  /* 0x0000040006087836 */ /* 0x000fe20000000000 */
[----:B------:R-:W-:-:S12]  /*14550*/  UIADD3.X UR5, URZ, UR39, URZ, UP0, !UPT ;  /* 0x000000273f057290 */ /* 0x000fd800087fe43f */
.L_x_1387:
        /* <DEDUP_REMOVED lines=15> */
.L_x_1388:
        /* <DEDUP_REMOVED lines=15> */
.L_x_1389:
        /* <DEDUP_REMOVED lines=15> */
.L_x_1390:
        /* <DEDUP_REMOVED lines=15> */
.L_x_1391:
        /* <DEDUP_REMOVED lines=15> */
.L_x_1392:
        /* <DEDUP_REMOVED lines=15> */
.L_x_1393:
        /* <DEDUP_REMOVED lines=15> */
.L_x_1394:
        /* <DEDUP_REMOVED lines=10> */
.L_x_1377:
[----:B------:R-:W-:Y:S05]  /*14c90*/  BSYNC B1 ;  /* 0x0000000000017941 */ /* 0x000fea0003800000 */
.L_x_1376:
[----:B------:R-:W-:Y:S01]  /*14ca0*/  VIADD R9, R2, 0xfffffffe ;  /* 0xfffffffe02097836 */ /* 0x000fe20000000000 */
[----:B------:R-:W-:Y:S01]  /*14cb0*/  PLOP3.LUT P0, PT, PT, PT, PT, 0x8, 0x0 ;  /* 0x000000000000781c */ /* 0x000fe20003f0e170 */
[----:B------:R-:W-:-:S03]  /*14cc0*/  VIADD R24, R24, 0x1 ;  /* 0x0000000118187836 */ /* 0x000fc60000000000 */
[----:B------:R-:W-:Y:S02]  /*14cd0*/  ISETP.GE.AND P2, PT, R9, R5, PT ;  /* 0x000000050900720c */ /* 0x000fe40003f46270 */
[----:B------:R-:W-:-:S04]  /*14ce0*/  ISETP.NE.AND P1, PT, R24, 0x2, PT ;  /* 0x000000021800780c */ /* 0x000fc80003f25270 */
[----:B------:R-:W-:Y:S02]  /*14cf0*/  SEL R2, RZ, 0x1, P1 ;  /* 0x00000001ff027807 */ /* 0x000fe40000800000 */
[----:B------:R-:W-:Y:S02]  /*14d00*/  SEL R24, R24, RZ, P1 ;  /* 0x000000ff18187207 */ /* 0x000fe40000800000 */
[----:B------:R-:W-:-:S03]  /*14d10*/  LOP3.LUT R29, R29, R2, RZ, 0x3c, !PT ;  /* 0x000000021d1d7212 */ /* 0x000fc600078e3cff */
[----:B------:R-:W-:Y:S05]  /*14d20*/  @!P2 BRA `(.L_x_1370) ;  /* 0x0000000c0000a947 */ /* 0x000fea0003800000 */
.L_x_1414:
        /* <DEDUP_REMOVED lines=11> */
.L_x_1529:
[----:B------:R-:W-:Y:S05]  /*14de0*/  BSYNC B2 ;  /* 0x0000000000027941 */ /* 0x000fea0003800000 */
.L_x_1397:
        /* <DEDUP_REMOVED lines=9> */
.L_x_1400:
[----:B------:R-:W-:Y:S05]  /*14e80*/  BSYNC B2 ;  /* 0x0000000000027941 */ /* 0x000fea0003800000 */
.L_x_1399:
        /* <DEDUP_REMOVED lines=11> */
.L_x_1401:
        /* <DEDUP_REMOVED lines=13> */
.L_x_1530:
[----:B------:R-:W-:Y:S05]  /*15010*/  BSYNC B2 ;  /* 0x0000000000027941 */ /* 0x000fea0003800000 */
.L_x_1402:
[----:B------:R-:W-:Y:S01]  /*15020*/  BSSY B2, `(.L_x_1404) ;  /* 0x000000b000027945 */ /* 0x000fe20003800000 */
[----:B01----:R-:W-:Y:S01]  /*15030*/  MOV R2, 0x0 ;  /* 0x0000000000027802 */ /* 0x003fe20000000f00 */
[----:B------:R-:W-:Y:S02]  /*15040*/  IMAD.MOV.U32 R3, RZ, RZ, 0x12f00000 ;  /* 0x12f00000ff037424 */ /* 0x000fe400078e00ff */
        /* <DEDUP_REMOVED lines=8> */
.L_x_1405:
[----:B------:R-:W-:Y:S05]  /*150d0*/  BSYNC B2 ;  /* 0x0000000000027941 */ /* 0x000fea0003800000 */
.L_x_1404:
        /* <DEDUP_REMOVED lines=9> */
.L_x_1406:
        /* <DEDUP_REMOVED lines=15> */
.L_x_1407:
        /* <DEDUP_REMOVED lines=15> */
.L_x_1408:
        /* <DEDUP_REMOVED lines=15> */
.L_x_1409:
        /* <DEDUP_REMOVED lines=15> */
.L_x_1410:
        /* <DEDUP_REMOVED lines=15> */
.L_x_1411:
        /* <DEDUP_REMOVED lines=15> */
.L_x_1412:
        /* <DEDUP_REMOVED lines=15> */
.L_x_1413:
        /* <DEDUP_REMOVED lines=10> */
.L_x_1396:
[----:B------:R-:W-:Y:S05]  /*158a0*/  BSYNC B1 ;  /* 0x0000000000017941 */ /* 0x000fea0003800000 */
.L_x_1395:
        /* <DEDUP_REMOVED lines=8> */
.L_x_1370:
[----:B------:R-:W-:Y:S05]  /*15930*/  BSYNC B0 ;  /* 0x0000000000007941 */ /* 0x000fea0003800000 */
.L_x_1369:
        /* <DEDUP_REMOVED lines=23> */
.L_x_1416:
        /* <DEDUP_REMOVED lines=9> */
[----:B-1----:R-:W1:Y:S01]  /*15b40*/  LDC.64 R2, c[0x4][R2] ;  /* 0x0100000002027b82 */ /* 0x002e620000000a00 */
[----:B------:R-:W-:Y:S02]  /*15b50*/  IMAD.U32 R5, RZ, RZ, UR7 ;  /* 0x00000007ff057e24 */ /* 0x000fe4000f8e00ff */
[----:B------:R-:W-:Y:S02]  /*15b60*/  IMAD.U32 R6, RZ, RZ, UR8 ;  /* 0x00000008ff067e24 */ /* 0x000fe4000f8e00ff */
[----:B------:R-:W-:-:S02]  /*15b70*/  IMAD.U32 R7, RZ, RZ, UR9 ;  /* 0x00000009ff077e24 */ /* 0x000fc4000f8e00ff */
[----:B------:R-:W-:Y:S02]  /*15b80*/  IMAD.U32 R10, RZ, RZ, UR4 ;  /* 0x00000004ff0a7e24 */ /* 0x000fe4000f8e00ff */
[----:B------:R-:W-:Y:S02]  /*15b90*/  IMAD.U32 R11, RZ, RZ, UR5 ;  /* 0x00000005ff0b7e24 */ /* 0x000fe4000f8e00ff */
[----:B0-----:R-:W-:Y:S02]  /*15ba0*/  IMAD.MOV.U32 R8, RZ, RZ, 0x70 ;  /* 0x00000070ff087424 */ /* 0x001fe400078e00ff */
[----:B------:R-:W-:Y:S02]  /*15bb0*/  IMAD.MOV.U32 R12, RZ, RZ, 0x1 ;  /* 0x00000001ff0c7424 */ /* 0x000fe400078e00ff */
[----:B------:R-:W-:-:S07]  /*15bc0*/  IMAD.MOV.U32 R13, RZ, RZ, RZ ;  /* 0x000000ffff0d7224 */ /* 0x000fce00078e00ff */
[----:B------:R-:W-:-:S07]  /*15bd0*/  LEPC R20, `(.L_x_1419) ;  /* 0x000000001014794e */ /* 0x000fce0000000000 */
[----:B-1----:R-:W-:Y:S05]  /*15be0*/  CALL.ABS.NOINC R2 ;  /* 0x0000000002007343 */ /* 0x002fea0003c00000 */
.L_x_1419:
[----:B------:R-:W-:Y:S05]  /*15bf0*/  BSYNC B6 ;  /* 0x0000000000067941 */ /* 0x000fea0003800000 */
.L_x_1418:
        /* <DEDUP_REMOVED lines=20> */
.L_x_1422:
        /* <DEDUP_REMOVED lines=15> */
.L_x_1421:
[----:B------:R-:W-:Y:S05]  /*15e30*/  BSYNC B6 ;  /* 0x0000000000067941 */ /* 0x000fea0003800000 */
.L_x_1420:
[----:B------:R-:W-:Y:S01]  /*15e40*/  ULDC.64 UR4, c[0x0][0xaf0] ;  /* 0x0002bc0000047ab9 */ /* 0x000fe20000000a00 */
[----:B------:R-:W2:Y:S01]  /*15e50*/  S2R R20, SR_TID.X ;  /* 0x0000000000147919 */ /* 0x000ea20000002100 */
[----:B------:R-:W-:Y:S01]  /*15e60*/  ISETP.NE.U32.AND P0, PT, RZ, UR4, PT ;  /* 0x00000004ff007c0c */ /* 0x000fe2000bf05070 */
[----:B------:R-:W3:Y:S03]  /*15e70*/  LDC R10, c[0x0][0x430] ;  /* 0x00010c00ff0a7b82 */ /* 0x000ee60000000800 */
[----:B------:R-:W-:-:S13]  /*15e80*/  ISETP.NE.AND.EX P0, PT, RZ, UR5, PT, P0 ;  /* 0x00000005ff007c0c */ /* 0x000fda000bf05300 */
[----:B------:R-:W-:Y:S01]  /*15e90*/  @P0 IADD3 R2, P1, R27, UR4, RZ ;  /* 0x000000041b020c10 */ /* 0x000fe2000ff3e0ff */
[----:B------:R-:W4:Y:S01]  /*15ea0*/  S2R R11, SR_TID.X ;  /* 0x00000000000b7919 */ /* 0x000f220000002100 */
[----:B------:R-:W-:Y:S02]  /*15eb0*/  ULDC UR4, c[0x0][0x320] ;  /* 0x0000c80000047ab9 */ /* 0x000fe40000000800 */
[----:B-1----:R-:W-:-:S05]  /*15ec0*/  @P0 IADD3.X R3, R30, UR5, RZ, P1, !PT ;  /* 0x000000051e030c10 */ /* 0x002fca0008ffe4ff */
[----:B------:R1:W5:Y:S01]  /*15ed0*/  @P0 LDG.E R32, desc[UR40][R2.64] ;  /* 0x0000002802200981 */ /* 0x000362000c1e1900 */
[----:B--2---:R-:W-:-:S04]  /*15ee0*/  LOP3.LUT R20, R20, 0x7f, RZ, 0xc0, !PT ;  /* 0x0000007f14147812 */ /* 0x004fc800078ec0ff */
[----:B------:R-:W-:Y:S02]  /*15ef0*/  SHF.R.U32.HI R21, RZ, 0x3, R20 ;  /* 0x00000003ff157819 */ /* 0x000fe40000011614 */
[----:B------:R-:W2:Y:S02]  /*15f00*/  S2R R20, SR_TID.X ;  /* 0x0000000000147919 */ /* 0x000ea40000002100 */
[----:B--2---:R-:W-:-:S05]  /*15f10*/  IMAD.SHL.U32 R20, R20, 0x10, RZ ;  /* 0x0000001014147824 */ /* 0x004fca00078e00ff */
[----:B------:R-:W-:Y:S02]  /*15f20*/  LOP3.LUT R20, R21, 0x70, R20, 0xf8, !PT ;  /* 0x0000007015147812 */ /* 0x000fe400078ef814 */
[----:B------:R-:W2:Y:S01]  /*15f30*/  S2R R21, SR_TID.X ;  /* 0x0000000000157919 */ /* 0x000ea20000002100 */
[----:B---3--:R-:W-:Y:S01]  /*15f40*/  ISETP.NE.AND P1, PT, R10, 0x1, PT ;  /* 0x000000010a00780c */ /* 0x008fe20003f25270 */
[----:B------:R-:W-:-:S12]  /*15f50*/  VIADD R31, R31, 0xffffffc0 ;  /* 0xffffffc01f1f7836 */ /* 0x000fd80000000000 */
[----:B-1----:R-:W1:Y:S01]  /*15f60*/  @P1 LDC R3, c[0x0][0x434] ;  /* 0x00010d00ff031b82 */ /* 0x002e620000000800 */
[----:B--2---:R-:W-:-:S07]  /*15f70*/  IMAD.SHL.U32 R21, R21, 0x8, RZ ;  /* 0x0000000815157824 */ /* 0x004fce00078e00ff */
[----:B------:R-:W2:Y:S01]  /*15f80*/  @P1 LDC R2, c[0x0][0x438] ;  /* 0x00010e00ff021b82 */ /* 0x000ea20000000800 */
[----:B------:R-:W-:-:S04]  /*15f90*/  LOP3.LUT R21, R21, 0x38, RZ, 0xc0, !PT ;  /* 0x0000003815157812 */ /* 0x000fc800078ec0ff */
[----:B------:R-:W-:-:S04]  /*15fa0*/  LOP3.LUT R21, R21, 0x40, RZ, 0xfc, !PT ;  /* 0x0000004015157812 */ /* 0x000fc800078efcff */
[----:B------:R-:W-:Y:S02]  /*15fb0*/  ISETP.GE.AND P2, PT, R21, UR4, PT ;  /* 0x0000000415007c0c */ /* 0x000fe4000bf46270 */
[----:B------:R-:W3:Y:S01]  /*15fc0*/  S2R R21, SR_TID.X ;  /* 0x0000000000157919 */ /* 0x000ee20000002100 */
[----:B------:R-:W-:-:S05]  /*15fd0*/  IMAD.IADD R4, R20, 0x1, R31 ;  /* 0x0000000114047824 */ /* 0x000fca00078e021f */
[C---:B------:R-:W-:Y:S01]  /*15fe0*/  ISETP.GE.AND P0, PT, R4.reuse, R35, PT ;  /* 0x000000230400720c */ /* 0x040fe20003f06270 */
[----:B------:R-:W-:Y:S02]  /*15ff0*/  IMAD.IADD R0, R4, 0x1, R34 ;  /* 0x0000000104007824 */ /* 0x000fe400078e0222 */
[----:B----4-:R-:W-:Y:S01]  /*16000*/  IMAD.SHL.U32 R11, R11, 0x8, RZ ;  /* 0x000000080b0b7824 */ /* 0x010fe200078e00ff */
[----:B------:R-:W-:Y:S01]  /*16010*/  ISETP.GT.U32.OR P0, PT, R20, 0x3f, P0 ;  /* 0x0000003f1400780c */ /* 0x000fe20000704470 */
[----:B-1----:R-:W-:-:S03]  /*16020*/  @P1 IMAD.HI.U32 R3, R0, R3, RZ ;  /* 0x0000000300031227 */ /* 0x002fc600078e00ff */
[----:B------:R-:W-:Y:S01]  /*16030*/  LOP3.LUT R11, R11, 0x38, RZ, 0xc0, !PT ;  /* 0x000000380b0b7812 */ /* 0x000fe200078ec0ff */
[----:B0-----:R-:W-:Y:S01]  /*16040*/  IMAD.MOV.U32 R8, RZ, RZ, R0 ;  /* 0x000000ffff087224 */ /* 0x001fe200078e0000 */
[----:B--2---:R-:W-:Y:S02]  /*16050*/  @P1 SHF.R.U32.HI R8, RZ, R2, R3 ;  /* 0x00000002ff081219 */ /* 0x004fe40000011603 */
[----:B------:R-:W-:Y:S02]  /*16060*/  ISETP.GE.AND P1, PT, R11, UR4, PT ;  /* 0x000000040b007c0c */ /* 0x000fe4000bf26270 */
[----:B------:R-:W-:Y:S02]  /*16070*/  LOP3.LUT R22, R22, 0xffffffbf, RZ, 0xc0, !PT ;  /* 0xffffffbf16167812 */ /* 0x000fe400078ec0ff */
[----:B------:R-:W-:Y:S01]  /*16080*/  SEL R9, RZ, 0xffffffff, P2 ;  /* 0xffffffffff097807 */ /* 0x000fe20001000000 */
[----:B------:R-:W0:Y:S01]  /*16090*/  @!P0 LDC.64 R2, c[0x0][0x428] ;  /* 0x00010a00ff028b82 */ /* 0x000e220000000a00 */
[----:B------:R-:W-:Y:S01]  /*160a0*/  @P2 LOP3.LUT R22, R22, 0x40, RZ, 0xfc, !PT ;  /* 0x0000004016162812 */ /* 0x000fe200078efcff */
[----:B---3--:R-:W-:Y:S01]  /*160b0*/  IMAD.SHL.U32 R21, R21, 0x8, RZ ;  /* 0x0000000815157824 */ /* 0x008fe200078e00ff */
[----:B------:R-:W-:Y:S01]  /*160c0*/  SEL R4, RZ, 0x1, P1 ;  /* 0x00000001ff047807 */ /* 0x000fe20000800000 */
[----:B------:R-:W-:-:S03]  /*160d0*/  IMAD.SHL.U32 R9, R9, 0x2, RZ ;  /* 0x0000000209097824 */ /* 0x000fc600078e00ff */
[----:B------:R-:W-:Y:S02]  /*160e0*/  LOP3.LUT R21, R21, 0x38, RZ, 0xc0, !PT ;  /* 0x0000003815157812 */ /* 0x000fe400078ec0ff */
[----:B------:R-:W-:Y:S02]  /*160f0*/  LOP3.LUT R22, R22, 0xffffff7f, RZ, 0xc0, !PT ;  /* 0xffffff7f16167812 */ /* 0x000fe400078ec0ff */
[C---:B------:R-:W-:Y:S02]  /*16100*/  LOP3.LUT R33, R21.reuse, 0x80, RZ, 0xfc, !PT ;  /* 0x0000008015217812 */ /* 0x040fe400078efcff */
[----:B------:R-:W-:Y:S02]  /*16110*/  LOP3.LUT R21, R21, 0xc0, RZ, 0xfc, !PT ;  /* 0x000000c015157812 */ /* 0x000fe400078efcff */
[----:B------:R-:W-:Y:S02]  /*16120*/  @P1 LOP3.LUT R22, R22, 0x80, RZ, 0xfc, !PT ;  /* 0x0000008016161812 */ /* 0x000fe400078efcff */
[----:B------:R-:W-:-:S02]  /*16130*/  LOP3.LUT R9, R9, 0x2, R4, 0xe2, !PT ;  /* 0x0000000209097812 */ /* 0x000fc400078ee204 */
[----:B------:R-:W-:Y:S01]  /*16140*/  ISETP.GE.AND P2, PT, R33, UR4, PT ;  /* 0x0000000421007c0c */ /* 0x000fe2000bf46270 */
[----:B------:R-:W1:Y:S01]  /*16150*/  @!P0 LDC.64 R4, c[0x0][0x418] ;  /* 0x00010600ff048b82 */ /* 0x000e620000000a00 */
[----:B------:R-:W-:Y:S02]  /*16160*/  ISETP.GE.AND P1, PT, R21, UR4, PT ;  /* 0x0000000415007c0c */ /* 0x000fe4000bf26270 */
[----:B------:R-:W-:Y:S02]  /*16170*/  SEL R6, RZ, 0x4, P2 ;  /* 0x00000004ff067807 */ /* 0x000fe40001000000 */
[----:B------:R-:W-:-:S04]  /*16180*/  SEL R7, RZ, 0x8, P1 ;  /* 0x00000008ff077807 */ /* 0x000fc80000800000 */
[----:B------:R-:W-:Y:S01]  /*16190*/  LOP3.LUT R9, R7, R9, R6, 0xfe, !PT ;  /* 0x0000000907097212 */ /* 0x000fe200078efe06 */
[--C-:B------:R-:W-:Y:S01]  /*161a0*/  @!P0 IMAD.MOV.U32 R6, RZ, RZ, R8.reuse ;  /* 0x000000ffff068224 */ /* 0x100fe200078e0008 */
[----:B------:R-:W-:Y:S02]  /*161b0*/  @!P0 SHF.R.S32.HI R7, RZ, 0x1f, R8 ;  /* 0x0000001fff078819 */ /* 0x000fe40000011408 */
[----:B------:R-:W-:-:S04]  /*161c0*/  LOP3.LUT R22, R22, 0xffffffdf, RZ, 0xc0, !PT ;  /* 0xffffffdf16167812 */ /* 0x000fc800078ec0ff */
[----:B------:R-:W-:-:S04]  /*161d0*/  @P2 LOP3.LUT R22, R22, 0x20, RZ, 0xfc, !PT ;  /* 0x0000002016162812 */ /* 0x000fc800078efcff */
[----:B------:R-:W-:-:S04]  /*161e0*/  LOP3.LUT R22, R22, 0xffffffef, RZ, 0xc0, !PT ;  /* 0xffffffef16167812 */ /* 0x000fc800078ec0ff */
[----:B------:R-:W-:Y:S02]  /*161f0*/  @P1 LOP3.LUT R22, R22, 0x10, RZ, 0xfc, !PT ;  /* 0x0000001016161812 */ /* 0x000fe400078efcff */
[----:B-----5:R-:W-:Y:S01]  /*16200*/  SHF.R.S32.HI R35, RZ, 0x1f, R32 ;  /* 0x0000001fff237819 */ /* 0x020fe20000011420 */
[----:B0-----:R-:W-:-:S04]  /*16210*/  @!P0 IMAD.WIDE.U32 R6, R32, R2, R6 ;  /* 0x0000000220068225 */ /* 0x001fc800078e0006 */
[----:B------:R-:W-:-:S04]  /*16220*/  @!P0 IMAD R2, R35, R2, RZ ;  /* 0x0000000223028224 */ /* 0x000fc800078e02ff */
[----:B------:R-:W-:Y:S01]  /*16230*/  @!P0 IMAD R3, R32, R3, R2 ;  /* 0x0000000320038224 */ /* 0x000fe200078e0202 */
[----:B-1----:R-:W-:-:S03]  /*16240*/  @!P0 LEA R4, P1, R6, R4, 0x2 ;  /* 0x0000000406048211 */ /* 0x002fc600078210ff */
[----:B------:R-:W-:Y:S02]  /*16250*/  @!P0 IMAD.IADD R3, R7, 0x1, R3 ;  /* 0x0000000107038824 */ /* 0x000fe400078e0203 */
[----:B------:R-:W-:-:S03]  /*16260*/  IMAD.MOV.U32 R2, RZ, RZ, RZ ;  /* 0x000000ffff027224 */ /* 0x000fc600078e00ff */
[----:B------:R-:W-:-:S05]  /*16270*/  @!P0 LEA.HI.X R5, R6, R5, R3, 0x2, P1 ;  /* 0x0000000506058211 */ /* 0x000fca00008f1403 */
[----:B------:R0:W2:Y:S01]  /*16280*/  @!P0 LDG.E R2, desc[UR40][R4.64] ;  /* 0x0000002804028981 */ /* 0x0000a2000c1e1900 */
[----:B------:R-:W1:Y:S01]  /*16290*/  S2R R21, SR_TID.X ;  /* 0x0000000000157919 */ /* 0x000e620000002100 */
[----:B------:R-:W-:Y:S02]  /*162a0*/  LOP3.LUT R13, R11, 0x1c0, RZ, 0xfc, !PT ;  /* 0x000001c00b0d7812 */ /* 0x000fe400078efcff */
[----:B-1----:R-:W-:-:S04]  /*162b0*/  SHF.L.U32 R21, R21, 0x3, RZ ;  /* 0x0000000315157819 */ /* 0x002fc800000006ff */
[----:B------:R-:W-:-:S04]  /*162c0*/  LOP3.LUT R21, R21, 0x38, RZ, 0xc0, !PT ;  /* 0x0000003815157812 */ /* 0x000fc800078ec0ff */
[----:B------:R-:W-:-:S04]  /*162d0*/  LOP3.LUT R12, R21, 0x180, RZ, 0xfc, !PT ;  /* 0x00000180150c7812 */ /* 0x000fc800078efcff */
[----:B------:R-:W-:Y:S02]  /*162e0*/  ISETP.GE.AND P0, PT, R12, UR4, PT ;  /* 0x000000040c007c0c */ /* 0x000fe4000bf06270 */
[C---:B------:R-:W-:Y:S02]  /*162f0*/  LOP3.LUT R12, R11.reuse, 0x100, RZ, 0xfc, !PT ;  /* 0x000001000b0c7812 */ /* 0x040fe400078efcff */
[----:B------:R-:W-:Y:S02]  /*16300*/  LOP3.LUT R11, R11, 0x140, RZ, 0xfc, !PT ;  /* 0x000001400b0b7812 */ /* 0x000fe400078efcff */
[----:B------:R-:W-:Y:S02]  /*16310*/  ISETP.GE.AND P3, PT, R12, UR4, PT ;  /* 0x000000040c007c0c */ /* 0x000fe4000bf66270 */
[----:B------:R-:W-:Y:S02]  /*16320*/  ISETP.GE.AND P2, PT, R11, UR4, PT ;  /* 0x000000040b007c0c */ /* 0x000fe4000bf46270 */
[----:B------:R-:W-:-:S02]  /*16330*/  SEL R3, RZ, 0x10, P3 ;  /* 0x00000010ff037807 */ /* 0x000fc40001800000 */
[----:B0-----:R-:W-:-:S04]  /*16340*/  SEL R4, RZ, 0x20, P2 ;  /* 0x00000020ff047807 */ /* 0x001fc80001000000 */
[----:B------:R-:W-:Y:S02]  /*16350*/  LOP3.LUT R3, R4, R9, R3, 0xfe, !PT ;  /* 0x0000000904037212 */ /* 0x000fe400078efe03 */
[----:B------:R-:W-:-:S04]  /*16360*/  LOP3.LUT R22, R22, 0xfffffff7, RZ, 0xc0, !PT ;  /* 0xfffffff716167812 */ /* 0x000fc800078ec0ff */
[----:B------:R-:W-:-:S04]  /*16370*/  @P3 LOP3.LUT R22, R22, 0x8, RZ, 0xfc, !PT ;  /* 0x0000000816163812 */ /* 0x000fc800078efcff */
[----:B------:R-:W-:-:S04]  /*16380*/  LOP3.LUT R22, R22, 0xfffffffb, RZ, 0xc0, !PT ;  /* 0xfffffffb16167812 */ /* 0x000fc800078ec0ff */
[----:B------:R-:W-:Y:S01]  /*16390*/  @P2 LOP3.LUT R22, R22, 0x4, RZ, 0xfc, !PT ;  /* 0x0000000416162812 */ /* 0x000fe200078efcff */
[----:B--2---:R0:W-:Y:S02]  /*163a0*/  STL [R1+0x4], R2 ;  /* 0x0000040201007387 */ /* 0x0041e40000100800 */
[----:B0-----:R-:W-:-:S04]  /*163b0*/  SEL R2, RZ, 0x40, P0 ;  /* 0x00000040ff027807 */ /* 0x001fc80000000000 */
[----:B------:R-:W-:Y:S01]  /*163c0*/  LOP3.LUT R5, R3, R2, RZ, 0xfc, !PT ;  /* 0x0000000203057212 */ /* 0x000fe200078efcff */
[----:B------:R-:W-:-:S04]  /*163d0*/  IMAD.MOV R2, RZ, RZ, -R8 ;  /* 0x000000ffff027224 */ /* 0x000fc800078e0a08 */
[----:B------:R-:W-:Y:S01]  /*163e0*/  IMAD R0, R10, R2, R0 ;  /* 0x000000020a007224 */ /* 0x000fe200078e0200 */
[----:B------:R0:W-:Y:S04]  /*163f0*/  STL [R1+0x48], R5 ;  /* 0x0000480501007387 */ /* 0x0001e80000100800 */
[----:B------:R0:W-:Y:S01]  /*16400*/  STL [R1+0xc], R0 ;  /* 0x00000c0001007387 */ /* 0x0001e20000100800 */
[----:B------:R-:W-:Y:S01]  /*16410*/  ISETP.GE.AND P0, PT, R13, UR4, PT ;  /* 0x000000040d007c0c */ /* 0x000fe2000bf06270 */
[----:B------:R-:W-:-:S03]  /*16420*/  UMOV UR4, 0xffffffff ;  /* 0xffffffff00047882 */ /* 0x000fc60000000000 */
[----:B------:R-:W-:Y:S01]  /*16430*/  SEL R33, RZ, 0x80, P0 ;  /* 0x00000080ff217807 */ /* 0x000fe20000000000 */
[----:B------:R-:W-:Y:S08]  /*16440*/  BRA.DIV UR4, `(.L_x_1423) ;  /* 0x0000005604a87947 */ /* 0x000ff0000b800000 */
.L_x_1533:
[----:B0-----:R-:W2:Y:S01]  /*16450*/  LDL R0, [R1+0x50] ;  /* 0x0000500001007983 */ /* 0x001ea20000100800 */
[----:B------:R-:W-:Y:S02]  /*16460*/  ISETP.GT.U32.AND P1, PT, R20, 0x3f, PT ;  /* 0x0000003f1400780c */ /* 0x000fe40003f24070 */
[----:B------:R-:W-:Y:S02]  /*16470*/  LOP3.LUT R22, R22, 0xfffffeff, RZ, 0xc0, !PT ;  /* 0xfffffeff16167812 */ /* 0x000fe400078ec0ff */
[----:B------:R-:W-:Y:S02]  /*16480*/  LOP3.LUT R33, R5, R33, RZ, 0xfc, !PT ;  /* 0x0000002105217212 */ /* 0x000fe400078efcff */
[----:B------:R-:W-:Y:S02]  /*16490*/  LOP3.LUT R22, R22, 0xfffffffe, RZ, 0xc0, !PT ;  /* 0xfffffffe16167812 */ /* 0x000fe400078ec0ff */
[----:B------:R-:W-:-:S05]  /*164a0*/  SHF.R.S32.HI R30, RZ, 0x1f, R18 ;  /* 0x0000001fff1e7819 */ /* 0x000fca0000011412 */
[----:B------:R-:W-:Y:S02]  /*164b0*/  @P1 LOP3.LUT R22, R22, 0x1, RZ, 0xfc, !PT ;  /* 0x0000000116161812 */ /* 0x000fe400078efcff */
[----:B--2---:R-:W-:-:S13]  /*164c0*/  ISETP.NE.AND P0, PT, R0, 0x3, PT ;  /* 0x000000030000780c */ /* 0x004fda0003f05270 */
[----:B------:R-:W-:Y:S01]  /*164d0*/  @P0 LOP3.LUT R22, R22, 0x100, RZ, 0xfc, !PT ;  /* 0x0000010016160812 */ /* 0x000fe200078efcff */
[----:B------:R-:W-:Y:S06]  /*164e0*/  @!P0 BRA `(.L_x_1424) ;  /* 0x0000000000048947 */ /* 0x000fec0003800000 */
[----:B------:R-:W-:Y:S01]  /*164f0*/  BPT.TRAP 0x1 ;  /* 0x000000040000795c */ /* 0x000fe20000300000 */
.L_x_1424:
[----:B------:R-:W-:Y:S01]  /*16500*/  IMAD R27, R25, 0x8, R23 ;  /* 0x00000008191b7824 */ /* 0x000fe200078e0217 */
[----:B------:R-:W-:Y:S01]  /*16510*/  SHF.L.U32 R0, R28, 0x1f, RZ ;  /* 0x0000001f1c007819 */ /* 0x000fe200000006ff */
[----:B------:R-:W-:Y:S03]  /*16520*/  BSSY B0, `(.L_x_1425) ;  /* 0x0000003000007945 */ /* 0x000fe60003800000 */
[----:B------:R-:W0:Y:S02]  /*16530*/  SYNCS.PHASECHK.TRANS64.TRYWAIT P0, [R27+URZ+0x38840], R0 ;  /* 0x038840001b0075a7 */ /* 0x000e24000800017f */
[----:B0-----:R-:W-:Y:S05]  /*16540*/  @!P0 BRA `(.L_x_1426) ;  /* 0x00000054009c8947 */ /* 0x001fea0003800000 */
.L_x_1534:
[----:B------:R-:W-:Y:S05]  /*16550*/  BSYNC B0 ;  /* 0x0000000000007941 */ /* 0x000fea0003800000 */
.L_x_1425:
[----:B------:R-:W0:Y:S01]  /*16560*/  LDL R2, [R1+0xc] ;  /* 0x00000c0001027983 */ /* 0x000e220000100800 */
[----:B------:R-:W-:-:S03]  /*16570*/  ULDC.64 UR4, c[0x0][0x300] ;  /* 0x0000c00000047ab9 */ /* 0x000fc60000000a00 */
[----:B------:R-:W2:Y:S04]  /*16580*/  LDL R4, [R1+0x4] ;  /* 0x0000040001047983 */ /* 0x000ea80000100800 */
[----:B------:R-:W3:Y:S01]  /*16590*/  LDL R6, [R1+0x10] ;  /* 0x0000100001067983 */ /* 0x000ee20000100800 */
[----:B------:R-:W-:Y:S01]  /*165a0*/  LOP3.LUT R22, R22, 0xfffffffd, RZ, 0xc0, !PT ;  /* 0xfffffffd16167812 */ /* 0x000fe200078ec0ff */
[----:B------:R-:W1:Y:S02]  /*165b0*/  S2R R7, SR_TID.X ;  /* 0x0000000000077919 */ /* 0x000e640000002100 */
[----:B-1----:R-:W-:-:S05]  /*165c0*/  IMAD.SHL.U32 R7, R7, 0x8, RZ ;  /* 0x0000000807077824 */ /* 0x002fca00078e00ff */
[----:B------:R-:W-:Y:S02]  /*165d0*/  LOP3.LUT R7, R7, 0x38, RZ, 0xc0, !PT ;  /* 0x0000003807077812 */ /* 0x000fe400078ec0ff */
[----:B0-----:R-:W-:Y:S02]  /*165e0*/  SHF.R.S32.HI R0, RZ, 0x1f, R2 ;  /* 0x0000001fff007819 */ /* 0x001fe40000011402 */
[----:B--2---:R-:W-:-:S03]  /*165f0*/  SHF.R.S32.HI R5, RZ, 0x1f, R4 ;  /* 0x0000001fff057819 */ /* 0x004fc60000011404 */
        /* <DEDUP_REMOVED lines=10> */
[----:B------:R-:W-:Y:S01]  /*166a0*/  ULDC.64 UR4, c[0x0][0x308] ;  /* 0x0000c20000047ab9 */ /* 0x000fe20000000a00 */
[----:B------:R-:W0:Y:S02]  /*166b0*/  S2R R4, SR_TID.X ;  /* 0x0000000000047919 */ /* 0x000e240000002100 */
[----:B------:R-:W-:Y:S02]  /*166c0*/  IMAD.IADD R3, R3, 0x1, R0 ;  /* 0x0000000103037824 */ /* 0x000fe400078e0200 */
[----:B------:R-:W-:Y:S02]  /*166d0*/  IMAD R0, R30, UR4, RZ ;  /* 0x000000041e007c24 */ /* 0x000fe4000f8e02ff */
[----:B------:R-:W-:-:S04]  /*166e0*/  IMAD.WIDE.U32 R2, R18, UR4, R2 ;  /* 0x0000000412027c25 */ /* 0x000fc8000f8e0002 */
[----:B------:R-:W-:Y:S01]  /*166f0*/  IMAD R0, R18, UR5, R0 ;  /* 0x0000000512007c24 */ /* 0x000fe2000f8e0200 */
[----:B------:R-:W-:Y:S01]  /*16700*/  ULDC.64 UR4, c[0x0][0x2e8] ;  /* 0x0000ba0000047ab9 */ /* 0x000fe20000000a00 */
[----:B0-----:R-:W-:-:S04]  /*16710*/  LOP3.LUT R4, R4, 0x7f, RZ, 0xc0, !PT ;  /* 0x0000007f04047812 */ /* 0x001fc800078ec0ff */
[----:B-1----:R-:W-:Y:S01]  /*16720*/  SHF.R.U32.HI R5, RZ, 0x3, R4 ;  /* 0x00000003ff057819 */ /* 0x002fe20000011604 */
[----:B------:R-:W-:Y:S01]  /*16730*/  IMAD.IADD R4, R3, 0x1, R0 ;  /* 0x0000000103047824 */ /* 0x000fe200078e0200 */
[C---:B------:R-:W-:Y:S01]  /*16740*/  LEA R0, P0, R2.reuse, UR4, 0x1 ;  /* 0x0000000402007c11 */ /* 0x040fe2000f8008ff */
[----:B------:R-:W-:Y:S01]  /*16750*/  ULDC UR4, c[0x0][0x2f4] ;  /* 0x0000bd0000047ab9 */ /* 0x000fe20000000800 */
[----:B---3--:R-:W-:Y:S01]  /*16760*/  IADD3 R31, -R5, R6, -R31 ;  /* 0x00000006051f7210 */ /* 0x008fe20007ffe91f */
        /* <DEDUP_REMOVED lines=39> */
.L_x_1544:
        /* <DEDUP_REMOVED lines=10> */
.L_x_1428:
[----:B------:R-:W-:Y:S02]  /*16a80*/  PLOP3.LUT P1, PT, P1, P0, PT, 0xa2, 0x0 ;  /* 0x000000000000781c */ /* 0x000fe40000f21472 */
[----:B------:R-:W-:-:S08]  /*16a90*/  @P0 R2UR P1, UR4, R27 ;  /* 0x000000001b0402ca */ /* 0x000fd00000020000 */
[----:B------:R-:W-:-:S05]  /*16aa0*/  @P0 PLOP3.LUT P0, PT, P1, PT, PT, 0x80, 0x0 ;  /* 0x000000000000081c */ /* 0x000fca0000f0f070 */
[----:B------:R-:W-:Y:S01]  /*16ab0*/  @!P1 SYNCS.ARRIVE.TRANS64.RED.A0T1 RZ, [UR4+0x38830], RZ ;  /* 0x038830ffffff99a7 */ /* 0x000fe20008200404 */
[----:B------:R-:W-:Y:S07]  /*16ac0*/  @!P1 ARRIVES.LDGSTSBAR.64.TRANSCNT [UR4+0x38830] ;  /* 0x03883000ff0099b0 */ /* 0x000fee0008000a84 */
[----:B------:R-:W-:Y:S05]  /*16ad0*/  @P0 BRA.U.ANY `(.L_x_1428) ;  /* 0xfffffffd00e80947 */ /* 0x000fea000393ffff */
[----:B------:R-:W-:Y:S01]  /*16ae0*/  NOP ;  /* 0x0000000000007918 */ /* 0x000fe20000000000 */
[----:B------:R-:W2:Y:S02]  /*16af0*/  LDL R0, [R1+0x50] ;  /* 0x0000500001007983 */ /* 0x000ea40000100800 */
[----:B--2---:R-:W-:-:S13]  /*16b00*/  ISETP.NE.AND P2, PT, R0, 0x3, PT ;  /* 0x000000030000780c */ /* 0x004fda0003f45270 */
[----:B------:R-:W-:Y:S05]  /*16b10*/  @!P2 BRA `(.L_x_1429) ;  /* 0x000000000004a947 */ /* 0x000fea0003800000 */
[----:B------:R-:W-:Y:S01]  /*16b20*/  BPT.TRAP 0x1 ;  /* 0x000000040000795c */ /* 0x000fe20000300000 */
.L_x_1429:
[----:B------:R1:W5:Y:S01]  /*16b30*/  LDL.LU R0, [R1+0x20] ;  /* 0x0000200001007983 */ /* 0x0003620000300800 */
[----:B------:R1:W-:Y:S03]  /*16b40*/  SYNCS.ARRIVE.TRANS64.A1T0 RZ, [R27+URZ+0x38830], RZ ;  /* 0x038830ff1bff79a7 */ /* 0x0003e6000810003f */
[----:B0-----:R1:W5:Y:S02]  /*16b50*/  LDL R2, [R1] ;  /* 0x0000000001027983 */ /* 0x0013640000100800 */
[----:B------:R-:W-:Y:S05]  /*16b60*/  WARPSYNC.ALL ;  /* 0x0000000000007948 */ /* 0x000fea0003800000 */
[----:B------:R-:W-:Y:S01]  /*16b70*/  ULDC.64 UR4, c[0x0][0xaf8] ;  /* 0x0002be0000047ab9 */ /* 0x000fe20000000a00 */
[----:B------:R-:W-:Y:S01]  /*16b80*/  BSSY B6, `(.L_x_1430) ;  /* 0x000001d000067945 */ /* 0x000fe20003800000 */
[----:B------:R-:W-:Y:S01]  /*16b90*/  BAR.SYNC.DEFER_BLOCKING 0x8, 0x100 ;  /* 0x0204000000007b1d */ /* 0x000fe20000010000 */
[----:B------:R-:W-:-:S04]  /*16ba0*/  ISETP.NE.U32.AND P0, PT, RZ, UR4, PT ;  /* 0x00000004ff007c0c */ /* 0x000fc8000bf05070 */
[----:B------:R-:W-:-:S04]  /*16bb0*/  ISETP.NE.AND.EX P0, PT, RZ, UR5, PT, P0 ;  /* 0x00000005ff007c0c */ /* 0x000fc8000bf05300 */
[----:B------:R-:W-:-:S05]  /*16bc0*/  SEL R4, R37, RZ, !P0 ;  /* 0x000000ff25047207 */ /* 0x000fca0004000000 */
[----:B------:R0:W-:Y:S01]  /*16bd0*/  STL [R1+0x14], R4 ;  /* 0x0000140401007387 */ /* 0x0001e20000100800 */
[----:B-----5:R-:W-:Y:S01]  /*16be0*/  SEL R3, R0, RZ, !P0 ;  /* 0x000000ff00037207 */ /* 0x020fe20004000000 */
[----:B------:R-:W-:-:S04]  /*16bf0*/  VIADD R0, R23, 0x20400 ;  /* 0x0002040017007836 */ /* 0x000fc80000000000 */
[----:B------:R0:W-:Y:S01]  /*16c00*/  STL [R1+0x30], R3 ;  /* 0x0000300301007387 */ /* 0x0001e20000100800 */
[----:B------:R-:W-:Y:S02]  /*16c10*/  LOP3.LUT P0, RZ, R0, 0x3ff, RZ, 0xc0, !PT ;  /* 0x000003ff00ff7812 */ /* 0x000fe4000780c0ff */
[----:B------:R-:W-:-:S05]  /*16c20*/  SHF.R.S32.HI R0, RZ, 0x1f, R2 ;  /* 0x0000001fff007819 */ /* 0x000fca0000011402 */
[----:B------:R0:W-:Y:S06]  /*16c30*/  STL [R1+0x2c], R0 ;  /* 0x00002c0001007387 */ /* 0x0001ec0000100800 */
[----:B------:R-:W-:Y:S05]  /*16c40*/  @!P0 BRA `(.L_x_1431) ;  /* 0x0000000000408947 */ /* 0x000fea0003800000 */
[----:B------:R-:W-:Y:S01]  /*16c50*/  MOV R2, 0x0 ;  /* 0x0000000000027802 */ /* 0x000fe20000000f00 */
[----:B------:R-:W-:Y:S01]  /*16c60*/  ULDC.64 UR4, c[0x4][0x90] ;  /* 0x0100240000047ab9 */ /* 0x000fe20000000a00 */
[----:B------:R-:W-:Y:S01]  /*16c70*/  ULDC.64 UR6, c[0x4][0x98] ;  /* 0x0100260000067ab9 */ /* 0x000fe20000000a00 */
[----:B------:R-:W-:Y:S01]  /*16c80*/  ULDC.64 UR8, c[0x4][0x20] ;  /* 0x0100080000087ab9 */ /* 0x000fe20000000a00 */
[----:B0-----:R-:W-:Y:S01]  /*16c90*/  IMAD.U32 R4, RZ, RZ, UR4 ;  /* 0x00000004ff047e24 */ /* 0x001fe2000f8e00ff */
        /* <DEDUP_REMOVED lines=11> */
.L_x_1431:
[----:B------:R-:W-:Y:S05]  /*16d50*/  BSYNC B6 ;  /* 0x0000000000067941 */ /* 0x000fea0003800000 */
.L_x_1430:
[----:B------:R-:W2:Y:S01]  /*16d60*/  LDL R20, [R1+0x30] ;  /* 0x0000300001147983 */ /* 0x000ea20000100800 */
[----:B------:R-:W3:Y:S01]  /*16d70*/  LDC R6, c[0x0][0x448] ;  /* 0x00011200ff067b82 */ /* 0x000ee20000000800 */
[----:B------:R-:W-:Y:S02]  /*16d80*/  ULDC.64 UR4, c[0x0][0x298] ;  /* 0x0000a60000047ab9 */ /* 0x000fe40000000a00 */
[----:B0-----:R-:W4:Y:S04]  /*16d90*/  LDL R4, [R1+0x2c] ;  /* 0x00002c0001047983 */ /* 0x001f280000100800 */
[----:B------:R-:W4:Y:S04]  /*16da0*/  LDL R5, [R1] ;  /* 0x0000000001057983 */ /* 0x000f280000100800 */
[----:B------:R0:W5:Y:S01]  /*16db0*/  LDL R9, [R1+0x1c] ;  /* 0x00001c0001097983 */ /* 0x0001620000100800 */
[----:B------:R-:W1:Y:S01]  /*16dc0*/  S2R R2, SR_TID.X ;  /* 0x0000000000027919 */ /* 0x000e620000002100 */
[----:B------:R-:W0:Y:S01]  /*16dd0*/  S2R R0, SR_TID.X ;  /* 0x0000000000007919 */ /* 0x000e220000002100 */
[----:B---3--:R-:W-:-:S13]  /*16de0*/  ISETP.NE.AND P0, PT, R6, 0x1, PT ;  /* 0x000000010600780c */ /* 0x008fda0003f05270 */
[----:B------:R-:W3:Y:S01]  /*16df0*/  @P0 LDC R3, c[0x0][0x450] ;  /* 0x00011400ff030b82 */ /* 0x000ee20000000800 */
[----:B-1----:R-:W-:-:S04]  /*16e00*/  LOP3.LUT R2, R2, 0x7f, RZ, 0xc0, !PT ;  /* 0x0000007f02027812 */ /* 0x002fc800078ec0ff */
[----:B------:R-:W-:Y:S01]  /*16e10*/  SHF.R.U32.HI R2, RZ, 0x3, R2 ;  /* 0x00000003ff027819 */ /* 0x000fe20000011602 */
[----:B0-----:R-:W-:Y:S02]  /*16e20*/  IMAD.SHL.U32 R0, R0, 0x10, RZ ;  /* 0x0000001000007824 */ /* 0x001fe400078e00ff */
[----:B--2---:R-:W-:Y:S02]  /*16e30*/  IMAD.MOV.U32 R21, RZ, RZ, R20 ;  /* 0x000000ffff157224 */ /* 0x004fe400078e0014 */
[----:B------:R-:W2:Y:S01]  /*16e40*/  LDL R20, [R1+0x14] ;  /* 0x0000140001147983 */ /* 0x000ea20000100800 */
[----:B------:R-:W-:Y:S02]  /*16e50*/  LOP3.LUT R0, R2, 0x70, R0, 0xf8, !PT ;  /* 0x0000007002007812 */ /* 0x000fe400078ef800 */
[----:B------:R-:W0:Y:S03]  /*16e60*/  @P0 LDC R2, c[0x0][0x44c] ;  /* 0x00011300ff020b82 */ /* 0x000e260000000800 */
[----:B------:R-:W-:-:S02]  /*16e70*/  IMAD R37, R17, 0x40, R0 ;  /* 0x0000004011257824 */ /* 0x000fc400078e0200 */
[----:B----4-:R-:W-:Y:S02]  /*16e80*/  IMAD R4, R4, UR4, RZ ;  /* 0x0000000404047c24 */ /* 0x010fe4000f8e02ff */
[----:B------:R-:W-:Y:S02]  /*16e90*/  IMAD.MOV.U32 R0, RZ, RZ, R37 ;  /* 0x000000ffff007224 */ /* 0x000fe400078e0025 */
[----:B------:R-:W-:Y:S02]  /*16ea0*/  IMAD R4, R5, UR5, R4 ;  /* 0x0000000505047c24 */ /* 0x000fe4000f8e0204 */
[----:B0-----:R-:W-:-:S05]  /*16eb0*/  @P0 IMAD.HI.U32 R2, R37, R2, RZ ;  /* 0x0000000225020227 */ /* 0x001fca00078e00ff */
[----:B---3--:R-:W-:Y:S01]  /*16ec0*/  @P0 SHF.R.U32.HI R0, RZ, R3, R2 ;  /* 0x00000003ff000219 */ /* 0x008fe20000011602 */
        /* <DEDUP_REMOVED lines=8> */
[----:B------:R-:W-:Y:S01]  /*16f50*/  IMAD R4, R21, UR4, RZ ;  /* 0x0000000415047c24 */ /* 0x000fe2000f8e02ff */
[----:B------:R-:W0:Y:S02]  /*16f60*/  S2R R7, SR_TID.X ;  /* 0x0000000000077919 */ /* 0x000e240000002100 */
[----:B0-----:R-:W-:-:S05]  /*16f70*/  IMAD.SHL.U32 R7, R7, 0x8, RZ ;  /* 0x0000000807077824 */ /* 0x001fca00078e00ff */
[----:B------:R-:W-:Y:S01]  /*16f80*/  LOP3.LUT R7, R7, 0x38, RZ, 0xc0, !PT ;  /* 0x0000003807077812 */ /* 0x000fe200078ec0ff */
[C---:B--2---:R-:W-:Y:S02]  /*16f90*/  IMAD R4, R20.reuse, UR5, R4 ;  /* 0x0000000514047c24 */ /* 0x044fe4000f8e0204 */
[----:B------:R-:W-:Y:S01]  /*16fa0*/  IMAD.WIDE.U32 R2, R20, UR4, R2 ;  /* 0x0000000414027c25 */ /* 0x000fe2000f8e0002 */
[----:B------:R-:W-:-:S03]  /*16fb0*/  ULDC.64 UR4, c[0x0][0x2d0] ;  /* 0x0000b40000047ab9 */ /* 0x000fc60000000a00 */
[----:B------:R-:W-:Y:S01]  /*16fc0*/  IMAD.IADD R3, R3, 0x1, R4 ;  /* 0x0000000103037824 */ /* 0x000fe200078e0204 */
[----:B------:R-:W-:Y:S01]  /*16fd0*/  SHF.R.S32.HI R4, RZ, 0x1f, R0 ;  /* 0x0000001fff047819 */ /* 0x000fe20000011400 */
[----:B------:R-:W0:Y:S04]  /*16fe0*/  S2R R20, SR_TID.X ;  /* 0x0000000000147919 */ /* 0x000e280000002100 */
        /* <DEDUP_REMOVED lines=15> */
[----:B0-----:R-:W-:-:S03]  /*170e0*/  LOP3.LUT R20, R20, 0x7f, RZ, 0xc0, !PT ;  /* 0x0000007f14147812 */ /* 0x001fc600078ec0ff */
[----:B------:R-:W-:Y:S01]  /*170f0*/  LEA.HI.X R3, R2, UR5, R3, 0x1, P0 ;  /* 0x0000000502037c11 */ /* 0x000fe200080f0c03 */
[----:B------:R-:W-:Y:S01]  /*17100*/  UMOV UR5, 0xffffffff ;  /* 0xffffffff00057882 */ /* 0x000fe20000000000 */
[----:B------:R-:W-:Y:S02]  /*17110*/  ISETP.GE.AND P1, PT, R7, UR4, PT ;  /* 0x0000000407007c0c */ /* 0x000fe4000bf26270 */
[----:B------:R-:W-:Y:S01]  /*17120*/  SHF.R.U32.HI R8, RZ, 0x3, R20 ;  /* 0x00000003ff087819 */ /* 0x000fe20000011614 */
[----:B------:R-:W-:Y:S10]  /*17130*/  BRA.DIV UR5, `(.L_x_1432) ;  /* 0x0000005205047947 */ /* 0x000ff4000b800000 */
[----:B------:R-:W0:Y:S01]  /*17140*/  SHFL.IDX PT, R4, R0, RZ, 0x181f ;  /* 0x00181fff00047589 */ /* 0x000e2200000e0000 */
[----:B-----5:R-:W-:Y:S02]  /*17150*/  IMAD R2, R9, R6, RZ ;  /* 0x0000000609027224 */ /* 0x020fe400078e02ff */
[----:B------:R-:W-:Y:S01]  /*17160*/  IMAD R17, R17, 0x40, R8 ;  /* 0x0000004011117824 */ /* 0x000fe200078e0208 */
[----:B------:R-:W1:Y:S03]  /*17170*/  SHFL.IDX PT, R5, R3, RZ, 0x181f ;  /* 0x00181fff03057589 */ /* 0x000e6600000e0000 */
[C---:B------:R-:W-:Y:S01]  /*17180*/  VIADD R6, R17.reuse, 0x10 ;  /* 0x0000001011067836 */ /* 0x040fe20000000000 */
[C---:B------:R-:W-:Y:S01]  /*17190*/  ISETP.GE.AND P0, PT, R17.reuse, R2, PT ;  /* 0x000000021100720c */ /* 0x040fe20003f06270 */
[----:B------:R-:W-:-:S03]  /*171a0*/  VIADD R8, R17, 0x20 ;  /* 0x0000002011087836 */ /* 0x000fc60000000000 */
[----:B------:R-:W-:Y:S04]  /*171b0*/  STL [R1+0x20], R6 ;  /* 0x0000200601007387 */ /* 0x000fe80000100800 */
[----:B------:R-:W-:Y:S05]  /*171c0*/  STL [R1+0x24], R8 ;  /* 0x0000240801007387 */ /* 0x000fea0000100800 */
[----:B0-----:R-:W-:-:S05]  /*171d0*/  @!P0 LEA R4, P2, R7, R4, 0x1 ;  /* 0x0000000407048211 */ /* 0x001fca00078408ff */
[----:B-1----:R-:W-:-:S05]  /*171e0*/  @!P0 IMAD.X R5, RZ, RZ, R5, P2 ;  /* 0x000000ffff058224 */ /* 0x002fca00010e0605 */
[----:B------:R-:W-:Y:S01]  /*171f0*/  @!PT LDS RZ, [RZ] ;  /* 0x00000000fffff984 */ /* 0x000fe20000000800 */
[----:B------:R0:W-:Y:S01]  /*17200*/  @!P0 LDGSTS.E.BYPASS.LTC128B.128 [R26+0x20400], desc[UR40][R4.64], !P1 ;  /* 0x20400000041a8fae */ /* 0x0001e2000c901d68 */
[----:B------:R-:W-:-:S03]  /*17210*/  ISETP.GE.AND P0, PT, R6, R2, PT ;  /* 0x000000020600720c */ /* 0x000fc60003f06270 */
[----:B------:R-:W-:Y:S04]  /*17220*/  SHFL.IDX PT, R6, R3, 0x2, 0x181f ;  /* 0x00581f0003067f89 */ /* 0x000fe800000e0000 */
[----:B0-----:R-:W0:Y:S04]  /*17230*/  SHFL.IDX PT, R5, R0, 0x1, 0x181f ;  /* 0x00381f0000057f89 */ /* 0x001e2800000e0000 */
[----:B------:R-:W1:Y:S04]  /*17240*/  SHFL.IDX PT, R4, R3, 0x1, 0x181f ;  /* 0x00381f0003047f89 */ /* 0x000e6800000e0000 */
[----:B------:R-:W-:Y:S01]  /*17250*/  SHFL.IDX PT, R3, R3, 0x3, 0x181f ;  /* 0x00781f0003037f89 */ /* 0x000fe200000e0000 */
[----:B0-----:R-:W-:-:S05]  /*17260*/  @!P0 LEA R5, P2, R7, R5, 0x1 ;  /* 0x0000000507058211 */ /* 0x001fca00078408ff */
[----:B-1----:R-:W-:-:S05]  /*17270*/  @!P0 IMAD.X R4, RZ, RZ, R4, P2 ;  /* 0x000000ffff048224 */ /* 0x002fca00010e0604 */
[----:B------:R-:W-:-:S04]  /*17280*/  @!P0 LOP3.LUT R5, R5, R4, RZ, 0x3c, !PT ;  /* 0x0000000405058212 */ /* 0x000fc800078e3cff */
[----:B------:R-:W-:-:S04]  /*17290*/  @!P0 LOP3.LUT R4, R5, R4, RZ, 0x3c, !PT ;  /* 0x0000000405048212 */ /* 0x000fc800078e3cff */
[----:B------:R-:W-:-:S05]  /*172a0*/  @!P0 LOP3.LUT R5, R5, R4, RZ, 0x3c, !PT ;  /* 0x0000000405058212 */ /* 0x000fca00078e3cff */
[----:B------:R0:W-:Y:S01]  /*172b0*/  @!P0 LDGSTS.E.BYPASS.LTC128B.128 [R26+0x20c00], desc[UR40][R4.64], !P1 ;  /* 0x20c00000041a8fae */ /* 0x0001e2000c901d68 */
[----:B------:R-:W-:-:S03]  /*172c0*/  ISETP.GE.AND P0, PT, R8, R2, PT ;  /* 0x000000020800720c */ /* 0x000fc60003f06270 */
[----:B0-----:R-:W0:Y:S04]  /*172d0*/  SHFL.IDX PT, R4, R0, 0x2, 0x181f ;  /* 0x00581f0000047f89 */ /* 0x001e2800000e0000 */
[----:B------:R-:W1:Y:S06]  /*172e0*/  SHFL.IDX PT, R0, R0, 0x3, 0x181f ;  /* 0x00781f0000007f89 */ /* 0x000e6c00000e0000 */
[----:B0-----:R-:W-:-:S05]  /*172f0*/  @!P0 LEA R5, P2, R7, R4, 0x1 ;  /* 0x0000000407058211 */ /* 0x001fca00078408ff */
[----:B------:R-:W-:-:S05]  /*17300*/  @!P0 IMAD.X R4, RZ, RZ, R6, P2 ;  /* 0x000000ffff048224 */ /* 0x000fca00010e0606 */
[----:B------:R-:W-:-:S04]  /*17310*/  @!P0 LOP3.LUT R5, R5, R4, RZ, 0x3c, !PT ;  /* 0x0000000405058212 */ /* 0x000fc800078e3cff */
[----:B------:R-:W-:-:S04]  /*17320*/  @!P0 LOP3.LUT R4, R5, R4, RZ, 0x3c, !PT ;  /* 0x0000000405048212 */ /* 0x000fc800078e3cff */
[----:B------:R-:W-:-:S05]  /*17330*/  @!P0 LOP3.LUT R5, R5, R4, RZ, 0x3c, !PT ;  /* 0x0000000405058212 */ /* 0x000fca00078e3cff */
[----:B-1----:R2:W-:Y:S02]  /*17340*/  @!P0 LDGSTS.E.BYPASS.LTC128B.128 [R26+0x21400], desc[UR40][R4.64], !P1 ;  /* 0x21400000041a8fae */ /* 0x0025e4000c901d68 */
.L_x_1553:
[----:B0-2---:R-:W-:-:S05]  /*17350*/  VIADD R4, R17, 0x30 ;  /* 0x0000003011047836 */ /* 0x005fca0000000000 */
[----:B------:R-:W-:Y:S01]  /*17360*/  ISETP.GE.AND P0, PT, R4, R2, PT ;  /* 0x000000020400720c */ /* 0x000fe20003f06270 */
[----:B------:R0:W-:-:S12]  /*17370*/  STL [R1+0x34], R4 ;  /* 0x0000340401007387 */ /* 0x0001d80000100800 */
[----:B------:R-:W-:-:S05]  /*17380*/  @!P0 LEA R2, P2, R7, R0, 0x1 ;  /* 0x0000000007028211 */ /* 0x000fca00078408ff */
[----:B------:R-:W-:-:S05]  /*17390*/  @!P0 IMAD.X R3, RZ, RZ, R3, P2 ;  /* 0x000000ffff038224 */ /* 0x000fca00010e0603 */
[----:B------:R-:W-:Y:S01]  /*173a0*/  @!PT LDS RZ, [RZ] ;  /* 0x00000000fffff984 */ /* 0x000fe20000000800 */
[----:B------:R-:W-:Y:S01]  /*173b0*/  @!PT LDS RZ, [RZ] ;  /* 0x00000000fffff984 */ /* 0x000fe20000000800 */
[----:B------:R-:W-:Y:S01]  /*173c0*/  @!PT LDS RZ, [RZ] ;  /* 0x00000000fffff984 */ /* 0x000fe20000000800 */
[----:B------:R0:W-:Y:S01]  /*173d0*/  @!P0 LDGSTS.E.BYPASS.LTC128B.128 [R26+0x21c00], desc[UR40][R2.64], !P1 ;  /* 0x21c00000021a8fae */ /* 0x0001e2000c901d68 */
[----:B------:R-:W-:Y:S01]  /*173e0*/  PLOP3.LUT P0, PT, PT, PT, PT, 0x80, 0x0 ;  /* 0x000000000000781c */ /* 0x000fe20003f0f070 */
[----:B------:R-:W-:-:S12]  /*173f0*/  NOP ;  /* 0x0000000000007918 */ /* 0x000fd80000000000 */
.L_x_1433:
        /* <DEDUP_REMOVED lines=27> */
[----:B0-----:R-:W-:Y:S05]  /*175b0*/  CALL.ABS.NOINC R2 ;  /* 0x0000000002007343 */ /* 0x001fea0003c00000 */
.L_x_1435:
[----:B------:R-:W-:Y:S05]  /*175c0*/  BSYNC B6 ;  /* 0x0000000000067941 */ /* 0x000fea0003800000 */
.L_x_1434:
[----:B------:R-:W2:Y:S01]  /*175d0*/  LDL.LU R0, [R1+0x2c] ;  /* 0x00002c0001007983 */ /* 0x000ea20000300800 */
[----:B------:R-:W1:Y:S01]  /*175e0*/  LDC R6, c[0x0][0x448] ;  /* 0x00011200ff067b82 */ /* 0x000e620000000800 */
[----:B------:R-:W-:Y:S02]  /*175f0*/  ULDC.64 UR4, c[0x0][0x398] ;  /* 0x0000e60000047ab9 */ /* 0x000fe40000000a00 */
[----:B0-----:R-:W3:Y:S04]  /*17600*/  LDL.LU R2, [R1] ;  /* 0x0000000001027983 */ /* 0x001ee80000300800 */
[----:B------:R-:W4:Y:S04]  /*17610*/  LDL.LU R21, [R1+0x30] ;  /* 0x0000300001157983 */ /* 0x000f280000300800 */
[----:B------:R-:W5:Y:S01]  /*17620*/  LDL.LU R20, [R1+0x14] ;  /* 0x0000140001147983 */ /* 0x000f620000300800 */
[----:B------:R-:W-:Y:S01]  /*17630*/  IMAD.MOV.U32 R4, RZ, RZ, R37 ;  /* 0x000000ffff047224 */ /* 0x000fe200078e0025 */
[----:B------:R-:W-:Y:S01]  /*17640*/  LOP3.LUT R22, R22, 0xfffff7ff, RZ, 0xc0, !PT ;  /* 0xfffff7ff16167812 */ /* 0x000fe200078ec0ff */
[----:B------:R-:W0:Y:S01]  /*17650*/  S2R R8, SR_TID.X ;  /* 0x0000000000087919 */ /* 0x000e220000002100 */
[----:B-1----:R-:W-:-:S13]  /*17660*/  ISETP.NE.AND P0, PT, R6, 0x1, PT ;  /* 0x000000010600780c */ /* 0x002fda0003f05270 */
[----:B------:R-:W1:Y:S01]  /*17670*/  @P0 LDC R5, c[0x0][0x450] ;  /* 0x00011400ff050b82 */ /* 0x000e620000000800 */
[----:B0-----:R-:W-:-:S05]  /*17680*/  IMAD.SHL.U32 R8, R8, 0x8, RZ ;  /* 0x0000000808087824 */ /* 0x001fca00078e00ff */
[----:B------:R-:W-:-:S04]  /*17690*/  LOP3.LUT R8, R8, 0x38, RZ, 0xc0, !PT ;  /* 0x0000003808087812 */ /* 0x000fc800078ec0ff */
[----:B------:R-:W-:Y:S01]  /*176a0*/  LOP3.LUT R8, R8, 0xc0, RZ, 0xfc, !PT ;  /* 0x000000c008087812 */ /* 0x000fe200078efcff */
[----:B--2---:R-:W-:-:S04]  /*176b0*/  IMAD R0, R0, UR4, RZ ;  /* 0x0000000400007c24 */ /* 0x004fc8000f8e02ff */
[C---:B---3--:R-:W-:Y:S02]  /*176c0*/  IMAD R0, R2.reuse, UR5, R0 ;  /* 0x0000000502007c24 */ /* 0x048fe4000f8e0200 */
        /* <DEDUP_REMOVED lines=8> */
[----:B----4-:R-:W-:Y:S02]  /*17750*/  IMAD R0, R21, UR4, RZ ;  /* 0x0000000415007c24 */ /* 0x010fe4000f8e02ff */
[C---:B-----5:R-:W-:Y:S01]  /*17760*/  IMAD.WIDE.U32 R2, R20.reuse, UR4, R2 ;  /* 0x0000000414027c25 */ /* 0x060fe2000f8e0002 */
[----:B------:R-:W0:Y:S03]  /*17770*/  S2R R21, SR_TID.X ;  /* 0x0000000000157919 */ /* 0x000e260000002100 */
[----:B------:R-:W-:Y:S01]  /*17780*/  IMAD R0, R20, UR5, R0 ;  /* 0x0000000514007c24 */ /* 0x000fe2000f8e0200 */
[----:B------:R-:W-:Y:S01]  /*17790*/  ULDC.64 UR4, c[0x0][0x3d0] ;  /* 0x0000f40000047ab9 */ /* 0x000fe20000000a00 */
[----:B------:R-:W2:Y:S02]  /*177a0*/  S2R R20, SR_TID.X ;  /* 0x0000000000147919 */ /* 0x000ea40000002100 */
[----:B------:R-:W-:-:S02]  /*177b0*/  IMAD.IADD R3, R3, 0x1, R0 ;  /* 0x0000000103037824 */ /* 0x000fc400078e0200 */
[----:B------:R-:W3:Y:S01]  /*177c0*/  @P0 LDC R0, c[0x0][0x44c] ;  /* 0x00011300ff000b82 */ /* 0x000ee20000000800 */
[----:B0-----:R-:W-:Y:S02]  /*177d0*/  IMAD.SHL.U32 R21, R21, 0x8, RZ ;  /* 0x0000000815157824 */ /* 0x001fe400078e00ff */
[----:B---3--:R-:W-:-:S03]  /*177e0*/  @P0 IMAD.HI.U32 R0, R37, R0, RZ ;  /* 0x0000000025000227 */ /* 0x008fc600078e00ff */
[----:B------:R-:W-:Y:S01]  /*177f0*/  LOP3.LUT R21, R21, 0x38, RZ, 0xc0, !PT ;  /* 0x0000003815157812 */ /* 0x000fe200078ec0ff */
[----:B--2---:R-:W-:Y:S01]  /*17800*/  IMAD.SHL.U32 R20, R20, 0x8, RZ ;  /* 0x0000000814147824 */ /* 0x004fe200078e00ff */
[----:B-1----:R-:W-:Y:S02]  /*17810*/  @P0 SHF.R.U32.HI R4, RZ, R5, R0 ;  /* 0x00000005ff040219 */ /* 0x002fe40000011600 */
[----:B------:R-:W-:Y:S02]  /*17820*/  LOP3.LUT R7, R21, 0x80, RZ, 0xfc, !PT ;  /* 0x0000008015077812 */ /* 0x000fe400078efcff */
[--C-:B------:R-:W-:Y:S01]  /*17830*/  SHF.R.S32.HI R5, RZ, 0x1f, R4.reuse ;  /* 0x0000001fff057819 */ /* 0x100fe20000011404 */
[----:B------:R-:W-:Y:S01]  /*17840*/  IMAD.MOV R0, RZ, RZ, -R4 ;  /* 0x000000ffff007224 */ /* 0x000fe200078e0a04 */
[----:B------:R-:W0:Y:S01]  /*17850*/  S2R R21, SR_TID.X ;  /* 0x0000000000157919 */ /* 0x000e220000002100 */
[----:B------:R-:W-:Y:S01]  /*17860*/  IMAD.WIDE.U32 R2, R4, UR4, R2 ;  /* 0x0000000404027c25 */ /* 0x000fe2000f8e0002 */
[----:B------:R-:W-:-:S03]  /*17870*/  LOP3.LUT R20, R20, 0x38, RZ, 0xc0, !PT ;  /* 0x0000003814147812 */ /* 0x000fc600078ec0ff */
[----:B------:R-:W-:Y:S02]  /*17880*/  IMAD R0, R6, R0, R37 ;  /* 0x0000000006007224 */ /* 0x000fe400078e0225 */
        /* <DEDUP_REMOVED lines=11> */
[----:B------:R-:W-:Y:S02]  /*17940*/  ULDC UR4, c[0x0][0x3b8] ;  /* 0x0000ee0000047ab9 */ /* 0x000fe40000000800 */
[----:B------:R-:W-:Y:S02]  /*17950*/  ISETP.GE.AND P1, PT, R20, UR4, PT ;  /* 0x0000000414007c0c */ /* 0x000fe4000bf26270 */
[----:B------:R-:W-:Y:S01]  /*17960*/  LEA.HI.X R4, R2, UR5, R4, 0x1, P0 ;  /* 0x0000000502047c11 */ /* 0x000fe200080f0c04 */
[----:B0-----:R-:W-:Y:S01]  /*17970*/  IMAD.SHL.U32 R21, R21, 0x8, RZ ;  /* 0x0000000815157824 */ /* 0x001fe200078e00ff */
[----:B------:R-:W-:-:S02]  /*17980*/  ISETP.GE.AND P0, PT, R7, UR4, PT ;  /* 0x0000000407007c0c */ /* 0x000fc4000bf06270 */
[----:B------:R-:W0:Y:S01]  /*17990*/  S2R R7, SR_TID.X ;  /* 0x0000000000077919 */ /* 0x000e220000002100 */
[----:B------:R-:W-:Y:S02]  /*179a0*/  SEL R0, RZ, 0x1, P1 ;  /* 0x00000001ff007807 */ /* 0x000fe40000800000 */
[----:B------:R-:W-:Y:S02]  /*179b0*/  LOP3.LUT R21, R21, 0x38, RZ, 0xc0, !PT ;  /* 0x0000003815157812 */ /* 0x000fe400078ec0ff */
[----:B------:R-:W-:Y:S02]  /*179c0*/  SEL R2, RZ, 0x4, P0 ;  /* 0x00000004ff027807 */ /* 0x000fe40000000000 */
[----:B------:R-:W-:Y:S02]  /*179d0*/  @P1 LOP3.LUT R22, R22, 0x800, RZ, 0xfc, !PT ;  /* 0x0000080016161812 */ /* 0x000fe400078efcff */
[----:B------:R-:W-:Y:S02]  /*179e0*/  ISETP.GE.AND P5, PT, R8, UR4, PT ;  /* 0x0000000408007c0c */ /* 0x000fe4000bfa6270 */
[----:B------:R-:W-:-:S04]  /*179f0*/  LOP3.LUT R22, R22, 0xfffffdff, RZ, 0xc0, !PT ;  /* 0xfffffdff16167812 */ /* 0x000fc800078ec0ff */
[----:B------:R-:W-:-:S04]  /*17a00*/  @P0 LOP3.LUT R22, R22, 0x200, RZ, 0xfc, !PT ;  /* 0x0000020016160812 */ /* 0x000fc800078efcff */
[----:B------:R-:W-:Y:S01]  /*17a10*/  LOP3.LUT R22, R22, 0xfffffbff, RZ, 0xc0, !PT ;  /* 0xfffffbff16167812 */ /* 0x000fe200078ec0ff */
[----:B0-----:R-:W-:-:S05]  /*17a20*/  IMAD.SHL.U32 R7, R7, 0x8, RZ ;  /* 0x0000000807077824 */ /* 0x001fca00078e00ff */
[----:B------:R-:W-:-:S04]  /*17a30*/  LOP3.LUT R7, R7, 0x38, RZ, 0xc0, !PT ;  /* 0x0000003807077812 */ /* 0x000fc800078ec0ff */
[----:B------:R-:W-:-:S04]  /*17a40*/  LOP3.LUT R7, R7, 0x40, RZ, 0xfc, !PT ;  /* 0x0000004007077812 */ /* 0x000fc800078efcff */
[----:B------:R-:W-:Y:S02]  /*17a50*/  ISETP.GE.AND P0, PT, R7, UR4, PT ;  /* 0x0000000407007c0c */ /* 0x000fe4000bf06270 */
[----:B------:R-:W-:Y:S02]  /*17a60*/  LOP3.LUT R7, R21, 0x100, RZ, 0xfc, !PT ;  /* 0x0000010015077812 */ /* 0x000fe400078efcff */
[----:B------:R-:W0:Y:S01]  /*17a70*/  S2R R21, SR_TID.X ;  /* 0x0000000000157919 */ /* 0x000e220000002100 */
[----:B------:R-:W-:Y:S02]  /*17a80*/  SEL R3, RZ, 0x2, P0 ;  /* 0x00000002ff037807 */ /* 0x000fe40000000000 */
[----:B------:R-:W-:Y:S02]  /*17a90*/  ISETP.GE.AND P4, PT, R7, UR4, PT ;  /* 0x0000000407007c0c */ /* 0x000fe4000bf86270 */
[----:B------:R-:W1:Y:S01]  /*17aa0*/  S2R R7, SR_TID.X ;  /* 0x0000000000077919 */ /* 0x000e620000002100 */
[----:B------:R-:W-:-:S02]  /*17ab0*/  IADD3 R0, R2, R3, R0 ;  /* 0x0000000302007210 */ /* 0x000fc40007ffe000 */
[----:B------:R-:W-:Y:S02]  /*17ac0*/  SEL R2, RZ, 0x10, P4 ;  /* 0x00000010ff027807 */ /* 0x000fe40002000000 */
[----:B------:R-:W-:Y:S02]  /*17ad0*/  @P0 LOP3.LUT R22, R22, 0x400, RZ, 0xfc, !PT ;  /* 0x0000040016160812 */ /* 0x000fe400078efcff */
[----:B------:R-:W-:-:S04]  /*17ae0*/  SEL R3, RZ, 0x8, P5 ;  /* 0x00000008ff037807 */ /* 0x000fc80002800000 */
[----:B------:R-:W-:Y:S01]  /*17af0*/  IADD3 R0, R2, R0, R3 ;  /* 0x0000000002007210 */ /* 0x000fe20007ffe003 */
[----:B0-----:R-:W-:Y:S02]  /*17b00*/  IMAD.SHL.U32 R21, R21, 0x8, RZ ;  /* 0x0000000815157824 */ /* 0x001fe400078e00ff */
[----:B-1----:R-:W-:-:S03]  /*17b10*/  IMAD.SHL.U32 R7, R7, 0x8, RZ ;  /* 0x0000000807077824 */ /* 0x002fc600078e00ff */
[----:B------:R-:W-:Y:S02]  /*17b20*/  LOP3.LUT R21, R21, 0x38, RZ, 0xc0, !PT ;  /* 0x0000003815157812 */ /* 0x000fe400078ec0ff */
[----:B------:R-:W-:Y:S02]  /*17b30*/  LOP3.LUT R7, R7, 0x38, RZ, 0xc0, !PT ;  /* 0x0000003807077812 */ /* 0x000fe400078ec0ff */
[----:B------:R-:W-:Y:S02]  /*17b40*/  LOP3.LUT R8, R21, 0x140, RZ, 0xfc, !PT ;  /* 0x0000014015087812 */ /* 0x000fe400078efcff */
[----:B------:R-:W-:Y:S02]  /*17b50*/  LOP3.LUT R7, R7, 0x180, RZ, 0xfc, !PT ;  /* 0x0000018007077812 */ /* 0x000fe400078efcff */
[----:B------:R-:W-:Y:S02]  /*17b60*/  ISETP.GE.AND P3, PT, R8, UR4, PT ;  /* 0x0000000408007c0c */ /* 0x000fe4000bf66270 */
[----:B------:R-:W-:-:S02]  /*17b70*/  ISETP.GE.AND P0, PT, R7, UR4, PT ;  /* 0x0000000407007c0c */ /* 0x000fc4000bf06270 */
[----:B------:R-:W-:Y:S02]  /*17b80*/  LOP3.LUT R7, R21, 0x1c0, RZ, 0xfc, !PT ;  /* 0x000001c015077812 */ /* 0x000fe400078efcff */
[----:B------:R-:W-:Y:S02]  /*17b90*/  SEL R2, RZ, 0x40, P0 ;  /* 0x00000040ff027807 */ /* 0x000fe40000000000 */
[----:B------:R-:W-:Y:S02]  /*17ba0*/  SEL R3, RZ, 0x20, P3 ;  /* 0x00000020ff037807 */ /* 0x000fe40001800000 */
[----:B------:R-:W-:Y:S01]  /*17bb0*/  ISETP.GE.AND P0, PT, R7, UR4, PT ;  /* 0x0000000407007c0c */ /* 0x000fe2000bf06270 */
[----:B------:R-:W-:Y:S01]  /*17bc0*/  UMOV UR4, 0xffffffff ;  /* 0xffffffff00047882 */ /* 0x000fe20000000000 */
[----:B------:R-:W-:Y:S02]  /*17bd0*/  IADD3 R0, R2, R0, R3 ;  /* 0x0000000002007210 */ /* 0x000fe40007ffe003 */
[----:B------:R-:W-:-:S05]  /*17be0*/  SEL R7, RZ, 0x80, P0 ;  /* 0x00000080ff077807 */ /* 0x000fca0000000000 */
[----:B------:R-:W-:Y:S01]  /*17bf0*/  IMAD.IADD R7, R0, 0x1, R7 ;  /* 0x0000000100077824 */ /* 0x000fe200078e0207 */
[----:B------:R-:W-:Y:S06]  /*17c00*/  BRA.DIV UR4, `(.L_x_1436) ;  /* 0x0000004a04907947 */ /* 0x000fec000b800000 */
[----:B------:R-:W2:Y:S04]  /*17c10*/  LDL.LU R9, [R1+0x1c] ;  /* 0x00001c0001097983 */ /* 0x000ea80000300800 */
[----:B------:R-:W3:Y:S04]  /*17c20*/  LDL.LU R3, [R1+0x24] ;  /* 0x0000240001037983 */ /* 0x000ee80000300800 */
[----:B------:R-:W4:Y:S01]  /*17c30*/  LDL.LU R8, [R1+0x20] ;  /* 0x0000200001087983 */ /* 0x000f220000300800 */
[----:B------:R-:W-:-:S03]  /*17c40*/  LOP3.LUT R22, R22, 0xffbfffff, RZ, 0xc0, !PT ;  /* 0xffbfffff16167812 */ /* 0x000fc600078ec0ff */
[----:B------:R-:W-:Y:S01]  /*17c50*/  SHFL.IDX PT, R14, R5, 0x2, 0x181f ;  /* 0x00581f00050e7f89 */ /* 0x000fe200000e0000 */
[----:B------:R-:W-:-:S04]  /*17c60*/  @P4 LOP3.LUT R22, R22, 0x400000, RZ, 0xfc, !PT ;  /* 0x0040000016164812 */ /* 0x000fc800078efcff */
[C---:B------:R-:W-:Y:S02]  /*17c70*/  LOP3.LUT P4, RZ, R22.reuse, 0x800, RZ, 0xc0, !PT ;  /* 0x0000080016ff7812 */ /* 0x040fe4000788c0ff */
[----:B------:R-:W-:-:S04]  /*17c80*/  LOP3.LUT R22, R22, 0xffdfffff, RZ, 0xc0, !PT ;  /* 0xffdfffff16167812 */ /* 0x000fc800078ec0ff */
[----:B------:R-:W-:-:S04]  /*17c90*/  @P3 LOP3.LUT R22, R22, 0x200000, RZ, 0xfc, !PT ;  /* 0x0020000016163812 */ /* 0x000fc800078efcff */
[----:B------:R-:W-:Y:S01]  /*17ca0*/  LOP3.LUT P3, RZ, R22, 0x400, RZ, 0xc0, !PT ;  /* 0x0000040016ff7812 */ /* 0x000fe2000786c0ff */
[----:B--2---:R-:W-:Y:S02]  /*17cb0*/  IMAD R6, R9, R6, RZ ;  /* 0x0000000609067224 */ /* 0x004fe400078e02ff */
[----:B---3--:R-:W-:-:S03]  /*17cc0*/  IMAD.MOV.U32 R9, RZ, RZ, R3 ;  /* 0x000000ffff097224 */ /* 0x008fc600078e0003 */
[----:B------:R-:W-:Y:S01]  /*17cd0*/  ISETP.GE.AND P0, PT, R17, R6, PT ;  /* 0x000000061100720c */ /* 0x000fe20003f06270 */
[----:B------:R-:W0:-:S12]  /*17ce0*/  SHFL.IDX PT, R3, R5, RZ, 0x181f ;  /* 0x00181fff05037589 */ /* 0x000e1800000e0000 */
[----:B------:R-:W-:-:S04]  /*17cf0*/  @!P0 LOP3.LUT R2, R0, 0x40, RZ, 0xc0, !PT ;  /* 0x0000004000028812 */ /* 0x000fc800078ec0ff */
[----:B------:R-:W-:-:S04]  /*17d00*/  @!P0 SHF.R.U32.HI R2, RZ, 0x2, R2 ;  /* 0x00000002ff028819 */ /* 0x000fc80000011602 */
[----:B------:R-:W-:Y:S02]  /*17d10*/  @!P0 ISETP.NE.U32.AND P2, PT, R2, RZ, PT ;  /* 0x000000ff0200820c */ /* 0x000fe40003f45070 */
[----:B------:R-:W-:Y:S02]  /*17d20*/  @!P0 LOP3.LUT R2, R7, 0x80, RZ, 0xc0, !PT ;  /* 0x0000008007028812 */ /* 0x000fe400078ec0ff */
[----:B0-----:R-:W-:Y:S02]  /*17d30*/  @!P0 LEA R3, P6, R20, R3, 0x1 ;  /* 0x0000000314038211 */ /* 0x001fe400078c08ff */
[----:B------:R-:W-:-:S04]  /*17d40*/  @!P0 SHF.R.U32.HI R2, RZ, 0x3, R2 ;  /* 0x00000003ff028819 */ /* 0x000fc80000011602 */
[----:B------:R-:W-:Y:S02]  /*17d50*/  @!P0 ISETP.NE.U32.AND P1, PT, R2, RZ, PT ;  /* 0x000000ff0200820c */ /* 0x000fe40003f25070 */
[----:B------:R-:W0:Y:S02]  /*17d60*/  SHFL.IDX PT, R2, R4, RZ, 0x181f ;  /* 0x00181fff04027589 */ /* 0x000e2400000e0000 */
[----:B0-----:R-:W-:Y:S01]  /*17d70*/  @!P0 IMAD.X R2, RZ, RZ, R2, P6 ;  /* 0x000000ffff028224 */ /* 0x001fe200030e0602 */
[----:B------:R-:W-:-:S04]  /*17d80*/  LOP3.LUT P6, RZ, R22, 0x200, RZ, 0xc0, !PT ;  /* 0x0000020016ff7812 */ /* 0x000fc800078cc0ff */
[----:B------:R-:W-:-:S04]  /*17d90*/  @!P0 LOP3.LUT R3, R3, R2, RZ, 0x3c, !PT ;  /* 0x0000000203038212 */ /* 0x000fc800078e3cff */
[----:B------:R-:W-:-:S04]  /*17da0*/  @!P0 LOP3.LUT R2, R3, R2, RZ, 0x3c, !PT ;  /* 0x0000000203028212 */ /* 0x000fc800078e3cff */
[----:B------:R-:W-:-:S05]  /*17db0*/  @!P0 LOP3.LUT R3, R3, R2, RZ, 0x3c, !PT ;  /* 0x0000000203038212 */ /* 0x000fca00078e3cff */
[----:B------:R-:W-:Y:S01]  /*17dc0*/  @!P0 LDGSTS.E.BYPASS.LTC128B.128 [R26+0x26400], desc[UR40][R2.64], !P4 ;  /* 0x26400000021a8fae */ /* 0x000fe2000e101d68 */
[----:B------:R-:W-:-:S03]  /*17dd0*/  LOP3.LUT P4, RZ, R22, 0x400000, RZ, 0xc0, !PT ;  /* 0x0040000016ff7812 */ /* 0x000fc6000788c0ff */
[----:B------:R-:W-:Y:S01]  /*17de0*/  @!P0 LDGSTS.E.BYPASS.LTC128B.128 [R26+0x28400], desc[UR40][R2.64+0x80], !P3 ;  /* 0x28400080021a8fae */ /* 0x000fe2000d901d68 */
[C---:B------:R-:W-:Y:S02]  /*17df0*/  LOP3.LUT P3, RZ, R22.reuse, 0x200000, RZ, 0xc0, !PT ;  /* 0x0020000016ff7812 */ /* 0x040fe4000786c0ff */
[----:B------:R-:W-:Y:S01]  /*17e00*/  LOP3.LUT R22, R22, 0xffefffff, RZ, 0xc0, !PT ;  /* 0xffefffff16167812 */ /* 0x000fe200078ec0ff */
[----:B------:R-:W-:Y:S03]  /*17e10*/  @!P0 LDGSTS.E.BYPASS.LTC128B.128 [R26+0x2a400], desc[UR40][R2.64+0x100], !P6 ;  /* 0x2a400100021a8fae */ /* 0x000fe6000f101d68 */
[----:B------:R-:W-:Y:S01]  /*17e20*/  @P6 LOP3.LUT R22, R22, 0x100000, RZ, 0xfc, !PT ;  /* 0x0010000016166812 */ /* 0x000fe200078efcff */
[----:B------:R-:W-:Y:S03]  /*17e30*/  @!P0 LDGSTS.E.BYPASS.LTC128B.128 [R26+0x2c400], desc[UR40][R2.64+0x180], !P5 ;  /* 0x2c400180021a8fae */ /* 0x000fe6000e901d68 */
[C---:B------:R-:W-:Y:S01]  /*17e40*/  LOP3.LUT P6, RZ, R22.reuse, 0x800, RZ, 0xc0, !PT ;  /* 0x0000080016ff7812 */ /* 0x040fe200078cc0ff */
[----:B------:R-:W-:Y:S01]  /*17e50*/  @!P0 LDGSTS.E.BYPASS.LTC128B.128 [R26+0x2e400], desc[UR40][R2.64+0x200], !P4 ;  /* 0x2e400200021a8fae */ /* 0x000fe2000e101d68 */
[----:B------:R-:W-:-:S03]  /*17e60*/  LOP3.LUT R22, R22, 0xffff7fff, RZ, 0xc0, !PT ;  /* 0xffff7fff16167812 */ /* 0x000fc600078ec0ff */
[----:B------:R-:W-:Y:S04]  /*17e70*/  @!P0 LDGSTS.E.BYPASS.LTC128B.128 [R26+0x30400], desc[UR40][R2.64+0x280], !P3 ;  /* 0x30400280021a8fae */ /* 0x000fe8000d901d68 */
[----:B------:R-:W-:Y:S04]  /*17e80*/  @!P0 LDGSTS.E.BYPASS.LTC128B.128 [R26+0x32400], desc[UR40][R2.64+0x300], P2 ;  /* 0x32400300021a8fae */ /* 0x000fe80009101d68 */
[----:B------:R0:W-:Y:S01]  /*17e90*/  @!P0 LDGSTS.E.BYPASS.LTC128B.128 [R26+0x34400], desc[UR40][R2.64+0x380], P1 ;  /* 0x34400380021a8fae */ /* 0x0001e20008901d68 */
[----:B----4-:R-:W-:-:S03]  /*17ea0*/  ISETP.GE.AND P0, PT, R8, R6, PT ;  /* 0x000000060800720c */ /* 0x010fc60003f06270 */
[----:B------:R-:W-:Y:S10]  /*17eb0*/  SHFL.IDX PT, R8, R4, 0x2, 0x181f ;  /* 0x00581f0004087f89 */ /* 0x000ff400000e0000 */
[----:B0-----:R-:W-:-:S02]  /*17ec0*/  @!P0 LOP3.LUT R3, R0, 0x40, RZ, 0xc0, !PT ;  /* 0x0000004000038812 */ /* 0x001fc400078ec0ff */
[----:B------:R-:W-:Y:S02]  /*17ed0*/  @!P0 LOP3.LUT R2, R7, 0x80, RZ, 0xc0, !PT ;  /* 0x0000008007028812 */ /* 0x000fe400078ec0ff */
[----:B------:R-:W-:Y:S02]  /*17ee0*/  @!P0 SHF.R.U32.HI R3, RZ, 0x2, R3 ;  /* 0x00000002ff038819 */ /* 0x000fe40000011603 */
[----:B------:R-:W-:Y:S02]  /*17ef0*/  @!P0 SHF.R.U32.HI R2, RZ, 0x3, R2 ;  /* 0x00000003ff028819 */ /* 0x000fe40000011602 */
[----:B------:R-:W-:Y:S02]  /*17f00*/  @!P0 ISETP.NE.U32.AND P2, PT, R3, RZ, PT ;  /* 0x000000ff0300820c */ /* 0x000fe40003f45070 */
[----:B------:R-:W0:Y:S01]  /*17f10*/  SHFL.IDX PT, R3, R5, 0x1, 0x181f ;  /* 0x00381f0005037f89 */ /* 0x000e2200000e0000 */
[----:B------:R-:W-:-:S03]  /*17f20*/  @!P0 ISETP.NE.U32.AND P1, PT, R2, RZ, PT ;  /* 0x000000ff0200820c */ /* 0x000fc60003f25070 */
[----:B------:R-:W1:Y:S04]  /*17f30*/  SHFL.IDX PT, R2, R4, 0x1, 0x181f ;  /* 0x00381f0004027f89 */ /* 0x000e6800000e0000 */
[----:B------:R-:W2:Y:S03]  /*17f40*/  SHFL.IDX PT, R4, R4, 0x3, 0x181f ;  /* 0x00781f0004047f89 */ /* 0x000ea600000e0000 */
[----:B------:R-:W-:-:S04]  /*17f50*/  @P2 LOP3.LUT R22, R22, 0x8000, RZ, 0xfc, !PT ;  /* 0x0000800016162812 */ /* 0x000fc800078efcff */
[----:B------:R-:W-:-:S04]  /*17f60*/  LOP3.LUT R22, R22, 0xfff7ffff, RZ, 0xc0, !PT ;  /* 0xfff7ffff16167812 */ /* 0x000fc800078ec0ff */
[----:B------:R-:W-:-:S04]  /*17f70*/  @P1 LOP3.LUT R22, R22, 0x80000, RZ, 0xfc, !PT ;  /* 0x0008000016161812 */ /* 0x000fc800078efcff */
[----:B------:R-:W-:Y:S02]  /*17f80*/  LOP3.LUT P1, RZ, R22, 0x8000, RZ, 0xc0, !PT ;  /* 0x0000800016ff7812 */ /* 0x000fe4000782c0ff */
[----:B0-----:R-:W-:-:S05]  /*17f90*/  @!P0 LEA R3, P2, R20, R3, 0x1 ;  /* 0x0000000314038211 */ /* 0x001fca00078408ff */
[----:B-1----:R-:W-:Y:S01]  /*17fa0*/  @!P0 IMAD.X R2, RZ, RZ, R2, P2 ;  /* 0x000000ffff028224 */ /* 0x002fe200010e0602 */
[----:B------:R-:W-:-:S04]  /*17fb0*/  LOP3.LUT P2, RZ, R22, 0x400, RZ, 0xc0, !PT ;  /* 0x0000040016ff7812 */ /* 0x000fc8000784c0ff */
[----:B------:R-:W-:-:S04]  /*17fc0*/  @!P0 LOP3.LUT R3, R3, R2, RZ, 0x3c, !PT ;  /* 0x0000000203038212 */ /* 0x000fc800078e3cff */
[----:B------:R-:W-:-:S04]  /*17fd0*/  @!P0 LOP3.LUT R2, R3, R2, RZ, 0x3c, !PT ;  /* 0x0000000203028212 */ /* 0x000fc800078e3cff */
[----:B------:R-:W-:-:S05]  /*17fe0*/  @!P0 LOP3.LUT R3, R3, R2, RZ, 0x3c, !PT ;  /* 0x0000000203038212 */ /* 0x000fca00078e3cff */
[----:B------:R-:W-:Y:S01]  /*17ff0*/  @!P0 LDGSTS.E.BYPASS.LTC128B.128 [R26+0x26c00], desc[UR40][R2.64], !P6 ;  /* 0x26c00000021a8fae */ /* 0x000fe2000f101d68 */
[----:B------:R-:W-:-:S03]  /*18000*/  LOP3.LUT P6, RZ, R22, 0x100000, RZ, 0xc0, !PT ;  /* 0x0010000016ff7812 */ /* 0x000fc600078cc0ff */
[----:B------:R-:W-:Y:S10]  /*18010*/  @!P0 LDGSTS.E.BYPASS.LTC128B.128 [R26+0x28c00], desc[UR40][R2.64+0x80], !P2 ;  /* 0x28c00080021a8fae */ /* 0x000ff4000d101d68 */
[----:B------:R-:W-:Y:S04]  /*18020*/  @!P0 LDGSTS.E.BYPASS.LTC128B.128 [R26+0x2ac00], desc[UR40][R2.64+0x100], !P6 ;  /* 0x2ac00100021a8fae */ /* 0x000fe8000f101d68 */
[----:B------:R-:W-:Y:S04]  /*18030*/  @!P0 LDGSTS.E.BYPASS.LTC128B.128 [R26+0x2cc00], desc[UR40][R2.64+0x180], !P5 ;  /* 0x2cc00180021a8fae */ /* 0x000fe8000e901d68 */
[----:B------:R-:W-:Y:S04]  /*18040*/  @!P0 LDGSTS.E.BYPASS.LTC128B.128 [R26+0x2ec00], desc[UR40][R2.64+0x200], !P4 ;  /* 0x2ec00200021a8fae */ /* 0x000fe8000e101d68 */
[----:B------:R-:W-:Y:S04]  /*18050*/  @!P0 LDGSTS.E.BYPASS.LTC128B.128 [R26+0x30c00], desc[UR40][R2.64+0x280], !P3 ;  /* 0x30c00280021a8fae */ /* 0x000fe8000d901d68 */
[----:B------:R-:W-:Y:S01]  /*18060*/  @!P0 LDGSTS.E.BYPASS.LTC128B.128 [R26+0x32c00], desc[UR40][R2.64+0x300], P1 ;  /* 0x32c00300021a8fae */ /* 0x000fe20008901d68 */
[----:B------:R-:W-:-:S13]  /*18070*/  LOP3.LUT P1, RZ, R22, 0x80000, RZ, 0xc0, !PT ;  /* 0x0008000016ff7812 */ /* 0x000fda000782c0ff */
[----:B------:R0:W-:Y:S01]  /*18080*/  @!P0 LDGSTS.E.BYPASS.LTC128B.128 [R26+0x34c00], desc[UR40][R2.64+0x380], P1 ;  /* 0x34c00380021a8fae */ /* 0x0001e20008901d68 */
[----:B------:R-:W-:-:S13]  /*18090*/  ISETP.GE.AND P0, PT, R9, R6, PT ;  /* 0x000000060900720c */ /* 0x000fda0003f06270 */
[----:B------:R-:W-:-:S05]  /*180a0*/  @!P0 LEA R9, P1, R20, R14, 0x1 ;  /* 0x0000000e14098211 */ /* 0x000fca00078208ff */
[----:B------:R-:W-:Y:S01]  /*180b0*/  @!P0 IMAD.X R10, RZ, RZ, R8, P1 ;  /* 0x000000ffff0a8224 */ /* 0x000fe200008e0608 */
[----:B------:R-:W-:Y:S01]  /*180c0*/  LOP3.LUT P1, RZ, R22, 0x800, RZ, 0xc0, !PT ;  /* 0x0000080016ff7812 */ /* 0x000fe2000782c0ff */
[----:B0-----:R-:W-:Y:S01]  /*180d0*/  @!P0 IMAD.MOV.U32 R2, RZ, RZ, R9 ;  /* 0x000000ffff028224 */ /* 0x001fe200078e0009 */
[----:B------:R-:W-:Y:S01]  /*180e0*/  @!P0 LOP3.LUT R8, R0, 0x40, RZ, 0xc0, !PT ;  /* 0x0000004000088812 */ /* 0x000fe200078ec0ff */
[----:B------:R-:W-:-:S03]  /*180f0*/  @!P0 IMAD.MOV.U32 R3, RZ, RZ, R10 ;  /* 0x000000ffff038224 */ /* 0x000fc600078e000a */
        /* <DEDUP_REMOVED lines=11> */
[----:B------:R-:W-:-:S13]  /*181b0*/  @!P0 ISETP.NE.U32.AND P1, PT, R8, RZ, PT ;  /* 0x000000ff0800820c */ /* 0x000fda0003f25070 */
[----:B------:R0:W-:Y:S04]  /*181c0*/  @!P0 LDGSTS.E.BYPASS.LTC128B.128 [R26+0x35400], desc[UR40][R2.64+0x380], P1 ;  /* 0x35400380021a8fae */ /* 0x0001e80008901d68 */
[----:B0-2---:R0:W1:Y:S02]  /*181d0*/  SHFL.IDX PT, R2, R5, 0x3, 0x181f ;  /* 0x00781f0005027f89 */ /* 0x00506400000e0000 */
.L_x_1563:
[----:B------:R-:W2:Y:S01]  /*181e0*/  LDL.LU R3, [R1+0x34] ;  /* 0x0000340001037983 */ /* 0x000ea20000300800 */
[----:B------:R-:W-:Y:S01]  /*181f0*/  BSSY B0, `(.L_x_1437) ;  /* 0x0000019000007945 */ /* 0x000fe20003800000 */
[----:B--2---:R-:W-:-:S13]  /*18200*/  ISETP.GE.AND P0, PT, R3, R6, PT ;  /* 0x000000060300720c */ /* 0x004fda0003f06270 */
[----:B------:R-:W-:Y:S05]  /*18210*/  @P0 BRA `(.L_x_1438) ;  /* 0x0000000000580947 */ /* 0x000fea0003800000 */
[----:B------:R-:W-:Y:S02]  /*18220*/  LOP3.LUT R0, R0, 0x40, RZ, 0xc0, !PT ;  /* 0x0000004000007812 */ /* 0x000fe400078ec0ff */
[----:B------:R-:W-:Y:S02]  /*18230*/  LOP3.LUT P6, RZ, R22, 0x800, RZ, 0xc0, !PT ;  /* 0x0000080016ff7812 */ /* 0x000fe400078cc0ff */
[----:B-1----:R-:W-:Y:S02]  /*18240*/  LEA R2, P0, R20, R2, 0x1 ;  /* 0x0000000214027211 */ /* 0x002fe400078008ff */
[C---:B------:R-:W-:Y:S02]  /*18250*/  LOP3.LUT P2, RZ, R22.reuse, 0x400, RZ, 0xc0, !PT ;  /* 0x0000040016ff7812 */ /* 0x040fe4000784c0ff */
[----:B------:R-:W-:Y:S01]  /*18260*/  LOP3.LUT P1, RZ, R22, 0x200, RZ, 0xc0, !PT ;  /* 0x0000020016ff7812 */ /* 0x000fe2000782c0ff */
[----:B------:R-:W-:Y:S01]  /*18270*/  IMAD.X R3, RZ, RZ, R4, P0 ;  /* 0x000000ffff037224 */ /* 0x000fe200000e0604 */
[----:B------:R-:W-:-:S02]  /*18280*/  SHF.R.U32.HI R0, RZ, 0x2, R0 ;  /* 0x00000002ff007819 */ /* 0x000fc40000011600 */
[----:B------:R-:W-:Y:S02]  /*18290*/  LOP3.LUT R7, R7, 0x80, RZ, 0xc0, !PT ;  /* 0x0000008007077812 */ /* 0x000fe400078ec0ff */
[----:B------:R-:W-:Y:S01]  /*182a0*/  ISETP.NE.U32.AND P0, PT, R0, RZ, PT ;  /* 0x000000ff0000720c */ /* 0x000fe20003f05070 */
[----:B------:R-:W-:Y:S01]  /*182b0*/  @!PT LDS RZ, [RZ] ;  /* 0x00000000fffff984 */ /* 0x000fe20000000800 */
[----:B------:R-:W-:Y:S01]  /*182c0*/  @!PT LDS RZ, [RZ] ;  /* 0x00000000fffff984 */ /* 0x000fe20000000800 */
[----:B------:R-:W-:Y:S01]  /*182d0*/  @!PT LDS RZ, [RZ] ;  /* 0x00000000fffff984 */ /* 0x000fe20000000800 */
[----:B------:R2:W-:Y:S01]  /*182e0*/  LDGSTS.E.BYPASS.LTC128B.128 [R26+0x27c00], desc[UR40][R2.64], !P6 ;  /* 0x27c00000021a7fae */ /* 0x0005e2000f101d68 */
[----:B------:R-:W-:-:S03]  /*182f0*/  SHF.R.U32.HI R7, RZ, 0x3, R7 ;  /* 0x00000003ff077819 */ /* 0x000fc60000011607 */
        /* <DEDUP_REMOVED lines=8> */
.L_x_1438:
[----:B------:R-:W-:Y:S05]  /*18380*/  BSYNC B0 ;  /* 0x0000000000007941 */ /* 0x000fea0003800000 */
.L_x_1437:
[----:B------:R-:W-:Y:S01]  /*18390*/  NOP ;  /* 0x0000000000007918 */ /* 0x000fe20000000000 */
[----:B------:R-:W-:-:S13]  /*183a0*/  PLOP3.LUT P0, PT, PT, PT, PT, 0x80, 0x0 ;  /* 0x000000000000781c */ /* 0x000fda0003f0f070 */
.L_x_1439:
[----:B------:R-:W-:Y:S02]  /*183b0*/  PLOP3.LUT P1, PT, P1, P0, PT, 0xa2, 0x0 ;  /* 0x000000000000781c */ /* 0x000fe40000f21472 */
[----:B------:R-:W-:-:S08]  /*183c0*/  @P0 R2UR P1, UR4, R23 ;  /* 0x00000000170402ca */ /* 0x000fd00000020000 */
[----:B------:R-:W-:-:S05]  /*183d0*/  @P0 PLOP3.LUT P0, PT, P1, PT, PT, 0x80, 0x0 ;  /* 0x000000000000081c */ /* 0x000fca0000f0f070 */
[----:B------:R-:W-:Y:S01]  /*183e0*/  @!P1 SYNCS.ARRIVE.TRANS64.RED.A0T1 RZ, [UR4+0x38810], RZ ;  /* 0x038810ffffff99a7 */ /* 0x000fe20008200404 */
[----:B------:R-:W-:Y:S07]  /*183f0*/  @!P1 ARRIVES.LDGSTSBAR.64.TRANSCNT [UR4+0x38810] ;  /* 0x03881000ff0099b0 */ /* 0x000fee0008000a84 */
[----:B------:R-:W-:Y:S05]  /*18400*/  @P0 BRA.U.ANY `(.L_x_1439) ;  /* 0xfffffffd00e80947 */ /* 0x000fea000393ffff */
[----:B-12---:R-:W2:Y:S02]  /*18410*/  LDL.LU R2, [R1+0x28] ;  /* 0x0000280001027983 */ /* 0x006ea40000300800 */
[----:B--2---:R-:W-:-:S05]  /*18420*/  VIADD R2, R2, 0x1 ;  /* 0x0000000102027836 */ /* 0x004fca0000000000 */
[----:B------:R1:W-:Y:S01]  /*18430*/  STL [R1+0x28], R2 ;  /* 0x0000280201007387 */ /* 0x0003e20000100800 */
[----:B------:R-:W-:-:S04]  /*18440*/  LEA.HI R0, R2, R2, RZ, 0x1 ;  /* 0x0000000202007211 */ /* 0x000fc800078f08ff */
[----:B------:R-:W-:-:S04]  /*18450*/  LOP3.LUT R0, R0, 0xfffffffe, RZ, 0xc0, !PT ;  /* 0xfffffffe00007812 */ /* 0x000fc800078ec0ff */
[----:B------:R-:W-:-:S04]  /*18460*/  IADD3 R0, R2, -R0, RZ ;  /* 0x8000000002007210 */ /* 0x000fc80007ffe0ff */
[----:B------:R-:W-:Y:S01]  /*18470*/  SHF.L.U32 R0, R0, 0x1f, RZ ;  /* 0x0000001f00007819 */ /* 0x000fe200000006ff */
[----:B------:R-:W-:Y:S01]  /*18480*/  NOP ;  /* 0x0000000000007918 */ /* 0x000fe20000000000 */
[----:B------:R1:W-:Y:S01]  /*18490*/  SYNCS.ARRIVE.TRANS64.A1T0 RZ, [R23+URZ+0x38810], RZ ;  /* 0x038810ff17ff79a7 */ /* 0x0003e2000810003f */
[----:B------:R-:W-:Y:S01]  /*184a0*/  BSSY B0, `(.L_x_1440) ;  /* 0x0000003000007945 */ /* 0x000fe20003800000 */
[----:B------:R-:W2:Y:S03]  /*184b0*/  SYNCS.PHASECHK.TRANS64.TRYWAIT P0, [R23+URZ+0x38820], R0 ;  /* 0x03882000170075a7 */ /* 0x000ea6000800017f */
[----:B-12---:R-:W-:Y:S05]  /*184c0*/  @!P0 BRA `(.L_x_1441) ;  /* 0x0000004c00208947 */ /* 0x006fea0003800000 */
.L_x_1564:
[----:B------:R-:W-:Y:S05]  /*184d0*/  BSYNC B0 ;  /* 0x0000000000007941 */ /* 0x000fea0003800000 */
.L_x_1440:
[----:B------:R-:W2:Y:S02]  /*184e0*/  LDL R2, [R1+0x50] ;  /* 0x0000500001027983 */ /* 0x000ea40000100800 */
[----:B--2---:R-:W-:-:S13]  /*184f0*/  ISETP.NE.AND P0, PT, R2, 0x3, PT ;  /* 0x000000030200780c */ /* 0x004fda0003f05270 */
[----:B------:R-:W-:Y:S05]  /*18500*/  @!P0 BRA `(.L_x_1442) ;  /* 0x0000000000048947 */ /* 0x000fea0003800000 */
[----:B------:R-:W-:Y:S01]  /*18510*/  BPT.TRAP 0x1 ;  /* 0x000000040000795c */ /* 0x000fe20000300000 */
.L_x_1442:
[----:B-1----:R-:W-:Y:S01]  /*18520*/  SHF.L.U32 R0, R28, 0x1f, RZ ;  /* 0x0000001f1c007819 */ /* 0x002fe200000006ff */
[----:B------:R-:W-:Y:S03]  /*18530*/  BSSY B0, `(.L_x_1443) ;  /* 0x0000003000007945 */ /* 0x000fe60003800000 */
[----:B------:R-:W1:Y:S02]  /*18540*/  SYNCS.PHASECHK.TRANS64.TRYWAIT P0, [R27+URZ+0x38860], R0 ;  /* 0x038860001b0075a7 */ /* 0x000e64000800017f */
[----:B-1----:R-:W-:Y:S05]  /*18550*/  @!P0 BRA `(.L_x_1444) ;  /* 0x0000004c00108947 */ /* 0x002fea0003800000 */
.L_x_1565:
[----:B------:R-:W-:Y:S05]  /*18560*/  BSYNC B0 ;  /* 0x0000000000007941 */ /* 0x000fea0003800000 */
.L_x_1443:
[----:B------:R-:W1:Y:S01]  /*18570*/  LDL.LU R3, [R1+0x3c] ;  /* 0x00003c0001037983 */ /* 0x000e620000300800 */
[----:B------:R-:W-:-:S03]  /*18580*/  ULDC.64 UR4, c[0x0][0x328] ;  /* 0x0000ca0000047ab9 */ /* 0x000fc60000000a00 */
[----:B------:R-:W2:Y:S04]  /*18590*/  LDL.LU R2, [R1+0xc] ;  /* 0x00000c0001027983 */ /* 0x000ea80000300800 */
[----:B0-----:R-:W3:Y:S04]  /*185a0*/  LDL.LU R5, [R1+0x44] ;  /* 0x0000440001057983 */ /* 0x001ee80000300800 */
[----:B------:R-:W4:Y:S01]  /*185b0*/  LDL.LU R4, [R1+0x4] ;  /* 0x0000040001047983 */ /* 0x000f220000300800 */
[----:B-1----:R-:W-:-:S04]  /*185c0*/  IMAD R0, R3, UR4, RZ ;  /* 0x0000000403007c24 */ /* 0x002fc8000f8e02ff */
[C---:B--2---:R-:W-:Y:S02]  /*185d0*/  IMAD R0, R2.reuse, UR5, R0 ;  /* 0x0000000502007c24 */ /* 0x044fe4000f8e0200 */
[----:B------:R-:W-:Y:S01]  /*185e0*/  IMAD.WIDE.U32 R2, R2, UR4, RZ ;  /* 0x0000000402027c25 */ /* 0x000fe2000f8e00ff */
[----:B------:R-:W-:-:S03]  /*185f0*/  ULDC.64 UR4, c[0x0][0x338] ;  /* 0x0000ce0000047ab9 */ /* 0x000fc60000000a00 */
[----:B------:R-:W-:Y:S02]  /*18600*/  IMAD.IADD R3, R3, 0x1, R0 ;  /* 0x0000000103037824 */ /* 0x000fe400078e0200 */
[----:B---3--:R-:W-:Y:S02]  /*18610*/  IMAD R0, R5, UR4, RZ ;  /* 0x0000000405007c24 */ /* 0x008fe4000f8e02ff */
[----:B----4-:R-:W-:-:S04]  /*18620*/  IMAD.WIDE.U32 R2, R4, UR4, R2 ;  /* 0x0000000404027c25 */ /* 0x010fc8000f8e0002 */
        /* <DEDUP_REMOVED lines=18> */
[C---:B------:R-:W-:Y:S01]  /*18750*/  LOP3.LUT P3, RZ, R33.reuse, 0x8, RZ, 0xc0, !PT ;  /* 0x0000000821ff7812 */ /* 0x040fe2000786c0ff */
[----:B------:R-:W2:Y:S01]  /*18760*/  SHFL.IDX PT, R3, R6, RZ, 0x181f ;  /* 0x00181fff06037589 */ /* 0x000ea200000e0000 */
[----:B------:R-:W-:Y:S02]  /*18770*/  LOP3.LUT P2, RZ, R33, 0x10, RZ, 0xc0, !PT ;  /* 0x0000001021ff7812 */ /* 0x000fe4000784c0ff */
[----:B------:R-:W-:Y:S01]  /*18780*/  LOP3.LUT R22, R22, 0xfffffdff, RZ, 0xc0, !PT ;  /* 0xfffffdff16167812 */ /* 0x000fe200078ec0ff */
[----:B0-----:R-:W-:-:S05]  /*18790*/  IMAD.SHL.U32 R7, R7, 0x8, RZ ;  /* 0x0000000807077824 */ /* 0x001fca00078e00ff */
[----:B------:R-:W-:-:S05]  /*187a0*/  LOP3.LUT R7, R7, 0x38, RZ, 0xc0, !PT ;  /* 0x0000003807077812 */ /* 0x000fca00078ec0ff */
[----:B------:R-:W-:Y:S01]  /*187b0*/  IMAD.SHL.U32 R0, R7, 0x2, RZ ;  /* 0x0000000207007824 */ /* 0x000fe200078e00ff */
[----:B------:R-:W-:-:S04]  /*187c0*/  LOP3.LUT R7, R33, 0x1, RZ, 0xc0, !PT ;  /* 0x0000000121077812 */ /* 0x000fc800078ec0ff */
[----:B-1----:R-:W-:Y:S02]  /*187d0*/  IADD3 R2, P0, R2, R0, RZ ;  /* 0x0000000002027210 */ /* 0x002fe40007f1e0ff */
[----:B------:R-:W-:Y:S02]  /*187e0*/  ISETP.NE.U32.AND P1, PT, R7, 0x1, PT ;  /* 0x000000010700780c */ /* 0x000fe40003f25070 */
[----:B------:R-:W-:Y:S01]  /*187f0*/  PRMT R7, R33, 0x8880, RZ ;  /* 0x0000888021077816 */ /* 0x000fe200000000ff */
[----:B--2---:R-:W-:Y:S01]  /*18800*/  IMAD.X R3, RZ, RZ, R3, P0 ;  /* 0x000000ffff037224 */ /* 0x004fe200000e0603 */
[----:B------:R-:W-:-:S09]  /*18810*/  ISETP.LT.OR P0, PT, R31, 0x1, P1 ;  /* 0x000000011f00780c */ /* 0x000fd20000f01670 */
[----:B------:R-:W-:Y:S02]  /*18820*/  @P1 LOP3.LUT R22, R22, 0x200, RZ, 0xfc, !PT ;  /* 0x0000020016161812 */ /* 0x000fe400078efcff */
[----:B------:R-:W-:Y:S02]  /*18830*/  LOP3.LUT P1, RZ, R33, 0x20, RZ, 0xc0, !PT ;  /* 0x0000002021ff7812 */ /* 0x000fe4000782c0ff */
[----:B------:R-:W-:Y:S01]  /*18840*/  @!PT LDS RZ, [RZ] ;  /* 0x00000000fffff984 */ /* 0x000fe20000000800 */
[----:B------:R-:W-:Y:S01]  /*18850*/  LDGSTS.E.BYPASS.LTC128B.128 [R4+0x400], desc[UR40][R2.64], !P0 ;  /* 0x0040000002047fae */ /* 0x000fe2000c101d68 */
[----:B------:R-:W-:Y:S02]  /*18860*/  ISETP.LT.OR P0, PT, R31, 0x1, !P5 ;  /* 0x000000011f00780c */ /* 0x000fe40006f01670 */
[----:B------:R-:W-:-:S11]  /*18870*/  LOP3.LUT R22, R22, 0xfffffbff, RZ, 0xc0, !PT ;  /* 0xfffffbff16167812 */ /* 0x000fd600078ec0ff */
        /* <DEDUP_REMOVED lines=62> */
.L_x_1575:
        /* <DEDUP_REMOVED lines=34> */
.L_x_1446:
[----:B------:R-:W-:Y:S02]  /*18e80*/  PLOP3.LUT P1, PT, P1, P0, PT, 0xa2, 0x0 ;  /* 0x000000000000781c */ /* 0x000fe40000f21472 */
[----:B------:R-:W-:-:S08]  /*18e90*/  @P0 R2UR P1, UR4, R27 ;  /* 0x000000001b0402ca */ /* 0x000fd00000020000 */
[----:B------:R-:W-:-:S05]  /*18ea0*/  @P0 PLOP3.LUT P0, PT, P1, PT, PT, 0x80, 0x0 ;  /* 0x000000000000081c */ /* 0x000fca0000f0f070 */
[----:B------:R-:W-:Y:S01]  /*18eb0*/  @!P1 SYNCS.ARRIVE.TRANS64.RED.A0T1 RZ, [UR4+0x38850], RZ ;  /* 0x038850ffffff99a7 */ /* 0x000fe20008200404 */
[----:B------:R-:W-:Y:S07]  /*18ec0*/  @!P1 ARRIVES.LDGSTSBAR.64.TRANSCNT [UR4+0x38850] ;  /* 0x03885000ff0099b0 */ /* 0x000fee0008000a84 */
[----:B------:R-:W-:Y:S05]  /*18ed0*/  @P0 BRA.U.ANY `(.L_x_1446) ;  /* 0xfffffffd00e80947 */ /* 0x000fea000393ffff */
[----:B------:R-:W-:Y:S01]  /*18ee0*/  NOP ;  /* 0x0000000000007918 */ /* 0x000fe20000000000 */
[----:B-1----:R-:W2:Y:S02]  /*18ef0*/  LDL R2, [R1+0x50] ;  /* 0x0000500001027983 */ /* 0x002ea40000100800 */
[----:B--2---:R-:W-:-:S13]  /*18f00*/  ISETP.NE.AND P2, PT, R2, 0x3, PT ;  /* 0x000000030200780c */ /* 0x004fda0003f45270 */
[----:B------:R-:W-:Y:S05]  /*18f10*/  @!P2 BRA `(.L_x_1447) ;  /* 0x000000000004a947 */ /* 0x000fea0003800000 */
[----:B------:R-:W-:Y:S01]  /*18f20*/  BPT.TRAP 0x1 ;  /* 0x000000040000795c */ /* 0x000fe20000300000 */
.L_x_1447:
        /* <DEDUP_REMOVED lines=9> */
[----:B--2---:R-:W-:Y:S02]  /*18fc0*/  LOP3.LUT R2, R2, 0x40, RZ, 0xc0, !PT ;  /* 0x0000004002027812 */ /* 0x004fe400078ec0ff */
[----:B---3--:R-:W-:Y:S02]  /*18fd0*/  LEA.HI.SX32 R7, R3, 0xfffffffe, 0x1a ;  /* 0xfffffffe03077811 */ /* 0x008fe400078fd2ff */
[----:B------:R-:W-:-:S07]  /*18fe0*/  SHF.R.U32.HI R33, RZ, 0x2, R2 ;  /* 0x00000002ff217819 */ /* 0x000fce0000011602 */
.L_x_1462:
[----:B--2---:R-:W2:Y:S01]  /*18ff0*/  LDL R10, [R1+0x50] ;  /* 0x00005000010a7983 */ /* 0x004ea20000100800 */
[----:B0-----:R-:W0:Y:S01]  /*19000*/  LDC R5, c[0x0][0x430] ;  /* 0x00010c00ff057b82 */ /* 0x001e220000000800 */
[----:B-1----:R-:W1:Y:S01]  /*19010*/  S2R R2, SR_TID.X ;  /* 0x0000000000027919 */ /* 0x002e620000002100 */
[----:B---3--:R-:W3:Y:S01]  /*19020*/  S2R R8, SR_TID.X ;  /* 0x0000000000087919 */ /* 0x008ee20000002100 */
[----:B0-----:R-:W-:Y:S02]  /*19030*/  ISETP.NE.AND P0, PT, R5, 0x1, PT ;  /* 0x000000010500780c */ /* 0x001fe40003f05270 */
[----:B-1----:R-:W-:-:S11]  /*19040*/  LOP3.LUT R2, R2, 0x7f, RZ, 0xc0, !PT ;  /* 0x0000007f02027812 */ /* 0x002fd600078ec0ff */
[----:B------:R-:W0:Y:S01]  /*19050*/  @P0 LDC R6, c[0x0][0x434] ;  /* 0x00010d00ff060b82 */ /* 0x000e220000000800 */
[----:B---3--:R-:W-:Y:S01]  /*19060*/  IMAD.SHL.U32 R8, R8, 0x10, RZ ;  /* 0x0000001008087824 */ /* 0x008fe200078e00ff */
[----:B------:R-:W-:-:S04]  /*19070*/  SHF.R.U32.HI R2, RZ, 0x3, R2 ;  /* 0x00000003ff027819 */ /* 0x000fc80000011602 */
[----:B------:R-:W-:Y:S02]  /*19080*/  LOP3.LUT R8, R2, 0x70, R8, 0xf8, !PT ;  /* 0x0000007002087812 */ /* 0x000fe400078ef808 */
[----:B------:R-:W1:Y:S02]  /*19090*/  @P0 LDC R3, c[0x0][0x438] ;  /* 0x00010e00ff030b82 */ /* 0x000e640000000800 */
[----:B------:R-:W-:Y:S01]  /*190a0*/  ISETP.GT.U32.AND P1, PT, R8, 0x3f, PT ;  /* 0x0000003f0800780c */ /* 0x000fe20003f24070 */
[----:B------:R-:W-:-:S04]  /*190b0*/  IMAD R4, R7, 0x40, R34 ;  /* 0x0000004007047824 */ /* 0x000fc800078e0222 */
[----:B------:R-:W-:-:S08]  /*190c0*/  IMAD.IADD R4, R8, 0x1, R4 ;  /* 0x0000000108047824 */ /* 0x000fd000078e0204 */
[----:B------:R-:W3:Y:S01]  /*190d0*/  @!P1 LDC.64 R8, c[0x0][0x428] ;  /* 0x00010a00ff089b82 */ /* 0x000ee20000000a00 */
[----:B0-----:R-:W-:-:S04]  /*190e0*/  @P0 IMAD.HI.U32 R6, R4, R6, RZ ;  /* 0x0000000604060227 */ /* 0x001fc800078e00ff */
[----:B------:R-:W-:Y:S01]  /*190f0*/  IMAD.MOV.U32 R2, RZ, RZ, R4 ;  /* 0x000000ffff027224 */ /* 0x000fe200078e0004 */
[----:B-1----:R-:W-:-:S05]  /*19100*/  @P0 SHF.R.U32.HI R2, RZ, R3, R6 ;  /* 0x00000003ff020219 */ /* 0x002fca0000011606 */
[----:B------:R-:W-:-:S04]  /*19110*/  IMAD.MOV R3, RZ, RZ, -R2 ;  /* 0x000000ffff037224 */ /* 0x000fc800078e0a02 */
[----:B------:R-:W-:Y:S01]  /*19120*/  IMAD R5, R5, R3, R4 ;  /* 0x0000000305057224 */ /* 0x000fe200078e0204 */
[--C-:B------:R-:W-:Y:S01]  /*19130*/  @!P1 SHF.R.S32.HI R3, RZ, 0x1f, R2.reuse ;  /* 0x0000001fff039819 */ /* 0x100fe20000011402 */
[-C--:B---3--:R-:W-:Y:S02]  /*19140*/  @!P1 IMAD R4, R35, R8.reuse, RZ ;  /* 0x0000000823049224 */ /* 0x088fe400078e02ff */
[----:B------:R-:W-:-:S04]  /*19150*/  @!P1 IMAD.WIDE.U32 R2, R32, R8, R2 ;  /* 0x0000000820029225 */ /* 0x000fc800078e0002 */
[----:B------:R-:W-:Y:S02]  /*19160*/  @!P1 IMAD R4, R32, R9, R4 ;  /* 0x0000000920049224 */ /* 0x000fe400078e0204 */
[----:B------:R-:W0:Y:S02]  /*19170*/  @!P1 LDC.64 R8, c[0x0][0x418] ;  /* 0x00010600ff089b82 */ /* 0x000e240000000a00 */
[----:B------:R-:W-:Y:S02]  /*19180*/  @!P1 IMAD.IADD R3, R4, 0x1, R3 ;  /* 0x0000000104039824 */ /* 0x000fe400078e0203 */
[----:B------:R-:W-:Y:S02]  /*19190*/  IMAD.MOV.U32 R4, RZ, RZ, RZ ;  /* 0x000000ffff047224 */ /* 0x000fe400078e00ff */
[----:B------:R-:W-:Y:S01]  /*191a0*/  VIADD R25, R25, 0x1 ;  /* 0x0000000119197836 */ /* 0x000fe20000000000 */
[----:B0-----:R-:W-:-:S04]  /*191b0*/  @!P1 LEA R8, P0, R2, R8, 0x2 ;  /* 0x0000000802089211 */ /* 0x001fc800078010ff */
[----:B------:R-:W-:Y:S02]  /*191c0*/  @!P1 LEA.HI.X R9, R2, R9, R3, 0x2, P0 ;  /* 0x0000000902099211 */ /* 0x000fe400000f1403 */
[----:B------:R-:W-:-:S03]  /*191d0*/  ISETP.NE.AND P0, PT, R25, 0x2, PT ;  /* 0x000000021900780c */ /* 0x000fc60003f05270 */
[----:B------:R0:W5:Y:S01]  /*191e0*/  @!P1 LDG.E R4, desc[UR40][R8.64] ;  /* 0x0000002808049981 */ /* 0x000162000c1e1900 */
[----:B------:R-:W-:Y:S01]  /*191f0*/  SEL R2, RZ, 0x1, P0 ;  /* 0x00000001ff027807 */ /* 0x000fe20000000000 */
[----:B------:R-:W-:Y:S05]  /*19200*/  YIELD ;  /* 0x0000000000007946 */ /* 0x000fea0003800000 */
[----:B------:R-:W-:Y:S01]  /*19210*/  LOP3.LUT R28, R28, R2, RZ, 0x3c, !PT ;  /* 0x000000021c1c7212 */ /* 0x000fe200078e3cff */
[----:B------:R-:W-:Y:S01]  /*19220*/  IMAD.MOV.U32 R2, RZ, RZ, R7 ;  /* 0x000000ffff027224 */ /* 0x000fe200078e0007 */
[----:B------:R-:W-:Y:S01]  /*19230*/  SEL R25, R25, RZ, P0 ;  /* 0x000000ff19197207 */ /* 0x000fe20000000000 */
[----:B------:R-:W-:-:S03]  /*19240*/  VIADD R7, R7, 0xffffffff ;  /* 0xffffffff07077836 */ /* 0x000fc60000000000 */
[----:B------:R-:W-:Y:S02]  /*19250*/  ISETP.GT.AND P3, PT, R2, RZ, PT ;  /* 0x000000ff0200720c */ /* 0x000fe40003f64270 */
[----:B--2---:R-:W-:-:S13]  /*19260*/  ISETP.NE.AND P1, PT, R10, 0x3, PT ;  /* 0x000000030a00780c */ /* 0x004fda0003f25270 */
[----:B0-----:R-:W-:Y:S05]  /*19270*/  @!P1 BRA `(.L_x_1450) ;  /* 0x0000000000049947 */ /* 0x001fea0003800000 */
[----:B------:R-:W-:Y:S01]  /*19280*/  BPT.TRAP 0x1 ;  /* 0x000000040000795c */ /* 0x000fe20000300000 */
.L_x_1450:
[----:B------:R-:W-:Y:S01]  /*19290*/  IMAD R6, R25, 0x8, R23 ;  /* 0x0000000819067824 */ /* 0x000fe200078e0217 */
[----:B------:R-:W-:Y:S01]  /*192a0*/  SHF.L.U32 R21, R28, 0x1f, RZ ;  /* 0x0000001f1c157819 */ /* 0x000fe200000006ff */
[----:B------:R-:W-:Y:S01]  /*192b0*/  BSSY B1, `(.L_x_1451) ;  /* 0x0000004000017945 */ /* 0x000fe20003800000 */
[----:B------:R-:W-:Y:S02]  /*192c0*/  SHF.R.S32.HI R9, RZ, 0x1f, R5 ;  /* 0x0000001fff097819 */ /* 0x000fe40000011405 */
[----:B------:R-:W0:Y:S02]  /*192d0*/  SYNCS.PHASECHK.TRANS64.TRYWAIT P0, [R6+URZ+0x38840], R21 ;  /* 0x03884015060075a7 */ /* 0x000e24000800017f */
[----:B0-----:R-:W-:Y:S05]  /*192e0*/  @!P0 BRA `(.L_x_1452) ;  /* 0x0000004400e88947 */ /* 0x001fea0003800000 */
.L_x_1576:
[----:B------:R-:W-:Y:S05]  /*192f0*/  BSYNC B1 ;  /* 0x0000000000017941 */ /* 0x000fea0003800000 */
.L_x_1451:
        /* <DEDUP_REMOVED lines=20> */
[----:B------:R-:W-:Y:S02]  /*19440*/  LEA.HI.X R27, R2, UR5, R8, 0x1, P0 ;  /* 0x00000005021b7c11 */ /* 0x000fe400080f0c08 */
[----:B------:R-:W-:Y:S01]  /*19450*/  LEA R8, R25, R36, 0xc ;  /* 0x0000002419087211 */ /* 0x000fe200078e60ff */
        /* <DEDUP_REMOVED lines=20> */
.L_x_1586:
        /* <DEDUP_REMOVED lines=8> */
.L_x_1454:
[----:B------:R-:W-:Y:S02]  /*19620*/  PLOP3.LUT P1, PT, P1, P0, PT, 0xa2, 0x0 ;  /* 0x000000000000781c */ /* 0x000fe40000f21472 */
[----:B------:R-:W-:-:S08]  /*19630*/  @P0 R2UR P1, UR4, R6 ;  /* 0x00000000060402ca */ /* 0x000fd00000020000 */
[----:B------:R-:W-:-:S05]  /*19640*/  @P0 PLOP3.LUT P0, PT, P1, PT, PT, 0x80, 0x0 ;  /* 0x000000000000081c */ /* 0x000fca0000f0f070 */
[----:B------:R-:W-:Y:S01]  /*19650*/  @!P1 SYNCS.ARRIVE.TRANS64.RED.A0T1 RZ, [UR4+0x38830], RZ ;  /* 0x038830ffffff99a7 */ /* 0x000fe20008200404 */
[----:B------:R-:W-:Y:S07]  /*19660*/  @!P1 ARRIVES.LDGSTSBAR.64.TRANSCNT [UR4+0x38830] ;  /* 0x03883000ff0099b0 */ /* 0x000fee0008000a84 */
[----:B------:R-:W-:Y:S05]  /*19670*/  @P0 BRA.U.ANY `(.L_x_1454) ;  /* 0xfffffffd00e80947 */ /* 0x000fea000393ffff */
[----:B------:R-:W-:Y:S01]  /*19680*/  NOP ;  /* 0x0000000000007918 */ /* 0x000fe20000000000 */
[----:B--2---:R-:W2:Y:S02]  /*19690*/  LDL R2, [R1+0x50] ;  /* 0x0000500001027983 */ /* 0x004ea40000100800 */
[----:B--2---:R-:W-:-:S13]  /*196a0*/  ISETP.NE.AND P2, PT, R2, 0x3, PT ;  /* 0x000000030200780c */ /* 0x004fda0003f45270 */
[----:B------:R-:W-:Y:S05]  /*196b0*/  @!P2 BRA `(.L_x_1455) ;  /* 0x000000000004a947 */ /* 0x000fea0003800000 */
[----:B------:R-:W-:Y:S01]  /*196c0*/  BPT.TRAP 0x1 ;  /* 0x000000040000795c */ /* 0x000fe20000300000 */
.L_x_1455:
[----:B------:R2:W-:Y:S01]  /*196d0*/  SYNCS.ARRIVE.TRANS64.A1T0 RZ, [R6+URZ+0x38830], RZ ;  /* 0x038830ff06ff79a7 */ /* 0x0005e2000810003f */
[----:B------:R-:W-:Y:S05]  /*196e0*/  @!P2 BRA `(.L_x_1456) ;  /* 0x000000000004a947 */ /* 0x000fea0003800000 */
[----:B------:R-:W-:Y:S01]  /*196f0*/  BPT.TRAP 0x1 ;  /* 0x000000040000795c */ /* 0x000fe20000300000 */
.L_x_1456:
[----:B------:R-:W3:Y:S01]  /*19700*/  SYNCS.PHASECHK.TRANS64.TRYWAIT P0, [R6+URZ+0x38860], R21 ;  /* 0x03886015060075a7 */ /* 0x000ee2000800017f */
[----:B------:R-:W-:Y:S04]  /*19710*/  BSSY B1, `(.L_x_1457) ;  /* 0x0000002000017945 */ /* 0x000fe80003800000 */
[----:B---3--:R-:W-:Y:S05]  /*19720*/  @!P0 BRA `(.L_x_1458) ;  /* 0x0000004800088947 */ /* 0x008fea0003800000 */
.L_x_1587:
[----:B------:R-:W-:Y:S05]  /*19730*/  BSYNC B1 ;  /* 0x0000000000017941 */ /* 0x000fea0003800000 */
.L_x_1457:
[----:B------:R-:W-:Y:S01]  /*19740*/  ULDC.64 UR4, c[0x0][0x328] ;  /* 0x0000ca0000047ab9 */ /* 0x000fe20000000a00 */
[C---:B------:R-:W-:Y:S01]  /*19750*/  LOP3.LUT P5, RZ, R22.reuse, 0x8, RZ, 0xc0, !PT ;  /* 0x0000000816ff7812 */ /* 0x040fe200078ac0ff */
[----:B------:R-:W-:Y:S01]  /*19760*/  IMAD R9, R9, UR4, RZ ;  /* 0x0000000409097c24 */ /* 0x000fe2000f8e02ff */
[----:B------:R-:W-:Y:S01]  /*19770*/  LOP3.LUT P4, RZ, R22, 0x4, RZ, 0xc0, !PT ;  /* 0x0000000416ff7812 */ /* 0x000fe2000788c0ff */
[----:B------:R-:W-:-:S04]  /*19780*/  IMAD.WIDE.U32 R2, R5, UR4, RZ ;  /* 0x0000000405027c25 */ /* 0x000fc8000f8e00ff */
[----:B------:R-:W-:Y:S01]  /*19790*/  IMAD R9, R5, UR5, R9 ;  /* 0x0000000505097c24 */ /* 0x000fe2000f8e0209 */
[----:B------:R-:W-:Y:S01]  /*197a0*/  ULDC.64 UR4, c[0x0][0x338] ;  /* 0x0000ce0000047ab9 */ /* 0x000fe20000000a00 */
[----:B-1----:R-:W-:Y:S02]  /*197b0*/  IMAD R17, R25, 0x7000, R8 ;  /* 0x0000700019117824 */ /* 0x002fe400078e0208 */
        /* <DEDUP_REMOVED lines=15> */
[----:B------:R-:W1:Y:S01]  /*198b0*/  SHFL.IDX PT, R2, R9, RZ, 0x181f ;  /* 0x00181fff09027589 */ /* 0x000e6200000e0000 */
[C---:B------:R-:W-:Y:S01]  /*198c0*/  LOP3.LUT P1, RZ, R22.reuse, 0x80, RZ, 0xc0, !PT ;  /* 0x0000008016ff7812 */ /* 0x040fe2000782c0ff */
[----:B------:R-:W-:Y:S01]  /*198d0*/  IMAD R17, R17, 0x2, R23 ;  /* 0x0000000211117824 */ /* 0x000fe200078e0217 */
[C---:B------:R-:W-:Y:S01]  /*198e0*/  LOP3.LUT P2, RZ, R22.reuse, 0x40, RZ, 0xc0, !PT ;  /* 0x0000004016ff7812 */ /* 0x040fe2000784c0ff */
[----:B------:R-:W4:Y:S01]  /*198f0*/  SHFL.IDX PT, R3, R10, RZ, 0x181f ;  /* 0x00181fff0a037589 */ /* 0x000f2200000e0000 */
[----:B------:R-:W-:-:S03]  /*19900*/  LOP3.LUT R22, R22, 0xfff7ffff, RZ, 0xc0, !PT ;  /* 0xfff7ffff16167812 */ /* 0x000fc600078ec0ff */
[----:B------:R-:W5:Y:S01]  /*19910*/  SHFL.IDX PT, R14, R9, 0x1, 0x181f ;  /* 0x00381f00090e7f89 */ /* 0x000f6200000e0000 */
[----:B------:R-:W-:-:S03]  /*19920*/  @P3 LOP3.LUT R22, R22, 0x80000, RZ, 0xfc, !PT ;  /* 0x0008000016163812 */ /* 0x000fc600078efcff */
[----:B------:R-:W0:Y:S01]  /*19930*/  SHFL.IDX PT, R5, R10, 0x1, 0x181f ;  /* 0x00381f000a057f89 */ /* 0x000e2200000e0000 */
[C---:B------:R-:W-:Y:S02]  /*19940*/  LOP3.LUT P3, RZ, R22.reuse, 0x20, RZ, 0xc0, !PT ;  /* 0x0000002016ff7812 */ /* 0x040fe4000786c0ff */
[C---:B------:R-:W-:Y:S01]  /*19950*/  LOP3.LUT P6, RZ, R22.reuse, 0x10, RZ, 0xc0, !PT ;  /* 0x0000001016ff7812 */ /* 0x040fe200078cc0ff */
[----:B------:R-:W-:Y:S01]  /*19960*/  SHFL.IDX PT, R8, R10, 0x2, 0x181f ;  /* 0x00581f000a087f89 */ /* 0x000fe200000e0000 */
[----:B------:R-:W-:-:S03]  /*19970*/  LOP3.LUT R22, R22, 0xffdfffff, RZ, 0xc0, !PT ;  /* 0xffdfffff16167812 */ /* 0x000fc600078ec0ff */
[----:B------:R-:W-:Y:S01]  /*19980*/  SHFL.IDX PT, R10, R10, 0x3, 0x181f ;  /* 0x00781f000a0a7f89 */ /* 0x000fe200000e0000 */
[----:B-1----:R-:W-:-:S05]  /*19990*/  IADD3 R2, P0, R2, R0, RZ ;  /* 0x0000000002027210 */ /* 0x002fca0007f1e0ff */
[----:B------:R-:W-:Y:S01]  /*199a0*/  @P3 LOP3.LUT R22, R22, 0x200000, RZ, 0xfc, !PT ;  /* 0x0020000016163812 */ /* 0x000fe200078efcff */
[----:B----4-:R-:W-:Y:S01]  /*199b0*/  IMAD.X R3, RZ, RZ, R3, P0 ;  /* 0x000000ffff037224 */ /* 0x010fe200000e0603 */
[----:B------:R-:W-:-:S04]  /*199c0*/  ISETP.NE.U32.AND P0, PT, R33, RZ, PT ;  /* 0x000000ff2100720c */ /* 0x000fc80003f05070 */
[----:B------:R-:W-:Y:S01]  /*199d0*/  LDGSTS.E.BYPASS.LTC128B.128 [R17+0x400], desc[UR40][R2.64], !P1 ;  /* 0x0040000002117fae */ /* 0x000fe2000c901d68 */
[----:B------:R-:W-:-:S03]  /*199e0*/  ISETP.NE.U32.AND P1, PT, R31, RZ, PT ;  /* 0x000000ff1f00720c */ /* 0x000fc60003f25070 */
[----:B------:R-:W-:Y:S01]  /*199f0*/  LDGSTS.E.BYPASS.LTC128B.128 [R17+0x2400], desc[UR40][R2.64+0x80], !P2 ;  /* 0x0240008002117fae */ /* 0x000fe2000d101d68 */
[----:B-----5:R-:W-:-:S03]  /*19a00*/  IADD3 R4, P2, R14, R0, RZ ;  /* 0x000000000e047210 */ /* 0x020fc60007f5e0ff */
[----:B------:R-:W-:Y:S01]  /*19a10*/  LDGSTS.E.BYPASS.LTC128B.128 [R17+0x4400], desc[UR40][R2.64+0x100], !P3 ;  /* 0x0440010002117fae */ /* 0x000fe2000d901d68 */
[C---:B------:R-:W-:Y:S01]  /*19a20*/  LOP3.LUT P3, RZ, R22.reuse, 0x80, RZ, 0xc0, !PT ;  /* 0x0000008016ff7812 */ /* 0x040fe2000786c0ff */
[----:B0-----:R-:W-:Y:S01]  /*19a30*/  IMAD.X R5, RZ, RZ, R5, P2 ;  /* 0x000000ffff057224 */ /* 0x001fe200010e0605 */
        /* <DEDUP_REMOVED lines=33> */
.L_x_1597:
[----:B------:R-:W-:Y:S02]  /*19c50*/  LOP3.LUT R22, R22, 0xffefffff, RZ, 0xc0, !PT ;  /* 0xffefffff16167812 */ /* 0x000fe400078ec0ff */
[----:B-1----:R-:W-:Y:S02]  /*19c60*/  IADD3 R2, P2, R14, R0, RZ ;  /* 0x000000000e027210 */ /* 0x002fe40007f5e0ff */
        /* <DEDUP_REMOVED lines=23> */
.L_x_1460:
[----:B------:R-:W-:Y:S02]  /*19de0*/  PLOP3.LUT P1, PT, P1, P0, PT, 0xa2, 0x0 ;  /* 0x000000000000781c */ /* 0x000fe40000f21472 */
[----:B------:R-:W-:-:S08]  /*19df0*/  @P0 R2UR P1, UR4, R6 ;  /* 0x00000000060402ca */ /* 0x000fd00000020000 */
[----:B------:R-:W-:-:S05]  /*19e00*/  @P0 PLOP3.LUT P0, PT, P1, PT, PT, 0x80, 0x0 ;  /* 0x000000000000081c */ /* 0x000fca0000f0f070 */
[----:B------:R-:W-:Y:S01]  /*19e10*/  @!P1 SYNCS.ARRIVE.TRANS64.RED.A0T1 RZ, [UR4+0x38850], RZ ;  /* 0x038850ffffff99a7 */ /* 0x000fe20008200404 */
[----:B------:R-:W-:Y:S07]  /*19e20*/  @!P1 ARRIVES.LDGSTSBAR.64.TRANSCNT [UR4+0x38850] ;  /* 0x03885000ff0099b0 */ /* 0x000fee0008000a84 */
[----:B------:R-:W-:Y:S05]  /*19e30*/  @P0 BRA.U.ANY `(.L_x_1460) ;  /* 0xfffffffd00e80947 */ /* 0x000fea000393ffff */
[----:B------:R-:W-:Y:S01]  /*19e40*/  NOP ;  /* 0x0000000000007918 */ /* 0x000fe20000000000 */
[----:B0-----:R-:W4:Y:S02]  /*19e50*/  LDL R2, [R1+0x50] ;  /* 0x0000500001027983 */ /* 0x001f240000100800 */
[----:B----4-:R-:W-:-:S13]  /*19e60*/  ISETP.NE.AND P2, PT, R2, 0x3, PT ;  /* 0x000000030200780c */ /* 0x010fda0003f45270 */
[----:B------:R-:W-:Y:S05]  /*19e70*/  @!P2 BRA `(.L_x_1461) ;  /* 0x000000000004a947 */ /* 0x000fea0003800000 */
[----:B------:R-:W-:Y:S01]  /*19e80*/  BPT.TRAP 0x1 ;  /* 0x000000040000795c */ /* 0x000fe20000300000 */
.L_x_1461:
[----:B------:R1:W-:Y:S01]  /*19e90*/  SYNCS.ARRIVE.TRANS64.A1T0 RZ, [R6+URZ+0x38850], RZ ;  /* 0x038850ff06ff79a7 */ /* 0x0003e2000810003f */
[----:B------:R-:W-:Y:S05]  /*19ea0*/  @P3 BRA `(.L_x_1462) ;  /* 0xfffffff000503947 */ /* 0x000fea000383ffff */
.L_x_1449:
[----:B------:R-:W-:Y:S05]  /*19eb0*/  BSYNC B0 ;  /* 0x0000000000007941 */ /* 0x000fea0003800000 */
.L_x_1448:
        /* <DEDUP_REMOVED lines=21> */
.L_x_1464:
[----:B------:R-:W-:Y:S05]  /*1a010*/  BSYNC B0 ;  /* 0x0000000000007941 */ /* 0x000fea0003800000 */
.L_x_1463:
[----:B------:R-:W-:-:S07]  /*1a020*/  SEL R25, R25, RZ, P0 ;  /* 0x000000ff19197207 */ /* 0x000fce0000000000 */
.L_x_1417:
[----:B------:R-:W-:Y:S05]  /*1a030*/  BSYNC B7 ;  /* 0x0000000000077941 */ /* 0x000fea0003800000 */
.L_x_1415:
[----:B------:R-:W-:-:S13]  /*1a040*/  LOP3.LUT P0, RZ, R22, 0x40000, RZ, 0xc0, !PT ;  /* 0x0004000016ff7812 */ /* 0x000fda000780c0ff */
[----:B------:R-:W-:Y:S05]  /*1a050*/  @!P0 BRA `(.L_x_1465) ;  /* 0x0000000000248947 */ /* 0x000fea0003800000 */
[----:B------:R-:W-:Y:S05]  /*1a060*/  WARPSYNC.ALL ;  /* 0x0000000000007948 */ /* 0x000fea0003800000 */
[----:B------:R-:W4:Y:S08]  /*1a070*/  S2UR UR5, SR_CgaCtaId ;  /* 0x00000000000579c3 */ /* 0x000f300000008800 */
[----:B------:R-:W-:Y:S06]  /*1a080*/  BAR.SYNC.DEFER_BLOCKING 0x5, 0x180 ;  /* 0x0146000000007b1d */ /* 0x000fec0000010000 */
[----:B------:R-:W-:-:S02]  /*1a090*/  UMOV UR4, 0x400 ;  /* 0x0000040000047882 */ /* 0x000fc40000000000 */
[----:B----4-:R-:W-:-:S06]  /*1a0a0*/  ULEA UR4, UR5, UR4, 0x18 ;  /* 0x0000000405047291 */ /* 0x010fcc000f8ec03f */
[----:B-1----:R-:W-:-:S05]  /*1a0b0*/  IMAD.U32 R23, RZ, RZ, UR4 ;  /* 0x00000004ff177e24 */ /* 0x002fca000f8e00ff */
[----:B------:R1:W4:Y:S01]  /*1a0c0*/  LDS.128 R16, [R23+0x388d0] ;  /* 0x0388d00017107984 */ /* 0x0003220000000c00 */
[----:B------:R-:W-:Y:S06]  /*1a0d0*/  BAR.ARV 0x4, 0x180 ;  /* 0x0106000000007b1d */ /* 0x000fec0000002000 */
[----:B------:R-:W-:Y:S05]  /*1a0e0*/  BRA `(.L_x_1466) ;  /* 0x0000000800407947 */ /* 0x000fea0003800000 */
.L_x_1465:
        /* <DEDUP_REMOVED lines=35> */
[----:B------:R0:W1:Y:S02]  /*1a320*/  SHFL.IDX PT, R14, R3, 0x1f, 0x1f ;  /* 0x03e01f00030e7f89 */ /* 0x00006400000e0000 */
.L_x_1607:
[----:B------:R-:W-:Y:S02]  /*1a330*/  ULDC UR4, c[0x0][0xd38] ;  /* 0x00034e0000047ab9 */ /* 0x000fe40000000800 */
[----:B------:R-:W-:-:S04]  /*1a340*/  IMAD.U32 R16, RZ, RZ, UR4 ;  /* 0x00000004ff107e24 */ /* 0x000fc8000f8e00ff */
[----:B-1----:R-:W-:-:S04]  /*1a350*/  IMAD R5, R14, R16, RZ ;  /* 0x000000100e057224 */ /* 0x002fc800078e02ff */
[----:B------:R-:W-:-:S05]  /*1a360*/  IMAD.IADD R4, R4, 0x1, R5 ;  /* 0x0000000104047824 */ /* 0x000fca00078e0205 */
[----:B------:R-:W-:-:S13]  /*1a370*/  ISETP.GT.AND P6, PT, R4, R0, PT ;  /* 0x000000000400720c */ /* 0x000fda0003fc4270 */
[----:B------:R-:W-:Y:S05]  /*1a380*/  @P6 BRA `(.L_x_1468) ;  /* 0x00000000009c6947 */ /* 0x000fea0003800000 */
.L_x_1473:
[----:B------:R-:W1:Y:S01]  /*1a390*/  LDC R6, c[0x0][0xd3c] ;  /* 0x00034f00ff067b82 */ /* 0x000e620000000800 */
[----:B------:R-:W-:-:S04]  /*1a3a0*/  IADD3 R19, R19, 0x1f, RZ ;  /* 0x0000001f13137810 */ /* 0x000fc80007ffe0ff */
        /* <DEDUP_REMOVED lines=12> */
.L_x_1471:
[----:B------:R-:W-:Y:S05]  /*1a470*/  BSYNC B0 ;  /* 0x0000000000007941 */ /* 0x000fea0003800000 */
.L_x_1470:
        /* <DEDUP_REMOVED lines=18> */
.L_x_1615:
[----:B------:R-:W-:Y:S02]  /*1a5a0*/  ULDC UR4, c[0x0][0xd38] ;  /* 0x00034e0000047ab9 */ /* 0x000fe40000000800 */
[----:B------:R-:W-:-:S04]  /*1a5b0*/  IMAD.U32 R16, RZ, RZ, UR4 ;  /* 0x00000004ff107e24 */ /* 0x000fc8000f8e00ff */
[----:B-1----:R-:W-:-:S04]  /*1a5c0*/  IMAD R5, R14, R16, RZ ;  /* 0x000000100e057224 */ /* 0x002fc800078e02ff */
[----:B------:R-:W-:-:S05]  /*1a5d0*/  IMAD.IADD R4, R5, 0x1, R4 ;  /* 0x0000000105047824 */ /* 0x000fca00078e0204 */
[----:B------:R-:W-:-:S13]  /*1a5e0*/  ISETP.GT.AND P6, PT, R4, R0, PT ;  /* 0x000000000400720c */ /* 0x000fda0003fc4270 */
[----:B------:R-:W-:Y:S05]  /*1a5f0*/  @!P6 BRA `(.L_x_1473) ;  /* 0xfffffffc0064e947 */ /* 0x000fea000383ffff */
.L_x_1468:
        /* <DEDUP_REMOVED lines=8> */
.L_x_1619:
[----:B------:R-:W-:Y:S01]  /*1a680*/  ISETP.NE.AND P0, PT, R6, RZ, PT ;  /* 0x000000ff0600720c */ /* 0x000fe20003f05270 */
[----:B------:R-:W-:-:S12]  /*1a690*/  IMAD.MOV.U32 R14, RZ, RZ, RZ ;  /* 0x000000ffff0e7224 */ /* 0x000fd800078e00ff */
[----:B------:R-:W-:Y:S05]  /*1a6a0*/  @!P0 BRA `(.L_x_1475) ;  /* 0x0000000000108947 */ /* 0x000fea0003800000 */
[----:B------:R-:W-:Y:S01]  /*1a6b0*/  UMOV UR4, 0xffffffff ;  /* 0xffffffff00047882 */ /* 0x000fe20000000000 */
[----:B------:R-:W-:Y:S02]  /*1a6c0*/  VIADD R12, R4, 0xffffffff ;  /* 0xffffffff040c7836 */ /* 0x000fe40000000000 */
[----:B------:R-:W-:Y:S05]  /*1a6d0*/  BRA.DIV UR4, `(.L_x_1476) ;  /* 0x0000004a04347947 */ /* 0x000fea000b800000 */
[----:B------:R3:W4:Y:S02]  /*1a6e0*/  SHFL.IDX PT, R14, R3, R12, 0x1f ;  /* 0x00001f0c030e7589 */ /* 0x00072400000e0000 */
.L_x_1475:
[----:B--2---:R-:W-:Y:S01]  /*1a6f0*/  IABS R6, R17 ;  /* 0x0000001100067213 */ /* 0x004fe20000000000 */
[----:B----4-:R-:W-:Y:S02]  /*1a700*/  IMAD R16, R14, R16, R5 ;  /* 0x000000100e107224 */ /* 0x010fe400078e0205 */
[----:B------:R-:W-:Y:S01]  /*1a710*/  IMAD.IADD R19, R4, 0x1, R19 ;  /* 0x0000000104137824 */ /* 0x000fe200078e0213 */
[----:B------:R-:W2:Y:S01]  /*1a720*/  I2F.RP R7, R6 ;  /* 0x0000000600077306 */ /* 0x000ea20000209400 */
[----:B------:R-:W-:-:S07]  /*1a730*/  IMAD.IADD R0, R0, 0x1, -R16 ;  /* 0x0000000100007824 */ /* 0x000fce00078e0a10 */
[----:B--2---:R-:W1:Y:S02]  /*1a740*/  MUFU.RCP R7, R7 ;  /* 0x0000000700077308 */ /* 0x004e640000001000 */
[----:B-1----:R-:W-:-:S06]  /*1a750*/  VIADD R2, R7, 0xffffffe ;  /* 0x0ffffffe07027836 */ /* 0x002fcc0000000000 */
        /* <DEDUP_REMOVED lines=24> */
.L_x_1469:
[----:B------:R-:W-:Y:S01]  /*1a8e0*/  UMOV UR4, URZ ;  /* 0x0000003f00047c82 */ /* 0x000fe20008000000 */
[----:B------:R-:W-:Y:S01]  /*1a8f0*/  UMOV UR5, URZ ;  /* 0x0000003f00057c82 */ /* 0x000fe20008000000 */
[----:B------:R-:W-:Y:S01]  /*1a900*/  ULDC UR6, c[0x0][0xd3c] ;  /* 0x00034f0000067ab9 */ /* 0x000fe20000000800 */
[----:B------:R-:W-:Y:S01]  /*1a910*/  IMAD.MOV.U32 R16, RZ, RZ, R0 ;  /* 0x000000ffff107224 */ /* 0x000fe200078e0000 */
[----:B------:R-:W-:Y:S01]  /*1a920*/  MOV R17, UR4 ;  /* 0x0000000400117c02 */ /* 0x000fe20008000f00 */
[----:B------:R-:W-:Y:S02]  /*1a930*/  IMAD.U32 R18, RZ, RZ, UR5 ;  /* 0x00000005ff127e24 */ /* 0x000fe4000f8e00ff */
[----:B------:R-:W-:-:S07]  /*1a940*/  IMAD.U32 R19, RZ, RZ, UR6 ;  /* 0x00000006ff137e24 */ /* 0x000fce000f8e00ff */
.L_x_1477:
        /* <DEDUP_REMOVED lines=10> */
.L_x_1466:
[----:B------:R-:W-:Y:S02]  /*1a9f0*/  ULDC UR4, c[0x0][0xd3c] ;  /* 0x00034f0000047ab9 */ /* 0x000fe40000000800 */
[----:B----4-:R-:W-:-:S13]  /*1aa00*/  ISETP.GE.AND P0, PT, R19, UR4, PT ;  /* 0x0000000413007c0c */ /* 0x010fda000bf06270 */
[----:B------:R-:W-:Y:S05]  /*1aa10*/  @!P0 BRA `(.L_x_1478) ;  /* 0xffffff8c00dc8947 */ /* 0x000fea000383ffff */
[----:B------:R-:W-:Y:S05]  /*1aa20*/  BSYNC B8 ;  /* 0x0000000000087941 */ /* 0x000fea0003800000 */
.L_x_1365:
[----:B------:R-:W4:Y:S01]  /*1aa30*/  LDL.LU R0, [R1+0x28] ;  /* 0x0000280001007983 */ /* 0x000f220000300800 */
[----:B------:R-:W-:Y:S01]  /*1aa40*/  BSSY B0, `(.L_x_1479) ;  /* 0x000000b000007945 */ /* 0x000fe20003800000 */
[----:B0-----:R-:W0:Y:S01]  /*1aa50*/  S2R R5, SR_CgaCtaId ;  /* 0x0000000000057919 */ /* 0x001e220000008800 */
[----:B----4-:R-:W-:-:S05]  /*1aa60*/  VIADD R0, R0, 0x1 ;  /* 0x0000000100007836 */ /* 0x010fca0000000000 */
        /* <DEDUP_REMOVED lines=8> */
.L_x_1622:
[----:B------:R-:W-:Y:S05]  /*1aaf0*/  BSYNC B0 ;  /* 0x0000000000007941 */ /* 0x000fea0003800000 */
.L_x_1479:
[----:B------:R-:W-:-:S03]  /*1ab00*/  UMOV UR4, 0xffffffff ;  /* 0xffffffff00047882 */ /* 0x000fc60000000000 */
[----:B------:R-:W-:Y:S05]  /*1ab10*/  BRA.DIV UR4, `(.L_x_1481) ;  /* 0x00000046045c7947 */ /* 0x000fea000b800000 */
[----:B0-----:R-:W0:Y:S02]  /*1ab20*/  S2R R0, SR_TID.X ;  /* 0x0000000000007919 */ /* 0x001e240000002100 */
[----:B0-----:R-:W-:-:S04]  /*1ab30*/  SHF.R.U32.HI R0, RZ, 0x5, R0 ;  /* 0x00000005ff007819 */ /* 0x001fc80000011600 */
[----:B------:R-:W-:-:S05]  /*1ab40*/  LOP3.LUT R0, R0, 0x3, RZ, 0xc0, !PT ;  /* 0x0000000300007812 */ /* 0x000fca00078ec0ff */
[----:B------:R0:W1:Y:S02]  /*1ab50*/  SHFL.IDX PT, R14, R0, RZ, 0x1f ;  /* 0x00001fff000e7589 */ /* 0x00006400000e0000 */
.L_x_1625:
[----:B-1----:R-:W-:-:S13]  /*1ab60*/  ISETP.NE.AND P0, PT, R14, RZ, PT ;  /* 0x000000ff0e00720c */ /* 0x002fda0003f05270 */
[----:B------:R-:W-:Y:S05]  /*1ab70*/  @P0 BRA `(.L_x_1234) ;  /* 0x0000000000880947 */ /* 0x000fea0003800000 */
[----:B------:R-:W-:-:S03]  /*1ab80*/  UMOV UR4, 0xffffffff ;  /* 0xffffffff00047882 */ /* 0x000fc60000000000 */
[----:B------:R-:W-:Y:S05]  /*1ab90*/  BRA.DIV UR4, `(.L_x_1482) ;  /* 0x0000004604707947 */ /* 0x000fea000b800000 */
[----:B------:R-:W-:-:S13]  /*1aba0*/  ELECT P6, URZ, PT ;  /* 0x00000000003f782f */ /* 0x000fda00038c0000 */
.L_x_1628:
[----:B------:R-:W-:Y:S05]  /*1abb0*/  @!P6 BRA `(.L_x_1234) ;  /* 0x000000000078e947 */ /* 0x000fea0003800000 */
[----:B0-----:R-:W4:Y:S02]  /*1abc0*/  LDL.LU R0, [R1+0x8] ;  /* 0x0000080001007983 */ /* 0x001f240000300800 */
[----:B----4-:R-:W-:-:S04]  /*1abd0*/  LOP3.LUT R0, R0, 0x2, RZ, 0xfc, !PT ;  /* 0x0000000200007812 */ /* 0x010fc800078efcff */
[----:B------:R-:W-:-:S13]  /*1abe0*/  ISETP.NE.AND P0, PT, R0, 0x3, PT ;  /* 0x000000030000780c */ /* 0x000fda0003f05270 */
[----:B------:R-:W-:Y:S05]  /*1abf0*/  @!P0 BRA `(.L_x_1483) ;  /* 0x0000000000048947 */ /* 0x000fea0003800000 */
[----:B------:R-:W-:Y:S01]  /*1ac00*/  BPT.TRAP 0x1 ;  /* 0x000000040000795c */ /* 0x000fe20000300000 */
.L_x_1483:
[C---:B------:R-:W-:Y:S01]  /*1ac10*/  IMAD R5, R25.reuse, 0x8, R4 ;  /* 0x0000000819057824 */ /* 0x040fe200078e0204 */
[----:B------:R-:W-:Y:S01]  /*1ac20*/  SHF.L.U32 R0, R28, 0x1f, RZ ;  /* 0x0000001f1c007819 */ /* 0x000fe200000006ff */
[----:B------:R-:W-:-:S03]  /*1ac30*/  VIADD R25, R25, 0x1 ;  /* 0x0000000119197836 */ /* 0x000fc60000000000 */
[----:B------:R-:W0:Y:S02]  /*1ac40*/  SYNCS.PHASECHK.TRANS64.TRYWAIT P1, [R5+URZ+0x38840], R0 ;  /* 0x03884000050075a7 */ /* 0x000e24000802017f */
[----:B------:R-:W-:-:S04]  /*1ac50*/  ISETP.NE.AND P2, PT, R25, 0x2, PT ;  /* 0x000000021900780c */ /* 0x000fc80003f45270 */
[----:B------:R-:W-:Y:S01]  /*1ac60*/  SEL R3, RZ, 0x1, P2 ;  /* 0x00000001ff037807 */ /* 0x000fe20001000000 */
[----:B0-----:R-:W-:Y:S08]  /*1ac70*/  @!P1 BRA `(.L_x_1484) ;  /* 0x0000004400589947 */ /* 0x001ff00003800000 */
.L_x_1629:
[----:B------:R-:W-:Y:S02]  /*1ac80*/  SEL R25, R25, RZ, P2 ;  /* 0x000000ff19197207 */ /* 0x000fe40001000000 */
[----:B------:R-:W-:Y:S01]  /*1ac90*/  LOP3.LUT R2, R28, R3, RZ, 0x3c, !PT ;  /* 0x000000031c027212 */ /* 0x000fe200078e3cff */
[----:B------:R-:W-:Y:S06]  /*1aca0*/  @!P0 BRA `(.L_x_1485) ;  /* 0x0000000000048947 */ /* 0x000fec0003800000 */
[----:B------:R-:W-:Y:S01]  /*1acb0*/  BPT.TRAP 0x1 ;  /* 0x000000040000795c */ /* 0x000fe20000300000 */
.L_x_1485:
[----:B------:R-:W-:Y:S01]  /*1acc0*/  IMAD R25, R25, 0x8, R4 ;  /* 0x0000000819197824 */ /* 0x000fe200078e0204 */
[----:B------:R-:W-:-:S04]  /*1acd0*/  SHF.L.U32 R2, R2, 0x1f, RZ ;  /* 0x0000001f02027819 */ /* 0x000fc800000006ff */
[----:B------:R-:W1:Y:S02]  /*1ace0*/  SYNCS.PHASECHK.TRANS64.TRYWAIT P1, [R25+URZ+0x38840], R2 ;  /* 0x03884002190075a7 */ /* 0x000e64000802017f */
[----:B-1----:R-:W-:Y:S05]  /*1acf0*/  @!P1 BRA `(.L_x_1486) ;  /* 0x00000044004c9947 */ /* 0x002fea0003800000 */
.L_x_1630:
[----:B------:R-:W-:Y:S05]  /*1ad00*/  @!P0 BRA `(.L_x_1487) ;  /* 0x0000000000048947 */ /* 0x000fea0003800000 */
[----:B------:R-:W-:Y:S01]  /*1ad10*/  BPT.TRAP 0x1 ;  /* 0x000000040000795c */ /* 0x000fe20000300000 */
.L_x_1487:
[----:B------:R-:W4:Y:S02]  /*1ad20*/  SYNCS.PHASECHK.TRANS64.TRYWAIT P1, [R5+URZ+0x38860], R0 ;  /* 0x03886000050075a7 */ /* 0x000f24000802017f */
[----:B----4-:R-:W-:Y:S05]  /*1ad30*/  @!P1 BRA `(.L_x_1488) ;  /* 0x0000004400509947 */ /* 0x010fea0003800000 */
.L_x_1631:
[----:B------:R-:W-:Y:S05]  /*1ad40*/  @!P0 BRA `(.L_x_1489) ;  /* 0x0000000000048947 */ /* 0x000fea0003800000 */
[----:B------:R-:W-:Y:S01]  /*1ad50*/  BPT.TRAP 0x1 ;  /* 0x000000040000795c */ /* 0x000fe20000300000 */
.L_x_1489:
[----:B------:R0:W0:Y:S02]  /*1ad60*/  SYNCS.PHASECHK.TRANS64.TRYWAIT P0, [R25+URZ+0x38860], R2 ;  /* 0x03886002190075a7 */ /* 0x000024000800017f */
[----:B0-----:R-:W-:Y:S05]  /*1ad70*/  @!P0 NANOSLEEP.SYNCS 0x989680 ;  /* 0x009896800000895d */ /* 0x001fea0003900000 */
[----:B------:R-:W0:Y:S02]  /*1ad80*/  @!P0 SYNCS.PHASECHK.TRANS64 P0, [R25+URZ+0x38860], R2 ;  /* 0x03886002190085a7 */ /* 0x000e24000800007f */
[----:B0-----:R-:W-:Y:S05]  /*1ad90*/  @!P0 BRA `(.L_x_1489) ;  /* 0xfffffffc00f08947 */ /* 0x001fea000383ffff */
.L_x_1234:
[----:B------:R-:W-:Y:S05]  /*1ada0*/  BSYNC B9 ;  /* 0x0000000000097941 */ /* 0x000fea0003800000 */
.L_x_1231:
[----:B------:R-:W-:Y:S05]  /*1adb0*/  EXIT ;  /* 0x000000000000794d */ /* 0x000fea0003800000 */
.L_x_1250:
[----:B0-----:R0:W1:Y:S02]  /*1adc0*/  SYNCS.PHASECHK.TRANS64.TRYWAIT P6, [R63+URZ+0x38890], R74 ;  /* 0x0388904a3f0075a7 */ /* 0x00106400080c017f */
[----:B-1----:R-:W-:Y:S05]  /*1add0*/  @!P6 NANOSLEEP.SYNCS 0x989680 ;  /* 0x009896800000e95d */ /* 0x002fea0003900000 */
[----:B------:R-:W1:Y:S02]  /*1ade0*/  @!P6 SYNCS.PHASECHK.TRANS64 P6, [R63+URZ+0x38890], R74 ;  /* 0x0388904a3f00e5a7 */ /* 0x000e6400080c007f */
[----:B-1----:R-:W-:Y:S05]  /*1adf0*/  @!P6 BRA `(.L_x_1250) ;  /* 0xfffffffc00f0e947 */ /* 0x002fea000383ffff */
[----:B------:R-:W-:Y:S05]  /*1ae00*/  BRA `(.L_x_1490) ;  /* 0xfffffe7c001c7947 */ /* 0x000fea000383ffff */
.L_x_1251:
        /* <DEDUP_REMOVED lines=8> */
.L_x_1492:
[----:B------:R-:W-:Y:S05]  /*1ae90*/  BSYNC B1 ;  /* 0x0000000000017941 */ /* 0x000fea0003800000 */
.L_x_1491:
        /* <DEDUP_REMOVED lines=8> */
.L_x_1493:
[----:B------:R-:W-:Y:S05]  /*1af20*/  BRA `(.L_x_1494) ;  /* 0xfffffe7800e87947 */ /* 0x000fea000383ffff */
.L_x_1261:
[----:B0-----:R0:W1:Y:S02]  /*1af30*/  SYNCS.PHASECHK.TRANS64.TRYWAIT P6, [R63+URZ+0x38890], R74 ;  /* 0x0388904a3f0075a7 */ /* 0x00106400080c017f */
[----:B-1----:R-:W-:Y:S05]  /*1af40*/  @!P6 NANOSLEEP.SYNCS 0x989680 ;  /* 0x009896800000e95d */ /* 0x002fea0003900000 */
[----:B------:R-:W1:Y:S02]  /*1af50*/  @!P6 SYNCS.PHASECHK.TRANS64 P6, [R63+URZ+0x38890], R74 ;  /* 0x0388904a3f00e5a7 */ /* 0x000e6400080c007f */
[----:B-1----:R-:W-:Y:S05]  /*1af60*/  @!P6 BRA `(.L_x_1261) ;  /* 0xfffffffc00f0e947 */ /* 0x002fea000383ffff */
[----:B------:R-:W-:Y:S05]  /*1af70*/  BRA `(.L_x_1495) ;  /* 0xfffffe8400407947 */ /* 0x000fea000383ffff */
.L_x_1262:
        /* <DEDUP_REMOVED lines=8> */
.L_x_1497:
[----:B------:R-:W-:Y:S05]  /*1b000*/  BSYNC B1 ;  /* 0x0000000000017941 */ /* 0x000fea0003800000 */
.L_x_1496:
        /* <DEDUP_REMOVED lines=8> */
.L_x_1498:
[----:B------:R-:W-:Y:S01]  /*1b090*/  MOV R70, R14 ;  /* 0x0000000e00467202 */ /* 0x000fe20000000f00 */
[----:B------:R-:W-:Y:S06]  /*1b0a0*/  BRA `(.L_x_1499) ;  /* 0xfffffe8400087947 */ /* 0x000fec000383ffff */
.L_x_1267:
[----:B0-----:R0:W1:Y:S02]  /*1b0b0*/  SYNCS.PHASECHK.TRANS64.TRYWAIT P0, [R63+URZ+0x38890], R74 ;  /* 0x0388904a3f0075a7 */ /* 0x001064000800017f */
[----:B-1----:R-:W-:Y:S05]  /*1b0c0*/  @!P0 NANOSLEEP.SYNCS 0x989680 ;  /* 0x009896800000895d */ /* 0x002fea0003900000 */
[----:B------:R-:W1:Y:S02]  /*1b0d0*/  @!P0 SYNCS.PHASECHK.TRANS64 P0, [R63+URZ+0x38890], R74 ;  /* 0x0388904a3f0085a7 */ /* 0x000e64000800007f */
[----:B-1----:R-:W-:Y:S05]  /*1b0e0*/  @!P0 BRA `(.L_x_1267) ;  /* 0xfffffffc00f08947 */ /* 0x002fea000383ffff */
[----:B------:R-:W-:Y:S05]  /*1b0f0*/  BRA `(.L_x_1500) ;  /* 0xfffffe8800e07947 */ /* 0x000fea000383ffff */
.L_x_1268:
[----:B------:R-:W-:Y:S01]  /*1b100*/  BSSY B1, `(.L_x_1501) ;  /* 0x0000007000017945 */ /* 0x000fe20003800000 */
[----:B------:R-:W-:Y:S02]  /*1b110*/  IMAD.MOV.U32 R12, RZ, RZ, RZ ;  /* 0x000000ffff0c7224 */ /* 0x000fe400078e00ff */
[----:B------:R-:W-:Y:S02]  /*1b120*/  IMAD.MOV.U32 R11, RZ, RZ, 0x1c1f ;  /* 0x00001c1fff0b7424 */ /* 0x000fe400078e00ff */
[----:B------:R-:W-:-:S07]  /*1b130*/  IMAD.MOV.U32 R15, RZ, RZ, -0x1 ;  /* 0xffffffffff0f7424 */ /* 0x000fce00078e00ff */
[----:B0-----:R-:W-:Y:S05]  /*1b140*/  WARPSYNC.COLLECTIVE R15, `(.L_x_1502) ;  /* 0x000000000f087348 */ /* 0x001fea0003c00000 */
[----:B------:R1:W2:Y:S02]  /*1b150*/  SHFL.IDX P6, R14, R13, R12, R11 ;  /* 0x0000000c0d0e7389 */ /* 0x0002a400000c000b */
[----:B012---:R-:W-:Y:S01]  /*1b160*/  ENDCOLLECTIVE ;  /* 0x000000000000791b */ /* 0x007fe20003800000 */
.L_x_1502:
[----:B------:R-:W-:Y:S05]  /*1b170*/  BSYNC B1 ;  /* 0x0000000000017941 */ /* 0x000fea0003800000 */
.L_x_1501:
        /* <DEDUP_REMOVED lines=8> */
.L_x_1503:
[----:B------:R-:W-:Y:S05]  /*1b200*/  BRA `(.L_x_1504) ;  /* 0xfffffe8c00087947 */ /* 0x000fea000383ffff */
.L_x_1272:
[----:B--2---:R2:W3:Y:S02]  /*1b210*/  SYNCS.PHASECHK.TRANS64.TRYWAIT P5, [R63+URZ+0x388b0], R74 ;  /* 0x0388b04a3f0075a7 */ /* 0x0044e400080a017f */
[----:B---3--:R-:W-:Y:S05]  /*1b220*/  @!P5 NANOSLEEP.SYNCS 0x989680 ;  /* 0x009896800000d95d */ /* 0x008fea0003900000 */
[----:B------:R-:W3:Y:S02]  /*1b230*/  @!P5 SYNCS.PHASECHK.TRANS64 P5, [R63+URZ+0x388b0], R74 ;  /* 0x0388b04a3f00d5a7 */ /* 0x000ee400080a007f */
[----:B---3--:R-:W-:Y:S05]  /*1b240*/  @!P5 BRA `(.L_x_1272) ;  /* 0xfffffffc00f0d947 */ /* 0x008fea000383ffff */
[----:B------:R-:W-:Y:S05]  /*1b250*/  BRA `(.L_x_1505) ;  /* 0xfffffe8c00947947 */ /* 0x000fea000383ffff */
.L_x_1297:
        /* <DEDUP_REMOVED lines=8> */
.L_x_1507:
[----:B------:R-:W-:Y:S05]  /*1b2e0*/  BSYNC B1 ;  /* 0x0000000000017941 */ /* 0x000fea0003800000 */
.L_x_1506:
        /* <DEDUP_REMOVED lines=8> */
.L_x_1508:
[----:B------:R-:W-:Y:S02]  /*1b370*/  IMAD.MOV.U32 R13, RZ, RZ, R29 ;  /* 0x000000ffff0d7224 */ /* 0x000fe400078e001d */
[----:B------:R-:W-:-:S07]  /*1b380*/  IMAD.MOV.U32 R0, RZ, RZ, R14 ;  /* 0x000000ffff007224 */ /* 0x000fce00078e000e */
[----:B------:R-:W-:Y:S05]  /*1b390*/  WARPSYNC.COLLECTIVE R15, `(.L_x_1509) ;  /* 0x000000000f087348 */ /* 0x000fea0003c00000 */
[----:B------:R0:W1:Y:S02]  /*1b3a0*/  SHFL.IDX P6, R14, R13, R12, R11 ;  /* 0x0000000c0d0e7389 */ /* 0x00006400000c000b */
[----:B01----:R-:W-:Y:S01]  /*1b3b0*/  ENDCOLLECTIVE ;  /* 0x000000000000791b */ /* 0x003fe20003800000 */
.L_x_1509:
[----:B------:R-:W-:Y:S02]  /*1b3c0*/  IMAD.MOV.U32 R13, RZ, RZ, R28 ;  /* 0x000000ffff0d7224 */ /* 0x000fe400078e001c */
[----:B------:R-:W-:-:S07]  /*1b3d0*/  IMAD.MOV.U32 R5, RZ, RZ, R14 ;  /* 0x000000ffff057224 */ /* 0x000fce00078e000e */
[----:B------:R-:W-:Y:S05]  /*1b3e0*/  WARPSYNC.COLLECTIVE R15, `(.L_x_1510) ;  /* 0x000000000f087348 */ /* 0x000fea0003c00000 */
[----:B------:R0:W1:Y:S02]  /*1b3f0*/  SHFL.IDX P6, R14, R13, R12, R11 ;  /* 0x0000000c0d0e7389 */ /* 0x00006400000c000b */
[----:B01----:R-:W-:Y:S01]  /*1b400*/  ENDCOLLECTIVE ;  /* 0x000000000000791b */ /* 0x003fe20003800000 */
.L_x_1510:
[----:B------:R-:W-:Y:S05]  /*1b410*/  BRA `(.L_x_1511) ;  /* 0xfffffeb800bc7947 */ /* 0x000fea000383ffff */
.L_x_1301:
[----:B0-----:R0:W1:Y:S02]  /*1b420*/  SYNCS.PHASECHK.TRANS64.TRYWAIT P0, [R2+URZ+0x38800], R5 ;  /* 0x03880005020075a7 */ /* 0x001064000800017f */
[----:B-1----:R-:W-:Y:S05]  /*1b430*/  @!P0 NANOSLEEP.SYNCS 0x989680 ;  /* 0x009896800000895d */ /* 0x002fea0003900000 */
[----:B------:R-:W1:Y:S02]  /*1b440*/  @!P0 SYNCS.PHASECHK.TRANS64 P0, [R2+URZ+0x38800], R5 ;  /* 0x03880005020085a7 */ /* 0x000e64000800007f */
[----:B-1----:R-:W-:Y:S05]  /*1b450*/  @!P0 BRA `(.L_x_1301) ;  /* 0xfffffffc00f08947 */ /* 0x002fea000383ffff */
[----:B------:R-:W-:Y:S05]  /*1b460*/  BRA `(.L_x_1512) ;  /* 0xfffffebc00dc7947 */ /* 0x000fea000383ffff */
.L_x_1309:
        /* <DEDUP_REMOVED lines=8> */
.L_x_1514:
[----:B------:R-:W-:Y:S05]  /*1b4f0*/  BSYNC B1 ;  /* 0x0000000000017941 */ /* 0x000fea0003800000 */
.L_x_1513:
[----:B------:R-:W-:Y:S01]  /*1b500*/  IMAD.MOV.U32 R13, RZ, RZ, R26 ;  /* 0x000000ffff0d7224 */ /* 0x000fe200078e001a */
[----:B------:R-:W-:Y:S01]  /*1b510*/  MOV R0, R14 ;  /* 0x0000000e00007202 */ /* 0x000fe20000000f00 */
[----:B------:R-:W-:Y:S02]  /*1b520*/  IMAD.MOV.U32 R12, RZ, RZ, RZ ;  /* 0x000000ffff0c7224 */ /* 0x000fe400078e00ff */
[----:B------:R-:W-:Y:S02]  /*1b530*/  IMAD.MOV.U32 R11, RZ, RZ, 0x1c1f ;  /* 0x00001c1fff0b7424 */ /* 0x000fe400078e00ff */
[----:B------:R-:W-:-:S07]  /*1b540*/  IMAD.MOV.U32 R15, RZ, RZ, -0x1 ;  /* 0xffffffffff0f7424 */ /* 0x000fce00078e00ff */
[----:B------:R-:W-:Y:S05]  /*1b550*/  WARPSYNC.COLLECTIVE R15, `(.L_x_1515) ;  /* 0x000000000f087348 */ /* 0x000fea0003c00000 */
[----:B------:R0:W1:Y:S02]  /*1b560*/  SHFL.IDX P6, R14, R13, R12, R11 ;  /* 0x0000000c0d0e7389 */ /* 0x00006400000c000b */
[----:B01----:R-:W-:Y:S01]  /*1b570*/  ENDCOLLECTIVE ;  /* 0x000000000000791b */ /* 0x003fe20003800000 */
.L_x_1515:
[----:B------:R-:W-:Y:S02]  /*1b580*/  IMAD.MOV.U32 R13, RZ, RZ, R29 ;  /* 0x000000ffff0d7224 */ /* 0x000fe400078e001d */
[----:B------:R-:W-:-:S07]  /*1b590*/  IMAD.MOV.U32 R3, RZ, RZ, R14 ;  /* 0x000000ffff037224 */ /* 0x000fce00078e000e */
[----:B------:R-:W-:Y:S05]  /*1b5a0*/  WARPSYNC.COLLECTIVE R15, `(.L_x_1516) ;  /* 0x000000000f087348 */ /* 0x000fea0003c00000 */
[----:B------:R0:W1:Y:S02]  /*1b5b0*/  SHFL.IDX P6, R14, R13, R12, R11 ;  /* 0x0000000c0d0e7389 */ /* 0x00006400000c000b */
[----:B01----:R-:W-:Y:S01]  /*1b5c0*/  ENDCOLLECTIVE ;  /* 0x000000000000791b */ /* 0x003fe20003800000 */
.L_x_1516:
[----:B------:R-:W-:Y:S02]  /*1b5d0*/  IMAD.MOV.U32 R13, RZ, RZ, R28 ;  /* 0x000000ffff0d7224 */ /* 0x000fe400078e001c */
[----:B------:R-:W-:-:S07]  /*1b5e0*/  IMAD.MOV.U32 R20, RZ, RZ, R14 ;  /* 0x000000ffff147224 */ /* 0x000fce00078e000e */
[----:B------:R-:W-:Y:S05]  /*1b5f0*/  WARPSYNC.COLLECTIVE R15, `(.L_x_1517) ;  /* 0x000000000f087348 */ /* 0x000fea0003c00000 */
[----:B------:R0:W1:Y:S02]  /*1b600*/  SHFL.IDX P6, R14, R13, R12, R11 ;  /* 0x0000000c0d0e7389 */ /* 0x00006400000c000b */
[----:B01----:R-:W-:Y:S01]  /*1b610*/  ENDCOLLECTIVE ;  /* 0x000000000000791b */ /* 0x003fe20003800000 */
.L_x_1517:
[----:B------:R-:W-:Y:S05]  /*1b620*/  BRA `(.L_x_1518) ;  /* 0xfffffec800407947 */ /* 0x000fea000383ffff */
.L_x_1313:
[----:B0-----:R0:W1:Y:S02]  /*1b630*/  SYNCS.PHASECHK.TRANS64.TRYWAIT P1, [R2+URZ+0x38800], R21 ;  /* 0x03880015020075a7 */ /* 0x001064000802017f */
[----:B-1----:R-:W-:Y:S05]  /*1b640*/  @!P1 NANOSLEEP.SYNCS 0x989680 ;  /* 0x009896800000995d */ /* 0x002fea0003900000 */
[----:B------:R-:W1:Y:S02]  /*1b650*/  @!P1 SYNCS.PHASECHK.TRANS64 P1, [R2+URZ+0x38800], R21 ;  /* 0x03880015020095a7 */ /* 0x000e64000802007f */
[----:B-1----:R-:W-:Y:S05]  /*1b660*/  @!P1 BRA `(.L_x_1313) ;  /* 0xfffffffc00f09947 */ /* 0x002fea000383ffff */
[----:B------:R-:W-:Y:S05]  /*1b670*/  BRA `(.L_x_1519) ;  /* 0xfffffecc00247947 */ /* 0x000fea000383ffff */
.L_x_1319:
[----:B0-----:R0:W1:Y:S02]  /*1b680*/  SYNCS.PHASECHK.TRANS64.TRYWAIT P1, [R13+URZ+0x38830], R20 ;  /* 0x038830140d0075a7 */ /* 0x001064000802017f */
[----:B-1----:R-:W-:Y:S05]  /*1b690*/  @!P1 NANOSLEEP.SYNCS 0x989680 ;  /* 0x009896800000995d */ /* 0x002fea0003900000 */
[----:B------:R-:W1:Y:S02]  /*1b6a0*/  @!P1 SYNCS.PHASECHK.TRANS64 P1, [R13+URZ+0x38830], R20 ;  /* 0x038830140d0095a7 */ /* 0x000e64000802007f */
[----:B-1----:R-:W-:Y:S05]  /*1b6b0*/  @!P1 BRA `(.L_x_1319) ;  /* 0xfffffffc00f09947 */ /* 0x002fea000383ffff */
[----:B------:R-:W-:Y:S05]  /*1b6c0*/  BRA `(.L_x_1318) ;  /* 0xfffffed8004c7947 */ /* 0x000fea000383ffff */
.L_x_1321:
[----:B-1----:R1:W2:Y:S02]  /*1b6d0*/  SYNCS.PHASECHK.TRANS64.TRYWAIT P1, [R2+URZ+0x38810], R3 ;  /* 0x03881003020075a7 */ /* 0x0022a4000802017f */
[----:B--2---:R-:W-:Y:S05]  /*1b6e0*/  @!P1 NANOSLEEP.SYNCS 0x989680 ;  /* 0x009896800000995d */ /* 0x004fea0003900000 */
[----:B------:R-:W2:Y:S02]  /*1b6f0*/  @!P1 SYNCS.PHASECHK.TRANS64 P1, [R2+URZ+0x38810], R3 ;  /* 0x03881003020095a7 */ /* 0x000ea4000802007f */
[----:B--2---:R-:W-:Y:S05]  /*1b700*/  @!P1 BRA `(.L_x_1321) ;  /* 0xfffffffc00f09947 */ /* 0x004fea000383ffff */
[----:B------:R-:W-:Y:S05]  /*1b710*/  BRA `(.L_x_1520) ;  /* 0xfffffed800fc7947 */ /* 0x000fea000383ffff */
.L_x_1325:
[----:B-1----:R1:W3:Y:S02]  /*1b720*/  SYNCS.PHASECHK.TRANS64.TRYWAIT P1, [R13+URZ+0x38850], R20 ;  /* 0x038850140d0075a7 */ /* 0x0022e4000802017f */
[----:B---3--:R-:W-:Y:S05]  /*1b730*/  @!P1 NANOSLEEP.SYNCS 0x989680 ;  /* 0x009896800000995d */ /* 0x008fea0003900000 */
[----:B------:R-:W3:Y:S02]  /*1b740*/  @!P1 SYNCS.PHASECHK.TRANS64 P1, [R13+URZ+0x38850], R20 ;  /* 0x038850140d0095a7 */ /* 0x000ee4000802007f */
[----:B---3--:R-:W-:Y:S05]  /*1b750*/  @!P1 BRA `(.L_x_1325) ;  /* 0xfffffffc00f09947 */ /* 0x008fea000383ffff */
[----:B------:R-:W-:Y:S05]  /*1b760*/  BRA `(.L_x_1324) ;  /* 0xfffffedc00287947 */ /* 0x000fea000383ffff */
.L_x_1334:
[----:B-1----:R1:W2:Y:S02]  /*1b770*/  SYNCS.PHASECHK.TRANS64.TRYWAIT P2, [R14+URZ+0x38830], R3 ;  /* 0x038830030e0075a7 */ /* 0x0022a4000804017f */
[----:B--2---:R-:W-:Y:S05]  /*1b780*/  @!P2 NANOSLEEP.SYNCS 0x989680 ;  /* 0x009896800000a95d */ /* 0x004fea0003900000 */
[----:B------:R-:W2:Y:S02]  /*1b790*/  @!P2 SYNCS.PHASECHK.TRANS64 P2, [R14+URZ+0x38830], R3 ;  /* 0x038830030e00a5a7 */ /* 0x000ea4000804007f */
[----:B--2---:R-:W-:Y:S05]  /*1b7a0*/  @!P2 BRA `(.L_x_1334) ;  /* 0xfffffffc00f0a947 */ /* 0x004fea000383ffff */
[----:B------:R-:W-:Y:S05]  /*1b7b0*/  BRA `(.L_x_1333) ;  /* 0xffffff0400d07947 */ /* 0x000fea000383ffff */
.L_x_1339:
[----:B---3--:R3:W4:Y:S02]  /*1b7c0*/  SYNCS.PHASECHK.TRANS64.TRYWAIT P2, [R14+URZ+0x38850], R3 ;  /* 0x038850030e0075a7 */ /* 0x008724000804017f */
[----:B----4-:R-:W-:Y:S05]  /*1b7d0*/  @!P2 NANOSLEEP.SYNCS 0x989680 ;  /* 0x009896800000a95d */ /* 0x010fea0003900000 */
[----:B------:R-:W4:Y:S02]  /*1b7e0*/  @!P2 SYNCS.PHASECHK.TRANS64 P2, [R14+URZ+0x38850], R3 ;  /* 0x038850030e00a5a7 */ /* 0x000f24000804007f */
[----:B----4-:R-:W-:Y:S05]  /*1b7f0*/  @!P2 BRA `(.L_x_1339) ;  /* 0xfffffffc00f0a947 */ /* 0x010fea000383ffff */
[----:B------:R-:W-:Y:S05]  /*1b800*/  BRA `(.L_x_1338) ;  /* 0xffffff0800747947 */ /* 0x000fea000383ffff */
.L_x_1371:
        /* <DEDUP_REMOVED lines=11> */
.L_x_1522:
[----:B------:R-:W-:Y:S05]  /*1b8c0*/  BSYNC B1 ;  /* 0x0000000000017941 */ /* 0x000fea0003800000 */
.L_x_1521:
[----:B------:R-:W-:Y:S05]  /*1b8d0*/  BRA `(.L_x_1523) ;  /* 0xffffff8400d07947 */ /* 0x000fea000383ffff */
.L_x_1373:
[----:B------:R-:W-:Y:S01]  /*1b8e0*/  BSSY B1, `(.L_x_1524) ;  /* 0x0000006000017945 */ /* 0x000fe20003800000 */
[----:B------:R-:W-:-:S07]  /*1b8f0*/  IMAD.MOV.U32 R15, RZ, RZ, -0x1 ;  /* 0xffffffffff0f7424 */ /* 0x000fce00078e00ff */
[----:B01----:R-:W-:Y:S05]  /*1b900*/  WARPSYNC.COLLECTIVE R15, `(.L_x_1525) ;  /* 0x000000000f0c7348 */ /* 0x003fea0003c00000 */
[----:B------:R-:W-:Y:S02]  /*1b910*/  ELECT P6, UR62, PT ;  /* 0x00000000003e782f */ /* 0x000fe400038c0000 */
[----:B------:R-:W-:Y:S01]  /*1b920*/  MOV R14, UR62 ;  /* 0x0000003e000e7c02 */ /* 0x000fe20008000f00 */
[----:B01----:R-:W-:Y:S10]  /*1b930*/  ENDCOLLECTIVE ;  /* 0x000000000000791b */ /* 0x003ff40003800000 */
.L_x_1525:
[----:B------:R-:W-:Y:S05]  /*1b940*/  BSYNC B1 ;  /* 0x0000000000017941 */ /* 0x000fea0003800000 */
.L_x_1524:
[----:B------:R-:W-:Y:S05]  /*1b950*/  BRA `(.L_x_1372) ;  /* 0xffffff8400c87947 */ /* 0x000fea000383ffff */
.L_x_1375:
[----:B-1----:R1:W2:Y:S02]  /*1b960*/  SYNCS.PHASECHK.TRANS64.TRYWAIT P0, [R23+URZ+0x38820], R3 ;  /* 0x03882003170075a7 */ /* 0x0022a4000800017f */
[----:B--2---:R-:W-:Y:S05]  /*1b970*/  @!P0 NANOSLEEP.SYNCS 0x989680 ;  /* 0x009896800000895d */ /* 0x004fea0003900000 */
[----:B------:R-:W2:Y:S02]  /*1b980*/  @!P0 SYNCS.PHASECHK.TRANS64 P0, [R23+URZ+0x38820], R3 ;  /* 0x03882003170085a7 */ /* 0x000ea4000800007f */
[----:B--2---:R-:W-:Y:S05]  /*1b990*/  @!P0 BRA `(.L_x_1375) ;  /* 0xfffffffc00f08947 */ /* 0x004fea000383ffff */
[----:B------:R-:W-:Y:S05]  /*1b9a0*/  BRA `(.L_x_1526) ;  /* 0xffffff8400d87947 */ /* 0x000fea000383ffff */
.L_x_1379:
[----:B-1----:R1:W2:Y:S02]  /*1b9b0*/  SYNCS.PHASECHK.TRANS64.TRYWAIT P0, [R3+URZ+0x388a0], R6 ;  /* 0x0388a006030075a7 */ /* 0x0022a4000800017f */
[----:B--2---:R-:W-:Y:S05]  /*1b9c0*/  @!P0 NANOSLEEP.SYNCS 0x989680 ;  /* 0x009896800000895d */ /* 0x004fea0003900000 */
[----:B------:R-:W2:Y:S02]  /*1b9d0*/  @!P0 SYNCS.PHASECHK.TRANS64 P0, [R3+URZ+0x388a0], R6 ;  /* 0x0388a006030085a7 */ /* 0x000ea4000800007f */
[----:B--2---:R-:W-:Y:S05]  /*1b9e0*/  @!P0 BRA `(.L_x_1379) ;  /* 0xfffffffc00f08947 */ /* 0x004fea000383ffff */
[----:B------:R-:W-:Y:S05]  /*1b9f0*/  BRA `(.L_x_1527) ;  /* 0xffffff8400f07947 */ /* 0x000fea000383ffff */
.L_x_1384:
[----:B0-----:R0:W2:Y:S02]  /*1ba00*/  SYNCS.PHASECHK.TRANS64.TRYWAIT P0, [R3+URZ+0x388c0], R6 ;  /* 0x0388c006030075a7 */ /* 0x0010a4000800017f */
[----:B--2---:R-:W-:Y:S05]  /*1ba10*/  @!P0 NANOSLEEP.SYNCS 0x989680 ;  /* 0x009896800000895d */ /* 0x004fea0003900000 */
[----:B------:R-:W2:Y:S02]  /*1ba20*/  @!P0 SYNCS.PHASECHK.TRANS64 P0, [R3+URZ+0x388c0], R6 ;  /* 0x0388c006030085a7 */ /* 0x000ea4000800007f */
[----:B--2---:R-:W-:Y:S05]  /*1ba30*/  @!P0 BRA `(.L_x_1384) ;  /* 0xfffffffc00f08947 */ /* 0x004fea000383ffff */
[----:B------:R-:W-:Y:S05]  /*1ba40*/  BRA `(.L_x_1528) ;  /* 0xffffff88006c7947 */ /* 0x000fea000383ffff */
.L_x_1398:
[----:B-1----:R1:W2:Y:S02]  /*1ba50*/  SYNCS.PHASECHK.TRANS64.TRYWAIT P1, [R6+URZ+0x388a0], R2 ;  /* 0x0388a002060075a7 */ /* 0x0022a4000802017f */
[----:B--2---:R-:W-:Y:S05]  /*1ba60*/  @!P1 NANOSLEEP.SYNCS 0x989680 ;  /* 0x009896800000995d */ /* 0x004fea0003900000 */
[----:B------:R-:W2:Y:S02]  /*1ba70*/  @!P1 SYNCS.PHASECHK.TRANS64 P1, [R6+URZ+0x388a0], R2 ;  /* 0x0388a002060095a7 */ /* 0x000ea4000802007f */
[----:B--2---:R-:W-:Y:S05]  /*1ba80*/  @!P1 BRA `(.L_x_1398) ;  /* 0xfffffffc00f09947 */ /* 0x004fea000383ffff */
[----:B------:R-:W-:Y:S05]  /*1ba90*/  BRA `(.L_x_1529) ;  /* 0xffffff9000d07947 */ /* 0x000fea000383ffff */
.L_x_1403:
[----:B0-----:R0:W2:Y:S02]  /*1baa0*/  SYNCS.PHASECHK.TRANS64.TRYWAIT P1, [R6+URZ+0x388c0], R2 ;  /* 0x0388c002060075a7 */ /* 0x0010a4000802017f */
[----:B--2---:R-:W-:Y:S05]  /*1bab0*/  @!P1 NANOSLEEP.SYNCS 0x989680 ;  /* 0x009896800000995d */ /* 0x004fea0003900000 */
[----:B------:R-:W2:Y:S02]  /*1bac0*/  @!P1 SYNCS.PHASECHK.TRANS64 P1, [R6+URZ+0x388c0], R2 ;  /* 0x0388c002060095a7 */ /* 0x000ea4000802007f */
[----:B--2---:R-:W-:Y:S05]  /*1bad0*/  @!P1 BRA `(.L_x_1403) ;  /* 0xfffffffc00f09947 */ /* 0x004fea000383ffff */
[----:B------:R-:W-:Y:S05]  /*1bae0*/  BRA `(.L_x_1530) ;  /* 0xffffff9400487947 */ /* 0x000fea000383ffff */
.L_x_1423:
[----:B------:R-:W1:Y:S01]  /*1baf0*/  S2R R11, SR_TID.X ;  /* 0x00000000000b7919 */ /* 0x000e620000002100 */
[----:B------:R-:W-:Y:S01]  /*1bb00*/  BSSY B0, `(.L_x_1531) ;  /* 0x000000a000007945 */ /* 0x000fe20003800000 */
[----:B------:R-:W-:Y:S02]  /*1bb10*/  IMAD.MOV.U32 R12, RZ, RZ, RZ ;  /* 0x000000ffff0c7224 */ /* 0x000fe400078e00ff */
[----:B------:R-:W-:Y:S01]  /*1bb20*/  IMAD.MOV.U32 R15, RZ, RZ, -0x1 ;  /* 0xffffffffff0f7424 */ /* 0x000fe200078e00ff */
[----:B-1----:R-:W-:-:S04]  /*1bb30*/  SHF.R.U32.HI R11, RZ, 0x5, R11 ;  /* 0x00000005ff0b7819 */ /* 0x002fc8000001160b */
[----:B------:R-:W-:-:S05]  /*1bb40*/  LOP3.LUT R11, R11, 0x3, RZ, 0xc0, !PT ;  /* 0x000000030b0b7812 */ /* 0x000fca00078ec0ff */
[----:B------:R-:W-:Y:S02]  /*1bb50*/  IMAD.MOV.U32 R13, RZ, RZ, R11 ;  /* 0x000000ffff0d7224 */ /* 0x000fe400078e000b */
[----:B------:R-:W-:-:S07]  /*1bb60*/  IMAD.MOV.U32 R11, RZ, RZ, 0x1f ;  /* 0x0000001fff0b7424 */ /* 0x000fce00078e00ff */
[----:B0-----:R-:W-:Y:S05]  /*1bb70*/  WARPSYNC.COLLECTIVE R15, `(.L_x_1532) ;  /* 0x000000000f087348 */ /* 0x001fea0003c00000 */
[----:B------:R1:W2:Y:S02]  /*1bb80*/  SHFL.IDX P6, R14, R13, R12, R11 ;  /* 0x0000000c0d0e7389 */ /* 0x0002a400000c000b */
[----:B012---:R-:W-:Y:S01]  /*1bb90*/  ENDCOLLECTIVE ;  /* 0x000000000000791b */ /* 0x007fe20003800000 */
.L_x_1532:
[----:B------:R-:W-:Y:S05]  /*1bba0*/  BSYNC B0 ;  /* 0x0000000000007941 */ /* 0x000fea0003800000 */
.L_x_1531:
[----:B------:R-:W-:Y:S05]  /*1bbb0*/  BRA `(.L_x_1533) ;  /* 0xffffffa800247947 */ /* 0x000fea000383ffff */
.L_x_1426:
[----:B0-----:R0:W1:Y:S02]  /*1bbc0*/  SYNCS.PHASECHK.TRANS64.TRYWAIT P0, [R27+URZ+0x38840], R0 ;  /* 0x038840001b0075a7 */ /* 0x001064000800017f */
[----:B-1----:R-:W-:Y:S05]  /*1bbd0*/  @!P0 NANOSLEEP.SYNCS 0x989680 ;  /* 0x009896800000895d */ /* 0x002fea0003900000 */
[----:B------:R-:W1:Y:S02]  /*1bbe0*/  @!P0 SYNCS.PHASECHK.TRANS64 P0, [R27+URZ+0x38840], R0 ;  /* 0x038840001b0085a7 */ /* 0x000e64000800007f */
[----:B-1----:R-:W-:Y:S05]  /*1bbf0*/  @!P0 BRA `(.L_x_1426) ;  /* 0xfffffffc00f08947 */ /* 0x002fea000383ffff */
[----:B------:R-:W-:Y:S05]  /*1bc00*/  BRA `(.L_x_1534) ;  /* 0xffffffa800507947 */ /* 0x000fea000383ffff */
.L_x_1427:
        /* <DEDUP_REMOVED lines=8> */
.L_x_1536:
[----:B------:R-:W-:Y:S05]  /*1bc90*/  BSYNC B0 ;  /* 0x0000000000007941 */ /* 0x000fea0003800000 */
.L_x_1535:
[----:B------:R-:W-:Y:S01]  /*1bca0*/  IMAD.MOV.U32 R13, RZ, RZ, R0 ;  /* 0x000000ffff0d7224 */ /* 0x000fe200078e0000 */
[----:B------:R-:W-:Y:S01]  /*1bcb0*/  MOV R15, 0xffffffff ;  /* 0xffffffff000f7802 */ /* 0x000fe20000000f00 */
[----:B------:R-:W-:Y:S02]  /*1bcc0*/  IMAD.MOV.U32 R12, RZ, RZ, RZ ;  /* 0x000000ffff0c7224 */ /* 0x000fe400078e00ff */
[----:B------:R-:W-:Y:S02]  /*1bcd0*/  IMAD.MOV.U32 R11, RZ, RZ, 0x181f ;  /* 0x0000181fff0b7424 */ /* 0x000fe400078e00ff */
[----:B------:R-:W-:Y:S02]  /*1bce0*/  IMAD.MOV.U32 R2, RZ, RZ, R14 ;  /* 0x000000ffff027224 */ /* 0x000fe400078e000e */
[----:B------:R-:W-:-:S07]  /*1bcf0*/  @P0 IMAD R6, R5, 0x2, R23 ;  /* 0x0000000205060824 */ /* 0x000fce00078e0217 */
[----:B------:R-:W-:Y:S05]  /*1bd00*/  WARPSYNC.COLLECTIVE R15, `(.L_x_1537) ;  /* 0x000000000f087348 */ /* 0x000fea0003c00000 */
[----:B------:R0:W1:Y:S02]  /*1bd10*/  SHFL.IDX P6, R14, R13, R12, R11 ;  /* 0x0000000c0d0e7389 */ /* 0x00006400000c000b */
[----:B01----:R-:W-:Y:S01]  /*1bd20*/  ENDCOLLECTIVE ;  /* 0x000000000000791b */ /* 0x003fe20003800000 */
.L_x_1537:
[----:B------:R-:W-:Y:S02]  /*1bd30*/  IMAD.MOV.U32 R13, RZ, RZ, R4 ;  /* 0x000000ffff0d7224 */ /* 0x000fe400078e0004 */
[----:B------:R-:W-:Y:S02]  /*1bd40*/  IMAD.MOV.U32 R12, RZ, RZ, 0x1 ;  /* 0x00000001ff0c7424 */ /* 0x000fe400078e00ff */
[----:B------:R-:W-:-:S07]  /*1bd50*/  IMAD.MOV.U32 R3, RZ, RZ, R14 ;  /* 0x000000ffff037224 */ /* 0x000fce00078e000e */
[----:B------:R-:W-:Y:S05]  /*1bd60*/  WARPSYNC.COLLECTIVE R15, `(.L_x_1538) ;  /* 0x000000000f087348 */ /* 0x000fea0003c00000 */
[----:B------:R0:W1:Y:S02]  /*1bd70*/  SHFL.IDX P6, R14, R13, R12, R11 ;  /* 0x0000000c0d0e7389 */ /* 0x00006400000c000b */
[----:B01----:R-:W-:Y:S01]  /*1bd80*/  ENDCOLLECTIVE ;  /* 0x000000000000791b */ /* 0x003fe20003800000 */
.L_x_1538:
        /* <DEDUP_REMOVED lines=15> */
.L_x_1539:
[----:B------:R-:W-:Y:S02]  /*1be80*/  @P0 IMAD R6, R5, 0x2, R23 ;  /* 0x0000000205060824 */ /* 0x000fe400078e0217 */
[----:B------:R-:W-:Y:S02]  /*1be90*/  IMAD.MOV.U32 R13, RZ, RZ, R4 ;  /* 0x000000ffff0d7224 */ /* 0x000fe400078e0004 */
[----:B------:R-:W-:Y:S02]  /*1bea0*/  IMAD.MOV.U32 R12, RZ, RZ, 0x2 ;  /* 0x00000002ff0c7424 */ /* 0x000fe400078e00ff */
[----:B------:R-:W-:-:S07]  /*1beb0*/  IMAD.MOV.U32 R3, RZ, RZ, R14 ;  /* 0x000000ffff037224 */ /* 0x000fce00078e000e */
[----:B------:R-:W-:Y:S05]  /*1bec0*/  WARPSYNC.COLLECTIVE R15, `(.L_x_1540) ;  /* 0x000000000f087348 */ /* 0x000fea0003c00000 */
[----:B------:R0:W1:Y:S02]  /*1bed0*/  SHFL.IDX P6, R14, R13, R12, R11 ;  /* 0x0000000c0d0e7389 */ /* 0x00006400000c000b */
[----:B01----:R-:W-:Y:S01]  /*1bee0*/  ENDCOLLECTIVE ;  /* 0x000000000000791b */ /* 0x003fe20003800000 */
.L_x_1540:
        /* <DEDUP_REMOVED lines=15> */
.L_x_1541:
[----:B------:R-:W-:Y:S02]  /*1bfe0*/  @P0 IMAD R6, R5, 0x2, R23 ;  /* 0x0000000205060824 */ /* 0x000fe400078e0217 */
[----:B------:R-:W-:Y:S02]  /*1bff0*/  IMAD.MOV.U32 R13, RZ, RZ, R4 ;  /* 0x000000ffff0d7224 */ /* 0x000fe400078e0004 */
[----:B------:R-:W-:Y:S02]  /*1c000*/  IMAD.MOV.U32 R12, RZ, RZ, 0x3 ;  /* 0x00000003ff0c7424 */ /* 0x000fe400078e00ff */
[----:B------:R-:W-:-:S07]  /*1c010*/  IMAD.MOV.U32 R3, RZ, RZ, R14 ;  /* 0x000000ffff037224 */ /* 0x000fce00078e000e */
[----:B------:R-:W-:Y:S05]  /*1c020*/  WARPSYNC.COLLECTIVE R15, `(.L_x_1542) ;  /* 0x000000000f087348 */ /* 0x000fea0003c00000 */
[----:B------:R0:W1:Y:S02]  /*1c030*/  SHFL.IDX P6, R14, R13, R12, R11 ;  /* 0x0000000c0d0e7389 */ /* 0x00006400000c000b */
[----:B01----:R-:W-:Y:S01]  /*1c040*/  ENDCOLLECTIVE ;  /* 0x000000000000791b */ /* 0x003fe20003800000 */
.L_x_1542:
        /* <DEDUP_REMOVED lines=10> */
.L_x_1543:
[----:B------:R-:W-:Y:S01]  /*1c0f0*/  @!PT LDS RZ, [RZ] ;  /* 0x00000000fffff984 */ /* 0x000fe20000000800 */
[----:B------:R-:W-:Y:S01]  /*1c100*/  @!PT LDS RZ, [RZ] ;  /* 0x00000000fffff984 */ /* 0x000fe20000000800 */
[----:B------:R-:W-:Y:S01]  /*1c110*/  @!PT LDS RZ, [RZ] ;  /* 0x00000000fffff984 */ /* 0x000fe20000000800 */
[----:B------:R1:W-:Y:S01]  /*1c120*/  @P0 LDGSTS.E.BYPASS.LTC128B.128 [R6+0x23400], desc[UR40][R2.64], !P2 ;  /* 0x2340000002060fae */ /* 0x0003e2000d101d68 */
[----:B------:R-:W-:Y:S01]  /*1c130*/  IMAD.MOV.U32 R0, RZ, RZ, R14 ;  /* 0x000000ffff007224 */ /* 0x000fe200078e000e */
[----:B------:R-:W-:Y:S06]  /*1c140*/  BRA `(.L_x_1544) ;  /* 0xffffffa800247947 */ /* 0x000fec000383ffff */
.L_x_1432:
[----:B------:R-:W-:Y:S01]  /*1c150*/  IMAD.MOV.U32 R13, RZ, RZ, R3 ;  /* 0x000000ffff0d7224 */ /* 0x000fe200078e0003 */
[----:B------:R-:W-:Y:S01]  /*1c160*/  MOV R15, 0xffffffff ;  /* 0xffffffff000f7802 */ /* 0x000fe20000000f00 */
[----:B------:R-:W-:Y:S02]  /*1c170*/  IMAD.MOV.U32 R12, RZ, RZ, RZ ;  /* 0x000000ffff0c7224 */ /* 0x000fe400078e00ff */
[----:B------:R-:W-:Y:S02]  /*1c180*/  IMAD.MOV.U32 R11, RZ, RZ, 0x181f ;  /* 0x0000181fff0b7424 */ /* 0x000fe400078e00ff */
[----:B-----5:R-:W-:Y:S02]  /*1c190*/  IMAD R2, R9, R6, RZ ;  /* 0x0000000609027224 */ /* 0x020fe400078e02ff */
[----:B------:R-:W-:-:S07]  /*1c1a0*/  IMAD R17, R17, 0x40, R8 ;  /* 0x0000004011117824 */ /* 0x000fce00078e0208 */
[----:B------:R-:W-:Y:S05]  /*1c1b0*/  WARPSYNC.COLLECTIVE R15, `(.L_x_1545) ;  /* 0x000000000f087348 */ /* 0x000fea0003c00000 */
[----:B------:R0:W1:Y:S02]  /*1c1c0*/  SHFL.IDX P6, R14, R13, R12, R11 ;  /* 0x0000000c0d0e7389 */ /* 0x00006400000c000b */
[----:B01----:R-:W-:Y:S01]  /*1c1d0*/  ENDCOLLECTIVE ;  /* 0x000000000000791b */ /* 0x003fe20003800000 */
.L_x_1545:
[C---:B------:R-:W-:Y:S01]  /*1c1e0*/  VIADD R10, R17.reuse, 0x10 ;  /* 0x00000010110a7836 */ /* 0x040fe20000000000 */
[C---:B------:R-:W-:Y:S01]  /*1c1f0*/  ISETP.GE.AND P0, PT, R17.reuse, R2, PT ;  /* 0x000000021100720c */ /* 0x040fe20003f06270 */
[----:B------:R-:W-:-:S03]  /*1c200*/  VIADD R8, R17, 0x20 ;  /* 0x0000002011087836 */ /* 0x000fc60000000000 */
[----:B------:R0:W-:Y:S04]  /*1c210*/  STL [R1+0x20], R10 ;  /* 0x0000200a01007387 */ /* 0x0001e80000100800 */
[----:B------:R0:W-:Y:S01]  /*1c220*/  STL [R1+0x24], R8 ;  /* 0x0000240801007387 */ /* 0x0001e20000100800 */
[----:B------:R-:W-:Y:S02]  /*1c230*/  IMAD.MOV.U32 R13, RZ, RZ, R0 ;  /* 0x000000ffff0d7224 */ /* 0x000fe400078e0000 */
[----:B------:R-:W-:-:S07]  /*1c240*/  IMAD.MOV.U32 R5, RZ, RZ, R14 ;  /* 0x000000ffff057224 */ /* 0x000fce00078e000e */
[----:B0-----:R-:W-:Y:S05]  /*1c250*/  WARPSYNC.COLLECTIVE R15, `(.L_x_1546) ;  /* 0x000000000f087348 */ /* 0x001fea0003c00000 */
[----:B------:R1:W2:Y:S02]  /*1c260*/  SHFL.IDX P6, R14, R13, R12, R11 ;  /* 0x0000000c0d0e7389 */ /* 0x0002a400000c000b */
[----:B012---:R-:W-:Y:S01]  /*1c270*/  ENDCOLLECTIVE ;  /* 0x000000000000791b */ /* 0x007fe20003800000 */
.L_x_1546:
[----:B------:R-:W-:Y:S02]  /*1c280*/  IMAD.MOV.U32 R13, RZ, RZ, R3 ;  /* 0x000000ffff0d7224 */ /* 0x000fe400078e0003 */
[----:B------:R-:W-:Y:S02]  /*1c290*/  IMAD.MOV.U32 R12, RZ, RZ, 0x1 ;  /* 0x00000001ff0c7424 */ /* 0x000fe400078e00ff */
[----:B------:R-:W-:-:S07]  /*1c2a0*/  IMAD.MOV.U32 R4, RZ, RZ, R14 ;  /* 0x000000ffff047224 */ /* 0x000fce00078e000e */
[----:B------:R-:W-:Y:S05]  /*1c2b0*/  WARPSYNC.COLLECTIVE R15, `(.L_x_1547) ;  /* 0x000000000f087348 */ /* 0x000fea0003c00000 */
[----:B------:R0:W1:Y:S02]  /*1c2c0*/  SHFL.IDX P6, R14, R13, R12, R11 ;  /* 0x0000000c0d0e7389 */ /* 0x00006400000c000b */
[----:B01----:R-:W-:Y:S01]  /*1c2d0*/  ENDCOLLECTIVE ;  /* 0x000000000000791b */ /* 0x003fe20003800000 */
.L_x_1547:
[----:B------:R-:W-:-:S05]  /*1c2e0*/  @!P0 LEA R4, P2, R7, R4, 0x1 ;  /* 0x0000000407048211 */ /* 0x000fca00078408ff */
[----:B------:R-:W-:-:S05]  /*1c2f0*/  @!P0 IMAD.X R5, RZ, RZ, R5, P2 ;  /* 0x000000ffff058224 */ /* 0x000fca00010e0605 */
[----:B------:R-:W-:Y:S01]  /*1c300*/  @!PT LDS RZ, [RZ] ;  /* 0x00000000fffff984 */ /* 0x000fe20000000800 */
[----:B------:R-:W-:Y:S01]  /*1c310*/  @!PT LDS RZ, [RZ] ;  /* 0x00000000fffff984 */ /* 0x000fe20000000800 */
[----:B------:R-:W-:Y:S01]  /*1c320*/  @!PT LDS RZ, [RZ] ;  /* 0x00000000fffff984 */ /* 0x000fe20000000800 */
[----:B------:R0:W-:Y:S01]  /*1c330*/  @!P0 LDGSTS.E.BYPASS.LTC128B.128 [R26+0x20400], desc[UR40][R4.64], !P1 ;  /* 0x20400000041a8fae */ /* 0x0001e2000c901d68 */
[----:B------:R-:W-:Y:S01]  /*1c340*/  IMAD.MOV.U32 R13, RZ, RZ, R0 ;  /* 0x000000ffff0d7224 */ /* 0x000fe200078e0000 */
[----:B------:R-:W-:Y:S01]  /*1c350*/  ISETP.GE.AND P0, PT, R10, R2, PT ;  /* 0x000000020a00720c */ /* 0x000fe20003f06270 */
[----:B0-----:R-:W-:-:S12]  /*1c360*/  IMAD.MOV.U32 R4, RZ, RZ, R14 ;  /* 0x000000ffff047224 */ /* 0x001fd800078e000e */
[----:B------:R-:W-:Y:S05]  /*1c370*/  WARPSYNC.COLLECTIVE R15, `(.L_x_1548) ;  /* 0x000000000f087348 */ /* 0x000fea0003c00000 */
[----:B------:R0:W1:Y:S02]  /*1c380*/  SHFL.IDX P6, R14, R13, R12, R11 ;  /* 0x0000000c0d0e7389 */ /* 0x00006400000c000b */
[----:B01----:R-:W-:Y:S01]  /*1c390*/  ENDCOLLECTIVE ;  /* 0x000000000000791b */ /* 0x003fe20003800000 */
.L_x_1548:
[----:B------:R-:W-:Y:S02]  /*1c3a0*/  IMAD.MOV.U32 R13, RZ, RZ, R3 ;  /* 0x000000ffff0d7224 */ /* 0x000fe400078e0003 */
[----:B------:R-:W-:Y:S02]  /*1c3b0*/  IMAD.MOV.U32 R12, RZ, RZ, 0x2 ;  /* 0x00000002ff0c7424 */ /* 0x000fe400078e00ff */
[----:B------:R-:W-:-:S07]  /*1c3c0*/  IMAD.MOV.U32 R5, RZ, RZ, R14 ;  /* 0x000000ffff057224 */ /* 0x000fce00078e000e */
[----:B------:R-:W-:Y:S05]  /*1c3d0*/  WARPSYNC.COLLECTIVE R15, `(.L_x_1549) ;  /* 0x000000000f087348 */ /* 0x000fea0003c00000 */
[----:B------:R0:W1:Y:S02]  /*1c3e0*/  SHFL.IDX P6, R14, R13, R12, R11 ;  /* 0x0000000c0d0e7389 */ /* 0x00006400000c000b */
[----:B01----:R-:W-:Y:S01]  /*1c3f0*/  ENDCOLLECTIVE ;  /* 0x000000000000791b */ /* 0x003fe20003800000 */
.L_x_1549:
        /* <DEDUP_REMOVED lines=10> */
.L_x_1550:
[----:B------:R-:W-:Y:S01]  /*1c4a0*/  @!PT LDS RZ, [RZ] ;  /* 0x00000000fffff984 */ /* 0x000fe20000000800 */
[----:B------:R-:W-:Y:S01]  /*1c4b0*/  @!PT LDS RZ, [RZ] ;  /* 0x00000000fffff984 */ /* 0x000fe20000000800 */
[----:B------:R-:W-:Y:S01]  /*1c4c0*/  @!PT LDS RZ, [RZ] ;  /* 0x00000000fffff984 */ /* 0x000fe20000000800 */
[----:B------:R0:W-:Y:S01]  /*1c4d0*/  @!P0 LDGSTS.E.BYPASS.LTC128B.128 [R26+0x20c00], desc[UR40][R4.64], !P1 ;  /* 0x20c00000041a8fae */ /* 0x0001e2000c901d68 */
[----:B------:R-:W-:Y:S01]  /*1c4e0*/  ISETP.GE.AND P0, PT, R8, R2, PT ;  /* 0x000000020800720c */ /* 0x000fe20003f06270 */
[----:B------:R-:W-:Y:S02]  /*1c4f0*/  IMAD.MOV.U32 R13, RZ, RZ, R3 ;  /* 0x000000ffff0d7224 */ /* 0x000fe400078e0003 */
[----:B------:R-:W-:Y:S02]  /*1c500*/  IMAD.MOV.U32 R12, RZ, RZ, 0x3 ;  /* 0x00000003ff0c7424 */ /* 0x000fe400078e00ff */
[----:B0-----:R-:W-:-:S08]  /*1c510*/  IMAD.MOV.U32 R4, RZ, RZ, R14 ;  /* 0x000000ffff047224 */ /* 0x001fd000078e000e */
[----:B------:R-:W-:Y:S05]  /*1c520*/  WARPSYNC.COLLECTIVE R15, `(.L_x_1551) ;  /* 0x000000000f087348 */ /* 0x000fea0003c00000 */
[----:B------:R0:W1:Y:S02]  /*1c530*/  SHFL.IDX P6, R14, R13, R12, R11 ;  /* 0x0000000c0d0e7389 */ /* 0x00006400000c000b */
[----:B01----:R-:W-:Y:S01]  /*1c540*/  ENDCOLLECTIVE ;  /* 0x000000000000791b */ /* 0x003fe20003800000 */
.L_x_1551:
        /* <DEDUP_REMOVED lines=10> */
.L_x_1552:
[----:B------:R-:W-:Y:S01]  /*1c5f0*/  @!PT LDS RZ, [RZ] ;  /* 0x00000000fffff984 */ /* 0x000fe20000000800 */
[----:B------:R-:W-:Y:S01]  /*1c600*/  @!PT LDS RZ, [RZ] ;  /* 0x00000000fffff984 */ /* 0x000fe20000000800 */
[----:B------:R-:W-:Y:S01]  /*1c610*/  @!PT LDS RZ, [RZ] ;  /* 0x00000000fffff984 */ /* 0x000fe20000000800 */
[----:B------:R0:W-:Y:S01]  /*1c620*/  @!P0 LDGSTS.E.BYPASS.LTC128B.128 [R26+0x21400], desc[UR40][R4.64], !P1 ;  /* 0x21400000041a8fae */ /* 0x0001e2000c901d68 */
[----:B------:R-:W-:Y:S01]  /*1c630*/  IMAD.MOV.U32 R0, RZ, RZ, R14 ;  /* 0x000000ffff007224 */ /* 0x000fe200078e000e */
[----:B------:R-:W-:Y:S06]  /*1c640*/  BRA `(.L_x_1553) ;  /* 0xffffffac00407947 */ /* 0x000fec000383ffff */
.L_x_1436:
[----:B------:R-:W2:Y:S04]  /*1c650*/  LDL.LU R10, [R1+0x1c] ;  /* 0x00001c00010a7983 */ /* 0x000ea80000300800 */
[----:B------:R-:W3:Y:S04]  /*1c660*/  LDL.LU R9, [R1+0x20] ;  /* 0x0000200001097983 */ /* 0x000ee80000300800 */
[----:B------:R-:W4:Y:S01]  /*1c670*/  LDL.LU R8, [R1+0x24] ;  /* 0x0000240001087983 */ /* 0x000f220000300800 */
[----:B------:R-:W-:Y:S01]  /*1c680*/  LOP3.LUT R22, R22, 0xffffdfff, RZ, 0xc0, !PT ;  /* 0xffffdfff16167812 */ /* 0x000fe200078ec0ff */
[----:B------:R-:W-:Y:S01]  /*1c690*/  BSSY B0, `(.L_x_1554) ;  /* 0x0000029000007945 */ /* 0x000fe20003800000 */
[----:B------:R-:W-:Y:S01]  /*1c6a0*/  IMAD.MOV.U32 R13, RZ, RZ, R4 ;  /* 0x000000ffff0d7224 */ /* 0x000fe200078e0004 */
[----:B------:R-:W-:Y:S01]  /*1c6b0*/  MOV R12, RZ ;  /* 0x000000ff000c7202 */ /* 0x000fe20000000f00 */
[----:B------:R-:W-:-:S02]  /*1c6c0*/  IMAD.MOV.U32 R11, RZ, RZ, 0x181f ;  /* 0x0000181fff0b7424 */ /* 0x000fc400078e00ff */
[----:B------:R-:W-:Y:S02]  /*1c6d0*/  IMAD.MOV.U32 R15, RZ, RZ, -0x1 ;  /* 0xffffffffff0f7424 */ /* 0x000fe400078e00ff */
[----:B--2---:R-:W-:-:S05]  /*1c6e0*/  IMAD R6, R10, R6, RZ ;  /* 0x000000060a067224 */ /* 0x004fca00078e02ff */
[-C--:B------:R-:W-:Y:S02]  /*1c6f0*/  ISETP.GE.AND P2, PT, R17, R6.reuse, PT ;  /* 0x000000061100720c */ /* 0x080fe40003f46270 */
[-C--:B---3--:R-:W-:Y:S02]  /*1c700*/  ISETP.GE.AND P1, PT, R9, R6.reuse, PT ;  /* 0x000000060900720c */ /* 0x088fe40003f26270 */
[----:B----4-:R-:W-:-:S09]  /*1c710*/  ISETP.GE.AND P0, PT, R8, R6, PT ;  /* 0x000000060800720c */ /* 0x010fd20003f06270 */
[C---:B------:R-:W-:Y:S02]  /*1c720*/  @!P2 LOP3.LUT R2, R0.reuse, 0x40, RZ, 0xc0, !PT ;  /* 0x000000400002a812 */ /* 0x040fe400078ec0ff */
[----:B------:R-:W-:Y:S02]  /*1c730*/  @!P1 LOP3.LUT R3, R0, 0x40, RZ, 0xc0, !PT ;  /* 0x0000004000039812 */ /* 0x000fe400078ec0ff */
[----:B------:R-:W-:Y:S02]  /*1c740*/  @!P2 SHF.R.U32.HI R2, RZ, 0x2, R2 ;  /* 0x00000002ff02a819 */ /* 0x000fe40000011602 */
[----:B------:R-:W-:Y:S02]  /*1c750*/  @!P1 SHF.R.U32.HI R3, RZ, 0x2, R3 ;  /* 0x00000002ff039819 */ /* 0x000fe40000011603 */
[----:B------:R-:W-:Y:S02]  /*1c760*/  @!P2 ISETP.NE.U32.AND P6, PT, R2, RZ, PT ;  /* 0x000000ff0200a20c */ /* 0x000fe40003fc5070 */
[----:B------:R-:W-:-:S02]  /*1c770*/  @!P2 LOP3.LUT R2, R7, 0x80, RZ, 0xc0, !PT ;  /* 0x000000800702a812 */ /* 0x000fc400078ec0ff */
[----:B------:R-:W-:Y:S02]  /*1c780*/  @!P0 LOP3.LUT R8, R0, 0x40, RZ, 0xc0, !PT ;  /* 0x0000004000088812 */ /* 0x000fe400078ec0ff */
[----:B------:R-:W-:Y:S02]  /*1c790*/  @!P2 SHF.R.U32.HI R2, RZ, 0x3, R2 ;  /* 0x00000003ff02a819 */ /* 0x000fe40000011602 */
[----:B------:R-:W-:-:S05]  /*1c7a0*/  @!P0 SHF.R.U32.HI R8, RZ, 0x2, R8 ;  /* 0x00000002ff088819 */ /* 0x000fca0000011608 */
[----:B------:R-:W-:Y:S02]  /*1c7b0*/  @P6 LOP3.LUT R22, R22, 0x2000, RZ, 0xfc, !PT ;  /* 0x0000200016166812 */ /* 0x000fe400078efcff */
[----:B------:R-:W-:Y:S02]  /*1c7c0*/  @!P2 ISETP.NE.U32.AND P6, PT, R2, RZ, PT ;  /* 0x000000ff0200a20c */ /* 0x000fe40003fc5070 */
[----:B------:R-:W-:Y:S02]  /*1c7d0*/  LOP3.LUT R22, R22, 0xffffefff, RZ, 0xc0, !PT ;  /* 0xffffefff16167812 */ /* 0x000fe400078ec0ff */
[----:B------:R-:W-:-:S04]  /*1c7e0*/  @!P1 LOP3.LUT R2, R7, 0x80, RZ, 0xc0, !PT ;  /* 0x0000008007029812 */ /* 0x000fc800078ec0ff */
[----:B------:R-:W-:-:S05]  /*1c7f0*/  @!P1 SHF.R.U32.HI R2, RZ, 0x3, R2 ;  /* 0x00000003ff029819 */ /* 0x000fca0000011602 */
[----:B------:R-:W-:Y:S02]  /*1c800*/  @P6 LOP3.LUT R22, R22, 0x1000, RZ, 0xfc, !PT ;  /* 0x0000100016166812 */ /* 0x000fe400078efcff */
[----:B------:R-:W-:Y:S02]  /*1c810*/  @!P1 ISETP.NE.U32.AND P6, PT, R3, RZ, PT ;  /* 0x000000ff0300920c */ /* 0x000fe40003fc5070 */
[----:B------:R-:W-:-:S11]  /*1c820*/  LOP3.LUT R22, R22, 0xffff7fff, RZ, 0xc0, !PT ;  /* 0xffff7fff16167812 */ /* 0x000fd600078ec0ff */
[----:B------:R-:W-:Y:S02]  /*1c830*/  @P6 LOP3.LUT R22, R22, 0x8000, RZ, 0xfc, !PT ;  /* 0x0000800016166812 */ /* 0x000fe400078efcff */
[----:B------:R-:W-:Y:S02]  /*1c840*/  @!P1 ISETP.NE.U32.AND P6, PT, R2, RZ, PT ;  /* 0x000000ff0200920c */ /* 0x000fe40003fc5070 */
[----:B------:R-:W-:-:S11]  /*1c850*/  LOP3.LUT R22, R22, 0xffffbfff, RZ, 0xc0, !PT ;  /* 0xffffbfff16167812 */ /* 0x000fd600078ec0ff */
        /* <DEDUP_REMOVED lines=12> */
.L_x_1555:
[----:B------:R-:W-:Y:S05]  /*1c920*/  BSYNC B0 ;  /* 0x0000000000007941 */ /* 0x000fea0003800000 */
.L_x_1554:
        /* <DEDUP_REMOVED lines=11> */
.L_x_1556:
[----:B------:R-:W-:-:S04]  /*1c9e0*/  LOP3.LUT R22, R22, 0xfdffffff, RZ, 0xc0, !PT ;  /* 0xfdffffff16167812 */ /* 0x000fc800078ec0ff */
[----:B------:R-:W-:-:S04]  /*1c9f0*/  @P3 LOP3.LUT R22, R22, 0x2000000, RZ, 0xfc, !PT ;  /* 0x0200000016163812 */ /* 0x000fc800078efcff */
[C---:B------:R-:W-:Y:S02]  /*1ca00*/  LOP3.LUT P3, RZ, R22.reuse, 0x400, RZ, 0xc0, !PT ;  /* 0x0000040016ff7812 */ /* 0x040fe4000786c0ff */
[----:B------:R-:W-:Y:S01]  /*1ca10*/  LOP3.LUT R22, R22, 0xfeffffff, RZ, 0xc0, !PT ;  /* 0xfeffffff16167812 */ /* 0x000fe200078ec0ff */
[----:B------:R-:W-:-:S03]  /*1ca20*/  IMAD.MOV.U32 R13, RZ, RZ, R4 ;  /* 0x000000ffff0d7224 */ /* 0x000fc600078e0004 */
[----:B------:R-:W-:Y:S01]  /*1ca30*/  @P1 LOP3.LUT R22, R22, 0x1000000, RZ, 0xfc, !PT ;  /* 0x0100000016161812 */ /* 0x000fe200078efcff */
[----:B------:R-:W-:-:S03]  /*1ca40*/  IMAD.MOV.U32 R12, RZ, RZ, 0x1 ;  /* 0x00000001ff0c7424 */ /* 0x000fc600078e00ff */
[C---:B------:R-:W-:Y:S02]  /*1ca50*/  LOP3.LUT P1, RZ, R22.reuse, 0x200, RZ, 0xc0, !PT ;  /* 0x0000020016ff7812 */ /* 0x040fe4000782c0ff */
[----:B------:R-:W-:Y:S01]  /*1ca60*/  LOP3.LUT R22, R22, 0xffdfffff, RZ, 0xc0, !PT ;  /* 0xffdfffff16167812 */ /* 0x000fe200078ec0ff */
[----:B------:R-:W-:-:S03]  /*1ca70*/  IMAD.MOV.U32 R3, RZ, RZ, R14 ;  /* 0x000000ffff037224 */ /* 0x000fc600078e000e */
[----:B------:R-:W-:Y:S02]  /*1ca80*/  @P0 LOP3.LUT R22, R22, 0x200000, RZ, 0xfc, !PT ;  /* 0x0020000016160812 */ /* 0x000fe400078efcff */
[----:B------:R-:W-:Y:S02]  /*1ca90*/  @!P2 LEA R3, P6, R20, R3, 0x1 ;  /* 0x000000031403a211 */ /* 0x000fe400078c08ff */
[----:B------:R-:W-:-:S03]  /*1caa0*/  LOP3.LUT P0, RZ, R22, 0x2000, RZ, 0xc0, !PT ;  /* 0x0000200016ff7812 */ /* 0x000fc6000780c0ff */
        /* <DEDUP_REMOVED lines=9> */
[----:B------:R-:W-:-:S03]  /*1cb40*/  LOP3.LUT P4, RZ, R22, 0x4000000, RZ, 0xc0, !PT ;  /* 0x0400000016ff7812 */ /* 0x000fc6000788c0ff */
[----:B------:R0:W-:Y:S01]  /*1cb50*/  @!P2 LDGSTS.E.BYPASS.LTC128B.128 [R26+0x28400], desc[UR40][R2.64+0x80], !P3 ;  /* 0x28400080021aafae */ /* 0x0001e2000d901d68 */
[----:B------:R-:W-:-:S03]  /*1cb60*/  LOP3.LUT P3, RZ, R22, 0x2000000, RZ, 0xc0, !PT ;  /* 0x0200000016ff7812 */ /* 0x000fc6000786c0ff */
        /* <DEDUP_REMOVED lines=9> */
[----:B------:R0:W-:Y:S04]  /*1cc00*/  @!P2 LDGSTS.E.BYPASS.LTC128B.128 [R26+0x32400], desc[UR40][R2.64+0x300], P0 ;  /* 0x32400300021aafae */ /* 0x0001e80008101d68 */
[----:B------:R0:W-:Y:S04]  /*1cc10*/  @!P2 LDGSTS.E.BYPASS.LTC128B.128 [R26+0x34400], desc[UR40][R2.64+0x380], P6 ;  /* 0x34400380021aafae */ /* 0x0001e8000b101d68 */
[----:B0-----:R-:W-:Y:S05]  /*1cc20*/  WARPSYNC.COLLECTIVE R15, `(.L_x_1557) ;  /* 0x000000000f087348 */ /* 0x001fea0003c00000 */
[----:B------:R1:W2:Y:S02]  /*1cc30*/  SHFL.IDX P6, R14, R13, R12, R11 ;  /* 0x0000000c0d0e7389 */ /* 0x0002a400000c000b */
[----:B012---:R-:W-:Y:S01]  /*1cc40*/  ENDCOLLECTIVE ;  /* 0x000000000000791b */ /* 0x007fe20003800000 */
.L_x_1557:
[----:B------:R-:W-:-:S04]  /*1cc50*/  @P5 LOP3.LUT R22, R22, 0x800000, RZ, 0xfc, !PT ;  /* 0x0080000016165812 */ /* 0x000fc800078efcff */
[C---:B------:R-:W-:Y:S02]  /*1cc60*/  LOP3.LUT P5, RZ, R22.reuse, 0x800, RZ, 0xc0, !PT ;  /* 0x0000080016ff7812 */ /* 0x040fe400078ac0ff */
[----:B------:R-:W-:Y:S01]  /*1cc70*/  LOP3.LUT P0, RZ, R22, 0x8000, RZ, 0xc0, !PT ;  /* 0x0000800016ff7812 */ /* 0x000fe2000780c0ff */
[----:B------:R-:W-:Y:S02]  /*1cc80*/  IMAD.MOV.U32 R13, RZ, RZ, R5 ;  /* 0x000000ffff0d7224 */ /* 0x000fe400078e0005 */
[----:B------:R-:W-:-:S10]  /*1cc90*/  IMAD.MOV.U32 R2, RZ, RZ, R14 ;  /* 0x000000ffff027224 */ /* 0x000fd400078e000e */
[----:B------:R-:W-:Y:S05]  /*1cca0*/  WARPSYNC.COLLECTIVE R15, `(.L_x_1558) ;  /* 0x000000000f087348 */ /* 0x000fea0003c00000 */
[----:B------:R0:W1:Y:S02]  /*1ccb0*/  SHFL.IDX P6, R14, R13, R12, R11 ;  /* 0x0000000c0d0e7389 */ /* 0x00006400000c000b */
[----:B01----:R-:W-:Y:S01]  /*1ccc0*/  ENDCOLLECTIVE ;  /* 0x000000000000791b */ /* 0x003fe20003800000 */
.L_x_1558:
[----:B------:R-:W-:Y:S02]  /*1ccd0*/  IMAD.MOV.U32 R13, RZ, RZ, R4 ;  /* 0x000000ffff0d7224 */ /* 0x000fe400078e0004 */
[----:B------:R-:W-:Y:S02]  /*1cce0*/  IMAD.MOV.U32 R12, RZ, RZ, 0x2 ;  /* 0x00000002ff0c7424 */ /* 0x000fe400078e00ff */
[----:B------:R-:W-:Y:S01]  /*1ccf0*/  IMAD.MOV.U32 R3, RZ, RZ, R14 ;  /* 0x000000ffff037224 */ /* 0x000fe200078e000e */
[----:B------:R-:W-:-:S04]  /*1cd00*/  LOP3.LUT P6, RZ, R22, 0x4000, RZ, 0xc0, !PT ;  /* 0x0000400016ff7812 */ /* 0x000fc800078cc0ff */
[----:B------:R-:W-:-:S05]  /*1cd10*/  @!P1 LEA R3, P2, R20, R3, 0x1 ;  /* 0x0000000314039211 */ /* 0x000fca00078408ff */
[----:B------:R-:W-:Y:S01]  /*1cd20*/  @!P1 IMAD.X R2, RZ, RZ, R2, P2 ;  /* 0x000000ffff029224 */ /* 0x000fe200010e0602 */
[C---:B------:R-:W-:Y:S02]  /*1cd30*/  LOP3.LUT P2, RZ, R22.reuse, 0x10000, RZ, 0xc0, !PT ;  /* 0x0001000016ff7812 */ /* 0x040fe4000784c0ff */
[----:B------:R-:W-:Y:S02]  /*1cd40*/  LOP3.LUT R22, R22, 0xfff7ffff, RZ, 0xc0, !PT ;  /* 0xfff7ffff16167812 */ /* 0x000fe400078ec0ff */
[----:B------:R-:W-:-:S04]  /*1cd50*/  @!P1 LOP3.LUT R3, R3, R2, RZ, 0x3c, !PT ;  /* 0x0000000203039212 */ /* 0x000fc800078e3cff */
[----:B------:R-:W-:-:S04]  /*1cd60*/  @!P1 LOP3.LUT R2, R3, R2, RZ, 0x3c, !PT ;  /* 0x0000000203029212 */ /* 0x000fc800078e3cff */
[----:B------:R-:W-:Y:S02]  /*1cd70*/  @!P1 LOP3.LUT R3, R3, R2, RZ, 0x3c, !PT ;  /* 0x0000000203039212 */ /* 0x000fe400078e3cff */
[----:B------:R-:W-:-:S03]  /*1cd80*/  @P2 LOP3.LUT R22, R22, 0x80000, RZ, 0xfc, !PT ;  /* 0x0008000016162812 */ /* 0x000fc600078efcff */
[----:B------:R-:W-:Y:S01]  /*1cd90*/  @!PT LDS RZ, [RZ] ;  /* 0x00000000fffff984 */ /* 0x000fe20000000800 */
[----:B------:R-:W-:Y:S01]  /*1cda0*/  @!PT LDS RZ, [RZ] ;  /* 0x00000000fffff984 */ /* 0x000fe20000000800 */
[----:B------:R-:W-:Y:S01]  /*1cdb0*/  @!PT LDS RZ, [RZ] ;  /* 0x00000000fffff984 */ /* 0x000fe20000000800 */
[----:B------:R0:W-:Y:S01]  /*1cdc0*/  @!P1 LDGSTS.E.BYPASS.LTC128B.128 [R26+0x26c00], desc[UR40][R2.64], !P5 ;  /* 0x26c00000021a9fae */ /* 0x0001e2000e901d68 */
[C---:B------:R-:W-:Y:S02]  /*1cdd0*/  LOP3.LUT P2, RZ, R22.reuse, 0x400, RZ, 0xc0, !PT ;  /* 0x0000040016ff7812 */ /* 0x040fe4000784c0ff */
[C---:B------:R-:W-:Y:S02]  /*1cde0*/  LOP3.LUT P5, RZ, R22.reuse, 0x800000, RZ, 0xc0, !PT ;  /* 0x0080000016ff7812 */ /* 0x040fe400078ac0ff */
[----:B------:R-:W-:-:S09]  /*1cdf0*/  LOP3.LUT R22, R22, 0xffefffff, RZ, 0xc0, !PT ;  /* 0xffefffff16167812 */ /* 0x000fd200078ec0ff */
[----:B------:R-:W-:Y:S01]  /*1ce00*/  @P2 LOP3.LUT R22, R22, 0x100000, RZ, 0xfc, !PT ;  /* 0x0010000016162812 */ /* 0x000fe200078efcff */
[----:B------:R0:W-:Y:S03]  /*1ce10*/  @!P1 LDGSTS.E.BYPASS.LTC128B.128 [R26+0x28c00], desc[UR40][R2.64+0x80], !P2 ;  /* 0x28c00080021a9fae */ /* 0x0001e6000d101d68 */
[C---:B------:R-:W-:Y:S01]  /*1ce20*/  LOP3.LUT P2, RZ, R22.reuse, 0x800, RZ, 0xc0, !PT ;  /* 0x0000080016ff7812 */ /* 0x040fe2000784c0ff */
[----:B------:R0:W-:Y:S01]  /*1ce30*/  @!P1 LDGSTS.E.BYPASS.LTC128B.128 [R26+0x2ac00], desc[UR40][R2.64+0x100], !P5 ;  /* 0x2ac00100021a9fae */ /* 0x0001e2000e901d68 */
[----:B------:R-:W-:-:S13]  /*1ce40*/  LOP3.LUT P5, RZ, R22, 0x400000, RZ, 0xc0, !PT ;  /* 0x0040000016ff7812 */ /* 0x000fda00078ac0ff */
[----:B------:R0:W-:Y:S04]  /*1ce50*/  @!P1 LDGSTS.E.BYPASS.LTC128B.128 [R26+0x2cc00], desc[UR40][R2.64+0x180], !P5 ;  /* 0x2cc00180021a9fae */ /* 0x0001e8000e901d68 */
[----:B------:R0:W-:Y:S04]  /*1ce60*/  @!P1 LDGSTS.E.BYPASS.LTC128B.128 [R26+0x2ec00], desc[UR40][R2.64+0x200], !P4 ;  /* 0x2ec00200021a9fae */ /* 0x0001e8000e101d68 */
[----:B------:R0:W-:Y:S04]  /*1ce70*/  @!P1 LDGSTS.E.BYPASS.LTC128B.128 [R26+0x30c00], desc[UR40][R2.64+0x280], !P3 ;  /* 0x30c00280021a9fae */ /* 0x0001e8000d901d68 */
[----:B------:R0:W-:Y:S01]  /*1ce80*/  @!P1 LDGSTS.E.BYPASS.LTC128B.128 [R26+0x32c00], desc[UR40][R2.64+0x300], P0 ;  /* 0x32c00300021a9fae */ /* 0x0001e20008101d68 */
[----:B------:R-:W-:-:S03]  /*1ce90*/  LOP3.LUT P0, RZ, R22, 0x200000, RZ, 0xc0, !PT ;  /* 0x0020000016ff7812 */ /* 0x000fc6000780c0ff */
[----:B------:R0:W-:Y:S10]  /*1cea0*/  @!P1 LDGSTS.E.BYPASS.LTC128B.128 [R26+0x34c00], desc[UR40][R2.64+0x380], P6 ;  /* 0x34c00380021a9fae */ /* 0x0001f4000b101d68 */
[----:B0-----:R-:W-:Y:S05]  /*1ceb0*/  WARPSYNC.COLLECTIVE R15, `(.L_x_1559) ;  /* 0x000000000f087348 */ /* 0x001fea0003c00000 */
[----:B------:R1:W2:Y:S02]  /*1cec0*/  SHFL.IDX P6, R14, R13, R12, R11 ;  /* 0x0000000c0d0e7389 */ /* 0x0002a400000c000b */
[----:B012---:R-:W-:Y:S01]  /*1ced0*/  ENDCOLLECTIVE ;  /* 0x000000000000791b */ /* 0x007fe20003800000 */
.L_x_1559:
[----:B------:R-:W-:Y:S02]  /*1cee0*/  IMAD.MOV.U32 R13, RZ, RZ, R5 ;  /* 0x000000ffff0d7224 */ /* 0x000fe400078e0005 */
[----:B------:R-:W-:-:S07]  /*1cef0*/  IMAD.MOV.U32 R8, RZ, RZ, R14 ;  /* 0x000000ffff087224 */ /* 0x000fce00078e000e */
[----:B------:R-:W-:Y:S05]  /*1cf00*/  WARPSYNC.COLLECTIVE R15, `(.L_x_1560) ;  /* 0x000000000f087348 */ /* 0x000fea0003c00000 */
[----:B------:R0:W1:Y:S02]  /*1cf10*/  SHFL.IDX P6, R14, R13, R12, R11 ;  /* 0x0000000c0d0e7389 */ /* 0x00006400000c000b */
[----:B01----:R-:W-:Y:S01]  /*1cf20*/  ENDCOLLECTIVE ;  /* 0x000000000000791b */ /* 0x003fe20003800000 */
.L_x_1560:
[----:B------:R-:W-:Y:S02]  /*1cf30*/  IMAD.MOV.U32 R13, RZ, RZ, R4 ;  /* 0x000000ffff0d7224 */ /* 0x000fe400078e0004 */
[----:B------:R-:W-:Y:S01]  /*1cf40*/  IMAD.MOV.U32 R12, RZ, RZ, 0x3 ;  /* 0x00000003ff0c7424 */ /* 0x000fe200078e00ff */
[----:B------:R-:W-:Y:S02]  /*1cf50*/  @!P0 LEA R9, P1, R20, R14, 0x1 ;  /* 0x0000000e14098211 */ /* 0x000fe400078208ff */
[----:B------:R-:W-:-:S03]  /*1cf60*/  LOP3.LUT P6, RZ, R22, 0x20000, RZ, 0xc0, !PT ;  /* 0x0002000016ff7812 */ /* 0x000fc600078cc0ff */
[----:B------:R-:W-:Y:S01]  /*1cf70*/  @!P0 IMAD.X R10, RZ, RZ, R8, P1 ;  /* 0x000000ffff0a8224 */ /* 0x000fe200008e0608 */
[----:B------:R-:W-:Y:S01]  /*1cf80*/  LOP3.LUT P1, RZ, R22, 0x200, RZ, 0xc0, !PT ;  /* 0x0000020016ff7812 */ /* 0x000fe2000782c0ff */
[----:B------:R-:W-:Y:S02]  /*1cf90*/  @!P0 IMAD.MOV.U32 R2, RZ, RZ, R9 ;  /* 0x000000ffff028224 */ /* 0x000fe400078e0009 */
[----:B------:R-:W-:-:S05]  /*1cfa0*/  @!P0 IMAD.MOV.U32 R3, RZ, RZ, R10 ;  /* 0x000000ffff038224 */ /* 0x000fca00078e000a */
[----:B------:R-:W-:Y:S01]  /*1cfb0*/  @!PT LDS RZ, [RZ] ;  /* 0x00000000fffff984 */ /* 0x000fe20000000800 */
[----:B------:R-:W-:Y:S01]  /*1cfc0*/  @!PT LDS RZ, [RZ] ;  /* 0x00000000fffff984 */ /* 0x000fe20000000800 */
[----:B------:R-:W-:Y:S01]  /*1cfd0*/  @!PT LDS RZ, [RZ] ;  /* 0x00000000fffff984 */ /* 0x000fe20000000800 */
[----:B------:R0:W-:Y:S01]  /*1cfe0*/  @!P0 LDGSTS.E.BYPASS.LTC128B.128 [R26+0x27400], desc[UR40][R2.64], !P2 ;  /* 0x27400000021a8fae */ /* 0x0001e2000d101d68 */
[----:B------:R-:W-:-:S13]  /*1cff0*/  LOP3.LUT P2, RZ, R22, 0x100000, RZ, 0xc0, !PT ;  /* 0x0010000016ff7812 */ /* 0x000fda000784c0ff */
[----:B------:R0:W-:Y:S01]  /*1d000*/  @!P0 LDGSTS.E.BYPASS.LTC128B.128 [R26+0x29400], desc[UR40][R2.64+0x80], !P2 ;  /* 0x29400080021a8fae */ /* 0x0001e2000d101d68 */
[----:B------:R-:W-:-:S03]  /*1d010*/  LOP3.LUT P2, RZ, R22, 0x80000, RZ, 0xc0, !PT ;  /* 0x0008000016ff7812 */ /* 0x000fc6000784c0ff */
[----:B------:R0:W-:Y:S04]  /*1d020*/  @!P0 LDGSTS.E.BYPASS.LTC128B.128 [R26+0x2b400], desc[UR40][R2.64+0x100], !P1 ;  /* 0x2b400100021a8fae */ /* 0x0001e8000c901d68 */
[----:B------:R0:W-:Y:S04]  /*1d030*/  @!P0 LDGSTS.E.BYPASS.LTC128B.128 [R26+0x2d400], desc[UR40][R2.64+0x180], !P5 ;  /* 0x2d400180021a8fae */ /* 0x0001e8000e901d68 */
[----:B------:R0:W-:Y:S04]  /*1d040*/  @!P0 LDGSTS.E.BYPASS.LTC128B.128 [R26+0x2f400], desc[UR40][R2.64+0x200], !P4 ;  /* 0x2f400200021a8fae */ /* 0x0001e8000e101d68 */
[----:B------:R0:W-:Y:S04]  /*1d050*/  @!P0 LDGSTS.E.BYPASS.LTC128B.128 [R26+0x31400], desc[UR40][R2.64+0x280], !P3 ;  /* 0x31400280021a8fae */ /* 0x0001e8000d901d68 */
[----:B------:R0:W-:Y:S02]  /*1d060*/  @!P0 LDGSTS.E.BYPASS.LTC128B.128 [R26+0x33400], desc[UR40][R2.64+0x300], P6 ;  /* 0x33400300021a8fae */ /* 0x0001e4000b101d68 */
[----:B0-----:R-:W-:Y:S05]  /*1d070*/  WARPSYNC.COLLECTIVE R15, `(.L_x_1561) ;  /* 0x000000000f087348 */ /* 0x001fea0003c00000 */
[----:B------:R1:W2:Y:S02]  /*1d080*/  SHFL.IDX P6, R14, R13, R12, R11 ;  /* 0x0000000c0d0e7389 */ /* 0x0002a400000c000b */
[----:B012---:R-:W-:Y:S01]  /*1d090*/  ENDCOLLECTIVE ;  /* 0x000000000000791b */ /* 0x007fe20003800000 */
.L_x_1561:
[----:B------:R-:W-:Y:S01]  /*1d0a0*/  @!PT LDS RZ, [RZ] ;  /* 0x00000000fffff984 */ /* 0x000fe20000000800 */
[----:B------:R-:W-:Y:S01]  /*1d0b0*/  @!PT LDS RZ, [RZ] ;  /* 0x00000000fffff984 */ /* 0x000fe20000000800 */
[----:B------:R-:W-:Y:S01]  /*1d0c0*/  @!PT LDS RZ, [RZ] ;  /* 0x00000000fffff984 */ /* 0x000fe20000000800 */
[----:B------:R0:W-:Y:S01]  /*1d0d0*/  @!P0 LDGSTS.E.BYPASS.LTC128B.128 [R26+0x35400], desc[UR40][R2.64+0x380], P2 ;  /* 0x35400380021a8fae */ /* 0x0001e20009101d68 */
[----:B------:R-:W-:Y:S01]  /*1d0e0*/  MOV R13, R5 ;  /* 0x00000005000d7202 */ /* 0x000fe20000000f00 */
[----:B------:R-:W-:-:S07]  /*1d0f0*/  IMAD.MOV.U32 R4, RZ, RZ, R14 ;  /* 0x000000ffff047224 */ /* 0x000fce00078e000e */
[----:B0-----:R-:W-:Y:S05]  /*1d100*/  WARPSYNC.COLLECTIVE R15, `(.L_x_1562) ;  /* 0x000000000f087348 */ /* 0x001fea0003c00000 */
[----:B------:R1:W2:Y:S02]  /*1d110*/  SHFL.IDX P6, R14, R13, R12, R11 ;  /* 0x0000000c0d0e7389 */ /* 0x0002a400000c000b */
[----:B012---:R-:W-:Y:S01]  /*1d120*/  ENDCOLLECTIVE ;  /* 0x000000000000791b */ /* 0x007fe20003800000 */
.L_x_1562:
[----:B------:R-:W-:Y:S01]  /*1d130*/  IMAD.MOV.U32 R2, RZ, RZ, R14 ;  /* 0x000000ffff027224 */ /* 0x000fe200078e000e */
[----:B------:R-:W-:Y:S06]  /*1d140*/  BRA `(.L_x_1563) ;  /* 0xffffffb000247947 */ /* 0x000fec000383ffff */
.L_x_1441:
[----:B-1----:R1:W2:Y:S02]  /*1d150*/  SYNCS.PHASECHK.TRANS64.TRYWAIT P0, [R23+URZ+0x38820], R0 ;  /* 0x03882000170075a7 */ /* 0x0022a4000800017f */
[----:B--2---:R-:W-:Y:S05]  /*1d160*/  @!P0 NANOSLEEP.SYNCS 0x989680 ;  /* 0x009896800000895d */ /* 0x004fea0003900000 */
[----:B------:R-:W2:Y:S02]  /*1d170*/  @!P0 SYNCS.PHASECHK.TRANS64 P0, [R23+URZ+0x38820], R0 ;  /* 0x03882000170085a7 */ /* 0x000ea4000800007f */
[----:B--2---:R-:W-:Y:S05]  /*1d180*/  @!P0 BRA `(.L_x_1441) ;  /* 0xfffffffc00f08947 */ /* 0x004fea000383ffff */
[----:B------:R-:W-:Y:S05]  /*1d190*/  BRA `(.L_x_1564) ;  /* 0xffffffb000cc7947 */ /* 0x000fea000383ffff */
.L_x_1444:
[----:B-1----:R1:W2:Y:S02]  /*1d1a0*/  SYNCS.PHASECHK.TRANS64.TRYWAIT P0, [R27+URZ+0x38860], R0 ;  /* 0x038860001b0075a7 */ /* 0x0022a4000800017f */
[----:B--2---:R-:W-:Y:S05]  /*1d1b0*/  @!P0 NANOSLEEP.SYNCS 0x989680 ;  /* 0x009896800000895d */ /* 0x004fea0003900000 */
[----:B------:R-:W2:Y:S02]  /*1d1c0*/  @!P0 SYNCS.PHASECHK.TRANS64 P0, [R27+URZ+0x38860], R0 ;  /* 0x038860001b0085a7 */ /* 0x000ea4000800007f */
[----:B--2---:R-:W-:Y:S05]  /*1d1d0*/  @!P0 BRA `(.L_x_1444) ;  /* 0xfffffffc00f08947 */ /* 0x004fea000383ffff */
[----:B------:R-:W-:Y:S05]  /*1d1e0*/  BRA `(.L_x_1565) ;  /* 0xffffffb000dc7947 */ /* 0x000fea000383ffff */
.L_x_1445:
        /* <DEDUP_REMOVED lines=8> */
.L_x_1567:
[----:B------:R-:W-:Y:S05]  /*1d270*/  BSYNC B0 ;  /* 0x0000000000007941 */ /* 0x000fea0003800000 */
.L_x_1566:
        /* <DEDUP_REMOVED lines=15> */
.L_x_1568:
        /* <DEDUP_REMOVED lines=39> */
.L_x_1569:
[----:B------:R-:W-:Y:S02]  /*1d5e0*/  IMAD.MOV.U32 R13, RZ, RZ, R5 ;  /* 0x000000ffff0d7224 */ /* 0x000fe400078e0005 */
[----:B------:R-:W-:-:S07]  /*1d5f0*/  IMAD.MOV.U32 R3, RZ, RZ, R14 ;  /* 0x000000ffff037224 */ /* 0x000fce00078e000e */
[----:B------:R-:W-:Y:S05]  /*1d600*/  WARPSYNC.COLLECTIVE R15, `(.L_x_1570) ;  /* 0x000000000f087348 */ /* 0x000fea0003c00000 */
[----:B------:R0:W1:Y:S02]  /*1d610*/  SHFL.IDX P6, R14, R13, R12, R11 ;  /* 0x0000000c0d0e7389 */ /* 0x00006400000c000b */
[----:B01----:R-:W-:Y:S01]  /*1d620*/  ENDCOLLECTIVE ;  /* 0x000000000000791b */ /* 0x003fe20003800000 */
.L_x_1570:
        /* <DEDUP_REMOVED lines=29> */
.L_x_1571:
[----:B------:R-:W-:Y:S02]  /*1d800*/  IMAD.MOV.U32 R13, RZ, RZ, R5 ;  /* 0x000000ffff0d7224 */ /* 0x000fe400078e0005 */
[----:B------:R-:W-:-:S07]  /*1d810*/  IMAD.MOV.U32 R7, RZ, RZ, R14 ;  /* 0x000000ffff077224 */ /* 0x000fce00078e000e */
[----:B------:R-:W-:Y:S05]  /*1d820*/  WARPSYNC.COLLECTIVE R15, `(.L_x_1572) ;  /* 0x000000000f087348 */ /* 0x000fea0003c00000 */
[----:B------:R0:W1:Y:S02]  /*1d830*/  SHFL.IDX P6, R14, R13, R12, R11 ;  /* 0x0000000c0d0e7389 */ /* 0x00006400000c000b */
[----:B01----:R-:W-:Y:S01]  /*1d840*/  ENDCOLLECTIVE ;  /* 0x000000000000791b */ /* 0x003fe20003800000 */
.L_x_1572:
        /* <DEDUP_REMOVED lines=29> */
.L_x_1573:
[----:B------:R-:W-:Y:S02]  /*1da20*/  IMAD.MOV.U32 R13, RZ, RZ, R5 ;  /* 0x000000ffff0d7224 */ /* 0x000fe400078e0005 */
[----:B------:R-:W-:-:S07]  /*1da30*/  IMAD.MOV.U32 R6, RZ, RZ, R14 ;  /* 0x000000ffff067224 */ /* 0x000fce00078e000e */
[----:B------:R-:W-:Y:S05]  /*1da40*/  WARPSYNC.COLLECTIVE R15, `(.L_x_1574) ;  /* 0x000000000f087348 */ /* 0x000fea0003c00000 */
[----:B------:R0:W1:Y:S02]  /*1da50*/  SHFL.IDX P6, R14, R13, R12, R11 ;  /* 0x0000000c0d0e7389 */ /* 0x00006400000c000b */
[----:B01----:R-:W-:Y:S01]  /*1da60*/  ENDCOLLECTIVE ;  /* 0x000000000000791b */ /* 0x003fe20003800000 */
.L_x_1574:
[----:B------:R-:W-:Y:S01]  /*1da70*/  IMAD.MOV.U32 R2, RZ, RZ, R14 ;  /* 0x000000ffff027224 */ /* 0x000fe200078e000e */
[----:B------:R-:W-:Y:S06]  /*1da80*/  BRA `(.L_x_1575) ;  /* 0xffffffb000747947 */ /* 0x000fec000383ffff */
.L_x_1452:
[----:B0-----:R0:W1:Y:S02]  /*1da90*/  SYNCS.PHASECHK.TRANS64.TRYWAIT P0, [R6+URZ+0x38840], R21 ;  /* 0x03884015060075a7 */ /* 0x001064000800017f */
[----:B-1----:R-:W-:Y:S05]  /*1daa0*/  @!P0 NANOSLEEP.SYNCS 0x989680 ;  /* 0x009896800000895d */ /* 0x002fea0003900000 */
[----:B------:R-:W1:Y:S02]  /*1dab0*/  @!P0 SYNCS.PHASECHK.TRANS64 P0, [R6+URZ+0x38840], R21 ;  /* 0x03884015060085a7 */ /* 0x000e64000800007f */
[----:B-1----:R-:W-:Y:S05]  /*1dac0*/  @!P0 BRA `(.L_x_1452) ;  /* 0xfffffffc00f08947 */ /* 0x002fea000383ffff */
[----:B------:R-:W-:Y:S05]  /*1dad0*/  BRA `(.L_x_1576) ;  /* 0xffffffb800047947 */ /* 0x000fea000383ffff */
.L_x_1453:
        /* <DEDUP_REMOVED lines=8> */
.L_x_1578:
[----:B------:R-:W-:Y:S05]  /*1db60*/  BSYNC B1 ;  /* 0x0000000000017941 */ /* 0x000fea0003800000 */
.L_x_1577:
        /* <DEDUP_REMOVED lines=9> */
.L_x_1579:
[----:B------:R-:W-:Y:S02]  /*1dc00*/  IMAD.MOV.U32 R13, RZ, RZ, R27 ;  /* 0x000000ffff0d7224 */ /* 0x000fe400078e001b */
[----:B------:R-:W-:Y:S02]  /*1dc10*/  IMAD.MOV.U32 R12, RZ, RZ, 0x1 ;  /* 0x00000001ff0c7424 */ /* 0x000fe400078e00ff */
[----:B------:R-:W-:-:S07]  /*1dc20*/  IMAD.MOV.U32 R2, RZ, RZ, R14 ;  /* 0x000000ffff027224 */ /* 0x000fce00078e000e */
[----:B------:R-:W-:Y:S05]  /*1dc30*/  WARPSYNC.COLLECTIVE R15, `(.L_x_1580) ;  /* 0x000000000f087348 */ /* 0x000fea0003c00000 */
[----:B------:R0:W1:Y:S02]  /*1dc40*/  SHFL.IDX P6, R14, R13, R12, R11 ;  /* 0x0000000c0d0e7389 */ /* 0x00006400000c000b */
[----:B01----:R-:W-:Y:S01]  /*1dc50*/  ENDCOLLECTIVE ;  /* 0x000000000000791b */ /* 0x003fe20003800000 */
.L_x_1580:
        /* <DEDUP_REMOVED lines=11> */
.L_x_1581:
[----:B------:R-:W-:Y:S01]  /*1dd10*/  IMAD.MOV.U32 R13, RZ, RZ, R27 ;  /* 0x000000ffff0d7224 */ /* 0x000fe200078e001b */
[----:B------:R-:W-:Y:S01]  /*1dd20*/  MOV R12, 0x2 ;  /* 0x00000002000c7802 */ /* 0x000fe20000000f00 */
[----:B------:R-:W-:-:S07]  /*1dd30*/  IMAD.MOV.U32 R2, RZ, RZ, R14 ;  /* 0x000000ffff027224 */ /* 0x000fce00078e000e */
[----:B------:R-:W-:Y:S05]  /*1dd40*/  WARPSYNC.COLLECTIVE R15, `(.L_x_1582) ;  /* 0x000000000f087348 */ /* 0x000fea0003c00000 */
[----:B------:R0:W1:Y:S02]  /*1dd50*/  SHFL.IDX P6, R14, R13, R12, R11 ;  /* 0x0000000c0d0e7389 */ /* 0x00006400000c000b */
[----:B01----:R-:W-:Y:S01]  /*1dd60*/  ENDCOLLECTIVE ;  /* 0x000000000000791b */ /* 0x003fe20003800000 */
.L_x_1582:
        /* <DEDUP_REMOVED lines=11> */
.L_x_1583:
[----:B------:R-:W-:Y:S02]  /*1de20*/  IMAD.MOV.U32 R13, RZ, RZ, R27 ;  /* 0x000000ffff0d7224 */ /* 0x000fe400078e001b */
[----:B------:R-:W-:Y:S02]  /*1de30*/  IMAD.MOV.U32 R12, RZ, RZ, 0x3 ;  /* 0x00000003ff0c7424 */ /* 0x000fe400078e00ff */
[----:B------:R-:W-:-:S07]  /*1de40*/  IMAD.MOV.U32 R2, RZ, RZ, R14 ;  /* 0x000000ffff027224 */ /* 0x000fce00078e000e */
[----:B------:R-:W-:Y:S05]  /*1de50*/  WARPSYNC.COLLECTIVE R15, `(.L_x_1584) ;  /* 0x000000000f087348 */ /* 0x000fea0003c00000 */
[----:B------:R0:W1:Y:S02]  /*1de60*/  SHFL.IDX P6, R14, R13, R12, R11 ;  /* 0x0000000c0d0e7389 */ /* 0x00006400000c000b */
[----:B01----:R-:W-:Y:S01]  /*1de70*/  ENDCOLLECTIVE ;  /* 0x000000000000791b */ /* 0x003fe20003800000 */
.L_x_1584:
        /* <DEDUP_REMOVED lines=11> */
.L_x_1585:
[----:B------:R-:W-:Y:S01]  /*1df30*/  IMAD.MOV.U32 R2, RZ, RZ, R14 ;  /* 0x000000ffff027224 */ /* 0x000fe200078e000e */
[----:B------:R-:W-:Y:S06]  /*1df40*/  BRA `(.L_x_1586) ;  /* 0xffffffb400947947 */ /* 0x000fec000383ffff */
.L_x_1458:
[----:B---3--:R3:W4:Y:S02]  /*1df50*/  SYNCS.PHASECHK.TRANS64.TRYWAIT P0, [R6+URZ+0x38860], R21 ;  /* 0x03886015060075a7 */ /* 0x008724000800017f */
[----:B----4-:R-:W-:Y:S05]  /*1df60*/  @!P0 NANOSLEEP.SYNCS 0x989680 ;  /* 0x009896800000895d */ /* 0x010fea0003900000 */
[----:B------:R-:W4:Y:S02]  /*1df70*/  @!P0 SYNCS.PHASECHK.TRANS64 P0, [R6+URZ+0x38860], R21 ;  /* 0x03886015060085a7 */ /* 0x000f24000800007f */
[----:B----4-:R-:W-:Y:S05]  /*1df80*/  @!P0 BRA `(.L_x_1458) ;  /* 0xfffffffc00f08947 */ /* 0x010fea000383ffff */
[----:B------:R-:W-:Y:S05]  /*1df90*/  BRA `(.L_x_1587) ;  /* 0xffffffb400e47947 */ /* 0x000fea000383ffff */
.L_x_1459:
[----:B------:R-:W-:Y:S01]  /*1dfa0*/  BSSY B1, `(.L_x_1588) ;  /* 0x0000008000017945 */ /* 0x000fe20003800000 */
[----:B------:R-:W-:Y:S02]  /*1dfb0*/  IMAD.MOV.U32 R13, RZ, RZ, R10 ;  /* 0x000000ffff0d7224 */ /* 0x000fe400078e000a */
[----:B------:R-:W-:Y:S02]  /*1dfc0*/  IMAD.MOV.U32 R12, RZ, RZ, RZ ;  /* 0x000000ffff0c7224 */ /* 0x000fe400078e00ff */
[----:B------:R-:W-:Y:S02]  /*1dfd0*/  IMAD.MOV.U32 R11, RZ, RZ, 0x181f ;  /* 0x0000181fff0b7424 */ /* 0x000fe400078e00ff */
[----:B------:R-:W-:-:S07]  /*1dfe0*/  IMAD.MOV.U32 R15, RZ, RZ, -0x1 ;  /* 0xffffffffff0f7424 */ /* 0x000fce00078e00ff */
[----:B0-23--:R-:W-:Y:S05]  /*1dff0*/  WARPSYNC.COLLECTIVE R15, `(.L_x_1589) ;  /* 0x000000000f087348 */ /* 0x00dfea0003c00000 */
[----:B------:R1:W4:Y:S02]  /*1e000*/  SHFL.IDX P6, R14, R13, R12, R11 ;  /* 0x0000000c0d0e7389 */ /* 0x00032400000c000b */
[----:B01234-:R-:W-:Y:S01]  /*1e010*/  ENDCOLLECTIVE ;  /* 0x000000000000791b */ /* 0x01ffe20003800000 */
.L_x_1589:
[----:B------:R-:W-:Y:S05]  /*1e020*/  BSYNC B1 ;  /* 0x0000000000017941 */ /* 0x000fea0003800000 */
.L_x_1588:
[----:B------:R-:W-:Y:S01]  /*1e030*/  IMAD.MOV.U32 R13, RZ, RZ, R9 ;  /* 0x000000ffff0d7224 */ /* 0x000fe200078e0009 */
[C---:B------:R-:W-:Y:S01]  /*1e040*/  LOP3.LUT P2, RZ, R22.reuse, 0x40, RZ, 0xc0, !PT ;  /* 0x0000004016ff7812 */ /* 0x040fe2000784c0ff */
[----:B------:R-:W-:Y:S01]  /*1e050*/  IMAD.MOV.U32 R12, RZ, RZ, RZ ;  /* 0x000000ffff0c7224 */ /* 0x000fe200078e00ff */
[C---:B------:R-:W-:Y:S01]  /*1e060*/  LOP3.LUT P1, RZ, R22.reuse, 0x20, RZ, 0xc0, !PT ;  /* 0x0000002016ff7812 */ /* 0x040fe2000782c0ff */
[----:B------:R-:W-:Y:S01]  /*1e070*/  IMAD.MOV.U32 R11, RZ, RZ, 0x181f ;  /* 0x0000181fff0b7424 */ /* 0x000fe200078e00ff */
[----:B------:R-:W-:Y:S01]  /*1e080*/  LOP3.LUT R22, R22, 0xfff7ffff, RZ, 0xc0, !PT ;  /* 0xfff7ffff16167812 */ /* 0x000fe200078ec0ff */
[----:B------:R-:W-:Y:S02]  /*1e090*/  IMAD.MOV.U32 R15, RZ, RZ, -0x1 ;  /* 0xffffffffff0f7424 */ /* 0x000fe400078e00ff */
[----:B------:R-:W-:Y:S01]  /*1e0a0*/  IMAD.MOV.U32 R3, RZ, RZ, R14 ;  /* 0x000000ffff037224 */ /* 0x000fe200078e000e */
[----:B------:R-:W-:Y:S01]  /*1e0b0*/  @P3 LOP3.LUT R22, R22, 0x80000, RZ, 0xfc, !PT ;  /* 0x0008000016163812 */ /* 0x000fe200078efcff */
[----:B------:R-:W-:-:S07]  /*1e0c0*/  IMAD R17, R17, 0x2, R23 ;  /* 0x0000000211117824 */ /* 0x000fce00078e0217 */
[----:B------:R-:W-:Y:S05]  /*1e0d0*/  WARPSYNC.COLLECTIVE R15, `(.L_x_1590) ;  /* 0x000000000f087348 */ /* 0x000fea0003c00000 */
[----:B------:R0:W1:Y:S02]  /*1e0e0*/  SHFL.IDX P6, R14, R13, R12, R11 ;  /* 0x0000000c0d0e7389 */ /* 0x00006400000c000b */
[----:B01----:R-:W-:Y:S01]  /*1e0f0*/  ENDCOLLECTIVE ;  /* 0x000000000000791b */ /* 0x003fe20003800000 */
.L_x_1590:
        /* <DEDUP_REMOVED lines=17> */
.L_x_1591:
        /* <DEDUP_REMOVED lines=16> */
.L_x_1592:
[----:B------:R-:W-:Y:S01]  /*1e310*/  @!PT LDS RZ, [RZ] ;  /* 0x00000000fffff984 */ /* 0x000fe20000000800 */
[----:B------:R-:W-:Y:S01]  /*1e320*/  @!PT LDS RZ, [RZ] ;  /* 0x00000000fffff984 */ /* 0x000fe20000000800 */
[----:B------:R-:W-:Y:S01]  /*1e330*/  @!PT LDS RZ, [RZ] ;  /* 0x00000000fffff984 */ /* 0x000fe20000000800 */
[----:B------:R0:W-:Y:S01]  /*1e340*/  LDGSTS.E.BYPASS.LTC128B.128 [R17+0xe400], desc[UR40][R2.64+0x380], P1 ;  /* 0x0e40038002117fae */ /* 0x0001e20008901d68 */
[----:B------:R-:W-:Y:S02]  /*1e350*/  IMAD.MOV.U32 R13, RZ, RZ, R10 ;  /* 0x000000ffff0d7224 */ /* 0x000fe400078e000a */
[----:B------:R-:W-:Y:S01]  /*1e360*/  IMAD.MOV.U32 R12, RZ, RZ, 0x2 ;  /* 0x00000002ff0c7424 */ /* 0x000fe200078e00ff */
[----:B0-----:R-:W-:Y:S02]  /*1e370*/  IADD3 R2, P2, R14, R0, RZ ;  /* 0x000000000e027210 */ /* 0x001fe40007f5e0ff */
[C---:B------:R-:W-:Y:S02]  /*1e380*/  LOP3.LUT P6, RZ, R22.reuse, 0x20, RZ, 0xc0, !PT ;  /* 0x0000002016ff7812 */ /* 0x040fe400078cc0ff */
[----:B------:R-:W-:Y:S02]  /*1e390*/  IADD3.X R3, RZ, R5, RZ, P2, !PT ;  /* 0x00000005ff037210 */ /* 0x000fe400017fe4ff */
[----:B------:R-:W-:-:S03]  /*1e3a0*/  LOP3.LUT P2, RZ, R22, 0x40, RZ, 0xc0, !PT ;  /* 0x0000004016ff7812 */ /* 0x000fc6000784c0ff */
[----:B------:R0:W-:Y:S01]  /*1e3b0*/  LDGSTS.E.BYPASS.LTC128B.128 [R17+0xc00], desc[UR40][R2.64], !P3 ;  /* 0x00c0000002117fae */ /* 0x0001e2000d901d68 */
[C---:B------:R-:W-:Y:S02]  /*1e3c0*/  LOP3.LUT P3, RZ, R22.reuse, 0x200000, RZ, 0xc0, !PT ;  /* 0x0020000016ff7812 */ /* 0x040fe4000786c0ff */
[----:B------:R-:W-:-:S07]  /*1e3d0*/  LOP3.LUT R22, R22, 0xffefffff, RZ, 0xc0, !PT ;  /* 0xffefffff16167812 */ /* 0x000fce00078ec0ff */
[----:B------:R0:W-:Y:S04]  /*1e3e0*/  LDGSTS.E.BYPASS.LTC128B.128 [R17+0x2c00], desc[UR40][R2.64+0x80], !P2 ;  /* 0x02c0008002117fae */ /* 0x0001e8000d101d68 */
[----:B------:R0:W-:Y:S01]  /*1e3f0*/  LDGSTS.E.BYPASS.LTC128B.128 [R17+0x4c00], desc[UR40][R2.64+0x100], !P6 ;  /* 0x04c0010002117fae */ /* 0x0001e2000f101d68 */
[----:B------:R-:W-:-:S07]  /*1e400*/  @P3 LOP3.LUT R22, R22, 0x100000, RZ, 0xfc, !PT ;  /* 0x0010000016163812 */ /* 0x000fce00078efcff */
[----:B0-----:R-:W-:Y:S05]  /*1e410*/  WARPSYNC.COLLECTIVE R15, `(.L_x_1593) ;  /* 0x000000000f087348 */ /* 0x001fea0003c00000 */
[----:B------:R1:W2:Y:S02]  /*1e420*/  SHFL.IDX P6, R14, R13, R12, R11 ;  /* 0x0000000c0d0e7389 */ /* 0x0002a400000c000b */
[----:B012---:R-:W-:Y:S01]  /*1e430*/  ENDCOLLECTIVE ;  /* 0x000000000000791b */ /* 0x007fe20003800000 */
.L_x_1593:
        /* <DEDUP_REMOVED lines=14> */
.L_x_1594:
        /* <DEDUP_REMOVED lines=16> */
.L_x_1595:
        /* <DEDUP_REMOVED lines=14> */
.L_x_1596:
[----:B------:R-:W-:Y:S05]  /*1e700*/  BRA `(.L_x_1597) ;  /* 0xffffffb400507947 */ /* 0x000fea000383ffff */
.L_x_1467:
        /* <DEDUP_REMOVED lines=8> */
.L_x_1599:
[----:B------:R-:W-:Y:S05]  /*1e790*/  BSYNC B0 ;  /* 0x0000000000007941 */ /* 0x000fea0003800000 */
.L_x_1598:
        /* <DEDUP_REMOVED lines=9> */
.L_x_1600:
        /* <DEDUP_REMOVED lines=11> */
[----:B0-----:R-:W-:Y:S02]  /*1e8e0*/  IMAD.MOV.U32 R2, RZ, RZ, RZ ;  /* 0x000000ffff027224 */ /* 0x001fe400078e00ff */
[----:B--2---:R-:W-:Y:S01]  /*1e8f0*/  @!P1 IMAD.MOV.U32 R2, RZ, RZ, R3 ;  /* 0x000000ffff029224 */ /* 0x004fe200078e0003 */
[----:B------:R-:W-:-:S03]  /*1e900*/  ISETP.NE.AND P1, PT, R8, RZ, PT ;  /* 0x000000ff0800720c */ /* 0x000fc60003f25270 */
[----:B------:R-:W-:-:S10]  /*1e910*/  IMAD.MOV.U32 R13, RZ, RZ, R2 ;  /* 0x000000ffff0d7224 */ /* 0x000fd400078e0002 */
[----:B------:R-:W-:Y:S05]  /*1e920*/  WARPSYNC.COLLECTIVE R15, `(.L_x_1601) ;  /* 0x000000000f087348 */ /* 0x000fea0003c00000 */
[----:B------:R0:W1:Y:S02]  /*1e930*/  SHFL.UP P6, R14, R13, R12, R11 ;  /* 0x0400000c0d0e7389 */ /* 0x00006400000c000b */
[----:B01----:R-:W-:Y:S01]  /*1e940*/  ENDCOLLECTIVE ;  /* 0x000000000000791b */ /* 0x003fe20003800000 */
.L_x_1601:
[----:B------:R-:W-:Y:S01]  /*1e950*/  IMAD.MOV.U32 R12, RZ, RZ, 0x2 ;  /* 0x00000002ff0c7424 */ /* 0x000fe200078e00ff */
[----:B------:R-:W-:-:S05]  /*1e960*/  SEL R5, R14, RZ, P1 ;  /* 0x000000ff0e057207 */ /* 0x000fca0000800000 */
[----:B------:R-:W-:-:S05]  /*1e970*/  IMAD.IADD R5, R2, 0x1, R5 ;  /* 0x0000000102057824 */ /* 0x000fca00078e0205 */
[----:B------:R-:W-:-:S07]  /*1e980*/  MOV R13, R5 ;  /* 0x00000005000d7202 */ /* 0x000fce0000000f00 */
[----:B------:R-:W-:Y:S05]  /*1e990*/  WARPSYNC.COLLECTIVE R15, `(.L_x_1602) ;  /* 0x000000000f087348 */ /* 0x000fea0003c00000 */
[----:B------:R0:W1:Y:S02]  /*1e9a0*/  SHFL.UP P6, R14, R13, R12, R11 ;  /* 0x0400000c0d0e7389 */ /* 0x00006400000c000b */
[----:B01----:R-:W-:Y:S01]  /*1e9b0*/  ENDCOLLECTIVE ;  /* 0x000000000000791b */ /* 0x003fe20003800000 */
.L_x_1602:
[----:B------:R-:W-:Y:S01]  /*1e9c0*/  IMAD.MOV.U32 R12, RZ, RZ, 0x4 ;  /* 0x00000004ff0c7424 */ /* 0x000fe200078e00ff */
[----:B------:R-:W-:-:S05]  /*1e9d0*/  SEL R6, R14, RZ, P2 ;  /* 0x000000ff0e067207 */ /* 0x000fca0001000000 */
[----:B------:R-:W-:-:S04]  /*1e9e0*/  IMAD.IADD R6, R5, 0x1, R6 ;  /* 0x0000000105067824 */ /* 0x000fc800078e0206 */
[----:B------:R-:W-:-:S07]  /*1e9f0*/  IMAD.MOV.U32 R13, RZ, RZ, R6 ;  /* 0x000000ffff0d7224 */ /* 0x000fce00078e0006 */
[----:B------:R-:W-:Y:S05]  /*1ea00*/  WARPSYNC.COLLECTIVE R15, `(.L_x_1603) ;  /* 0x000000000f087348 */ /* 0x000fea0003c00000 */
[----:B------:R0:W1:Y:S02]  /*1ea10*/  SHFL.UP P6, R14, R13, R12, R11 ;  /* 0x0400000c0d0e7389 */ /* 0x00006400000c000b */
[----:B01----:R-:W-:Y:S01]  /*1ea20*/  ENDCOLLECTIVE ;  /* 0x000000000000791b */ /* 0x003fe20003800000 */
.L_x_1603:
[----:B------:R-:W-:Y:S01]  /*1ea30*/  IMAD.MOV.U32 R12, RZ, RZ, 0x8 ;  /* 0x00000008ff0c7424 */ /* 0x000fe200078e00ff */
[----:B------:R-:W-:-:S05]  /*1ea40*/  SEL R7, R14, RZ, P3 ;  /* 0x000000ff0e077207 */ /* 0x000fca0001800000 */
[----:B------:R-:W-:-:S04]  /*1ea50*/  IMAD.IADD R7, R6, 0x1, R7 ;  /* 0x0000000106077824 */ /* 0x000fc800078e0207 */
[----:B------:R-:W-:-:S07]  /*1ea60*/  IMAD.MOV.U32 R13, RZ, RZ, R7 ;  /* 0x000000ffff0d7224 */ /* 0x000fce00078e0007 */
[----:B------:R-:W-:Y:S05]  /*1ea70*/  WARPSYNC.COLLECTIVE R15, `(.L_x_1604) ;  /* 0x000000000f087348 */ /* 0x000fea0003c00000 */
[----:B------:R0:W1:Y:S02]  /*1ea80*/  SHFL.UP P6, R14, R13, R12, R11 ;  /* 0x0400000c0d0e7389 */ /* 0x00006400000c000b */
[----:B01----:R-:W-:Y:S01]  /*1ea90*/  ENDCOLLECTIVE ;  /* 0x000000000000791b */ /* 0x003fe20003800000 */
.L_x_1604:
[----:B------:R-:W-:Y:S01]  /*1eaa0*/  IMAD.MOV.U32 R12, RZ, RZ, 0x10 ;  /* 0x00000010ff0c7424 */ /* 0x000fe200078e00ff */
[----:B------:R-:W-:-:S05]  /*1eab0*/  SEL R14, R14, RZ, P4 ;  /* 0x000000ff0e0e7207 */ /* 0x000fca0002000000 */
[----:B------:R-:W-:-:S04]  /*1eac0*/  IMAD.IADD R5, R7, 0x1, R14 ;  /* 0x0000000107057824 */ /* 0x000fc800078e020e */
[----:B------:R-:W-:-:S07]  /*1ead0*/  IMAD.MOV.U32 R13, RZ, RZ, R5 ;  /* 0x000000ffff0d7224 */ /* 0x000fce00078e0005 */
[----:B------:R-:W-:Y:S05]  /*1eae0*/  WARPSYNC.COLLECTIVE R15, `(.L_x_1605) ;  /* 0x000000000f087348 */ /* 0x000fea0003c00000 */
[----:B------:R0:W1:Y:S02]  /*1eaf0*/  SHFL.UP P6, R14, R13, R12, R11 ;  /* 0x0400000c0d0e7389 */ /* 0x00006400000c000b */
[----:B01----:R-:W-:Y:S01]  /*1eb00*/  ENDCOLLECTIVE ;  /* 0x000000000000791b */ /* 0x003fe20003800000 */
.L_x_1605:
        /* <DEDUP_REMOVED lines=8> */
.L_x_1606:
[----:B------:R-:W-:Y:S05]  /*1eb90*/  BRA `(.L_x_1607) ;  /* 0xffffffb400e47947 */ /* 0x000fea000383ffff */
.L_x_1472:
        /* <DEDUP_REMOVED lines=8> */
.L_x_1609:
[----:B------:R-:W-:Y:S05]  /*1ec20*/  BSYNC B0 ;  /* 0x0000000000007941 */ /* 0x000fea0003800000 */
.L_x_1608:
        /* <DEDUP_REMOVED lines=8> */
.L_x_1610:
[----:B------:R-:W-:Y:S01]  /*1ecb0*/  IMAD.MOV.U32 R12, RZ, RZ, 0x4 ;  /* 0x00000004ff0c7424 */ /* 0x000fe200078e00ff */
[----:B------:R-:W-:-:S05]  /*1ecc0*/  SEL R14, R14, RZ, P2 ;  /* 0x000000ff0e0e7207 */ /* 0x000fca0001000000 */
[----:B------:R-:W-:-:S04]  /*1ecd0*/  IMAD.IADD R3, R13, 0x1, R14 ;  /* 0x000000010d037824 */ /* 0x000fc800078e020e */
[----:B------:R-:W-:-:S07]  /*1ece0*/  IMAD.MOV.U32 R13, RZ, RZ, R3 ;  /* 0x000000ffff0d7224 */ /* 0x000fce00078e0003 */
[----:B------:R-:W-:Y:S05]  /*1ecf0*/  WARPSYNC.COLLECTIVE R15, `(.L_x_1611) ;  /* 0x000000000f087348 */ /* 0x000fea0003c00000 */
[----:B------:R0:W1:Y:S02]  /*1ed00*/  SHFL.UP P6, R14, R13, R12, R11 ;  /* 0x0400000c0d0e7389 */ /* 0x00006400000c000b */
[----:B01----:R-:W-:Y:S01]  /*1ed10*/  ENDCOLLECTIVE ;  /* 0x000000000000791b */ /* 0x003fe20003800000 */
.L_x_1611:
[----:B------:R-:W-:Y:S01]  /*1ed20*/  IMAD.MOV.U32 R12, RZ, RZ, 0x8 ;  /* 0x00000008ff0c7424 */ /* 0x000fe200078e00ff */
[----:B------:R-:W-:-:S04]  /*1ed30*/  SEL R14, R14, RZ, P3 ;  /* 0x000000ff0e0e7207 */ /* 0x000fc80001800000 */
[----:B------:R-:W-:-:S05]  /*1ed40*/  IADD3 R5, R3, R14, RZ ;  /* 0x0000000e03057210 */ /* 0x000fca0007ffe0ff */
[----:B------:R-:W-:-:S07]  /*1ed50*/  IMAD.MOV.U32 R13, RZ, RZ, R5 ;  /* 0x000000ffff0d7224 */ /* 0x000fce00078e0005 */
[----:B------:R-:W-:Y:S05]  /*1ed60*/  WARPSYNC.COLLECTIVE R15, `(.L_x_1612) ;  /* 0x000000000f087348 */ /* 0x000fea0003c00000 */
[----:B------:R0:W1:Y:S02]  /*1ed70*/  SHFL.UP P6, R14, R13, R12, R11 ;  /* 0x0400000c0d0e7389 */ /* 0x00006400000c000b */
[----:B01----:R-:W-:Y:S01]  /*1ed80*/  ENDCOLLECTIVE ;  /* 0x000000000000791b */ /* 0x003fe20003800000 */
.L_x_1612:
[----:B------:R-:W-:Y:S01]  /*1ed90*/  IMAD.MOV.U32 R12, RZ, RZ, 0x10 ;  /* 0x00000010ff0c7424 */ /* 0x000fe200078e00ff */
[----:B------:R-:W-:-:S05]  /*1eda0*/  SEL R6, R14, RZ, P4 ;  /* 0x000000ff0e067207 */ /* 0x000fca0002000000 */
[----:B------:R-:W-:-:S04]  /*1edb0*/  IMAD.IADD R6, R5, 0x1, R6 ;  /* 0x0000000105067824 */ /* 0x000fc800078e0206 */
[----:B------:R-:W-:-:S07]  /*1edc0*/  IMAD.MOV.U32 R13, RZ, RZ, R6 ;  /* 0x000000ffff0d7224 */ /* 0x000fce00078e0006 */
[----:B------:R-:W-:Y:S05]  /*1edd0*/  WARPSYNC.COLLECTIVE R15, `(.L_x_1613) ;  /* 0x000000000f087348 */ /* 0x000fea0003c00000 */
[----:B------:R0:W1:Y:S02]  /*1ede0*/  SHFL.UP P6, R14, R13, R12, R11 ;  /* 0x0400000c0d0e7389 */ /* 0x00006400000c000b */
[----:B01----:R-:W-:Y:S01]  /*1edf0*/  ENDCOLLECTIVE ;  /* 0x000000000000791b */ /* 0x003fe20003800000 */
.L_x_1613:
        /* <DEDUP_REMOVED lines=8> */
.L_x_1614:
[----:B------:R-:W-:Y:S05]  /*1ee80*/  BRA `(.L_x_1615) ;  /* 0xffffffb400c47947 */ /* 0x000fea000383ffff */
.L_x_1474:
[----:B------:R-:W-:Y:S01]  /*1ee90*/  BSSY B0, `(.L_x_1616) ;  /* 0x0000006000007945 */ /* 0x000fe20003800000 */
[----:B------:R-:W-:Y:S01]  /*1eea0*/  PLOP3.LUT P6, PT, P6, PT, PT, 0x8, 0x0 ;  /* 0x000000000000781c */ /* 0x000fe200037ce170 */
[----:B------:R-:W-:-:S12]  /*1eeb0*/  IMAD.MOV.U32 R15, RZ, RZ, -0x1 ;  /* 0xffffffffff0f7424 */ /* 0x000fd800078e00ff */
[----:B0-----:R-:W-:Y:S05]  /*1eec0*/  WARPSYNC.COLLECTIVE R15, `(.L_x_1617) ;  /* 0x000000000f087348 */ /* 0x001fea0003c00000 */
[----:B------:R-:W-:Y:S01]  /*1eed0*/  VOTE.ANY R14, PT, P6 ;  /* 0x00000000000e7806 */ /* 0x000fe200030e0100 */
[----:B0-----:R-:W-:Y:S06]  /*1eee0*/  ENDCOLLECTIVE ;  /* 0x000000000000791b */ /* 0x001fec0003800000 */
.L_x_1617:
[----:B------:R-:W-:Y:S05]  /*1eef0*/  BSYNC B0 ;  /* 0x0000000000007941 */ /* 0x000fea0003800000 */
.L_x_1616:
        /* <DEDUP_REMOVED lines=9> */
.L_x_1618:
[----:B------:R-:W-:Y:S01]  /*1ef90*/  IMAD.MOV.U32 R17, RZ, RZ, R14 ;  /* 0x000000ffff117224 */ /* 0x000fe200078e000e */
[----:B------:R-:W-:Y:S06]  /*1efa0*/  BRA `(.L_x_1619) ;  /* 0xffffffb400b47947 */ /* 0x000fec000383ffff */
.L_x_1476:
[----:B------:R-:W-:Y:S01]  /*1efb0*/  BSSY B0, `(.L_x_1620) ;  /* 0x0000007000007945 */ /* 0x000fe20003800000 */
[----:B------:R-:W-:Y:S02]  /*1efc0*/  IMAD.MOV.U32 R13, RZ, RZ, R3 ;  /* 0x000000ffff0d7224 */ /* 0x000fe400078e0003 */
[----:B------:R-:W-:Y:S02]  /*1efd0*/  IMAD.MOV.U32 R11, RZ, RZ, 0x1f ;  /* 0x0000001fff0b7424 */ /* 0x000fe400078e00ff */
[----:B------:R-:W-:-:S07]  /*1efe0*/  IMAD.MOV.U32 R15, RZ, RZ, -0x1 ;  /* 0xffffffffff0f7424 */ /* 0x000fce00078e00ff */
[----:B012---:R-:W-:Y:S05]  /*1eff0*/  WARPSYNC.COLLECTIVE R15, `(.L_x_1621) ;  /* 0x000000000f087348 */ /* 0x007fea0003c00000 */
[----:B------:R3:W4:Y:S02]  /*1f000*/  SHFL.IDX P6, R14, R13, R12, R11 ;  /* 0x0000000c0d0e7389 */ /* 0x00072400000c000b */
[----:B01234-:R-:W-:Y:S01]  /*1f010*/  ENDCOLLECTIVE ;  /* 0x000000000000791b */ /* 0x01ffe20003800000 */
.L_x_1621:
[----:B------:R-:W-:Y:S05]  /*1f020*/  BSYNC B0 ;  /* 0x0000000000007941 */ /* 0x000fea0003800000 */
.L_x_1620:
[----:B------:R-:W-:Y:S05]  /*1f030*/  BRA `(.L_x_1475) ;  /* 0xffffffb400ac7947 */ /* 0x000fea000383ffff */
.L_x_1480:
[----:B0-----:R0:W1:Y:S02]  /*1f040*/  SYNCS.PHASECHK.TRANS64.TRYWAIT P0, [R4+URZ+0x38820], R0 ;  /* 0x03882000040075a7 */ /* 0x001064000800017f */
[----:B-1----:R-:W-:Y:S05]  /*1f050*/  @!P0 NANOSLEEP.SYNCS 0x989680 ;  /* 0x009896800000895d */ /* 0x002fea0003900000 */
[----:B------:R-:W1:Y:S02]  /*1f060*/  @!P0 SYNCS.PHASECHK.TRANS64 P0, [R4+URZ+0x38820], R0 ;  /* 0x03882000040085a7 */ /* 0x000e64000800007f */
[----:B-1----:R-:W-:Y:S05]  /*1f070*/  @!P0 BRA `(.L_x_1480) ;  /* 0xfffffffc00f08947 */ /* 0x002fea000383ffff */
[----:B------:R-:W-:Y:S05]  /*1f080*/  BRA `(.L_x_1622) ;  /* 0xffffffb800987947 */ /* 0x000fea000383ffff */
.L_x_1481:
        /* <DEDUP_REMOVED lines=11> */
.L_x_1624:
[----:B------:R-:W-:Y:S05]  /*1f140*/  BSYNC B0 ;  /* 0x0000000000007941 */ /* 0x000fea0003800000 */
.L_x_1623:
[----:B------:R-:W-:Y:S05]  /*1f150*/  BRA `(.L_x_1625) ;  /* 0xffffffb800807947 */ /* 0x000fea000383ffff */
.L_x_1482:
[----:B------:R-:W-:Y:S01]  /*1f160*/  BSSY B0, `(.L_x_1626) ;  /* 0x0000006000007945 */ /* 0x000fe20003800000 */
[----:B------:R-:W-:-:S07]  /*1f170*/  IMAD.MOV.U32 R15, RZ, RZ, -0x1 ;  /* 0xffffffffff0f7424 */ /* 0x000fce00078e00ff */
[----:B0-23--:R-:W-:Y:S05]  /*1f180*/  WARPSYNC.COLLECTIVE R15, `(.L_x_1627) ;  /* 0x000000000f0c7348 */ /* 0x00dfea0003c00000 */
[----:B------:R-:W-:Y:S02]  /*1f190*/  ELECT P6, UR62, PT ;  /* 0x00000000003e782f */ /* 0x000fe400038c0000 */
[----:B------:R-:W-:Y:S01]  /*1f1a0*/  MOV R14, UR62 ;  /* 0x0000003e000e7c02 */ /* 0x000fe20008000f00 */
[----:B0-23--:R-:W-:Y:S10]  /*1f1b0*/  ENDCOLLECTIVE ;  /* 0x000000000000791b */ /* 0x00dff40003800000 */
.L_x_1627:
[----:B------:R-:W-:Y:S05]  /*1f1c0*/  BSYNC B0 ;  /* 0x0000000000007941 */ /* 0x000fea0003800000 */
.L_x_1626:
[----:B------:R-:W-:Y:S05]  /*1f1d0*/  BRA `(.L_x_1628) ;  /* 0xffffffb800747947 */ /* 0x000fea000383ffff */
.L_x_1484:
[----:B0-----:R0:W1:Y:S02]  /*1f1e0*/  SYNCS.PHASECHK.TRANS64.TRYWAIT P1, [R5+URZ+0x38840], R0 ;  /* 0x03884000050075a7 */ /* 0x001064000802017f */
[----:B-1----:R-:W-:Y:S05]  /*1f1f0*/  @!P1 NANOSLEEP.SYNCS 0x989680 ;  /* 0x009896800000995d */ /* 0x002fea0003900000 */
[----:B------:R-:W1:Y:S02]  /*1f200*/  @!P1 SYNCS.PHASECHK.TRANS64 P1, [R5+URZ+0x38840], R0 ;  /* 0x03884000050095a7 */ /* 0x000e64000802007f */
[----:B-1----:R-:W-:Y:S05]  /*1f210*/  @!P1 BRA `(.L_x_1484) ;  /* 0xfffffffc00f09947 */ /* 0x002fea000383ffff */
[----:B------:R-:W-:Y:S05]  /*1f220*/  BRA `(.L_x_1629) ;  /* 0xffffffb800947947 */ /* 0x000fea000383ffff */
.L_x_1486:
[----:B-1----:R1:W4:Y:S02]  /*1f230*/  SYNCS.PHASECHK.TRANS64.TRYWAIT P1, [R25+URZ+0x38840], R2 ;  /* 0x03884002190075a7 */ /* 0x002324000802017f */
[----:B----4-:R-:W-:Y:S05]  /*1f240*/  @!P1 NANOSLEEP.SYNCS 0x989680 ;  /* 0x009896800000995d */ /* 0x010fea0003900000 */
[----:B------:R-:W4:Y:S02]  /*1f250*/  @!P1 SYNCS.PHASECHK.TRANS64 P1, [R25+URZ+0x38840], R2 ;  /* 0x03884002190095a7 */ /* 0x000f24000802007f */
[----:B----4-:R-:W-:Y:S05]  /*1f260*/  @!P1 BRA `(.L_x_1486) ;  /* 0xfffffffc00f09947 */ /* 0x010fea000383ffff */
[----:B------:R-:W-:Y:S05]  /*1f270*/  BRA `(.L_x_1630) ;  /* 0xffffffb800a07947 */ /* 0x000fea000383ffff */
.L_x_1488:
[----:B----4-:R4:W0:Y:S02]  /*1f280*/  SYNCS.PHASECHK.TRANS64.TRYWAIT P1, [R5+URZ+0x38860], R0 ;  /* 0x03886000050075a7 */ /* 0x010824000802017f */
[----:B0-----:R-:W-:Y:S05]  /*1f290*/  @!P1 NANOSLEEP.SYNCS 0x989680 ;  /* 0x009896800000995d */ /* 0x001fea0003900000 */
[----:B------:R-:W0:Y:S02]  /*1f2a0*/  @!P1 SYNCS.PHASECHK.TRANS64 P1, [R5+URZ+0x38860], R0 ;  /* 0x03886000050095a7 */ /* 0x000e24000802007f */
[----:B0-----:R-:W-:Y:S05]  /*1f2b0*/  @!P1 BRA `(.L_x_1488) ;  /* 0xfffffffc00f09947 */ /* 0x001fea000383ffff */
[----:B------:R-:W-:Y:S05]  /*1f2c0*/  BRA `(.L_x_1631) ;  /* 0xffffffb8009c7947 */ /* 0x000fea000383ffff */
.L_x_1632:
        /* <DEDUP_REMOVED lines=11> */
.L_x_5638:


//--------------------- .text._ZN7cutlass13device_kernelIN5flash11enable_sm90INS1_16FlashAttnFwdSm90INS1_25CollectiveMainloopFwdSm90ILi2EN4cute5tupleIJNS5_1CILi1EEES8_S8_EEENS6_IJNS7_ILi64EEESA_SA_EEELi512ENS_6half_tEfNS_4arch4Sm90ELb0ELb1ELb0ELb0ELb1ELb0ELb0ELb0ELb0ELb1ELb0ELb0EEENS1_21CollectiveEpilogueFwdINS6_IJSA_NS7_ILi512EEESA_EEES9_SC_SE_Li256ELb0ELb1ELb0ELb0EEENS1_30DynamicPersistentTileSchedulerILi256ELi128ELb0ELb1ELb1EEEEEEEEEvNT_6ParamsE --------------------------
	.section	.text._ZN7cutlass13device_kernelIN5flash11enable_sm90INS1_16FlashAttnFwdSm90INS1_25CollectiveMainloopFwdSm90ILi2EN4cute5tupleIJNS5_1CILi1EEES8_S8_EEENS6_IJNS7_ILi64EEESA_SA_EEELi512ENS_6half_tEfNS_4arch4Sm90ELb0ELb1ELb0ELb0ELb1ELb0ELb0ELb0ELb0ELb1ELb0ELb0EEENS1_21CollectiveEpilogueFwdINS6_IJSA_NS7_ILi512EEESA_EEES9_SC_SE_Li256ELb0ELb1ELb0ELb0EEENS1_30DynamicPersistentTileSchedulerILi256ELi128ELb0ELb1ELb1EEEEEEEEEvNT_6ParamsE,"ax",@progbits
	.align	128
.text._ZN7cutlass13device_kernelIN5flash11enable_sm90INS1_16FlashAttnFwdSm90INS1_25CollectiveMainloopFwdSm90ILi2EN4cute5tupleIJNS5_1CILi1EEES8_S8_EEENS6_IJNS7_ILi64EEESA_SA_EEELi512ENS_6half_tEfNS_4arch4Sm90ELb0ELb1ELb0ELb0ELb1ELb0ELb0ELb0ELb0ELb1ELb0ELb0EEENS1_21CollectiveEpilogueFwdINS6_IJSA_NS7_ILi512EEESA_EEES9_SC_SE_Li256ELb0ELb1ELb0ELb0EEENS1_30DynamicPersistentTileSchedulerILi256ELi128ELb0ELb1ELb1EEEEEEEEEvNT_6ParamsE:
        .type           _ZN7cutlass13device_kernelIN5flash11enable_sm90INS1_16FlashAttnFwdSm90INS1_25CollectiveMainloopFwdSm90ILi2EN4cute5tupleIJNS5_1CILi1EEES8_S8_EEENS6_IJNS7_ILi64EEESA_SA_EEELi512ENS_6half_tEfNS_4arch4Sm90ELb0ELb1ELb0ELb0ELb1ELb0ELb0ELb0ELb0ELb1ELb0ELb0EEENS1_21CollectiveEpilogueFwdINS6_IJSA_NS7_ILi512EEESA_EEES9_SC_SE_Li256ELb0ELb1ELb0ELb0EEENS1_30DynamicPersistentTileSchedulerILi256ELi128ELb0ELb1ELb1EEEEEEEEEvNT_6ParamsE,@function
        .size           _ZN7cutlass13device_kernelIN5flash11enable_sm90INS1_16FlashAttnFwdSm90INS1_25CollectiveMainloopFwdSm90ILi2EN4cute5tupleIJNS5_1CILi1EEES8_S8_EEENS6_IJNS7_ILi64EEESA_SA_EEELi512ENS_6half_tEfNS_4arch4Sm90ELb0ELb1ELb0ELb0ELb1ELb0ELb0ELb0ELb0ELb1ELb0ELb0EEENS1_21CollectiveEpilogueFwdINS6_IJSA_NS7_ILi512EEESA_EEES9_SC_SE_Li256ELb0ELb1ELb0ELb0EEENS1_30DynamicPersistentTileSchedulerILi256ELi128ELb0ELb1ELb1EEEEEEEEEvNT_6ParamsE,(.L_x_5639 - _ZN7cutlass13device_kernelIN5flash11enable_sm90INS1_16FlashAttnFwdSm90INS1_25CollectiveMainloopFwdSm90ILi2EN4cute5tupleIJNS5_1CILi1EEES8_S8_EEENS6_IJNS7_ILi64EEESA_SA_EEELi512ENS_6half_tEfNS_4arch4Sm90ELb0ELb1ELb0ELb0ELb1ELb0ELb0ELb0ELb0ELb1ELb0ELb0EEENS1_21CollectiveEpilogueFwdINS6_IJSA_NS7_ILi512EEESA_EEES9_SC_SE_Li256ELb0ELb1ELb0ELb0EEENS1_30DynamicPersistentTileSchedulerILi256ELi128ELb0ELb1ELb1EEEEEEEEEvNT_6ParamsE)
        .other          _ZN7cutlass13device_kernelIN5flash11enable_sm90INS1_16FlashAttnFwdSm90INS1_25CollectiveMainloopFwdSm90ILi2EN4cute5tupleIJNS5_1CILi1EEES8_S8_EEENS6_IJNS7_ILi64EEESA_SA_EEELi512ENS_6half_tEfNS_4arch4Sm90ELb0ELb1ELb0ELb0ELb1ELb0ELb0ELb0ELb0ELb1ELb0ELb0EEENS1_21CollectiveEpilogueFwdINS6_IJSA_NS7_ILi512EEESA_EEES9_SC_SE_Li256ELb0ELb1ELb0ELb0EEENS1_30DynamicPersistentTileSchedulerILi256ELi128ELb0ELb1ELb1EEEEEEEEEvNT_6ParamsE,@"STO_CUDA_ENTRY STV_DEFAULT"
_ZN7cutlass13device_kernelIN5flash11enable_sm90INS1_16FlashAttnFwdSm90INS1_25CollectiveMainloopFwdSm90ILi2EN4cute5tupleIJNS5_1CILi1EEES8_S8_EEENS6_IJNS7_ILi64EEESA_SA_EEELi512ENS_6half_tEfNS_4arch4Sm90ELb0ELb1ELb0ELb0ELb1ELb0ELb0ELb0ELb0ELb1ELb0ELb0EEENS1_21CollectiveEpilogueFwdINS6_IJSA_NS7_ILi512EEESA_EEES9_SC_SE_Li256ELb0ELb1ELb0ELb0EEENS1_30DynamicPersistentTileSchedulerILi256ELi128ELb0ELb1ELb1EEEEEEEEEvNT_6ParamsE:
        /* <DEDUP_REMOVED lines=41> */
.L_x_1633:
        /* <DEDUP_REMOVED lines=22> */
.L_x_1634:
        /* <DEDUP_REMOVED lines=18> */
.L_x_1635:
        /* <DEDUP_REMOVED lines=22> */
.L_x_1636:
        /* <DEDUP_REMOVED lines=23> */
.L_x_1637:
        /* <DEDUP_REMOVED lines=8> */
.L_x_1639:
[----:B------:R-:W-:-:S08]  /*0860*/  NOP ;  /* 0x0000000000007918 */ /* 0x000fd00000000000 */
[----:B------:R-:W0:Y:S02]  /*0870*/  USETMAXREG.TRY_ALLOC.CTAPOOL UP0, 0xe8 ;  /* 0x000000e8000079c8 */ /* 0x000e240008000600 */
[----:B0-----:R-:W-:-:S13]  /*0880*/  PLOP3.LUT P0, PT, PT, PT, UP0, 0x80, 0x0 ;  /* 0x000000000000781c */ /* 0x001fda0003f0f008 */
[----:B------:R-:W-:Y:S05]  /*0890*/  @!P0 BRA `(.L_x_1639) ;  /* 0xfffffffc00f08947 */ /* 0x000fea000383ffff */
[----:B------:R-:W-:Y:S01]  /*08a0*/  LOP3.LUT R2, R0, 0xffffff80, RZ, 0xc0, !PT ;  /* 0xffffff8000027812 */ /* 0x000fe200078ec0ff */
[----:B------:R-:W0:Y:S08]  /*08b0*/  S2UR UR4, SR_CTAID.X ;  /* 0x00000000000479c3 */ /* 0x000e300000002500 */
[----:B------:R-:W-:Y:S06]  /*08c0*/  BAR.ARV 0x4, 0x180 ;  /* 0x0106000000007b1d */ /* 0x000fec0000002000 */
[----:B------:R-:W-:-:S02]  /*08d0*/  ISETP.NE.AND P0, PT, R2, 0x80, PT ;  /* 0x000000800200780c */ /* 0x000fc40003f05270 */
[----:B------:R-:W0:Y:S11]  /*08e0*/  LDC R2, c[0x0][0xc38] ;  /* 0x00030e00ff027b82 */ /* 0x000e360000000800 */
        /* <DEDUP_REMOVED lines=17> */
[CC--:B------:R-:W-:Y:S02]  /*0a00*/  LEA.HI R6, R3.reuse, R0.reuse, RZ, 0x7 ;  /* 0x0000000003067211 */ /* 0x0c0fe400078f38ff */
[----:B------:R-:W-:Y:S02]  /*0a10*/  LEA.HI R212, R3, R0, RZ, 0x3 ;  /* 0x0000000003d47211 */ /* 0x000fe400078f18ff */
[----:B------:R-:W-:Y:S02]  /*0a20*/  LOP3.LUT R11, R7, 0xfffffffc, RZ, 0xc0, !PT ;  /* 0xfffffffc070b7812 */ /* 0x000fe400078ec0ff */
[----:B------:R-:W-:Y:S02]  /*0a30*/  SHF.R.S32.HI R7, RZ, 0x4, R2 ;  /* 0x00000004ff077819 */ /* 0x000fe40000011402 */
[----:B------:R-:W-:Y:S01]  /*0a40*/  LOP3.LUT R3, R2, 0xfffffff0, RZ, 0xc0, !PT ;  /* 0xfffffff002037812 */ /* 0x000fe200078ec0ff */
[----:B------:R-:W-:Y:S01]  /*0a50*/  IMAD.IADD R10, R0, 0x1, -R11 ;  /* 0x00000001000a7824 */ /* 0x000fe200078e0a0b */
[--C-:B------:R-:W-:Y:S01]  /*0a60*/  SHF.R.S32.HI R5, RZ, 0x5, R4.reuse ;  /* 0x00000005ff057819 */ /* 0x100fe20000011404 */
[----:B0-----:R-:W-:Y:S01]  /*0a70*/  ULEA UR42, UR40, UR42, 0x18 ;  /* 0x0000002a282a7291 */ /* 0x001fe2000f8ec03f */
[----:B------:R-:W-:-:S02]  /*0a80*/  SHF.R.S32.HI R8, RZ, 0x1f, R4 ;  /* 0x0000001fff087819 */ /* 0x000fc40000011404 */
[----:B------:R-:W-:Y:S02]  /*0a90*/  LOP3.LUT R9, R6, 0xffffff80, RZ, 0xc0, !PT ;  /* 0xffffff8006097812 */ /* 0x000fe400078ec0ff */
[----:B------:R-:W-:Y:S01]  /*0aa0*/  LEA.HI R4, R2, R7, RZ, 0x1 ;  /* 0x0000000702047211 */ /* 0x000fe200078f08ff */
[----:B------:R-:W-:Y:S01]  /*0ab0*/  IMAD.IADD R2, R0, 0x1, -R3 ;  /* 0x0000000100027824 */ /* 0x000fe200078e0a03 */
[----:B------:R-:W-:Y:S01]  /*0ac0*/  LOP3.LUT R211, R212, 0xfffffff8, RZ, 0xc0, !PT ;  /* 0xfffffff8d4d37812 */ /* 0x000fe200078ec0ff */
[----:B------:R-:W-:Y:S01]  /*0ad0*/  IMAD.IADD R9, R0, 0x1, -R9 ;  /* 0x0000000100097824 */ /* 0x000fe200078e0a09 */
[----:B------:R-:W-:Y:S02]  /*0ae0*/  LEA.HI R8, R8, R5, RZ, 0x2 ;  /* 0x0000000508087211 */ /* 0x000fe400078f10ff */
[----:B------:R-:W-:Y:S01]  /*0af0*/  LOP3.LUT R4, R4, 0x1ffffffe, RZ, 0xc0, !PT ;  /* 0x1ffffffe04047812 */ /* 0x000fe200078ec0ff */
[----:B------:R-:W-:Y:S01]  /*0b00*/  IMAD.IADD R211, R0, 0x1, -R211 ;  /* 0x0000000100d37824 */ /* 0x000fe200078e0ad3 */
[----:B------:R-:W-:-:S02]  /*0b10*/  SHF.R.S32.HI R3, RZ, 0x1f, R2 ;  /* 0x0000001fff037819 */ /* 0x000fc40000011402 */
[----:B------:R-:W-:Y:S01]  /*0b20*/  SHF.R.S32.HI R213, RZ, 0x7, R6 ;  /* 0x00000007ffd57819 */ /* 0x000fe20000011406 */
[----:B------:R-:W-:Y:S01]  /*0b30*/  IMAD.IADD R4, R7, 0x1, -R4 ;  /* 0x0000000107047824 */ /* 0x000fe200078e0a04 */
[----:B------:R-:W-:Y:S01]  /*0b40*/  LOP3.LUT R8, R8, 0x3ffffc, RZ, 0xc0, !PT ;  /* 0x003ffffc08087812 */ /* 0x000fe200078ec0ff */
[----:B------:R-:W-:Y:S01]  /*0b50*/  IMAD.SHL.U32 R184, R211, 0x8, RZ ;  /* 0x00000008d3b87824 */ /* 0x000fe200078e00ff */
[----:B------:R-:W-:Y:S01]  /*0b60*/  SHF.R.S32.HI R0, RZ, 0x1f, R9 ;  /* 0x0000001fff007819 */ /* 0x000fe20000011409 */
[----:B------:R-:W-:Y:S01]  /*0b70*/  IMAD R15, R213, 0x100, R2 ;  /* 0x00000100d50f7824 */ /* 0x000fe200078e0202 */
[----:B------:R-:W-:Y:S01]  /*0b80*/  LEA.HI R11, R10, R10, RZ, 0x1 ;  /* 0x0000000a0a0b7211 */ /* 0x000fe200078f08ff */
[----:B------:R-:W-:Y:S01]  /*0b90*/  IMAD.IADD R8, R5, 0x1, -R8 ;  /* 0x0000000105087824 */ /* 0x000fe200078e0a08 */
[----:B------:R-:W-:Y:S01]  /*0ba0*/  LEA.HI R7, R3, R2, RZ, 0x3 ;  /* 0x0000000203077211 */ /* 0x000fe200078f18ff */
[----:B------:R-:W-:Y:S01]  /*0bb0*/  IMAD.SHL.U32 R4, R4, 0x8, RZ ;  /* 0x0000000804047824 */ /* 0x000fe200078e00ff */
[-C--:B------:R-:W-:Y:S01]  /*0bc0*/  LEA.HI R3, R0, R9.reuse, RZ, 0x2 ;  /* 0x0000000900037211 */ /* 0x080fe200078f10ff */
[----:B------:R-:W-:Y:S01]  /*0bd0*/  IMAD R15, R8, 0x10, R15 ;  /* 0x00000010080f7824 */ /* 0x000fe200078e020f */
[----:B------:R-:W-:Y:S01]  /*0be0*/  LOP3.LUT R13, R11, 0x1ffffffe, RZ, 0xc0, !PT ;  /* 0x1ffffffe0b0d7812 */ /* 0x000fe200078ec0ff */
[C---:B------:R-:W-:Y:S01]  /*0bf0*/  VIADD R190, R184.reuse, 0x40 ;  /* 0x00000040b8be7836 */ /* 0x040fe20000000000 */
[----:B------:R-:W-:Y:S01]  /*0c00*/  LOP3.LUT R11, R7, 0xfffffff8, RZ, 0xc0, !PT ;  /* 0xfffffff8070b7812 */ /* 0x000fe200078ec0ff */
[----:B------:R-:W-:Y:S01]  /*0c10*/  VIADD R189, R184, 0x80 ;  /* 0x00000080b8bd7836 */ /* 0x000fe20000000000 */
[----:B------:R-:W-:Y:S01]  /*0c20*/  LOP3.LUT R8, R3, 0x7ffffffc, RZ, 0xc0, !PT ;  /* 0x7ffffffc03087812 */ /* 0x000fe200078ec0ff */
[----:B------:R-:W-:Y:S01]  /*0c30*/  IMAD.IADD R13, R10, 0x1, -R13 ;  /* 0x000000010a0d7824 */ /* 0x000fe200078e0a0d */
[----:B------:R-:W-:Y:S01]  /*0c40*/  LEA R216, R15, R4, 0x6 ;  /* 0x000000040fd87211 */ /* 0x000fe200078e30ff */
[----:B------:R-:W-:Y:S01]  /*0c50*/  IMAD.IADD R11, R2, 0x1, -R11 ;  /* 0x00000001020b7824 */ /* 0x000fe200078e0a0b */
[----:B------:R-:W-:Y:S01]  /*0c60*/  LEA.HI R2, R0, R9, RZ, 0x5 ;  /* 0x0000000900027211 */ /* 0x000fe200078f28ff */
[----:B------:R-:W-:Y:S01]  /*0c70*/  IMAD.IADD R10, R9, 0x1, -R8 ;  /* 0x00000001090a7824 */ /* 0x000fe200078e0a08 */
[--C-:B------:R-:W-:Y:S01]  /*0c80*/  SHF.R.S32.HI R0, RZ, 0x2, R3.reuse ;  /* 0x00000002ff007819 */ /* 0x100fe20000011403 */
[----:B------:R-:W-:Y:S01]  /*0c90*/  IMAD.SHL.U32 R8, R11, 0x40, RZ ;  /* 0x000000400b087824 */ /* 0x000fe200078e00ff */
[----:B------:R-:W-:Y:S01]  /*0ca0*/  SHF.R.S32.HI R3, RZ, 0x1f, R3 ;  /* 0x0000001fff037819 */ /* 0x000fe20000011403 */
[----:B------:R-:W-:Y:S01]  /*0cb0*/  IMAD.SHL.U32 R9, R7, 0x40, RZ ;  /* 0x0000004007097824 */ /* 0x000fe200078e00ff */
[----:B------:R-:W-:Y:S01]  /*0cc0*/  R2P PR, R11, 0x6 ;  /* 0x000000060b007804 */ /* 0x000fe20000000000 */
[----:B------:R-:W-:Y:S01]  /*0cd0*/  VIADD R188, R184, 0xc0 ;  /* 0x000000c0b8bc7836 */ /* 0x000fe20000000000 */
[----:B------:R-:W-:Y:S01]  /*0ce0*/  LOP3.LUT R7, R8, 0x1c0, RZ, 0xc0, !PT ;  /* 0x000001c008077812 */ /* 0x000fe200078ec0ff */
[C---:B------:R-:W-:Y:S01]  /*0cf0*/  VIADD R187, R184.reuse, 0x100 ;  /* 0x00000100b8bb7836 */ /* 0x040fe20000000000 */
[----:B------:R-:W-:Y:S01]  /*0d00*/  LOP3.LUT R8, R9, 0x7ffffe00, RZ, 0xc0, !PT ;  /* 0x7ffffe0009087812 */ /* 0x000fe200078ec0ff */
[C---:B------:R-:W-:Y:S01]  /*0d10*/  VIADD R186, R184.reuse, 0x140 ;  /* 0x00000140b8ba7836 */ /* 0x040fe20000000000 */
[----:B------:R-:W-:Y:S01]  /*0d20*/  LOP3.LUT R4, R7, 0x8, R4, 0xf8, !PT ;  /* 0x0000000807047812 */ /* 0x000fe200078ef804 */
[C---:B------:R-:W-:Y:S01]  /*0d30*/  VIADD R215, R184.reuse, 0x180 ;  /* 0x00000180b8d77836 */ /* 0x040fe20000000000 */
[----:B------:R-:W-:Y:S01]  /*0d40*/  SHF.R.U32.HI R7, RZ, 0x3, R7 ;  /* 0x00000003ff077819 */ /* 0x000fe20000011607 */
[----:B------:R-:W-:Y:S01]  /*0d50*/  IMAD R8, R5, 0x400, R8 ;  /* 0x0000040005087824 */ /* 0x000fe200078e0208 */
[----:B------:R-:W-:Y:S01]  /*0d60*/  LEA.HI R3, R3, R0, RZ, 0x3 ;  /* 0x0000000003037211 */ /* 0x000fe200078f18ff */
[----:B------:R-:W-:Y:S01]  /*0d70*/  VIADD R214, R184, 0x1c0 ;  /* 0x000001c0b8d67836 */ /* 0x000fe20000000000 */
[----:B------:R-:W-:-:S02]  /*0d80*/  LOP3.LUT R7, R4, R7, RZ, 0x3c, !PT ;  /* 0x0000000704077212 */ /* 0x000fc400078e3cff */
[----:B------:R-:W-:Y:S02]  /*0d90*/  LOP3.LUT R3, R3, 0xfffffff8, RZ, 0xc0, !PT ;  /* 0xfffffff803037812 */ /* 0x000fe400078ec0ff */
[----:B------:R-:W-:Y:S01]  /*0da0*/  LEA.HI R6, R6, R213, RZ, 0x1 ;  /* 0x000000d506067211 */ /* 0x000fe200078f08ff */
[----:B------:R-:W-:Y:S01]  /*0db0*/  IMAD.IADD R7, R8, 0x1, R7 ;  /* 0x0000000108077824 */ /* 0x000fe200078e0207 */
[----:B------:R-:W-:Y:S01]  /*0dc0*/  SHF.R.S32.HI R2, RZ, 0x5, R2 ;  /* 0x00000005ff027819 */ /* 0x000fe20000011402 */
[----:B------:R-:W-:Y:S01]  /*0dd0*/  IMAD.IADD R3, R0, 0x1, -R3 ;  /* 0x0000000100037824 */ /* 0x000fe200078e0a03 */
[----:B------:R-:W-:Y:S02]  /*0de0*/  LOP3.LUT R6, R6, 0xfffffe, RZ, 0xc0, !PT ;  /* 0x00fffffe06067812 */ /* 0x000fe400078ec0ff */
[----:B------:R-:W-:Y:S01]  /*0df0*/  LEA R18, R7, UR42, 0x1 ;  /* 0x0000002a07127c11 */ /* 0x000fe2000f8e08ff */
[----:B------:R-:W-:Y:S01]  /*0e00*/  IMAD R16, R2, 0x10, R3 ;  /* 0x0000001002107824 */ /* 0x000fe200078e0203 */
[----:B------:R-:W-:Y:S01]  /*0e10*/  SEL R22, R22, 0xffffffc0, !P2 ;  /* 0xffffffc016167807 */ /* 0x000fe20005000000 */
[----:B------:R-:W-:Y:S01]  /*0e20*/  IMAD.IADD R6, R213, 0x1, -R6 ;  /* 0x00000001d5067824 */ /* 0x000fe200078e0a06 */
[C---:B------:R-:W-:Y:S01]  /*0e30*/  IADD3 R23, R18.reuse, 0x26800, RZ ;  /* 0x0002680012177810 */ /* 0x040fe20007ffe0ff */
[----:B------:R-:W-:Y:S01]  /*0e40*/  VIADD R19, R18, 0x26820 ;  /* 0x0002682012137836 */ /* 0x000fe20000000000 */
[----:B------:R-:W-:Y:S01]  /*0e50*/  SHF.R.S32.HI R212, RZ, 0x3, R212 ;  /* 0x00000003ffd47819 */ /* 0x000fe200000114d4 */
[----:B------:R-:W-:Y:S01]  /*0e60*/  IMAD.SHL.U32 R17, R6, 0x100, RZ ;  /* 0x0000010006117824 */ /* 0x000fe200078e00ff */
        /* <DEDUP_REMOVED lines=9> */
[----:B------:R-:W-:Y:S01]  /*0f00*/  IMAD.IADD R22, R22, 0x1, R19 ;  /* 0x0000000116167824 */ /* 0x000fe200078e0213 */
[----:B------:R-:W-:-:S02]  /*0f10*/  SHF.R.S32.HI R218, RZ, 0x1f, R215 ;  /* 0x0000001fffda7819 */ /* 0x000fc400000114d7 */
[----:B------:R-:W-:-:S07]  /*0f20*/  SHF.R.S32.HI R217, RZ, 0x1f, R214 ;  /* 0x0000001fffd97819 */ /* 0x000fce00000114d6 */
.L_x_1754:
[----:B------:R-:W-:Y:S01]  /*0f30*/  ULDC UR5, c[0x0][0xc60] ;  /* 0x0003180000057ab9 */ /* 0x000fe20000000800 */
[----:B------:R-:W-:Y:S01]  /*0f40*/  UMOV UR8, UR4 ;  /* 0x0000000400087c82 */ /* 0x000fe20008000000 */
[----:B------:R-:W-:-:S11]  /*0f50*/  UISETP.NE.AND UP0, UPT, UR5, 0x1, UPT ;  /* 0x000000010500788c */ /* 0x000fd6000bf05270 */
[----:B------:R-:W-:Y:S01]  /*0f60*/  @UP0 ULDC UR6, c[0x0][0xc64] ;  /* 0x0003190000060ab9 */ /* 0x000fe20000000800 */
[----:B------:R-:W-:Y:S01]  /*0f70*/  @UP0 ULDC UR9, c[0x0][0xc68] ;  /* 0x00031a0000090ab9 */ /* 0x000fe20000000800 */
[----:B------:R-:W-:-:S04]  /*0f80*/  UIMAD.WIDE.U32 UR6, UR4, UR6, URZ ;  /* 0x00000006040672a5 */ /* 0x000fc8000f8e003f */
[----:B------:R-:W-:-:S03]  /*0f90*/  @UP0 USHF.R.U32.HI UR8, URZ, UR9, UR7 ;  /* 0x000000093f080299 */ /* 0x000fc60008011607 */
[----:B------:R-:W-:Y:S02]  /*0fa0*/  ULDC UR6, c[0x0][0xc78] ;  /* 0x00031e0000067ab9 */ /* 0x000fe40000000800 */
[----:B------:R-:W-:Y:S02]  /*0fb0*/  UISETP.GE.AND UP0, UPT, UR8, UR6, UPT ;  /* 0x000000060800728c */ /* 0x000fe4000bf06270 */
[----:B------:R-:W-:-:S04]  /*0fc0*/  UIADD3 UR6, -UR8, URZ, URZ ;  /* 0x0000003f08067290 */ /* 0x000fc8000fffe13f */
[----:B------:R-:W-:Y:S01]  /*0fd0*/  PLOP3.LUT P0, PT, PT, PT, UP0, 0x80, 0x0 ;  /* 0x000000000000781c */ /* 0x000fe20003f0f008 */
[----:B------:R-:W-:-:S12]  /*0fe0*/  UIMAD UR9, UR5, UR6, UR4 ;  /* 0x00000006050972a4 */ /* 0x000fd8000f8e0204 */
[----:B012345:R-:W-:Y:S05]  /*0ff0*/  @!P0 BRA `(.L_x_1640) ;  /* 0x0000000000208947 */ /* 0x03ffea0003800000 */
[----:B------:R-:W-:Y:S01]  /*1000*/  ULDC UR7, c[0x0][0xc6c] ;  /* 0x00031b0000077ab9 */ /* 0x000fe20000000800 */
[----:B------:R-:W-:Y:S01]  /*1010*/  UMOV UR6, UR9 ;  /* 0x0000000900067c82 */ /* 0x000fe20008000000 */
[----:B------:R-:W-:-:S11]  /*1020*/  UISETP.NE.AND UP0, UPT, UR7, 0x1, UPT ;  /* 0x000000010700788c */ /* 0x000fd6000bf05270 */
[----:B------:R-:W-:Y:S02]  /*1030*/  @UP0 ULDC.64 UR10, c[0x0][0xc70] ;  /* 0x00031c00000a0ab9 */ /* 0x000fe40000000a00 */
[----:B------:R-:W-:-:S04]  /*1040*/  UIMAD.WIDE.U32 UR4, UR9, UR10, URZ ;  /* 0x0000000a090472a5 */ /* 0x000fc8000f8e003f */
[----:B------:R-:W-:-:S04]  /*1050*/  @UP0 USHF.R.U32.HI UR6, URZ, UR11, UR5 ;  /* 0x0000000b3f060299 */ /* 0x000fc80008011605 */
[----:B------:R-:W-:Y:S01]  /*1060*/  UIMAD UR4, UR6, UR7, URZ ;  /* 0x00000007060472a4 */ /* 0x000fe2000f8e023f */
[----:B------:R-:W-:Y:S11]  /*1070*/  BRA `(.L_x_1641) ;  /* 0x00000000001c7947 */ /* 0x000ff60003800000 */
.L_x_1640:
[----:B------:R-:W-:Y:S01]  /*1080*/  ULDC UR7, c[0x0][0xc54] ;  /* 0x0003150000077ab9 */ /* 0x000fe20000000800 */
[----:B------:R-:W-:Y:S01]  /*1090*/  UMOV UR6, UR9 ;  /* 0x0000000900067c82 */ /* 0x000fe20008000000 */
[----:B------:R-:W-:-:S11]  /*10a0*/  UISETP.NE.AND UP0, UPT, UR7, 0x1, UPT ;  /* 0x000000010700788c */ /* 0x000fd6000bf05270 */
[----:B------:R-:W-:Y:S02]  /*10b0*/  @UP0 ULDC.64 UR10, c[0x0][0xc58] ;  /* 0x00031600000a0ab9 */ /* 0x000fe40000000a00 */
[----:B------:R-:W-:-:S04]  /*10c0*/  UIMAD.WIDE.U32 UR4, UR9, UR10, URZ ;  /* 0x0000000a090472a5 */ /* 0x000fc8000f8e003f */
[----:B------:R-:W-:-:S04]  /*10d0*/  @UP0 USHF.R.U32.HI UR6, URZ, UR11, UR5 ;  /* 0x0000000b3f060299 */ /* 0x000fc80008011605 */
[----:B------:R-:W-:-:S12]  /*10e0*/  UIMAD UR4, UR6, UR7, URZ ;  /* 0x00000007060472a4 */ /* 0x000fd8000f8e023f */
.L_x_1641:
[----:B------:R-:W-:Y:S01]  /*10f0*/  ULDC UR45, c[0x0][0xc48] ;  /* 0x00031200002d7ab9 */ /* 0x000fe20000000800 */
[----:B------:R-:W-:Y:S01]  /*1100*/  ULDC.64 UR10, c[0x0][0x418] ;  /* 0x00010600000a7ab9 */ /* 0x000fe20000000a00 */
[----:B------:R-:W-:Y:S02]  /*1110*/  UISETP.NE.AND UP1, UPT, UR45, 0x1, UPT ;  /* 0x000000012d00788c */ /* 0x000fe4000bf25270 */
[----:B------:R-:W-:Y:S02]  /*1120*/  UISETP.NE.U32.AND UP0, UPT, UR10, URZ, UPT ;  /* 0x0000003f0a00728c */ /* 0x000fe4000bf05070 */
[----:B------:R-:W-:Y:S02]  /*1130*/  UIADD3 UR4, UR9, -UR4, URZ ;  /* 0x8000000409047290 */ /* 0x000fe4000fffe03f */
[----:B------:R-:W-:Y:S01]  /*1140*/  UISETP.NE.AND.EX UP0, UPT, UR11, URZ, UPT, UP0 ;  /* 0x0000003f0b00728c */ /* 0x000fe2000bf05300 */
[----:B------:R-:W-:Y:S01]  /*1150*/  ULDC UR7, c[0x0][0xc54] ;  /* 0x0003150000077ab9 */ /* 0x000fe20000000800 */
[----:B------:R-:W-:Y:S01]  /*1160*/  ULDC UR49, c[0x0][0x424] ;  /* 0x0001090000317ab9 */ /* 0x000fe20000000800 */
[----:B------:R-:W-:-:S02]  /*1170*/  UISETP.NE.AND UP2, UPT, UR46, 0x1, UPT ;  /* 0x000000012e00788c */ /* 0x000fc4000bf45270 */
[----:B------:R-:W-:Y:S02]  /*1180*/  ULOP3.LUT UR5, URZ, UR6, URZ, 0x33, !UPT ;  /* 0x000000063f057292 */ /* 0x000fe4000f8e333f */
[----:B------:R-:W-:Y:S02]  /*1190*/  UIMAD UR8, UR8, UR7, UR4 ;  /* 0x00000007080872a4 */ /* 0x000fe4000f8e0204 */
[----:B------:R-:W-:Y:S01]  /*11a0*/  USEL UR49, UR49, 0x1, UP0 ;  /* 0x0000000131317887 */ /* 0x000fe20008000000 */
[----:B------:R-:W-:Y:S01]  /*11b0*/  PLOP3.LUT P0, PT, PT, PT, UP2, 0x80, 0x0 ;  /* 0x000000000000781c */ /* 0x000fe20003f0f028 */
[----:B------:R-:W-:Y:S01]  /*11c0*/  ULDC UR44, c[0x0][0xc3c] ;  /* 0x00030f00002c7ab9 */ /* 0x000fe20000000800 */
[----:B------:R-:W-:Y:S01]  /*11d0*/  ULDC UR6, c[0x0][0x2f0] ;  /* 0x0000bc0000067ab9 */ /* 0x000fe20000000800 */
[----:B------:R-:W-:Y:S01]  /*11e0*/  @UP1 ULDC UR4, c[0x0][0xc4c] ;  /* 0x0003130000041ab9 */ /* 0x000fe20000000800 */
[----:B------:R-:W-:Y:S02]  /*11f0*/  UIADD3 UR44, UR5, UR44, URZ ;  /* 0x0000002c052c7290 */ /* 0x000fe4000fffe03f */
[----:B------:R-:W-:-:S02]  /*1200*/  UIMAD.WIDE.U32 UR4, UR8, UR4, URZ ;  /* 0x00000004080472a5 */ /* 0x000fc4000f8e003f */
[----:B------:R-:W-:Y:S01]  /*1210*/  UIMAD UR7, UR49, UR6, 0x3f ;  /* 0x0000003f310774a4 */ /* 0x000fe2000f8e0206 */
[----:B------:R-:W-:Y:S01]  /*1220*/  @UP1 ULDC UR9, c[0x0][0xc50] ;  /* 0x0003140000091ab9 */ /* 0x000fe20000000800 */
[----:B------:R-:W-:Y:S01]  /*1230*/  UMOV UR43, UR8 ;  /* 0x00000008002b7c82 */ /* 0x000fe20008000000 */
[----:B------:R-:W-:Y:S02]  /*1240*/  @UP1 USHF.R.U32.HI UR43, URZ, UR9, UR5 ;  /* 0x000000093f2b1299 */ /* 0x000fe40008011605 */
[----:B------:R-:W-:Y:S02]  /*1250*/  USHF.R.S32.HI UR4, URZ, 0x1f, UR7 ;  /* 0x0000001f3f047899 */ /* 0x000fe40008011407 */
[----:B------:R-:W-:Y:S02]  /*1260*/  UIADD3 UR5, -UR43, URZ, URZ ;  /* 0x0000003f2b057290 */ /* 0x000fe4000fffe13f */
[----:B------:R-:W-:Y:S02]  /*1270*/  ULEA.HI UR7, UR4, UR7, URZ, 0x6 ;  /* 0x0000000704077291 */ /* 0x000fe4000f8f303f */
[----:B------:R-:W-:-:S02]  /*1280*/  USHF.L.U32 UR44, UR44, 0x6, URZ ;  /* 0x000000062c2c7899 */ /* 0x000fc4000800063f */
[----:B------:R-:W-:Y:S02]  /*1290*/  UIMAD UR45, UR45, UR5, UR8 ;  /* 0x000000052d2d72a4 */ /* 0x000fe4000f8e0208 */
[----:B------:R-:W-:Y:S01]  /*12a0*/  USHF.R.S32.HI UR7, URZ, 0x6, UR7 ;  /* 0x000000063f077899 */ /* 0x000fe20008011407 */
[----:B------:R-:W-:Y:S11]  /*12b0*/  @!P0 BRA `(.L_x_1642) ;  /* 0x0000002000388947 */ /* 0x000ff60003800000 */
[----:B------:R-:W0:Y:S01]  /*12c0*/  LDC R0, c[0x0][0x448] ;  /* 0x00011200ff007b82 */ /* 0x000e220000000800 */
[----:B------:R-:W-:Y:S01]  /*12d0*/  UIADD3 UR8, UR44, 0x3f, URZ ;  /* 0x0000003f2c087890 */ /* 0x000fe2000fffe03f */
[----:B------:R-:W-:Y:S02]  /*12e0*/  ULDC UR5, c[0x0][0x288] ;  /* 0x0000a20000057ab9 */ /* 0x000fe40000000800 */
[----:B------:R-:W-:-:S04]  /*12f0*/  UIADD3 UR4, -UR5, 0x1, URZ ;  /* 0x0000000105047890 */ /* 0x000fc8000fffe13f */
[----:B------:R-:W1:Y:S01]  /*1300*/  LDC.64 R6, c[0x0][0x9e0] ;  /* 0x00027800ff067b82 */ /* 0x000e620000000a00 */
[----:B------:R-:W-:Y:S01]  /*1310*/  UIMAD UR4, UR49, UR6, UR4 ;  /* 0x00000006310472a4 */ /* 0x000fe2000f8e0204 */
[----:B0-----:R-:W-:Y:S01]  /*1320*/  ISETP.NE.AND P1, PT, R0, 0x1, PT ;  /* 0x000000010000780c */ /* 0x001fe20003f25270 */
[----:B------:R-:W-:Y:S01]  /*1330*/  IMAD.U32 R0, RZ, RZ, UR8 ;  /* 0x00000008ff007e24 */ /* 0x000fe2000f8e00ff */
[----:B-1----:R-:W-:-:S11]  /*1340*/  ISETP.GE.AND P2, PT, R7, 0x1, PT ;  /* 0x000000010700780c */ /* 0x002fd60003f46270 */
[----:B------:R-:W0:Y:S08]  /*1350*/  @P1 LDC R3, c[0x0][0x44c] ;  /* 0x00011300ff031b82 */ /* 0x000e300000000800 */
[----:B------:R-:W1:Y:S01]  /*1360*/  @P1 LDC R4, c[0x0][0x450] ;  /* 0x00011400ff041b82 */ /* 0x000e620000000800 */
[----:B0-----:R-:W-:-:S05]  /*1370*/  @P1 IMAD.HI.U32 R3, R3, UR8, RZ ;  /* 0x0000000803031c27 */ /* 0x001fca000f8e00ff */
[----:B-1----:R-:W-:-:S05]  /*1380*/  @P1 SHF.R.U32.HI R0, RZ, R4, R3 ;  /* 0x00000004ff001219 */ /* 0x002fca0000011603 */
[----:B------:R-:W-:-:S04]  /*1390*/  VIADD R9, R0, UR4 ;  /* 0x0000000400097c36 */ /* 0x000fc80008000000 */
[----:B------:R-:W-:Y:S01]  /*13a0*/  IMAD.IADD R0, R9, 0x1, R6 ;  /* 0x0000000109007824 */ /* 0x000fe200078e0206 */
[----:B------:R-:W-:Y:S06]  /*13b0*/  @!P2 BRA `(.L_x_1643) ;  /* 0x000000000040a947 */ /* 0x000fec0003800000 */
[C---:B------:R-:W-:Y:S01]  /*13c0*/  ISETP.GT.AND P0, PT, R9.reuse, RZ, PT ;  /* 0x000000ff0900720c */ /* 0x040fe20003f04270 */
[----:B------:R-:W-:-:S12]  /*13d0*/  VIADD R3, R9, 0xffffffff ;  /* 0xffffffff09037836 */ /* 0x000fd80000000000 */
[----:B------:R-:W-:Y:S05]  /*13e0*/  @P0 BRA `(.L_x_1644) ;  /* 0x00000000001c0947 */ /* 0x000fea0003800000 */
[----:B------:R-:W-:Y:S01]  /*13f0*/  ISETP.NE.AND P0, PT, R7, 0x1, PT ;  /* 0x000000010700780c */ /* 0x000fe20003f05270 */
[----:B------:R-:W-:-:S12]  /*1400*/  IMAD.MOV R3, RZ, RZ, -R9 ;  /* 0x000000ffff037224 */ /* 0x000fd800078e0a09 */
[----:B------:R-:W0:Y:S02]  /*1410*/  @P0 LDC.64 R4, c[0x0][0x9e8] ;  /* 0x00027a00ff040b82 */ /* 0x000e240000000a00 */
[----:B0-----:R-:W-:-:S05]  /*1420*/  @P0 IMAD.HI.U32 R4, R3, R4, RZ ;  /* 0x0000000403040227 */ /* 0x001fca00078e00ff */
[----:B------:R-:W-:-:S04]  /*1430*/  @P0 SHF.R.U32.HI R3, RZ, R5, R4 ;  /* 0x00000005ff030219 */ /* 0x000fc80000011604 */
[----:B------:R-:W-:Y:S01]  /*1440*/  LOP3.LUT R3, RZ, R3, RZ, 0x33, !PT ;  /* 0x00000003ff037212 */ /* 0x000fe200078e33ff */
[----:B------:R-:W-:Y:S06]  /*1450*/  BRA `(.L_x_1645) ;  /* 0x0000000000107947 */ /* 0x000fec0003800000 */
.L_x_1644:
[----:B------:R-:W-:-:S13]  /*1460*/  ISETP.NE.AND P0, PT, R7, 0x1, PT ;  /* 0x000000010700780c */ /* 0x000fda0003f05270 */
[----:B------:R-:W0:Y:S02]  /*1470*/  @P0 LDC.64 R4, c[0x0][0x9e8] ;  /* 0x00027a00ff040b82 */ /* 0x000e240000000a00 */
[----:B0-----:R-:W-:-:S05]  /*1480*/  @P0 IMAD.HI.U32 R4, R3, R4, RZ ;  /* 0x0000000403040227 */ /* 0x001fca00078e00ff */
[----:B------:R-:W-:-:S07]  /*1490*/  @P0 SHF.R.U32.HI R3, RZ, R5, R4 ;  /* 0x00000005ff030219 */ /* 0x000fce0000011604 */
.L_x_1645:
[----:B------:R-:W-:-:S05]  /*14a0*/  IMAD R3, R3, R7, R7 ;  /* 0x0000000703037224 */ /* 0x000fca00078e0207 */
[----:B------:R-:W-:-:S07]  /*14b0*/  VIMNMX R0, R0, R3, PT ;  /* 0x0000000300007248 */ /* 0x000fce0003fe0100 */
.L_x_1643:
[----:B------:R-:W0:Y:S01]  /*14c0*/  @P1 LDC R5, c[0x0][0x44c] ;  /* 0x00011300ff051b82 */ /* 0x000e220000000800 */
[----:B------:R-:W-:Y:S01]  /*14d0*/  VIADD R0, R0, 0x3f ;  /* 0x0000003f00007836 */ /* 0x000fe20000000000 */
[----:B------:R-:W-:Y:S01]  /*14e0*/  UIMAD UR6, UR49, UR6, -UR5 ;  /* 0x00000006310672a4 */ /* 0x000fe2000f8e0a05 */
[----:B------:R-:W-:Y:S01]  /*14f0*/  IMAD.U32 R4, RZ, RZ, UR44 ;  /* 0x0000002cff047e24 */ /* 0x000fe2000f8e00ff */
[----:B------:R-:W-:Y:S02]  /*1500*/  ULDC UR4, c[0x0][0x9dc] ;  /* 0x0002770000047ab9 */ /* 0x000fe40000000800 */
[----:B------:R-:W-:Y:S02]  /*1510*/  SHF.R.S32.HI R3, RZ, 0x1f, R0 ;  /* 0x0000001fff037819 */ /* 0x000fe40000011400 */
[----:B------:R-:W1:Y:S02]  /*1520*/  @P1 LDC R6, c[0x0][0x450] ;  /* 0x00011400ff061b82 */ /* 0x000e640000000800 */
[----:B------:R-:W-:-:S04]  /*1530*/  LEA.HI R3, R3, R0, RZ, 0x6 ;  /* 0x0000000003037211 */ /* 0x000fc800078f30ff */
[----:B------:R-:W-:Y:S01]  /*1540*/  SHF.R.S32.HI R3, RZ, 0x6, R3 ;  /* 0x00000006ff037819 */ /* 0x000fe20000011403 */
[----:B0-----:R-:W-:-:S05]  /*1550*/  @P1 IMAD.HI.U32 R5, R5, UR44, RZ ;  /* 0x0000002c05051c27 */ /* 0x001fca000f8e00ff */
[----:B-1----:R-:W-:-:S05]  /*1560*/  @P1 SHF.R.U32.HI R4, RZ, R6, R5 ;  /* 0x00000006ff041219 */ /* 0x002fca0000011605 */
[----:B------:R-:W-:Y:S01]  /*1570*/  VIADD R0, R4, UR6 ;  /* 0x0000000604007c36 */ /* 0x000fe20008000000 */
[----:B------:R-:W-:-:S03]  /*1580*/  VIMNMX R4, R3, UR7, PT ;  /* 0x0000000703047c48 */ /* 0x000fc6000bfe0100 */
[----:B------:R-:W-:Y:S01]  /*1590*/  VIADD R3, R0, -UR4 ;  /* 0x8000000400037c36 */ /* 0x000fe20008000000 */
[----:B------:R-:W-:Y:S06]  /*15a0*/  @!P2 BRA `(.L_x_1646) ;  /* 0x00000000003ca947 */ /* 0x000fec0003800000 */
[----:B------:R-:W-:-:S13]  /*15b0*/  ISETP.GT.AND P0, PT, R0, -0x1, PT ;  /* 0xffffffff0000780c */ /* 0x000fda0003f04270 */
[----:B------:R-:W-:Y:S05]  /*15c0*/  @P0 BRA `(.L_x_1647) ;  /* 0x00000000001c0947 */ /* 0x000fea0003800000 */
[----:B------:R-:W-:Y:S02]  /*15d0*/  ISETP.NE.AND P0, PT, R7, 0x1, PT ;  /* 0x000000010700780c */ /* 0x000fe40003f05270 */
[----:B------:R-:W-:-:S11]  /*15e0*/  LOP3.LUT R5, RZ, R0, RZ, 0x33, !PT ;  /* 0x00000000ff057212 */ /* 0x000fd600078e33ff */
[----:B------:R-:W0:Y:S02]  /*15f0*/  @P0 LDC.64 R8, c[0x0][0x9e8] ;  /* 0x00027a00ff080b82 */ /* 0x000e240000000a00 */
[----:B0-----:R-:W-:-:S05]  /*1600*/  @P0 IMAD.HI.U32 R0, R5, R8, RZ ;  /* 0x0000000805000227 */ /* 0x001fca00078e00ff */
[----:B------:R-:W-:-:S04]  /*1610*/  @P0 SHF.R.U32.HI R5, RZ, R9, R0 ;  /* 0x00000009ff050219 */ /* 0x000fc80000011600 */
[----:B------:R-:W-:Y:S01]  /*1620*/  LOP3.LUT R0, RZ, R5, RZ, 0x33, !PT ;  /* 0x00000005ff007212 */ /* 0x000fe200078e33ff */
[----:B------:R-:W-:Y:S06]  /*1630*/  BRA `(.L_x_1648) ;  /* 0x0000000000107947 */ /* 0x000fec0003800000 */
.L_x_1647:
[----:B------:R-:W-:-:S13]  /*1640*/  ISETP.NE.AND P0, PT, R7, 0x1, PT ;  /* 0x000000010700780c */ /* 0x000fda0003f05270 */
[----:B------:R-:W0:Y:S02]  /*1650*/  @P0 LDC.64 R8, c[0x0][0x9e8] ;  /* 0x00027a00ff080b82 */ /* 0x000e240000000a00 */
[----:B0-----:R-:W-:-:S05]  /*1660*/  @P0 IMAD.HI.U32 R6, R0, R8, RZ ;  /* 0x0000000800060227 */ /* 0x001fca00078e00ff */
[----:B------:R-:W-:-:S07]  /*1670*/  @P0 SHF.R.U32.HI R0, RZ, R9, R6 ;  /* 0x00000009ff000219 */ /* 0x000fce0000011606 */
.L_x_1648:
[----:B------:R-:W-:-:S05]  /*1680*/  IMAD R0, R0, R7, RZ ;  /* 0x0000000700007224 */ /* 0x000fca00078e02ff */
[----:B------:R-:W-:-:S07]  /*1690*/  VIMNMX R3, R3, R0, !PT ;  /* 0x0000000003037248 */ /* 0x000fce0007fe0100 */
.L_x_1646:
[----:B------:R-:W-:Y:S02]  /*16a0*/  SHF.R.S32.HI R6, RZ, 0x1f, R3 ;  /* 0x0000001fff067819 */ /* 0x000fe40000011403 */
[----:B------:R-:W-:Y:S02]  /*16b0*/  CS2R R150, SRZ ;  /* 0x0000000000967805 */ /* 0x000fe4000001ff00 */
[----:B------:R-:W-:Y:S02]  /*16c0*/  PLOP3.LUT P0, PT, PT, PT, PT, 0x80, 0x0 ;  /* 0x000000000000781c */ /* 0x000fe40003f0f070 */
[----:B------:R-:W-:Y:S02]  /*16d0*/  CS2R R148, SRZ ;  /* 0x0000000000947805 */ /* 0x000fe4000001ff00 */
[----:B------:R-:W-:Y:S01]  /*16e0*/  LEA.HI R6, R6, R3, RZ, 0x6 ;  /* 0x0000000306067211 */ /* 0x000fe200078f30ff */
[----:B------:R-:W-:Y:S01]  /*16f0*/  IMAD.MOV.U32 R3, RZ, RZ, RZ ;  /* 0x000000ffff037224 */ /* 0x000fe200078e00ff */
[----:B------:R-:W-:-:S02]  /*1700*/  MOV R0, RZ ;  /* 0x000000ff00007202 */ /* 0x000fc40000000f00 */
[----:B------:R-:W-:Y:S02]  /*1710*/  CS2R R146, SRZ ;  /* 0x0000000000927805 */ /* 0x000fe4000001ff00 */
[----:B------:R-:W-:Y:S02]  /*1720*/  SHF.R.S32.HI R5, RZ, 0x6, R6 ;  /* 0x00000006ff057819 */ /* 0x000fe40000011406 */
[----:B------:R-:W-:Y:S02]  /*1730*/  CS2R R144, SRZ ;  /* 0x0000000000907805 */ /* 0x000fe4000001ff00 */
[----:B------:R-:W-:Y:S02]  /*1740*/  CS2R R164, SRZ ;  /* 0x0000000000a47805 */ /* 0x000fe4000001ff00 */
[----:B------:R-:W-:Y:S02]  /*1750*/  CS2R R140, SRZ ;  /* 0x00000000008c7805 */ /* 0x000fe4000001ff00 */
[----:B------:R-:W-:-:S02]  /*1760*/  VIMNMX R5, RZ, R5, !PT ;  /* 0x00000005ff057248 */ /* 0x000fc40007fe0100 */
[----:B------:R-:W-:Y:S02]  /*1770*/  CS2R R162, SRZ ;  /* 0x0000000000a27805 */ /* 0x000fe4000001ff00 */
[----:B------:R-:W-:Y:S02]  /*1780*/  CS2R R136, SRZ ;  /* 0x0000000000887805 */ /* 0x000fe4000001ff00 */
[----:B------:R-:W-:Y:S02]  /*1790*/  CS2R R160, SRZ ;  /* 0x0000000000a07805 */ /* 0x000fe4000001ff00 */
[----:B------:R-:W-:Y:S02]  /*17a0*/  ISETP.GT.AND P1, PT, R4, R5, PT ;  /* 0x000000050400720c */ /* 0x000fe40003f24270 */
        /* <DEDUP_REMOVED lines=53> */
[----:B------:R-:W-:Y:S01]  /*1b00*/  CS2R R30, SRZ ;  /* 0x00000000001e7805 */ /* 0x000fe2000001ff00 */
[----:B------:R-:W-:Y:S01]  /*1b10*/  IMAD.MOV.U32 R7, RZ, RZ, RZ ;  /* 0x000000ffff077224 */ /* 0x000fe200078e00ff */
[----:B------:R-:W-:Y:S01]  /*1b20*/  CS2R R26, SRZ ;  /* 0x00000000001a7805 */ /* 0x000fe2000001ff00 */
[----:B------:R-:W-:Y:S01]  /*1b30*/  IMAD.MOV.U32 R210, RZ, RZ, RZ ;  /* 0x000000ffffd27224 */ /* 0x000fe200078e00ff */
[----:B------:R-:W-:Y:S06]  /*1b40*/  @!P1 BRA `(.L_x_1649) ;  /* 0x000000b000c49947 */ /* 0x000fec0003800000 */
        /* <DEDUP_REMOVED lines=14> */
.L_x_1650:
[----:B------:R-:W-:Y:S01]  /*1c30*/  ULEA UR21, UR38, UR42, 0x3 ;  /* 0x0000002a26157291 */ /* 0x000fe2000f8e183f */
[----:B------:R-:W-:-:S05]  /*1c40*/  IMAD.U32 R0, RZ, RZ, UR37 ;  /* 0x00000025ff007e24 */ /* 0x000fca000f8e00ff */
[----:B------:R-:W-:-:S04]  /*1c50*/  SHF.L.U32 R0, R0, 0x1f, RZ ;  /* 0x0000001f00007819 */ /* 0x000fc800000006ff */
[----:B------:R-:W0:Y:S02]  /*1c60*/  SYNCS.PHASECHK.TRANS64.TRYWAIT P1, [UR21+0x28c50], R0 ;  /* 0x028c5000ff0075a7 */ /* 0x000e240008020155 */
[----:B0-----:R-:W-:Y:S05]  /*1c70*/  @!P1 BRA `(.L_x_1651) ;  /* 0x0000012000009947 */ /* 0x001fea0003800000 */
.L_x_1824:
[----:B------:R-:W-:Y:S01]  /*1c80*/  BAR.SYNC.DEFER_BLOCKING 0xe, 0x100 ;  /* 0x0384000000007b1d */ /* 0x000fe20000010000 */
[----:B------:R-:W-:Y:S02]  /*1c90*/  UIADD3 UR4, UR42, 0x26800, URZ ;  /* 0x000268002a047890 */ /* 0x000fe4000fffe03f */
[----:B------:R-:W-:Y:S02]  /*1ca0*/  ULEA UR18, UR38, UR20, 0xc ;  /* 0x0000001426127291 */ /* 0x000fe4000f8e603f */
[----:B------:R-:W-:Y:S01]  /*1cb0*/  USHF.R.U32.HI UR4, URZ, 0x4, UR4 ;  /* 0x000000043f047899 */ /* 0x000fe20008011604 */
[----:B------:R-:W-:Y:S01]  /*1cc0*/  UMOV UR19, 0x40000040 ;  /* 0x4000004000137882 */ /* 0x000fe20000000000 */
[----:B------:R-:W-:Y:S02]  /*1cd0*/  UMOV UR17, 0x40000040 ;  /* 0x4000004000117882 */ /* 0x000fe40000000000 */
[----:B------:R-:W-:Y:S02]  /*1ce0*/  ULOP3.LUT UR4, UR4, 0x3fff, URZ, 0xc0, !UPT ;  /* 0x00003fff04047892 */ /* 0x000fe4000f8ec03f */
[----:B------:R-:W-:-:S02]  /*1cf0*/  UIADD3 UR6, UR18, 0x80, URZ ;  /* 0x0000008012067890 */ /* 0x000fc4000fffe03f */
[----:B------:R-:W-:Y:S01]  /*1d00*/  ULOP3.LUT UR16, UR4, 0x10000, URZ, 0xfc, !UPT ;  /* 0x0001000004107892 */ /* 0x000fe2000f8efc3f */
[----:B------:R-:W-:Y:S01]  /*1d10*/  UMOV UR7, 0x40000040 ;  /* 0x4000004000077882 */ /* 0x000fe20000000000 */
[----:B------:R-:W-:Y:S02]  /*1d20*/  UMOV UR5, 0x40000040 ;  /* 0x4000004000057882 */ /* 0x000fe40000000000 */
[----:B------:R-:W-:Y:S02]  /*1d30*/  UIADD3 UR4, UR16, 0x2, URZ ;  /* 0x0000000210047890 */ /* 0x000fe4000fffe03f */
[----:B------:R-:W-:Y:S02]  /*1d40*/  UIADD3 UR10, UR18, 0x100, URZ ;  /* 0x00000100120a7890 */ /* 0x000fe4000fffe03f */
[----:B------:R-:W-:Y:S01]  /*1d50*/  UIADD3 UR8, UR16, 0x4, URZ ;  /* 0x0000000410087890 */ /* 0x000fe2000fffe03f */
[----:B------:R-:W-:Y:S01]  /*1d60*/  UMOV UR11, 0x40000040 ;  /* 0x40000040000b7882 */ /* 0x000fe20000000000 */
[----:B------:R-:W-:Y:S01]  /*1d70*/  WARPGROUP.ARRIVE ;  /* 0x00000000000079c5 */ /* 0x000fe20000000000 */
[----:B------:R-:W-:Y:S01]  /*1d80*/  UMOV UR9, 0x40000040 ;  /* 0x4000004000097882 */ /* 0x000fe20000000000 */
[----:B------:R-:W-:-:S02]  /*1d90*/  UIADD3 UR14, UR18, 0x180, URZ ;  /* 0x00000180120e7890 */ /* 0x000fc4000fffe03f */
[----:B------:R-:W-:Y:S02]  /*1da0*/  UIADD3 UR12, UR16, 0x6, URZ ;  /* 0x00000006100c7890 */ /* 0x000fe4000fffe03f */
[----:B------:R-:W-:Y:S01]  /*1db0*/  HGMMA.64x256x16.F32 R24, gdesc[UR16].tnspB, RZ, !UPT, gsb0 ;  /* 0x43e00000101879f0 */ /* 0x000fe2000c0008ff */
[----:B------:R-:W-:Y:S01]  /*1dc0*/  UMOV UR15, 0x40000040 ;  /* 0x40000040000f7882 */ /* 0x000fe20000000000 */
[----:B------:R-:W-:Y:S01]  /*1dd0*/  UMOV UR13, 0x40000040 ;  /* 0x40000040000d7882 */ /* 0x000fe20000000000 */
        /* <DEDUP_REMOVED lines=16> */
.L_x_1652:
[----:B------:R-:W-:Y:S01]  /*1ee0*/  VIADD R4, R4, 0xfffffffe ;  /* 0xfffffffe04047836 */ /* 0x000fe20000000000 */
[----:B------:R-:W-:-:S04]  /*1ef0*/  UIADD3 UR6, UR21, 0x28c60, URZ ;  /* 0x00028c6015067890 */ /* 0x000fc8000fffe03f */
[----:B------:R-:W-:Y:S01]  /*1f00*/  ISETP.GE.AND P1, PT, R4, R5, PT ;  /* 0x000000050400720c */ /* 0x000fe20003f26270 */
[----:B------:R-:W-:-:S09]  /*1f10*/  UPRMT UR6, UR40, 0x654, UR6 ;  /* 0x0000065428067896 */ /* 0x000fd20008000006 */
[----:B------:R-:W-:Y:S03]  /*1f20*/  SYNCS.ARRIVE.TRANS64.RED.A1T0 RZ, [UR6], RZ ;  /* 0x000000ffffff79a7 */ /* 0x000fe60008100406 */
[----:B------:R-:W-:Y:S05]  /*1f30*/  @!P1 BRA `(.L_x_1653) ;  /* 0x0000000800d89947 */ /* 0x000fea0003800000 */
.L_x_1659:
[----:B------:R-:W-:Y:S01]  /*1f40*/  BAR.SYNC.DEFER_BLOCKING 0xe, 0x100 ;  /* 0x0384000000007b1d */ /* 0x000fe20000010000 */
[----:B01----:R-:W-:Y:S01]  /*1f50*/  IMAD.U32 R3, RZ, RZ, UR38 ;  /* 0x00000026ff037e24 */ /* 0x003fe2000f8e00ff */
[----:B------:R-:W-:Y:S01]  /*1f60*/  UIADD3 UR38, UR38, 0x1, URZ ;  /* 0x0000000126267890 */ /* 0x000fe2000fffe03f */
[C---:B------:R-:W-:Y:S01]  /*1f70*/  ISETP.GT.AND P2, PT, R4.reuse, R5, PT ;  /* 0x000000050400720c */ /* 0x040fe20003f44270 */
[----:B------:R-:W-:Y:S02]  /*1f80*/  VIADD R4, R4, 0xffffffff ;  /* 0xffffffff04047836 */ /* 0x000fe40000000000 */
        /* <DEDUP_REMOVED lines=138> */
.L_x_1654:
[----:B------:R-:W-:Y:S01]  /*2830*/  ULEA UR21, UR38, UR42, 0x3 ;  /* 0x0000002a26157291 */ /* 0x000fe2000f8e183f */
[----:B------:R-:W-:-:S05]  /*2840*/  IMAD.U32 R0, RZ, RZ, UR37 ;  /* 0x00000025ff007e24 */ /* 0x000fca000f8e00ff */
[----:B------:R-:W-:-:S04]  /*2850*/  SHF.L.U32 R0, R0, 0x1f, RZ ;  /* 0x0000001f00007819 */ /* 0x000fc800000006ff */
[----:B------:R0:W1:Y:S01]  /*2860*/  SYNCS.PHASECHK.TRANS64.TRYWAIT P1, [UR21+0x28c50], R0 ;  /* 0x028c5000ff0075a7 */ /* 0x0000620008020155 */
[----:B------:R-:W-:Y:S05]  /*2870*/  @!P0 BRA `(.L_x_1655) ;  /* 0x0000000000048947 */ /* 0x000fea0003800000 */
[----:B------:R-:W-:Y:S01]  /*2880*/  BPT.TRAP 0x1 ;  /* 0x000000040000795c */ /* 0x000fe20000300000 */
.L_x_1655:
[----:B-1----:R-:W-:Y:S05]  /*2890*/  @P1 BRA `(.L_x_1656) ;  /* 0x0000000000081947 */ /* 0x002fea0003800000 */
[----:B------:R-:W1:Y:S02]  /*28a0*/  SYNCS.PHASECHK.TRANS64.TRYWAIT P1, [UR21+0x28c50], R0 ;  /* 0x028c5000ff0075a7 */ /* 0x000e640008020155 */
[----:B-1----:R-:W-:Y:S05]  /*28b0*/  @!P1 BRA `(.L_x_1657) ;  /* 0x0000011400089947 */ /* 0x002fea0003800000 */
.L_x_1656:
[----:B------:R-:W-:Y:S01]  /*28c0*/  ULEA UR18, UR38, UR20, 0xc ;  /* 0x0000001426127291 */ /* 0x000fe2000f8e603f */
[----:B------:R-:W-:Y:S01]  /*28d0*/  WARPGROUP.ARRIVE ;  /* 0x00000000000079c5 */ /* 0x000fe20000000000 */
[----:B------:R-:W-:Y:S01]  /*28e0*/  UMOV UR19, 0x40000040 ;  /* 0x4000004000137882 */ /* 0x000fe20000000000 */
[----:B------:R-:W-:Y:S01]  /*28f0*/  UMOV UR7, 0x40000040 ;  /* 0x4000004000077882 */ /* 0x000fe20000000000 */
[----:B------:R-:W-:Y:S02]  /*2900*/  UIADD3 UR6, UR18, 0x80, URZ ;  /* 0x0000008012067890 */ /* 0x000fe4000fffe03f */
[----:B------:R-:W-:Y:S01]  /*2910*/  UIADD3 UR10, UR18, 0x100, URZ ;  /* 0x00000100120a7890 */ /* 0x000fe2000fffe03f */
[----:B------:R-:W-:Y:S02]  /*2920*/  UMOV UR11, 0x40000040 ;  /* 0x40000040000b7882 */ /* 0x000fe40000000000 */
[----:B------:R-:W-:Y:S01]  /*2930*/  HGMMA.64x256x16.F32 R24, gdesc[UR16].tnspB, R24, gsb0 ;  /* 0x43e00000101879f0 */ /* 0x000fe20008000818 */
[----:B------:R-:W-:Y:S01]  /*2940*/  UIADD3 UR14, UR18, 0x180, URZ ;  /* 0x00000180120e7890 */ /* 0x000fe2000fffe03f */
[----:B------:R-:W-:Y:S01]  /*2950*/  UMOV UR15, 0x40000040 ;  /* 0x40000040000f7882 */ /* 0x000fe20000000000 */
[----:B------:R-:W-:-:S02]  /*2960*/  WARPGROUP.DEPBAR.LE gsb0, 0x0 ;  /* 0x00008000000079c5 */ /* 0x000fc40000010000 */
        /* <DEDUP_REMOVED lines=15> */
.L_x_1658:
[----:B------:R-:W-:-:S04]  /*2a60*/  UIADD3 UR6, UR21, 0x28c60, URZ ;  /* 0x00028c6015067890 */ /* 0x000fc8000fffe03f */
[----:B------:R-:W-:-:S09]  /*2a70*/  UPRMT UR6, UR40, 0x654, UR6 ;  /* 0x0000065428067896 */ /* 0x000fd20008000006 */
[----:B------:R-:W-:Y:S01]  /*2a80*/  SYNCS.ARRIVE.TRANS64.RED.A1T0 RZ, [UR6], RZ ;  /* 0x000000ffffff79a7 */ /* 0x000fe20008100406 */
[----:B------:R-:W-:Y:S05]  /*2a90*/  @P2 BRA `(.L_x_1659) ;  /* 0xfffffff400282947 */ /* 0x000fea000383ffff */
.L_x_1653:
[----:B------:R-:W-:Y:S01]  /*2aa0*/  BAR.SYNC.DEFER_BLOCKING 0xe, 0x100 ;  /* 0x0384000000007b1d */ /* 0x000fe20000010000 */
[----:B01----:R-:W-:Y:S01]  /*2ab0*/  IMAD.U32 R3, RZ, RZ, UR38 ;  /* 0x00000026ff037e24 */ /* 0x003fe2000f8e00ff */
[----:B------:R-:W-:Y:S01]  /*2ac0*/  UIADD3 UR38, UR38, 0x1, URZ ;  /* 0x0000000126267890 */ /* 0x000fe2000fffe03f */
[----:B------:R-:W-:Y:S02]  /*2ad0*/  PLOP3.LUT P0, PT, PT, PT, PT, 0x8, 0x0 ;  /* 0x000000000000781c */ /* 0x000fe40003f0e170 */
        /* <DEDUP_REMOVED lines=136> */
[----:B------:R-:W-:-:S02]  /*3360*/  IMAD.MOV.U32 R0, RZ, RZ, RZ ;  /* 0x000000ffff007224 */ /* 0x000fc400078e00ff */
[----:B------:R-:W-:Y:S01]  /*3370*/  IMAD.MOV.U32 R3, RZ, RZ, RZ ;  /* 0x000000ffff037224 */ /* 0x000fe200078e00ff */
[----:B------:R-:W-:Y:S06]  /*3380*/  BAR.ARV 0xf, 0x100 ;  /* 0x03c4000000007b1d */ /* 0x000fec0000002000 */
[----:B------:R-:W-:Y:S05]  /*3390*/  BRA `(.L_x_1649) ;  /* 0x0000009800b07947 */ /* 0x000fea0003800000 */
.L_x_1642:
[----:B------:R-:W-:Y:S01]  /*33a0*/  ULDC UR4, c[0x0][0x448] ;  /* 0x0001120000047ab9 */ /* 0x000fe20000000800 */
[----:B------:R-:W-:Y:S02]  /*33b0*/  UIADD3 UR10, UR44, 0x3f, URZ ;  /* 0x0000003f2c0a7890 */ /* 0x000fe4000fffe03f */
[----:B------:R-:W-:Y:S01]  /*33c0*/  UISETP.NE.AND UP0, UPT, UR4, 0x1, UPT ;  /* 0x000000010400788c */ /* 0x000fe2000bf05270 */
[----:B------:R-:W-:Y:S02]  /*33d0*/  ULDC UR11, c[0x0][0x288] ;  /* 0x0000a200000b7ab9 */ /* 0x000fe40000000800 */
[----:B------:R-:W-:Y:S01]  /*33e0*/  ULDC.64 UR4, c[0x0][0x9e0] ;  /* 0x0002780000047ab9 */ /* 0x000fe20000000a00 */
[----:B------:R-:W-:Y:S02]  /*33f0*/  UP2UR UR51, UPR, URZ, 0x1 ;  /* 0x000000013f337883 */ /* 0x000fe40008000000 */
[----:B------:R-:W-:-:S04]  /*3400*/  UIADD3 UR12, -UR11, 0x1, URZ ;  /* 0x000000010b0c7890 */ /* 0x000fc8000fffe13f */
[----:B------:R-:W-:Y:S01]  /*3410*/  UIMAD UR12, UR49, UR6, UR12 ;  /* 0x00000006310c72a4 */ /* 0x000fe2000f8e020c */
[----:B------:R-:W-:Y:S01]  /*3420*/  @UP0 ULDC UR8, c[0x0][0x44c] ;  /* 0x0001130000080ab9 */ /* 0x000fe20000000800 */
[----:B------:R-:W-:Y:S01]  /*3430*/  @UP0 ULDC UR13, c[0x0][0x450] ;  /* 0x00011400000d0ab9 */ /* 0x000fe20000000800 */
[----:B------:R-:W-:-:S04]  /*3440*/  UIMAD.WIDE.U32 UR8, UR10, UR8, URZ ;  /* 0x000000080a0872a5 */ /* 0x000fc8000f8e003f */
[----:B------:R-:W-:Y:S02]  /*3450*/  @UP0 USHF.R.U32.HI UR10, URZ, UR13, UR9 ;  /* 0x0000000d3f0a0299 */ /* 0x000fe40008011609 */
[----:B------:R-:W-:Y:S02]  /*3460*/  UISETP.GE.AND UP0, UPT, UR5, 0x1, UPT ;  /* 0x000000010500788c */ /* 0x000fe4000bf06270 */
[----:B------:R-:W-:Y:S02]  /*3470*/  UIADD3 UR10, UR12, UR10, URZ ;  /* 0x0000000a0c0a7290 */ /* 0x000fe4000fffe03f */
[----:B------:R-:W-:Y:S02]  /*3480*/  UP2UR UR50, UPR, URZ, 0x1 ;  /* 0x000000013f327883 */ /* 0x000fe40008000000 */
[----:B------:R-:W-:Y:S01]  /*3490*/  PLOP3.LUT P0, PT, PT, PT, UP0, 0x40, 0x0 ;  /* 0x000000000000781c */ /* 0x000fe20003f0e808 */
[----:B------:R-:W-:-:S06]  /*34a0*/  UIADD3 UR4, UR10, UR4, URZ ;  /* 0x000000040a047290 */ /* 0x000fcc000fffe03f */
[----:B------:R-:W-:-:S06]  /*34b0*/  MOV R0, UR4 ;  /* 0x0000000400007c02 */ /* 0x000fcc0008000f00 */
[----:B------:R-:W-:Y:S05]  /*34c0*/  @P0 BRA `(.L_x_1660) ;  /* 0x0000000000400947 */ /* 0x000fea0003800000 */
[----:B------:R-:W-:Y:S01]  /*34d0*/  ISETP.LT.AND P0, PT, RZ, UR10, PT ;  /* 0x0000000aff007c0c */ /* 0x000fe2000bf01270 */
[----:B------:R-:W-:-:S12]  /*34e0*/  UIADD3 UR4, UR10, -0x1, URZ ;  /* 0xffffffff0a047890 */ /* 0x000fd8000fffe03f */
[----:B------:R-:W-:Y:S05]  /*34f0*/  @P0 BRA `(.L_x_1661) ;  /* 0x00000000001c0947 */ /* 0x000fea0003800000 */
[----:B------:R-:W-:Y:S02]  /*3500*/  UISETP.NE.AND UP0, UPT, UR5, 0x1, UPT ;  /* 0x000000010500788c */ /* 0x000fe4000bf05270 */
[----:B------:R-:W-:-:S09]  /*3510*/  UIADD3 UR4, -UR10, URZ, URZ ;  /* 0x0000003f0a047290 */ /* 0x000fd2000fffe13f */
[----:B------:R-:W-:Y:S02]  /*3520*/  @UP0 ULDC.64 UR12, c[0x0][0x9e8] ;  /* 0x00027a00000c0ab9 */ /* 0x000fe40000000a00 */
[----:B------:R-:W-:-:S04]  /*3530*/  UIMAD.WIDE.U32 UR8, UR4, UR12, URZ ;  /* 0x0000000c040872a5 */ /* 0x000fc8000f8e003f */
[----:B------:R-:W-:-:S04]  /*3540*/  @UP0 USHF.R.U32.HI UR4, URZ, UR13, UR9 ;  /* 0x0000000d3f040299 */ /* 0x000fc80008011609 */
[----:B------:R-:W-:Y:S01]  /*3550*/  ULOP3.LUT UR4, URZ, UR4, URZ, 0x33, !UPT ;  /* 0x000000043f047292 */ /* 0x000fe2000f8e333f */
[----:B------:R-:W-:Y:S11]  /*3560*/  BRA `(.L_x_1662) ;  /* 0x0000000000107947 */ /* 0x000ff60003800000 */
.L_x_1661:
[----:B------:R-:W-:-:S11]  /*3570*/  UISETP.NE.AND UP0, UPT, UR5, 0x1, UPT ;  /* 0x000000010500788c */ /* 0x000fd6000bf05270 */
[----:B------:R-:W-:Y:S02]  /*3580*/  @UP0 ULDC.64 UR12, c[0x0][0x9e8] ;  /* 0x00027a00000c0ab9 */ /* 0x000fe40000000a00 */
[----:B------:R-:W-:-:S04]  /*3590*/  UIMAD.WIDE.U32 UR8, UR4, UR12, URZ ;  /* 0x0000000c040872a5 */ /* 0x000fc8000f8e003f */
[----:B------:R-:W-:-:S12]  /*35a0*/  @UP0 USHF.R.U32.HI UR4, URZ, UR13, UR9 ;  /* 0x0000000d3f040299 */ /* 0x000fd80008011609 */
.L_x_1662:
[----:B------:R-:W-:-:S06]  /*35b0*/  UIMAD UR4, UR4, UR5, UR5 ;  /* 0x00000005040472a4 */ /* 0x000fcc000f8e0205 */
[----:B------:R-:W-:-:S07]  /*35c0*/  VIMNMX R0, R0, UR4, PT ;  /* 0x0000000400007c48 */ /* 0x000fce000bfe0100 */
.L_x_1660:
[----:B------:R-:W-:Y:S01]  /*35d0*/  UISETP.NE.AND UP0, UPT, UR51, URZ, UPT ;  /* 0x0000003f3300728c */ /* 0x000fe2000bf05270 */
[----:B------:R-:W-:Y:S01]  /*35e0*/  VIADD R0, R0, 0x3f ;  /* 0x0000003f00007836 */ /* 0x000fe20000000000 */
[----:B------:R-:W-:Y:S01]  /*35f0*/  UMOV UR4, UR44 ;  /* 0x0000002c00047c82 */ /* 0x000fe20008000000 */
[----:B------:R-:W-:-:S03]  /*3600*/  UIMAD UR6, UR49, UR6, -UR11 ;  /* 0x00000006310672a4 */ /* 0x000fc6000f8e0a0b */
[----:B------:R-:W-:-:S04]  /*3610*/  SHF.R.S32.HI R3, RZ, 0x1f, R0 ;  /* 0x0000001fff037819 */ /* 0x000fc80000011400 */
[----:B------:R-:W-:Y:S01]  /*3620*/  LEA.HI R3, R3, R0, RZ, 0x6 ;  /* 0x0000000003037211 */ /* 0x000fe200078f30ff */
[----:B------:R-:W-:Y:S01]  /*3630*/  @UP0 ULDC UR8, c[0x0][0x44c] ;  /* 0x0001130000080ab9 */ /* 0x000fe20000000800 */
[----:B------:R-:W-:Y:S01]  /*3640*/  @UP0 ULDC UR10, c[0x0][0x450] ;  /* 0x00011400000a0ab9 */ /* 0x000fe20000000800 */
[----:B------:R-:W-:Y:S01]  /*3650*/  UIMAD.WIDE.U32 UR8, UR44, UR8, URZ ;  /* 0x000000082c0872a5 */ /* 0x000fe2000f8e003f */
[----:B------:R-:W-:-:S03]  /*3660*/  SHF.R.S32.HI R3, RZ, 0x6, R3 ;  /* 0x00000006ff037819 */ /* 0x000fc60000011403 */
[----:B------:R-:W-:Y:S01]  /*3670*/  @UP0 USHF.R.U32.HI UR4, URZ, UR10, UR9 ;  /* 0x0000000a3f040299 */ /* 0x000fe20008011609 */
[----:B------:R-:W-:Y:S01]  /*3680*/  VIMNMX R152, R3, UR7, PT ;  /* 0x0000000703987c48 */ /* 0x000fe2000bfe0100 */
[----:B------:R-:W-:Y:S02]  /*3690*/  UISETP.GE.AND UP0, UPT, UR5, 0x1, UPT ;  /* 0x000000010500788c */ /* 0x000fe4000bf06270 */
[----:B------:R-:W-:Y:S01]  /*36a0*/  UIADD3 UR4, UR6, UR4, URZ ;  /* 0x0000000406047290 */ /* 0x000fe2000fffe03f */
[----:B------:R-:W-:-:S03]  /*36b0*/  ULDC UR8, c[0x0][0x9dc] ;  /* 0x0002770000087ab9 */ /* 0x000fc60000000800 */
[----:B------:R-:W-:Y:S01]  /*36c0*/  PLOP3.LUT P0, PT, PT, PT, UP0, 0x40, 0x0 ;  /* 0x000000000000781c */ /* 0x000fe20003f0e808 */
[----:B------:R-:W-:-:S12]  /*36d0*/  UIADD3 UR8, UR4, -UR8, URZ ;  /* 0x8000000804087290 */ /* 0x000fd8000fffe03f */
[----:B------:R-:W-:Y:S05]  /*36e0*/  @P0 BRA `(.L_x_1663) ;  /* 0x0000000000440947 */ /* 0x000fea0003800000 */
[----:B------:R-:W-:-:S06]  /*36f0*/  UISETP.GT.AND UP0, UPT, UR4, -0x1, UPT ;  /* 0xffffffff0400788c */ /* 0x000fcc000bf04270 */
[----:B------:R-:W-:-:S13]  /*3700*/  PLOP3.LUT P0, PT, PT, PT, UP0, 0x80, 0x0 ;  /* 0x000000000000781c */ /* 0x000fda0003f0f008 */
[----:B------:R-:W-:Y:S05]  /*3710*/  @P0 BRA `(.L_x_1664) ;  /* 0x00000000001c0947 */ /* 0x000fea0003800000 */
[----:B------:R-:W-:Y:S02]  /*3720*/  UISETP.NE.AND UP0, UPT, UR5, 0x1, UPT ;  /* 0x000000010500788c */ /* 0x000fe4000bf05270 */
[----:B------:R-:W-:-:S09]  /*3730*/  ULOP3.LUT UR4, URZ, UR4, URZ, 0x33, !UPT ;  /* 0x000000043f047292 */ /* 0x000fd2000f8e333f */
[----:B------:R-:W-:Y:S02]  /*3740*/  @UP0 ULDC.64 UR10, c[0x0][0x9e8] ;  /* 0x00027a00000a0ab9 */ /* 0x000fe40000000a00 */
[----:B------:R-:W-:-:S04]  /*3750*/  UIMAD.WIDE.U32 UR6, UR4, UR10, URZ ;  /* 0x0000000a040672a5 */ /* 0x000fc8000f8e003f */
[----:B------:R-:W-:-:S04]  /*3760*/  @UP0 USHF.R.U32.HI UR4, URZ, UR11, UR7 ;  /* 0x0000000b3f040299 */ /* 0x000fc80008011607 */
[----:B------:R-:W-:Y:S01]  /*3770*/  ULOP3.LUT UR4, URZ, UR4, URZ, 0x33, !UPT ;  /* 0x000000043f047292 */ /* 0x000fe2000f8e333f */
[----:B------:R-:W-:Y:S11]  /*3780*/  BRA `(.L_x_1665) ;  /* 0x0000000000107947 */ /* 0x000ff60003800000 */
.L_x_1664:
[----:B------:R-:W-:-:S11]  /*3790*/  UISETP.NE.AND UP0, UPT, UR5, 0x1, UPT ;  /* 0x000000010500788c */ /* 0x000fd6000bf05270 */
[----:B------:R-:W-:Y:S02]  /*37a0*/  @UP0 ULDC.64 UR10, c[0x0][0x9e8] ;  /* 0x00027a00000a0ab9 */ /* 0x000fe40000000a00 */
[----:B------:R-:W-:-:S04]  /*37b0*/  UIMAD.WIDE.U32 UR6, UR4, UR10, URZ ;  /* 0x0000000a040672a5 */ /* 0x000fc8000f8e003f */
[----:B------:R-:W-:-:S12]  /*37c0*/  @UP0 USHF.R.U32.HI UR4, URZ, UR11, UR7 ;  /* 0x0000000b3f040299 */ /* 0x000fd80008011607 */
.L_x_1665:
[----:B------:R-:W-:-:S04]  /*37d0*/  UIMAD UR4, UR4, UR5, URZ ;  /* 0x00000005040472a4 */ /* 0x000fc8000f8e023f */
[----:B------:R-:W-:-:S04]  /*37e0*/  UISETP.LT.AND UP0, UPT, UR8, UR4, UPT ;  /* 0x000000040800728c */ /* 0x000fc8000bf01270 */
[----:B------:R-:W-:-:S12]  /*37f0*/  USEL UR8, UR8, UR4, !UP0 ;  /* 0x0000000408087287 */ /* 0x000fd8000c000000 */
.L_x_1663:
[----:B------:R-:W-:Y:S01]  /*3800*/  USHF.R.S32.HI UR4, URZ, 0x1f, UR8 ;  /* 0x0000001f3f047899 */ /* 0x000fe20008011408 */
[----:B------:R-:W-:Y:S01]  /*3810*/  PLOP3.LUT P0, PT, PT, PT, PT, 0x80, 0x0 ;  /* 0x000000000000781c */ /* 0x000fe20003f0f070 */
[----:B------:R-:W-:Y:S01]  /*3820*/  IMAD.MOV.U32 R0, RZ, RZ, RZ ;  /* 0x000000ffff007224 */ /* 0x000fe200078e00ff */
[----:B------:R-:W-:Y:S01]  /*3830*/  CS2R R150, SRZ ;  /* 0x0000000000967805 */ /* 0x000fe2000001ff00 */
[----:B------:R-:W-:Y:S01]  /*3840*/  ULEA.HI UR4, UR4, UR8, URZ, 0x6 ;  /* 0x0000000804047291 */ /* 0x000fe2000f8f303f */
[----:B------:R-:W-:Y:S01]  /*3850*/  IMAD.MOV.U32 R3, RZ, RZ, RZ ;  /* 0x000000ffff037224 */ /* 0x000fe200078e00ff */
[----:B------:R-:W-:Y:S02]  /*3860*/  CS2R R148, SRZ ;  /* 0x0000000000947805 */ /* 0x000fe4000001ff00 */
[----:B------:R-:W-:Y:S01]  /*3870*/  CS2R R146, SRZ ;  /* 0x0000000000927805 */ /* 0x000fe2000001ff00 */
[----:B------:R-:W-:Y:S01]  /*3880*/  USHF.R.S32.HI UR4, URZ, 0x6, UR4 ;  /* 0x000000063f047899 */ /* 0x000fe20008011404 */
[----:B------:R-:W-:-:S02]  /*3890*/  CS2R R144, SRZ ;  /* 0x0000000000907805 */ /* 0x000fc4000001ff00 */
[----:B------:R-:W-:Y:S02]  /*38a0*/  CS2R R164, SRZ ;  /* 0x0000000000a47805 */ /* 0x000fe4000001ff00 */
[----:B------:R-:W-:Y:S01]  /*38b0*/  CS2R R140, SRZ ;  /* 0x00000000008c7805 */ /* 0x000fe2000001ff00 */
[----:B------:R-:W-:Y:S01]  /*38c0*/  UISETP.LT.AND UP0, UPT, URZ, UR4, UPT ;  /* 0x000000043f00728c */ /* 0x000fe2000bf01270 */
[----:B------:R-:W-:Y:S02]  /*38d0*/  CS2R R162, SRZ ;  /* 0x0000000000a27805 */ /* 0x000fe4000001ff00 */
[----:B------:R-:W-:Y:S02]  /*38e0*/  CS2R R136, SRZ ;  /* 0x0000000000887805 */ /* 0x000fe4000001ff00 */
[----:B------:R-:W-:Y:S01]  /*38f0*/  CS2R R160, SRZ ;  /* 0x0000000000a07805 */ /* 0x000fe2000001ff00 */
[----:B------:R-:W-:Y:S01]  /*3900*/  USEL UR47, URZ, UR4, !UP0 ;  /* 0x000000043f2f7287 */ /* 0x000fe2000c000000 */
[----:B------:R-:W-:-:S02]  /*3910*/  CS2R R132, SRZ ;  /* 0x0000000000847805 */ /* 0x000fc4000001ff00 */
[----:B------:R-:W-:Y:S02]  /*3920*/  CS2R R158, SRZ ;  /* 0x00000000009e7805 */ /* 0x000fe4000001ff00 */
[----:B------:R-:W-:Y:S02]  /*3930*/  CS2R R156, SRZ ;  /* 0x00000000009c7805 */ /* 0x000fe4000001ff00 */
[----:B------:R-:W-:Y:S02]  /*3940*/  CS2R R128, SRZ ;  /* 0x0000000000807805 */ /* 0x000fe4000001ff00 */
[----:B------:R-:W-:Y:S02]  /*3950*/  CS2R R154, SRZ ;  /* 0x00000000009a7805 */ /* 0x000fe4000001ff00 */
[----:B------:R-:W-:Y:S01]  /*3960*/  ISETP.GT.AND P1, PT, R152, UR47, PT ;  /* 0x0000002f98007c0c */ /* 0x000fe2000bf24270 */
        /* <DEDUP_REMOVED lines=31> */
[----:B------:R-:W-:Y:S01]  /*3b60*/  CS2R R62, SRZ ;  /* 0x00000000003e7805 */ /* 0x000fe2000001ff00 */
        /* <DEDUP_REMOVED lines=18> */
[----:B------:R-:W-:Y:S01]  /*3c90*/  CS2R R26, SRZ ;  /* 0x00000000001a7805 */ /* 0x000fe2000001ff00 */
[----:B------:R-:W-:Y:S01]  /*3ca0*/  IMAD.MOV.U32 R210, RZ, RZ, RZ ;  /* 0x000000ffffd27224 */ /* 0x000fe200078e00ff */
[----:B------:R-:W-:Y:S06]  /*3cb0*/  @!P1 BRA `(.L_x_1649) ;  /* 0x0000009000689947 */ /* 0x000fec0003800000 */
        /* <DEDUP_REMOVED lines=11> */
[----:B------:R-:W-:-:S04]  /*3d70*/  ULOP3.LUT UR5, UR5, 0x3fff, URZ, 0xc0, !UPT ;  /* 0x00003fff05057892 */ /* 0x000fc8000f8ec03f */
[----:B------:R-:W-:-:S04]  /*3d80*/  ULOP3.LUT UR48, UR5, 0x2000000, URZ, 0xfc, !UPT ;  /* 0x0200000005307892 */ /* 0x000fc8000f8efc3f */
        /* <DEDUP_REMOVED lines=9> */
[----:B------:R-:W-:Y:S01]  /*3e20*/  MOV R13, RZ ;  /* 0x000000ff000d7202 */ /* 0x000fe20000000f00 */
[----:B------:R-:W-:Y:S02]  /*3e30*/  IMAD.U32 R6, RZ, RZ, UR4 ;  /* 0x00000004ff067e24 */ /* 0x000fe4000f8e00ff */
[----:B------:R-:W-:-:S02]  /*3e40*/  IMAD.U32 R7, RZ, RZ, UR5 ;  /* 0x00000005ff077e24 */ /* 0x000fc4000f8e00ff */
[----:B------:R-:W-:Y:S02]  /*3e50*/  IMAD.U32 R11, RZ, RZ, UR7 ;  /* 0x00000007ff0b7e24 */ /* 0x000fe4000f8e00ff */
[----:B------:R-:W-:Y:S02]  /*3e60*/  IMAD.MOV.U32 R8, RZ, RZ, 0x70 ;  /* 0x00000070ff087424 */ /* 0x000fe400078e00ff */
[----:B0-----:R-:W-:-:S07]  /*3e70*/  IMAD.MOV.U32 R12, RZ, RZ, 0x1 ;  /* 0x00000001ff0c7424 */ /* 0x001fce00078e00ff */
[----:B------:R-:W-:-:S07]  /*3e80*/  LEPC R20, `(.L_x_1666) ;  /* 0x000000001014794e */ /* 0x000fce0000000000 */
[----:B-1----:R-:W-:Y:S05]  /*3e90*/  CALL.ABS.NOINC R14 ;  /* 0x000000000e007343 */ /* 0x002fea0003c00000 */
.L_x_1666:
        /* <DEDUP_REMOVED lines=9> */
.L_x_1825:
[----:B------:R-:W-:Y:S05]  /*3f30*/  @!P0 BRA `(.L_x_1668) ;  /* 0x0000000000048947 */ /* 0x000fea0003800000 */
[----:B------:R-:W-:Y:S01]  /*3f40*/  BPT.TRAP 0x1 ;  /* 0x000000040000795c */ /* 0x000fe20000300000 */
.L_x_1668:
[----:B------:R-:W-:Y:S02]  /*3f50*/  IMAD.U32 R9, RZ, RZ, UR38 ;  /* 0x00000026ff097e24 */ /* 0x000fe4000f8e00ff */
[----:B------:R-:W-:-:S03]  /*3f60*/  IMAD.U32 R10, RZ, RZ, UR37 ;  /* 0x00000025ff0a7e24 */ /* 0x000fc6000f8e00ff */
[----:B------:R-:W-:Y:S02]  /*3f70*/  LEA R9, R9, UR42, 0x3 ;  /* 0x0000002a09097c11 */ /* 0x000fe4000f8e18ff */
[----:B------:R-:W-:-:S04]  /*3f80*/  SHF.L.U32 R10, R10, 0x1f, RZ ;  /* 0x0000001f0a0a7819 */ /* 0x000fc800000006ff */
[----:B------:R1:W2:Y:S01]  /*3f90*/  SYNCS.PHASECHK.TRANS64.TRYWAIT P1, [R9+URZ+0x28c30], R10 ;  /* 0x028c300a090075a7 */ /* 0x0002a2000802017f */
[----:B------:R-:W-:Y:S05]  /*3fa0*/  @!P0 BRA `(.L_x_1669) ;  /* 0x0000000000048947 */ /* 0x000fea0003800000 */
[----:B------:R-:W-:Y:S01]  /*3fb0*/  BPT.TRAP 0x1 ;  /* 0x000000040000795c */ /* 0x000fe20000300000 */
.L_x_1669:
[----:B--2---:R-:W-:Y:S05]  /*3fc0*/  @P1 BRA `(.L_x_1670) ;  /* 0x0000000000081947 */ /* 0x004fea0003800000 */
[----:B------:R-:W2:Y:S02]  /*3fd0*/  SYNCS.PHASECHK.TRANS64.TRYWAIT P1, [R9+URZ+0x28c30], R10 ;  /* 0x028c300a090075a7 */ /* 0x000ea4000802017f */
[----:B--2---:R-:W-:Y:S05]  /*3fe0*/  @!P1 BRA `(.L_x_1671) ;  /* 0x000000fc006c9947 */ /* 0x004fea0003800000 */
.L_x_1670:
        /* <DEDUP_REMOVED lines=40> */
.L_x_1672:
[----:B------:R-:W-:Y:S01]  /*4270*/  UISETP.NE.AND UP1, UPT, UR51, URZ, UPT ;  /* 0x0000003f3300728c */ /* 0x000fe2000bf25270 */
[----:B------:R-:W0:Y:S01]  /*4280*/  LDC R7, c[0x0][0x2f0] ;  /* 0x0000bc00ff077b82 */ /* 0x000e220000000800 */
[----:B------:R-:W-:Y:S01]  /*4290*/  VIADD R3, R185, UR44 ;  /* 0x0000002cb9037c36 */ /* 0x000fe20008000000 */
[----:B------:R-:W-:Y:S01]  /*42a0*/  R2UR UR6, R9 ;  /* 0x00000000090672ca */ /* 0x000fe200000e0000 */
[----:B------:R-:W-:Y:S01]  /*42b0*/  UISETP.NE.AND UP0, UPT, UR50, URZ, UPT ;  /* 0x0000003f3200728c */ /* 0x000fe2000bf05270 */
[----:B------:R-:W-:Y:S01]  /*42c0*/  LEA R12, R152, 0xffffffc0, 0x6 ;  /* 0xffffffc0980c7811 */ /* 0x000fe200078e30ff */
[----:B------:R-:W-:Y:S01]  /*42d0*/  IMAD.MOV.U32 R4, RZ, RZ, R3 ;  /* 0x000000ffff047224 */ /* 0x000fe200078e0003 */
[----:B------:R-:W-:Y:S01]  /*42e0*/  PLOP3.LUT P1, PT, PT, PT, UP1, 0x80, 0x0 ;  /* 0x000000000000781c */ /* 0x000fe20003f2f018 */
[----:B------:R-:W-:Y:S01]  /*42f0*/  ULDC UR11, c[0x0][0x9dc] ;  /* 0x00027700000b7ab9 */ /* 0x000fe20000000800 */
[----:B------:R-:W-:Y:S01]  /*4300*/  PLOP3.LUT P2, PT, PT, PT, UP1, 0x80, 0x0 ;  /* 0x000000000000781c */ /* 0x000fe20003f4f018 */
[----:B------:R-:W3:Y:S01]  /*4310*/  LDC R8, c[0x0][0x288] ;  /* 0x0000a200ff087b82 */ /* 0x000ee20000000800 */
[----:B------:R-:W-:Y:S01]  /*4320*/  @UP1 ULDC UR7, c[0x0][0x44c] ;  /* 0x0001130000071ab9 */ /* 0x000fe20000000800 */
[----:B------:R-:W-:-:S04]  /*4330*/  ULDC UR18, c[0x0][0x9e0] ;  /* 0x0002780000127ab9 */ /* 0x000fc80000000800 */
[----:B------:R-:W-:-:S04]  /*4340*/  UIADD3 UR6, UR6, 0x28c40, URZ ;  /* 0x00028c4006067890 */ /* 0x000fc8000fffe03f */
[----:B------:R-:W-:Y:S01]  /*4350*/  @P1 IMAD.HI.U32 R5, R3, UR7, RZ ;  /* 0x0000000703051c27 */ /* 0x000fe2000f8e00ff */
[----:B------:R-:W-:Y:S01]  /*4360*/  @UP1 ULDC UR7, c[0x0][0x450] ;  /* 0x0001140000071ab9 */ /* 0x000fe20000000800 */
[----:B------:R-:W-:Y:S01]  /*4370*/  UPRMT UR6, UR40, 0x654, UR6 ;  /* 0x0000065428067896 */ /* 0x000fe20008000006 */
[----:B------:R-:W-:Y:S01]  /*4380*/  PLOP3.LUT P1, PT, PT, PT, UP0, 0x40, 0x0 ;  /* 0x000000000000781c */ /* 0x000fe20003f2e808 */
[----:B------:R-:W-:Y:S01]  /*4390*/  IMAD.MOV.U32 R3, RZ, RZ, -0x40 ;  /* 0xffffffc0ff037424 */ /* 0x000fe200078e00ff */
[----:B------:R-:W-:-:S03]  /*43a0*/  @P2 SHF.R.U32.HI R4, RZ, UR7, R5 ;  /* 0x00000007ff042c19 */ /* 0x000fc60008011605 */
[----:B------:R-:W-:Y:S02]  /*43b0*/  IMAD R6, R152, R3, 0x41 ;  /* 0x0000004198067424 */ /* 0x000fe400078e0203 */
[----:B------:R-:W4:Y:S01]  /*43c0*/  SHFL.IDX PT, R56, R4, RZ, 0x1c1f ;  /* 0x001c1fff04387589 */ /* 0x000f2200000e0000 */
[----:B------:R-:W-:Y:S01]  /*43d0*/  SYNCS.ARRIVE.TRANS64.RED.A1T0 RZ, [UR6], RZ ;  /* 0x000000ffffff79a7 */ /* 0x000fe20008100406 */
[C---:B0-----:R-:W-:Y:S01]  /*43e0*/  IMAD R5, R7.reuse, UR49, R6 ;  /* 0x0000003107057c24 */ /* 0x041fe2000f8e0206 */
[----:B------:R-:W-:Y:S01]  /*43f0*/  ULOP3.LUT UR6, URZ, UR11, URZ, 0x33, !UPT ;  /* 0x0000000b3f067292 */ /* 0x000fe2000f8e333f */
[----:B------:R-:W-:Y:S02]  /*4400*/  IMAD R3, R7, UR49, -R12 ;  /* 0x0000003107037c24 */ /* 0x000fe4000f8e0a0c */
[----:B------:R-:W-:Y:S01]  /*4410*/  VIADD R20, R6, 0xffffffff ;  /* 0xffffffff06147836 */ /* 0x000fe20000000000 */
[--C-:B---3--:R-:W-:Y:S01]  /*4420*/  IADD3 R5, R5, -R8, -R2.reuse ;  /* 0x8000000805057210 */ /* 0x108fe20007ffe802 */
[----:B------:R-:W-:-:S04]  /*4430*/  IMAD.IADD R13, R3, 0x1, -R2 ;  /* 0x00000001030d7824 */ /* 0x000fc800078e0a02 */
[C---:B------:R-:W-:Y:S02]  /*4440*/  VIADD R14, R5.reuse, UR18 ;  /* 0x00000012050e7c36 */ /* 0x040fe40008000000 */
[----:B------:R-:W-:-:S03]  /*4450*/  VIADD R15, R5, UR6 ;  /* 0x00000006050f7c36 */ /* 0x000fc60008000000 */
[----:B----4-:R-:W-:Y:S01]  /*4460*/  VIADDMNMX R3, R56, R14, R13, PT ;  /* 0x0000000e38037246 */ /* 0x010fe2000380010d */
[----:B------:R-:W-:Y:S01]  /*4470*/  IMAD.IADD R5, R15, 0x1, R56 ;  /* 0x000000010f057824 */ /* 0x000fe200078e0238 */
[----:B------:R-:W-:Y:S06]  /*4480*/  @P1 BRA `(.L_x_1673) ;  /* 0x0000000000641947 */ /* 0x000fec0003800000 */
[----:B------:R-:W-:Y:S01]  /*4490*/  IMAD R11, R7, UR49, R56 ;  /* 0x00000031070b7c24 */ /* 0x000fe2000f8e0238 */
[----:B------:R-:W-:Y:S03]  /*44a0*/  BSSY B0, `(.L_x_1674) ;  /* 0x0000013000007945 */ /* 0x000fe60003800000 */
[----:B------:R-:W-:-:S05]  /*44b0*/  IMAD.IADD R11, R11, 0x1, -R8 ;  /* 0x000000010b0b7824 */ /* 0x000fca00078e0a08 */
[----:B------:R-:W-:-:S13]  /*44c0*/  ISETP.GT.AND P1, PT, R11, -0x1, PT ;  /* 0xffffffff0b00780c */ /* 0x000fda0003f24270 */
[----:B------:R-:W-:Y:S05]  /*44d0*/  @P1 BRA `(.L_x_1675) ;  /* 0x0000000000241947 */ /* 0x000fea0003800000 */
[----:B------:R-:W-:Y:S01]  /*44e0*/  ULDC UR6, c[0x0][0x9e4] ;  /* 0x0002790000067ab9 */ /* 0x000fe20000000800 */
[----:B------:R-:W-:Y:S01]  /*44f0*/  LOP3.LUT R11, RZ, R11, RZ, 0x33, !PT ;  /* 0x0000000bff0b7212 */ /* 0x000fe200078e33ff */
[----:B------:R-:W-:-:S05]  /*4500*/  IMAD.U32 R21, RZ, RZ, UR6 ;  /* 0x00000006ff157e24 */ /* 0x000fca000f8e00ff */
[----:B------:R-:W-:-:S13]  /*4510*/  ISETP.NE.AND P1, PT, R21, 0x1, PT ;  /* 0x000000011500780c */ /* 0x000fda0003f25270 */
[----:B------:R-:W0:Y:S02]  /*4520*/  @P1 LDC.64 R56, c[0x0][0x9e8] ;  /* 0x00027a00ff381b82 */ /* 0x000e240000000a00 */
[----:B0-----:R-:W-:-:S05]  /*4530*/  @P1 IMAD.HI.U32 R6, R11, R56, RZ ;  /* 0x000000380b061227 */ /* 0x001fca00078e00ff */
[----:B------:R-:W-:-:S04]  /*4540*/  @P1 SHF.R.U32.HI R11, RZ, R57, R6 ;  /* 0x00000039ff0b1219 */ /* 0x000fc80000011606 */
[----:B------:R-:W-:Y:S01]  /*4550*/  LOP3.LUT R11, RZ, R11, RZ, 0x33, !PT ;  /* 0x0000000bff0b7212 */ /* 0x000fe200078e33ff */
[----:B------:R-:W-:Y:S06]  /*4560*/  BRA `(.L_x_1676) ;  /* 0x0000000000187947 */ /* 0x000fec0003800000 */
.L_x_1675:
[----:B------:R-:W-:Y:S02]  /*4570*/  ULDC UR6, c[0x0][0x9e4] ;  /* 0x0002790000067ab9 */ /* 0x000fe40000000800 */
[----:B------:R-:W-:-:S04]  /*4580*/  MOV R21, UR6 ;  /* 0x0000000600157c02 */ /* 0x000fc80008000f00 */
[----:B------:R-:W-:-:S13]  /*4590*/  ISETP.NE.AND P1, PT, R21, 0x1, PT ;  /* 0x000000011500780c */ /* 0x000fda0003f25270 */
[----:B------:R-:W0:Y:S02]  /*45a0*/  @P1 LDC.64 R56, c[0x0][0x9e8] ;  /* 0x00027a00ff381b82 */ /* 0x000e240000000a00 */
[----:B0-----:R-:W-:-:S05]  /*45b0*/  @P1 IMAD.HI.U32 R6, R11, R56, RZ ;  /* 0x000000380b061227 */ /* 0x001fca00078e00ff */
[----:B------:R-:W-:-:S07]  /*45c0*/  @P1 SHF.R.U32.HI R11, RZ, R57, R6 ;  /* 0x00000039ff0b1219 */ /* 0x000fce0000011606 */
.L_x_1676:
[----:B------:R-:W-:Y:S05]  /*45d0*/  BSYNC B0 ;  /* 0x0000000000007941 */ /* 0x000fea0003800000 */
.L_x_1674:
[----:B------:R-:W-:-:S04]  /*45e0*/  IMAD R11, R11, R21, -R12 ;  /* 0x000000150b0b7224 */ /* 0x000fc800078e0a0c */
[----:B------:R-:W-:-:S05]  /*45f0*/  IMAD.IADD R6, R11, 0x1, -R2 ;  /* 0x000000010b067824 */ /* 0x000fca00078e0a02 */
[----:B------:R-:W-:Y:S02]  /*4600*/  VIADDMNMX R3, R6, R21, R3, PT ;  /* 0x0000001506037246 */ /* 0x000fe40003800103 */
[----:B------:R-:W-:-:S07]  /*4610*/  VIMNMX R5, R5, R6, !PT ;  /* 0x0000000605057248 */ /* 0x000fce0007fe0100 */
.L_x_1673:
[C---:B------:R-:W-:Y:S01]  /*4620*/  ISETP.GE.AND P2, PT, R20.reuse, 0x9, PT ;  /* 0x000000091400780c */ /* 0x040fe20003f46270 */
[----:B------:R-:W0:Y:S01]  /*4630*/  SHFL.IDX PT, R4, R4, 0x1, 0x1c1f ;  /* 0x003c1f0004047f89 */ /* 0x000e2200000e0000 */
[C---:B------:R-:W-:Y:S01]  /*4640*/  ISETP.GE.AND P1, PT, R20.reuse, 0x2, PT ;  /* 0x000000021400780c */ /* 0x040fe20003f26270 */
[----:B------:R-:W-:Y:S01]  /*4650*/  UISETP.NE.AND UP0, UPT, UR50, URZ, UPT ;  /* 0x0000003f3200728c */ /* 0x000fe2000bf05270 */
[C---:B------:R-:W-:Y:S02]  /*4660*/  ISETP.GT.AND P3, PT, R5.reuse, 0x8, !P2 ;  /* 0x000000080500780c */ /* 0x040fe40005764270 */
[----:B------:R-:W-:Y:S02]  /*4670*/  ISETP.GT.AND P4, PT, R5, 0x1, !P1 ;  /* 0x000000010500780c */ /* 0x000fe40004f84270 */
[----:B------:R-:W-:Y:S02]  /*4680*/  ISETP.LT.OR P3, PT, R3, 0x9, P3 ;  /* 0x000000090300780c */ /* 0x000fe40001f61670 */
[----:B------:R-:W-:-:S02]  /*4690*/  ISETP.GE.AND P5, PT, R20, 0x11, PT ;  /* 0x000000111400780c */ /* 0x000fc40003fa6270 */
[----:B------:R-:W-:Y:S02]  /*46a0*/  FSEL R57, R28, -INF , !P3 ;  /* 0xff8000001c397808 */ /* 0x000fe40005800000 */
[----:B------:R-:W-:Y:S02]  /*46b0*/  ISETP.LT.OR P4, PT, R3, 0x2, P4 ;  /* 0x000000020300780c */ /* 0x000fe40002781670 */
[----:B------:R-:W-:Y:S02]  /*46c0*/  ISETP.GT.AND P3, PT, R5, 0x10, !P5 ;  /* 0x000000100500780c */ /* 0x000fe40006f64270 */
[----:B------:R-:W-:Y:S02]  /*46d0*/  ISETP.GE.AND P6, PT, R20, 0xa, PT ;  /* 0x0000000a1400780c */ /* 0x000fe40003fc6270 */
[----:B------:R-:W-:Y:S02]  /*46e0*/  FSEL R25, R25, -INF , !P4 ;  /* 0xff80000019197808 */ /* 0x000fe40006000000 */
[----:B------:R-:W-:-:S02]  /*46f0*/  P2R R58, PR, RZ, 0x20 ;  /* 0x00000020ff3a7803 */ /* 0x000fc40000000000 */
[----:B------:R-:W-:Y:S01]  /*4700*/  ISETP.LT.OR P3, PT, R3, 0x11, P3 ;  /* 0x000000110300780c */ /* 0x000fe20001f61670 */
[----:B0-----:R-:W-:Y:S01]  /*4710*/  IMAD.IADD R6, R15, 0x1, R4 ;  /* 0x000000010f067824 */ /* 0x001fe200078e0204 */
[----:B------:R-:W-:Y:S02]  /*4720*/  ISETP.GT.AND P4, PT, R5, 0x9, !P6 ;  /* 0x000000090500780c */ /* 0x000fe40007784270 */
[----:B------:R-:W-:Y:S02]  /*4730*/  ISETP.GE.AND P5, PT, R20, 0x12, PT ;  /* 0x000000121400780c */ /* 0x000fe40003fa6270 */
[----:B------:R-:W-:Y:S02]  /*4740*/  FSEL R59, R32, -INF , !P3 ;  /* 0xff800000203b7808 */ /* 0x000fe40005800000 */
[----:B------:R-:W-:Y:S02]  /*4750*/  ISETP.LT.OR P4, PT, R3, 0xa, P4 ;  /* 0x0000000a0300780c */ /* 0x000fe40002781670 */
[----:B------:R-:W-:-:S02]  /*4760*/  ISETP.GT.AND P3, PT, R5, 0x11, !P5 ;  /* 0x000000110500780c */ /* 0x000fc40006f64270 */
[----:B------:R-:W-:Y:S02]  /*4770*/  FSEL R29, R29, -INF , !P4 ;  /* 0xff8000001d1d7808 */ /* 0x000fe40006000000 */
[----:B------:R-:W-:Y:S02]  /*4780*/  ISETP.LT.OR P3, PT, R3, 0x12, P3 ;  /* 0x000000120300780c */ /* 0x000fe40001f61670 */
[----:B------:R-:W-:Y:S02]  /*4790*/  ISETP.GE.AND P4, PT, R20, 0x19, PT ;  /* 0x000000191400780c */ /* 0x000fe40003f86270 */
[----:B------:R-:W-:Y:S02]  /*47a0*/  FSEL R33, R33, -INF , !P3 ;  /* 0xff80000021217808 */ /* 0x000fe40005800000 */
[----:B------:R-:W-:Y:S02]  /*47b0*/  ISETP.GT.AND P3, PT, R5, 0x18, !P4 ;  /* 0x000000180500780c */ /* 0x000fe40006764270 */
[----:B------:R-:W-:-:S02]  /*47c0*/  P2R R32, PR, RZ, 0x10 ;  /* 0x00000010ff207803 */ /* 0x000fc40000000000 */
[----:B------:R-:W-:Y:S02]  /*47d0*/  ISETP.LT.OR P3, PT, R3, 0x19, P3 ;  /* 0x000000190300780c */ /* 0x000fe40001f61670 */
[----:B------:R-:W-:Y:S02]  /*47e0*/  ISETP.GE.AND P4, PT, R20, 0x1a, PT ;  /* 0x0000001a1400780c */ /* 0x000fe40003f86270 */
[----:B------:R-:W-:Y:S02]  /*47f0*/  FSEL R61, R36, -INF , !P3 ;  /* 0xff800000243d7808 */ /* 0x000fe40005800000 */
[----:B------:R-:W-:Y:S02]  /*4800*/  ISETP.GT.AND P3, PT, R5, 0x19, !P4 ;  /* 0x000000190500780c */ /* 0x000fe40006764270 */
[----:B------:R-:W-:Y:S02]  /*4810*/  P2R R36, PR, RZ, 0x10 ;  /* 0x00000010ff247803 */ /* 0x000fe40000000000 */
[----:B------:R-:W-:-:S02]  /*4820*/  ISETP.LT.OR P3, PT, R3, 0x1a, P3 ;  /* 0x0000001a0300780c */ /* 0x000fc40001f61670 */
[C---:B------:R-:W-:Y:S02]  /*4830*/  ISETP.GE.AND P4, PT, R20.reuse, 0x21, PT ;  /* 0x000000211400780c */ /* 0x040fe40003f86270 */
[----:B------:R-:W-:Y:S02]  /*4840*/  FSEL R37, R37, -INF , !P3 ;  /* 0xff80000025257808 */ /* 0x000fe40005800000 */
[----:B------:R-:W-:Y:S02]  /*4850*/  ISETP.GT.AND P3, PT, R5, 0x20, !P4 ;  /* 0x000000200500780c */ /* 0x000fe40006764270 */
[----:B------:R-:W-:Y:S02]  /*4860*/  P2R R60, PR, RZ, 0x10 ;  /* 0x00000010ff3c7803 */ /* 0x000fe40000000000 */
[----:B------:R-:W-:Y:S02]  /*4870*/  ISETP.LT.OR P3, PT, R3, 0x21, P3 ;  /* 0x000000210300780c */ /* 0x000fe40001f61670 */
[----:B------:R-:W-:-:S02]  /*4880*/  ISETP.GE.AND P4, PT, R20, 0x22, PT ;  /* 0x000000221400780c */ /* 0x000fc40003f86270 */
[----:B------:R-:W-:Y:S02]  /*4890*/  FSEL R63, R40, -INF , !P3 ;  /* 0xff800000283f7808 */ /* 0x000fe40005800000 */
[----:B------:R-:W-:Y:S02]  /*48a0*/  ISETP.GT.AND P3, PT, R5, 0x21, !P4 ;  /* 0x000000210500780c */ /* 0x000fe40006764270 */
[----:B------:R-:W-:Y:S02]  /*48b0*/  P2R R40, PR, RZ, 0x10 ;  /* 0x00000010ff287803 */ /* 0x000fe40000000000 */
[----:B------:R-:W-:Y:S02]  /*48c0*/  ISETP.LT.OR P3, PT, R3, 0x22, P3 ;  /* 0x000000220300780c */ /* 0x000fe40001f61670 */
[----:B------:R-:W-:Y:S02]  /*48d0*/  ISETP.GE.AND P4, PT, R20, 0x29, PT ;  /* 0x000000291400780c */ /* 0x000fe40003f86270 */
[----:B------:R-:W-:-:S02]  /*48e0*/  FSEL R41, R41, -INF , !P3 ;  /* 0xff80000029297808 */ /* 0x000fc40005800000 */
[----:B------:R-:W-:Y:S02]  /*48f0*/  ISETP.GT.AND P3, PT, R5, 0x28, !P4 ;  /* 0x000000280500780c */ /* 0x000fe40006764270 */
[----:B------:R-:W-:Y:S02]  /*4900*/  P2R R62, PR, RZ, 0x10 ;  /* 0x00000010ff3e7803 */ /* 0x000fe40000000000 */
[----:B------:R-:W-:Y:S02]  /*4910*/  ISETP.LT.OR P3, PT, R3, 0x29, P3 ;  /* 0x000000290300780c */ /* 0x000fe40001f61670 */
[----:B------:R-:W-:Y:S02]  /*4920*/  ISETP.GE.AND P4, PT, R20, 0x2a, PT ;  /* 0x0000002a1400780c */ /* 0x000fe40003f86270 */
[----:B------:R-:W-:Y:S02]  /*4930*/  FSEL R65, R44, -INF , !P3 ;  /* 0xff8000002c417808 */ /* 0x000fe40005800000 */
[----:B------:R-:W-:-:S02]  /*4940*/  ISETP.GT.AND P3, PT, R5, 0x29, !P4 ;  /* 0x000000290500780c */ /* 0x000fc40006764270 */
[----:B------:R-:W-:Y:S02]  /*4950*/  P2R R44, PR, RZ, 0x10 ;  /* 0x00000010ff2c7803 */ /* 0x000fe40000000000 */
[----:B------:R-:W-:Y:S02]  /*4960*/  ISETP.LT.OR P3, PT, R3, 0x2a, P3 ;  /* 0x0000002a0300780c */ /* 0x000fe40001f61670 */
[----:B------:R-:W-:Y:S02]  /*4970*/  P2R R28, PR, RZ, 0x20 ;  /* 0x00000020ff1c7803 */ /* 0x000fe40000000000 */
[----:B------:R-:W-:Y:S02]  /*4980*/  FSEL R45, R45, -INF , !P3 ;  /* 0xff8000002d2d7808 */ /* 0x000fe40005800000 */
[----:B------:R-:W-:Y:S02]  /*4990*/  ISETP.GE.AND P3, PT, R20, 0x31, PT ;  /* 0x000000311400780c */ /* 0x000fe40003f66270 */
[----:B------:R-:W-:-:S02]  /*49a0*/  P2R R56, PR, RZ, 0x40 ;  /* 0x00000040ff387803 */ /* 0x000fc40000000000 */
[----:B------:R-:W-:-:S04]  /*49b0*/  ISETP.GT.AND P4, PT, R5, 0x30, !P3 ;  /* 0x000000300500780c */ /* 0x000fc80005f84270 */
[----:B------:R-:W-:-:S04]  /*49c0*/  ISETP.LT.OR P4, PT, R3, 0x31, P4 ;  /* 0x000000310300780c */ /* 0x000fc80002781670 */
[----:B------:R-:W-:Y:S02]  /*49d0*/  FSEL R67, R48, -INF , !P4 ;  /* 0xff80000030437808 */ /* 0x000fe40006000000 */
[----:B------:R-:W-:-:S04]  /*49e0*/  ISETP.GE.AND P4, PT, R20, 0x32, PT ;  /* 0x000000321400780c */ /* 0x000fc80003f86270 */
        /* <DEDUP_REMOVED lines=8> */
[----:B------:R-:W-:Y:S02]  /*4a70*/  P2R R11, PR, RZ, 0x40 ;  /* 0x00000040ff0b7803 */ /* 0x000fe40000000000 */
[----:B------:R-:W-:-:S04]  /*4a80*/  ISETP.GT.AND P6, PT, R5, RZ, !P6 ;  /* 0x000000ff0500720c */ /* 0x000fc800077c4270 */
[----:B------:R-:W-:-:S04]  /*4a90*/  ISETP.LT.OR P6, PT, R3, 0x1, P6 ;  /* 0x000000010300780c */ /* 0x000fc800037c1670 */
[----:B------:R-:W-:Y:S02]  /*4aa0*/  FSEL R21, R24, -INF , !P6 ;  /* 0xff80000018157808 */ /* 0x000fe40007000000 */
[----:B------:R-:W-:-:S04]  /*4ab0*/  ISETP.GE.AND P6, PT, R20, 0x3a, PT ;  /* 0x0000003a1400780c */ /* 0x000fc80003fc6270 */
[----:B------:R-:W-:Y:S02]  /*4ac0*/  P2R R20, PR, RZ, 0x40 ;  /* 0x00000040ff147803 */ /* 0x000fe40000000000 */
[----:B------:R-:W-:-:S04]  /*4ad0*/  ISETP.GT.AND P6, PT, R5, 0x39, !P6 ;  /* 0x000000390500780c */ /* 0x000fc800077c4270 */
[----:B------:R-:W-:Y:S02]  /*4ae0*/  ISETP.LT.OR P6, PT, R3, 0x3a, P6 ;  /* 0x0000003a0300780c */ /* 0x000fe400037c1670 */
[----:B------:R-:W-:Y:S02]  /*4af0*/  VIADDMNMX R3, R4, R14, R13, PT ;  /* 0x0000000e04037246 */ /* 0x000fe4000380010d */
[----:B------:R-:W-:Y:S02]  /*4b00*/  FSEL R53, R53, -INF , !P6 ;  /* 0xff80000035357808 */ /* 0x000fe40007000000 */
[----:B------:R-:W-:-:S13]  /*4b10*/  PLOP3.LUT P6, PT, PT, PT, UP0, 0x40, 0x0 ;  /* 0x000000000000781c */ /* 0x000fda0003fce808 */
[----:B------:R-:W-:Y:S05]  /*4b20*/  @P6 BRA `(.L_x_1677) ;  /* 0x0000000000646947 */ /* 0x000fea0003800000 */
        /* <DEDUP_REMOVED lines=14> */
.L_x_1679:
[----:B------:R-:W-:Y:S02]  /*4c10*/  ULDC UR6, c[0x0][0x9e4] ;  /* 0x0002790000067ab9 */ /* 0x000fe40000000800 */
[----:B------:R-:W-:-:S05]  /*4c20*/  IMAD.U32 R14, RZ, RZ, UR6 ;  /* 0x00000006ff0e7e24 */ /* 0x000fca000f8e00ff */
[----:B------:R-:W-:-:S13]  /*4c30*/  ISETP.NE.AND P6, PT, R14, 0x1, PT ;  /* 0x000000010e00780c */ /* 0x000fda0003fc5270 */
[----:B------:R-:W0:Y:S02]  /*4c40*/  @P6 LDC.64 R70, c[0x0][0x9e8] ;  /* 0x00027a00ff466b82 */ /* 0x000e240000000a00 */
[----:B0-----:R-:W-:-:S05]  /*4c50*/  @P6 IMAD.HI.U32 R4, R5, R70, RZ ;  /* 0x0000004605046227 */ /* 0x001fca00078e00ff */
[----:B------:R-:W-:-:S07]  /*4c60*/  @P6 SHF.R.U32.HI R5, RZ, R71, R4 ;  /* 0x00000047ff056219 */ /* 0x000fce0000011604 */
.L_x_1680:
[----:B------:R-:W-:Y:S05]  /*4c70*/  BSYNC B0 ;  /* 0x0000000000007941 */ /* 0x000fea0003800000 */
.L_x_1678:
[----:B------:R-:W-:-:S04]  /*4c80*/  IMAD R5, R5, R14, -R12 ;  /* 0x0000000e05057224 */ /* 0x000fc800078e0a0c */
[----:B------:R-:W-:-:S05]  /*4c90*/  IMAD.IADD R5, R5, 0x1, -R2 ;  /* 0x0000000105057824 */ /* 0x000fca00078e0a02 */
[----:B------:R-:W-:Y:S02]  /*4ca0*/  VIADDMNMX R3, R5, R14, R3, PT ;  /* 0x0000000e05037246 */ /* 0x000fe40003800103 */
[----:B------:R-:W-:-:S07]  /*4cb0*/  VIMNMX R6, R6, R5, !PT ;  /* 0x0000000506067248 */ /* 0x000fce0007fe0100 */
.L_x_1677:
[----:B------:R-:W-:Y:S01]  /*4cc0*/  ISETP.GT.AND P1, PT, R6, 0x1, !P1 ;  /* 0x000000010600780c */ /* 0x000fe20004f24270 */
[----:B------:R-:W-:Y:S01]  /*4cd0*/  ULDC UR10, c[0x0][0x988] ;  /* 0x00026200000a7ab9 */ /* 0x000fe20000000800 */
[----:B------:R-:W-:Y:S01]  /*4ce0*/  FMNMX.FTZ R4, R21, R25, !PT ;  /* 0x0000001915047209 */ /* 0x000fe20007810000 */
[----:B------:R-:W-:Y:S01]  /*4cf0*/  BAR.SYNC.DEFER_BLOCKING 0xf, 0x100 ;  /* 0x03c4000000007b1d */ /* 0x000fe20000010000 */
[----:B------:R-:W-:Y:S02]  /*4d00*/  ISETP.LT.OR P1, PT, R3, 0x2, P1 ;  /* 0x000000020300780c */ /* 0x000fe40000f21670 */
[----:B------:R-:W-:Y:S02]  /*4d10*/  FMNMX.FTZ R4, R57, R4, !PT ;  /* 0x0000000439047209 */ /* 0x000fe40007810000 */
[----:B------:R-:W-:Y:S02]  /*4d20*/  FSEL R27, R27, -INF , !P1 ;  /* 0xff8000001b1b7808 */ /* 0x000fe40004800000 */
[----:B------:R-:W-:-:S02]  /*4d30*/  ISETP.NE.AND P1, PT, R56, RZ, PT ;  /* 0x000000ff3800720c */ /* 0x000fc40003f25270 */
[----:B------:R-:W-:Y:S02]  /*4d40*/  FMNMX.FTZ R4, R29, R4, !PT ;  /* 0x000000041d047209 */ /* 0x000fe40007810000 */
[----:B------:R-:W-:Y:S02]  /*4d50*/  ISETP.GT.AND P1, PT, R6, 0x9, !P1 ;  /* 0x000000090600780c */ /* 0x000fe40004f24270 */
[----:B------:R-:W-:Y:S02]  /*4d60*/  FMNMX.FTZ R4, R59, R4, !PT ;  /* 0x000000043b047209 */ /* 0x000fe40007810000 */
[----:B------:R-:W-:Y:S02]  /*4d70*/  ISETP.LT.OR P1, PT, R3, 0xa, P1 ;  /* 0x0000000a0300780c */ /* 0x000fe40000f21670 */
[----:B------:R-:W-:Y:S02]  /*4d80*/  FMNMX.FTZ R4, R33, R4, !PT ;  /* 0x0000000421047209 */ /* 0x000fe40007810000 */
[----:B------:R-:W-:-:S02]  /*4d90*/  FSEL R31, R31, -INF , !P1 ;  /* 0xff8000001f1f7808 */ /* 0x000fc40004800000 */
[----:B------:R-:W-:Y:S02]  /*4da0*/  ISETP.NE.AND P1, PT, R58, RZ, PT ;  /* 0x000000ff3a00720c */ /* 0x000fe40003f25270 */
[----:B------:R-:W-:Y:S02]  /*4db0*/  FMNMX.FTZ R4, R61, R4, !PT ;  /* 0x000000043d047209 */ /* 0x000fe40007810000 */
[----:B------:R-:W-:Y:S02]  /*4dc0*/  ISETP.GT.AND P1, PT, R6, 0x10, !P1 ;  /* 0x000000100600780c */ /* 0x000fe40004f24270 */
[----:B------:R-:W-:Y:S02]  /*4dd0*/  FMNMX.FTZ R4, R37, R4, !PT ;  /* 0x0000000425047209 */ /* 0x000fe40007810000 */
[----:B------:R-:W-:Y:S02]  /*4de0*/  ISETP.LT.OR P1, PT, R3, 0x11, P1 ;  /* 0x000000110300780c */ /* 0x000fe40000f21670 */
[----:B------:R-:W-:-:S02]  /*4df0*/  FMNMX.FTZ R4, R63, R4, !PT ;  /* 0x000000043f047209 */ /* 0x000fc40007810000 */
[----:B------:R-:W-:Y:S02]  /*4e00*/  FSEL R34, R34, -INF , !P1 ;  /* 0xff80000022227808 */ /* 0x000fe40004800000 */
[----:B------:R-:W-:Y:S02]  /*4e10*/  ISETP.NE.AND P1, PT, R28, RZ, PT ;  /* 0x000000ff1c00720c */ /* 0x000fe40003f25270 */
[----:B------:R-:W-:Y:S02]  /*4e20*/  FMNMX.FTZ R4, R41, R4, !PT ;  /* 0x0000000429047209 */ /* 0x000fe40007810000 */
[----:B------:R-:W-:Y:S02]  /*4e30*/  ISETP.GT.AND P1, PT, R6, 0x11, !P1 ;  /* 0x000000110600780c */ /* 0x000fe40004f24270 */
[----:B------:R-:W-:Y:S02]  /*4e40*/  FMNMX.FTZ R4, R65, R4, !PT ;  /* 0x0000000441047209 */ /* 0x000fe40007810000 */
[----:B------:R-:W-:-:S02]  /*4e50*/  ISETP.LT.OR P1, PT, R3, 0x12, P1 ;  /* 0x000000120300780c */ /* 0x000fc40000f21670 */
[----:B------:R-:W-:Y:S02]  /*4e60*/  FMNMX.FTZ R4, R45, R4, !PT ;  /* 0x000000042d047209 */ /* 0x000fe40007810000 */
[----:B------:R-:W-:Y:S02]  /*4e70*/  FSEL R35, R35, -INF , !P1 ;  /* 0xff80000023237808 */ /* 0x000fe40004800000 */
[----:B------:R-:W-:Y:S02]  /*4e80*/  ISETP.NE.AND P1, PT, R32, RZ, PT ;  /* 0x000000ff2000720c */ /* 0x000fe40003f25270 */
[----:B------:R-:W-:Y:S02]  /*4e90*/  FMNMX.FTZ R4, R67, R4, !PT ;  /* 0x0000000443047209 */ /* 0x000fe40007810000 */
[----:B------:R-:W-:Y:S02]  /*4ea0*/  ISETP.GT.AND P1, PT, R6, 0x18, !P1 ;  /* 0x000000180600780c */ /* 0x000fe40004f24270 */
[----:B------:R-:W-:-:S02]  /*4eb0*/  FMNMX.FTZ R4, R49, R4, !PT ;  /* 0x0000000431047209 */ /* 0x000fc40007810000 */
[----:B------:R-:W-:Y:S02]  /*4ec0*/  ISETP.LT.OR P1, PT, R3, 0x19, P1 ;  /* 0x000000190300780c */ /* 0x000fe40000f21670 */
[----:B------:R-:W-:Y:S02]  /*4ed0*/  ISETP.GT.AND P2, PT, R6, 0x8, !P2 ;  /* 0x000000080600780c */ /* 0x000fe40005744270 */
[----:B------:R-:W-:Y:S02]  /*4ee0*/  FSEL R38, R38, -INF , !P1 ;  /* 0xff80000026267808 */ /* 0x000fe40004800000 */
[----:B------:R-:W-:Y:S02]  /*4ef0*/  ISETP.NE.AND P1, PT, R36, RZ, PT ;  /* 0x000000ff2400720c */ /* 0x000fe40003f25270 */
[----:B------:R-:W-:Y:S02]  /*4f00*/  FMNMX.FTZ R4, R69, R4, !PT ;  /* 0x0000000445047209 */ /* 0x000fe40007810000 */
[----:B------:R-:W-:-:S02]  /*4f10*/  ISETP.GT.AND P1, PT, R6, 0x19, !P1 ;  /* 0x000000190600780c */ /* 0x000fc40004f24270 */
[C---:B------:R-:W-:Y:S02]  /*4f20*/  ISETP.LT.OR P2, PT, R3.reuse, 0x9, P2 ;  /* 0x000000090300780c */ /* 0x040fe40001741670 */
[----:B------:R-:W-:Y:S02]  /*4f30*/  ISETP.LT.OR P1, PT, R3, 0x1a, P1 ;  /* 0x0000001a0300780c */ /* 0x000fe40000f21670 */
[----:B------:R-:W-:Y:S02]  /*4f40*/  FMNMX.FTZ R12, R53, R4, !PT ;  /* 0x00000004350c7209 */ /* 0x000fe40007810000 */
[----:B------:R-:W-:Y:S02]  /*4f50*/  FSEL R39, R39, -INF , !P1 ;  /* 0xff80000027277808 */ /* 0x000fe40004800000 */
[----:B------:R-:W-:Y:S01]  /*4f60*/  ISETP.NE.AND P1, PT, R60, RZ, PT ;  /* 0x000000ff3c00720c */ /* 0x000fe20003f25270 */
[----:B------:R-:W0:Y:S01]  /*4f70*/  SHFL.BFLY PT, R5, R12, 0x2, 0x1f ;  /* 0x0c401f000c057f89 */ /* 0x000e2200000e0000 */
[----:B------:R-:W-:-:S02]  /*4f80*/  FSEL R30, R30, -INF , !P2 ;  /* 0xff8000001e1e7808 */ /* 0x000fc40005000000 */
[----:B------:R-:W-:Y:S02]  /*4f90*/  ISETP.GT.AND P1, PT, R6, 0x20, !P1 ;  /* 0x000000200600780c */ /* 0x000fe40004f24270 */
[----:B------:R-:W-:Y:S02]  /*4fa0*/  ISETP.NE.AND P2, PT, R40, RZ, PT ;  /* 0x000000ff2800720c */ /* 0x000fe40003f45270 */
[----:B------:R-:W-:Y:S02]  /*4fb0*/  ISETP.LT.OR P1, PT, R3, 0x21, P1 ;  /* 0x000000210300780c */ /* 0x000fe40000f21670 */
[----:B------:R-:W-:Y:S02]  /*4fc0*/  ISETP.NE.AND P6, PT, R11, RZ, PT ;  /* 0x000000ff0b00720c */ /* 0x000fe40003fc5270 */
[----:B------:R-:W-:Y:S02]  /*4fd0*/  FSEL R42, R42, -INF , !P1 ;  /* 0xff8000002a2a7808 */ /* 0x000fe40004800000 */
[----:B------:R-:W-:-:S02]  /*4fe0*/  ISETP.GT.AND P1, PT, R6, 0x21, !P2 ;  /* 0x000000210600780c */ /* 0x000fc40005724270 */
[----:B------:R-:W-:Y:S02]  /*4ff0*/  ISETP.NE.AND P2, PT, R44, RZ, PT ;  /* 0x000000ff2c00720c */ /* 0x000fe40003f45270 */
[----:B------:R-:W-:Y:S02]  /*5000*/  ISETP.LT.OR P1, PT, R3, 0x22, P1 ;  /* 0x000000220300780c */ /* 0x000fe40000f21670 */
[C---:B------:R-:W-:Y:S02]  /*5010*/  ISETP.GT.AND P2, PT, R6.reuse, 0x29, !P2 ;  /* 0x000000290600780c */ /* 0x040fe40005744270 */
[----:B------:R-:W-:Y:S02]  /*5020*/  FSEL R43, R43, -INF , !P1 ;  /* 0xff8000002b2b7808 */ /* 0x000fe40004800000 */
[----:B------:R-:W-:Y:S02]  /*5030*/  ISETP.GT.AND P1, PT, R6, RZ, !P6 ;  /* 0x000000ff0600720c */ /* 0x000fe40007724270 */
[----:B0-----:R-:W-:-:S02]  /*5040*/  FMNMX.FTZ R13, R12, R5, !PT ;  /* 0x000000050c0d7209 */ /* 0x001fc40007810000 */
[----:B------:R-:W-:Y:S02]  /*5050*/  ISETP.LT.OR P1, PT, R3, 0x1, P1 ;  /* 0x000000010300780c */ /* 0x000fe40000f21670 */
[----:B------:R-:W-:Y:S01]  /*5060*/  ISETP.GT.AND P3, PT, R6, 0x30, !P3 ;  /* 0x000000300600780c */ /* 0x000fe20005f64270 */
[----:B------:R-:W0:Y:S01]  /*5070*/  SHFL.BFLY PT, R14, R13, 0x1, 0x1f ;  /* 0x0c201f000d0e7f89 */ /* 0x000e2200000e0000 */
[----:B------:R-:W-:Y:S02]  /*5080*/  FSEL R26, R26, -INF , !P1 ;  /* 0xff8000001a1a7808 */ /* 0x000fe40004800000 */
[----:B------:R-:W-:Y:S02]  /*5090*/  ISETP.NE.AND P1, PT, R62, RZ, PT ;  /* 0x000000ff3e00720c */ /* 0x000fe40003f25270 */
[----:B------:R-:W-:Y:S02]  /*50a0*/  FMNMX.FTZ R5, R26, R27, !PT ;  /* 0x0000001b1a057209 */ /* 0x000fe40007810000 */
[----:B------:R-:W-:-:S02]  /*50b0*/  ISETP.GT.AND P1, PT, R6, 0x28, !P1 ;  /* 0x000000280600780c */ /* 0x000fc40004f24270 */
[----:B------:R-:W-:Y:S02]  /*50c0*/  FMNMX.FTZ R4, R30, R5, !PT ;  /* 0x000000051e047209 */ /* 0x000fe40007810000 */
[----:B------:R-:W-:Y:S02]  /*50d0*/  ISETP.LT.OR P1, PT, R3, 0x29, P1 ;  /* 0x000000290300780c */ /* 0x000fe40000f21670 */
[----:B------:R-:W-:Y:S02]  /*50e0*/  FMNMX.FTZ R5, R31, R4, !PT ;  /* 0x000000041f057209 */ /* 0x000fe40007810000 */
[----:B------:R-:W-:Y:S02]  /*50f0*/  FSEL R46, R46, -INF , !P1 ;  /* 0xff8000002e2e7808 */ /* 0x000fe40004800000 */
[----:B------:R-:W-:Y:S02]  /*5100*/  FMNMX.FTZ R4, R34, R5, !PT ;  /* 0x0000000522047209 */ /* 0x000fe40007810000 */
[----:B------:R-:W-:-:S02]  /*5110*/  ISETP.LT.OR P2, PT, R3, 0x2a, P2 ;  /* 0x0000002a0300780c */ /* 0x000fc40001741670 */
[----:B------:R-:W-:Y:S02]  /*5120*/  FMNMX.FTZ R11, R35, R4, !PT ;  /* 0x00000004230b7209 */ /* 0x000fe40007810000 */
[----:B------:R-:W-:Y:S02]  /*5130*/  ISETP.GT.AND P4, PT, R6, 0x31, !P4 ;  /* 0x000000310600780c */ /* 0x000fe40006784270 */
[----:B------:R-:W-:Y:S02]  /*5140*/  FMNMX.FTZ R4, R38, R11, !PT ;  /* 0x0000000b26047209 */ /* 0x000fe40007810000 */
[----:B0-----:R-:W-:Y:S02]  /*5150*/  FMNMX.FTZ R5, R13, R14, !PT ;  /* 0x0000000e0d057209 */ /* 0x001fe40007810000 */
[----:B------:R-:W-:Y:S02]  /*5160*/  FMNMX.FTZ R11, R39, R4, !PT ;  /* 0x00000004270b7209 */ /* 0x000fe40007810000 */
[----:B------:R-:W-:Y:S01]  /*5170*/  ISETP.LT.OR P3, PT, R3, 0x31, P3 ;  /* 0x000000310300780c */ /* 0x000fe20001f61670 */
[----:B------:R-:W-:Y:S01]  /*5180*/  FMUL.FTZ R12, R5, UR10 ;  /* 0x0000000a050c7c20 */ /* 0x000fe20008410000 */
[----:B------:R-:W-:-:S02]  /*5190*/  FMNMX.FTZ R4, R42, R11, !PT ;  /* 0x0000000b2a047209 */ /* 0x000fc40007810000 */
[----:B------:R-:W-:Y:S02]  /*51a0*/  FSEL R47, R47, -INF , !P2 ;  /* 0xff8000002f2f7808 */ /* 0x000fe40005000000 */
[----:B------:R-:W-:Y:S02]  /*51b0*/  FMNMX.FTZ R11, R43, R4, !PT ;  /* 0x000000042b0b7209 */ /* 0x000fe40007810000 */
[----:B------:R-:W-:Y:S02]  /*51c0*/  FSETP.NEU.FTZ.AND P1, PT, R5, -INF , PT ;  /* 0xff8000000500780b */ /* 0x000fe40003f3d000 */
[----:B------:R-:W-:Y:S02]  /*51d0*/  FMNMX.FTZ R4, R46, R11, !PT ;  /* 0x0000000b2e047209 */ /* 0x000fe40007810000 */
[----:B------:R-:W-:Y:S02]  /*51e0*/  ISETP.NE.AND P6, PT, R20, RZ, PT ;  /* 0x000000ff1400720c */ /* 0x000fe40003fc5270 */
[----:B------:R-:W-:-:S02]  /*51f0*/  ISETP.GT.AND P5, PT, R6, 0x38, !P5 ;  /* 0x000000380600780c */ /* 0x000fc40006fa4270 */
[----:B------:R-:W-:Y:S02]  /*5200*/  ISETP.LT.OR P4, PT, R3, 0x32, P4 ;  /* 0x000000320300780c */ /* 0x000fe40002781670 */
[----:B------:R-:W-:Y:S02]  /*5210*/  FSEL R50, R50, -INF , !P3 ;  /* 0xff80000032327808 */ /* 0x000fe40005800000 */
[----:B------:R-:W-:Y:S02]  /*5220*/  FMNMX.FTZ R11, R47, R4, !PT ;  /* 0x000000042f0b7209 */ /* 0x000fe40007810000 */
[----:B------:R-:W-:Y:S02]  /*5230*/  FSEL R12, R12, RZ, P1 ;  /* 0x000000ff0c0c7208 */ /* 0x000fe40000800000 */
[----:B------:R-:W-:Y:S02]  /*5240*/  ISETP.GT.AND P1, PT, R6, 0x39, !P6 ;  /* 0x000000390600780c */ /* 0x000fe40007724270 */
[----:B------:R-:W-:Y:S01]  /*5250*/  ISETP.LT.OR P5, PT, R3, 0x39, P5 ;  /* 0x000000390300780c */ /* 0x000fe20002fa1670 */
[--C-:B------:R-:W-:Y:S01]  /*5260*/  FFMA.FTZ R6, R21, UR10, -R12.reuse ;  /* 0x0000000a15067c23 */ /* 0x100fe2000801080c */
[----:B------:R-:W-:Y:S01]  /*5270*/  FSEL R51, R51, -INF , !P4 ;  /* 0xff80000033337808 */ /* 0x000fe20006000000 */
[--C-:B------:R-:W-:Y:S01]  /*5280*/  FFMA.FTZ R13, R25, UR10, -R12.reuse ;  /* 0x0000000a190d7c23 */ /* 0x100fe2000801080c */
[----:B------:R-:W-:Y:S01]  /*5290*/  FMNMX.FTZ R4, R50, R11, !PT ;  /* 0x0000000b32047209 */ /* 0x000fe20007810000 */
[----:B------:R0:W-:Y:S01]  /*52a0*/  MUFU.EX2 R156, R6 ;  /* 0x00000006009c7308 */ /* 0x0001e20000000800 */
[----:B------:R-:W-:Y:S01]  /*52b0*/  ISETP.LT.OR P1, PT, R3, 0x3a, P1 ;  /* 0x0000003a0300780c */ /* 0x000fe20000f21670 */
[--C-:B------:R-:W-:Y:S01]  /*52c0*/  FFMA.FTZ R11, R29, UR10, -R12.reuse ;  /* 0x0000000a1d0b7c23 */ /* 0x100fe2000801080c */
[----:B------:R-:W-:Y:S01]  /*52d0*/  FSEL R54, R54, -INF , !P5 ;  /* 0xff80000036367808 */ /* 0x000fe20006800000 */
[--C-:B------:R-:W-:Y:S01]  /*52e0*/  FFMA.FTZ R14, R59, UR10, -R12.reuse ;  /* 0x0000000a3b0e7c23 */ /* 0x100fe2000801080c */
[----:B------:R-:W-:Y:S01]  /*52f0*/  FMNMX.FTZ R3, R51, R4, !PT ;  /* 0x0000000433037209 */ /* 0x000fe20007810000 */
[--C-:B------:R-:W-:Y:S01]  /*5300*/  FFMA.FTZ R15, R33, UR10, -R12.reuse ;  /* 0x0000000a210f7c23 */ /* 0x100fe2000801080c */
[----:B------:R-:W-:Y:S01]  /*5310*/  FSEL R55, R55, -INF , !P1 ;  /* 0xff80000037377808 */ /* 0x000fe20004800000 */
[----:B------:R-:W3:Y:S01]  /*5320*/  MUFU.EX2 R13, R13 ;  /* 0x0000000d000d7308 */ /* 0x000ee20000000800 */
[----:B------:R-:W-:Y:S01]  /*5330*/  FMNMX.FTZ R4, R54, R3, !PT ;  /* 0x0000000336047209 */ /* 0x000fe20007810000 */
[--C-:B0-----:R-:W-:Y:S01]  /*5340*/  FFMA.FTZ R6, R57, UR10, -R12.reuse ;  /* 0x0000000a39067c23 */ /* 0x101fe2000801080c */
[--C-:B------:R-:W-:Y:S01]  /*5350*/  FFMA.FTZ R21, R37, UR10, -R12.reuse ;  /* 0x0000000a25157c23 */ /* 0x100fe2000801080c */
[--C-:B------:R-:W-:Y:S01]  /*5360*/  FFMA.FTZ R20, R61, UR10, -R12.reuse ;  /* 0x0000000a3d147c23 */ /* 0x100fe2000801080c */
[----:B------:R-:W-:Y:S01]  /*5370*/  FMNMX.FTZ R4, R55, R4, !PT ;  /* 0x0000000437047209 */ /* 0x000fe20007810000 */
[--C-:B------:R-:W-:Y:S01]  /*5380*/  FFMA.FTZ R24, R63, UR10, -R12.reuse ;  /* 0x0000000a3f187c23 */ /* 0x100fe2000801080c */
[--C-:B------:R-:W-:Y:S01]  /*5390*/  FFMA.FTZ R28, R65, UR10, -R12.reuse ;  /* 0x0000000a411c7c23 */ /* 0x100fe2000801080c */
[----:B------:R-:W0:Y:S01]  /*53a0*/  MUFU.EX2 R158, R6 ;  /* 0x00000006009e7308 */ /* 0x000e220000000800 */
[--C-:B------:R-:W-:Y:S01]  /*53b0*/  FFMA.FTZ R29, R45, UR10, -R12.reuse ;  /* 0x0000000a2d1d7c23 */ /* 0x100fe2000801080c */
[----:B------:R-:W4:Y:S01]  /*53c0*/  SHFL.BFLY PT, R3, R4, 0x2, 0x1f ;  /* 0x0c401f0004037f89 */ /* 0x000f2200000e0000 */
[--C-:B------:R-:W-:Y:S01]  /*53d0*/  FFMA.FTZ R32, R67, UR10, -R12.reuse ;  /* 0x0000000a43207c23 */ /* 0x100fe2000801080c */
[----:B------:R-:W-:-:S04]  /*53e0*/  FFMA.FTZ R33, R49, UR10, -R12 ;  /* 0x0000000a31217c23 */ /* 0x000fc8000801080c */
[----:B------:R-:W5:Y:S01]  /*53f0*/  MUFU.EX2 R11, R11 ;  /* 0x0000000b000b7308 */ /* 0x000f620000000800 */
[----:B---3--:R-:W-:Y:S01]  /*5400*/  FADD.FTZ R37, R156, R13 ;  /* 0x0000000d9c257221 */ /* 0x008fe20000010000 */
[----:B------:R-:W-:-:S06]  /*5410*/  F2FP.F16.F32.PACK_AB R156, R13, R156 ;  /* 0x0000009c0d9c723e */ /* 0x000fcc00000000ff */
[----:B------:R-:W3:Y:S01]  /*5420*/  MUFU.EX2 R14, R14 ;  /* 0x0000000e000e7308 */ /* 0x000ee20000000800 */
[----:B0-----:R-:W-:-:S07]  /*5430*/  FADD.FTZ R36, R158, R37 ;  /* 0x000000259e247221 */ /* 0x001fce0000010000 */
[----:B------:R-:W0:Y:S01]  /*5440*/  MUFU.EX2 R15, R15 ;  /* 0x0000000f000f7308 */ /* 0x000e220000000800 */
[----:B-----5:R-:W-:Y:S02]  /*5450*/  F2FP.F16.F32.PACK_AB R158, R11, R158 ;  /* 0x0000009e0b9e723e */ /* 0x020fe400000000ff */
[----:B----4-:R-:W-:Y:S01]  /*5460*/  FMNMX.FTZ R3, R4, R3, !PT ;  /* 0x0000000304037209 */ /* 0x010fe20007810000 */
[----:B------:R-:W-:Y:S01]  /*5470*/  FFMA.FTZ R4, R41, UR10, -R12 ;  /* 0x0000000a29047c23 */ /* 0x000fe2000801080c */
[----:B------:R-:W-:-:S03]  /*5480*/  FADD.FTZ R41, R11, R36 ;  /* 0x000000240b297221 */ /* 0x000fc60000010000 */
[----:B------:R-:W4:Y:S01]  /*5490*/  SHFL.BFLY PT, R6, R3, 0x1, 0x1f ;  /* 0x0c201f0003067f89 */ /* 0x000f2200000e0000 */
[----:B------:R-:W-:Y:S01]  /*54a0*/  MUFU.EX2 R25, R4 ;  /* 0x0000000400197308 */ /* 0x000fe20000000800 */
[----:B---3--:R-:W-:-:S07]  /*54b0*/  FADD.FTZ R40, R14, R41 ;  /* 0x000000290e287221 */ /* 0x008fce0000010000 */
[----:B------:R-:W3:Y:S01]  /*54c0*/  MUFU.EX2 R20, R20 ;  /* 0x0000001400147308 */ /* 0x000ee20000000800 */
[C---:B0-----:R-:W-:Y:S01]  /*54d0*/  FADD.FTZ R41, R15.reuse, R40 ;  /* 0x000000280f297221 */ /* 0x041fe20000010000 */
[----:B------:R-:W-:-:S06]  /*54e0*/  F2FP.F16.F32.PACK_AB R160, R15, R14 ;  /* 0x0000000e0fa0723e */ /* 0x000fcc00000000ff */
[----:B------:R-:W0:Y:S01]  /*54f0*/  MUFU.EX2 R21, R21 ;  /* 0x0000001500157308 */ /* 0x000e220000000800 */
[----:B----4-:R-:W-:-:S07]  /*5500*/  FMNMX.FTZ R6, R3, R6, !PT ;  /* 0x0000000603067209 */ /* 0x010fce0007810000 */
[----:B------:R-:W4:Y:S01]  /*5510*/  MUFU.EX2 R24, R24 ;  /* 0x0000001800187308 */ /* 0x000f220000000800 */
[----:B---3--:R-:W-:Y:S01]  /*5520*/  FADD.FTZ R40, R20, R41 ;  /* 0x0000002914287221 */ /* 0x008fe20000010000 */
[--C-:B------:R-:W-:Y:S01]  /*5530*/  FFMA.FTZ R3, R69, UR10, -R12.reuse ;  /* 0x0000000a45037c23 */ /* 0x100fe2000801080c */
[C---:B------:R-:W-:Y:S01]  /*5540*/  FSETP.NEU.FTZ.AND P1, PT, R6.reuse, -INF , PT ;  /* 0xff8000000600780b */ /* 0x040fe20003f3d000 */
[----:B------:R-:W-:Y:S01]  /*5550*/  FMUL.FTZ R4, R6, UR10 ;  /* 0x0000000a06047c20 */ /* 0x000fe20008410000 */
[----:B------:R-:W-:-:S03]  /*5560*/  FFMA.FTZ R12, R53, UR10, -R12 ;  /* 0x0000000a350c7c23 */ /* 0x000fc6000801080c */
[----:B------:R-:W-:Y:S01]  /*5570*/  MUFU.EX2 R28, R28 ;  /* 0x0000001c001c7308 */ /* 0x000fe20000000800 */
[----:B------:R-:W-:Y:S02]  /*5580*/  FSEL R4, R4, RZ, P1 ;  /* 0x000000ff04047208 */ /* 0x000fe40000800000 */
[----:B0-----:R-:W-:-:S03]  /*5590*/  F2FP.F16.F32.PACK_AB R162, R21, R20 ;  /* 0x0000001415a2723e */ /* 0x001fc600000000ff */
        /* <DEDUP_REMOVED lines=14> */
[----:B------:R-:W0:Y:S01]  /*5680*/  MUFU.EX2 R27, R27 ;  /* 0x0000001b001b7308 */ /* 0x000e220000000800 */
[--C-:B------:R-:W-:Y:S01]  /*5690*/  FFMA.FTZ R51, R51, UR10, -R4.reuse ;  /* 0x0000000a33337c23 */ /* 0x100fe20008010804 */
[--C-:B------:R-:W-:Y:S01]  /*56a0*/  FFMA.FTZ R54, R54, UR10, -R4.reuse ;  /* 0x0000000a36367c23 */ /* 0x100fe20008010804 */
[----:B------:R-:W-:Y:S01]  /*56b0*/  FFMA.FTZ R4, R55, UR10, -R4 ;  /* 0x0000000a37047c23 */ /* 0x000fe20008010804 */
[----:B----4-:R-:W-:-:S04]  /*56c0*/  F2FP.F16.F32.PACK_AB R164, R25, R24 ;  /* 0x0000001819a4723e */ /* 0x010fc800000000ff */
[----:B------:R-:W3:Y:S08]  /*56d0*/  MUFU.EX2 R30, R30 ;  /* 0x0000001e001e7308 */ /* 0x000ef00000000800 */
[----:B------:R-:W4:Y:S01]  /*56e0*/  MUFU.EX2 R31, R31 ;  /* 0x0000001f001f7308 */ /* 0x000f220000000800 */
[----:B0-----:R-:W-:Y:S01]  /*56f0*/  FADD.FTZ R37, R26, R27 ;  /* 0x0000001b1a257221 */ /* 0x001fe20000010000 */
[----:B------:R-:W-:-:S06]  /*5700*/  F2FP.F16.F32.PACK_AB R157, R27, R26 ;  /* 0x0000001a1b9d723e */ /* 0x000fcc00000000ff */
[----:B------:R-:W0:Y:S01]  /*5710*/  MUFU.EX2 R34, R34 ;  /* 0x0000002200227308 */ /* 0x000e220000000800 */
[----:B---3--:R-:W-:-:S07]  /*5720*/  FADD.FTZ R36, R30, R37 ;  /* 0x000000251e247221 */ /* 0x008fce0000010000 */
[----:B------:R-:W3:Y:S01]  /*5730*/  MUFU.EX2 R35, R35 ;  /* 0x0000002300237308 */ /* 0x000ee20000000800 */
[C---:B----4-:R-:W-:Y:S01]  /*5740*/  FADD.FTZ R37, R31.reuse, R36 ;  /* 0x000000241f257221 */ /* 0x050fe20000010000 */
[----:B------:R-:W-:-:S05]  /*5750*/  F2FP.F16.F32.PACK_AB R159, R31, R30 ;  /* 0x0000001e1f9f723e */ /* 0x000fca00000000ff */
[----:B------:R4:W-:Y:S01]  /*5760*/  STSM.16.M88.4 [R18+0x26800], R156 ;  /* 0x0268009c12007844 */ /* 0x0009e20000000200 */
[----:B------:R-:W5:Y:S01]  /*5770*/  MUFU.EX2 R38, R38 ;  /* 0x0000002600267308 */ /* 0x000f620000000800 */
[----:B0-----:R-:W-:Y:S01]  /*5780*/  FADD.FTZ R36, R34, R37 ;  /* 0x0000002522247221 */ /* 0x001fe20000010000 */
[----:B------:R-:W-:-:S06]  /*5790*/  FADD.FTZ R37, R21, R40 ;  /* 0x0000002815257221 */ /* 0x000fcc0000010000 */
[----:B------:R-:W0:Y:S01]  /*57a0*/  MUFU.EX2 R39, R39 ;  /* 0x0000002700277308 */ /* 0x000e220000000800 */
[C---:B---3--:R-:W-:Y:S01]  /*57b0*/  FADD.FTZ R13, R35.reuse, R36 ;  /* 0x00000024230d7221 */ /* 0x048fe20000010000 */
[----:B------:R-:W-:Y:S01]  /*57c0*/  FADD.FTZ R36, R24, R37 ;  /* 0x0000002518247221 */ /* 0x000fe20000010000 */
[----:B------:R-:W-:-:S03]  /*57d0*/  F2FP.F16.F32.PACK_AB R161, R35, R34 ;  /* 0x0000002223a1723e */ /* 0x000fc600000000ff */
[----:B------:R-:W-:Y:S02]  /*57e0*/  FADD.FTZ R15, R25, R36 ;  /* 0x00000024190f7221 */ /* 0x000fe40000010000 */
[----:B------:R-:W3:Y:S01]  /*57f0*/  MUFU.EX2 R42, R42 ;  /* 0x0000002a002a7308 */ /* 0x000ee20000000800 */
[----:B-----5:R-:W-:-:S07]  /*5800*/  FADD.FTZ R14, R38, R13 ;  /* 0x0000000d260e7221 */ /* 0x020fce0000010000 */
[----:B------:R-:W5:Y:S01]  /*5810*/  MUFU.EX2 R43, R43 ;  /* 0x0000002b002b7308 */ /* 0x000f620000000800 */
[C---:B0-----:R-:W-:Y:S01]  /*5820*/  FADD.FTZ R13, R39.reuse, R14 ;  /* 0x0000000e270d7221 */ /* 0x041fe20000010000 */
[----:B------:R-:W-:-:S05]  /*5830*/  F2FP.F16.F32.PACK_AB R163, R39, R38 ;  /* 0x0000002627a3723e */ /* 0x000fca00000000ff */
[----:B------:R4:W-:Y:S01]  /*5840*/  STSM.16.M88.4 [R19], R160 ;  /* 0x000000a013007844 */ /* 0x0009e20000000200 */
[----:B------:R-:W0:Y:S01]  /*5850*/  MUFU.EX2 R46, R46 ;  /* 0x0000002e002e7308 */ /* 0x000e220000000800 */
[----:B---3--:R-:W-:-:S07]  /*5860*/  FADD.FTZ R14, R42, R13 ;  /* 0x0000000d2a0e7221 */ /* 0x008fce0000010000 */
[----:B------:R-:W3:Y:S01]  /*5870*/  MUFU.EX2 R29, R29 ;  /* 0x0000001d001d7308 */ /* 0x000ee20000000800 */
[C---:B-----5:R-:W-:Y:S01]  /*5880*/  FADD.FTZ R13, R43.reuse, R14 ;  /* 0x0000000e2b0d7221 */ /* 0x060fe20000010000 */
[----:B------:R-:W-:-:S06]  /*5890*/  F2FP.F16.F32.PACK_AB R165, R43, R42 ;  /* 0x0000002a2ba5723e */ /* 0x000fcc00000000ff */
[----:B------:R-:W5:Y:S01]  /*58a0*/  MUFU.EX2 R47, R47 ;  /* 0x0000002f002f7308 */ /* 0x000f620000000800 */
[----:B0-----:R-:W-:-:S07]  /*58b0*/  FADD.FTZ R14, R46, R13 ;  /* 0x0000000d2e0e7221 */ /* 0x001fce0000010000 */
[----:B------:R-:W-:Y:S01]  /*58c0*/  MUFU.EX2 R32, R32 ;  /* 0x0000002000207308 */ /* 0x000fe20000000800 */
[----:B---3--:R-:W-:-:S07]  /*58d0*/  F2FP.F16.F32.PACK_AB R166, R29, R28 ;  /* 0x0000001c1da6723e */ /* 0x008fce00000000ff */
[----:B------:R-:W0:Y:S01]  /*58e0*/  MUFU.EX2 R33, R33 ;  /* 0x0000002100217308 */ /* 0x000e220000000800 */
[C---:B-----5:R-:W-:Y:S01]  /*58f0*/  F2FP.F16.F32.PACK_AB R167, R47.reuse, R46 ;  /* 0x0000002e2fa7723e */ /* 0x060fe200000000ff */
[----:B------:R-:W-:-:S04]  /*5900*/  FADD.FTZ R47, R47, R14 ;  /* 0x0000000e2f2f7221 */ /* 0x000fc80000010000 */
[----:B------:R4:W-:Y:S02]  /*5910*/  STSM.16.M88.4 [R23], R164 ;  /* 0x000000a417007844 */ /* 0x0009e40000000200 */
[----:B------:R-:W-:Y:S08]  /*5920*/  MUFU.EX2 R50, R50 ;  /* 0x0000003200327308 */ /* 0x000ff00000000800 */
[----:B------:R-:W3:Y:S01]  /*5930*/  MUFU.EX2 R51, R51 ;  /* 0x0000003300337308 */ /* 0x000ee20000000800 */
[----:B0-----:R-:W-:-:S07]  /*5940*/  F2FP.F16.F32.PACK_AB R168, R33, R32 ;  /* 0x0000002021a8723e */ /* 0x001fce00000000ff */
[----:B------:R-:W-:Y:S08]  /*5950*/  MUFU.EX2 R3, R3 ;  /* 0x0000000300037308 */ /* 0x000ff00000000800 */
[----:B------:R-:W0:Y:S01]  /*5960*/  MUFU.EX2 R12, R12 ;  /* 0x0000000c000c7308 */ /* 0x000e220000000800 */
[----:B---3--:R-:W-:Y:S01]  /*5970*/  F2FP.F16.F32.PACK_AB R169, R51, R50 ;  /* 0x0000003233a9723e */ /* 0x008fe200000000ff */
[----:B------:R-:W-:-:S04]  /*5980*/  FADD.FTZ R50, R50, R47 ;  /* 0x0000002f32327221 */ /* 0x000fc80000010000 */
[----:B------:R-:W-:Y:S02]  /*5990*/  FADD.FTZ R51, R51, R50 ;  /* 0x0000003233337221 */ /* 0x000fe40000010000 */
[----:B------:R-:W3:Y:S08]  /*59a0*/  MUFU.EX2 R54, R54 ;  /* 0x0000003600367308 */ /* 0x000ef00000000800 */
[----:B------:R5:W1:Y:S01]  /*59b0*/  MUFU.EX2 R11, R4 ;  /* 0x00000004000b7308 */ /* 0x000a620000000800 */
[----:B0-----:R-:W-:Y:S01]  /*59c0*/  F2FP.F16.F32.PACK_AB R170, R12, R3 ;  /* 0x000000030caa723e */ /* 0x001fe200000000ff */
[----:B-----5:R-:W-:-:S04]  /*59d0*/  FADD.FTZ R4, R28, R15 ;  /* 0x0000000f1c047221 */ /* 0x020fc80000010000 */
[----:B------:R-:W-:Y:S01]  /*59e0*/  FADD.FTZ R29, R29, R4 ;  /* 0x000000041d1d7221 */ /* 0x000fe20000010000 */
[----:B---3--:R-:W-:-:S03]  /*59f0*/  FADD.FTZ R4, R54, R51 ;  /* 0x0000003336047221 */ /* 0x008fc60000010000 */
[----:B------:R-:W-:Y:S01]  /*5a00*/  FADD.FTZ R32, R32, R29 ;  /* 0x0000001d20207221 */ /* 0x000fe20000010000 */
[C---:B-1----:R-:W-:Y:S01]  /*5a10*/  F2FP.F16.F32.PACK_AB R171, R11.reuse, R54 ;  /* 0x000000360bab723e */ /* 0x042fe200000000ff */
[----:B------:R-:W-:Y:S02]  /*5a20*/  FADD.FTZ R4, R11, R4 ;  /* 0x000000040b047221 */ /* 0x000fe40000010000 */
[----:B------:R-:W-:Y:S02]  /*5a30*/  FADD.FTZ R32, R33, R32 ;  /* 0x0000002021207221 */ /* 0x000fe40000010000 */
[----:B------:R4:W-:Y:S02]  /*5a40*/  STSM.16.M88.4 [R22], R168 ;  /* 0x000000a816007844 */ /* 0x0009e40000000200 */
[----:B------:R-:W-:-:S04]  /*5a50*/  FADD.FTZ R3, R3, R32 ;  /* 0x0000002003037221 */ /* 0x000fc80000010000 */
[----:B------:R-:W-:Y:S01]  /*5a60*/  FADD.FTZ R3, R12, R3 ;  /* 0x000000030c037221 */ /* 0x000fe20000010000 */
[----:B------:R-:W-:Y:S06]  /*5a70*/  @!P0 BRA `(.L_x_1681) ;  /* 0x0000000000048947 */ /* 0x000fec0003800000 */
[----:B------:R-:W-:Y:S01]  /*5a80*/  BPT.TRAP 0x1 ;  /* 0x000000040000795c */ /* 0x000fe20000300000 */
.L_x_1681:
[----:B------:R0:W1:Y:S01]  /*5a90*/  SYNCS.PHASECHK.TRANS64.TRYWAIT P1, [R9+URZ+0x28c50], R10 ;  /* 0x028c500a090075a7 */ /* 0x000062000802017f */
[----:B------:R-:W-:Y:S05]  /*5aa0*/  @!P0 BRA `(.L_x_1682) ;  /* 0x0000000000048947 */ /* 0x000fea0003800000 */
[----:B------:R-:W-:Y:S01]  /*5ab0*/  BPT.TRAP 0x1 ;  /* 0x000000040000795c */ /* 0x000fe20000300000 */
.L_x_1682:
[----:B-1----:R-:W-:Y:S05]  /*5ac0*/  @P1 BRA `(.L_x_1683) ;  /* 0x0000000000081947 */ /* 0x002fea0003800000 */
[----:B------:R-:W1:Y:S02]  /*5ad0*/  SYNCS.PHASECHK.TRANS64.TRYWAIT P1, [R9+URZ+0x28c50], R10 ;  /* 0x028c500a090075a7 */ /* 0x000e64000802017f */
[----:B-1----:R-:W-:Y:S05]  /*5ae0*/  @!P1 BRA `(.L_x_1684) ;  /* 0x000000e000c09947 */ /* 0x002fea0003800000 */
.L_x_1683:
        /* <DEDUP_REMOVED lines=34> */
.L_x_1685:
[----:B------:R-:W-:Y:S01]  /*5d10*/  UISETP.NE.AND UP1, UPT, UR51, URZ, UPT ;  /* 0x0000003f3300728c */ /* 0x000fe2000bf25270 */
[----:B------:R-:W-:Y:S01]  /*5d20*/  R2UR UR14, R9 ;  /* 0x00000000090e72ca */ /* 0x000fe200000e0000 */
[----:B------:R-:W-:Y:S01]  /*5d30*/  UISETP.NE.AND UP0, UPT, UR50, URZ, UPT ;  /* 0x0000003f3200728c */ /* 0x000fe2000bf05270 */
[----:B012---:R-:W-:Y:S01]  /*5d40*/  IMAD R9, R7, UR49, -R8 ;  /* 0x0000003107097c24 */ /* 0x007fe2000f8e0a08 */
[----:B------:R-:W-:Y:S01]  /*5d50*/  UMOV UR15, UR44 ;  /* 0x0000002c000f7c82 */ /* 0x000fe20008000000 */
[----:B------:R-:W-:-:S03]  /*5d60*/  VIADD R12, R152, 0xfffffffe ;  /* 0xfffffffe980c7836 */ /* 0x000fc60000000000 */
[----:B------:R-:W-:-:S03]  /*5d70*/  PLOP3.LUT P1, PT, PT, PT, UP0, 0x40, 0x0 ;  /* 0x000000000000781c */ /* 0x000fc60003f2e808 */
[----:B------:R-:W-:Y:S01]  /*5d80*/  @UP1 ULDC UR6, c[0x0][0x44c] ;  /* 0x0001130000061ab9 */ /* 0x000fe20000000800 */
[----:B------:R-:W-:Y:S01]  /*5d90*/  @UP1 ULDC UR19, c[0x0][0x450] ;  /* 0x0001140000131ab9 */ /* 0x000fe20000000800 */
[----:B------:R-:W-:Y:S02]  /*5da0*/  UIMAD.WIDE.U32 UR6, UR44, UR6, URZ ;  /* 0x000000062c0672a5 */ /* 0x000fe4000f8e003f */
[----:B------:R-:W-:Y:S02]  /*5db0*/  UIADD3 UR14, UR14, 0x28c60, URZ ;  /* 0x00028c600e0e7890 */ /* 0x000fe4000fffe03f */
[----:B------:R-:W-:Y:S02]  /*5dc0*/  @UP1 USHF.R.U32.HI UR15, URZ, UR19, UR7 ;  /* 0x000000133f0f1299 */ /* 0x000fe40008011607 */
[----:B------:R-:W-:-:S04]  /*5dd0*/  UPRMT UR14, UR40, 0x654, UR14 ;  /* 0x00000654280e7896 */ /* 0x000fc8000800000e */
[----:B------:R-:W-:-:S04]  /*5de0*/  VIADD R9, R9, UR15 ;  /* 0x0000000f09097c36 */ /* 0x000fc80008000000 */
[----:B------:R-:W-:Y:S01]  /*5df0*/  VIADD R10, R9, UR18 ;  /* 0x00000012090a7c36 */ /* 0x000fe20008000000 */
[----:B------:R-:W-:Y:S04]  /*5e00*/  SYNCS.ARRIVE.TRANS64.RED.A1T0 RZ, [UR14], RZ ;  /* 0x000000ffffff79a7 */ /* 0x000fe8000810040e */
[----:B------:R-:W-:Y:S01]  /*5e10*/  R2UR UR14, R10 ;  /* 0x000000000a0e72ca */ /* 0x000fe200000e0000 */
[----:B------:R-:W-:-:S14]  /*5e20*/  @P1 BRA `(.L_x_1686) ;  /* 0x0000000000541947 */ /* 0x000fdc0003800000 */
[C---:B------:R-:W-:Y:S01]  /*5e30*/  ISETP.GT.AND P1, PT, R9.reuse, RZ, PT ;  /* 0x000000ff0900720c */ /* 0x040fe20003f24270 */
[----:B------:R-:W-:-:S05]  /*5e40*/  VIADD R10, R9, 0xffffffff ;  /* 0xffffffff090a7836 */ /* 0x000fca0000000000 */
[----:B------:R-:W-:-:S07]  /*5e50*/  R2UR UR15, R10 ;  /* 0x000000000a0f72ca */ /* 0x000fce00000e0000 */
[----:B------:R-:W-:Y:S08]  /*5e60*/  @P1 BRA `(.L_x_1687) ;  /* 0x0000000000241947 */ /* 0x000ff00003800000 */
[----:B------:R-:W-:Y:S01]  /*5e70*/  R2UR UR15, R9 ;  /* 0x00000000090f72ca */ /* 0x000fe200000e0000 */
[----:B------:R-:W-:Y:S02]  /*5e80*/  ULDC UR18, c[0x0][0x9e4] ;  /* 0x0002790000127ab9 */ /* 0x000fe40000000800 */
[----:B------:R-:W-:-:S10]  /*5e90*/  UISETP.NE.AND UP0, UPT, UR18, 0x1, UPT ;  /* 0x000000011200788c */ /* 0x000fd4000bf05270 */
[----:B------:R-:W-:Y:S01]  /*5ea0*/  UIADD3 UR15, -UR15, URZ, URZ ;  /* 0x0000003f0f0f7290 */ /* 0x000fe2000fffe13f */
[----:B------:R-:W-:-:S03]  /*5eb0*/  @UP0 ULDC.64 UR20, c[0x0][0x9e8] ;  /* 0x00027a0000140ab9 */ /* 0x000fc60000000a00 */
[----:B------:R-:W-:-:S04]  /*5ec0*/  UIMAD.WIDE.U32 UR6, UR15, UR20, URZ ;  /* 0x000000140f0672a5 */ /* 0x000fc8000f8e003f */
[----:B------:R-:W-:-:S04]  /*5ed0*/  @UP0 USHF.R.U32.HI UR15, URZ, UR21, UR7 ;  /* 0x000000153f0f0299 */ /* 0x000fc80008011607 */
[----:B------:R-:W-:Y:S01]  /*5ee0*/  ULOP3.LUT UR15, URZ, UR15, URZ, 0x33, !UPT ;  /* 0x0000000f3f0f7292 */ /* 0x000fe2000f8e333f */
[----:B------:R-:W-:Y:S11]  /*5ef0*/  BRA `(.L_x_1688) ;  /* 0x0000000000147947 */ /* 0x000ff60003800000 */
.L_x_1687:
[----:B------:R-:W-:Y:S02]  /*5f00*/  ULDC UR18, c[0x0][0x9e4] ;  /* 0x0002790000127ab9 */ /* 0x000fe40000000800 */
[----:B------:R-:W-:-:S11]  /*5f10*/  UISETP.NE.AND UP0, UPT, UR18, 0x1, UPT ;  /* 0x000000011200788c */ /* 0x000fd6000bf05270 */
[----:B------:R-:W-:Y:S02]  /*5f20*/  @UP0 ULDC.64 UR20, c[0x0][0x9e8] ;  /* 0x00027a0000140ab9 */ /* 0x000fe40000000a00 */
[----:B------:R-:W-:-:S04]  /*5f30*/  UIMAD.WIDE.U32 UR6, UR15, UR20, URZ ;  /* 0x000000140f0672a5 */ /* 0x000fc8000f8e003f */
[----:B------:R-:W-:-:S12]  /*5f40*/  @UP0 USHF.R.U32.HI UR15, URZ, UR21, UR7 ;  /* 0x000000153f0f0299 */ /* 0x000fd80008011607 */
.L_x_1688:
[----:B------:R-:W-:-:S04]  /*5f50*/  UIMAD UR15, UR15, UR18, UR18 ;  /* 0x000000120f0f72a4 */ /* 0x000fc8000f8e0212 */
[----:B------:R-:W-:-:S04]  /*5f60*/  UISETP.LT.AND UP0, UPT, UR14, UR15, UPT ;  /* 0x0000000f0e00728c */ /* 0x000fc8000bf01270 */
[----:B------:R-:W-:-:S12]  /*5f70*/  USEL UR14, UR14, UR15, UP0 ;  /* 0x0000000f0e0e7287 */ /* 0x000fd80008000000 */
.L_x_1686:
[----:B------:R-:W-:-:S04]  /*5f80*/  USHF.R.S32.HI UR6, URZ, 0x1f, UR14 ;  /* 0x0000001f3f067899 */ /* 0x000fc8000801140e */
[----:B------:R-:W-:-:S04]  /*5f90*/  ULEA.HI UR6, UR6, UR14, URZ, 0x6 ;  /* 0x0000000e06067291 */ /* 0x000fc8000f8f303f */
[----:B------:R-:W-:-:S04]  /*5fa0*/  USHF.R.S32.HI UR6, URZ, 0x6, UR6 ;  /* 0x000000063f067899 */ /* 0x000fc80008011406 */
[----:B------:R-:W-:-:S04]  /*5fb0*/  UISETP.LT.AND UP0, UPT, UR47, UR6, UPT ;  /* 0x000000062f00728c */ /* 0x000fc8000bf01270 */
[----:B------:R-:W-:-:S06]  /*5fc0*/  USEL UR20, UR47, UR6, !UP0 ;  /* 0x000000062f147287 */ /* 0x000fcc000c000000 */
[----:B------:R-:W-:-:S13]  /*5fd0*/  ISETP.GE.AND P1, PT, R12, UR20, PT ;  /* 0x000000140c007c0c */ /* 0x000fda000bf26270 */
[----:B------:R-:W-:Y:S05]  /*5fe0*/  @!P1 BRA `(.L_x_1689) ;  /* 0x0000002400109947 */ /* 0x000fea0003800000 */
[----:B------:R-:W-:Y:S01]  /*5ff0*/  IMAD.MOV.U32 R13, RZ, RZ, R6 ;  /* 0x000000ffff0d7224 */ /* 0x000fe200078e0006 */
[----:B------:R-:W-:Y:S01]  /*6000*/  UMOV UR26, UR38 ;  /* 0x00000026001a7c82 */ /* 0x000fe20008000000 */
[----:B------:R-:W-:Y:S01]  /*6010*/  IMAD.MOV.U32 R14, RZ, RZ, R5 ;  /* 0x000000ffff0e7224 */ /* 0x000fe200078e0005 */
[----:B------:R-:W-:Y:S01]  /*6020*/  ULDC UR24, c[0x0][0x9e4] ;  /* 0x0002790000187ab9 */ /* 0x000fe20000000800 */
[----:B------:R-:W-:Y:S01]  /*6030*/  ULDC UR22, c[0x0][0x9dc] ;  /* 0x0002770000167ab9 */ /* 0x000fe20000000800 */
[----:B------:R-:W-:Y:S01]  /*6040*/  ULDC UR23, c[0x0][0x988] ;  /* 0x0002620000177ab9 */ /* 0x000fe20000000800 */
[----:B------:R-:W-:-:S05]  /*6050*/  ULDC UR25, c[0x0][0x9e0] ;  /* 0x0002780000197ab9 */ /* 0x000fca0000000800 */
.L_x_1708:
[----:B------:R-:W-:-:S04]  /*6060*/  UIADD3 UR38, UR26, 0x1, URZ ;  /* 0x000000011a267890 */ /* 0x000fc8000fffe03f */
[----:B------:R-:W-:-:S04]  /*6070*/  UISETP.NE.AND UP0, UPT, UR38, 0x2, UPT ;  /* 0x000000022600788c */ /* 0x000fc8000bf05270 */
[----:B------:R-:W-:Y:S02]  /*6080*/  USEL UR6, URZ, 0x1, UP0 ;  /* 0x000000013f067887 */ /* 0x000fe40008000000 */
[----:B------:R-:W-:Y:S02]  /*6090*/  USEL UR38, UR38, URZ, UP0 ;  /* 0x0000003f26267287 */ /* 0x000fe40008000000 */
[----:B------:R-:W-:Y:S01]  /*60a0*/  ULOP3.LUT UR37, UR37, UR6, URZ, 0x3c, !UPT ;  /* 0x0000000625257292 */ /* 0x000fe2000f8e3c3f */
[----:B012---:R-:W-:Y:S11]  /*60b0*/  @!P0 BRA `(.L_x_1690) ;  /* 0x0000000000048947 */ /* 0x007ff60003800000 */
[----:B------:R-:W-:Y:S01]  /*60c0*/  BPT.TRAP 0x1 ;  /* 0x000000040000795c */ /* 0x000fe20000300000 */
.L_x_1690:
[----:B------:R-:W-:Y:S01]  /*60d0*/  ULEA UR21, UR38, UR42, 0x3 ;  /* 0x0000002a26157291 */ /* 0x000fe2000f8e183f */
[----:B------:R-:W-:-:S05]  /*60e0*/  IMAD.U32 R9, RZ, RZ, UR37 ;  /* 0x00000025ff097e24 */ /* 0x000fca000f8e00ff */
[----:B------:R-:W-:-:S04]  /*60f0*/  SHF.L.U32 R9, R9, 0x1f, RZ ;  /* 0x0000001f09097819 */ /* 0x000fc800000006ff */
[----:B------:R0:W1:Y:S01]  /*6100*/  SYNCS.PHASECHK.TRANS64.TRYWAIT P1, [UR21+0x28c30], R9 ;  /* 0x028c3009ff0075a7 */ /* 0x0000620008020155 */
[----:B------:R-:W-:Y:S05]  /*6110*/  @!P0 BRA `(.L_x_1691) ;  /* 0x0000000000048947 */ /* 0x000fea0003800000 */
[----:B------:R-:W-:Y:S01]  /*6120*/  BPT.TRAP 0x1 ;  /* 0x000000040000795c */ /* 0x000fe20000300000 */
.L_x_1691:
[----:B-1----:R-:W-:Y:S05]  /*6130*/  @P1 BRA `(.L_x_1692) ;  /* 0x0000000000081947 */ /* 0x002fea0003800000 */
[----:B------:R-:W1:Y:S02]  /*6140*/  SYNCS.PHASECHK.TRANS64.TRYWAIT P1, [UR21+0x28c30], R9 ;  /* 0x028c3009ff0075a7 */ /* 0x000e640008020155 */
[----:B-1----:R-:W-:Y:S05]  /*6150*/  @!P1 BRA `(.L_x_1693) ;  /* 0x000000dc00389947 */ /* 0x002fea0003800000 */
.L_x_1692:
[----:B------:R-:W-:Y:S01]  /*6160*/  R2UR UR18, R0 ;  /* 0x00000000001272ca */ /* 0x000fe200000e0000 */
[----:B----4-:R-:W-:Y:S01]  /*6170*/  WARPGROUP.ARRIVE ;  /* 0x00000000000079c5 */ /* 0x010fe20000000000 */
[----:B------:R-:W-:Y:S01]  /*6180*/  UMOV UR19, 0x40000040 ;  /* 0x4000004000137882 */ /* 0x000fe20000000000 */
[----:B------:R-:W-:Y:S01]  /*6190*/  UMOV UR7, 0x40000040 ;  /* 0x4000004000077882 */ /* 0x000fe20000000000 */
[----:B------:R-:W-:Y:S01]  /*61a0*/  UMOV UR11, 0x40000040 ;  /* 0x40000040000b7882 */ /* 0x000fe20000000000 */
[----:B------:R-:W-:-:S08]  /*61b0*/  UMOV UR15, 0x40000040 ;  /* 0x40000040000f7882 */ /* 0x000fd00000000000 */
[----:B------:R-:W-:-:S04]  /*61c0*/  ULEA UR18, UR38, UR18, 0x9 ;  /* 0x0000001226127291 */ /* 0x000fc8000f8e483f */
[----:B------:R-:W-:Y:S02]  /*61d0*/  UIADD3 UR6, UR18, 0x2, URZ ;  /* 0x0000000212067890 */ /* 0x000fe4000fffe03f */
[----:B------:R-:W-:Y:S02]  /*61e0*/  UIADD3 UR10, UR18, 0x4, URZ ;  /* 0x00000004120a7890 */ /* 0x000fe4000fffe03f */
[----:B------:R-:W-:Y:S02]  /*61f0*/  UIADD3 UR14, UR18, 0x6, URZ ;  /* 0x00000006120e7890 */ /* 0x000fe4000fffe03f */
        /* <DEDUP_REMOVED lines=13> */
.L_x_1694:
[----:B------:R-:W-:Y:S01]  /*62d0*/  UISETP.NE.AND UP1, UPT, UR51, URZ, UPT ;  /* 0x0000003f3300728c */ /* 0x000fe2000bf25270 */
[----:B-1----:R-:W-:Y:S01]  /*62e0*/  VIADD R6, R185, UR44 ;  /* 0x0000002cb9067c36 */ /* 0x002fe20008000000 */
[----:B------:R-:W1:Y:S01]  /*62f0*/  LDC R7, c[0x0][0x2f0] ;  /* 0x0000bc00ff077b82 */ /* 0x000e620000000800 */
[----:B------:R-:W-:Y:S01]  /*6300*/  UISETP.NE.AND UP0, UPT, UR50, URZ, UPT ;  /* 0x0000003f3200728c */ /* 0x000fe2000bf05270 */
[----:B------:R-:W-:Y:S02]  /*6310*/  UMOV UR11, UR22 ;  /* 0x00000016000b7c82 */ /* 0x000fe40008000000 */
[----:B------:R-:W-:Y:S02]  /*6320*/  PLOP3.LUT P1, PT, PT, PT, UP1, 0x80, 0x0 ;  /* 0x000000000000781c */ /* 0x000fe40003f2f018 */
[----:B------:R-:W-:Y:S02]  /*6330*/  PLOP3.LUT P2, PT, PT, PT, UP1, 0x80, 0x0 ;  /* 0x000000000000781c */ /* 0x000fe40003f4f018 */
[----:B------:R-:W2:Y:S01]  /*6340*/  LDC R8, c[0x0][0x288] ;  /* 0x0000a200ff087b82 */ /* 0x000ea20000000800 */
[----:B------:R-:W-:-:S08]  /*6350*/  @UP1 ULDC UR6, c[0x0][0x44c] ;  /* 0x0001130000061ab9 */ /* 0x000fd00000000800 */
[----:B------:R-:W-:Y:S01]  /*6360*/  @P1 IMAD.HI.U32 R5, R6, UR6, RZ ;  /* 0x0000000606051c27 */ /* 0x000fe2000f8e00ff */
[----:B------:R-:W-:Y:S01]  /*6370*/  @UP1 ULDC UR6, c[0x0][0x450] ;  /* 0x0001140000061ab9 */ /* 0x000fe20000000800 */
[----:B------:R-:W-:-:S03]  /*6380*/  PLOP3.LUT P1, PT, PT, PT, UP0, 0x40, 0x0 ;  /* 0x000000000000781c */ /* 0x000fc60003f2e808 */
[----:B------:R-:W-:Y:S01]  /*6390*/  @P2 SHF.R.U32.HI R6, RZ, UR6, R5 ;  /* 0x00000006ff062c19 */ /* 0x000fe20008011605 */
[----:B------:R-:W-:Y:S01]  /*63a0*/  UIADD3 UR6, UR21, 0x28c40, URZ ;  /* 0x00028c4015067890 */ /* 0x000fe2000fffe03f */
[----:B------:R-:W-:-:S03]  /*63b0*/  IMAD.SHL.U32 R5, R12, 0x40, RZ ;  /* 0x000000400c057824 */ /* 0x000fc600078e00ff */
[----:B------:R-:W3:Y:S01]  /*63c0*/  SHFL.IDX PT, R192, R6, RZ, 0x1c1f ;  /* 0x001c1fff06c07589 */ /* 0x000ee200000e0000 */
[----:B------:R-:W-:Y:S01]  /*63d0*/  UPRMT UR6, UR40, 0x654, UR6 ;  /* 0x0000065428067896 */ /* 0x000fe20008000006 */
[----:B------:R-:W-:-:S05]  /*63e0*/  IADD3 R10, -R2, 0x1, -R5 ;  /* 0x00000001020a7810 */ /* 0x000fca0007ffe905 */
[----:B-1----:R-:W-:-:S03]  /*63f0*/  IMAD R11, R7, UR49, R10 ;  /* 0x00000031070b7c24 */ /* 0x002fc6000f8e020a */
[----:B------:R-:W-:Y:S01]  /*6400*/  SYNCS.ARRIVE.TRANS64.RED.A1T0 RZ, [UR6], RZ ;  /* 0x000000ffffff79a7 */ /* 0x000fe20008100406 */
[----:B------:R-:W-:Y:S01]  /*6410*/  ULOP3.LUT UR6, URZ, UR11, URZ, 0x33, !UPT ;  /* 0x0000000b3f067292 */ /* 0x000fe2000f8e333f */
[----:B--2---:R-:W-:-:S05]  /*6420*/  IADD3 R11, R11, -R8, RZ ;  /* 0x800000080b0b7210 */ /* 0x004fca0007ffe0ff */
[C---:B------:R-:W-:Y:S02]  /*6430*/  VIADD R191, R11.reuse, UR25 ;  /* 0x000000190bbf7c36 */ /* 0x040fe40008000000 */
[----:B------:R-:W-:Y:S02]  /*6440*/  VIADD R193, R11, UR6 ;  /* 0x000000060bc17c36 */ /* 0x000fe40008000000 */
[----:B---3--:R-:W-:Y:S02]  /*6450*/  IMAD.IADD R20, R191, 0x1, R192 ;  /* 0x00000001bf147824 */ /* 0x008fe400078e02c0 */
[----:B------:R-:W-:Y:S01]  /*6460*/  IMAD.IADD R21, R192, 0x1, R193 ;  /* 0x00000001c0157824 */ /* 0x000fe200078e02c1 */
[----:B------:R-:W-:Y:S06]  /*6470*/  @P1 BRA `(.L_x_1695) ;  /* 0x00000000005c1947 */ /* 0x000fec0003800000 */
[----:B------:R-:W-:Y:S01]  /*6480*/  IMAD R11, R7, UR49, R192 ;  /* 0x00000031070b7c24 */ /* 0x000fe2000f8e02c0 */
[----:B------:R-:W-:Y:S03]  /*6490*/  BSSY B0, `(.L_x_1696) ;  /* 0x0000011000007945 */ /* 0x000fe60003800000 */
[----:B------:R-:W-:-:S05]  /*64a0*/  IMAD.IADD R15, R11, 0x1, -R8 ;  /* 0x000000010b0f7824 */ /* 0x000fca00078e0a08 */
[----:B------:R-:W-:-:S13]  /*64b0*/  ISETP.GT.AND P1, PT, R15, -0x1, PT ;  /* 0xffffffff0f00780c */ /* 0x000fda0003f24270 */
[----:B------:R-:W-:Y:S05]  /*64c0*/  @P1 BRA `(.L_x_1697) ;  /* 0x0000000000201947 */ /* 0x000fea0003800000 */
[----:B------:R-:W-:Y:S01]  /*64d0*/  IMAD.U32 R192, RZ, RZ, UR24 ;  /* 0x00000018ffc07e24 */ /* 0x000fe2000f8e00ff */
[----:B------:R-:W-:-:S04]  /*64e0*/  LOP3.LUT R15, RZ, R15, RZ, 0x33, !PT ;  /* 0x0000000fff0f7212 */ /* 0x000fc800078e33ff */
[----:B------:R-:W-:-:S13]  /*64f0*/  ISETP.NE.AND P1, PT, R192, 0x1, PT ;  /* 0x00000001c000780c */ /* 0x000fda0003f25270 */
[----:B------:R-:W1:Y:S02]  /*6500*/  @P1 LDC.64 R10, c[0x0][0x9e8] ;  /* 0x00027a00ff0a1b82 */ /* 0x000e640000000a00 */
[----:B-1----:R-:W-:-:S05]  /*6510*/  @P1 IMAD.HI.U32 R10, R15, R10, RZ ;  /* 0x0000000a0f0a1227 */ /* 0x002fca00078e00ff */
[----:B------:R-:W-:-:S04]  /*6520*/  @P1 SHF.R.U32.HI R15, RZ, R11, R10 ;  /* 0x0000000bff0f1219 */ /* 0x000fc8000001160a */
[----:B------:R-:W-:Y:S01]  /*6530*/  LOP3.LUT R15, RZ, R15, RZ, 0x33, !PT ;  /* 0x0000000fff0f7212 */ /* 0x000fe200078e33ff */
[----:B------:R-:W-:Y:S06]  /*6540*/  BRA `(.L_x_1698) ;  /* 0x0000000000147947 */ /* 0x000fec0003800000 */
.L_x_1697:
[----:B------:R-:W-:-:S05]  /*6550*/  IMAD.U32 R192, RZ, RZ, UR24 ;  /* 0x00000018ffc07e24 */ /* 0x000fca000f8e00ff */
[----:B------:R-:W-:-:S13]  /*6560*/  ISETP.NE.AND P1, PT, R192, 0x1, PT ;  /* 0x00000001c000780c */ /* 0x000fda0003f25270 */
[----:B------:R-:W1:Y:S02]  /*6570*/  @P1 LDC.64 R10, c[0x0][0x9e8] ;  /* 0x00027a00ff0a1b82 */ /* 0x000e640000000a00 */
[----:B-1----:R-:W-:-:S05]  /*6580*/  @P1 IMAD.HI.U32 R10, R15, R10, RZ ;  /* 0x0000000a0f0a1227 */ /* 0x002fca00078e00ff */
[----:B------:R-:W-:-:S07]  /*6590*/  @P1 SHF.R.U32.HI R15, RZ, R11, R10 ;  /* 0x0000000bff0f1219 */ /* 0x000fce000001160a */
.L_x_1698:
[----:B------:R-:W-:Y:S05]  /*65a0*/  BSYNC B0 ;  /* 0x0000000000007941 */ /* 0x000fea0003800000 */
.L_x_1696:
[----:B------:R-:W-:-:S04]  /*65b0*/  IMAD R15, R15, R192, -R5 ;  /* 0x000000c00f0f7224 */ /* 0x000fc800078e0a05 */
[----:B------:R-:W-:-:S05]  /*65c0*/  IMAD.IADD R15, R15, 0x1, -R2 ;  /* 0x000000010f0f7824 */ /* 0x000fca00078e0a02 */
[----:B------:R-:W-:Y:S02]  /*65d0*/  VIADDMNMX R20, R15, R192, R20, PT ;  /* 0x000000c00f147246 */ /* 0x000fe40003800114 */
[----:B------:R-:W-:-:S07]  /*65e0*/  VIMNMX R21, R21, R15, !PT ;  /* 0x0000000f15157248 */ /* 0x000fce0007fe0100 */
.L_x_1695:
[----:B------:R-:W-:Y:S01]  /*65f0*/  ISETP.GT.AND P1, PT, R12, -0x1, PT ;  /* 0xffffffff0c00780c */ /* 0x000fe20003f24270 */
[----:B------:R-:W1:Y:S01]  /*6600*/  SHFL.IDX PT, R10, R6, 0x1, 0x1c1f ;  /* 0x003c1f00060a7f89 */ /* 0x000e6200000e0000 */
[----:B------:R-:W-:Y:S02]  /*6610*/  UISETP.NE.AND UP0, UPT, UR50, URZ, UPT ;  /* 0x0000003f3200728c */ /* 0x000fe4000bf05270 */
[C---:B------:R-:W-:Y:S02]  /*6620*/  ISETP.GT.AND P4, PT, R21.reuse, 0x1, P1 ;  /* 0x000000011500780c */ /* 0x040fe40000f84270 */
[----:B------:R-:W-:Y:S02]  /*6630*/  ISETP.GT.AND P5, PT, R21, RZ, P1 ;  /* 0x000000ff1500720c */ /* 0x000fe40000fa4270 */
[C---:B------:R-:W-:Y:S02]  /*6640*/  ISETP.LT.OR P4, PT, R20.reuse, 0x2, P4 ;  /* 0x000000021400780c */ /* 0x040fe40002781670 */
[----:B------:R-:W-:-:S02]  /*6650*/  ISETP.LT.OR P5, PT, R20, 0x1, P5 ;  /* 0x000000011400780c */ /* 0x000fc40002fa1670 */
[----:B------:R-:W-:Y:S02]  /*6660*/  FSEL R153, R153, -INF , !P4 ;  /* 0xff80000099997808 */ /* 0x000fe40006000000 */
[C---:B------:R-:W-:Y:S02]  /*6670*/  ISETP.GT.AND P4, PT, R21.reuse, 0x18, P1 ;  /* 0x000000181500780c */ /* 0x040fe40000f84270 */
[----:B------:R-:W-:Y:S02]  /*6680*/  FSEL R15, R152, -INF , !P5 ;  /* 0xff800000980f7808 */ /* 0x000fe40006800000 */
[----:B------:R-:W-:Y:S02]  /*6690*/  ISETP.LT.OR P4, PT, R20, 0x19, P4 ;  /* 0x000000191400780c */ /* 0x000fe40002781670 */
[C---:B------:R-:W-:Y:S02]  /*66a0*/  ISETP.GT.AND P6, PT, R21.reuse, 0x8, P1 ;  /* 0x000000081500780c */ /* 0x040fe40000fc4270 */
[----:B------:R-:W-:-:S02]  /*66b0*/  ISETP.GT.AND P2, PT, R21, 0x9, P1 ;  /* 0x000000091500780c */ /* 0x000fc40000f44270 */
[----:B------:R-:W-:Y:S01]  /*66c0*/  ISETP.GT.AND P3, PT, R21, 0x10, P1 ;  /* 0x000000101500780c */ /* 0x000fe20000f64270 */
[----:B-1----:R-:W-:Y:S01]  /*66d0*/  IMAD.IADD R6, R191, 0x1, R10 ;  /* 0x00000001bf067824 */ /* 0x002fe200078e020a */
[C---:B------:R-:W-:Y:S02]  /*66e0*/  ISETP.GT.AND P5, PT, R21.reuse, 0x11, P1 ;  /* 0x000000111500780c */ /* 0x040fe40000fa4270 */
[----:B------:R-:W-:Y:S02]  /*66f0*/  FSEL R164, R164, -INF , !P4 ;  /* 0xff800000a4a47808 */ /* 0x000fe40006000000 */
[----:B------:R-:W-:Y:S02]  /*6700*/  ISETP.GT.AND P4, PT, R21, 0x29, P1 ;  /* 0x000000291500780c */ /* 0x000fe40000f84270 */
[C---:B------:R-:W-:Y:S02]  /*6710*/  ISETP.LT.OR P6, PT, R20.reuse, 0x9, P6 ;  /* 0x000000091400780c */ /* 0x040fe400037c1670 */
[----:B------:R-:W-:-:S02]  /*6720*/  ISETP.LT.OR P2, PT, R20, 0xa, P2 ;  /* 0x0000000a1400780c */ /* 0x000fc40001741670 */
[C---:B------:R-:W-:Y:S02]  /*6730*/  ISETP.LT.OR P3, PT, R20.reuse, 0x11, P3 ;  /* 0x000000111400780c */ /* 0x040fe40001f61670 */
[C---:B------:R-:W-:Y:S02]  /*6740*/  ISETP.LT.OR P5, PT, R20.reuse, 0x12, P5 ;  /* 0x000000121400780c */ /* 0x040fe40002fa1670 */
[----:B------:R-:W-:Y:S02]  /*6750*/  ISETP.LT.OR P4, PT, R20, 0x2a, P4 ;  /* 0x0000002a1400780c */ /* 0x000fe40002781670 */
[----:B------:R-:W-:Y:S02]  /*6760*/  FSEL R156, R156, -INF , !P6 ;  /* 0xff8000009c9c7808 */ /* 0x000fe40007000000 */
[----:B------:R-:W-:Y:S02]  /*6770*/  FSEL R157, R157, -INF , !P2 ;  /* 0xff8000009d9d7808 */ /* 0x000fe40005000000 */
[----:B------:R-:W-:-:S02]  /*6780*/  FSEL R160, R160, -INF , !P3 ;  /* 0xff800000a0a07808 */ /* 0x000fc40005800000 */
[----:B------:R-:W-:Y:S02]  /*6790*/  FSEL R161, R161, -INF , !P5 ;  /* 0xff800000a1a17808 */ /* 0x000fe40006800000 */
[C---:B------:R-:W-:Y:S02]  /*67a0*/  ISETP.GT.AND P6, PT, R21.reuse, 0x19, P1 ;  /* 0x000000191500780c */ /* 0x040fe40000fc4270 */
[C---:B------:R-:W-:Y:S02]  /*67b0*/  ISETP.GT.AND P2, PT, R21.reuse, 0x20, P1 ;  /* 0x000000201500780c */ /* 0x040fe40000f44270 */
[C---:B------:R-:W-:Y:S02]  /*67c0*/  ISETP.GT.AND P3, PT, R21.reuse, 0x21, P1 ;  /* 0x000000211500780c */ /* 0x040fe40000f64270 */
[----:B------:R-:W-:Y:S02]  /*67d0*/  ISETP.GT.AND P5, PT, R21, 0x28, P1 ;  /* 0x000000281500780c */ /* 0x000fe40000fa4270 */
[----:B------:R-:W-:-:S02]  /*67e0*/  FSEL R173, R173, -INF , !P4 ;  /* 0xff800000adad7808 */ /* 0x000fc40006000000 */
[----:B------:R-:W-:Y:S02]  /*67f0*/  PLOP3.LUT P4, PT, PT, PT, UP0, 0x40, 0x0 ;  /* 0x000000000000781c */ /* 0x000fe40003f8e808 */
[C---:B------:R-:W-:Y:S02]  /*6800*/  ISETP.LT.OR P6, PT, R20.reuse, 0x1a, P6 ;  /* 0x0000001a1400780c */ /* 0x040fe400037c1670 */
[C---:B------:R-:W-:Y:S02]  /*6810*/  ISETP.LT.OR P2, PT, R20.reuse, 0x21, P2 ;  /* 0x000000211400780c */ /* 0x040fe40001741670 */
[C---:B------:R-:W-:Y:S02]  /*6820*/  ISETP.LT.OR P3, PT, R20.reuse, 0x22, P3 ;  /* 0x000000221400780c */ /* 0x040fe40001f61670 */
[----:B------:R-:W-:Y:S02]  /*6830*/  ISETP.LT.OR P5, PT, R20, 0x29, P5 ;  /* 0x000000291400780c */ /* 0x000fe40002fa1670 */
[----:B------:R-:W-:-:S02]  /*6840*/  FSEL R165, R165, -INF , !P6 ;  /* 0xff800000a5a57808 */ /* 0x000fc40007000000 */
[----:B------:R-:W-:Y:S02]  /*6850*/  FSEL R168, R168, -INF , !P2 ;  /* 0xff800000a8a87808 */ /* 0x000fe40005000000 */
[----:B------:R-:W-:Y:S02]  /*6860*/  FSEL R169, R169, -INF , !P3 ;  /* 0xff800000a9a97808 */ /* 0x000fe40005800000 */
[----:B------:R-:W-:Y:S02]  /*6870*/  FSEL R172, R172, -INF , !P5 ;  /* 0xff800000acac7808 */ /* 0x000fe40006800000 */
[C---:B------:R-:W-:Y:S02]  /*6880*/  ISETP.GT.AND P6, PT, R21.reuse, 0x30, P1 ;  /* 0x000000301500780c */ /* 0x040fe40000fc4270 */
[C---:B------:R-:W-:Y:S02]  /*6890*/  ISETP.GT.AND P2, PT, R21.reuse, 0x31, P1 ;  /* 0x000000311500780c */ /* 0x040fe40000f44270 */
[----:B------:R-:W-:-:S02]  /*68a0*/  ISETP.GT.AND P3, PT, R21, 0x38, P1 ;  /* 0x000000381500780c */ /* 0x000fc40000f64270 */
[----:B------:R-:W-:Y:S02]  /*68b0*/  ISETP.GT.AND P5, PT, R21, 0x39, P1 ;  /* 0x000000391500780c */ /* 0x000fe40000fa4270 */
[C---:B------:R-:W-:Y:S02]  /*68c0*/  ISETP.LT.OR P6, PT, R20.reuse, 0x31, P6 ;  /* 0x000000311400780c */ /* 0x040fe400037c1670 */
[C---:B------:R-:W-:Y:S02]  /*68d0*/  ISETP.LT.OR P2, PT, R20.reuse, 0x32, P2 ;  /* 0x000000321400780c */ /* 0x040fe40001741670 */
[C---:B------:R-:W-:Y:S02]  /*68e0*/  ISETP.LT.OR P3, PT, R20.reuse, 0x39, P3 ;  /* 0x000000391400780c */ /* 0x040fe40001f61670 */
[----:B------:R-:W-:Y:S01]  /*68f0*/  ISETP.LT.OR P5, PT, R20, 0x3a, P5 ;  /* 0x0000003a1400780c */ /* 0x000fe20002fa1670 */
[----:B------:R-:W-:Y:S01]  /*6900*/  IMAD.IADD R20, R193, 0x1, R10 ;  /* 0x00000001c1147824 */ /* 0x000fe200078e020a */
[----:B------:R-:W-:-:S02]  /*6910*/  FSEL R176, R176, -INF , !P6 ;  /* 0xff800000b0b07808 */ /* 0x000fc40007000000 */
[----:B------:R-:W-:Y:S02]  /*6920*/  FSEL R177, R177, -INF , !P2 ;  /* 0xff800000b1b17808 */ /* 0x000fe40005000000 */
[----:B------:R-:W-:Y:S02]  /*6930*/  FSEL R180, R180, -INF , !P3 ;  /* 0xff800000b4b47808 */ /* 0x000fe40005800000 */
[----:B------:R-:W-:Y:S01]  /*6940*/  FSEL R181, R181, -INF , !P5 ;  /* 0xff800000b5b57808 */ /* 0x000fe20006800000 */
        /* <DEDUP_REMOVED lines=14> */
.L_x_1701:
[----:B------:R-:W-:-:S05]  /*6a30*/  IMAD.U32 R152, RZ, RZ, UR24 ;  /* 0x00000018ff987e24 */ /* 0x000fca000f8e00ff */
[----:B------:R-:W-:-:S13]  /*6a40*/  ISETP.NE.AND P2, PT, R152, 0x1, PT ;  /* 0x000000019800780c */ /* 0x000fda0003f45270 */
[----:B------:R-:W1:Y:S02]  /*6a50*/  @P2 LDC.64 R10, c[0x0][0x9e8] ;  /* 0x00027a00ff0a2b82 */ /* 0x000e640000000a00 */
[----:B-1----:R-:W-:-:S05]  /*6a60*/  @P2 IMAD.HI.U32 R10, R21, R10, RZ ;  /* 0x0000000a150a2227 */ /* 0x002fca00078e00ff */
[----:B------:R-:W-:-:S07]  /*6a70*/  @P2 SHF.R.U32.HI R21, RZ, R11, R10 ;  /* 0x0000000bff152219 */ /* 0x000fce000001160a */
.L_x_1702:
[----:B------:R-:W-:Y:S05]  /*6a80*/  BSYNC B0 ;  /* 0x0000000000007941 */ /* 0x000fea0003800000 */
.L_x_1700:
[----:B------:R-:W-:-:S04]  /*6a90*/  IMAD R5, R21, R152, -R5 ;  /* 0x0000009815057224 */ /* 0x000fc800078e0a05 */
[----:B------:R-:W-:-:S05]  /*6aa0*/  IMAD.IADD R5, R5, 0x1, -R2 ;  /* 0x0000000105057824 */ /* 0x000fca00078e0a02 */
[----:B------:R-:W-:Y:S02]  /*6ab0*/  VIADDMNMX R6, R5, R152, R6, PT ;  /* 0x0000009805067246 */ /* 0x000fe40003800106 */
[----:B------:R-:W-:-:S07]  /*6ac0*/  VIMNMX R20, R20, R5, !PT ;  /* 0x0000000514147248 */ /* 0x000fce0007fe0100 */
.L_x_1699:
[----:B------:R-:W-:Y:S01]  /*6ad0*/  FMNMX.FTZ R10, R15, R14, !PT ;  /* 0x0000000e0f0a7209 */ /* 0x000fe20007810000 */
[----:B------:R-:W-:Y:S01]  /*6ae0*/  UMOV UR10, UR23 ;  /* 0x00000017000a7c82 */ /* 0x000fe20008000000 */
[C---:B------:R-:W-:Y:S02]  /*6af0*/  ISETP.GT.AND P3, PT, R20.reuse, RZ, P1 ;  /* 0x000000ff1400720c */ /* 0x040fe40000f64270 */
[----:B------:R-:W-:Y:S02]  /*6b00*/  FMNMX.FTZ R5, R153, R10, !PT ;  /* 0x0000000a99057209 */ /* 0x000fe40007810000 */
[----:B------:R-:W-:Y:S02]  /*6b10*/  ISETP.GT.AND P4, PT, R20, 0x1, P1 ;  /* 0x000000011400780c */ /* 0x000fe40000f84270 */
[----:B------:R-:W-:Y:S02]  /*6b20*/  FMNMX.FTZ R10, R156, R5, !PT ;  /* 0x000000059c0a7209 */ /* 0x000fe40007810000 */
[----:B------:R-:W-:-:S02]  /*6b30*/  ISETP.LT.OR P3, PT, R6, 0x1, P3 ;  /* 0x000000010600780c */ /* 0x000fc40001f61670 */
[----:B------:R-:W-:Y:S02]  /*6b40*/  FMNMX.FTZ R5, R157, R10, !PT ;  /* 0x0000000a9d057209 */ /* 0x000fe40007810000 */
[----:B------:R-:W-:Y:S02]  /*6b50*/  ISETP.GT.AND P6, PT, R20, 0x8, P1 ;  /* 0x000000081400780c */ /* 0x000fe40000fc4270 */
[----:B------:R-:W-:Y:S02]  /*6b60*/  FMNMX.FTZ R10, R160, R5, !PT ;  /* 0x00000005a00a7209 */ /* 0x000fe40007810000 */
[----:B------:R-:W-:Y:S02]  /*6b70*/  ISETP.LT.OR P4, PT, R6, 0x2, P4 ;  /* 0x000000020600780c */ /* 0x000fe40002781670 */
[----:B------:R-:W-:Y:S02]  /*6b80*/  FMNMX.FTZ R5, R161, R10, !PT ;  /* 0x0000000aa1057209 */ /* 0x000fe40007810000 */
[----:B------:R-:W-:-:S02]  /*6b90*/  FSEL R154, R154, -INF , !P3 ;  /* 0xff8000009a9a7808 */ /* 0x000fc40005800000 */
        /* <DEDUP_REMOVED lines=15> */
[----:B------:R-:W-:Y:S02]  /*6c90*/  FSEL R159, R159, -INF , !P2 ;  /* 0xff8000009f9f7808 */ /* 0x000fe40005000000 */
[----:B------:R-:W-:Y:S02]  /*6ca0*/  FMNMX.FTZ R10, R180, R5, !PT ;  /* 0x00000005b40a7209 */ /* 0x000fe40007810000 */
[----:B------:R-:W-:-:S02]  /*6cb0*/  ISETP.LT.OR P5, PT, R6, 0x11, P5 ;  /* 0x000000110600780c */ /* 0x000fc40002fa1670 */
[----:B------:R-:W-:Y:S02]  /*6cc0*/  FMNMX.FTZ R10, R181, R10, !PT ;  /* 0x0000000ab50a7209 */ /* 0x000fe40007810000 */
[----:B------:R-:W-:Y:S02]  /*6cd0*/  ISETP.GT.AND P6, PT, R20, 0x18, P1 ;  /* 0x000000181400780c */ /* 0x000fe40000fc4270 */
[----:B------:R-:W-:Y:S01]  /*6ce0*/  ISETP.LT.OR P4, PT, R6, 0x12, P4 ;  /* 0x000000120600780c */ /* 0x000fe20002781670 */
[----:B------:R-:W1:Y:S01]  /*6cf0*/  SHFL.BFLY PT, R5, R10, 0x2, 0x1f ;  /* 0x0c401f000a057f89 */ /* 0x000e6200000e0000 */
[----:B------:R-:W-:Y:S02]  /*6d00*/  FSEL R162, R162, -INF , !P5 ;  /* 0xff800000a2a27808 */ /* 0x000fe40006800000 */
[----:B------:R-:W-:Y:S02]  /*6d10*/  ISETP.GT.AND P2, PT, R20, 0x19, P1 ;  /* 0x000000191400780c */ /* 0x000fe40000f44270 */
[----:B------:R-:W-:-:S02]  /*6d20*/  ISETP.LT.OR P6, PT, R6, 0x19, P6 ;  /* 0x000000190600780c */ /* 0x000fc400037c1670 */
[----:B------:R-:W-:Y:S02]  /*6d30*/  FSEL R163, R163, -INF , !P4 ;  /* 0xff800000a3a37808 */ /* 0x000fe40006000000 */
[----:B------:R-:W-:Y:S02]  /*6d40*/  ISETP.GT.AND P3, PT, R20, 0x20, P1 ;  /* 0x000000201400780c */ /* 0x000fe40000f64270 */
[----:B------:R-:W-:Y:S02]  /*6d50*/  FSEL R166, R166, -INF , !P6 ;  /* 0xff800000a6a67808 */ /* 0x000fe40007000000 */
[C---:B------:R-:W-:Y:S02]  /*6d60*/  ISETP.LT.OR P2, PT, R6.reuse, 0x1a, P2 ;  /* 0x0000001a0600780c */ /* 0x040fe40001741670 */
[----:B------:R-:W-:Y:S02]  /*6d70*/  ISETP.LT.OR P3, PT, R6, 0x21, P3 ;  /* 0x000000210600780c */ /* 0x000fe40001f61670 */
[----:B------:R-:W-:-:S02]  /*6d80*/  ISETP.GT.AND P5, PT, R20, 0x21, P1 ;  /* 0x000000211400780c */ /* 0x000fc40000fa4270 */
[----:B------:R-:W-:Y:S02]  /*6d90*/  FSEL R167, R167, -INF , !P2 ;  /* 0xff800000a7a77808 */ /* 0x000fe40005000000 */
[----:B------:R-:W-:Y:S02]  /*6da0*/  FSEL R170, R170, -INF , !P3 ;  /* 0xff800000aaaa7808 */ /* 0x000fe40005800000 */
[----:B------:R-:W-:Y:S02]  /*6db0*/  ISETP.GT.AND P4, PT, R20, 0x28, P1 ;  /* 0x000000281400780c */ /* 0x000fe40000f84270 */
[----:B-1----:R-:W-:Y:S02]  /*6dc0*/  FMNMX.FTZ R11, R10, R5, !PT ;  /* 0x000000050a0b7209 */ /* 0x002fe40007810000 */
[----:B------:R-:W-:Y:S02]  /*6dd0*/  FMNMX.FTZ R10, R154, R13, !PT ;  /* 0x0000000d9a0a7209 */ /* 0x000fe40007810000 */
[----:B------:R-:W-:Y:S01]  /*6de0*/  ISETP.LT.OR P5, PT, R6, 0x22, P5 ;  /* 0x000000220600780c */ /* 0x000fe20002fa1670 */
[----:B------:R-:W1:Y:S01]  /*6df0*/  SHFL.BFLY PT, R152, R11, 0x1, 0x1f ;  /* 0x0c201f000b987f89 */ /* 0x000e6200000e0000 */
[----:B------:R-:W-:-:S02]  /*6e00*/  ISETP.GT.AND P6, PT, R20, 0x29, P1 ;  /* 0x000000291400780c */ /* 0x000fc40000fc4270 */
[----:B------:R-:W-:Y:S02]  /*6e10*/  ISETP.LT.OR P4, PT, R6, 0x29, P4 ;  /* 0x000000290600780c */ /* 0x000fe40002781670 */
[----:B------:R-:W-:Y:S02]  /*6e20*/  FSEL R171, R171, -INF , !P5 ;  /* 0xff800000abab7808 */ /* 0x000fe40006800000 */
[----:B------:R-:W-:Y:S02]  /*6e30*/  ISETP.GT.AND P2, PT, R20, 0x30, P1 ;  /* 0x000000301400780c */ /* 0x000fe40000f44270 */
[----:B------:R-:W-:Y:S02]  /*6e40*/  FSEL R174, R174, -INF , !P4 ;  /* 0xff800000aeae7808 */ /* 0x000fe40006000000 */
[----:B------:R-:W-:Y:S02]  /*6e50*/  ISETP.LT.OR P6, PT, R6, 0x2a, P6 ;  /* 0x0000002a0600780c */ /* 0x000fe400037c1670 */
[----:B------:R-:W-:-:S02]  /*6e60*/  ISETP.GT.AND P5, PT, R20, 0x31, P1 ;  /* 0x000000311400780c */ /* 0x000fc40000fa4270 */
[C---:B------:R-:W-:Y:S02]  /*6e70*/  ISETP.GT.AND P4, PT, R20.reuse, 0x38, P1 ;  /* 0x000000381400780c */ /* 0x040fe40000f84270 */
[----:B------:R-:W-:Y:S02]  /*6e80*/  ISETP.GT.AND P1, PT, R20, 0x39, P1 ;  /* 0x000000391400780c */ /* 0x000fe40000f24270 */
[C---:B------:R-:W-:Y:S02]  /*6e90*/  ISETP.LT.OR P2, PT, R6.reuse, 0x31, P2 ;  /* 0x000000310600780c */ /* 0x040fe40001741670 */
[----:B------:R-:W-:Y:S02]  /*6ea0*/  FSEL R175, R175, -INF , !P6 ;  /* 0xff800000afaf7808 */ /* 0x000fe40007000000 */
[----:B------:R-:W-:Y:S02]  /*6eb0*/  ISETP.LT.OR P5, PT, R6, 0x32, P5 ;  /* 0x000000320600780c */ /* 0x000fe40002fa1670 */
[----:B-1----:R-:W-:-:S02]  /*6ec0*/  FMNMX.FTZ R5, R11, R152, !PT ;  /* 0x000000980b057209 */ /* 0x002fc40007810000 */
[----:B------:R-:W-:Y:S02]  /*6ed0*/  FMNMX.FTZ R11, R155, R10, !PT ;  /* 0x0000000a9b0b7209 */ /* 0x000fe40007810000 */
[C---:B------:R-:W-:Y:S01]  /*6ee0*/  FSETP.NEU.FTZ.AND P3, PT, R5.reuse, -INF , PT ;  /* 0xff8000000500780b */ /* 0x040fe20003f7d000 */
[----:B------:R-:W-:Y:S01]  /*6ef0*/  FMUL.FTZ R21, R5, UR10 ;  /* 0x0000000a05157c20 */ /* 0x000fe20008410000 */
[----:B------:R-:W-:Y:S02]  /*6f00*/  FMNMX.FTZ R10, R158, R11, !PT ;  /* 0x0000000b9e0a7209 */ /* 0x000fe40007810000 */
[----:B------:R-:W-:Y:S02]  /*6f10*/  FSEL R178, R178, -INF , !P2 ;  /* 0xff800000b2b27808 */ /* 0x000fe40005000000 */
[----:B------:R-:W-:Y:S02]  /*6f20*/  FMNMX.FTZ R11, R159, R10, !PT ;  /* 0x0000000a9f0b7209 */ /* 0x000fe40007810000 */
[----:B------:R-:W-:-:S02]  /*6f30*/  ISETP.LT.OR P4, PT, R6, 0x39, P4 ;  /* 0x000000390600780c */ /* 0x000fc40002781670 */
[----:B------:R-:W-:Y:S02]  /*6f40*/  FMNMX.FTZ R10, R162, R11, !PT ;  /* 0x0000000ba20a7209 */ /* 0x000fe40007810000 */
[----:B------:R-:W-:Y:S02]  /*6f50*/  FSEL R179, R179, -INF , !P5 ;  /* 0xff800000b3b37808 */ /* 0x000fe40006800000 */
[----:B------:R-:W-:Y:S02]  /*6f60*/  FMNMX.FTZ R11, R163, R10, !PT ;  /* 0x0000000aa30b7209 */ /* 0x000fe40007810000 */
[----:B------:R-:W-:Y:S02]  /*6f70*/  FSEL R10, R21, RZ, P3 ;  /* 0x000000ff150a7208 */ /* 0x000fe40001800000 */
[----:B------:R-:W-:Y:S02]  /*6f80*/  FMNMX.FTZ R152, R166, R11, !PT ;  /* 0x0000000ba6987209 */ /* 0x000fe40007810000 */
[----:B------:R-:W-:Y:S01]  /*6f90*/  ISETP.LT.OR P1, PT, R6, 0x3a, P1 ;  /* 0x0000003a0600780c */ /* 0x000fe20000f21670 */
[--C-:B------:R-:W-:Y:S01]  /*6fa0*/  FFMA.FTZ R21, R15, UR10, -R10.reuse ;  /* 0x0000000a0f157c23 */ /* 0x100fe2000801080a */
[----:B------:R-:W-:Y:S01]  /*6fb0*/  FMNMX.FTZ R11, R167, R152, !PT ;  /* 0x00000098a70b7209 */ /* 0x000fe20007810000 */
[--C-:B------:R-:W-:Y:S01]  /*6fc0*/  FFMA.FTZ R157, R157, UR10, -R10.reuse ;  /* 0x0000000a9d9d7c23 */ /* 0x100fe2000801080a */
[----:B------:R-:W-:Y:S01]  /*6fd0*/  FSEL R182, R182, -INF , !P4 ;  /* 0xff800000b6b67808 */ /* 0x000fe20006000000 */
[----:B------:R1:W-:Y:S01]  /*6fe0*/  MUFU.EX2 R152, R21 ;  /* 0x0000001500987308 */ /* 0x0003e20000000800 */
[----:B------:R-:W-:Y:S01]  /*6ff0*/  FMNMX.FTZ R192, R170, R11, !PT ;  /* 0x0000000baac07209 */ /* 0x000fe20007810000 */
[--C-:B------:R-:W-:Y:S01]  /*7000*/  FFMA.FTZ R11, R153, UR10, -R10.reuse ;  /* 0x0000000a990b7c23 */ /* 0x100fe2000801080a */
[----:B------:R-:W-:Y:S01]  /*7010*/  FSEL R183, R183, -INF , !P1 ;  /* 0xff800000b7b77808 */ /* 0x000fe20004800000 */
[--C-:B------:R-:W-:Y:S01]  /*7020*/  FFMA.FTZ R153, R164, UR10, -R10.reuse ;  /* 0x0000000aa4997c23 */ /* 0x100fe2000801080a */
[----:B------:R-:W-:Y:S01]  /*7030*/  FMNMX.FTZ R15, R171, R192, !PT ;  /* 0x000000c0ab0f7209 */ /* 0x000fe20007810000 */
[--C-:B------:R-:W-:Y:S01]  /*7040*/  FFMA.FTZ R164, R169, UR10, -R10.reuse ;  /* 0x0000000aa9a47c23 */ /* 0x100fe2000801080a */
[--C-:B------:R-:W-:Y:S01]  /*7050*/  FFMA.FTZ R169, R177, UR10, -R10.reuse ;  /* 0x0000000ab1a97c23 */ /* 0x100fe2000801080a */
[----:B------:R-:W-:Y:S01]  /*7060*/  MUFU.EX2 R11, R11 ;  /* 0x0000000b000b7308 */ /* 0x000fe20000000800 */
[----:B------:R-:W-:Y:S01]  /*7070*/  FMNMX.FTZ R20, R174, R15, !PT ;  /* 0x0000000fae147209 */ /* 0x000fe20007810000 */
[--C-:B------:R-:W-:Y:S01]  /*7080*/  FFMA.FTZ R15, R156, UR10, -R10.reuse ;  /* 0x0000000a9c0f7c23 */ /* 0x100fe2000801080a */
[--C-:B------:R-:W-:Y:S01]  /*7090*/  FFMA.FTZ R156, R160, UR10, -R10.reuse ;  /* 0x0000000aa09c7c23 */ /* 0x100fe2000801080a */
[--C-:B------:R-:W-:Y:S01]  /*70a0*/  FFMA.FTZ R160, R165, UR10, -R10.reuse ;  /* 0x0000000aa5a07c23 */ /* 0x100fe2000801080a */
[----:B-1----:R-:W-:Y:S01]  /*70b0*/  FMNMX.FTZ R21, R175, R20, !PT ;  /* 0x00000014af157209 */ /* 0x002fe20007810000 */
[----:B------:R-:W-:Y:S01]  /*70c0*/  IMAD.MOV R177, RZ, RZ, -R17 ;  /* 0x000000ffffb17224 */ /* 0x000fe200078e0a11 */
[----:B------:R-:W-:Y:S01]  /*70d0*/  FSEL R165, R5, RZ, P3 ;  /* 0x000000ff05a57208 */ /* 0x000fe20001800000 */
[----:B------:R-:W-:Y:S01]  /*70e0*/  MUFU.EX2 R15, R15 ;  /* 0x0000000f000f7308 */ /* 0x000fe20000000800 */
[----:B------:R-:W-:Y:S01]  /*70f0*/  FMNMX.FTZ R20, R178, R21, !PT ;  /* 0x00000015b2147209 */ /* 0x000fe20007810000 */
[----:B------:R-:W-:Y:S01]  /*7100*/  FFMA.FTZ R173, R173, UR10, -R10 ;  /* 0x0000000aadad7c23 */ /* 0x000fe2000801080a */
[----:B------:R-:W-:Y:S01]  /*7110*/  ISETP.NE.AND P1, PT, R2, R177, PT ;  /* 0x000000b10200720c */ /* 0x000fe20003f25270 */
[----:B------:R-:W-:Y:S01]  /*7120*/  FADD.FTZ R165, -R165, R14 ;  /* 0x0000000ea5a57221 */ /* 0x000fe20000010100 */
[----:B------:R-:W-:Y:S01]  /*7130*/  FMNMX.FTZ R21, R179, R20, !PT ;  /* 0x00000014b3157209 */ /* 0x000fe20007810000 */
[----:B------:R-:W-:-:S02]  /*7140*/  FFMA.FTZ R177, R181, UR10, -R10 ;  /* 0x0000000ab5b17c23 */ /* 0x000fc4000801080a */
[----:B------:R-:W-:Y:S01]  /*7150*/  FMUL.FTZ R165, R165, UR10 ;  /* 0x0000000aa5a57c20 */ /* 0x000fe20008410000 */
[----:B------:R-:W-:Y:S01]  /*7160*/  FMNMX.FTZ R6, R182, R21, !PT ;  /* 0x00000015b6067209 */ /* 0x000fe20007810000 */
[----:B------:R-:W-:Y:S01]  /*7170*/  FFMA.FTZ R21, R161, UR10, -R10 ;  /* 0x0000000aa1157c23 */ /* 0x000fe2000801080a */
[----:B------:R1:W-:Y:S02]  /*7180*/  MUFU.EX2 R20, R157 ;  /* 0x0000009d00147308 */ /* 0x0003e40000000800 */
[----:B------:R-:W-:-:S05]  /*7190*/  FMNMX.FTZ R6, R183, R6, !PT ;  /* 0x00000006b7067209 */ /* 0x000fca0007810000 */
[----:B------:R-:W2:Y:S01]  /*71a0*/  SHFL.BFLY PT, R161, R6, 0x2, 0x1f ;  /* 0x0c401f0006a17f89 */ /* 0x000ea200000e0000 */
[----:B------:R-:W3:Y:S01]  /*71b0*/  MUFU.EX2 R165, R165 ;  /* 0x000000a500a57308 */ /* 0x000ee20000000800 */
[--C-:B-1----:R-:W-:Y:S01]  /*71c0*/  FFMA.FTZ R157, R168, UR10, -R10.reuse ;  /* 0x0000000aa89d7c23 */ /* 0x102fe2000801080a */
[----:B------:R-:W-:-:S06]  /*71d0*/  FFMA.FTZ R168, R176, UR10, -R10 ;  /* 0x0000000ab0a87c23 */ /* 0x000fcc000801080a */
[----:B------:R-:W1:Y:S08]  /*71e0*/  MUFU.EX2 R156, R156 ;  /* 0x0000009c009c7308 */ /* 0x000e700000000800 */
[----:B------:R-:W4:Y:S01]  /*71f0*/  MUFU.EX2 R21, R21 ;  /* 0x0000001500157308 */ /* 0x000f220000000800 */
[----:B---3--:R-:W-:Y:S01]  /*7200*/  FFMA.FTZ R176, R165, R3, R152 ;  /* 0x00000003a5b07223 */ /* 0x008fe20000010098 */
[----:B------:R-:W-:Y:S01]  /*7210*/  F2FP.F16.F32.PACK_AB R152, R11, R152 ;  /* 0x000000980b98723e */ /* 0x000fe200000000ff */
[-C--:B------:R-:W-:Y:S01]  /*7220*/  FMUL.FTZ R24, R24, R165.reuse ;  /* 0x000000a518187220 */ /* 0x080fe20000410000 */
[-C--:B------:R-:W-:Y:S01]  /*7230*/  FMUL.FTZ R25, R25, R165.reuse ;  /* 0x000000a519197220 */ /* 0x080fe20000410000 */
[----:B------:R-:W-:Y:S01]  /*7240*/  FADD.FTZ R176, R11, R176 ;  /* 0x000000b00bb07221 */ /* 0x000fe20000010000 */
[----:B------:R-:W-:Y:S01]  /*7250*/  FMUL.FTZ R28, R28, R165 ;  /* 0x000000a51c1c7220 */ /* 0x000fe20000410000 */
[----:B--2---:R-:W-:Y:S01]  /*7260*/  FMNMX.FTZ R191, R6, R161, !PT ;  /* 0x000000a106bf7209 */ /* 0x004fe20007810000 */
[----:B------:R-:W2:Y:S01]  /*7270*/  MUFU.EX2 R153, R153 ;  /* 0x0000009900997308 */ /* 0x000ea20000000800 */
[----:B------:R-:W-:Y:S01]  /*7280*/  FADD.FTZ R181, R15, R176 ;  /* 0x000000b00fb57221 */ /* 0x000fe20000010000 */
[--C-:B------:R-:W-:Y:S01]  /*7290*/  FFMA.FTZ R161, R172, UR10, -R10.reuse ;  /* 0x0000000aaca17c23 */ /* 0x100fe2000801080a */
[----:B------:R-:W-:Y:S01]  /*72a0*/  FFMA.FTZ R172, R180, UR10, -R10 ;  /* 0x0000000ab4ac7c23 */ /* 0x000fe2000801080a */
[----:B------:R-:W3:Y:S01]  /*72b0*/  SHFL.BFLY PT, R6, R191, 0x1, 0x1f ;  /* 0x0c201f00bf067f89 */ /* 0x000ee200000e0000 */
[----:B------:R-:W-:Y:S01]  /*72c0*/  FADD.FTZ R181, R20, R181 ;  /* 0x000000b514b57221 */ /* 0x000fe20000010000 */
[-C--:B------:R-:W-:Y:S01]  /*72d0*/  FMUL.FTZ R29, R29, R165.reuse ;  /* 0x000000a51d1d7220 */ /* 0x080fe20000410000 */
[-C--:B------:R-:W-:Y:S01]  /*72e0*/  FMUL.FTZ R32, R32, R165.reuse ;  /* 0x000000a520207220 */ /* 0x080fe20000410000 */
[----:B------:R-:W5:Y:S01]  /*72f0*/  MUFU.EX2 R160, R160 ;  /* 0x000000a000a07308 */ /* 0x000f620000000800 */
[----:B-1----:R-:W-:Y:S01]  /*7300*/  FADD.FTZ R180, R156, R181 ;  /* 0x000000b59cb47221 */ /* 0x002fe20000010000 */
[----:B----4-:R-:W-:Y:S01]  /*7310*/  F2FP.F16.F32.PACK_AB R156, R21, R156 ;  /* 0x0000009c159c723e */ /* 0x010fe200000000ff */
[-C--:B------:R-:W-:Y:S01]  /*7320*/  FMUL.FTZ R33, R33, R165.reuse ;  /* 0x000000a521217220 */ /* 0x080fe20000410000 */
[-C--:B------:R-:W-:Y:S01]  /*7330*/  FMUL.FTZ R36, R36, R165.reuse ;  /* 0x000000a524247220 */ /* 0x080fe20000410000 */
[----:B------:R-:W-:Y:S01]  /*7340*/  FADD.FTZ R180, R21, R180 ;  /* 0x000000b415b47221 */ /* 0x000fe20000010000 */
[-C--:B------:R-:W-:Y:S01]  /*7350*/  FMUL.FTZ R37, R37, R165.reuse ;  /* 0x000000a525257220 */ /* 0x080fe20000410000 */
[-C--:B------:R-:W-:Y:S01]  /*7360*/  FMUL.FTZ R40, R40, R165.reuse ;  /* 0x000000a528287220 */ /* 0x080fe20000410000 */
[----:B------:R-:W1:Y:S01]  /*7370*/  MUFU.EX2 R157, R157 ;  /* 0x0000009d009d7308 */ /* 0x000e620000000800 */
        /* <DEDUP_REMOVED lines=8> */
[-C--:B------:R-:W-:Y:S01]  /*7400*/  FMUL.FTZ R53, R53, R165.reuse ;  /* 0x000000a535357220 */ /* 0x080fe20000410000 */
[-C--:B------:R-:W-:Y:S01]  /*7410*/  FMUL.FTZ R56, R56, R165.reuse ;  /* 0x000000a538387220 */ /* 0x080fe20000410000 */
[-C--:B------:R-:W-:Y:S01]  /*7420*/  FMUL.FTZ R57, R57, R165.reuse ;  /* 0x000000a539397220 */ /* 0x080fe20000410000 */
[----:B---3--:R-:W-:Y:S01]  /*7430*/  FMNMX.FTZ R6, R191, R6, !PT ;  /* 0x00000006bf067209 */ /* 0x008fe20007810000 */
[-C--:B------:R-:W-:Y:S01]  /*7440*/  FMUL.FTZ R60, R60, R165.reuse ;  /* 0x000000a53c3c7220 */ /* 0x080fe20000410000 */
[----:B------:R-:W-:Y:S01]  /*7450*/  MOV R191, UR26 ;  /* 0x0000001a00bf7c02 */ /* 0x000fe20008000f00 */
[-C--:B------:R-:W-:Y:S01]  /*7460*/  FMUL.FTZ R61, R61, R165.reuse ;  /* 0x000000a53d3d7220 */ /* 0x080fe20000410000 */
[C---:B------:R-:W-:Y:S01]  /*7470*/  FSETP.NEU.FTZ.AND P2, PT, R6.reuse, -INF , PT ;  /* 0xff8000000600780b */ /* 0x040fe20003f5d000 */
[----:B------:R-:W-:Y:S01]  /*7480*/  FMUL.FTZ R3, R6, UR10 ;  /* 0x0000000a06037c20 */ /* 0x000fe20008410000 */
[----:B------:R3:W-:Y:S01]  /*7490*/  MUFU.EX2 R14, R173 ;  /* 0x000000ad000e7308 */ /* 0x0007e20000000800 */
[-C--:B------:R-:W-:Y:S01]  /*74a0*/  FMUL.FTZ R64, R64, R165.reuse ;  /* 0x000000a540407220 */ /* 0x080fe20000410000 */
[----:B------:R-:W-:Y:S01]  /*74b0*/  FSEL R10, R6, RZ, P2 ;  /* 0x000000ff060a7208 */ /* 0x000fe20001000000 */
[-C--:B------:R-:W-:Y:S01]  /*74c0*/  FMUL.FTZ R65, R65, R165.reuse ;  /* 0x000000a541417220 */ /* 0x080fe20000410000 */
[----:B------:R-:W-:Y:S01]  /*74d0*/  FSEL R3, R3, RZ, P2 ;  /* 0x000000ff03037208 */ /* 0x000fe20001000000 */
[-C--:B------:R-:W-:Y:S01]  /*74e0*/  FMUL.FTZ R68, R68, R165.reuse ;  /* 0x000000a544447220 */ /* 0x080fe20000410000 */
[----:B------:R-:W-:Y:S01]  /*74f0*/  FMUL.FTZ R69, R69, R165 ;  /* 0x000000a545457220 */ /* 0x000fe20000410000 */
[----:B------:R-:W-:Y:S01]  /*7500*/  FADD.FTZ R10, -R10, R13 ;  /* 0x0000000d0a0a7221 */ /* 0x000fe20000010100 */
[----:B------:R-:W4:Y:S01]  /*7510*/  MUFU.EX2 R161, R161 ;  /* 0x000000a100a17308 */ /* 0x000f220000000800 */
[----:B---3--:R-:W-:Y:S01]  /*7520*/  FFMA.FTZ R173, R154, UR10, -R3 ;  /* 0x0000000a9aad7c23 */ /* 0x008fe20008010803 */
[----:B------:R-:W-:-:S02]  /*7530*/  @!P1 IMAD R154, R191, 0x40, R16 ;  /* 0x00000040bf9a9824 */ /* 0x000fc400078e0210 */
[----:B------:R-:W-:Y:S01]  /*7540*/  FMUL.FTZ R10, R10, UR10 ;  /* 0x0000000a0a0a7c20 */ /* 0x000fe20008410000 */
[--C-:B------:R-:W-:Y:S01]  /*7550*/  FFMA.FTZ R176, R155, UR10, -R3.reuse ;  /* 0x0000000a9bb07c23 */ /* 0x100fe20008010803 */
[--C-:B------:R-:W-:Y:S01]  /*7560*/  FFMA.FTZ R155, R158, UR10, -R3.reuse ;  /* 0x0000000a9e9b7c23 */ /* 0x100fe20008010803 */
[----:B------:R-:W-:Y:S01]  /*7570*/  FFMA.FTZ R159, R159, UR10, -R3 ;  /* 0x0000000a9f9f7c23 */ /* 0x000fe20008010803 */
[----:B------:R-:W-:Y:S01]  /*7580*/  @!P1 LEA R13, R154, UR42, 0x2 ;  /* 0x0000002a9a0d9c11 */ /* 0x000fe2000f8e10ff */
[----:B-----5:R-:W-:Y:S01]  /*7590*/  FADD.FTZ R154, R160, R181 ;  /* 0x000000b5a09a7221 */ /* 0x020fe20000010000 */
[----:B------:R-:W3:Y:S01]  /*75a0*/  MUFU.EX2 R168, R168 ;  /* 0x000000a800a87308 */ /* 0x000ee20000000800 */
[--C-:B------:R-:W-:Y:S01]  /*75b0*/  FFMA.FTZ R180, R162, UR10, -R3.reuse ;  /* 0x0000000aa2b47c23 */ /* 0x100fe20008010803 */
[--C-:B------:R-:W-:Y:S01]  /*75c0*/  FFMA.FTZ R191, R170, UR10, -R3.reuse ;  /* 0x0000000aaabf7c23 */ /* 0x100fe20008010803 */
[----:B-1----:R-:W-:Y:S01]  /*75d0*/  FADD.FTZ R193, R157, R154 ;  /* 0x0000009a9dc17221 */ /* 0x002fe20000010000 */
[--C-:B------:R-:W-:Y:S01]  /*75e0*/  FFMA.FTZ R163, R163, UR10, -R3.reuse ;  /* 0x0000000aa3a37c23 */ /* 0x100fe20008010803 */
[--C-:B------:R-:W-:Y:S01]  /*75f0*/  FFMA.FTZ R181, R166, UR10, -R3.reuse ;  /* 0x0000000aa6b57c23 */ /* 0x100fe20008010803 */
[----:B------:R-:W-:Y:S01]  /*7600*/  FFMA.FTZ R167, R167, UR10, -R3 ;  /* 0x0000000aa7a77c23 */ /* 0x000fe20008010803 */
[----:B--2---:R-:W-:Y:S01]  /*7610*/  FADD.FTZ R154, R164, R193 ;  /* 0x000000c1a49a7221 */ /* 0x004fe20000010000 */
[----:B------:R-:W1:Y:S01]  /*7620*/  MUFU.EX2 R169, R169 ;  /* 0x000000a900a97308 */ /* 0x000e620000000800 */
[--C-:B------:R-:W-:Y:S01]  /*7630*/  FFMA.FTZ R171, R171, UR10, -R3.reuse ;  /* 0x0000000aabab7c23 */ /* 0x100fe20008010803 */
[--C-:B------:R-:W-:Y:S01]  /*7640*/  FFMA.FTZ R174, R174, UR10, -R3.reuse ;  /* 0x0000000aaeae7c23 */ /* 0x100fe20008010803 */
[----:B----4-:R-:W-:Y:S01]  /*7650*/  FADD.FTZ R193, R161, R154 ;  /* 0x0000009aa1c17221 */ /* 0x010fe20000010000 */
[--C-:B------:R-:W-:Y:S01]  /*7660*/  FFMA.FTZ R175, R175, UR10, -R3.reuse ;  /* 0x0000000aafaf7c23 */ /* 0x100fe20008010803 */
[--C-:B------:R-:W-:Y:S01]  /*7670*/  FFMA.FTZ R178, R178, UR10, -R3.reuse ;  /* 0x0000000ab2b27c23 */ /* 0x100fe20008010803 */
[----:B------:R-:W-:Y:S01]  /*7680*/  FFMA.FTZ R179, R179, UR10, -R3 ;  /* 0x0000000ab3b37c23 */ /* 0x000fe20008010803 */
[----:B------:R-:W-:Y:S01]  /*7690*/  FADD.FTZ R193, R14, R193 ;  /* 0x000000c10ec17221 */ /* 0x000fe20000010000 */
[----:B------:R-:W-:Y:S01]  /*76a0*/  MUFU.EX2 R173, R173 ;  /* 0x000000ad00ad7308 */ /* 0x000fe20000000800 */
[--C-:B------:R-:W-:Y:S01]  /*76b0*/  FFMA.FTZ R182, R182, UR10, -R3.reuse ;  /* 0x0000000ab6b67c23 */ /* 0x100fe20008010803 */
[----:B------:R-:W-:Y:S01]  /*76c0*/  FFMA.FTZ R183, R183, UR10, -R3 ;  /* 0x0000000ab7b77c23 */ /* 0x000fe20008010803 */
[----:B---3--:R-:W-:Y:S01]  /*76d0*/  FADD.FTZ R158, R168, R193 ;  /* 0x000000c1a89e7221 */ /* 0x008fe20000010000 */
[----:B------:R-:W-:Y:S01]  /*76e0*/  F2FP.F16.F32.PACK_AB R162, R14, R161 ;  /* 0x000000a10ea2723e */ /* 0x000fe200000000ff */
[----:B------:R2:W-:Y:S01]  /*76f0*/  @!P1 STS [R13+0x28800], R165 ;  /* 0x028800a50d009388 */ /* 0x0005e20000000800 */
[----:B------:R-:W-:Y:S01]  /*7700*/  F2FP.F16.F32.PACK_AB R154, R20, R15 ;  /* 0x0000000f149a723e */ /* 0x000fe200000000ff */
[----:B------:R-:W-:Y:S01]  /*7710*/  FMUL.FTZ R72, R72, R165 ;  /* 0x000000a548487220 */ /* 0x000fe20000410000 */
[----:B------:R-:W3:Y:S01]  /*7720*/  MUFU.EX2 R10, R10 ;  /* 0x0000000a000a7308 */ /* 0x000ee20000000800 */
[----:B-1----:R-:W-:Y:S01]  /*7730*/  FADD.FTZ R3, R169, R158 ;  /* 0x0000009ea9037221 */ /* 0x002fe20000010000 */
[----:B------:R-:W-:Y:S01]  /*7740*/  F2FP.F16.F32.PACK_AB R158, R160, R153 ;  /* 0x00000099a09e723e */ /* 0x000fe200000000ff */
[----:B------:R-:W-:Y:S01]  /*7750*/  FMUL.FTZ R73, R73, R165 ;  /* 0x000000a549497220 */ /* 0x000fe20000410000 */
[----:B------:R-:W-:Y:S01]  /*7760*/  F2FP.F16.F32.PACK_AB R160, R164, R157 ;  /* 0x0000009da4a0723e */ /* 0x000fe200000000ff */
[-C--:B------:R-:W-:Y:S01]  /*7770*/  FMUL.FTZ R76, R76, R165.reuse ;  /* 0x000000a54c4c7220 */ /* 0x080fe20000410000 */
[----:B------:R-:W-:Y:S01]  /*7780*/  F2FP.F16.F32.PACK_AB R164, R169, R168 ;  /* 0x000000a8a9a4723e */ /* 0x000fe200000000ff */
        /* <DEDUP_REMOVED lines=9> */
[----:B------:R-:W4:Y:S01]  /*7820*/  MUFU.EX2 R155, R155 ;  /* 0x0000009b009b7308 */ /* 0x000f220000000800 */
[----:B---3--:R-:W-:Y:S01]  /*7830*/  FFMA.FTZ R11, R10, R4, R173 ;  /* 0x000000040a0b7223 */ /* 0x008fe200000100ad */
[----:B------:R3:W-:Y:S01]  /*7840*/  @!P1 STS [R13+0x28820], R10 ;  /* 0x0288200a0d009388 */ /* 0x0007e20000000800 */
[-C--:B------:R-:W-:Y:S01]  /*7850*/  FMUL.FTZ R93, R93, R165.reuse ;  /* 0x000000a55d5d7220 */ /* 0x080fe20000410000 */
[-C--:B------:R-:W-:Y:S01]  /*7860*/  FMUL.FTZ R96, R96, R165.reuse ;  /* 0x000000a560607220 */ /* 0x080fe20000410000 */
[-C--:B------:R-:W-:Y:S01]  /*7870*/  FMUL.FTZ R97, R97, R165.reuse ;  /* 0x000000a561617220 */ /* 0x080fe20000410000 */
[-C--:B------:R-:W-:Y:S01]  /*7880*/  FMUL.FTZ R100, R100, R165.reuse ;  /* 0x000000a564647220 */ /* 0x080fe20000410000 */
[----:B------:R-:W-:Y:S01]  /*7890*/  FMUL.FTZ R101, R101, R165 ;  /* 0x000000a565657220 */ /* 0x000fe20000410000 */
[----:B------:R-:W5:Y:S01]  /*78a0*/  MUFU.EX2 R170, R159 ;  /* 0x0000009f00aa7308 */ /* 0x000f620000000800 */
[C---:B-1----:R-:W-:Y:S01]  /*78b0*/  FADD.FTZ R4, R176.reuse, R11 ;  /* 0x0000000bb0047221 */ /* 0x042fe20000010000 */
[----:B------:R-:W-:Y:S01]  /*78c0*/  F2FP.F16.F32.PACK_AB R153, R176, R173 ;  /* 0x000000adb099723e */ /* 0x000fe200000000ff */
[-C--:B------:R-:W-:Y:S01]  /*78d0*/  FMUL.FTZ R104, R104, R165.reuse ;  /* 0x000000a568687220 */ /* 0x080fe20000410000 */
[-C--:B------:R-:W-:Y:S01]  /*78e0*/  FMUL.FTZ R105, R105, R165.reuse ;  /* 0x000000a569697220 */ /* 0x080fe20000410000 */
[-C--:B------:R-:W-:Y:S01]  /*78f0*/  FMUL.FTZ R108, R108, R165.reuse ;  /* 0x000000a56c6c7220 */ /* 0x080fe20000410000 */
[-C--:B------:R-:W-:Y:S01]  /*7900*/  FMUL.FTZ R109, R109, R165.reuse ;  /* 0x000000a56d6d7220 */ /* 0x080fe20000410000 */
[-C--:B------:R-:W-:Y:S01]  /*7910*/  FMUL.FTZ R112, R112, R165.reuse ;  /* 0x000000a570707220 */ /* 0x080fe20000410000 */
[----:B------:R-:W1:Y:S01]  /*7920*/  MUFU.EX2 R172, R172 ;  /* 0x000000ac00ac7308 */ /* 0x000e620000000800 */
        /* <DEDUP_REMOVED lines=10> */
[----:B------:R-:W-:Y:S01]  /*79d0*/  BAR.SYNC.DEFER_BLOCKING 0xf, 0x100 ;  /* 0x03c4000000007b1d */ /* 0x000fe20000010000 */
[-C--:B------:R-:W-:Y:S01]  /*79e0*/  FMUL.FTZ R125, R125, R165.reuse ;  /* 0x000000a57d7d7220 */ /* 0x080fe20000410000 */
[-C--:B------:R-:W-:Y:S01]  /*79f0*/  FMUL.FTZ R128, R128, R165.reuse ;  /* 0x000000a580807220 */ /* 0x080fe20000410000 */
[-C--:B------:R-:W-:Y:S01]  /*7a00*/  FMUL.FTZ R129, R129, R165.reuse ;  /* 0x000000a581817220 */ /* 0x080fe20000410000 */
[-C--:B------:R-:W-:Y:S01]  /*7a10*/  FMUL.FTZ R132, R132, R165.reuse ;  /* 0x000000a584847220 */ /* 0x080fe20000410000 */
[-C--:B------:R-:W-:Y:S01]  /*7a20*/  FMUL.FTZ R133, R133, R165.reuse ;  /* 0x000000a585857220 */ /* 0x080fe20000410000 */
[----:B------:R-:W5:Y:S01]  /*7a30*/  MUFU.EX2 R177, R177 ;  /* 0x000000b100b17308 */ /* 0x000f620000000800 */
[----:B-1----:R-:W-:Y:S01]  /*7a40*/  FADD.FTZ R20, R172, R3 ;  /* 0x00000003ac147221 */ /* 0x002fe20000010000 */
[-C--:B------:R-:W-:Y:S01]  /*7a50*/  FMUL.FTZ R136, R136, R165.reuse ;  /* 0x000000a588887220 */ /* 0x080fe20000410000 */
        /* <DEDUP_REMOVED lines=8> */
[----:B------:R-:W-:Y:S01]  /*7ae0*/  FMUL.FTZ R149, R149, R165 ;  /* 0x000000a595957220 */ /* 0x000fe20000410000 */
[-C--:B------:R-:W-:Y:S01]  /*7af0*/  FMUL.FTZ R26, R26, R10.reuse ;  /* 0x0000000a1a1a7220 */ /* 0x080fe20000410000 */
[-C--:B------:R-:W-:Y:S01]  /*7b00*/  FMUL.FTZ R27, R27, R10.reuse ;  /* 0x0000000a1b1b7220 */ /* 0x080fe20000410000 */
[-C--:B------:R-:W-:Y:S01]  /*7b10*/  FMUL.FTZ R30, R30, R10.reuse ;  /* 0x0000000a1e1e7220 */ /* 0x080fe20000410000 */
[----:B------:R-:W-:Y:S01]  /*7b20*/  FMUL.FTZ R31, R31, R10 ;  /* 0x0000000a1f1f7220 */ /* 0x000fe20000410000 */
[----:B------:R-:W4:Y:S01]  /*7b30*/  MUFU.EX2 R159, R181 ;  /* 0x000000b5009f7308 */ /* 0x000f220000000800 */
[C---:B-----5:R-:W-:Y:S01]  /*7b40*/  FADD.FTZ R3, R177.reuse, R20 ;  /* 0x00000014b1037221 */ /* 0x060fe20000010000 */
[----:B------:R-:W-:Y:S01]  /*7b50*/  F2FP.F16.F32.PACK_AB R166, R177, R172 ;  /* 0x000000acb1a6723e */ /* 0x000fe200000000ff */
[----:B------:R3:W-:Y:S01]  /*7b60*/  STSM.16.M88.4 [R18+0x26800], R152 ;  /* 0x0268009812007844 */ /* 0x0007e20000000200 */
        /* <DEDUP_REMOVED lines=19> */
[-C--:B------:R-:W-:Y:S01]  /*7ca0*/  FMUL.FTZ R62, R62, R10.reuse ;  /* 0x0000000a3e3e7220 */ /* 0x080fe20000410000 */
[----:B------:R-:W4:Y:S01]  /*7cb0*/  MUFU.EX2 R20, R171 ;  /* 0x000000ab00147308 */ /* 0x000f220000000800 */
[C---:B-----5:R-:W-:Y:S01]  /*7cc0*/  FADD.FTZ R168, R14.reuse, R11 ;  /* 0x0000000b0ea87221 */ /* 0x060fe20000010000 */
[----:B------:R-:W-:Y:S01]  /*7cd0*/  F2FP.F16.F32.PACK_AB R159, R14, R159 ;  /* 0x0000009f0e9f723e */ /* 0x000fe200000000ff */
[-C--:B------:R-:W-:Y:S01]  /*7ce0*/  FMUL.FTZ R63, R63, R10.reuse ;  /* 0x0000000a3f3f7220 */ /* 0x080fe20000410000 */
[-C--:B------:R-:W-:Y:S01]  /*7cf0*/  FMUL.FTZ R66, R66, R10.reuse ;  /* 0x0000000a42427220 */ /* 0x080fe20000410000 */
[-C--:B------:R-:W-:Y:S01]  /*7d00*/  FMUL.FTZ R67, R67, R10.reuse ;  /* 0x0000000a43437220 */ /* 0x080fe20000410000 */
[-C--:B------:R-:W-:Y:S01]  /*7d10*/  FMUL.FTZ R70, R70, R10.reuse ;  /* 0x0000000a46467220 */ /* 0x080fe20000410000 */
[----:B------:R3:W-:Y:S01]  /*7d20*/  STSM.16.M88.4 [R19], R156 ;  /* 0x0000009c13007844 */ /* 0x0007e20000000200 */
        /* <DEDUP_REMOVED lines=17> */
[----:B-----5:R-:W-:Y:S01]  /*7e40*/  FADD.FTZ R11, R163, R168 ;  /* 0x000000a8a30b7221 */ /* 0x020fe20000010000 */
[-C--:B------:R-:W-:Y:S01]  /*7e50*/  FMUL.FTZ R94, R94, R10.reuse ;  /* 0x0000000a5e5e7220 */ /* 0x080fe20000410000 */
[-C--:B------:R-:W-:Y:S01]  /*7e60*/  FMUL.FTZ R95, R95, R10.reuse ;  /* 0x0000000a5f5f7220 */ /* 0x080fe20000410000 */
[-C--:B------:R-:W-:Y:S01]  /*7e70*/  FMUL.FTZ R98, R98, R10.reuse ;  /* 0x0000000a62627220 */ /* 0x080fe20000410000 */
[-C--:B------:R-:W-:Y:S01]  /*7e80*/  FMUL.FTZ R99, R99, R10.reuse ;  /* 0x0000000a63637220 */ /* 0x080fe20000410000 */
[-C--:B------:R-:W-:Y:S01]  /*7e90*/  FMUL.FTZ R102, R102, R10.reuse ;  /* 0x0000000a66667220 */ /* 0x080fe20000410000 */
[-C--:B------:R-:W-:Y:S01]  /*7ea0*/  FMUL.FTZ R103, R103, R10.reuse ;  /* 0x0000000a67677220 */ /* 0x080fe20000410000 */
[----:B------:R-:W5:Y:S01]  /*7eb0*/  MUFU.EX2 R179, R179 ;  /* 0x000000b300b37308 */ /* 0x000f620000000800 */
[C---:B-1----:R-:W-:Y:S01]  /*7ec0*/  FADD.FTZ R11, R4.reuse, R11 ;  /* 0x0000000b040b7221 */ /* 0x042fe20000010000 */
[----:B------:R-:W-:Y:S01]  /*7ed0*/  F2FP.F16.F32.PACK_AB R163, R4, R163 ;  /* 0x000000a304a3723e */ /* 0x000fe200000000ff */
[-C--:B------:R-:W-:Y:S01]  /*7ee0*/  FMUL.FTZ R106, R106, R10.reuse ;  /* 0x0000000a6a6a7220 */ /* 0x080fe20000410000 */
[-C--:B------:R-:W-:Y:S01]  /*7ef0*/  FMUL.FTZ R107, R107, R10.reuse ;  /* 0x0000000a6b6b7220 */ /* 0x080fe20000410000 */
[-C--:B------:R-:W-:Y:S01]  /*7f00*/  FMUL.FTZ R110, R110, R10.reuse ;  /* 0x0000000a6e6e7220 */ /* 0x080fe20000410000 */
[-C--:B------:R-:W-:Y:S01]  /*7f10*/  FMUL.FTZ R111, R111, R10.reuse ;  /* 0x0000000a6f6f7220 */ /* 0x080fe20000410000 */
[----:B------:R3:W-:Y:S01]  /*7f20*/  STSM.16.M88.4 [R23], R160 ;  /* 0x000000a017007844 */ /* 0x0007e20000000200 */
        /* <DEDUP_REMOVED lines=10> */
[----:B--2---:R-:W-:Y:S01]  /*7fd0*/  F2FP.F16.F32.PACK_AB R165, R179, R178 ;  /* 0x000000b2b3a5723e */ /* 0x004fe200000000ff */
        /* <DEDUP_REMOVED lines=14> */
[C---:B----4-:R-:W-:Y:S01]  /*80c0*/  F2FP.F16.F32.PACK_AB R167, R168.reuse, R167 ;  /* 0x000000a7a8a7723e */ /* 0x050fe200000000ff */
[----:B------:R-:W-:Y:S01]  /*80d0*/  FADD.FTZ R4, R168, R11 ;  /* 0x0000000ba8047221 */ /* 0x000fe20000010000 */
[----:B------:R-:W-:-:S03]  /*80e0*/  FMUL.FTZ R151, R151, R10 ;  /* 0x0000000a97977220 */ /* 0x000fc60000410000 */
[----:B------:R3:W-:Y:S01]  /*80f0*/  STSM.16.M88.4 [R22], R164 ;  /* 0x000000a416007844 */ /* 0x0007e20000000200 */
[----:B------:R-:W-:Y:S05]  /*8100*/  @!P0 BRA `(.L_x_1703) ;  /* 0x0000000000048947 */ /* 0x000fea0003800000 */
[----:B------:R-:W-:Y:S01]  /*8110*/  BPT.TRAP 0x1 ;  /* 0x000000040000795c */ /* 0x000fe20000300000 */
.L_x_1703:
[----:B------:R1:W2:Y:S01]  /*8120*/  SYNCS.PHASECHK.TRANS64.TRYWAIT P1, [UR21+0x28c50], R9 ;  /* 0x028c5009ff0075a7 */ /* 0x0002a20008020155 */
[----:B------:R-:W-:Y:S05]  /*8130*/  @!P0 BRA `(.L_x_1704) ;  /* 0x0000000000048947 */ /* 0x000fea0003800000 */
[----:B------:R-:W-:Y:S01]  /*8140*/  BPT.TRAP 0x1 ;  /* 0x000000040000795c */ /* 0x000fe20000300000 */
.L_x_1704:
[----:B--2---:R-:W-:Y:S05]  /*8150*/  @P1 BRA `(.L_x_1705) ;  /* 0x0000000000081947 */ /* 0x004fea0003800000 */
[----:B------:R-:W2:Y:S02]  /*8160*/  SYNCS.PHASECHK.TRANS64.TRYWAIT P1, [UR21+0x28c50], R9 ;  /* 0x028c5009ff0075a7 */ /* 0x000ea40008020155 */
[----:B--2---:R-:W-:Y:S05]  /*8170*/  @!P1 BRA `(.L_x_1706) ;  /* 0x000000bc00489947 */ /* 0x004fea0003800000 */
.L_x_1705:
        /* <DEDUP_REMOVED lines=34> */
.L_x_1707:
[----:B------:R-:W-:Y:S01]  /*83a0*/  UIADD3 UR21, UR21, 0x28c60, URZ ;  /* 0x00028c6015157890 */ /* 0x000fe2000fffe03f */
[C---:B------:R-:W-:Y:S01]  /*83b0*/  ISETP.GT.AND P1, PT, R12.reuse, UR20, PT ;  /* 0x000000140c007c0c */ /* 0x040fe2000bf24270 */
[----:B------:R-:W-:Y:S01]  /*83c0*/  UMOV UR26, UR38 ;  /* 0x00000026001a7c82 */ /* 0x000fe20008000000 */
[----:B------:R-:W-:Y:S01]  /*83d0*/  VIADD R12, R12, 0xffffffff ;  /* 0xffffffff0c0c7836 */ /* 0x000fe20000000000 */
[----:B------:R-:W-:Y:S01]  /*83e0*/  UPRMT UR21, UR40, 0x654, UR21 ;  /* 0x0000065428157896 */ /* 0x000fe20008000015 */
[----:B---3--:R-:W-:Y:S02]  /*83f0*/  IMAD.MOV.U32 R13, RZ, RZ, R6 ;  /* 0x000000ffff0d7224 */ /* 0x008fe400078e0006 */
[----:B------:R-:W-:-:S06]  /*8400*/  IMAD.MOV.U32 R14, RZ, RZ, R5 ;  /* 0x000000ffff0e7224 */ /* 0x000fcc00078e0005 */
[----:B------:R-:W-:Y:S01]  /*8410*/  SYNCS.ARRIVE.TRANS64.RED.A1T0 RZ, [UR21], RZ ;  /* 0x000000ffffff79a7 */ /* 0x000fe20008100415 */
[----:B------:R-:W-:Y:S05]  /*8420*/  @P1 BRA `(.L_x_1708) ;  /* 0xffffffdc000c1947 */ /* 0x000fea000383ffff */
.L_x_1689:
[----:B------:R-:W-:Y:S01]  /*8430*/  UISETP.NE.AND UP1, UPT, UR51, URZ, UPT ;  /* 0x0000003f3300728c */ /* 0x000fe2000bf25270 */
[----:B------:R-:W-:Y:S01]  /*8440*/  IADD3 R8, -R8, 0x1, RZ ;  /* 0x0000000108087810 */ /* 0x000fe20007ffe1ff */
[----:B------:R-:W-:Y:S02]  /*8450*/  UISETP.NE.AND UP0, UPT, UR50, URZ, UPT ;  /* 0x0000003f3200728c */ /* 0x000fe4000bf05270 */
[----:B------:R-:W-:Y:S02]  /*8460*/  UIADD3 UR14, UR44, 0x3f, URZ ;  /* 0x0000003f2c0e7890 */ /* 0x000fe4000fffe03f */
[----:B------:R-:W-:Y:S02]  /*8470*/  IMAD R7, R7, UR49, R8 ;  /* 0x0000003107077c24 */ /* 0x000fe4000f8e0208 */
[----:B------:R-:W-:-:S03]  /*8480*/  PLOP3.LUT P1, PT, PT, PT, UP0, 0x40, 0x0 ;  /* 0x000000000000781c */ /* 0x000fc60003f2e808 */
[----:B------:R-:W-:Y:S01]  /*8490*/  @UP1 ULDC UR6, c[0x0][0x44c] ;  /* 0x0001130000061ab9 */ /* 0x000fe20000000800 */
[----:B------:R-:W-:Y:S01]  /*84a0*/  @UP1 ULDC UR15, c[0x0][0x450] ;  /* 0x00011400000f1ab9 */ /* 0x000fe20000000800 */
[----:B------:R-:W-:-:S04]  /*84b0*/  UIMAD.WIDE.U32 UR6, UR14, UR6, URZ ;  /* 0x000000060e0672a5 */ /* 0x000fc8000f8e003f */
[----:B------:R-:W-:-:S06]  /*84c0*/  @UP1 USHF.R.U32.HI UR14, URZ, UR15, UR7 ;  /* 0x0000000f3f0e1299 */ /* 0x000fcc0008011607 */
[----:B------:R-:W-:-:S04]  /*84d0*/  VIADD R7, R7, UR14 ;  /* 0x0000000e07077c36 */ /* 0x000fc80008000000 */
[----:B------:R-:W-:Y:S01]  /*84e0*/  VIADD R8, R7, -UR11 ;  /* 0x8000000b07087c36 */ /* 0x000fe20008000000 */
[----:B------:R-:W-:Y:S06]  /*84f0*/  @P1 BRA `(.L_x_1709) ;  /* 0x0000000000441947 */ /* 0x000fec0003800000 */
[----:B------:R-:W-:-:S13]  /*8500*/  ISETP.GT.AND P1, PT, R7, -0x1, PT ;  /* 0xffffffff0700780c */ /* 0x000fda0003f24270 */
[----:B------:R-:W-:Y:S05]  /*8510*/  @P1 BRA `(.L_x_1710) ;  /* 0x0000000000201947 */ /* 0x000fea0003800000 */
[----:B------:R-:W3:Y:S01]  /*8520*/  LDC R14, c[0x0][0x9e4] ;  /* 0x00027900ff0e7b82 */ /* 0x000ee20000000800 */
[----:B------:R-:W-:Y:S02]  /*8530*/  LOP3.LUT R7, RZ, R7, RZ, 0x33, !PT ;  /* 0x00000007ff077212 */ /* 0x000fe400078e33ff */
[----:B---3--:R-:W-:-:S13]  /*8540*/  ISETP.NE.AND P1, PT, R14, 0x1, PT ;  /* 0x000000010e00780c */ /* 0x008fda0003f25270 */
[----:B--2---:R-:W2:Y:S02]  /*8550*/  @P1 LDC.64 R10, c[0x0][0x9e8] ;  /* 0x00027a00ff0a1b82 */ /* 0x004ea40000000a00 */
[----:B--2---:R-:W-:-:S05]  /*8560*/  @P1 IMAD.HI.U32 R10, R7, R10, RZ ;  /* 0x0000000a070a1227 */ /* 0x004fca00078e00ff */
[----:B------:R-:W-:-:S04]  /*8570*/  @P1 SHF.R.U32.HI R7, RZ, R11, R10 ;  /* 0x0000000bff071219 */ /* 0x000fc8000001160a */
[----:B------:R-:W-:Y:S01]  /*8580*/  LOP3.LUT R7, RZ, R7, RZ, 0x33, !PT ;  /* 0x00000007ff077212 */ /* 0x000fe200078e33ff */
[----:B------:R-:W-:Y:S06]  /*8590*/  BRA `(.L_x_1711) ;  /* 0x0000000000147947 */ /* 0x000fec0003800000 */
.L_x_1710:
[----:B------:R-:W3:Y:S02]  /*85a0*/  LDC R14, c[0x0][0x9e4] ;  /* 0x00027900ff0e7b82 */ /* 0x000ee40000000800 */
[----:B---3--:R-:W-:-:S13]  /*85b0*/  ISETP.NE.AND P1, PT, R14, 0x1, PT ;  /* 0x000000010e00780c */ /* 0x008fda0003f25270 */
[----:B--2---:R-:W2:Y:S02]  /*85c0*/  @P1 LDC.64 R10, c[0x0][0x9e8] ;  /* 0x00027a00ff0a1b82 */ /* 0x004ea40000000a00 */
[----:B--2---:R-:W-:-:S05]  /*85d0*/  @P1 IMAD.HI.U32 R10, R7, R10, RZ ;  /* 0x0000000a070a1227 */ /* 0x004fca00078e00ff */
[----:B------:R-:W-:-:S07]  /*85e0*/  @P1 SHF.R.U32.HI R7, RZ, R11, R10 ;  /* 0x0000000bff071219 */ /* 0x000fce000001160a */
.L_x_1711:
[----:B------:R-:W-:-:S05]  /*85f0*/  IMAD R7, R7, R14, RZ ;  /* 0x0000000e07077224 */ /* 0x000fca00078e02ff */
[----:B------:R-:W-:-:S07]  /*8600*/  VIMNMX R8, R8, R7, !PT ;  /* 0x0000000708087248 */ /* 0x000fce0007fe0100 */
.L_x_1709:
[----:B------:R-:W-:-:S05]  /*8610*/  VIADD R8, R8, 0x3f ;  /* 0x0000003f08087836 */ /* 0x000fca0000000000 */
[----:B------:R-:W-:-:S04]  /*8620*/  SHF.R.S32.HI R7, RZ, 0x1f, R8 ;  /* 0x0000001fff077819 */ /* 0x000fc80000011408 */
[----:B------:R-:W-:-:S04]  /*8630*/  LEA.HI R7, R7, R8, RZ, 0x6 ;  /* 0x0000000807077211 */ /* 0x000fc800078f30ff */
[----:B------:R-:W-:-:S04]  /*8640*/  SHF.R.S32.HI R7, RZ, 0x6, R7 ;  /* 0x00000006ff077819 */ /* 0x000fc80000011407 */
[----:B------:R-:W-:-:S04]  /*8650*/  VIMNMX R7, R7, UR47, !PT ;  /* 0x0000002f07077c48 */ /* 0x000fc8000ffe0100 */
[----:B------:R-:W-:-:S13]  /*8660*/  ISETP.GE.AND P1, PT, R12, R7, PT ;  /* 0x000000070c00720c */ /* 0x000fda0003f26270 */
[----:B------:R-:W-:Y:S05]  /*8670*/  @!P1 BRA `(.L_x_1712) ;  /* 0x0000001800389947 */ /* 0x000fea0003800000 */
[----:B------:R-:W-:Y:S01]  /*8680*/  IMAD.MOV.U32 R11, RZ, RZ, R6 ;  /* 0x000000ffff0b7224 */ /* 0x000fe200078e0006 */
[----:B------:R-:W-:Y:S01]  /*8690*/  UMOV UR22, UR38 ;  /* 0x0000002600167c82 */ /* 0x000fe20008000000 */
[----:B------:R-:W-:Y:S01]  /*86a0*/  IMAD.MOV.U32 R8, RZ, RZ, R5 ;  /* 0x000000ffff087224 */ /* 0x000fe200078e0005 */
[----:B------:R-:W-:-:S06]  /*86b0*/  ULDC UR20, c[0x0][0x988] ;  /* 0x0002620000147ab9 */ /* 0x000fcc0000000800 */
.L_x_1723:
[----:B------:R-:W-:Y:S01]  /*86c0*/  UIADD3 UR38, UR22, 0x1, URZ ;  /* 0x0000000116267890 */ /* 0x000fe2000fffe03f */
[C---:B------:R-:W-:Y:S01]  /*86d0*/  ISETP.GT.AND P1, PT, R12.reuse, R7, PT ;  /* 0x000000070c00720c */ /* 0x040fe20003f24270 */
[----:B------:R-:W-:Y:S02]  /*86e0*/  VIADD R12, R12, 0xffffffff ;  /* 0xffffffff0c0c7836 */ /* 0x000fe40000000000 */
[----:B------:R-:W-:-:S04]  /*86f0*/  UISETP.NE.AND UP0, UPT, UR38, 0x2, UPT ;  /* 0x000000022600788c */ /* 0x000fc8000bf05270 */
[----:B------:R-:W-:Y:S02]  /*8700*/  USEL UR6, URZ, 0x1, UP0 ;  /* 0x000000013f067887 */ /* 0x000fe40008000000 */
[----:B------:R-:W-:Y:S02]  /*8710*/  USEL UR38, UR38, URZ, UP0 ;  /* 0x0000003f26267287 */ /* 0x000fe40008000000 */
[----:B------:R-:W-:Y:S01]  /*8720*/  ULOP3.LUT UR37, UR37, UR6, URZ, 0x3c, !UPT ;  /* 0x0000000625257292 */ /* 0x000fe2000f8e3c3f */
[----:B---3--:R-:W-:Y:S11]  /*8730*/  @!P0 BRA `(.L_x_1713) ;  /* 0x0000000000048947 */ /* 0x008ff60003800000 */
[----:B------:R-:W-:Y:S01]  /*8740*/  BPT.TRAP 0x1 ;  /* 0x000000040000795c */ /* 0x000fe20000300000 */
.L_x_1713:
[----:B------:R-:W-:Y:S01]  /*8750*/  ULEA UR21, UR38, UR42, 0x3 ;  /* 0x0000002a26157291 */ /* 0x000fe2000f8e183f */
[----:B012---:R-:W-:-:S05]  /*8760*/  IMAD.U32 R9, RZ, RZ, UR37 ;  /* 0x00000025ff097e24 */ /* 0x007fca000f8e00ff */
[----:B------:R-:W-:-:S04]  /*8770*/  SHF.L.U32 R9, R9, 0x1f, RZ ;  /* 0x0000001f09097819 */ /* 0x000fc800000006ff */
[----:B------:R0:W1:Y:S01]  /*8780*/  SYNCS.PHASECHK.TRANS64.TRYWAIT P2, [UR21+0x28c30], R9 ;  /* 0x028c3009ff0075a7 */ /* 0x0000620008040155 */
[----:B------:R-:W-:Y:S05]  /*8790*/  @!P0 BRA `(.L_x_1714) ;  /* 0x0000000000048947 */ /* 0x000fea0003800000 */
[----:B------:R-:W-:Y:S01]  /*87a0*/  BPT.TRAP 0x1 ;  /* 0x000000040000795c */ /* 0x000fe20000300000 */
.L_x_1714:
[----:B-1----:R-:W-:Y:S05]  /*87b0*/  @P2 BRA `(.L_x_1715) ;  /* 0x0000000000082947 */ /* 0x002fea0003800000 */
[----:B------:R-:W1:Y:S02]  /*87c0*/  SYNCS.PHASECHK.TRANS64.TRYWAIT P2, [UR21+0x28c30], R9 ;  /* 0x028c3009ff0075a7 */ /* 0x000e640008040155 */
[----:B-1----:R-:W-:Y:S05]  /*87d0*/  @!P2 BRA `(.L_x_1716) ;  /* 0x000000b400c8a947 */ /* 0x002fea0003800000 */
.L_x_1715:
        /* <DEDUP_REMOVED lines=23> */
.L_x_1717:
[----:B-1----:R-:W-:Y:S01]  /*8950*/  FMNMX.FTZ R6, R152, R8, !PT ;  /* 0x0000000898067209 */ /* 0x002fe20007810000 */
[----:B------:R-:W-:Y:S01]  /*8960*/  UMOV UR10, UR20 ;  /* 0x00000014000a7c82 */ /* 0x000fe20008000000 */
[----:B------:R-:W-:Y:S02]  /*8970*/  UIADD3 UR6, UR21, 0x28c40, URZ ;  /* 0x00028c4015067890 */ /* 0x000fe4000fffe03f */
[----:B------:R-:W-:Y:S02]  /*8980*/  FMNMX.FTZ R5, R153, R6, !PT ;  /* 0x0000000699057209 */ /* 0x000fe40007810000 */
[----:B------:R-:W-:Y:S02]  /*8990*/  UPRMT UR6, UR40, 0x654, UR6 ;  /* 0x0000065428067896 */ /* 0x000fe40008000006 */
[----:B------:R-:W-:-:S04]  /*89a0*/  FMNMX.FTZ R6, R156, R5, !PT ;  /* 0x000000059c067209 */ /* 0x000fc80007810000 */
[----:B------:R-:W-:-:S03]  /*89b0*/  FMNMX.FTZ R5, R157, R6, !PT ;  /* 0x000000069d057209 */ /* 0x000fc60007810000 */
[----:B------:R-:W-:Y:S01]  /*89c0*/  SYNCS.ARRIVE.TRANS64.RED.A1T0 RZ, [UR6], RZ ;  /* 0x000000ffffff79a7 */ /* 0x000fe20008100406 */
        /* <DEDUP_REMOVED lines=13> */
[----:B------:R-:W1:Y:S02]  /*8aa0*/  SHFL.BFLY PT, R5, R10, 0x2, 0x1f ;  /* 0x0c401f000a057f89 */ /* 0x000e6400000e0000 */
[----:B-1----:R-:W-:Y:S02]  /*8ab0*/  FMNMX.FTZ R14, R10, R5, !PT ;  /* 0x000000050a0e7209 */ /* 0x002fe40007810000 */
[----:B------:R-:W-:-:S03]  /*8ac0*/  FMNMX.FTZ R5, R155, R6, !PT ;  /* 0x000000069b057209 */ /* 0x000fc60007810000 */
[----:B------:R-:W1:Y:S01]  /*8ad0*/  SHFL.BFLY PT, R13, R14, 0x1, 0x1f ;  /* 0x0c201f000e0d7f89 */ /* 0x000e6200000e0000 */
[----:B------:R-:W-:-:S04]  /*8ae0*/  FMNMX.FTZ R6, R158, R5, !PT ;  /* 0x000000059e067209 */ /* 0x000fc80007810000 */
[----:B------:R-:W-:-:S04]  /*8af0*/  FMNMX.FTZ R5, R159, R6, !PT ;  /* 0x000000069f057209 */ /* 0x000fc80007810000 */
[----:B------:R-:W-:Y:S02]  /*8b00*/  FMNMX.FTZ R6, R162, R5, !PT ;  /* 0x00000005a2067209 */ /* 0x000fe40007810000 */
[----:B-1----:R-:W-:Y:S02]  /*8b10*/  FMNMX.FTZ R5, R14, R13, !PT ;  /* 0x0000000d0e057209 */ /* 0x002fe40007810000 */
[----:B------:R-:W-:-:S03]  /*8b20*/  FMNMX.FTZ R13, R163, R6, !PT ;  /* 0x00000006a30d7209 */ /* 0x000fc60007810000 */
[C---:B------:R-:W-:Y:S01]  /*8b30*/  FMUL.FTZ R191, R5.reuse, UR10 ;  /* 0x0000000a05bf7c20 */ /* 0x040fe20008410000 */
[----:B------:R-:W-:Y:S01]  /*8b40*/  FMNMX.FTZ R6, R166, R13, !PT ;  /* 0x0000000da6067209 */ /* 0x000fe20007810000 */
[----:B------:R-:W-:Y:S02]  /*8b50*/  FADD.FTZ R8, -R5, R8 ;  /* 0x0000000805087221 */ /* 0x000fe40000010100 */
[--C-:B------:R-:W-:Y:S01]  /*8b60*/  FFMA.FTZ R21, R165, UR10, -R191.reuse ;  /* 0x0000000aa5157c23 */ /* 0x100fe200080108bf */
[----:B------:R-:W-:Y:S01]  /*8b70*/  FMNMX.FTZ R13, R167, R6, !PT ;  /* 0x00000006a70d7209 */ /* 0x000fe20007810000 */
[--C-:B------:R-:W-:Y:S01]  /*8b80*/  FFMA.FTZ R165, R173, UR10, -R191.reuse ;  /* 0x0000000aada57c23 */ /* 0x100fe200080108bf */
[----:B------:R-:W-:Y:S01]  /*8b90*/  FMUL.FTZ R8, R8, UR10 ;  /* 0x0000000a08087c20 */ /* 0x000fe20008410000 */
        /* <DEDUP_REMOVED lines=8> */
[----:B------:R-:W1:Y:S01]  /*8c20*/  MUFU.EX2 R8, R8 ;  /* 0x0000000800087308 */ /* 0x000e620000000800 */
[----:B------:R-:W-:Y:S01]  /*8c30*/  FMNMX.FTZ R6, R174, R15, !PT ;  /* 0x0000000fae067209 */ /* 0x000fe20007810000 */
[--C-:B------:R-:W-:Y:S01]  /*8c40*/  FFMA.FTZ R10, R156, UR10, -R191.reuse ;  /* 0x0000000a9c0a7c23 */ /* 0x100fe200080108bf */
[--C-:B------:R-:W-:Y:S01]  /*8c50*/  FFMA.FTZ R156, R160, UR10, -R191.reuse ;  /* 0x0000000aa09c7c23 */ /* 0x100fe200080108bf */
[--C-:B------:R-:W-:Y:S01]  /*8c60*/  FFMA.FTZ R160, R168, UR10, -R191.reuse ;  /* 0x0000000aa8a07c23 */ /* 0x100fe200080108bf */
[----:B------:R-:W-:Y:S01]  /*8c70*/  FMNMX.FTZ R15, R175, R6, !PT ;  /* 0x00000006af0f7209 */ /* 0x000fe20007810000 */
[--C-:B------:R-:W-:Y:S01]  /*8c80*/  FFMA.FTZ R168, R180, UR10, -R191.reuse ;  /* 0x0000000ab4a87c23 */ /* 0x100fe200080108bf */
[----:B------:R-:W-:Y:S01]  /*8c90*/  FFMA.FTZ R181, R181, UR10, -R191 ;  /* 0x0000000ab5b57c23 */ /* 0x000fe200080108bf */
[----:B------:R-:W2:Y:S01]  /*8ca0*/  MUFU.EX2 R13, R13 ;  /* 0x0000000d000d7308 */ /* 0x000ea20000000800 */
[----:B------:R-:W-:-:S04]  /*8cb0*/  FMNMX.FTZ R6, R178, R15, !PT ;  /* 0x0000000fb2067209 */ /* 0x000fc80007810000 */
[----:B------:R-:W-:-:S03]  /*8cc0*/  FMNMX.FTZ R15, R179, R6, !PT ;  /* 0x00000006b30f7209 */ /* 0x000fc60007810000 */
[----:B------:R-:W3:Y:S01]  /*8cd0*/  MUFU.EX2 R152, R152 ;  /* 0x0000009800987308 */ /* 0x000ee20000000800 */
[----:B------:R-:W-:Y:S01]  /*8ce0*/  FMNMX.FTZ R6, R182, R15, !PT ;  /* 0x0000000fb6067209 */ /* 0x000fe20007810000 */
[--C-:B------:R-:W-:Y:S01]  /*8cf0*/  FFMA.FTZ R15, R161, UR10, -R191.reuse ;  /* 0x0000000aa10f7c23 */ /* 0x100fe200080108bf */
[--C-:B------:R-:W-:Y:S01]  /*8d00*/  FFMA.FTZ R161, R169, UR10, -R191.reuse ;  /* 0x0000000aa9a17c23 */ /* 0x100fe200080108bf */
[----:B------:R-:W-:Y:S01]  /*8d10*/  FFMA.FTZ R169, R177, UR10, -R191 ;  /* 0x0000000ab1a97c23 */ /* 0x000fe200080108bf */
[----:B------:R-:W-:Y:S01]  /*8d20*/  FMNMX.FTZ R6, R183, R6, !PT ;  /* 0x00000006b7067209 */ /* 0x000fe20007810000 */
[-C--:B-1----:R-:W-:Y:S01]  /*8d30*/  FMUL.FTZ R24, R24, R8.reuse ;  /* 0x0000000818187220 */ /* 0x082fe20000410000 */
[-C--:B------:R-:W-:Y:S01]  /*8d40*/  FMUL.FTZ R25, R25, R8.reuse ;  /* 0x0000000819197220 */ /* 0x080fe20000410000 */
[----:B------:R-:W-:Y:S01]  /*8d50*/  MUFU.EX2 R10, R10 ;  /* 0x0000000a000a7308 */ /* 0x000fe20000000800 */
[-C--:B------:R-:W-:Y:S01]  /*8d60*/  FMUL.FTZ R28, R28, R8.reuse ;  /* 0x000000081c1c7220 */ /* 0x080fe20000410000 */
[----:B------:R-:W1:Y:S01]  /*8d70*/  SHFL.BFLY PT, R157, R6, 0x2, 0x1f ;  /* 0x0c401f00069d7f89 */ /* 0x000e6200000e0000 */
        /* <DEDUP_REMOVED lines=23> */
[----:B-1----:R-:W-:Y:S01]  /*8ef0*/  FMNMX.FTZ R157, R6, R157, !PT ;  /* 0x0000009d069d7209 */ /* 0x002fe20007810000 */
[-C--:B------:R-:W-:Y:S01]  /*8f00*/  FMUL.FTZ R69, R69, R8.reuse ;  /* 0x0000000845457220 */ /* 0x080fe20000410000 */
[-C--:B------:R-:W-:Y:S01]  /*8f10*/  FMUL.FTZ R72, R72, R8.reuse ;  /* 0x0000000848487220 */ /* 0x080fe20000410000 */
[-C--:B------:R-:W-:Y:S01]  /*8f20*/  FMUL.FTZ R73, R73, R8.reuse ;  /* 0x0000000849497220 */ /* 0x080fe20000410000 */
[-C--:B------:R-:W-:Y:S01]  /*8f30*/  FMUL.FTZ R76, R76, R8.reuse ;  /* 0x000000084c4c7220 */ /* 0x080fe20000410000 */
[----:B------:R-:W1:Y:S01]  /*8f40*/  SHFL.BFLY PT, R6, R157, 0x1, 0x1f ;  /* 0x0c201f009d067f89 */ /* 0x000e6200000e0000 */
        /* <DEDUP_REMOVED lines=23> */
[----:B-1----:R-:W-:Y:S01]  /*90c0*/  FMNMX.FTZ R6, R157, R6, !PT ;  /* 0x000000069d067209 */ /* 0x002fe20007810000 */
[----:B------:R-:W-:Y:S01]  /*90d0*/  MUFU.EX2 R161, R161 ;  /* 0x000000a100a17308 */ /* 0x000fe20000000800 */
[-C--:B------:R-:W-:Y:S01]  /*90e0*/  FMUL.FTZ R117, R117, R8.reuse ;  /* 0x0000000875757220 */ /* 0x080fe20000410000 */
[-C--:B------:R-:W-:Y:S01]  /*90f0*/  FMUL.FTZ R120, R120, R8.reuse ;  /* 0x0000000878787220 */ /* 0x080fe20000410000 */
[-C--:B------:R-:W-:Y:S01]  /*9100*/  FMUL.FTZ R121, R121, R8.reuse ;  /* 0x0000000879797220 */ /* 0x080fe20000410000 */
[----:B------:R-:W-:Y:S01]  /*9110*/  FADD.FTZ R157, -R6, R11 ;  /* 0x0000000b069d7221 */ /* 0x000fe20000010100 */
[-C--:B------:R-:W-:Y:S01]  /*9120*/  FMUL.FTZ R124, R124, R8.reuse ;  /* 0x000000087c7c7220 */ /* 0x080fe20000410000 */
[-C--:B------:R-:W-:Y:S01]  /*9130*/  FMUL.FTZ R125, R125, R8.reuse ;  /* 0x000000087d7d7220 */ /* 0x080fe20000410000 */
[-C--:B------:R-:W-:Y:S01]  /*9140*/  FMUL.FTZ R128, R128, R8.reuse ;  /* 0x0000000880807220 */ /* 0x080fe20000410000 */
[----:B------:R-:W-:Y:S01]  /*9150*/  FMUL.FTZ R173, R157, UR10 ;  /* 0x0000000a9dad7c20 */ /* 0x000fe20008410000 */
[----:B------:R-:W-:Y:S01]  /*9160*/  FMUL.FTZ R157, R6, UR10 ;  /* 0x0000000a069d7c20 */ /* 0x000fe20008410000 */
[----:B------:R-:W-:Y:S01]  /*9170*/  MUFU.EX2 R20, R20 ;  /* 0x0000001400147308 */ /* 0x000fe20000000800 */
[-C--:B------:R-:W-:Y:S01]  /*9180*/  FMUL.FTZ R129, R129, R8.reuse ;  /* 0x0000000881817220 */ /* 0x080fe20000410000 */
[----:B------:R-:W-:Y:S01]  /*9190*/  FMUL.FTZ R132, R132, R8 ;  /* 0x0000000884847220 */ /* 0x000fe20000410000 */
[--C-:B------:R-:W-:Y:S01]  /*91a0*/  FFMA.FTZ R172, R154, UR10, -R157.reuse ;  /* 0x0000000a9aac7c23 */ /* 0x100fe2000801089d */
[--C-:B------:R-:W-:Y:S01]  /*91b0*/  FFMA.FTZ R176, R163, UR10, -R157.reuse ;  /* 0x0000000aa3b07c23 */ /* 0x100fe2000801089d */
[----:B------:R-:W-:Y:S01]  /*91c0*/  FFMA.FTZ R163, R167, UR10, -R157 ;  /* 0x0000000aa7a37c23 */ /* 0x000fe2000801089d */
[----:B------:R-:W-:-:S02]  /*91d0*/  IMAD.MOV R167, RZ, RZ, -R17 ;  /* 0x000000ffffa77224 */ /* 0x000fc400078e0a11 */
[--C-:B------:R-:W-:Y:S01]  /*91e0*/  FFMA.FTZ R155, R155, UR10, -R157.reuse ;  /* 0x0000000a9b9b7c23 */ /* 0x100fe2000801089d */
[----:B------:R-:W-:Y:S01]  /*91f0*/  MUFU.EX2 R173, R173 ;  /* 0x000000ad00ad7308 */ /* 0x000fe20000000800 */
[--C-:B------:R-:W-:Y:S01]  /*9200*/  FFMA.FTZ R158, R158, UR10, -R157.reuse ;  /* 0x0000000a9e9e7c23 */ /* 0x100fe2000801089d */
[--C-:B------:R-:W-:Y:S01]  /*9210*/  FFMA.FTZ R177, R159, UR10, -R157.reuse ;  /* 0x0000000a9fb17c23 */ /* 0x100fe2000801089d */
[----:B------:R-:W-:Y:S01]  /*9220*/  ISETP.NE.AND P2, PT, R2, R167, PT ;  /* 0x000000a70200720c */ /* 0x000fe20003f45270 */
[--C-:B------:R-:W-:Y:S01]  /*9230*/  FFMA.FTZ R159, R162, UR10, -R157.reuse ;  /* 0x0000000aa29f7c23 */ /* 0x100fe2000801089d */
[--C-:B------:R-:W-:Y:S01]  /*9240*/  FFMA.FTZ R167, R171, UR10, -R157.reuse ;  /* 0x0000000aaba77c23 */ /* 0x100fe2000801089d */
[----:B------:R-:W-:Y:S02]  /*9250*/  IMAD.U32 R171, RZ, RZ, UR22 ;  /* 0x00000016ffab7e24 */ /* 0x000fe4000f8e00ff */
[--C-:B------:R-:W-:Y:S01]  /*9260*/  FFMA.FTZ R162, R166, UR10, -R157.reuse ;  /* 0x0000000aa6a27c23 */ /* 0x100fe2000801089d */
[----:B------:R-:W1:Y:S01]  /*9270*/  MUFU.EX2 R172, R172 ;  /* 0x000000ac00ac7308 */ /* 0x000e620000000800 */
[--C-:B------:R-:W-:Y:S01]  /*9280*/  FFMA.FTZ R166, R170, UR10, -R157.reuse ;  /* 0x0000000aaaa67c23 */ /* 0x100fe2000801089d */
[--C-:B------:R-:W-:Y:S01]  /*9290*/  FFMA.FTZ R179, R179, UR10, -R157.reuse ;  /* 0x0000000ab3b37c23 */ /* 0x100fe2000801089d */
[--C-:B------:R-:W-:Y:S01]  /*92a0*/  FFMA.FTZ R182, R182, UR10, -R157.reuse ;  /* 0x0000000ab6b67c23 */ /* 0x100fe2000801089d */
[----:B------:R-:W-:Y:S01]  /*92b0*/  FFMA.FTZ R183, R183, UR10, -R157 ;  /* 0x0000000ab7b77c23 */ /* 0x000fe2000801089d */
[-C--:B------:R-:W-:Y:S01]  /*92c0*/  FMUL.FTZ R133, R133, R8.reuse ;  /* 0x0000000885857220 */ /* 0x080fe20000410000 */
[-C--:B------:R-:W-:Y:S01]  /*92d0*/  FMUL.FTZ R136, R136, R8.reuse ;  /* 0x0000000888887220 */ /* 0x080fe20000410000 */
[----:B------:R-:W-:Y:S01]  /*92e0*/  FMUL.FTZ R137, R137, R8 ;  /* 0x0000000889897220 */ /* 0x000fe20000410000 */
[----:B------:R-:W4:Y:S01]  /*92f0*/  MUFU.EX2 R155, R155 ;  /* 0x0000009b009b7308 */ /* 0x000f220000000800 */
[----:B------:R-:W-:-:S02]  /*9300*/  @!P2 IMAD R154, R171, 0x40, R16 ;  /* 0x00000040ab9aa824 */ /* 0x000fc400078e0210 */
[----:B--2---:R-:W-:Y:S01]  /*9310*/  FFMA.FTZ R171, R8, R3, R13 ;  /* 0x0000000308ab7223 */ /* 0x004fe2000001000d */
[----:B------:R-:W-:Y:S01]  /*9320*/  FFMA.FTZ R3, R174, UR10, -R157 ;  /* 0x0000000aae037c23 */ /* 0x000fe2000801089d */
[-C--:B------:R-:W-:Y:S01]  /*9330*/  FMUL.FTZ R140, R140, R8.reuse ;  /* 0x000000088c8c7220 */ /* 0x080fe20000410000 */
[----:B------:R-:W-:Y:S01]  /*9340*/  FMUL.FTZ R141, R141, R8 ;  /* 0x000000088d8d7220 */ /* 0x000fe20000410000 */
[C---:B---3--:R-:W-:Y:S01]  /*9350*/  FADD.FTZ R171, R152.reuse, R171 ;  /* 0x000000ab98ab7221 */ /* 0x048fe20000010000 */
[----:B------:R-:W-:Y:S01]  /*9360*/  F2FP.F16.F32.PACK_AB R152, R152, R13 ;  /* 0x0000000d9898723e */ /* 0x000fe200000000ff */
[----:B------:R-:W2:Y:S01]  /*9370*/  MUFU.EX2 R158, R158 ;  /* 0x0000009e009e7308 */ /* 0x000ea20000000800 */
[----:B-1----:R-:W-:Y:S01]  /*9380*/  FFMA.FTZ R170, R173, R4, R172 ;  /* 0x00000004adaa7223 */ /* 0x002fe200000100ac */
[----:B------:R-:W-:Y:S01]  /*9390*/  FFMA.FTZ R4, R175, UR10, -R157 ;  /* 0x0000000aaf047c23 */ /* 0x000fe2000801089d */
[----:B------:R-:W-:Y:S01]  /*93a0*/  FADD.FTZ R174, R10, R171 ;  /* 0x000000ab0aae7221 */ /* 0x000fe20000010000 */
[-C--:B------:R-:W-:Y:S01]  /*93b0*/  FMUL.FTZ R144, R144, R8.reuse ;  /* 0x0000000890907220 */ /* 0x080fe20000410000 */
[-C--:B------:R-:W-:Y:S01]  /*93c0*/  FMUL.FTZ R145, R145, R8.reuse ;  /* 0x0000000891917220 */ /* 0x080fe20000410000 */
[-C--:B------:R-:W-:Y:S01]  /*93d0*/  FMUL.FTZ R148, R148, R8.reuse ;  /* 0x0000000894947220 */ /* 0x080fe20000410000 */
[----:B------:R-:W-:Y:S01]  /*93e0*/  FADD.FTZ R171, R153, R174 ;  /* 0x000000ae99ab7221 */ /* 0x000fe20000010000 */
[----:B------:R-:W1:Y:S01]  /*93f0*/  MUFU.EX2 R177, R177 ;  /* 0x000000b100b17308 */ /* 0x000e620000000800 */
[----:B----4-:R-:W-:Y:S01]  /*9400*/  FADD.FTZ R175, R155, R170 ;  /* 0x000000aa9baf7221 */ /* 0x010fe20000010000 */
[----:B------:R-:W-:Y:S01]  /*9410*/  FFMA.FTZ R170, R178, UR10, -R157 ;  /* 0x0000000ab2aa7c23 */ /* 0x000fe2000801089d */
[----:B------:R-:W-:Y:S01]  /*9420*/  FADD.FTZ R174, R156, R171 ;  /* 0x000000ab9cae7221 */ /* 0x000fe20000010000 */
[----:B------:R-:W-:Y:S01]  /*9430*/  @!P2 LEA R157, R154, UR42, 0x2 ;  /* 0x0000002a9a9dac11 */ /* 0x000fe2000f8e10ff */
[----:B------:R-:W-:Y:S01]  /*9440*/  FMUL.FTZ R149, R149, R8 ;  /* 0x0000000895957220 */ /* 0x000fe20000410000 */
[C---:B------:R-:W-:Y:S01]  /*9450*/  F2FP.F16.F32.PACK_AB R156, R15.reuse, R156 ;  /* 0x0000009c0f9c723e */ /* 0x040fe200000000ff */
[-C--:B------:R-:W-:Y:S01]  /*9460*/  FMUL.FTZ R26, R26, R173.reuse ;  /* 0x000000ad1a1a7220 */ /* 0x080fe20000410000 */
[----:B------:R-:W3:Y:S01]  /*9470*/  MUFU.EX2 R159, R159 ;  /* 0x0000009f009f7308 */ /* 0x000ee20000000800 */
[----:B--2---:R-:W-:Y:S01]  /*9480*/  FADD.FTZ R178, R158, R175 ;  /* 0x000000af9eb27221 */ /* 0x004fe20000010000 */
[----:B------:R-:W-:Y:S01]  /*9490*/  FADD.FTZ R175, R15, R174 ;  /* 0x000000ae0faf7221 */ /* 0x000fe20000010000 */
[----:B------:R-:W-:Y:S01]  /*94a0*/  @!P2 STS [R157+0x28800], R8 ;  /* 0x028800089d00a388 */ /* 0x000fe20000000800 */
[-C--:B------:R-:W-:Y:S01]  /*94b0*/  FMUL.FTZ R27, R27, R173.reuse ;  /* 0x000000ad1b1b7220 */ /* 0x080fe20000410000 */
[-C--:B------:R-:W-:Y:S01]  /*94c0*/  FMUL.FTZ R30, R30, R173.reuse ;  /* 0x000000ad1e1e7220 */ /* 0x080fe20000410000 */
[----:B------:R-:W-:Y:S01]  /*94d0*/  FADD.FTZ R154, R14, R175 ;  /* 0x000000af0e9a7221 */ /* 0x000fe20000010000 */
[----:B------:R2:W-:Y:S01]  /*94e0*/  @!P2 STS [R157+0x28820], R173 ;  /* 0x028820ad9d00a388 */ /* 0x0005e20000000800 */
[----:B------:R-:W4:Y:S01]  /*94f0*/  MUFU.EX2 R176, R176 ;  /* 0x000000b000b07308 */ /* 0x000f220000000800 */
[----:B-1----:R-:W-:Y:S01]  /*9500*/  FADD.FTZ R178, R177, R178 ;  /* 0x000000b2b1b27221 */ /* 0x002fe20000010000 */
[----:B------:R-:W-:Y:S01]  /*9510*/  FADD.FTZ R13, R21, R154 ;  /* 0x0000009a150d7221 */ /* 0x000fe20000010000 */
[----:B------:R-:W-:Y:S01]  /*9520*/  F2FP.F16.F32.PACK_AB R154, R153, R10 ;  /* 0x0000000a999a723e */ /* 0x000fe200000000ff */
[-C--:B------:R-:W-:Y:S01]  /*9530*/  FMUL.FTZ R31, R31, R173.reuse ;  /* 0x000000ad1f1f7220 */ /* 0x080fe20000410000 */
[----:B------:R-:W-:Y:S01]  /*9540*/  F2FP.F16.F32.PACK_AB R153, R155, R172 ;  /* 0x000000ac9b99723e */ /* 0x000fe200000000ff */
[----:B------:R-:W-:Y:S01]  /*9550*/  FADD.FTZ R10, R160, R13 ;  /* 0x0000000da00a7221 */ /* 0x000fe20000010000 */
[----:B------:R-:W-:Y:S01]  /*9560*/  F2FP.F16.F32.PACK_AB R155, R177, R158 ;  /* 0x0000009eb19b723e */ /* 0x000fe200000000ff */
[----:B------:R-:W1:Y:S01]  /*9570*/  MUFU.EX2 R162, R162 ;  /* 0x000000a200a27308 */ /* 0x000e620000000800 */
[----:B---3--:R-:W-:Y:S01]  /*9580*/  FADD.FTZ R171, R159, R178 ;  /* 0x000000b29fab7221 */ /* 0x008fe20000010000 */
[----:B------:R-:W-:Y:S01]  /*9590*/  BAR.SYNC.DEFER_BLOCKING 0xf, 0x100 ;  /* 0x03c4000000007b1d */ /* 0x000fe20000010000 */
[----:B------:R-:W-:Y:S01]  /*95a0*/  FADD.FTZ R13, R161, R10 ;  /* 0x0000000aa10d7221 */ /* 0x000fe20000010000 */
[----:B------:R-:W-:Y:S01]  /*95b0*/  F2FP.F16.F32.PACK_AB R158, R21, R14 ;  /* 0x0000000e159e723e */ /* 0x000fe200000000ff */
[----:B------:R-:W-:Y:S01]  /*95c0*/  FMUL.FTZ R34, R34, R173 ;  /* 0x000000ad22227220 */ /* 0x000fe20000410000 */
[----:B------:R-:W-:Y:S01]  /*95d0*/  F2FP.F16.F32.PACK_AB R160, R161, R160 ;  /* 0x000000a0a1a0723e */ /* 0x000fe200000000ff */
[----:B------:R-:W-:Y:S01]  /*95e0*/  FADD.FTZ R10, R20, R13 ;  /* 0x0000000d140a7221 */ /* 0x000fe20000010000 */
[----:B------:R-:W3:Y:S01]  /*95f0*/  MUFU.EX2 R163, R163 ;  /* 0x000000a300a37308 */ /* 0x000ee20000000800 */
[C---:B----4-:R-:W-:Y:S01]  /*9600*/  FADD.FTZ R171, R176.reuse, R171 ;  /* 0x000000abb0ab7221 */ /* 0x050fe20000010000 */
[----:B--2---:R-:W-:Y:S01]  /*9610*/  F2FP.F16.F32.PACK_AB R157, R176, R159 ;  /* 0x0000009fb09d723e */ /* 0x004fe200000000ff */
[-C--:B------:R-:W-:Y:S01]  /*9620*/  FMUL.FTZ R35, R35, R173.reuse ;  /* 0x000000ad23237220 */ /* 0x080fe20000410000 */
[-C--:B------:R-:W-:Y:S01]  /*9630*/  FMUL.FTZ R38, R38, R173.reuse ;  /* 0x000000ad26267220 */ /* 0x080fe20000410000 */
[-C--:B------:R-:W-:Y:S01]  /*9640*/  FMUL.FTZ R39, R39, R173.reuse ;  /* 0x000000ad27277220 */ /* 0x080fe20000410000 */
[-C--:B------:R-:W-:Y:S01]  /*9650*/  FMUL.FTZ R42, R42, R173.reuse ;  /* 0x000000ad2a2a7220 */ /* 0x080fe20000410000 */
[-C--:B------:R-:W-:Y:S01]  /*9660*/  FMUL.FTZ R43, R43, R173.reuse ;  /* 0x000000ad2b2b7220 */ /* 0x080fe20000410000 */
[----:B------:R-:W2:Y:S01]  /*9670*/  MUFU.EX2 R166, R166 ;  /* 0x000000a600a67308 */ /* 0x000ea20000000800 */
        /* <DEDUP_REMOVED lines=40> */
[C---:B--2---:R-:W-:Y:S01]  /*9900*/  FADD.FTZ R15, R165.reuse, R10 ;  /* 0x0000000aa50f7221 */ /* 0x044fe20000010000 */
[----:B------:R-:W-:Y:S01]  /*9910*/  F2FP.F16.F32.PACK_AB R162, R165, R20 ;  /* 0x00000014a5a2723e */ /* 0x000fe200000000ff */
[-C--:B------:R-:W-:Y:S01]  /*9920*/  FMUL.FTZ R98, R98, R173.reuse ;  /* 0x000000ad62627220 */ /* 0x080fe20000410000 */
[-C--:B------:R-:W-:Y:S01]  /*9930*/  FMUL.FTZ R99, R99, R173.reuse ;  /* 0x000000ad63637220 */ /* 0x080fe20000410000 */
[-C--:B------:R-:W-:Y:S01]  /*9940*/  FMUL.FTZ R102, R102, R173.reuse ;  /* 0x000000ad66667220 */ /* 0x080fe20000410000 */
[-C--:B------:R-:W-:Y:S01]  /*9950*/  FMUL.FTZ R103, R103, R173.reuse ;  /* 0x000000ad67677220 */ /* 0x080fe20000410000 */
[----:B------:R-:W-:Y:S01]  /*9960*/  FMUL.FTZ R106, R106, R173 ;  /* 0x000000ad6a6a7220 */ /* 0x000fe20000410000 */
[----:B------:R-:W2:Y:S01]  /*9970*/  MUFU.EX2 R170, R170 ;  /* 0x000000aa00aa7308 */ /* 0x000ea20000000800 */
        /* <DEDUP_REMOVED lines=34> */
[----:B------:R-:W-:-:S05]  /*9ba0*/  FMUL.FTZ R151, R151, R173 ;  /* 0x000000ad97977220 */ /* 0x000fca0000410000 */
[----:B------:R-:W4:Y:S01]  /*9bb0*/  MUFU.EX2 R182, R182 ;  /* 0x000000b600b67308 */ /* 0x000f220000000800 */
[C---:B--2---:R-:W-:Y:S01]  /*9bc0*/  F2FP.F16.F32.PACK_AB R166, R11.reuse, R168 ;  /* 0x000000a80ba6723e */ /* 0x044fe200000000ff */
[----:B------:R-:W-:-:S06]  /*9bd0*/  FADD.FTZ R3, R11, R4 ;  /* 0x000000040b037221 */ /* 0x000fcc0000010000 */
[----:B------:R-:W2:Y:S01]  /*9be0*/  MUFU.EX2 R183, R183 ;  /* 0x000000b700b77308 */ /* 0x000ea20000000800 */
[C---:B-1----:R-:W-:Y:S01]  /*9bf0*/  FADD.FTZ R15, R179.reuse, R14 ;  /* 0x0000000eb30f7221 */ /* 0x042fe20000010000 */
[----:B------:R-:W-:-:S03]  /*9c00*/  F2FP.F16.F32.PACK_AB R165, R179, R170 ;  /* 0x000000aab3a5723e */ /* 0x000fc600000000ff */
[----:B----4-:R-:W-:Y:S01]  /*9c10*/  FADD.FTZ R10, R182, R15 ;  /* 0x0000000fb60a7221 */ /* 0x010fe20000010000 */
[----:B--2---:R-:W-:-:S03]  /*9c20*/  F2FP.F16.F32.PACK_AB R167, R183, R182 ;  /* 0x000000b6b7a7723e */ /* 0x004fc600000000ff */
[----:B------:R-:W-:Y:S02]  /*9c30*/  FADD.FTZ R4, R183, R10 ;  /* 0x0000000ab7047221 */ /* 0x000fe40000010000 */
[----:B------:R3:W-:Y:S01]  /*9c40*/  STSM.16.M88.4 [R22], R164 ;  /* 0x000000a416007844 */ /* 0x0007e20000000200 */
[----:B------:R-:W-:Y:S05]  /*9c50*/  @!P0 BRA `(.L_x_1718) ;  /* 0x0000000000048947 */ /* 0x000fea0003800000 */
[----:B------:R-:W-:Y:S01]  /*9c60*/  BPT.TRAP 0x1 ;  /* 0x000000040000795c */ /* 0x000fe20000300000 */
.L_x_1718:
[----:B------:R1:W2:Y:S01]  /*9c70*/  SYNCS.PHASECHK.TRANS64.TRYWAIT P2, [UR21+0x28c50], R9 ;  /* 0x028c5009ff0075a7 */ /* 0x0002a20008040155 */
[----:B------:R-:W-:Y:S05]  /*9c80*/  @!P0 BRA `(.L_x_1719) ;  /* 0x0000000000048947 */ /* 0x000fea0003800000 */
[----:B------:R-:W-:Y:S01]  /*9c90*/  BPT.TRAP 0x1 ;  /* 0x000000040000795c */ /* 0x000fe20000300000 */
.L_x_1719:
[----:B--2---:R-:W-:Y:S05]  /*9ca0*/  @P2 BRA `(.L_x_1720) ;  /* 0x0000000000082947 */ /* 0x004fea0003800000 */
[----:B------:R-:W2:Y:S02]  /*9cb0*/  SYNCS.PHASECHK.TRANS64.TRYWAIT P2, [UR21+0x28c50], R9 ;  /* 0x028c5009ff0075a7 */ /* 0x000ea40008040155 */
[----:B--2---:R-:W-:Y:S05]  /*9cc0*/  @!P2 BRA `(.L_x_1721) ;  /* 0x000000a000a4a947 */ /* 0x004fea0003800000 */
.L_x_1720:
        /* <DEDUP_REMOVED lines=34> */
.L_x_1722:
[----:B------:R-:W-:Y:S01]  /*9ef0*/  UIADD3 UR21, UR21, 0x28c60, URZ ;  /* 0x00028c6015157890 */ /* 0x000fe2000fffe03f */
[----:B------:R-:W-:Y:S01]  /*9f00*/  IMAD.MOV.U32 R11, RZ, RZ, R6 ;  /* 0x000000ffff0b7224 */ /* 0x000fe200078e0006 */
[----:B------:R-:W-:Y:S01]  /*9f10*/  UMOV UR22, UR38 ;  /* 0x0000002600167c82 */ /* 0x000fe20008000000 */
[----:B--2---:R-:W-:Y:S01]  /*9f20*/  MOV R8, R5 ;  /* 0x0000000500087202 */ /* 0x004fe20000000f00 */
[----:B------:R-:W-:-:S09]  /*9f30*/  UPRMT UR21, UR40, 0x654, UR21 ;  /* 0x0000065428157896 */ /* 0x000fd20008000015 */
[----:B------:R-:W-:Y:S01]  /*9f40*/  SYNCS.ARRIVE.TRANS64.RED.A1T0 RZ, [UR21], RZ ;  /* 0x000000ffffff79a7 */ /* 0x000fe20008100415 */
[----:B------:R-:W-:Y:S05]  /*9f50*/  @P1 BRA `(.L_x_1723) ;  /* 0xffffffe400d81947 */ /* 0x000fea000383ffff */
.L_x_1712:
[----:B------:R-:W-:-:S13]  /*9f60*/  ISETP.GE.AND P1, PT, R12, UR47, PT ;  /* 0x0000002f0c007c0c */ /* 0x000fda000bf26270 */
[----:B------:R-:W-:Y:S05]  /*9f70*/  @!P1 BRA `(.L_x_1724) ;  /* 0x00000024000c9947 */ /* 0x000fea0003800000 */
[----:B012---:R-:W-:Y:S01]  /*9f80*/  IMAD.MOV.U32 R9, RZ, RZ, R6 ;  /* 0x000000ffff097224 */ /* 0x007fe200078e0006 */
[----:B------:R-:W-:Y:S01]  /*9f90*/  UMOV UR22, UR38 ;  /* 0x0000002600167c82 */ /* 0x000fe20008000000 */
[----:B------:R-:W-:Y:S01]  /*9fa0*/  IMAD.MOV.U32 R10, RZ, RZ, R5 ;  /* 0x000000ffff0a7224 */ /* 0x000fe200078e0005 */
[----:B------:R-:W-:Y:S01]  /*9fb0*/  ULDC UR24, c[0x0][0x9e4] ;  /* 0x0002790000187ab9 */ /* 0x000fe20000000800 */
[----:B------:R-:W-:Y:S01]  /*9fc0*/  ULDC UR25, c[0x0][0x9dc] ;  /* 0x0002770000197ab9 */ /* 0x000fe20000000800 */
[----:B------:R-:W-:Y:S01]  /*9fd0*/  ULDC UR26, c[0x0][0x288] ;  /* 0x0000a200001a7ab9 */ /* 0x000fe20000000800 */
[----:B------:R-:W-:Y:S01]  /*9fe0*/  ULDC UR20, c[0x0][0x988] ;  /* 0x0002620000147ab9 */ /* 0x000fe20000000800 */
[----:B------:R-:W-:-:S05]  /*9ff0*/  ULDC UR23, c[0x0][0x9e0] ;  /* 0x0002780000177ab9 */ /* 0x000fca0000000800 */
.L_x_1743:
[----:B------:R-:W-:-:S04]  /*a000*/  UIADD3 UR38, UR22, 0x1, URZ ;  /* 0x0000000116267890 */ /* 0x000fc8000fffe03f */
[----:B------:R-:W-:-:S04]  /*a010*/  UISETP.NE.AND UP0, UPT, UR38, 0x2, UPT ;  /* 0x000000022600788c */ /* 0x000fc8000bf05270 */
[----:B------:R-:W-:Y:S02]  /*a020*/  USEL UR6, URZ, 0x1, UP0 ;  /* 0x000000013f067887 */ /* 0x000fe40008000000 */
[----:B------:R-:W-:Y:S02]  /*a030*/  USEL UR38, UR38, URZ, UP0 ;  /* 0x0000003f26267287 */ /* 0x000fe40008000000 */
[----:B------:R-:W-:Y:S01]  /*a040*/  ULOP3.LUT UR37, UR37, UR6, URZ, 0x3c, !UPT ;  /* 0x0000000625257292 */ /* 0x000fe2000f8e3c3f */
[----:B-12---:R-:W-:Y:S11]  /*a050*/  @!P0 BRA `(.L_x_1725) ;  /* 0x0000000000048947 */ /* 0x006ff60003800000 */
[----:B------:R-:W-:Y:S01]  /*a060*/  BPT.TRAP 0x1 ;  /* 0x000000040000795c */ /* 0x000fe20000300000 */
.L_x_1725:
[----:B------:R-:W-:Y:S01]  /*a070*/  ULEA UR21, UR38, UR42, 0x3 ;  /* 0x0000002a26157291 */ /* 0x000fe2000f8e183f */
[----:B------:R-:W-:-:S05]  /*a080*/  IMAD.U32 R8, RZ, RZ, UR37 ;  /* 0x00000025ff087e24 */ /* 0x000fca000f8e00ff */
[----:B------:R-:W-:-:S04]  /*a090*/  SHF.L.U32 R8, R8, 0x1f, RZ ;  /* 0x0000001f08087819 */ /* 0x000fc800000006ff */
[----:B------:R0:W1:Y:S01]  /*a0a0*/  SYNCS.PHASECHK.TRANS64.TRYWAIT P1, [UR21+0x28c30], R8 ;  /* 0x028c3008ff0075a7 */ /* 0x0000620008020155 */
[----:B------:R-:W-:Y:S05]  /*a0b0*/  @!P0 BRA `(.L_x_1726) ;  /* 0x0000000000048947 */ /* 0x000fea0003800000 */
[----:B------:R-:W-:Y:S01]  /*a0c0*/  BPT.TRAP 0x1 ;  /* 0x000000040000795c */ /* 0x000fe20000300000 */
.L_x_1726:
[----:B-1----:R-:W-:Y:S05]  /*a0d0*/  @P1 BRA `(.L_x_1727) ;  /* 0x0000000000081947 */ /* 0x002fea0003800000 */
[----:B------:R-:W1:Y:S02]  /*a0e0*/  SYNCS.PHASECHK.TRANS64.TRYWAIT P1, [UR21+0x28c30], R8 ;  /* 0x028c3008ff0075a7 */ /* 0x000e640008020155 */
[----:B-1----:R-:W-:Y:S05]  /*a0f0*/  @!P1 BRA `(.L_x_1728) ;  /* 0x0000009c00b09947 */ /* 0x002fea0003800000 */
.L_x_1727:
[----:B------:R-:W-:Y:S01]  /*a100*/  R2UR UR18, R0 ;  /* 0x00000000001272ca */ /* 0x000fe200000e0000 */
[----:B---34-:R-:W-:Y:S01]  /*a110*/  WARPGROUP.ARRIVE ;  /* 0x00000000000079c5 */ /* 0x018fe20000000000 */
        /* <DEDUP_REMOVED lines=21> */
.L_x_1729:
[----:B------:R-:W-:Y:S01]  /*a270*/  UISETP.NE.AND UP1, UPT, UR51, URZ, UPT ;  /* 0x0000003f3300728c */ /* 0x000fe2000bf25270 */
[----:B------:R-:W-:Y:S01]  /*a280*/  VIADD R14, R185, UR44 ;  /* 0x0000002cb90e7c36 */ /* 0x000fe20008000000 */
[----:B------:R-:W2:Y:S01]  /*a290*/  LDC R13, c[0x0][0x2f0] ;  /* 0x0000bc00ff0d7b82 */ /* 0x000ea20000000800 */
[----:B------:R-:W-:-:S03]  /*a2a0*/  UISETP.NE.AND UP0, UPT, UR50, URZ, UPT ;  /* 0x0000003f3200728c */ /* 0x000fc6000bf05270 */
[----:B------:R-:W-:Y:S02]  /*a2b0*/  PLOP3.LUT P1, PT, PT, PT, UP1, 0x80, 0x0 ;  /* 0x000000000000781c */ /* 0x000fe40003f2f018 */
[----:B------:R-:W-:-:S03]  /*a2c0*/  PLOP3.LUT P2, PT, PT, PT, UP1, 0x80, 0x0 ;  /* 0x000000000000781c */ /* 0x000fc60003f4f018 */
[----:B------:R-:W-:Y:S01]  /*a2d0*/  @UP1 ULDC UR6, c[0x0][0x44c] ;  /* 0x0001130000061ab9 */ /* 0x000fe20000000800 */
[----:B------:R-:W-:-:S07]  /*a2e0*/  @UP1 ULDC UR7, c[0x0][0x450] ;  /* 0x0001140000071ab9 */ /* 0x000fce0000000800 */
[----:B-1----:R-:W-:Y:S01]  /*a2f0*/  @P1 IMAD.HI.U32 R5, R14, UR6, RZ ;  /* 0x000000060e051c27 */ /* 0x002fe2000f8e00ff */
[----:B------:R-:W-:Y:S01]  /*a300*/  UIADD3 UR6, UR21, 0x28c40, URZ ;  /* 0x00028c4015067890 */ /* 0x000fe2000fffe03f */
[----:B------:R-:W-:-:S03]  /*a310*/  PLOP3.LUT P1, PT, PT, PT, UP0, 0x40, 0x0 ;  /* 0x000000000000781c */ /* 0x000fc60003f2e808 */
[----:B------:R-:W-:Y:S01]  /*a320*/  @P2 SHF.R.U32.HI R14, RZ, UR7, R5 ;  /* 0x00000007ff0e2c19 */ /* 0x000fe20008011605 */
[----:B------:R-:W-:Y:S01]  /*a330*/  IMAD.SHL.U32 R5, R12, 0x40, RZ ;  /* 0x000000400c057824 */ /* 0x000fe200078e00ff */
[----:B------:R-:W-:-:S03]  /*a340*/  UPRMT UR6, UR40, 0x654, UR6 ;  /* 0x0000065428067896 */ /* 0x000fc60008000006 */
[----:B------:R-:W1:Y:S01]  /*a350*/  SHFL.IDX PT, R192, R14, RZ, 0x1c1f ;  /* 0x001c1fff0ec07589 */ /* 0x000e6200000e0000 */
[----:B------:R-:W-:-:S05]  /*a360*/  IADD3 R6, -R2, 0x1, -R5 ;  /* 0x0000000102067810 */ /* 0x000fca0007ffe905 */
[----:B--2---:R-:W-:Y:S01]  /*a370*/  IMAD R6, R13, UR49, R6 ;  /* 0x000000310d067c24 */ /* 0x004fe2000f8e0206 */
[----:B------:R-:W-:Y:S01]  /*a380*/  SYNCS.ARRIVE.TRANS64.RED.A1T0 RZ, [UR6], RZ ;  /* 0x000000ffffff79a7 */ /* 0x000fe20008100406 */
[----:B------:R-:W-:Y:S02]  /*a390*/  ULOP3.LUT UR6, URZ, UR25, URZ, 0x33, !UPT ;  /* 0x000000193f067292 */ /* 0x000fe4000f8e333f */
[----:B------:R-:W-:-:S04]  /*a3a0*/  VIADD R6, R6, -UR26 ;  /* 0x8000001a06067c36 */ /* 0x000fc80008000000 */
[C---:B------:R-:W-:Y:S02]  /*a3b0*/  VIADD R21, R6.reuse, UR23 ;  /* 0x0000001706157c36 */ /* 0x040fe40008000000 */
[----:B------:R-:W-:Y:S02]  /*a3c0*/  VIADD R191, R6, UR6 ;  /* 0x0000000606bf7c36 */ /* 0x000fe40008000000 */
[--C-:B-1----:R-:W-:Y:S02]  /*a3d0*/  IMAD.IADD R15, R21, 0x1, R192.reuse ;  /* 0x00000001150f7824 */ /* 0x102fe400078e02c0 */
[----:B------:R-:W-:Y:S01]  /*a3e0*/  IMAD.IADD R20, R191, 0x1, R192 ;  /* 0x00000001bf147824 */ /* 0x000fe200078e02c0 */
[----:B------:R-:W-:Y:S06]  /*a3f0*/  @P1 BRA `(.L_x_1730) ;  /* 0x00000000005c1947 */ /* 0x000fec0003800000 */
[----:B------:R-:W-:Y:S01]  /*a400*/  IMAD R6, R13, UR49, R192 ;  /* 0x000000310d067c24 */ /* 0x000fe2000f8e02c0 */
[----:B------:R-:W-:Y:S03]  /*a410*/  BSSY B0, `(.L_x_1731) ;  /* 0x0000011000007945 */ /* 0x000fe60003800000 */
[----:B------:R-:W-:-:S05]  /*a420*/  VIADD R11, R6, -UR26 ;  /* 0x8000001a060b7c36 */ /* 0x000fca0008000000 */
        /* <DEDUP_REMOVED lines=10> */
.L_x_1732:
[----:B------:R-:W-:-:S05]  /*a4d0*/  IMAD.U32 R192, RZ, RZ, UR24 ;  /* 0x00000018ffc07e24 */ /* 0x000fca000f8e00ff */
[----:B------:R-:W-:-:S13]  /*a4e0*/  ISETP.NE.AND P1, PT, R192, 0x1, PT ;  /* 0x00000001c000780c */ /* 0x000fda0003f25270 */
[----:B------:R-:W1:Y:S02]  /*a4f0*/  @P1 LDC.64 R6, c[0x0][0x9e8] ;  /* 0x00027a00ff061b82 */ /* 0x000e640000000a00 */
[----:B-1----:R-:W-:-:S05]  /*a500*/  @P1 IMAD.HI.U32 R6, R11, R6, RZ ;  /* 0x000000060b061227 */ /* 0x002fca00078e00ff */
[----:B------:R-:W-:-:S07]  /*a510*/  @P1 SHF.R.U32.HI R11, RZ, R7, R6 ;  /* 0x00000007ff0b1219 */ /* 0x000fce0000011606 */
.L_x_1733:
[----:B------:R-:W-:Y:S05]  /*a520*/  BSYNC B0 ;  /* 0x0000000000007941 */ /* 0x000fea0003800000 */
.L_x_1731:
[----:B------:R-:W-:-:S04]  /*a530*/  IMAD R11, R11, R192, -R5 ;  /* 0x000000c00b0b7224 */ /* 0x000fc800078e0a05 */
[----:B------:R-:W-:-:S05]  /*a540*/  IMAD.IADD R11, R11, 0x1, -R2 ;  /* 0x000000010b0b7824 */ /* 0x000fca00078e0a02 */
[----:B------:R-:W-:Y:S02]  /*a550*/  VIADDMNMX R15, R11, R192, R15, PT ;  /* 0x000000c00b0f7246 */ /* 0x000fe4000380010f */
[----:B------:R-:W-:-:S07]  /*a560*/  VIMNMX R20, R20, R11, !PT ;  /* 0x0000000b14147248 */ /* 0x000fce0007fe0100 */
.L_x_1730:
        /* <DEDUP_REMOVED lines=8> */
[----:B------:R-:W-:Y:S02]  /*a5f0*/  ISETP.GT.AND P4, PT, R20, 0x18, P1 ;  /* 0x000000181400780c */ /* 0x000fe40000f84270 */
[----:B------:R-:W-:Y:S02]  /*a600*/  FSEL R11, R152, -INF , !P5 ;  /* 0xff800000980b7808 */ /* 0x000fe40006800000 */
[----:B------:R-:W-:Y:S02]  /*a610*/  ISETP.LT.OR P4, PT, R15, 0x19, P4 ;  /* 0x000000190f00780c */ /* 0x000fe40002781670 */
[C---:B------:R-:W-:Y:S02]  /*a620*/  ISETP.GT.AND P6, PT, R20.reuse, 0x8, P1 ;  /* 0x000000081400780c */ /* 0x040fe40000fc4270 */
[----:B------:R-:W-:-:S02]  /*a630*/  ISETP.GT.AND P2, PT, R20, 0x9, P1 ;  /* 0x000000091400780c */ /* 0x000fc40000f44270 */
[C---:B------:R-:W-:Y:S01]  /*a640*/  ISETP.GT.AND P3, PT, R20.reuse, 0x10, P1 ;  /* 0x000000101400780c */ /* 0x040fe20000f64270 */
[----:B-1----:R-:W-:Y:S01]  /*a650*/  IMAD.IADD R14, R21, 0x1, R6 ;  /* 0x00000001150e7824 */ /* 0x002fe200078e0206 */
[----:B------:R-:W-:Y:S02]  /*a660*/  ISETP.GT.AND P5, PT, R20, 0x11, P1 ;  /* 0x000000111400780c */ /* 0x000fe40000fa4270 */
        /* <DEDUP_REMOVED lines=32> */
[----:B------:R-:W-:Y:S02]  /*a870*/  ISETP.LT.OR P5, PT, R15, 0x3a, P5 ;  /* 0x0000003a0f00780c */ /* 0x000fe40002fa1670 */
[----:B------:R-:W-:-:S02]  /*a880*/  IADD3 R15, R191, R6, RZ ;  /* 0x00000006bf0f7210 */ /* 0x000fc40007ffe0ff */
[----:B------:R-:W-:Y:S02]  /*a890*/  FSEL R176, R176, -INF , !P6 ;  /* 0xff800000b0b07808 */ /* 0x000fe40007000000 */
[----:B------:R-:W-:Y:S02]  /*a8a0*/  FSEL R177, R177, -INF , !P2 ;  /* 0xff800000b1b17808 */ /* 0x000fe40005000000 */
[----:B------:R-:W-:Y:S02]  /*a8b0*/  FSEL R180, R180, -INF , !P3 ;  /* 0xff800000b4b47808 */ /* 0x000fe40005800000 */
[----:B------:R-:W-:Y:S01]  /*a8c0*/  FSEL R181, R181, -INF , !P5 ;  /* 0xff800000b5b57808 */ /* 0x000fe20006800000 */
        /* <DEDUP_REMOVED lines=14> */
.L_x_1736:
[----:B------:R-:W-:-:S05]  /*a9b0*/  IMAD.U32 R20, RZ, RZ, UR24 ;  /* 0x00000018ff147e24 */ /* 0x000fca000f8e00ff */
[----:B------:R-:W-:-:S13]  /*a9c0*/  ISETP.NE.AND P2, PT, R20, 0x1, PT ;  /* 0x000000011400780c */ /* 0x000fda0003f45270 */
[----:B------:R-:W1:Y:S02]  /*a9d0*/  @P2 LDC.64 R6, c[0x0][0x9e8] ;  /* 0x00027a00ff062b82 */ /* 0x000e640000000a00 */
[----:B-1----:R-:W-:-:S05]  /*a9e0*/  @P2 IMAD.HI.U32 R6, R13, R6, RZ ;  /* 0x000000060d062227 */ /* 0x002fca00078e00ff */
[----:B------:R-:W-:-:S07]  /*a9f0*/  @P2 SHF.R.U32.HI R13, RZ, R7, R6 ;  /* 0x00000007ff0d2219 */ /* 0x000fce0000011606 */
.L_x_1737:
[----:B------:R-:W-:Y:S05]  /*aa00*/  BSYNC B0 ;  /* 0x0000000000007941 */ /* 0x000fea0003800000 */
.L_x_1735:
[----:B------:R-:W-:-:S04]  /*aa10*/  IMAD R5, R13, R20, -R5 ;  /* 0x000000140d057224 */ /* 0x000fc800078e0a05 */
[----:B------:R-:W-:-:S05]  /*aa20*/  IMAD.IADD R5, R5, 0x1, -R2 ;  /* 0x0000000105057824 */ /* 0x000fca00078e0a02 */
[----:B------:R-:W-:Y:S02]  /*aa30*/  VIADDMNMX R14, R5, R20, R14, PT ;  /* 0x00000014050e7246 */ /* 0x000fe4000380010e */
[----:B------:R-:W-:-:S07]  /*aa40*/  VIMNMX R15, R15, R5, !PT ;  /* 0x000000050f0f7248 */ /* 0x000fce0007fe0100 */
.L_x_1734:
[----:B------:R-:W-:Y:S01]  /*aa50*/  FMNMX.FTZ R6, R11, R10, !PT ;  /* 0x0000000a0b067209 */ /* 0x000fe20007810000 */
[----:B------:R-:W-:Y:S01]  /*aa60*/  UMOV UR10, UR20 ;  /* 0x00000014000a7c82 */ /* 0x000fe20008000000 */
[----:B------:R-:W-:Y:S02]  /*aa70*/  ISETP.GT.AND P3, PT, R15, RZ, P1 ;  /* 0x000000ff0f00720c */ /* 0x000fe40000f64270 */
        /* <DEDUP_REMOVED lines=29> */
[C---:B------:R-:W-:Y:S02]  /*ac50*/  ISETP.GT.AND P6, PT, R15.reuse, 0x18, P1 ;  /* 0x000000180f00780c */ /* 0x040fe40000fc4270 */
[----:B------:R-:W-:Y:S01]  /*ac60*/  ISETP.LT.OR P4, PT, R14, 0x12, P4 ;  /* 0x000000120e00780c */ /* 0x000fe20002781670 */
[----:B------:R-:W1:Y:S01]  /*ac70*/  SHFL.BFLY PT, R5, R6, 0x2, 0x1f ;  /* 0x0c401f0006057f89 */ /* 0x000e6200000e0000 */
[----:B------:R-:W-:Y:S02]  /*ac80*/  FSEL R162, R162, -INF , !P5 ;  /* 0xff800000a2a27808 */ /* 0x000fe40006800000 */
[----:B------:R-:W-:Y:S02]  /*ac90*/  ISETP.GT.AND P2, PT, R15, 0x19, P1 ;  /* 0x000000190f00780c */ /* 0x000fe40000f44270 */
[----:B------:R-:W-:-:S02]  /*aca0*/  ISETP.LT.OR P6, PT, R14, 0x19, P6 ;  /* 0x000000190e00780c */ /* 0x000fc400037c1670 */
[----:B------:R-:W-:Y:S02]  /*acb0*/  FSEL R163, R163, -INF , !P4 ;  /* 0xff800000a3a37808 */ /* 0x000fe40006000000 */
[C---:B------:R-:W-:Y:S02]  /*acc0*/  ISETP.GT.AND P3, PT, R15.reuse, 0x20, P1 ;  /* 0x000000200f00780c */ /* 0x040fe40000f64270 */
[----:B------:R-:W-:Y:S02]  /*acd0*/  FSEL R166, R166, -INF , !P6 ;  /* 0xff800000a6a67808 */ /* 0x000fe40007000000 */
[C---:B------:R-:W-:Y:S02]  /*ace0*/  ISETP.LT.OR P2, PT, R14.reuse, 0x1a, P2 ;  /* 0x0000001a0e00780c */ /* 0x040fe40001741670 */
[----:B------:R-:W-:Y:S02]  /*acf0*/  ISETP.LT.OR P3, PT, R14, 0x21, P3 ;  /* 0x000000210e00780c */ /* 0x000fe40001f61670 */
[----:B------:R-:W-:-:S02]  /*ad00*/  ISETP.GT.AND P5, PT, R15, 0x21, P1 ;  /* 0x000000210f00780c */ /* 0x000fc40000fa4270 */
[----:B------:R-:W-:Y:S02]  /*ad10*/  FSEL R167, R167, -INF , !P2 ;  /* 0xff800000a7a77808 */ /* 0x000fe40005000000 */
[----:B------:R-:W-:Y:S02]  /*ad20*/  FSEL R170, R170, -INF , !P3 ;  /* 0xff800000aaaa7808 */ /* 0x000fe40005800000 */
[C---:B------:R-:W-:Y:S02]  /*ad30*/  ISETP.GT.AND P4, PT, R15.reuse, 0x28, P1 ;  /* 0x000000280f00780c */ /* 0x040fe40000f84270 */
[----:B-1----:R-:W-:Y:S02]  /*ad40*/  FMNMX.FTZ R7, R6, R5, !PT ;  /* 0x0000000506077209 */ /* 0x002fe40007810000 */
[----:B------:R-:W-:Y:S02]  /*ad50*/  FMNMX.FTZ R6, R154, R9, !PT ;  /* 0x000000099a067209 */ /* 0x000fe40007810000 */
[----:B------:R-:W-:Y:S01]  /*ad60*/  ISETP.LT.OR P5, PT, R14, 0x22, P5 ;  /* 0x000000220e00780c */ /* 0x000fe20002fa1670 */
[----:B------:R-:W1:Y:S01]  /*ad70*/  SHFL.BFLY PT, R20, R7, 0x1, 0x1f ;  /* 0x0c201f0007147f89 */ /* 0x000e6200000e0000 */
[----:B------:R-:W-:-:S02]  /*ad80*/  ISETP.GT.AND P6, PT, R15, 0x29, P1 ;  /* 0x000000290f00780c */ /* 0x000fc40000fc4270 */
[----:B------:R-:W-:Y:S02]  /*ad90*/  ISETP.LT.OR P4, PT, R14, 0x29, P4 ;  /* 0x000000290e00780c */ /* 0x000fe40002781670 */
[----:B------:R-:W-:Y:S02]  /*ada0*/  FSEL R171, R171, -INF , !P5 ;  /* 0xff800000abab7808 */ /* 0x000fe40006800000 */
[C---:B------:R-:W-:Y:S02]  /*adb0*/  ISETP.GT.AND P2, PT, R15.reuse, 0x30, P1 ;  /* 0x000000300f00780c */ /* 0x040fe40000f44270 */
[----:B------:R-:W-:Y:S02]  /*adc0*/  FSEL R174, R174, -INF , !P4 ;  /* 0xff800000aeae7808 */ /* 0x000fe40006000000 */
[----:B------:R-:W-:Y:S02]  /*add0*/  ISETP.LT.OR P6, PT, R14, 0x2a, P6 ;  /* 0x0000002a0e00780c */ /* 0x000fe400037c1670 */
[----:B------:R-:W-:-:S02]  /*ade0*/  ISETP.GT.AND P5, PT, R15, 0x31, P1 ;  /* 0x000000310f00780c */ /* 0x000fc40000fa4270 */
[C---:B------:R-:W-:Y:S02]  /*adf0*/  ISETP.LT.OR P2, PT, R14.reuse, 0x31, P2 ;  /* 0x000000310e00780c */ /* 0x040fe40001741670 */
[----:B------:R-:W-:Y:S02]  /*ae00*/  FSEL R175, R175, -INF , !P6 ;  /* 0xff800000afaf7808 */ /* 0x000fe40007000000 */
[----:B------:R-:W-:Y:S02]  /*ae10*/  ISETP.GT.AND P4, PT, R15, 0x38, P1 ;  /* 0x000000380f00780c */ /* 0x000fe40000f84270 */
[----:B------:R-:W-:Y:S02]  /*ae20*/  ISETP.LT.OR P5, PT, R14, 0x32, P5 ;  /* 0x000000320e00780c */ /* 0x000fe40002fa1670 */
[----:B------:R-:W-:Y:S02]  /*ae30*/  FSEL R178, R178, -INF , !P2 ;  /* 0xff800000b2b27808 */ /* 0x000fe40005000000 */
[----:B-1----:R-:W-:-:S02]  /*ae40*/  FMNMX.FTZ R5, R7, R20, !PT ;  /* 0x0000001407057209 */ /* 0x002fc40007810000 */
[----:B------:R-:W-:Y:S02]  /*ae50*/  FMNMX.FTZ R7, R155, R6, !PT ;  /* 0x000000069b077209 */ /* 0x000fe40007810000 */
[C---:B------:R-:W-:Y:S01]  /*ae60*/  FSETP.NEU.FTZ.AND P3, PT, R5.reuse, -INF , PT ;  /* 0xff8000000500780b */ /* 0x040fe20003f7d000 */
[----:B------:R-:W-:Y:S01]  /*ae70*/  FMUL.FTZ R20, R5, UR10 ;  /* 0x0000000a05147c20 */ /* 0x000fe20008410000 */
[----:B------:R-:W-:Y:S02]  /*ae80*/  FMNMX.FTZ R6, R158, R7, !PT ;  /* 0x000000079e067209 */ /* 0x000fe40007810000 */
[----:B------:R-:W-:Y:S02]  /*ae90*/  ISETP.GT.AND P1, PT, R15, 0x39, P1 ;  /* 0x000000390f00780c */ /* 0x000fe40000f24270 */
[----:B------:R-:W-:Y:S02]  /*aea0*/  FMNMX.FTZ R7, R159, R6, !PT ;  /* 0x000000069f077209 */ /* 0x000fe40007810000 */
[----:B------:R-:W-:-:S02]  /*aeb0*/  FSEL R20, R20, RZ, P3 ;  /* 0x000000ff14147208 */ /* 0x000fc40001800000 */
[----:B------:R-:W-:Y:S02]  /*aec0*/  FMNMX.FTZ R6, R162, R7, !PT ;  /* 0x00000007a2067209 */ /* 0x000fe40007810000 */
[----:B------:R-:W-:Y:S01]  /*aed0*/  ISETP.LT.OR P4, PT, R14, 0x39, P4 ;  /* 0x000000390e00780c */ /* 0x000fe20002781670 */
[--C-:B------:R-:W-:Y:S01]  /*aee0*/  FFMA.FTZ R152, R11, UR10, -R20.reuse ;  /* 0x0000000a0b987c23 */ /* 0x100fe20008010814 */
[----:B------:R-:W-:Y:S01]  /*aef0*/  FMNMX.FTZ R7, R163, R6, !PT ;  /* 0x00000006a3077209 */ /* 0x000fe20007810000 */
[--C-:B------:R-:W-:Y:S01]  /*af00*/  FFMA.FTZ R15, R164, UR10, -R20.reuse ;  /* 0x0000000aa40f7c23 */ /* 0x100fe20008010814 */
[----:B------:R-:W-:Y:S01]  /*af10*/  FSEL R179, R179, -INF , !P5 ;  /* 0xff800000b3b37808 */ /* 0x000fe20006800000 */
[--C-:B------:R-:W-:Y:S01]  /*af20*/  FFMA.FTZ R164, R169, UR10, -R20.reuse ;  /* 0x0000000aa9a47c23 */ /* 0x100fe20008010814 */
[----:B------:R-:W-:Y:S01]  /*af30*/  FMNMX.FTZ R6, R166, R7, !PT ;  /* 0x00000007a6067209 */ /* 0x000fe20007810000 */
[----:B------:R-:W-:Y:S01]  /*af40*/  MUFU.EX2 R152, R152 ;  /* 0x0000009800987308 */ /* 0x000fe20000000800 */
[----:B------:R-:W-:Y:S01]  /*af50*/  ISETP.LT.OR P1, PT, R14, 0x3a, P1 ;  /* 0x0000003a0e00780c */ /* 0x000fe20000f21670 */
[--C-:B------:R-:W-:Y:S01]  /*af60*/  FFMA.FTZ R14, R157, UR10, -R20.reuse ;  /* 0x0000000a9d0e7c23 */ /* 0x100fe20008010814 */
[----:B------:R-:W-:Y:S01]  /*af70*/  FMNMX.FTZ R7, R167, R6, !PT ;  /* 0x00000006a7077209 */ /* 0x000fe20007810000 */
[--C-:B------:R-:W-:Y:S01]  /*af80*/  FFMA.FTZ R173, R173, UR10, -R20.reuse ;  /* 0x0000000aadad7c23 */ /* 0x100fe20008010814 */
[----:B------:R-:W-:Y:S01]  /*af90*/  FSEL R182, R182, -INF , !P4 ;  /* 0xff800000b6b67808 */ /* 0x000fe20006000000 */
[----:B------:R-:W-:Y:S01]  /*afa0*/  IMAD.MOV R169, RZ, RZ, -R17 ;  /* 0x000000ffffa97224 */ /* 0x000fe200078e0a11 */
[----:B------:R-:W-:Y:S01]  /*afb0*/  FMNMX.FTZ R6, R170, R7, !PT ;  /* 0x00000007aa067209 */ /* 0x000fe20007810000 */
[--C-:B------:R-:W-:Y:S01]  /*afc0*/  FFMA.FTZ R7, R153, UR10, -R20.reuse ;  /* 0x0000000a99077c23 */ /* 0x100fe20008010814 */
[----:B------:R-:W-:Y:S01]  /*afd0*/  FSEL R183, R183, -INF , !P1 ;  /* 0xff800000b7b77808 */ /* 0x000fe20004800000 */
[----:B------:R-:W-:Y:S01]  /*afe0*/  MUFU.EX2 R14, R14 ;  /* 0x0000000e000e7308 */ /* 0x000fe20000000800 */
[----:B------:R-:W-:Y:S01]  /*aff0*/  FMNMX.FTZ R11, R171, R6, !PT ;  /* 0x00000006ab0b7209 */ /* 0x000fe20007810000 */
[--C-:B------:R-:W-:Y:S01]  /*b000*/  FFMA.FTZ R21, R168, UR10, -R20.reuse ;  /* 0x0000000aa8157c23 */ /* 0x100fe20008010814 */
[----:B------:R-:W-:Y:S01]  /*b010*/  FSEL R157, R5, RZ, P3 ;  /* 0x000000ff059d7208 */ /* 0x000fe20001800000 */
[--C-:B------:R-:W-:Y:S01]  /*b020*/  FFMA.FTZ R180, R180, UR10, -R20.reuse ;  /* 0x0000000ab4b47c23 */ /* 0x100fe20008010814 */
[----:B------:R-:W-:Y:S01]  /*b030*/  FMNMX.FTZ R6, R174, R11, !PT ;  /* 0x0000000bae067209 */ /* 0x000fe20007810000 */
[--C-:B------:R-:W-:Y:S01]  /*b040*/  FFMA.FTZ R11, R156, UR10, -R20.reuse ;  /* 0x0000000a9c0b7c23 */ /* 0x100fe20008010814 */
[----:B------:R-:W-:Y:S01]  /*b050*/  FFMA.FTZ R156, R160, UR10, -R20 ;  /* 0x0000000aa09c7c23 */ /* 0x000fe20008010814 */
[----:B------:R-:W-:Y:S01]  /*b060*/  FADD.FTZ R157, -R157, R10 ;  /* 0x0000000a9d9d7221 */ /* 0x000fe20000010100 */
[----:B------:R-:W-:Y:S01]  /*b070*/  FMNMX.FTZ R13, R175, R6, !PT ;  /* 0x00000006af0d7209 */ /* 0x000fe20007810000 */
[--C-:B------:R-:W-:Y:S01]  /*b080*/  FFMA.FTZ R160, R165, UR10, -R20.reuse ;  /* 0x0000000aa5a07c23 */ /* 0x100fe20008010814 */
[----:B------:R-:W-:Y:S01]  /*b090*/  MUFU.EX2 R7, R7 ;  /* 0x0000000700077308 */ /* 0x000fe20000000800 */
[----:B------:R-:W-:Y:S01]  /*b0a0*/  FMUL.FTZ R157, R157, UR10 ;  /* 0x0000000a9d9d7c20 */ /* 0x000fe20008410000 */
[----:B------:R-:W-:Y:S01]  /*b0b0*/  FMNMX.FTZ R6, R178, R13, !PT ;  /* 0x0000000db2067209 */ /* 0x000fe20007810000 */
[----:B------:R-:W-:Y:S01]  /*b0c0*/  FFMA.FTZ R168, R177, UR10, -R20 ;  /* 0x0000000ab1a87c23 */ /* 0x000fe20008010814 */
[----:B------:R-:W-:Y:S01]  /*b0d0*/  ISETP.NE.AND P2, PT, R2, R169, PT ;  /* 0x000000a90200720c */ /* 0x000fe20003f45270 */
[----:B------:R-:W-:Y:S01]  /*b0e0*/  IMAD.U32 R177, RZ, RZ, UR22 ;  /* 0x00000016ffb17e24 */ /* 0x000fe2000f8e00ff */
[----:B------:R-:W-:-:S02]  /*b0f0*/  FMNMX.FTZ R13, R179, R6, !PT ;  /* 0x00000006b30d7209 */ /* 0x000fc40007810000 */
[----:B------:R-:W1:Y:S02]  /*b100*/  MUFU.EX2 R157, R157 ;  /* 0x0000009d009d7308 */ /* 0x000e640000000800 */
[----:B------:R-:W-:Y:S01]  /*b110*/  FMNMX.FTZ R6, R182, R13, !PT ;  /* 0x0000000db6067209 */ /* 0x000fe20007810000 */
[--C-:B------:R-:W-:Y:S01]  /*b120*/  FFMA.FTZ R13, R161, UR10, -R20.reuse ;  /* 0x0000000aa10d7c23 */ /* 0x100fe20008010814 */
[----:B------:R-:W-:Y:S02]  /*b130*/  FFMA.FTZ R161, R176, UR10, -R20 ;  /* 0x0000000ab0a17c23 */ /* 0x000fe40008010814 */
[----:B------:R-:W-:Y:S02]  /*b140*/  FMNMX.FTZ R6, R183, R6, !PT ;  /* 0x00000006b7067209 */ /* 0x000fe40007810000 */
[----:B------:R-:W2:Y:S03]  /*b150*/  MUFU.EX2 R11, R11 ;  /* 0x0000000b000b7308 */ /* 0x000ea60000000800 */
[----:B------:R-:W3:Y:S05]  /*b160*/  SHFL.BFLY PT, R153, R6, 0x2, 0x1f ;  /* 0x0c401f0006997f89 */ /* 0x000eea00000e0000 */
[----:B------:R-:W4:Y:S01]  /*b170*/  MUFU.EX2 R156, R156 ;  /* 0x0000009c009c7308 */ /* 0x000f220000000800 */
[----:B-1----:R-:W-:Y:S01]  /*b180*/  FFMA.FTZ R176, R157, R3, R152 ;  /* 0x000000039db07223 */ /* 0x002fe20000010098 */
[----:B------:R-:W-:Y:S01]  /*b190*/  F2FP.F16.F32.PACK_AB R152, R7, R152 ;  /* 0x000000980798723e */ /* 0x000fe200000000ff */
[-C--:B------:R-:W-:Y:S01]  /*b1a0*/  FMUL.FTZ R24, R24, R157.reuse ;  /* 0x0000009d18187220 */ /* 0x080fe20000410000 */
[-C--:B------:R-:W-:Y:S01]  /*b1b0*/  FMUL.FTZ R25, R25, R157.reuse ;  /* 0x0000009d19197220 */ /* 0x080fe20000410000 */
[----:B------:R-:W-:Y:S01]  /*b1c0*/  FADD.FTZ R176, R7, R176 ;  /* 0x000000b007b07221 */ /* 0x000fe20000010000 */
        /* <DEDUP_REMOVED lines=10> */
[----:B------:R-:W5:Y:S01]  /*b270*/  MUFU.EX2 R15, R15 ;  /* 0x0000000f000f7308 */ /* 0x000f620000000800 */
[-C--:B------:R-:W-:Y:S01]  /*b280*/  FMUL.FTZ R45, R45, R157.reuse ;  /* 0x0000009d2d2d7220 */ /* 0x080fe20000410000 */
[----:B------:R-:W-:Y:S01]  /*b290*/  FMUL.FTZ R48, R48, R157 ;  /* 0x0000009d30307220 */ /* 0x000fe20000410000 */
[----:B---3--:R-:W-:Y:S01]  /*b2a0*/  FMNMX.FTZ R165, R6, R153, !PT ;  /* 0x0000009906a57209 */ /* 0x008fe20007810000 */
[--C-:B------:R-:W-:Y:S01]  /*b2b0*/  FFMA.FTZ R153, R172, UR10, -R20.reuse ;  /* 0x0000000aac997c23 */ /* 0x100fe20008010814 */
[----:B------:R-:W-:Y:S01]  /*b2c0*/  FFMA.FTZ R172, R181, UR10, -R20 ;  /* 0x0000000ab5ac7c23 */ /* 0x000fe20008010814 */
[-C--:B------:R-:W-:Y:S01]  /*b2d0*/  FMUL.FTZ R49, R49, R157.reuse ;  /* 0x0000009d31317220 */ /* 0x080fe20000410000 */
[-C--:B------:R-:W-:Y:S01]  /*b2e0*/  FMUL.FTZ R52, R52, R157.reuse ;  /* 0x0000009d34347220 */ /* 0x080fe20000410000 */
[----:B------:R-:W3:Y:S01]  /*b2f0*/  SHFL.BFLY PT, R6, R165, 0x1, 0x1f ;  /* 0x0c201f00a5067f89 */ /* 0x000ee200000e0000 */
[----:B------:R2:W-:Y:S01]  /*b300*/  MUFU.EX2 R10, R173 ;  /* 0x000000ad000a7308 */ /* 0x0005e20000000800 */
        /* <DEDUP_REMOVED lines=8> */
[----:B--2---:R-:W-:Y:S01]  /*b390*/  FADD.FTZ R173, R11, R176 ;  /* 0x000000b00bad7221 */ /* 0x004fe20000010000 */
[-C--:B------:R-:W-:Y:S01]  /*b3a0*/  FMUL.FTZ R68, R68, R157.reuse ;  /* 0x0000009d44447220 */ /* 0x080fe20000410000 */
[-C--:B------:R-:W-:Y:S01]  /*b3b0*/  FMUL.FTZ R69, R69, R157.reuse ;  /* 0x0000009d45457220 */ /* 0x080fe20000410000 */
[-C--:B------:R-:W-:Y:S01]  /*b3c0*/  FMUL.FTZ R72, R72, R157.reuse ;  /* 0x0000009d48487220 */ /* 0x080fe20000410000 */
[----:B------:R-:W-:Y:S01]  /*b3d0*/  FADD.FTZ R173, R14, R173 ;  /* 0x000000ad0ead7221 */ /* 0x000fe20000010000 */
[-C--:B------:R-:W-:Y:S01]  /*b3e0*/  FMUL.FTZ R73, R73, R157.reuse ;  /* 0x0000009d49497220 */ /* 0x080fe20000410000 */
[-C--:B------:R-:W-:Y:S01]  /*b3f0*/  FMUL.FTZ R76, R76, R157.reuse ;  /* 0x0000009d4c4c7220 */ /* 0x080fe20000410000 */
[----:B------:R-:W2:Y:S01]  /*b400*/  MUFU.EX2 R21, R21 ;  /* 0x0000001500157308 */ /* 0x000ea20000000800 */
[-C--:B------:R-:W-:Y:S01]  /*b410*/  FMUL.FTZ R77, R77, R157.reuse ;  /* 0x0000009d4d4d7220 */ /* 0x080fe20000410000 */
[-C--:B------:R-:W-:Y:S01]  /*b420*/  FMUL.FTZ R80, R80, R157.reuse ;  /* 0x0000009d50507220 */ /* 0x080fe20000410000 */
[-C--:B------:R-:W-:Y:S01]  /*b430*/  FMUL.FTZ R81, R81, R157.reuse ;  /* 0x0000009d51517220 */ /* 0x080fe20000410000 */
[-C--:B------:R-:W-:Y:S01]  /*b440*/  FMUL.FTZ R84, R84, R157.reuse ;  /* 0x0000009d54547220 */ /* 0x080fe20000410000 */
[-C--:B------:R-:W-:Y:S01]  /*b450*/  FMUL.FTZ R85, R85, R157.reuse ;  /* 0x0000009d55557220 */ /* 0x080fe20000410000 */
[-C--:B------:R-:W-:Y:S01]  /*b460*/  FMUL.FTZ R88, R88, R157.reuse ;  /* 0x0000009d58587220 */ /* 0x080fe20000410000 */
[----:B---3--:R-:W-:Y:S01]  /*b470*/  FMNMX.FTZ R6, R165, R6, !PT ;  /* 0x00000006a5067209 */ /* 0x008fe20007810000 */
[----:B------:R-:W3:Y:S01]  /*b480*/  MUFU.EX2 R164, R164 ;  /* 0x000000a400a47308 */ /* 0x000ee20000000800 */
[-C--:B------:R-:W-:Y:S01]  /*b490*/  FMUL.FTZ R89, R89, R157.reuse ;  /* 0x0000009d59597220 */ /* 0x080fe20000410000 */
[-C--:B------:R-:W-:Y:S01]  /*b4a0*/  FMUL.FTZ R92, R92, R157.reuse ;  /* 0x0000009d5c5c7220 */ /* 0x080fe20000410000 */
[C---:B------:R-:W-:Y:S01]  /*b4b0*/  FSETP.NEU.FTZ.AND P1, PT, R6.reuse, -INF , PT ;  /* 0xff8000000600780b */ /* 0x040fe20003f3d000 */
[----:B------:R-:W-:Y:S01]  /*b4c0*/  FMUL.FTZ R3, R6, UR10 ;  /* 0x0000000a06037c20 */ /* 0x000fe20008410000 */
[-C--:B------:R-:W-:Y:S01]  /*b4d0*/  FMUL.FTZ R93, R93, R157.reuse ;  /* 0x0000009d5d5d7220 */ /* 0x080fe20000410000 */
[-C--:B------:R-:W-:Y:S01]  /*b4e0*/  FMUL.FTZ R96, R96, R157.reuse ;  /* 0x0000009d60607220 */ /* 0x080fe20000410000 */
[----:B------:R-:W-:Y:S01]  /*b4f0*/  FSEL R20, R6, RZ, P1 ;  /* 0x000000ff06147208 */ /* 0x000fe20000800000 */
[----:B------:R4:W-:Y:S01]  /*b500*/  MUFU.EX2 R165, R180 ;  /* 0x000000b400a57308 */ /* 0x0009e20000000800 */
[----:B------:R-:W-:Y:S01]  /*b510*/  FSEL R3, R3, RZ, P1 ;  /* 0x000000ff03037208 */ /* 0x000fe20000800000 */
[-C--:B------:R-:W-:Y:S01]  /*b520*/  FMUL.FTZ R97, R97, R157.reuse ;  /* 0x0000009d61617220 */ /* 0x080fe20000410000 */
[-C--:B------:R-:W-:Y:S01]  /*b530*/  FMUL.FTZ R100, R100, R157.reuse ;  /* 0x0000009d64647220 */ /* 0x080fe20000410000 */
[----:B------:R-:W-:Y:S01]  /*b540*/  FADD.FTZ R20, -R20, R9 ;  /* 0x0000000914147221 */ /* 0x000fe20000010100 */
[----:B------:R-:W-:Y:S01]  /*b550*/  FMUL.FTZ R101, R101, R157 ;  /* 0x0000009d65657220 */ /* 0x000fe20000410000 */
[----:B------:R-:W-:Y:S01]  /*b560*/  FFMA.FTZ R169, R154, UR10, -R3 ;  /* 0x0000000a9aa97c23 */ /* 0x000fe20008010803 */
[----:B------:R-:W-:Y:S01]  /*b570*/  @!P2 IMAD R154, R177, 0x40, R16 ;  /* 0x00000040b19aa824 */ /* 0x000fe200078e0210 */
[----:B------:R-:W3:Y:S01]  /*b580*/  MUFU.EX2 R153, R153 ;  /* 0x0000009900997308 */ /* 0x000ee20000000800 */
[----:B----4-:R-:W-:Y:S01]  /*b590*/  FADD.FTZ R180, R156, R173 ;  /* 0x000000ad9cb47221 */ /* 0x010fe20000010000 */
[----:B------:R-:W-:Y:S01]  /*b5a0*/  FMUL.FTZ R20, R20, UR10 ;  /* 0x0000000a14147c20 */ /* 0x000fe20008410000 */
[--C-:B------:R-:W-:Y:S01]  /*b5b0*/  FFMA.FTZ R176, R155, UR10, -R3.reuse ;  /* 0x0000000a9bb07c23 */ /* 0x100fe20008010803 */
[----:B------:R-:W-:Y:S01]  /*b5c0*/  @!P2 LEA R9, R154, UR42, 0x2 ;  /* 0x0000002a9a09ac11 */ /* 0x000fe2000f8e10ff */
[----:B-1----:R-:W-:Y:S01]  /*b5d0*/  FADD.FTZ R180, R13, R180 ;  /* 0x000000b40db47221 */ /* 0x002fe20000010000 */
[--C-:B------:R-:W-:Y:S01]  /*b5e0*/  FFMA.FTZ R155, R158, UR10, -R3.reuse ;  /* 0x0000000a9e9b7c23 */ /* 0x100fe20008010803 */
[--C-:B------:R-:W-:Y:S01]  /*b5f0*/  FFMA.FTZ R159, R159, UR10, -R3.reuse ;  /* 0x0000000a9f9f7c23 */ /* 0x100fe20008010803 */
[----:B------:R-:W1:Y:S01]  /*b600*/  MUFU.EX2 R161, R161 ;  /* 0x000000a100a17308 */ /* 0x000e620000000800 */
[----:B-----5:R-:W-:Y:S01]  /*b610*/  FADD.FTZ R177, R15, R180 ;  /* 0x000000b40fb17221 */ /* 0x020fe20000010000 */
[--C-:B------:R-:W-:Y:S01]  /*b620*/  FFMA.FTZ R173, R162, UR10, -R3.reuse ;  /* 0x0000000aa2ad7c23 */ /* 0x100fe20008010803 */
[--C-:B------:R-:W-:Y:S01]  /*b630*/  FFMA.FTZ R180, R170, UR10, -R3.reuse ;  /* 0x0000000aaab47c23 */ /* 0x100fe20008010803 */
[----:B------:R-:W-:Y:S01]  /*b640*/  FFMA.FTZ R163, R163, UR10, -R3 ;  /* 0x0000000aa3a37c23 */ /* 0x000fe20008010803 */
[----:B0-----:R-:W-:Y:S01]  /*b650*/  FADD.FTZ R154, R160, R177 ;  /* 0x000000b1a09a7221 */ /* 0x001fe20000010000 */
[--C-:B------:R-:W-:Y:S01]  /*b660*/  FFMA.FTZ R177, R166, UR10, -R3.reuse ;  /* 0x0000000aa6b17c23 */ /* 0x100fe20008010803 */
[--C-:B------:R-:W-:Y:S01]  /*b670*/  FFMA.FTZ R167, R167, UR10, -R3.reuse ;  /* 0x0000000aa7a77c23 */ /* 0x100fe20008010803 */
[----:B------:R-:W-:Y:S01]  /*b680*/  MUFU.EX2 R169, R169 ;  /* 0x000000a900a97308 */ /* 0x000fe20000000800 */
[----:B--2---:R-:W-:Y:S01]  /*b690*/  FADD.FTZ R181, R21, R154 ;  /* 0x0000009a15b57221 */ /* 0x004fe20000010000 */
[--C-:B------:R-:W-:Y:S01]  /*b6a0*/  FFMA.FTZ R171, R171, UR10, -R3.reuse ;  /* 0x0000000aabab7c23 */ /* 0x100fe20008010803 */
[--C-:B------:R-:W-:Y:S01]  /*b6b0*/  FFMA.FTZ R174, R174, UR10, -R3.reuse ;  /* 0x0000000aaeae7c23 */ /* 0x100fe20008010803 */
[----:B------:R-:W-:Y:S01]  /*b6c0*/  FFMA.FTZ R175, R175, UR10, -R3 ;  /* 0x0000000aafaf7c23 */ /* 0x000fe20008010803 */
[----:B---3--:R-:W-:Y:S01]  /*b6d0*/  FADD.FTZ R154, R164, R181 ;  /* 0x000000b5a49a7221 */ /* 0x008fe20000010000 */
[--C-:B------:R-:W-:Y:S01]  /*b6e0*/  FFMA.FTZ R178, R178, UR10, -R3.reuse ;  /* 0x0000000ab2b27c23 */ /* 0x100fe20008010803 */
[--C-:B------:R-:W-:Y:S01]  /*b6f0*/  FFMA.FTZ R179, R179, UR10, -R3.reuse ;  /* 0x0000000ab3b37c23 */ /* 0x100fe20008010803 */
[----:B------:R-:W0:Y:S01]  /*b700*/  MUFU.EX2 R20, R20 ;  /* 0x0000001400147308 */ /* 0x000e220000000800 */
[----:B------:R-:W-:Y:S01]  /*b710*/  FADD.FTZ R181, R153, R154 ;  /* 0x0000009a99b57221 */ /* 0x000fe20000010000 */
[--C-:B------:R-:W-:Y:S01]  /*b720*/  FFMA.FTZ R182, R182, UR10, -R3.reuse ;  /* 0x0000000ab6b67c23 */ /* 0x100fe20008010803 */
[----:B------:R-:W-:Y:S01]  /*b730*/  FFMA.FTZ R183, R183, UR10, -R3 ;  /* 0x0000000ab7b77c23 */ /* 0x000fe20008010803 */
[C---:B------:R-:W-:Y:S01]  /*b740*/  F2FP.F16.F32.PACK_AB R162, R10.reuse, R153 ;  /* 0x000000990aa2723e */ /* 0x040fe200000000ff */
[----:B------:R-:W-:Y:S01]  /*b750*/  FADD.FTZ R154, R10, R181 ;  /* 0x000000b50a9a7221 */ /* 0x000fe20000010000 */
[----:B------:R-:W-:Y:S01]  /*b760*/  F2FP.F16.F32.PACK_AB R158, R160, R15 ;  /* 0x0000000fa09e723e */ /* 0x000fe200000000ff */
[----:B------:R2:W-:Y:S01]  /*b770*/  @!P2 STS [R9+0x28800], R157 ;  /* 0x0288009d0900a388 */ /* 0x0005e20000000800 */
[----:B------:R-:W3:Y:S01]  /*b780*/  MUFU.EX2 R168, R168 ;  /* 0x000000a800a87308 */ /* 0x000ee20000000800 */
[----:B-1----:R-:W-:Y:S01]  /*b790*/  FADD.FTZ R3, R161, R154 ;  /* 0x0000009aa1037221 */ /* 0x002fe20000010000 */
[----:B------:R-:W-:Y:S01]  /*b7a0*/  F2FP.F16.F32.PACK_AB R154, R14, R11 ;  /* 0x0000000b0e9a723e */ /* 0x000fe200000000ff */
[----:B------:R-:W-:Y:S01]  /*b7b0*/  FMUL.FTZ R104, R104, R157 ;  /* 0x0000009d68687220 */ /* 0x000fe20000410000 */
[----:B------:R-:W-:Y:S01]  /*b7c0*/  F2FP.F16.F32.PACK_AB R160, R164, R21 ;  /* 0x00000015a4a0723e */ /* 0x000fe200000000ff */
[-C--:B------:R-:W-:Y:S01]  /*b7d0*/  FMUL.FTZ R105, R105, R157.reuse ;  /* 0x0000009d69697220 */ /* 0x080fe20000410000 */
[-C--:B------:R-:W-:Y:S01]  /*b7e0*/  FMUL.FTZ R108, R108, R157.reuse ;  /* 0x0000009d6c6c7220 */ /* 0x080fe20000410000 */
[-C--:B------:R-:W-:Y:S01]  /*b7f0*/  FMUL.FTZ R109, R109, R157.reuse ;  /* 0x0000009d6d6d7220 */ /* 0x080fe20000410000 */
[----:B------:R-:W1:Y:S01]  /*b800*/  MUFU.EX2 R176, R176 ;  /* 0x000000b000b07308 */ /* 0x000e620000000800 */
[----:B0-----:R-:W-:Y:S01]  /*b810*/  FFMA.FTZ R7, R20, R4, R169 ;  /* 0x0000000414077223 */ /* 0x001fe200000100a9 */
[----:B------:R0:W-:Y:S01]  /*b820*/  @!P2 STS [R9+0x28820], R20 ;  /* 0x028820140900a388 */ /* 0x0001e20000000800 */
[-C--:B------:R-:W-:Y:S01]  /*b830*/  FMUL.FTZ R112, R112, R157.reuse ;  /* 0x0000009d70707220 */ /* 0x080fe20000410000 */
[-C--:B------:R-:W-:Y:S01]  /*b840*/  FMUL.FTZ R113, R113, R157.reuse ;  /* 0x0000009d71717220 */ /* 0x080fe20000410000 */
[-C--:B------:R-:W-:Y:S01]  /*b850*/  FMUL.FTZ R116, R116, R157.reuse ;  /* 0x0000009d74747220 */ /* 0x080fe20000410000 */
[-C--:B------:R-:W-:Y:S01]  /*b860*/  FMUL.FTZ R117, R117, R157.reuse ;  /* 0x0000009d75757220 */ /* 0x080fe20000410000 */
[----:B------:R-:W-:Y:S01]  /*b870*/  FMUL.FTZ R120, R120, R157 ;  /* 0x0000009d78787220 */ /* 0x000fe20000410000 */
[----:B------:R-:W4:Y:S01]  /*b880*/  MUFU.EX2 R155, R155 ;  /* 0x0000009b009b7308 */ /* 0x000f220000000800 */
[C---:B---3--:R-:W-:Y:S01]  /*b890*/  FADD.FTZ R14, R168.reuse, R3 ;  /* 0x00000003a80e7221 */ /* 0x048fe20000010000 */
[----:B------:R-:W-:Y:S01]  /*b8a0*/  F2FP.F16.F32.PACK_AB R164, R168, R161 ;  /* 0x000000a1a8a4723e */ /* 0x000fe200000000ff */
[-C--:B------:R-:W-:Y:S01]  /*b8b0*/  FMUL.FTZ R121, R121, R157.reuse ;  /* 0x0000009d79797220 */ /* 0x080fe20000410000 */
[-C--:B------:R-:W-:Y:S01]  /*b8c0*/  FMUL.FTZ R124, R124, R157.reuse ;  /* 0x0000009d7c7c7220 */ /* 0x080fe20000410000 */
[----:B------:R-:W-:Y:S01]  /*b8d0*/  FADD.FTZ R3, R165, R14 ;  /* 0x0000000ea5037221 */ /* 0x000fe20000010000 */
[-C--:B------:R-:W-:Y:S01]  /*b8e0*/  FMUL.FTZ R125, R125, R157.reuse ;  /* 0x0000009d7d7d7220 */ /* 0x080fe20000410000 */
[----:B------:R-:W-:Y:S01]  /*b8f0*/  FMUL.FTZ R128, R128, R157 ;  /* 0x0000009d80807220 */ /* 0x000fe20000410000 */
[----:B------:R-:W3:Y:S01]  /*b900*/  MUFU.EX2 R172, R172 ;  /* 0x000000ac00ac7308 */ /* 0x000ee20000000800 */
        /* <DEDUP_REMOVED lines=18> */
[----:B------:R-:W-:Y:S01]  /*ba30*/  FMUL.FTZ R26, R26, R20 ;  /* 0x000000141a1a7220 */ /* 0x000fe20000410000 */
[----:B------:R-:W-:Y:S01]  /*ba40*/  F2FP.F16.F32.PACK_AB R156, R13, R156 ;  /* 0x0000009c0d9c723e */ /* 0x000fe200000000ff */
[-C--:B------:R-:W-:Y:S01]  /*ba50*/  FMUL.FTZ R27, R27, R20.reuse ;  /* 0x000000141b1b7220 */ /* 0x080fe20000410000 */
[-C--:B------:R-:W-:Y:S01]  /*ba60*/  FMUL.FTZ R30, R30, R20.reuse ;  /* 0x000000141e1e7220 */ /* 0x080fe20000410000 */
[-C--:B------:R-:W-:Y:S01]  /*ba70*/  FMUL.FTZ R31, R31, R20.reuse ;  /* 0x000000141f1f7220 */ /* 0x080fe20000410000 */
[----:B------:R-:W3:Y:S01]  /*ba80*/  MUFU.EX2 R10, R163 ;  /* 0x000000a3000a7308 */ /* 0x000ee20000000800 */
[C---:B-1----:R-:W-:Y:S01]  /*ba90*/  FADD.FTZ R172, R170.reuse, R7 ;  /* 0x00000007aaac7221 */ /* 0x042fe20000010000 */
[----:B------:R-:W-:Y:S01]  /*baa0*/  F2FP.F16.F32.PACK_AB R155, R170, R155 ;  /* 0x0000009baa9b723e */ /* 0x000fe200000000ff */
[----:B------:R-:W-:Y:S01]  /*bab0*/  BAR.SYNC.DEFER_BLOCKING 0xf, 0x100 ;  /* 0x03c4000000007b1d */ /* 0x000fe20000010000 */
        /* <DEDUP_REMOVED lines=14> */
[C---:B---3--:R-:W-:Y:S01]  /*bba0*/  FADD.FTZ R172, R10.reuse, R7 ;  /* 0x000000070aac7221 */ /* 0x048fe20000010000 */
        /* <DEDUP_REMOVED lines=8> */
[----:B------:R0:W-:Y:S01]  /*bc30*/  STSM.16.M88.4 [R18+0x26800], R152 ;  /* 0x0268009812007844 */ /* 0x0001e20000000200 */
[-C--:B------:R-:W-:Y:S01]  /*bc40*/  FMUL.FTZ R66, R66, R20.reuse ;  /* 0x0000001442427220 */ /* 0x080fe20000410000 */
[-C--:B------:R-:W-:Y:S01]  /*bc50*/  FMUL.FTZ R67, R67, R20.reuse ;  /* 0x0000001443437220 */ /* 0x080fe20000410000 */
[-C--:B------:R-:W-:Y:S01]  /*bc60*/  FMUL.FTZ R70, R70, R20.reuse ;  /* 0x0000001446467220 */ /* 0x080fe20000410000 */
[-C--:B------:R-:W-:Y:S01]  /*bc70*/  FMUL.FTZ R71, R71, R20.reuse ;  /* 0x0000001447477220 */ /* 0x080fe20000410000 */
[-C--:B------:R-:W-:Y:S01]  /*bc80*/  FMUL.FTZ R74, R74, R20.reuse ;  /* 0x000000144a4a7220 */ /* 0x080fe20000410000 */
[----:B------:R-:W1:Y:S01]  /*bc90*/  MUFU.EX2 R168, R171 ;  /* 0x000000ab00a87308 */ /* 0x000e620000000800 */
[----:B----4-:R-:W-:Y:S01]  /*bca0*/  F2FP.F16.F32.PACK_AB R159, R14, R159 ;  /* 0x0000009f0e9f723e */ /* 0x010fe200000000ff */
[-C--:B------:R-:W-:Y:S01]  /*bcb0*/  FMUL.FTZ R75, R75, R20.reuse ;  /* 0x000000144b4b7220 */ /* 0x080fe20000410000 */
[-C--:B------:R-:W-:Y:S01]  /*bcc0*/  FMUL.FTZ R78, R78, R20.reuse ;  /* 0x000000144e4e7220 */ /* 0x080fe20000410000 */
[-C--:B------:R-:W-:Y:S01]  /*bcd0*/  FMUL.FTZ R79, R79, R20.reuse ;  /* 0x000000144f4f7220 */ /* 0x080fe20000410000 */
[-C--:B------:R-:W-:Y:S01]  /*bce0*/  FMUL.FTZ R82, R82, R20.reuse ;  /* 0x0000001452527220 */ /* 0x080fe20000410000 */
[----:B------:R0:W-:Y:S01]  /*bcf0*/  STSM.16.M88.4 [R19], R156 ;  /* 0x0000009c13007844 */ /* 0x0001e20000000200 */
[-C--:B------:R-:W-:Y:S01]  /*bd00*/  FMUL.FTZ R83, R83, R20.reuse ;  /* 0x0000001453537220 */ /* 0x080fe20000410000 */
[----:B------:R3:W4:Y:S01]  /*bd10*/  MUFU.EX2 R163, R174 ;  /* 0x000000ae00a37308 */ /* 0x0007220000000800 */
        /* <DEDUP_REMOVED lines=8> */
[----:B---3--:R-:W-:Y:S01]  /*bda0*/  FADD.FTZ R174, R14, R7 ;  /* 0x000000070eae7221 */ /* 0x008fe20000010000 */
[-C--:B------:R-:W-:Y:S01]  /*bdb0*/  FMUL.FTZ R99, R99, R20.reuse ;  /* 0x0000001463637220 */ /* 0x080fe20000410000 */
[-C--:B------:R-:W-:Y:S01]  /*bdc0*/  FMUL.FTZ R102, R102, R20.reuse ;  /* 0x0000001466667220 */ /* 0x080fe20000410000 */
[-C--:B------:R-:W-:Y:S01]  /*bdd0*/  FMUL.FTZ R103, R103, R20.reuse ;  /* 0x0000001467677220 */ /* 0x080fe20000410000 */
[----:B--2---:R-:W-:Y:S01]  /*bde0*/  FADD.FTZ R7, R161, R174 ;  /* 0x000000aea1077221 */ /* 0x004fe20000010000 */
[----:B-1----:R-:W-:Y:S01]  /*bdf0*/  F2FP.F16.F32.PACK_AB R161, R168, R161 ;  /* 0x000000a1a8a1723e */ /* 0x002fe200000000ff */
[-C--:B------:R-:W-:Y:S01]  /*be00*/  FMUL.FTZ R106, R106, R20.reuse ;  /* 0x000000146a6a7220 */ /* 0x080fe20000410000 */
[----:B------:R5:W1:Y:S01]  /*be10*/  MUFU.EX2 R165, R178 ;  /* 0x000000b200a57308 */ /* 0x000a620000000800 */
[----:B------:R-:W-:Y:S01]  /*be20*/  FADD.FTZ R174, R168, R7 ;  /* 0x00000007a8ae7221 */ /* 0x000fe20000010000 */
[-C--:B------:R-:W-:Y:S01]  /*be30*/  FMUL.FTZ R107, R107, R20.reuse ;  /* 0x000000146b6b7220 */ /* 0x080fe20000410000 */
[-C--:B------:R-:W-:Y:S01]  /*be40*/  FMUL.FTZ R110, R110, R20.reuse ;  /* 0x000000146e6e7220 */ /* 0x080fe20000410000 */
[-C--:B------:R-:W-:Y:S01]  /*be50*/  FMUL.FTZ R111, R111, R20.reuse ;  /* 0x000000146f6f7220 */ /* 0x080fe20000410000 */
[----:B----4-:R-:W-:Y:S01]  /*be60*/  FADD.FTZ R7, R163, R174 ;  /* 0x000000aea3077221 */ /* 0x010fe20000010000 */
[-C--:B------:R-:W-:Y:S01]  /*be70*/  FMUL.FTZ R114, R114, R20.reuse ;  /* 0x0000001472727220 */ /* 0x080fe20000410000 */
[-C--:B------:R-:W-:Y:S01]  /*be80*/  FMUL.FTZ R115, R115, R20.reuse ;  /* 0x0000001473737220 */ /* 0x080fe20000410000 */
[----:B------:R-:W2:Y:S01]  /*be90*/  MUFU.EX2 R172, R179 ;  /* 0x000000b300ac7308 */ /* 0x000ea20000000800 */
[C---:B-----5:R-:W-:Y:S01]  /*bea0*/  FADD.FTZ R178, R4.reuse, R7 ;  /* 0x0000000704b27221 */ /* 0x060fe20000010000 */
[----:B------:R-:W-:Y:S01]  /*beb0*/  F2FP.F16.F32.PACK_AB R163, R4, R163 ;  /* 0x000000a304a3723e */ /* 0x000fe200000000ff */
[-C--:B------:R-:W-:Y:S01]  /*bec0*/  FMUL.FTZ R118, R118, R20.reuse ;  /* 0x0000001476767220 */ /* 0x080fe20000410000 */
[-C--:B------:R-:W-:Y:S01]  /*bed0*/  FMUL.FTZ R119, R119, R20.reuse ;  /* 0x0000001477777220 */ /* 0x080fe20000410000 */
[-C--:B------:R-:W-:Y:S01]  /*bee0*/  FMUL.FTZ R122, R122, R20.reuse ;  /* 0x000000147a7a7220 */ /* 0x080fe20000410000 */
[-C--:B------:R-:W-:Y:S01]  /*bef0*/  FMUL.FTZ R123, R123, R20.reuse ;  /* 0x000000147b7b7220 */ /* 0x080fe20000410000 */
[----:B------:R0:W-:Y:S01]  /*bf00*/  STSM.16.M88.4 [R23], R160 ;  /* 0x000000a017007844 */ /* 0x0001e20000000200 */
[----:B------:R-:W3:Y:S01]  /*bf10*/  MUFU.EX2 R167, R182 ;  /* 0x000000b600a77308 */ /* 0x000ee20000000800 */
        /* <DEDUP_REMOVED lines=8> */
[C---:B--2---:R-:W-:Y:S01]  /*bfa0*/  FADD.FTZ R176, R172.reuse, R7 ;  /* 0x00000007acb07221 */ /* 0x044fe20000010000 */
[----:B------:R-:W-:Y:S01]  /*bfb0*/  F2FP.F16.F32.PACK_AB R165, R172, R165 ;  /* 0x000000a5aca5723e */ /* 0x000fe200000000ff */
[-C--:B------:R-:W-:Y:S01]  /*bfc0*/  FMUL.FTZ R138, R138, R20.reuse ;  /* 0x000000148a8a7220 */ /* 0x080fe20000410000 */
[-C--:B------:R-:W-:Y:S01]  /*bfd0*/  FMUL.FTZ R139, R139, R20.reuse ;  /* 0x000000148b8b7220 */ /* 0x080fe20000410000 */
[-C--:B------:R-:W-:Y:S01]  /*bfe0*/  FMUL.FTZ R142, R142, R20.reuse ;  /* 0x000000148e8e7220 */ /* 0x080fe20000410000 */
[-C--:B------:R-:W-:Y:S01]  /*bff0*/  FMUL.FTZ R143, R143, R20.reuse ;  /* 0x000000148f8f7220 */ /* 0x080fe20000410000 */
[-C--:B------:R-:W-:Y:S01]  /*c000*/  FMUL.FTZ R146, R146, R20.reuse ;  /* 0x0000001492927220 */ /* 0x080fe20000410000 */
[-C--:B------:R-:W-:Y:S01]  /*c010*/  FMUL.FTZ R147, R147, R20.reuse ;  /* 0x0000001493937220 */ /* 0x080fe20000410000 */
[----:B---3--:R-:W-:Y:S01]  /*c020*/  FADD.FTZ R7, R167, R176 ;  /* 0x000000b0a7077221 */ /* 0x008fe20000010000 */
[-C--:B------:R-:W-:Y:S01]  /*c030*/  FMUL.FTZ R150, R150, R20.reuse ;  /* 0x0000001496967220 */ /* 0x080fe20000410000 */
[----:B------:R-:W-:Y:S01]  /*c040*/  FMUL.FTZ R151, R151, R20 ;  /* 0x0000001497977220 */ /* 0x000fe20000410000 */
[C---:B-1----:R-:W-:Y:S01]  /*c050*/  F2FP.F16.F32.PACK_AB R167, R174.reuse, R167 ;  /* 0x000000a7aea7723e */ /* 0x042fe200000000ff */
[----:B------:R-:W-:-:S04]  /*c060*/  FADD.FTZ R4, R174, R7 ;  /* 0x00000007ae047221 */ /* 0x000fc80000010000 */
[----:B------:R0:W-:Y:S01]  /*c070*/  STSM.16.M88.4 [R22], R164 ;  /* 0x000000a416007844 */ /* 0x0001e20000000200 */
[----:B------:R-:W-:Y:S05]  /*c080*/  @!P0 BRA `(.L_x_1738) ;  /* 0x0000000000048947 */ /* 0x000fea0003800000 */
[----:B------:R-:W-:Y:S01]  /*c090*/  BPT.TRAP 0x1 ;  /* 0x000000040000795c */ /* 0x000fe20000300000 */
.L_x_1738:
[----:B------:R1:W2:Y:S01]  /*c0a0*/  SYNCS.PHASECHK.TRANS64.TRYWAIT P1, [UR21+0x28c50], R8 ;  /* 0x028c5008ff0075a7 */ /* 0x0002a20008020155 */
[----:B------:R-:W-:Y:S05]  /*c0b0*/  @!P0 BRA `(.L_x_1739) ;  /* 0x0000000000048947 */ /* 0x000fea0003800000 */
[----:B------:R-:W-:Y:S01]  /*c0c0*/  BPT.TRAP 0x1 ;  /* 0x000000040000795c */ /* 0x000fe20000300000 */
.L_x_1739:
[----:B--2---:R-:W-:Y:S05]  /*c0d0*/  @P1 BRA `(.L_x_1740) ;  /* 0x0000000000081947 */ /* 0x004fea0003800000 */
[----:B------:R-:W2:Y:S02]  /*c0e0*/  SYNCS.PHASECHK.TRANS64.TRYWAIT P1, [UR21+0x28c50], R8 ;  /* 0x028c5008ff0075a7 */ /* 0x000ea40008020155 */
[----:B--2---:R-:W-:Y:S05]  /*c0f0*/  @!P1 BRA `(.L_x_1741) ;  /* 0x0000007c00c89947 */ /* 0x004fea0003800000 */
.L_x_1740:
        /* <DEDUP_REMOVED lines=34> */
.L_x_1742:
[----:B------:R-:W-:Y:S01]  /*c320*/  UIADD3 UR21, UR21, 0x28c60, URZ ;  /* 0x00028c6015157890 */ /* 0x000fe2000fffe03f */
[C---:B------:R-:W-:Y:S01]  /*c330*/  ISETP.GT.AND P1, PT, R12.reuse, UR47, PT ;  /* 0x0000002f0c007c0c */ /* 0x040fe2000bf24270 */
[----:B------:R-:W-:Y:S01]  /*c340*/  UMOV UR22, UR38 ;  /* 0x0000002600167c82 */ /* 0x000fe20008000000 */
[----:B------:R-:W-:Y:S01]  /*c350*/  VIADD R12, R12, 0xffffffff ;  /* 0xffffffff0c0c7836 */ /* 0x000fe20000000000 */
[----:B------:R-:W-:Y:S01]  /*c360*/  UPRMT UR21, UR40, 0x654, UR21 ;  /* 0x0000065428157896 */ /* 0x000fe20008000015 */
[----:B0-----:R-:W-:Y:S02]  /*c370*/  IMAD.MOV.U32 R9, RZ, RZ, R6 ;  /* 0x000000ffff097224 */ /* 0x001fe400078e0006 */
[----:B------:R-:W-:-:S06]  /*c380*/  IMAD.MOV.U32 R10, RZ, RZ, R5 ;  /* 0x000000ffff0a7224 */ /* 0x000fcc00078e0005 */
[----:B------:R-:W-:Y:S01]  /*c390*/  SYNCS.ARRIVE.TRANS64.RED.A1T0 RZ, [UR21], RZ ;  /* 0x000000ffffff79a7 */ /* 0x000fe20008100415 */
[----:B------:R-:W-:Y:S05]  /*c3a0*/  @P1 BRA `(.L_x_1743) ;  /* 0xffffffdc00141947 */ /* 0x000fea000383ffff */
.L_x_1724:
[----:B------:R-:W5:Y:S01]  /*c3b0*/  SHFL.BFLY PT, R0, R3, 0x2, 0x1f ;  /* 0x0c401f0003007f89 */ /* 0x000f6200000e0000 */
[----:B------:R-:W-:Y:S01]  /*c3c0*/  IMAD.MOV R13, RZ, RZ, -R17 ;  /* 0x000000ffff0d7224 */ /* 0x000fe200078e0a11 */
[----:B-12---:R-:W-:Y:S01]  /*c3d0*/  MOV R8, UR10 ;  /* 0x0000000a00087c02 */ /* 0x006fe20008000f00 */
[----:B------:R-:W-:Y:S01]  /*c3e0*/  IMAD.U32 R12, RZ, RZ, UR10 ;  /* 0x0000000aff0c7e24 */ /* 0x000fe2000f8e00ff */
[----:B0-----:R-:W0:Y:S01]  /*c3f0*/  SHFL.BFLY PT, R9, R4, 0x2, 0x1f ;  /* 0x0c401f0004097f89 */ /* 0x001e2200000e0000 */
[----:B------:R-:W-:Y:S01]  /*c400*/  UIADD3 UR36, UR36, 0x1, URZ ;  /* 0x0000000124247890 */ /* 0x000fe2000fffe03f */
[----:B------:R-:W-:Y:S08]  /*c410*/  BAR.ARV 0x8, 0x100 ;  /* 0x0204000000007b1d */ /* 0x000ff00000002000 */
[----:B------:R-:W-:Y:S01]  /*c420*/  BAR.SYNC.DEFER_BLOCKING 0xf, 0x100 ;  /* 0x03c4000000007b1d */ /* 0x000fe20000010000 */
[----:B------:R-:W-:Y:S01]  /*c430*/  ISETP.NE.AND P0, PT, R2, R13, PT ;  /* 0x0000000d0200720c */ /* 0x000fe20003f05270 */
[----:B-----5:R-:W-:Y:S01]  /*c440*/  FADD.FTZ R7, R0, R3 ;  /* 0x0000000300077221 */ /* 0x020fe20000010000 */
[----:B------:R-:W-:Y:S01]  /*c450*/  IMAD.U32 R3, RZ, RZ, UR38 ;  /* 0x00000026ff037e24 */ /* 0x000fe2000f8e00ff */
[----:B------:R-:W-:Y:S01]  /*c460*/  UIADD3 UR38, UR38, 0x1, URZ ;  /* 0x0000000126267890 */ /* 0x000fe2000fffe03f */
[----:B0-----:R-:W-:-:S02]  /*c470*/  FADD.FTZ R9, R9, R4 ;  /* 0x0000000409097221 */ /* 0x001fc40000010000 */
[----:B------:R-:W0:Y:S01]  /*c480*/  SHFL.BFLY PT, R0, R7, 0x1, 0x1f ;  /* 0x0c201f0007007f89 */ /* 0x000e2200000e0000 */
[----:B------:R-:W-:Y:S01]  /*c490*/  IMAD.MOV.U32 R4, RZ, RZ, RZ ;  /* 0x000000ffff047224 */ /* 0x000fe200078e00ff */
[----:B------:R-:W-:-:S05]  /*c4a0*/  UISETP.NE.AND UP0, UPT, UR38, 0x2, UPT ;  /* 0x000000022600788c */ /* 0x000fca000bf05270 */
[----:B------:R-:W-:Y:S01]  /*c4b0*/  @!P0 IMAD R3, R3, 0x40, R16 ;  /* 0x0000004003038824 */ /* 0x000fe200078e0210 */
[----:B------:R-:W1:Y:S01]  /*c4c0*/  SHFL.BFLY PT, R10, R9, 0x1, 0x1f ;  /* 0x0c201f00090a7f89 */ /* 0x000e6200000e0000 */
[----:B------:R-:W-:Y:S02]  /*c4d0*/  USEL UR4, URZ, 0x1, UP0 ;  /* 0x000000013f047887 */ /* 0x000fe40008000000 */
[----:B------:R-:W-:Y:S02]  /*c4e0*/  USEL UR38, UR38, URZ, UP0 ;  /* 0x0000003f26267287 */ /* 0x000fe40008000000 */
[----:B------:R-:W-:Y:S01]  /*c4f0*/  ULOP3.LUT UR37, UR37, UR4, URZ, 0x3c, !UPT ;  /* 0x0000000425257292 */ /* 0x000fe2000f8e3c3f */
[----:B0-----:R-:W-:Y:S01]  /*c500*/  FADD.FTZ R11, R7, R0 ;  /* 0x00000000070b7221 */ /* 0x001fe20000010000 */
[----:B------:R-:W-:Y:S02]  /*c510*/  IMAD.MOV.U32 R0, RZ, RZ, RZ ;  /* 0x000000ffff007224 */ /* 0x000fe400078e00ff */
[----:B-1----:R-:W-:-:S02]  /*c520*/  FADD.FTZ R10, R9, R10 ;  /* 0x0000000a090a7221 */ /* 0x002fc40000010000 */
[----:B------:R-:W-:Y:S02]  /*c530*/  FSETP.NE.FTZ.AND P1, PT, R11, RZ, PT ;  /* 0x000000ff0b00720b */ /* 0x000fe40003f35000 */
[----:B------:R-:W-:Y:S01]  /*c540*/  @!P0 LEA R9, R3, UR42, 0x2 ;  /* 0x0000002a03098c11 */ /* 0x000fe2000f8e10ff */
[----:B------:R-:W-:Y:S01]  /*c550*/  IMAD.MOV.U32 R3, RZ, RZ, -0x800000 ;  /* 0xff800000ff037424 */ /* 0x000fe200078e00ff */
[----:B------:R-:W-:-:S09]  /*c560*/  FSETP.NE.FTZ.AND P2, PT, R10, RZ, PT ;  /* 0x000000ff0a00720b */ /* 0x000fd20003f55000 */
[----:B------:R-:W0:Y:S01]  /*c570*/  @P1 MUFU.RCP R0, R11 ;  /* 0x0000000b00001308 */ /* 0x000e220000001000 */
[----:B------:R-:W-:-:S07]  /*c580*/  @P1 FMUL.FTZ R8, R8, 0.69314718246459960938 ;  /* 0x3f31721808081820 */ /* 0x000fce0000410000 */
        /* <DEDUP_REMOVED lines=18> */
[----:B--2---:R-:W-:Y:S01]  /*c6b0*/  @P1 FMUL.FTZ R11, R11, 0.69314718246459960938 ;  /* 0x3f3172180b0b1820 */ /* 0x004fe20000410000 */
[-C--:B------:R-:W-:Y:S01]  /*c6c0*/  FMUL.FTZ R197, R49, R0.reuse ;  /* 0x0000000031c57220 */ /* 0x080fe20000410000 */
[----:B-1----:R-:W-:Y:S01]  /*c6d0*/  @P2 FMUL.FTZ R9, R12, 0.69314718246459960938 ;  /* 0x3f3172180c092820 */ /* 0x002fe20000410000 */
[-C--:B------:R-:W-:Y:S01]  /*c6e0*/  FMUL.FTZ R198, R52, R0.reuse ;  /* 0x0000000034c67220 */ /* 0x080fe20000410000 */
[-C--:B------:R-:W-:Y:S01]  /*c6f0*/  FMUL.FTZ R195, R53, R0.reuse ;  /* 0x0000000035c37220 */ /* 0x080fe20000410000 */
[-C--:B------:R-:W-:Y:S01]  /*c700*/  FMUL.FTZ R196, R56, R0.reuse ;  /* 0x0000000038c47220 */ /* 0x080fe20000410000 */
[-C--:B------:R-:W-:Y:S01]  /*c710*/  FMUL.FTZ R193, R57, R0.reuse ;  /* 0x0000000039c17220 */ /* 0x080fe20000410000 */
[-C--:B------:R-:W-:Y:S01]  /*c720*/  FMUL.FTZ R194, R60, R0.reuse ;  /* 0x000000003cc27220 */ /* 0x080fe20000410000 */
[----:B0-----:R-:W-:Y:S01]  /*c730*/  @P2 FMUL.FTZ R10, R10, 0.69314718246459960938 ;  /* 0x3f3172180a0a2820 */ /* 0x001fe20000410000 */
        /* <DEDUP_REMOVED lines=14> */
[-C--:B----4-:R-:W-:Y:S01]  /*c820*/  FMUL.FTZ R170, R89, R0.reuse ;  /* 0x0000000059aa7220 */ /* 0x090fe20000410000 */
[-C--:B------:R-:W-:Y:S01]  /*c830*/  FMUL.FTZ R171, R92, R0.reuse ;  /* 0x000000005cab7220 */ /* 0x080fe20000410000 */
[-C--:B------:R-:W-:Y:S01]  /*c840*/  FMUL.FTZ R168, R93, R0.reuse ;  /* 0x000000005da87220 */ /* 0x080fe20000410000 */
[-C--:B------:R-:W-:Y:S01]  /*c850*/  FMUL.FTZ R169, R96, R0.reuse ;  /* 0x0000000060a97220 */ /* 0x080fe20000410000 */
        /* <DEDUP_REMOVED lines=27> */
[----:B------:R-:W-:Y:S01]  /*ca10*/  IMAD.MOV.U32 R0, RZ, RZ, -0x800000 ;  /* 0xff800000ff007424 */ /* 0x000fe200078e00ff */
[----:B------:R-:W-:Y:S01]  /*ca20*/  PLOP3.LUT P0, PT, PT, PT, PT, 0x8, 0x0 ;  /* 0x000000000000781c */ /* 0x000fe20003f0e170 */
        /* <DEDUP_REMOVED lines=67> */
.L_x_1649:
[----:B------:R-:W0:Y:S08]  /*ce60*/  S2UR UR40, SR_CgaCtaId ;  /* 0x00000000002879c3 */ /* 0x000e300000008800 */
[----:B------:R-:W-:Y:S06]  /*ce70*/  BAR.SYNC.DEFER_BLOCKING 0x5, 0x180 ;  /* 0x0146000000007b1d */ /* 0x000fec0000010000 */
[----:B------:R-:W-:Y:S01]  /*ce80*/  UMOV UR42, 0x400 ;  /* 0x00000400002a7882 */ /* 0x000fe20000000000 */
[----:B------:R-:W-:Y:S01]  /*ce90*/  BSSY B0, `(.L_x_1744) ;  /* 0x00002a9000007945 */ /* 0x000fe20003800000 */
[----:B0-----:R-:W-:-:S09]  /*cea0*/  ULEA UR42, UR40, UR42, 0x18 ;  /* 0x0000002a282a7291 */ /* 0x001fd2000f8ec03f */
[----:B------:R-:W0:Y:S02]  /*ceb0*/  LDS R4, [UR42+0x28cd0] ;  /* 0x028cd02aff047984 */ /* 0x000e240008000800 */
[----:B0-----:R-:W-:Y:S01]  /*cec0*/  R2UR UR4, R4 ;  /* 0x00000000040472ca */ /* 0x001fe200000e0000 */
[----:B------:R-:W-:Y:S06]  /*ced0*/  BAR.ARV 0x4, 0x180 ;  /* 0x0106000000007b1d */ /* 0x000fec0000002000 */
[----:B------:R-:W-:Y:S08]  /*cee0*/  @P0 BRA `(.L_x_1745) ;  /* 0x0000001c00900947 */ /* 0x000ff00003800000 */
[----:B------:R-:W0:Y:S01]  /*cef0*/  S2UR UR5, SR_SWINHI ;  /* 0x00000000000579c3 */ /* 0x000e220000002f00 */
[----:B------:R-:W-:-:S07]  /*cf00*/  IMAD R9, R212, 0x40, R184 ;  /* 0x00000040d4097824 */ /* 0x000fce00078e02b8 */
[----:B------:R-:W-:Y:S01]  /*cf10*/  BAR.SYNC.DEFER_BLOCKING 0x1, 0x100 ;  /* 0x0044000000007b1d */ /* 0x000fe20000010000 */
[----:B------:R-:W-:Y:S01]  /*cf20*/  F2FP.F16.F32.PACK_AB R6, R7, R208 ;  /* 0x000000d00706723e */ /* 0x000fe200000000ff */
[----:B------:R-:W-:Y:S01]  /*cf30*/  USHF.R.S32.HI UR12, URZ, 0x1f, UR45 ;  /* 0x0000001f3f0c7899 */ /* 0x000fe2000801142d */
[----:B------:R-:W-:Y:S01]  /*cf40*/  F2FP.F16.F32.PACK_AB R7, R31, R30 ;  /* 0x0000001e1f07723e */ /* 0x000fe200000000ff */
[----:B------:R-:W-:Y:S01]  /*cf50*/  USHF.R.S32.HI UR13, URZ, 0x1f, UR43 ;  /* 0x0000001f3f0d7899 */ /* 0x000fe2000801142b */
        /* <DEDUP_REMOVED lines=15> */
[----:B------:R-:W-:-:S02]  /*d050*/  F2FP.F16.F32.PACK_AB R145, R147, R146 ;  /* 0x000000929391723e */ /* 0x000fc400000000ff */
[----:B------:R-:W-:Y:S01]  /*d060*/  F2FP.F16.F32.PACK_AB R146, R149, R148 ;  /* 0x000000949592723e */ /* 0x000fe200000000ff */
[----:B------:R-:W-:Y:S01]  /*d070*/  IMAD.WIDE R4, R216, 0x2, R96 ;  /* 0x00000002d8047825 */ /* 0x000fe200078e0260 */
[----:B------:R-:W-:-:S03]  /*d080*/  F2FP.F16.F32.PACK_AB R147, R151, R150 ;  /* 0x000000969793723e */ /* 0x000fc600000000ff */
[----:B------:R-:W-:Y:S01]  /*d090*/  IMAD.WIDE R96, R9, 0x2, R96 ;  /* 0x0000000209607825 */ /* 0x000fe200078e0260 */
[C---:B------:R-:W-:Y:S02]  /*d0a0*/  IADD3 R25, P2, R4.reuse, 0x60, RZ ;  /* 0x0000006004197810 */ /* 0x040fe40007f5e0ff */
[----:B------:R-:W-:Y:S02]  /*d0b0*/  IADD3 R29, P1, R4, 0x2000, RZ ;  /* 0x00002000041d7810 */ /* 0x000fe40007f3e0ff */
[----:B------:R-:W-:Y:S02]  /*d0c0*/  LOP3.LUT R24, R25, 0x380, RZ, 0xc0, !PT ;  /* 0x0000038019187812 */ /* 0x000fe400078ec0ff */
[----:B------:R-:W-:Y:S02]  /*d0d0*/  LOP3.LUT R28, R29, 0x380, RZ, 0xc0, !PT ;  /* 0x000003801d1c7812 */ /* 0x000fe400078ec0ff */
[----:B------:R-:W-:Y:S02]  /*d0e0*/  SHF.R.U64 R24, R24, 0x3, RZ ;  /* 0x0000000318187819 */ /* 0x000fe400000012ff */
[----:B------:R-:W-:-:S02]  /*d0f0*/  SHF.R.U64 R28, R28, 0x3, RZ ;  /* 0x000000031c1c7819 */ /* 0x000fc400000012ff */
[----:B------:R-:W-:Y:S01]  /*d100*/  LOP3.LUT R24, R24, R25, RZ, 0x3c, !PT ;  /* 0x0000001918187212 */ /* 0x000fe200078e3cff */
[----:B------:R-:W-:Y:S01]  /*d110*/  IMAD.X R25, RZ, RZ, R5, P2 ;  /* 0x000000ffff197224 */ /* 0x000fe200010e0605 */
[C---:B------:R-:W-:Y:S02]  /*d120*/  IADD3 R131, P2, R4.reuse, 0x4040, RZ ;  /* 0x0000404004837810 */ /* 0x040fe40007f5e0ff */
[C---:B------:R-:W-:Y:S02]  /*d130*/  IADD3 R13, P4, R4.reuse, 0x20, RZ ;  /* 0x00000020040d7810 */ /* 0x040fe40007f9e0ff */
[----:B------:R-:W-:Y:S02]  /*d140*/  LOP3.LUT R130, R131, 0x380, RZ, 0xc0, !PT ;  /* 0x0000038083827812 */ /* 0x000fe400078ec0ff */
[----:B------:R-:W-:Y:S02]  /*d150*/  IADD3 R15, P3, R4, 0x40, RZ ;  /* 0x00000040040f7810 */ /* 0x000fe40007f7e0ff */
[----:B------:R-:W-:-:S02]  /*d160*/  SHF.R.U64 R130, R130, 0x3, RZ ;  /* 0x0000000382827819 */ /* 0x000fc400000012ff */
[----:B------:R-:W-:Y:S01]  /*d170*/  LOP3.LUT R28, R28, R29, RZ, 0x3c, !PT ;  /* 0x0000001d1c1c7212 */ /* 0x000fe200078e3cff */
[----:B------:R-:W-:Y:S01]  /*d180*/  IMAD.X R29, RZ, RZ, R5, P1 ;  /* 0x000000ffff1d7224 */ /* 0x000fe200008e0605 */
[----:B------:R-:W-:Y:S02]  /*d190*/  LOP3.LUT R130, R130, R131, RZ, 0x3c, !PT ;  /* 0x0000008382827212 */ /* 0x000fe400078e3cff */
[----:B------:R-:W-:Y:S02]  /*d1a0*/  LOP3.LUT R12, R13, 0x380, RZ, 0xc0, !PT ;  /* 0x000003800d0c7812 */ /* 0x000fe400078ec0ff */
[----:B------:R-:W-:Y:S02]  /*d1b0*/  LOP3.LUT R14, R15, 0x380, RZ, 0xc0, !PT ;  /* 0x000003800f0e7812 */ /* 0x000fe400078ec0ff */
[----:B------:R-:W-:Y:S02]  /*d1c0*/  IADD3 R135, P1, R4, 0x4060, RZ ;  /* 0x0000406004877810 */ /* 0x000fe40007f3e0ff */
[----:B------:R-:W-:-:S02]  /*d1d0*/  IADD3.X R131, RZ, R5, RZ, P2, !PT ;  /* 0x00000005ff837210 */ /* 0x000fc400017fe4ff */
[----:B------:R-:W-:Y:S02]  /*d1e0*/  IADD3 R33, P2, R96, 0x2000, RZ ;  /* 0x0000200060217810 */ /* 0x000fe40007f5e0ff */
[----:B------:R-:W-:Y:S02]  /*d1f0*/  SHF.R.U64 R12, R12, 0x3, RZ ;  /* 0x000000030c0c7819 */ /* 0x000fe400000012ff */
[----:B------:R-:W-:Y:S02]  /*d200*/  SHF.R.U64 R14, R14, 0x3, RZ ;  /* 0x000000030e0e7819 */ /* 0x000fe400000012ff */
[----:B------:R-:W-:Y:S02]  /*d210*/  LOP3.LUT R134, R135, 0x380, RZ, 0xc0, !PT ;  /* 0x0000038087867812 */ /* 0x000fe400078ec0ff */
[----:B------:R-:W-:Y:S02]  /*d220*/  LOP3.LUT R32, R33, 0x380, RZ, 0xc0, !PT ;  /* 0x0000038021207812 */ /* 0x000fe400078ec0ff */
[----:B------:R-:W-:Y:S01]  /*d230*/  LOP3.LUT R12, R12, R13, RZ, 0x3c, !PT ;  /* 0x0000000d0c0c7212 */ /* 0x000fe200078e3cff */
[--C-:B------:R-:W-:Y:S01]  /*d240*/  IMAD.X R13, RZ, RZ, R5.reuse, P4 ;  /* 0x000000ffff0d7224 */ /* 0x100fe200020e0605 */
[----:B------:R-:W-:Y:S01]  /*d250*/  LOP3.LUT R14, R14, R15, RZ, 0x3c, !PT ;  /* 0x0000000f0e0e7212 */ /* 0x000fe200078e3cff */
[----:B------:R-:W-:Y:S01]  /*d260*/  IMAD.X R15, RZ, RZ, R5, P3 ;  /* 0x000000ffff0f7224 */ /* 0x000fe200018e0605 */
[----:B------:R-:W-:-:S02]  /*d270*/  SHF.R.U64 R134, R134, 0x3, RZ ;  /* 0x0000000386867819 */ /* 0x000fc400000012ff */
[----:B------:R-:W-:Y:S02]  /*d280*/  SHF.R.U64 R32, R32, 0x3, RZ ;  /* 0x0000000320207819 */ /* 0x000fe400000012ff */
[C---:B------:R-:W-:Y:S02]  /*d290*/  IADD3 R49, P0, R4.reuse, 0x2020, RZ ;  /* 0x0000202004317810 */ /* 0x040fe40007f1e0ff */
[C---:B------:R-:W-:Y:S02]  /*d2a0*/  IADD3 R65, P6, R4.reuse, 0x2040, RZ ;  /* 0x0000204004417810 */ /* 0x040fe40007fde0ff */
[C---:B------:R-:W-:Y:S02]  /*d2b0*/  IADD3 R101, P5, R4.reuse, 0x2060, RZ ;  /* 0x0000206004657810 */ /* 0x040fe40007fbe0ff */
[C---:B------:R-:W-:Y:S02]  /*d2c0*/  IADD3 R123, P4, R4.reuse, 0x4000, RZ ;  /* 0x00004000047b7810 */ /* 0x040fe40007f9e0ff */
[----:B------:R-:W-:-:S02]  /*d2d0*/  IADD3 R127, P3, R4, 0x4020, RZ ;  /* 0x00004020047f7810 */ /* 0x000fc40007f7e0ff */
[----:B------:R-:W-:Y:S01]  /*d2e0*/  LOP3.LUT R134, R134, R135, RZ, 0x3c, !PT ;  /* 0x0000008786867212 */ /* 0x000fe200078e3cff */
[----:B------:R-:W-:Y:S01]  /*d2f0*/  IMAD.X R135, RZ, RZ, R5, P1 ;  /* 0x000000ffff877224 */ /* 0x000fe200008e0605 */
[----:B------:R-:W-:Y:S01]  /*d300*/  LOP3.LUT R32, R32, R33, RZ, 0x3c, !PT ;  /* 0x0000002120207212 */ /* 0x000fe200078e3cff */
[----:B------:R-:W-:Y:S01]  /*d310*/  IMAD.X R33, RZ, RZ, R97, P2 ;  /* 0x000000ffff217224 */ /* 0x000fe200010e0661 */
[----:B------:R-:W-:Y:S02]  /*d320*/  LOP3.LUT R48, R49, 0x380, RZ, 0xc0, !PT ;  /* 0x0000038031307812 */ /* 0x000fe400078ec0ff */
[----:B------:R-:W-:Y:S02]  /*d330*/  LOP3.LUT R64, R65, 0x380, RZ, 0xc0, !PT ;  /* 0x0000038041407812 */ /* 0x000fe400078ec0ff */
[----:B------:R-:W-:Y:S02]  /*d340*/  LOP3.LUT R100, R101, 0x380, RZ, 0xc0, !PT ;  /* 0x0000038065647812 */ /* 0x000fe400078ec0ff */
[----:B------:R-:W-:-:S02]  /*d350*/  LOP3.LUT R122, R123, 0x380, RZ, 0xc0, !PT ;  /* 0x000003807b7a7812 */ /* 0x000fc400078ec0ff */
[----:B------:R-:W-:Y:S02]  /*d360*/  LOP3.LUT R126, R127, 0x380, RZ, 0xc0, !PT ;  /* 0x000003807f7e7812 */ /* 0x000fe400078ec0ff */
[C---:B------:R-:W-:Y:S02]  /*d370*/  IADD3 R37, P1, R96.reuse, 0x3000, RZ ;  /* 0x0000300060257810 */ /* 0x040fe40007f3e0ff */
[----:B------:R-:W-:Y:S02]  /*d380*/  IADD3 R69, P2, R96, 0x9000, RZ ;  /* 0x0000900060457810 */ /* 0x000fe40007f5e0ff */
[----:B------:R-:W-:Y:S02]  /*d390*/  SHF.R.U64 R48, R48, 0x3, RZ ;  /* 0x0000000330307819 */ /* 0x000fe400000012ff */
[----:B------:R-:W-:Y:S02]  /*d3a0*/  SHF.R.U64 R64, R64, 0x3, RZ ;  /* 0x0000000340407819 */ /* 0x000fe400000012ff */
[----:B------:R-:W-:-:S02]  /*d3b0*/  SHF.R.U64 R100, R100, 0x3, RZ ;  /* 0x0000000364647819 */ /* 0x000fc400000012ff */
[----:B------:R-:W-:Y:S02]  /*d3c0*/  SHF.R.U64 R122, R122, 0x3, RZ ;  /* 0x000000037a7a7819 */ /* 0x000fe400000012ff */
[----:B------:R-:W-:Y:S02]  /*d3d0*/  SHF.R.U64 R126, R126, 0x3, RZ ;  /* 0x000000037e7e7819 */ /* 0x000fe400000012ff */
[----:B------:R-:W-:Y:S02]  /*d3e0*/  LOP3.LUT R36, R37, 0x380, RZ, 0xc0, !PT ;  /* 0x0000038025247812 */ /* 0x000fe400078ec0ff */
[----:B------:R-:W-:Y:S02]  /*d3f0*/  LOP3.LUT R68, R69, 0x380, RZ, 0xc0, !PT ;  /* 0x0000038045447812 */ /* 0x000fe400078ec0ff */
        /* <DEDUP_REMOVED lines=15> */
[----:B------:R-:W-:Y:S02]  /*d4f0*/  IADD3 R11, P4, R4, 0x6060, RZ ;  /* 0x00006060040b7810 */ /* 0x000fe40007f9e0ff */
[----:B------:R-:W-:-:S02]  /*d500*/  IADD3 R21, P3, R96, 0x1000, RZ ;  /* 0x0000100060157810 */ /* 0x000fc40007f7e0ff */
[----:B------:R-:W-:Y:S01]  /*d510*/  LOP3.LUT R36, R36, R37, RZ, 0x3c, !PT ;  /* 0x0000002524247212 */ /* 0x000fe200078e3cff */
[----:B------:R-:W-:Y:S01]  /*d520*/  IMAD.X R37, RZ, RZ, R97, P1 ;  /* 0x000000ffff257224 */ /* 0x000fe200008e0661 */
[----:B------:R-:W-:Y:S02]  /*d530*/  LOP3.LUT R68, R68, R69, RZ, 0x3c, !PT ;  /* 0x0000004544447212 */ /* 0x000fe400078e3cff */
[----:B------:R-:W-:Y:S02]  /*d540*/  LOP3.LUT R138, R139, 0x380, RZ, 0xc0, !PT ;  /* 0x000003808b8a7812 */ /* 0x000fe400078ec0ff */
[----:B------:R-:W-:Y:S02]  /*d550*/  LOP3.LUT R142, R143, 0x380, RZ, 0xc0, !PT ;  /* 0x000003808f8e7812 */ /* 0x000fe400078ec0ff */
[----:B------:R-:W-:Y:S02]  /*d560*/  LOP3.LUT R8, R9, 0x380, RZ, 0xc0, !PT ;  /* 0x0000038009087812 */ /* 0x000fe400078ec0ff */
[----:B------:R-:W-:-:S02]  /*d570*/  LOP3.LUT R10, R11, 0x380, RZ, 0xc0, !PT ;  /* 0x000003800b0a7812 */ /* 0x000fc400078ec0ff */
[----:B------:R-:W-:Y:S02]  /*d580*/  LOP3.LUT R20, R21, 0x380, RZ, 0xc0, !PT ;  /* 0x0000038015147812 */ /* 0x000fe400078ec0ff */
[----:B------:R-:W-:Y:S02]  /*d590*/  IADD3 R73, P1, R96, 0xa000, RZ ;  /* 0x0000a00060497810 */ /* 0x000fe40007f3e0ff */
[----:B------:R-:W-:Y:S02]  /*d5a0*/  LOP3.LUT R69, R4, 0x380, RZ, 0xc0, !PT ;  /* 0x0000038004457812 */ /* 0x000fe400078ec0ff */
[----:B------:R-:W-:Y:S02]  /*d5b0*/  SHF.R.U64 R138, R138, 0x3, RZ ;  /* 0x000000038a8a7819 */ /* 0x000fe400000012ff */
[----:B------:R-:W-:Y:S02]  /*d5c0*/  SHF.R.U64 R142, R142, 0x3, RZ ;  /* 0x000000038e8e7819 */ /* 0x000fe400000012ff */
[----:B------:R-:W-:-:S02]  /*d5d0*/  SHF.R.U64 R8, R8, 0x3, RZ ;  /* 0x0000000308087819 */ /* 0x000fc400000012ff */
[----:B------:R-:W-:Y:S02]  /*d5e0*/  SHF.R.U64 R10, R10, 0x3, RZ ;  /* 0x000000030a0a7819 */ /* 0x000fe400000012ff */
[----:B------:R-:W-:Y:S02]  /*d5f0*/  SHF.R.U64 R20, R20, 0x3, RZ ;  /* 0x0000000314147819 */ /* 0x000fe400000012ff */
[----:B------:R-:W-:Y:S02]  /*d600*/  LOP3.LUT R72, R73, 0x380, RZ, 0xc0, !PT ;  /* 0x0000038049487812 */ /* 0x000fe400078ec0ff */
        /* <DEDUP_REMOVED lines=9> */
[----:B------:R-:W-:Y:S01]  /*d6a0*/  LOP3.LUT R20, R20, R21, RZ, 0x3c, !PT ;  /* 0x0000001514147212 */ /* 0x000fe200078e3cff */
[----:B------:R-:W-:Y:S01]  /*d6b0*/  IMAD.X R21, RZ, RZ, R97, P3 ;  /* 0x000000ffff157224 */ /* 0x000fe200018e0661 */
[----:B------:R-:W-:-:S02]  /*d6c0*/  SHF.R.U64 R72, R72, 0x3, RZ ;  /* 0x0000000348487819 */ /* 0x000fc400000012ff */
[----:B------:R-:W-:Y:S01]  /*d6d0*/  LOP3.LUT R4, R69, R4, RZ, 0x3c, !PT ;  /* 0x0000000445047212 */ /* 0x000fe200078e3cff */
[----:B------:R-:W-:Y:S01]  /*d6e0*/  IMAD.X R69, RZ, RZ, R97, P2 ;  /* 0x000000ffff457224 */ /* 0x000fe200010e0661 */
[C---:B------:R-:W-:Y:S02]  /*d6f0*/  IADD3 R41, P0, R96.reuse, 0x4000, RZ ;  /* 0x0000400060297810 */ /* 0x040fe40007f1e0ff */
[C---:B------:R-:W-:Y:S02]  /*d700*/  IADD3 R45, P6, R96.reuse, 0x5000, RZ ;  /* 0x00005000602d7810 */ /* 0x040fe40007fde0ff */
[C---:B------:R-:W-:Y:S02]  /*d710*/  IADD3 R53, P5, R96.reuse, 0x6000, RZ ;  /* 0x0000600060357810 */ /* 0x040fe40007fbe0ff */
[C---:B------:R-:W-:Y:S02]  /*d720*/  IADD3 R57, P4, R96.reuse, 0x7000, RZ ;  /* 0x0000700060397810 */ /* 0x040fe40007f9e0ff */
[----:B------:R-:W-:-:S02]  /*d730*/  IADD3 R61, P3, R96, 0x8000, RZ ;  /* 0x00008000603d7810 */ /* 0x000fc40007f7e0ff */
[----:B------:R-:W-:Y:S02]  /*d740*/  LOP3.LUT R72, R72, R73, RZ, 0x3c, !PT ;  /* 0x0000004948487212 */ /* 0x000fe400078e3cff */
[----:B------:R-:W-:Y:S01]  /*d750*/  MOV R224, R4 ;  /* 0x0000000400e07202 */ /* 0x000fe20000000f00 */
[----:B------:R-:W0:Y:S01]  /*d760*/  SHFL.IDX PT, R73, R213, RZ, 0x1f ;  /* 0x00001fffd5497589 */ /* 0x000e2200000e0000 */
[----:B------:R-:W-:Y:S02]  /*d770*/  F2FP.F16.F32.PACK_AB R4, R207, R210 ;  /* 0x000000d2cf04723e */ /* 0x000fe400000000ff */
[----:B------:R-:W-:Y:S02]  /*d780*/  F2FP.F16.F32.PACK_AB R5, R27, R26 ;  /* 0x0000001a1b05723e */ /* 0x000fe400000000ff */
[----:B------:R-:W-:Y:S02]  /*d790*/  LOP3.LUT R40, R41, 0x380, RZ, 0xc0, !PT ;  /* 0x0000038029287812 */ /* 0x000fe400078ec0ff */
[----:B------:R-:W-:Y:S01]  /*d7a0*/  LOP3.LUT R44, R45, 0x380, RZ, 0xc0, !PT ;  /* 0x000003802d2c7812 */ /* 0x000fe200078ec0ff */
[----:B------:R1:W-:Y:S01]  /*d7b0*/  STSM.16.M88.4 [R224], R4 ;  /* 0x00000004e0007844 */ /* 0x0003e20000000200 */
        /* <DEDUP_REMOVED lines=9> */
[----:B------:R-:W-:Y:S02]  /*d850*/  MOV R26, R12 ;  /* 0x0000000c001a7202 */ /* 0x000fe40000000f00 */
[----:B-1----:R-:W-:Y:S02]  /*d860*/  F2FP.F16.F32.PACK_AB R4, R205, R209 ;  /* 0x000000d1cd04723e */ /* 0x002fe400000000ff */
[----:B------:R-:W-:Y:S02]  /*d870*/  F2FP.F16.F32.PACK_AB R5, R35, R34 ;  /* 0x000000222305723e */ /* 0x000fe400000000ff */
[----:B------:R-:W-:-:S02]  /*d880*/  F2FP.F16.F32.PACK_AB R6, R203, R206 ;  /* 0x000000cecb06723e */ /* 0x000fc400000000ff */
[----:B------:R-:W-:Y:S02]  /*d890*/  F2FP.F16.F32.PACK_AB R7, R39, R38 ;  /* 0x000000262707723e */ /* 0x000fe400000000ff */
        /* <DEDUP_REMOVED lines=11> */
[----:B------:R-:W-:Y:S01]  /*d950*/  MOV R34, R8 ;  /* 0x0000000800227202 */ /* 0x000fe20000000f00 */
[----:B------:R1:W-:Y:S01]  /*d960*/  STSM.16.M88.4 [R26], R4 ;  /* 0x000000041a007844 */ /* 0x0003e20000000200 */
[----:B------:R-:W-:-:S02]  /*d970*/  MOV R35, R10 ;  /* 0x0000000a00237202 */ /* 0x000fc40000000f00 */
[----:B------:R-:W-:Y:S02]  /*d980*/  MOV R152, R14 ;  /* 0x0000000e00987202 */ /* 0x000fe40000000f00 */
[----:B------:R-:W-:Y:S02]  /*d990*/  F2FP.F16.F32.PACK_AB R8, R201, R204 ;  /* 0x000000ccc908723e */ /* 0x000fe400000000ff */
[----:B------:R-:W-:Y:S02]  /*d9a0*/  F2FP.F16.F32.PACK_AB R9, R43, R42 ;  /* 0x0000002a2b09723e */ /* 0x000fe400000000ff */
[----:B------:R-:W-:Y:S02]  /*d9b0*/  F2FP.F16.F32.PACK_AB R10, R199, R202 ;  /* 0x000000cac70a723e */ /* 0x000fe400000000ff */
[----:B------:R-:W-:Y:S02]  /*d9c0*/  F2FP.F16.F32.PACK_AB R11, R47, R46 ;  /* 0x0000002e2f0b723e */ /* 0x000fe400000000ff */
[----:B------:R-:W-:-:S02]  /*d9d0*/  IADD3 R77, P0, R96, 0xb000, RZ ;  /* 0x0000b000604d7810 */ /* 0x000fc40007f1e0ff */
[C---:B------:R-:W-:Y:S01]  /*d9e0*/  IADD3 R81, P6, R96.reuse, 0xc000, RZ ;  /* 0x0000c00060517810 */ /* 0x040fe20007fde0ff */
[----:B------:R-:W-:Y:S01]  /*d9f0*/  STSM.16.M88.4 [R152], R8 ;  /* 0x0000000898007844 */ /* 0x000fe20000000200 */
[C---:B------:R-:W-:Y:S02]  /*da00*/  IADD3 R85, P5, R96.reuse, 0xd000, RZ ;  /* 0x0000d00060557810 */ /* 0x040fe40007fbe0ff */
[C---:B------:R-:W-:Y:S02]  /*da10*/  IADD3 R89, P4, R96.reuse, 0xe000, RZ ;  /* 0x0000e00060597810 */ /* 0x040fe40007f9e0ff */
[----:B------:R-:W-:Y:S02]  /*da20*/  IADD3 R92, P3, R96, 0xf000, RZ ;  /* 0x0000f000605c7810 */ /* 0x000fe40007f7e0ff */
[----:B------:R-:W-:Y:S02]  /*da30*/  MOV R207, R24 ;  /* 0x0000001800cf7202 */ /* 0x000fe40000000f00 */
[----:B------:R-:W-:-:S02]  /*da40*/  F2FP.F16.F32.PACK_AB R12, R197, R200 ;  /* 0x000000c8c50c723e */ /* 0x000fc400000000ff */
[----:B------:R-:W-:Y:S02]  /*da50*/  F2FP.F16.F32.PACK_AB R13, R51, R50 ;  /* 0x00000032330d723e */ /* 0x000fe400000000ff */
[----:B------:R-:W-:Y:S02]  /*da60*/  F2FP.F16.F32.PACK_AB R14, R195, R198 ;  /* 0x000000c6c30e723e */ /* 0x000fe400000000ff */
[----:B------:R-:W-:Y:S02]  /*da70*/  F2FP.F16.F32.PACK_AB R15, R55, R54 ;  /* 0x00000036370f723e */ /* 0x000fe400000000ff */
[----:B------:R-:W-:Y:S02]  /*da80*/  LOP3.LUT R96, R27, R96, RZ, 0x3c, !PT ;  /* 0x000000601b607212 */ /* 0x000fe400078e3cff */
[----:B------:R-:W-:Y:S01]  /*da90*/  MOV R208, R28 ;  /* 0x0000001c00d07202 */ /* 0x000fe20000000f00 */
[----:B------:R-:W-:Y:S01]  /*daa0*/  STSM.16.M88.4 [R207], R12 ;  /* 0x0000000ccf007844 */ /* 0x000fe20000000200 */
[----:B-1----:R-:W-:-:S02]  /*dab0*/  F2FP.F16.F32.PACK_AB R4, R193, R196 ;  /* 0x000000c4c104723e */ /* 0x002fc400000000ff */
[----:B------:R-:W-:Y:S02]  /*dac0*/  F2FP.F16.F32.PACK_AB R5, R59, R58 ;  /* 0x0000003a3b05723e */ /* 0x000fe400000000ff */
[----:B------:R-:W-:Y:S02]  /*dad0*/  F2FP.F16.F32.PACK_AB R6, R191, R194 ;  /* 0x000000c2bf06723e */ /* 0x000fe400000000ff */
[----:B------:R-:W-:Y:S02]  /*dae0*/  F2FP.F16.F32.PACK_AB R7, R63, R62 ;  /* 0x0000003e3f07723e */ /* 0x000fe400000000ff */
[----:B------:R-:W-:Y:S02]  /*daf0*/  MOV R48, R48 ;  /* 0x0000003000307202 */ /* 0x000fe40000000f00 */
[----:B------:R-:W-:Y:S01]  /*db00*/  F2FP.F16.F32.PACK_AB R24, R182, R192 ;  /* 0x000000c0b618723e */ /* 0x000fe200000000ff */
[----:B------:R-:W-:Y:S01]  /*db10*/  STSM.16.M88.4 [R208], R4 ;  /* 0x00000004d0007844 */ /* 0x000fe20000000200 */
[----:B------:R-:W-:-:S02]  /*db20*/  F2FP.F16.F32.PACK_AB R25, R67, R66 ;  /* 0x000000424319723e */ /* 0x000fc400000000ff */
[----:B------:R-:W-:Y:S02]  /*db30*/  F2FP.F16.F32.PACK_AB R26, R180, R183 ;  /* 0x000000b7b41a723e */ /* 0x000fe400000000ff */
[----:B------:R-:W-:Y:S02]  /*db40*/  F2FP.F16.F32.PACK_AB R27, R71, R70 ;  /* 0x00000046471b723e */ /* 0x000fe400000000ff */
[----:B------:R-:W-:Y:S02]  /*db50*/  MOV R64, R64 ;  /* 0x0000004000407202 */ /* 0x000fe40000000f00 */
[----:B------:R-:W-:Y:S01]  /*db60*/  F2FP.F16.F32.PACK_AB R28, R178, R181 ;  /* 0x000000b5b21c723e */ /* 0x000fe200000000ff */
[----:B------:R1:W-:Y:S01]  /*db70*/  STSM.16.M88.4 [R48], R24 ;  /* 0x0000001830007844 */ /* 0x0003e20000000200 */
[----:B------:R-:W-:Y:S02]  /*db80*/  F2FP.F16.F32.PACK_AB R29, R75, R74 ;  /* 0x0000004a4b1d723e */ /* 0x000fe400000000ff */
[----:B------:R-:W-:-:S02]  /*db90*/  MOV R100, R100 ;  /* 0x0000006400647202 */ /* 0x000fc40000000f00 */
[----:B------:R-:W-:Y:S01]  /*dba0*/  F2FP.F16.F32.PACK_AB R49, R83, R82 ;  /* 0x000000525331723e */ /* 0x000fe200000000ff */
[----:B------:R2:W-:Y:S01]  /*dbb0*/  STSM.16.M88.4 [R64], R28 ;  /* 0x0000001c40007844 */ /* 0x0005e20000000200 */
[----:B------:R-:W-:Y:S02]  /*dbc0*/  F2FP.F16.F32.PACK_AB R50, R172, R175 ;  /* 0x000000afac32723e */ /* 0x000fe400000000ff */
[----:B------:R-:W-:Y:S02]  /*dbd0*/  F2FP.F16.F32.PACK_AB R51, R87, R86 ;  /* 0x000000565733723e */ /* 0x000fe400000000ff */
[----:B------:R-:W-:Y:S02]  /*dbe0*/  MOV R122, R122 ;  /* 0x0000007a007a7202 */ /* 0x000fe40000000f00 */
[----:B------:R-:W-:Y:S02]  /*dbf0*/  F2FP.F16.F32.PACK_AB R65, R91, R90 ;  /* 0x0000005a5b41723e */ /* 0x000fe400000000ff */
[----:B------:R-:W-:-:S02]  /*dc00*/  F2FP.F16.F32.PACK_AB R66, R168, R171 ;  /* 0x000000aba842723e */ /* 0x000fc400000000ff */
[----:B-1----:R-:W-:Y:S02]  /*dc10*/  F2FP.F16.F32.PACK_AB R48, R174, R177 ;  /* 0x000000b1ae30723e */ /* 0x002fe400000000ff */
[----:B------:R-:W-:Y:S02]  /*dc20*/  F2FP.F16.F32.PACK_AB R67, R95, R94 ;  /* 0x0000005e5f43723e */ /* 0x000fe400000000ff */
[----:B------:R-:W-:Y:S01]  /*dc30*/  MOV R126, R126 ;  /* 0x0000007e007e7202 */ /* 0x000fe20000000f00 */
[----:B------:R-:W-:Y:S01]  /*dc40*/  STSM.16.M88.4 [R100], R48 ;  /* 0x0000003064007844 */ /* 0x000fe20000000200 */
[----:B--2---:R-:W-:Y:S02]  /*dc50*/  F2FP.F16.F32.PACK_AB R64, R170, R173 ;  /* 0x000000adaa40723e */ /* 0x004fe400000000ff */
[----:B------:R-:W-:Y:S02]  /*dc60*/  F2FP.F16.F32.PACK_AB R4, R166, R169 ;  /* 0x000000a9a604723e */ /* 0x000fe400000000ff */
[----:B------:R-:W-:Y:S01]  /*dc70*/  F2FP.F16.F32.PACK_AB R5, R99, R98 ;  /* 0x000000626305723e */ /* 0x000fe200000000ff */
[----:B------:R1:W-:Y:S01]  /*dc80*/  STSM.16.M88.4 [R122], R64 ;  /* 0x000000407a007844 */ /* 0x0003e20000000200 */
        /* <DEDUP_REMOVED lines=8> */
[----:B0-----:R-:W-:Y:S01]  /*dd10*/  ISETP.NE.AND P2, PT, R73, RZ, PT ;  /* 0x000000ff4900720c */ /* 0x001fe20003f45270 */
[----:B------:R-:W-:Y:S01]  /*dd20*/  IMAD.X R73, RZ, RZ, R97, P1 ;  /* 0x000000ffff497224 */ /* 0x000fe200008e0661 */
[----:B------:R-:W-:Y:S01]  /*dd30*/  MOV R134, R134 ;  /* 0x0000008600867202 */ /* 0x000fe20000000f00 */
[----:B------:R0:W-:Y:S01]  /*dd40*/  STSM.16.M88.4 [R130], R8 ;  /* 0x0000000882007844 */ /* 0x0001e20000000200 */
[----:B------:R-:W-:Y:S02]  /*dd50*/  MOV R138, R138 ;  /* 0x0000008a008a7202 */ /* 0x000fe40000000f00 */
[----:B-1----:R-:W-:Y:S01]  /*dd60*/  F2FP.F16.F32.PACK_AB R122, R125, R124 ;  /* 0x0000007c7d7a723e */ /* 0x002fe200000000ff */
[----:B------:R1:W-:Y:S01]  /*dd70*/  STSM.16.M88.4 [R134], R112 ;  /* 0x0000007086007844 */ /* 0x0003e20000000200 */
[----:B------:R-:W-:Y:S02]  /*dd80*/  F2FP.F16.F32.PACK_AB R123, R155, R153 ;  /* 0x000000999b7b723e */ /* 0x000fe400000000ff */
[----:B------:R-:W-:-:S02]  /*dd90*/  MOV R142, R142 ;  /* 0x0000008e008e7202 */ /* 0x000fc40000000f00 */
[----:B------:R-:W-:Y:S01]  /*dda0*/  F2FP.F16.F32.PACK_AB R131, R161, R160 ;  /* 0x000000a0a183723e */ /* 0x000fe200000000ff */
[----:B------:R1:W-:Y:S01]  /*ddb0*/  STSM.16.M88.4 [R138], R120 ;  /* 0x000000788a007844 */ /* 0x0003e20000000200 */
[----:B--2---:R-:W-:Y:S02]  /*ddc0*/  F2FP.F16.F32.PACK_AB R4, R137, R136 ;  /* 0x000000888904723e */ /* 0x004fe400000000ff */
[----:B------:R-:W-:Y:S02]  /*ddd0*/  F2FP.F16.F32.PACK_AB R5, R163, R162 ;  /* 0x000000a2a305723e */ /* 0x000fe400000000ff */
[----:B------:R-:W-:Y:S02]  /*dde0*/  F2FP.F16.F32.PACK_AB R6, R141, R140 ;  /* 0x0000008c8d06723e */ /* 0x000fe400000000ff */
[----:B0-----:R-:W-:Y:S02]  /*ddf0*/  F2FP.F16.F32.PACK_AB R130, R133, R132 ;  /* 0x000000848582723e */ /* 0x001fe400000000ff */
[----:B------:R-:W-:-:S02]  /*de00*/  F2FP.F16.F32.PACK_AB R7, R165, R164 ;  /* 0x000000a4a507723e */ /* 0x000fc400000000ff */
[----:B------:R-:W-:Y:S01]  /*de10*/  LOP3.LUT R76, R77, 0x380, RZ, 0xc0, !PT ;  /* 0x000003804d4c7812 */ /* 0x000fe200078ec0ff */
[----:B------:R1:W-:Y:S01]  /*de20*/  STSM.16.M88.4 [R142], R128 ;  /* 0x000000808e007844 */ /* 0x0003e20000000200 */
[----:B------:R-:W-:Y:S02]  /*de30*/  LOP3.LUT R80, R81, 0x380, RZ, 0xc0, !PT ;  /* 0x0000038051507812 */ /* 0x000fe400078ec0ff */
[----:B------:R-:W-:Y:S01]  /*de40*/  LOP3.LUT R84, R85, 0x380, RZ, 0xc0, !PT ;  /* 0x0000038055547812 */ /* 0x000fe200078ec0ff */
[----:B------:R1:W-:Y:S01]  /*de50*/  STSM.16.M88.4 [R34], R4 ;  /* 0x0000000422007844 */ /* 0x0003e20000000200 */
[----:B------:R-:W-:Y:S02]  /*de60*/  LOP3.LUT R88, R89, 0x380, RZ, 0xc0, !PT ;  /* 0x0000038059587812 */ /* 0x000fe400078ec0ff */
[----:B------:R-:W-:Y:S01]  /*de70*/  LOP3.LUT R93, R92, 0x380, RZ, 0xc0, !PT ;  /* 0x000003805c5d7812 */ /* 0x000fe200078ec0ff */
[----:B------:R1:W-:Y:S01]  /*de80*/  STSM.16.M88.4 [R35], R144 ;  /* 0x0000009023007844 */ /* 0x0003e20000000200 */
[----:B------:R-:W-:-:S02]  /*de90*/  SHF.R.U64 R76, R76, 0x3, RZ ;  /* 0x000000034c4c7819 */ /* 0x000fc400000012ff */
[----:B------:R-:W-:Y:S02]  /*dea0*/  SHF.R.U64 R80, R80, 0x3, RZ ;  /* 0x0000000350507819 */ /* 0x000fe400000012ff */
        /* <DEDUP_REMOVED lines=16> */
[----:B------:R-:W-:Y:S01]  /*dfb0*/  VIADD R10, R185, UR44 ;  /* 0x0000002cb90a7c36 */ /* 0x000fe20008000000 */
[----:B------:R-:W-:Y:S01]  /*dfc0*/  ULDC.64 UR8, c[0x0][0xb90] ;  /* 0x0002e40000087ab9 */ /* 0x000fe20000000a00 */
[----:B------:R-:W-:Y:S01]  /*dfd0*/  ULDC.64 UR10, c[0x0][0xb98] ;  /* 0x0002e600000a7ab9 */ /* 0x000fe20000000a00 */
[----:B------:R-:W-:Y:S01]  /*dfe0*/  UIMAD UR5, UR12, UR8, URZ ;  /* 0x000000080c0572a4 */ /* 0x000fe2000f8e023f */
[----:B------:R-:W-:Y:S01]  /*dff0*/  IMAD.MOV.U32 R4, RZ, RZ, R10 ;  /* 0x000000ffff047224 */ /* 0x000fe200078e000a */
[----:B------:R-:W-:Y:S01]  /*e000*/  UIMAD.WIDE.U32 UR6, UR45, UR8, URZ ;  /* 0x000000082d0672a5 */ /* 0x000fe2000f8e003f */
[----:B------:R-:W-:Y:S01]  /*e010*/  IMAD.MOV R9, RZ, RZ, -R17 ;  /* 0x000000ffff097224 */ /* 0x000fe200078e0a11 */
[----:B------:R-:W-:Y:S01]  /*e020*/  UIMAD UR5, UR45, UR9, UR5 ;  /* 0x000000092d0572a4 */ /* 0x000fe2000f8e0205 */
[----:B------:R-:W-:Y:S01]  /*e030*/  VIADD R13, R16, UR44 ;  /* 0x0000002c100d7c36 */ /* 0x000fe20008000000 */
[----:B------:R-:W-:-:S02]  /*e040*/  UIMAD UR8, UR13, UR10, URZ ;  /* 0x0000000a0d0872a4 */ /* 0x000fc4000f8e023f */
[----:B------:R-:W-:Y:S02]  /*e050*/  UIADD3 UR7, UR7, UR5, URZ ;  /* 0x0000000507077290 */ /* 0x000fe4000fffe03f */
[----:B------:R-:W-:Y:S02]  /*e060*/  UIMAD UR8, UR43, UR11, UR8 ;  /* 0x0000000b2b0872a4 */ /* 0x000fe4000f8e0208 */
[----:B------:R-:W-:Y:S01]  /*e070*/  UIMAD.WIDE.U32 UR6, UR43, UR10, UR6 ;  /* 0x0000000a2b0672a5 */ /* 0x000fe2000f8e0006 */
[----:B------:R-:W-:Y:S01]  /*e080*/  ULDC UR5, c[0x0][0xa88] ;  /* 0x0002a20000057ab9 */ /* 0x000fe20000000800 */
[----:B0-----:R-:W-:-:S13]  /*e090*/  ISETP.NE.AND P0, PT, R8, 0x1, PT ;  /* 0x000000010800780c */ /* 0x001fda0003f05270 */
[----:B------:R-:W0:Y:S08]  /*e0a0*/  @P0 LDC R5, c[0x0][0xbec] ;  /* 0x0002fb00ff050b82 */ /* 0x000e300000000800 */
[----:B------:R-:W1:Y:S01]  /*e0b0*/  @P0 LDC R6, c[0x0][0xbf0] ;  /* 0x0002fc00ff060b82 */ /* 0x000e620000000800 */
[----:B0-----:R-:W-:-:S05]  /*e0c0*/  @P0 IMAD.HI.U32 R5, R10, R5, RZ ;  /* 0x000000050a050227 */ /* 0x001fca00078e00ff */
[----:B-1----:R-:W-:-:S04]  /*e0d0*/  @P0 SHF.R.U32.HI R4, RZ, R6, R5 ;  /* 0x00000006ff040219 */ /* 0x002fc80000011605 */
[--C-:B------:R-:W-:Y:S01]  /*e0e0*/  SHF.R.S32.HI R5, RZ, 0x1f, R4.reuse ;  /* 0x0000001fff057819 */ /* 0x100fe20000011404 */
[----:B------:R-:W-:Y:S01]  /*e0f0*/  IMAD.MOV R7, RZ, RZ, -R4 ;  /* 0x000000ffff077224 */ /* 0x000fe200078e0a04 */
[----:B------:R-:W-:-:S03]  /*e100*/  IADD3 R4, P0, R4, UR6, RZ ;  /* 0x0000000604047c10 */ /* 0x000fc6000ff1e0ff */
[C---:B------:R-:W-:Y:S02]  /*e110*/  IMAD R7, R8.reuse, R7, R10 ;  /* 0x0000000708077224 */ /* 0x040fe400078e020a */
[----:B------:R-:W-:Y:S02]  /*e120*/  IMAD.U32 R10, RZ, RZ, UR8 ;  /* 0x00000008ff0a7e24 */ /* 0x000fe4000f8e00ff */
[----:B------:R-:W-:Y:S01]  /*e130*/  IMAD R8, R8, UR5, RZ ;  /* 0x0000000508087c24 */ /* 0x000fe2000f8e02ff */
[----:B------:R-:W-:Y:S02]  /*e140*/  SHF.R.S32.HI R6, RZ, 0x1f, R7 ;  /* 0x0000001fff067819 */ /* 0x000fe40000011407 */
[----:B------:R-:W-:Y:S01]  /*e150*/  IADD3.X R5, R5, UR7, R10, P0, !PT ;  /* 0x0000000705057c10 */ /* 0x000fe200087fe40a */
[----:B------:R-:W-:Y:S02]  /*e160*/  ULDC.64 UR6, c[0x0][0xb88] ;  /* 0x0002e20000067ab9 */ /* 0x000fe40000000a00 */
[----:B------:R-:W-:-:S02]  /*e170*/  IMAD R6, R6, UR6, RZ ;  /* 0x0000000606067c24 */ /* 0x000fc4000f8e02ff */
[----:B------:R-:W-:-:S04]  /*e180*/  IMAD.WIDE.U32 R4, R7, UR6, R4 ;  /* 0x0000000607047c25 */ /* 0x000fc8000f8e0004 */
        /* <DEDUP_REMOVED lines=15> */
.L_x_1746:
[----:B------:R-:W1:Y:S01]  /*e280*/  LDC R15, c[0x0][0xbe8] ;  /* 0x0002fa00ff0f7b82 */ /* 0x000e620000000800 */
[----:B------:R-:W-:Y:S01]  /*e290*/  ULDC UR10, c[0x0][0xac8] ;  /* 0x0002b200000a7ab9 */ /* 0x000fe20000000800 */
[----:B------:R-:W-:Y:S01]  /*e2a0*/  ULDC.64 UR8, c[0x0][0xae8] ;  /* 0x0002ba0000087ab9 */ /* 0x000fe20000000a00 */
[----:B------:R-:W-:Y:S01]  /*e2b0*/  ISETP.GE.AND P0, PT, R190, UR10, PT ;  /* 0x0000000abe007c0c */ /* 0x000fe2000bf06270 */
[----:B------:R-:W5:Y:S01]  /*e2c0*/  LD.E.128 R96, desc[UR52][R96.64] ;  /* 0x0000003460607980 */ /* 0x000f62000c101d00 */
[----:B------:R-:W-:Y:S02]  /*e2d0*/  ISETP.GE.AND P1, PT, R184, UR10, PT ;  /* 0x0000000ab8007c0c */ /* 0x000fe4000bf26270 */
[----:B0-----:R-:W-:Y:S01]  /*e2e0*/  SEL R3, RZ, 0xffffffff, P0 ;  /* 0xffffffffff037807 */ /* 0x001fe20000000000 */
[----:B------:R0:W5:Y:S01]  /*e2f0*/  LD.E.128 R4, desc[UR52][R20.64] ;  /* 0x0000003414047980 */ /* 0x000162000c101d00 */
[----:B------:R-:W-:Y:S02]  /*e300*/  ISETP.GE.AND P0, PT, R189, UR10, PT ;  /* 0x0000000abd007c0c */ /* 0x000fe4000bf06270 */
[----:B------:R-:W-:Y:S01]  /*e310*/  SEL R0, RZ, 0x1, P1 ;  /* 0x00000001ff007807 */ /* 0x000fe20000800000 */
[----:B------:R-:W-:Y:S01]  /*e320*/  IMAD.SHL.U32 R11, R3, 0x2, RZ ;  /* 0x00000002030b7824 */ /* 0x000fe200078e00ff */
[----:B------:R-:W5:Y:S04]  /*e330*/  LD.E.128 R32, desc[UR52][R32.64] ;  /* 0x0000003420207980 */ /* 0x000f68000c101d00 */
[----:B------:R-:W5:Y:S04]  /*e340*/  LD.E.128 R36, desc[UR52][R36.64] ;  /* 0x0000003424247980 */ /* 0x000f68000c101d00 */
[----:B------:R-:W5:Y:S01]  /*e350*/  LD.E.128 R40, desc[UR52][R40.64] ;  /* 0x0000003428287980 */ /* 0x000f62000c101d00 */
[----:B-1----:R-:W-:-:S03]  /*e360*/  ISETP.NE.AND P2, PT, R15, 0x1, PT ;  /* 0x000000010f00780c */ /* 0x002fc60003f45270 */
[----:B------:R-:W5:Y:S01]  /*e370*/  LD.E.128 R44, desc[UR52][R44.64] ;  /* 0x000000342c2c7980 */ /* 0x000f62000c101d00 */
[----:B------:R-:W-:Y:S02]  /*e380*/  SEL R3, RZ, 0xffffffff, P0 ;  /* 0xffffffffff037807 */ /* 0x000fe40000000000 */
[----:B------:R-:W-:Y:S01]  /*e390*/  LOP3.LUT R0, R11, 0x2, R0, 0xe2, !PT ;  /* 0x000000020b007812 */ /* 0x000fe200078ee200 */
[----:B------:R-:W5:Y:S04]  /*e3a0*/  LD.E.128 R52, desc[UR52][R52.64] ;  /* 0x0000003434347980 */ /* 0x000f68000c101d00 */
[----:B------:R-:W5:Y:S02]  /*e3b0*/  LD.E.128 R56, desc[UR52][R56.64] ;  /* 0x0000003438387980 */ /* 0x000f64000c101d00 */
[----:B------:R-:W1:Y:S01]  /*e3c0*/  @P2 LDC R9, c[0x0][0xbec] ;  /* 0x0002fb00ff092b82 */ /* 0x000e620000000800 */
[----:B------:R-:W-:Y:S01]  /*e3d0*/  IMAD.SHL.U32 R3, R3, 0x4, RZ ;  /* 0x0000000403037824 */ /* 0x000fe200078e00ff */
[----:B------:R-:W-:Y:S01]  /*e3e0*/  ISETP.GE.AND P0, PT, R188, UR10, PT ;  /* 0x0000000abc007c0c */ /* 0x000fe2000bf06270 */
[----:B------:R-:W5:Y:S04]  /*e3f0*/  LD.E.128 R60, desc[UR52][R60.64] ;  /* 0x000000343c3c7980 */ /* 0x000f68000c101d00 */
[----:B------:R-:W5:Y:S01]  /*e400*/  LD.E.128 R68, desc[UR52][R68.64] ;  /* 0x0000003444447980 */ /* 0x000f62000c101d00 */
[----:B------:R-:W2:Y:S01]  /*e410*/  @P2 LDC R11, c[0x0][0xbf0] ;  /* 0x0002fc00ff0b2b82 */ /* 0x000ea20000000800 */
[----:B------:R-:W-:Y:S01]  /*e420*/  LOP3.LUT R3, R3, 0x4, R0, 0xe2, !PT ;  /* 0x0000000403037812 */ /* 0x000fe200078ee200 */
[----:B------:R-:W-:Y:S01]  /*e430*/  IMAD R0, R211, 0x20, R212 ;  /* 0x00000020d3007824 */ /* 0x000fe200078e02d4 */
[----:B------:R-:W-:Y:S01]  /*e440*/  SEL R8, RZ, 0xffffffff, P0 ;  /* 0xffffffffff087807 */ /* 0x000fe20000000000 */
[----:B------:R-:W5:Y:S01]  /*e450*/  LD.E.128 R72, desc[UR52][R72.64] ;  /* 0x0000003448487980 */ /* 0x000f62000c101d00 */
[----:B------:R-:W-:Y:S01]  /*e460*/  ISETP.GE.AND P0, PT, R187, UR10, PT ;  /* 0x0000000abb007c0c */ /* 0x000fe2000bf06270 */
[----:B------:R-:W-:Y:S01]  /*e470*/  UIMAD UR5, UR12, UR8, URZ ;  /* 0x000000080c0572a4 */ /* 0x000fe2000f8e023f */
[----:B------:R-:W-:Y:S01]  /*e480*/  VIADD R14, R0, UR44 ;  /* 0x0000002c000e7c36 */ /* 0x000fe20008000000 */
[----:B------:R-:W5:Y:S01]  /*e490*/  LD.E.128 R76, desc[UR52][R76.64] ;  /* 0x000000344c4c7980 */ /* 0x000f62000c101d00 */
[----:B------:R-:W-:Y:S01]  /*e4a0*/  SEL R0, RZ, 0xffffffff, P0 ;  /* 0xffffffffff007807 */ /* 0x000fe20000000000 */
[----:B------:R-:W-:-:S02]  /*e4b0*/  UIMAD.WIDE.U32 UR6, UR45, UR8, URZ ;  /* 0x000000082d0672a5 */ /* 0x000fc4000f8e003f */
[----:B------:R-:W-:Y:S01]  /*e4c0*/  UIMAD UR5, UR45, UR9, UR5 ;  /* 0x000000092d0572a4 */ /* 0x000fe2000f8e0205 */
[----:B------:R-:W-:Y:S01]  /*e4d0*/  SHF.L.U32 R8, R8, 0x3, RZ ;  /* 0x0000000308087819 */ /* 0x000fe200000006ff */
[----:B------:R-:W-:Y:S01]  /*e4e0*/  IMAD.SHL.U32 R13, R0, 0x10, RZ ;  /* 0x00000010000d7824 */ /* 0x000fe200078e00ff */
[----:B------:R-:W-:Y:S01]  /*e4f0*/  ULDC.64 UR8, c[0x0][0xaf0] ;  /* 0x0002bc0000087ab9 */ /* 0x000fe20000000a00 */
[----:B-1----:R-:W-:Y:S01]  /*e500*/  @P2 IMAD.HI.U32 R0, R14, R9, RZ ;  /* 0x000000090e002227 */ /* 0x002fe200078e00ff */
[----:B------:R-:W-:Y:S01]  /*e510*/  UIADD3 UR7, UR7, UR5, URZ ;  /* 0x0000000507077290 */ /* 0x000fe2000fffe03f */
[----:B------:R-:W-:Y:S01]  /*e520*/  LOP3.LUT R8, R8, 0x8, R3, 0xe2, !PT ;  /* 0x0000000808087812 */ /* 0x000fe200078ee203 */
[----:B------:R-:W-:Y:S01]  /*e530*/  UIMAD UR5, UR13, UR8, URZ ;  /* 0x000000080d0572a4 */ /* 0x000fe2000f8e023f */
[----:B------:R-:W-:Y:S01]  /*e540*/  IMAD.MOV.U32 R3, RZ, RZ, R14 ;  /* 0x000000ffff037224 */ /* 0x000fe200078e000e */
[----:B------:R-:W-:Y:S01]  /*e550*/  UIMAD.WIDE.U32 UR6, UR43, UR8, UR6 ;  /* 0x000000082b0672a5 */ /* 0x000fe2000f8e0006 */
[----:B------:R-:W5:Y:S01]  /*e560*/  LD.E.128 R80, desc[UR52][R80.64] ;  /* 0x0000003450507980 */ /* 0x000f62000c101d00 */
[----:B--2---:R-:W-:Y:S01]  /*e570*/  @P2 SHF.R.U32.HI R3, RZ, R11, R0 ;  /* 0x0000000bff032219 */ /* 0x004fe20000011600 */
[----:B------:R-:W-:Y:S01]  /*e580*/  UIMAD UR5, UR43, UR9, UR5 ;  /* 0x000000092b0572a4 */ /* 0x000fe2000f8e0205 */
[----:B------:R-:W-:Y:S01]  /*e590*/  LOP3.LUT R10, R13, 0x10, R8, 0xe2, !PT ;  /* 0x000000100d0a7812 */ /* 0x000fe200078ee208 */
[----:B------:R-:W5:Y:S01]  /*e5a0*/  LD.E.128 R84, desc[UR52][R84.64] ;  /* 0x0000003454547980 */ /* 0x000f62000c101d00 */
[--C-:B------:R-:W-:Y:S01]  /*e5b0*/  SHF.R.S32.HI R11, RZ, 0x1f, R3.reuse ;  /* 0x0000001fff0b7819 */ /* 0x100fe20000011403 */
[----:B------:R-:W-:Y:S01]  /*e5c0*/  UIADD3 UR5, UR7, UR5, URZ ;  /* 0x0000000507057290 */ /* 0x000fe2000fffe03f */
[----:B------:R-:W-:Y:S01]  /*e5d0*/  ISETP.GE.AND P0, PT, R186, UR10, PT ;  /* 0x0000000aba007c0c */ /* 0x000fe2000bf06270 */
[----:B------:R-:W-:Y:S01]  /*e5e0*/  IMAD.U32 R8, RZ, RZ, UR6 ;  /* 0x00000006ff087e24 */ /* 0x000fe2000f8e00ff */
[----:B------:R-:W5:Y:S01]  /*e5f0*/  LD.E.128 R88, desc[UR52][R88.64] ;  /* 0x0000003458587980 */ /* 0x000f62000c101d00 */
[----:B------:R-:W-:Y:S01]  /*e600*/  IMAD.U32 R9, RZ, RZ, UR7 ;  /* 0x00000007ff097e24 */ /* 0x000fe2000f8e00ff */
[----:B------:R-:W-:Y:S01]  /*e610*/  ULDC.64 UR6, c[0x0][0xae0] ;  /* 0x0002b80000067ab9 */ /* 0x000fe20000000a00 */
[----:B------:R-:W-:Y:S01]  /*e620*/  IMAD.MOV R13, RZ, RZ, -R3 ;  /* 0x000000ffff0d7224 */ /* 0x000fe200078e0a03 */
[----:B------:R-:W-:Y:S01]  /*e630*/  SEL R0, RZ, 0xffffffff, P0 ;  /* 0xffffffffff007807 */ /* 0x000fe20000000000 */
[----:B------:R-:W-:Y:S01]  /*e640*/  IMAD R12, R11, UR6, RZ ;  /* 0x000000060b0c7c24 */ /* 0x000fe2000f8e02ff */
[----:B------:R-:W5:Y:S01]  /*e650*/  LD.E.128 R92, desc[UR52][R92.64] ;  /* 0x000000345c5c7980 */ /* 0x000f62000c101d00 */
[----:B------:R-:W-:Y:S01]  /*e660*/  IMAD R11, R15, R13, R14 ;  /* 0x0000000d0f0b7224 */ /* 0x000fe200078e020e */
[----:B------:R-:W-:Y:S01]  /*e670*/  ISETP.GE.AND P0, PT, R215, UR10, PT ;  /* 0x0000000ad7007c0c */ /* 0x000fe2000bf06270 */
[----:B------:R-:W-:Y:S01]  /*e680*/  IMAD.U32 R9, RZ, RZ, UR5 ;  /* 0x00000005ff097e24 */ /* 0x000fe2000f8e00ff */
[----:B------:R-:W-:Y:S01]  /*e690*/  @!PT LDS RZ, [RZ] ;  /* 0x00000000fffff984 */ /* 0x000fe20000000800 */
[----:B------:R-:W-:Y:S01]  /*e6a0*/  @!PT LDS RZ, [RZ] ;  /* 0x00000000fffff984 */ /* 0x000fe20000000800 */
[----:B------:R-:W-:Y:S01]  /*e6b0*/  @!PT LDS RZ, [RZ] ;  /* 0x00000000fffff984 */ /* 0x000fe20000000800 */
[----:B------:R-:W-:Y:S01]  /*e6c0*/  @!PT LDS RZ, [RZ] ;  /* 0x00000000fffff984 */ /* 0x000fe20000000800 */
[----:B------:R1:W-:Y:S06]  /*e6d0*/  MEMBAR.ALL.CTA ;  /* 0x0000000000007992 */ /* 0x0003ec0000008000 */
[----:B-1----:R-:W1:Y:S01]  /*e6e0*/  FENCE.VIEW.ASYNC.S ;  /* 0x00000000000073c6 */ /* 0x002e620000000000 */
[----:B0-----:R-:W-:Y:S01]  /*e6f0*/  IMAD.SHL.U32 R21, R0, 0x20, RZ ;  /* 0x0000002000157824 */ /* 0x001fe200078e00ff */
[----:B------:R-:W-:Y:S01]  /*e700*/  SHF.R.S32.HI R0, RZ, 0x1f, R11 ;  /* 0x0000001fff007819 */ /* 0x000fe2000001140b */
[C---:B------:R-:W-:Y:S01]  /*e710*/  IMAD R13, R3.reuse, UR7, R12 ;  /* 0x00000007030d7c24 */ /* 0x040fe2000f8e020c */
[----:B------:R-:W-:Y:S01]  /*e720*/  ULDC UR8, c[0x0][0xa88] ;  /* 0x0002a20000087ab9 */ /* 0x000fe20000000800 */
[----:B------:R-:W-:Y:S01]  /*e730*/  IMAD.WIDE.U32 R8, R3, UR6, R8 ;  /* 0x0000000603087c25 */ /* 0x000fe2000f8e0008 */
[----:B------:R-:W-:Y:S01]  /*e740*/  ULDC.64 UR6, c[0x0][0xad8] ;  /* 0x0002b60000067ab9 */ /* 0x000fe20000000a00 */
[----:B------:R-:W-:Y:S01]  /*e750*/  SEL R3, RZ, 0x40, P0 ;  /* 0x00000040ff037807 */ /* 0x000fe20000000000 */
[----:B------:R-:W-:Y:S01]  /*e760*/  UIADD3 UR5, UR42, 0x28c20, URZ ;  /* 0x00028c202a057890 */ /* 0x000fe2000fffe03f */
[----:B------:R-:W-:Y:S01]  /*e770*/  IMAD.IADD R9, R9, 0x1, R13 ;  /* 0x0000000109097824 */ /* 0x000fe200078e020d */
[----:B------:R-:W-:Y:S01]  /*e780*/  ISETP.GE.AND P0, PT, R214, UR10, PT ;  /* 0x0000000ad6007c0c */ /* 0x000fe2000bf06270 */
[----:B------:R-:W-:Y:S01]  /*e790*/  IMAD R0, R0, UR6, RZ ;  /* 0x0000000600007c24 */ /* 0x000fe2000f8e02ff */
[----:B------:R-:W-:Y:S01]  /*e7a0*/  UPRMT UR5, URZ, 0x654, UR5 ;  /* 0x000006543f057896 */ /* 0x000fe20008000005 */
[----:B------:R-:W-:Y:S01]  /*e7b0*/  VIADD R28, R212, UR44 ;  /* 0x0000002cd41c7c36 */ /* 0x000fe20008000000 */
[----:B------:R-:W-:Y:S01]  /*e7c0*/  LOP3.LUT R10, R21, 0x20, R10, 0xe2, !PT ;  /* 0x00000020150a7812 */ /* 0x000fe200078ee20a */
[----:B------:R-:W-:Y:S01]  /*e7d0*/  IMAD R29, R15, UR8, RZ ;  /* 0x000000080f1d7c24 */ /* 0x000fe2000f8e02ff */
[----:B------:R-:W-:Y:S01]  /*e7e0*/  BSSY B1, `(.L_x_1747) ;  /* 0x000002e000017945 */ /* 0x000fe20003800000 */
[C---:B------:R-:W-:Y:S01]  /*e7f0*/  IMAD R13, R11.reuse, UR7, R0 ;  /* 0x000000070b0d7c24 */ /* 0x040fe2000f8e0200 */
[----:B------:R-:W-:Y:S01]  /*e800*/  SEL R0, RZ, 0x80, P0 ;  /* 0x00000080ff007807 */ /* 0x000fe20000000000 */
[----:B------:R-:W-:Y:S01]  /*e810*/  IMAD.WIDE.U32 R8, R11, UR6, R8 ;  /* 0x000000060b087c25 */ /* 0x000fe2000f8e0008 */
[----:B------:R-:W-:Y:S01]  /*e820*/  ISETP.GE.AND P0, PT, R28, R29, PT ;  /* 0x0000001d1c00720c */ /* 0x000fe20003f06270 */
[----:B------:R-:W-:Y:S01]  /*e830*/  ULDC.64 UR6, c[0x0][0xa80] ;  /* 0x0002a00000067ab9 */ /* 0x000fe20000000a00 */
[----:B------:R-:W-:Y:S01]  /*e840*/  LOP3.LUT R3, R10, R3, RZ, 0xfc, !PT ;  /* 0x000000030a037212 */ /* 0x000fe200078efcff */
[----:B------:R-:W-:Y:S01]  /*e850*/  IMAD.IADD R9, R9, 0x1, R13 ;  /* 0x0000000109097824 */ /* 0x000fe200078e020d */
[----:B------:R-:W-:Y:S01]  /*e860*/  LEA R26, P1, R8, UR6, 0x1 ;  /* 0x00000006081a7c11 */ /* 0x000fe2000f8208ff */
[----:B-1----:R-:W-:Y:S01]  /*e870*/  SYNCS.ARRIVE.TRANS64.RED.A1T0 RZ, [UR5], RZ ;  /* 0x000000ffffff79a7 */ /* 0x002fe20008100405 */
[----:B------:R-:W-:-:S02]  /*e880*/  LOP3.LUT R0, R3, R0, RZ, 0xfc, !PT ;  /* 0x0000000003007212 */ /* 0x000fc400078efcff */
[----:B------:R-:W-:Y:S01]  /*e890*/  LEA.HI.X R27, R8, UR7, R9, 0x1, P1 ;  /* 0x00000007081b7c11 */ /* 0x000fe200088f0c09 */
[----:B------:R0:W1:Y:S04]  /*e8a0*/  SHFL.IDX PT, R10, R26, RZ, 0x181f ;  /* 0x00181fff1a0a7589 */ /* 0x00006800000e0000 */
        /* <DEDUP_REMOVED lines=22> */
[-C--:B------:R-:W-:Y:S02]  /*ea10*/  @P0 LEA R24, P3, R215, R10.reuse, 0x1 ;  /* 0x0000000ad7180211 */ /* 0x080fe400078608ff */
[-C--:B--2---:R-:W-:Y:S02]  /*ea20*/  @!P1 LEA R12, P6, R186, R10.reuse, 0x1 ;  /* 0x0000000aba0c9211 */ /* 0x084fe400078c08ff */
        /* <DEDUP_REMOVED lines=9> */
.L_x_1748:
[----:B------:R-:W-:Y:S05]  /*eac0*/  BSYNC B1 ;  /* 0x0000000000017941 */ /* 0x000fea0003800000 */
.L_x_1747:
[----:B---3--:R-:W-:Y:S01]  /*ead0*/  VIADD R8, R28, 0x20 ;  /* 0x000000201c087836 */ /* 0x008fe20000000000 */
[----:B--2---:R4:W2:Y:S04]  /*eae0*/  SHFL.IDX PT, R11, R27, 0x1, 0x181f ;  /* 0x00381f001b0b7f89 */ /* 0x0048a800000e0000 */
[----:B------:R-:W-:Y:S01]  /*eaf0*/  ISETP.GE.AND P0, PT, R8, R29, PT ;  /* 0x0000001d0800720c */ /* 0x000fe20003f06270 */
[----:B-1----:R4:W1:-:S12]  /*eb00*/  SHFL.IDX PT, R10, R26, 0x1, 0x181f ;  /* 0x00381f001a0a7f89 */ /* 0x00285800000e0000 */
[----:B----4-:R-:W-:Y:S05]  /*eb10*/  @P0 BRA `(.L_x_1749) ;  /* 0x0000000c00800947 */ /* 0x010fea0003800000 */
[----:B------:R-:W-:Y:S02]  /*eb20*/  ISETP.GE.AND P0, PT, R184, UR10, PT ;  /* 0x0000000ab8007c0c */ /* 0x000fe4000bf06270 */
[----:B------:R-:W-:Y:S02]  /*eb30*/  ISETP.GE.AND P5, PT, R190, UR10, PT ;  /* 0x0000000abe007c0c */ /* 0x000fe4000bfa6270 */
[----:B------:R-:W-:Y:S02]  /*eb40*/  ISETP.GE.AND P3, PT, R189, UR10, PT ;  /* 0x0000000abd007c0c */ /* 0x000fe4000bf66270 */
[----:B------:R-:W-:Y:S02]  /*eb50*/  ISETP.GE.AND P2, PT, R188, UR10, PT ;  /* 0x0000000abc007c0c */ /* 0x000fe4000bf46270 */
[----:B------:R-:W-:-:S05]  /*eb60*/  ISETP.GE.AND P1, PT, R187, UR10, PT ;  /* 0x0000000abb007c0c */ /* 0x000fca000bf26270 */
[----:B-12---:R-:W-:Y:S02]  /*eb70*/  @!P0 IMAD.WIDE R8, R184, 0x2, R10 ;  /* 0x00000002b8088825 */ /* 0x006fe400078e020a */
[-C--:B------:R-:W-:Y:S02]  /*eb80*/  @!P5 LEA R12, P4, R190, R10.reuse, 0x1 ;  /* 0x0000000abe0cd211 */ /* 0x080fe400078808ff */
[----:B------:R-:W-:Y:S01]  /*eb90*/  @!P3 LEA R14, P6, R189, R10, 0x1 ;  /* 0x0000000abd0eb211 */ /* 0x000fe200078c08ff */
[----:B-----5:R1:W-:Y:S01]  /*eba0*/  @!P0 ST.E.128 desc[UR52][R8.64], R4 ;  /* 0x0000000408008985 */ /* 0x0203e2000c101d34 */
        /* <DEDUP_REMOVED lines=8> */
[----:B-1----:R-:W-:-:S03]  /*ec30*/  @!P1 LEA R4, P6, R187, R10, 0x1 ;  /* 0x0000000abb049211 */ /* 0x002fc600078c08ff */
        /* <DEDUP_REMOVED lines=15> */
.L_x_1745:
[----:B------:R-:W0:Y:S01]  /*ed30*/  LDC R10, c[0x0][0xbe8] ;  /* 0x0002fa00ff0a7b82 */ /* 0x000e220000000800 */
[----:B------:R-:W1:Y:S01]  /*ed40*/  S2R R6, SR_TID.X ;  /* 0x0000000000067919 */ /* 0x000e620000002100 */
[----:B------:R-:W-:Y:S01]  /*ed50*/  ULDC UR12, c[0x0][0xac8] ;  /* 0x0002b200000c7ab9 */ /* 0x000fe20000000800 */
[----:B------:R-:W-:Y:S01]  /*ed60*/  USHF.R.S32.HI UR8, URZ, 0x1f, UR45 ;  /* 0x0000001f3f087899 */ /* 0x000fe2000801142d */
[----:B------:R-:W-:Y:S01]  /*ed70*/  BSSY B1, `(.L_x_1750) ;  /* 0x0000031000017945 */ /* 0x000fe20003800000 */
[----:B------:R-:W-:Y:S01]  /*ed80*/  USHF.R.S32.HI UR9, URZ, 0x1f, UR43 ;  /* 0x0000001f3f097899 */ /* 0x000fe2000801142b */
[----:B------:R-:W-:Y:S01]  /*ed90*/  ISETP.GE.AND P1, PT, R190, UR12, PT ;  /* 0x0000000cbe007c0c */ /* 0x000fe2000bf26270 */
[----:B------:R-:W-:Y:S01]  /*eda0*/  IMAD R8, R211, 0x20, R212 ;  /* 0x00000020d3087824 */ /* 0x000fe200078e02d4 */
[----:B0-----:R-:W-:Y:S01]  /*edb0*/  ISETP.NE.AND P0, PT, R10, 0x1, PT ;  /* 0x000000010a00780c */ /* 0x001fe20003f05270 */
[----:B-1----:R-:W-:-:S12]  /*edc0*/  VIADD R0, R6, 0xffffff80 ;  /* 0xffffff8006007836 */ /* 0x002fd80000000000 */
[----:B------:R-:W0:Y:S01]  /*edd0*/  @P0 LDC R9, c[0x0][0xbec] ;  /* 0x0002fb00ff090b82 */ /* 0x000e220000000800 */
[----:B------:R-:W-:-:S07]  /*ede0*/  ISETP.GE.AND P2, PT, R0, 0x40, PT ;  /* 0x000000400000780c */ /* 0x000fce0003f46270 */
[----:B------:R-:W1:Y:S06]  /*edf0*/  @P0 LDC R11, c[0x0][0xbf0] ;  /* 0x0002fc00ff0b0b82 */ /* 0x000e6c0000000800 */
[----:B------:R-:W-:Y:S05]  /*ee00*/  @P2 BRA `(.L_x_1751) ;  /* 0x00000000009c2947 */ /* 0x000fea0003800000 */
[----:B------:R-:W2:Y:S01]  /*ee10*/  LDC R5, c[0x0][0xbe8] ;  /* 0x0002fa00ff057b82 */ /* 0x000ea20000000800 */
[----:B------:R-:W-:Y:S01]  /*ee20*/  IMAD.U32 R7, RZ, RZ, UR44 ;  /* 0x0000002cff077e24 */ /* 0x000fe2000f8e00ff */
[----:B------:R-:W-:-:S04]  /*ee30*/  ULDC UR5, c[0x0][0xa88] ;  /* 0x0002a20000057ab9 */ /* 0x000fc80000000800 */
[----:B------:R-:W-:Y:S01]  /*ee40*/  IADD3 R6, R7, -0x80, R6 ;  /* 0xffffff8007067810 */ /* 0x000fe20007ffe006 */
[----:B--2---:R-:W-:-:S05]  /*ee50*/  IMAD R3, R5, UR5, RZ ;  /* 0x0000000505037c24 */ /* 0x004fca000f8e02ff */
[----:B------:R-:W-:-:S13]  /*ee60*/  ISETP.GE.AND P2, PT, R6, R3, PT ;  /* 0x000000030600720c */ /* 0x000fda0003f46270 */
[----:B------:R-:W-:Y:S05]  /*ee70*/  @P2 BRA `(.L_x_1751) ;  /* 0x0000000000802947 */ /* 0x000fea0003800000 */
[----:B------:R-:W-:Y:S01]  /*ee80*/  ISETP.NE.AND P2, PT, R5, 0x1, PT ;  /* 0x000000010500780c */ /* 0x000fe20003f45270 */
[----:B------:R-:W-:Y:S01]  /*ee90*/  ULDC.64 UR10, c[0x0][0xb90] ;  /* 0x0002e400000a7ab9 */ /* 0x000fe20000000a00 */
[----:B------:R-:W-:Y:S01]  /*eea0*/  MOV R4, R6 ;  /* 0x0000000600047202 */ /* 0x000fe20000000f00 */
[----:B------:R-:W-:Y:S02]  /*eeb0*/  UIMAD UR5, UR8, UR10, URZ ;  /* 0x0000000a080572a4 */ /* 0x000fe4000f8e023f */
[----:B------:R-:W-:Y:S02]  /*eec0*/  UIMAD.WIDE.U32 UR6, UR45, UR10, URZ ;  /* 0x0000000a2d0672a5 */ /* 0x000fe4000f8e003f */
[----:B------:R-:W-:-:S03]  /*eed0*/  UIMAD UR5, UR45, UR11, UR5 ;  /* 0x0000000b2d0572a4 */ /* 0x000fc6000f8e0205 */
[----:B------:R-:W-:Y:S01]  /*eee0*/  ULDC.64 UR10, c[0x0][0xb98] ;  /* 0x0002e600000a7ab9 */ /* 0x000fe20000000a00 */
[----:B------:R-:W-:Y:S02]  /*eef0*/  UIADD3 UR7, UR7, UR5, URZ ;  /* 0x0000000507077290 */ /* 0x000fe4000fffe03f */
[----:B------:R-:W2:Y:S01]  /*ef00*/  @P2 LDC R3, c[0x0][0xbec] ;  /* 0x0002fb00ff032b82 */ /* 0x000ea20000000800 */
[----:B------:R-:W-:Y:S02]  /*ef10*/  UIMAD UR5, UR9, UR10, URZ ;  /* 0x0000000a090572a4 */ /* 0x000fe4000f8e023f */
[----:B------:R-:W-:Y:S02]  /*ef20*/  UIMAD.WIDE.U32 UR6, UR43, UR10, UR6 ;  /* 0x0000000a2b0672a5 */ /* 0x000fe4000f8e0006 */
[----:B------:R-:W-:-:S03]  /*ef30*/  UIMAD UR5, UR43, UR11, UR5 ;  /* 0x0000000b2b0572a4 */ /* 0x000fc6000f8e0205 */
[----:B------:R-:W3:Y:S01]  /*ef40*/  @P2 LDC R7, c[0x0][0xbf0] ;  /* 0x0002fc00ff072b82 */ /* 0x000ee20000000800 */
[----:B------:R-:W-:Y:S01]  /*ef50*/  ULDC.64 UR10, c[0x0][0xb88] ;  /* 0x0002e200000a7ab9 */ /* 0x000fe20000000a00 */
[----:B--2---:R-:W-:-:S05]  /*ef60*/  @P2 IMAD.HI.U32 R0, R6, R3, RZ ;  /* 0x0000000306002227 */ /* 0x004fca00078e00ff */
[----:B---3--:R-:W-:-:S05]  /*ef70*/  @P2 SHF.R.U32.HI R4, RZ, R7, R0 ;  /* 0x00000007ff042219 */ /* 0x008fca0000011600 */
[----:B------:R-:W-:-:S04]  /*ef80*/  IMAD.MOV R3, RZ, RZ, -R4 ;  /* 0x000000ffff037224 */ /* 0x000fc800078e0a04 */
[----:B------:R-:W-:Y:S01]  /*ef90*/  IMAD R3, R5, R3, R6 ;  /* 0x0000000305037224 */ /* 0x000fe200078e0206 */
[----:B------:R-:W-:Y:S01]  /*efa0*/  SHF.R.S32.HI R5, RZ, 0x1f, R4 ;  /* 0x0000001fff057819 */ /* 0x000fe20000011404 */
[----:B------:R-:W-:Y:S01]  /*efb0*/  IMAD.U32 R6, RZ, RZ, UR5 ;  /* 0x00000005ff067e24 */ /* 0x000fe2000f8e00ff */
        /* <DEDUP_REMOVED lines=12> */
.L_x_1751:
[----:B------:R-:W-:Y:S05]  /*f080*/  BSYNC B1 ;  /* 0x0000000000017941 */ /* 0x000fea0003800000 */
.L_x_1750:
[----:B--2---:R-:W-:Y:S01]  /*f090*/  SEL R3, RZ, 0xffffffff, P1 ;  /* 0xffffffffff037807 */ /* 0x004fe20000800000 */
[----:B------:R-:W-:Y:S01]  /*f0a0*/  ULDC.64 UR10, c[0x0][0xae8] ;  /* 0x0002ba00000a7ab9 */ /* 0x000fe20000000a00 */
[----:B------:R-:W-:Y:S01]  /*f0b0*/  ISETP.GE.AND P2, PT, R184, UR12, PT ;  /* 0x0000000cb8007c0c */ /* 0x000fe2000bf46270 */
[----:B------:R-:W-:Y:S01]  /*f0c0*/  VIADD R8, R8, UR44 ;  /* 0x0000002c08087c36 */ /* 0x000fe20008000000 */
[----:B------:R-:W-:Y:S01]  /*f0d0*/  ISETP.GE.AND P1, PT, R189, UR12, PT ;  /* 0x0000000cbd007c0c */ /* 0x000fe2000bf26270 */
[----:B------:R-:W-:Y:S01]  /*f0e0*/  IMAD.SHL.U32 R3, R3, 0x2, RZ ;  /* 0x0000000203037824 */ /* 0x000fe200078e00ff */
[----:B------:R-:W-:Y:S01]  /*f0f0*/  SEL R0, RZ, 0x1, P2 ;  /* 0x00000001ff007807 */ /* 0x000fe20001000000 */
[----:B------:R-:W-:Y:S01]  /*f100*/  UIMAD UR5, UR8, UR10, URZ ;  /* 0x0000000a080572a4 */ /* 0x000fe2000f8e023f */
[----:B------:R-:W-:Y:S01]  /*f110*/  SEL R5, RZ, 0xffffffff, P1 ;  /* 0xffffffffff057807 */ /* 0x000fe20000800000 */
[----:B------:R-:W-:Y:S01]  /*f120*/  UIMAD.WIDE.U32 UR6, UR45, UR10, URZ ;  /* 0x0000000a2d0672a5 */ /* 0x000fe2000f8e003f */
[----:B------:R-:W-:Y:S01]  /*f130*/  LOP3.LUT R4, R3, 0x2, R0, 0xe2, !PT ;  /* 0x0000000203047812 */ /* 0x000fe200078ee200 */
[----:B0-----:R-:W-:Y:S01]  /*f140*/  @P0 IMAD.HI.U32 R0, R8, R9, RZ ;  /* 0x0000000908000227 */ /* 0x001fe200078e00ff */
[----:B------:R-:W-:Y:S01]  /*f150*/  UIMAD UR5, UR45, UR11, UR5 ;  /* 0x0000000b2d0572a4 */ /* 0x000fe2000f8e0205 */
[----:B------:R-:W-:Y:S01]  /*f160*/  ISETP.GE.AND P1, PT, R188, UR12, PT ;  /* 0x0000000cbc007c0c */ /* 0x000fe2000bf26270 */
[----:B------:R-:W-:Y:S01]  /*f170*/  BSSY B1, `(.L_x_1752) ;  /* 0x0000056000017945 */ /* 0x000fe20003800000 */
[----:B------:R-:W-:Y:S01]  /*f180*/  IMAD.MOV.U32 R3, RZ, RZ, R8 ;  /* 0x000000ffff037224 */ /* 0x000fe200078e0008 */
[----:B------:R-:W-:Y:S01]  /*f190*/  ULDC.64 UR10, c[0x0][0xaf0] ;  /* 0x0002bc00000a7ab9 */ /* 0x000fe20000000a00 */
[----:B------:R-:W-:Y:S01]  /*f1a0*/  UIADD3 UR7, UR7, UR5, URZ ;  /* 0x0000000507077290 */ /* 0x000fe2000fffe03f */
[----:B-1----:R-:W-:Y:S01]  /*f1b0*/  @P0 SHF.R.U32.HI R3, RZ, R11, R0 ;  /* 0x0000000bff030219 */ /* 0x002fe20000011600 */
[----:B------:R-:W-:Y:S01]  /*f1c0*/  UIMAD UR5, UR9, UR10, URZ ;  /* 0x0000000a090572a4 */ /* 0x000fe2000f8e023f */
[----:B------:R-:W-:Y:S01]  /*f1d0*/  SEL R0, RZ, 0xffffffff, P1 ;  /* 0xffffffffff007807 */ /* 0x000fe20000800000 */
[----:B------:R-:W-:Y:S01]  /*f1e0*/  IMAD.SHL.U32 R5, R5, 0x4, RZ ;  /* 0x0000000405057824 */ /* 0x000fe200078e00ff */
[----:B------:R-:W-:Y:S01]  /*f1f0*/  UIMAD.WIDE.U32 UR6, UR43, UR10, UR6 ;  /* 0x0000000a2b0672a5 */ /* 0x000fe2000f8e0006 */
[--C-:B------:R-:W-:Y:S01]  /*f200*/  IMAD.MOV R7, RZ, RZ, -R3.reuse ;  /* 0x000000ffff077224 */ /* 0x100fe200078e0a03 */
[----:B------:R-:W-:Y:S01]  /*f210*/  UIMAD UR5, UR43, UR11, UR5 ;  /* 0x0000000b2b0572a4 */ /* 0x000fe2000f8e0205 */
[----:B------:R-:W-:Y:S01]  /*f220*/  IMAD.SHL.U32 R11, R0, 0x8, RZ ;  /* 0x00000008000b7824 */ /* 0x000fe200078e00ff */
[----:B------:R-:W-:Y:S01]  /*f230*/  LOP3.LUT R4, R5, 0x4, R4, 0xe2, !PT ;  /* 0x0000000405047812 */ /* 0x000fe200078ee204 */
[----:B------:R-:W-:Y:S01]  /*f240*/  IMAD R7, R10, R7, R8 ;  /* 0x000000070a077224 */ /* 0x000fe200078e0208 */
[----:B------:R-:W-:Y:S01]  /*f250*/  UIADD3 UR5, UR7, UR5, URZ ;  /* 0x0000000507057290 */ /* 0x000fe2000fffe03f */
[----:B------:R-:W-:Y:S01]  /*f260*/  SHF.R.S32.HI R0, RZ, 0x1f, R3 ;  /* 0x0000001fff007819 */ /* 0x000fe20000011403 */
[----:B------:R-:W-:Y:S01]  /*f270*/  IMAD.U32 R5, RZ, RZ, UR7 ;  /* 0x00000007ff057e24 */ /* 0x000fe2000f8e00ff */
[----:B------:R-:W-:Y:S01]  /*f280*/  LOP3.LUT R11, R11, 0x8, R4, 0xe2, !PT ;  /* 0x000000080b0b7812 */ /* 0x000fe200078ee204 */
[----:B------:R-:W-:Y:S01]  /*f290*/  IMAD.U32 R4, RZ, RZ, UR6 ;  /* 0x00000006ff047e24 */ /* 0x000fe2000f8e00ff */
[----:B------:R-:W-:Y:S01]  /*f2a0*/  ULDC.64 UR6, c[0x0][0xae0] ;  /* 0x0002b80000067ab9 */ /* 0x000fe20000000a00 */
[----:B------:R-:W-:Y:S01]  /*f2b0*/  IMAD.U32 R5, RZ, RZ, UR5 ;  /* 0x00000005ff057e24 */ /* 0x000fe2000f8e00ff */
[----:B------:R-:W-:Y:S01]  /*f2c0*/  ISETP.GE.AND P1, PT, R187, UR12, PT ;  /* 0x0000000cbb007c0c */ /* 0x000fe2000bf26270 */
[----:B------:R-:W-:Y:S01]  /*f2d0*/  IMAD R6, R0, UR6, RZ ;  /* 0x0000000600067c24 */ /* 0x000fe2000f8e02ff */
[----:B------:R-:W-:Y:S01]  /*f2e0*/  SHF.R.S32.HI R0, RZ, 0x1f, R7 ;  /* 0x0000001fff007819 */ /* 0x000fe20000011407 */
[C---:B------:R-:W-:Y:S01]  /*f2f0*/  IMAD.WIDE.U32 R4, R3.reuse, UR6, R4 ;  /* 0x0000000603047c25 */ /* 0x040fe2000f8e0004 */
[----:B------:R-:W-:Y:S01]  /*f300*/  ISETP.GE.AND P0, PT, R186, UR12, PT ;  /* 0x0000000cba007c0c */ /* 0x000fe2000bf06270 */
[----:B------:R-:W-:Y:S01]  /*f310*/  ULDC UR5, c[0x0][0xa88] ;  /* 0x0002a20000057ab9 */ /* 0x000fe20000000800 */
[----:B------:R-:W-:Y:S01]  /*f320*/  SEL R8, RZ, 0xffffffff, P1 ;  /* 0xffffffffff087807 */ /* 0x000fe20000800000 */
[----:B------:R-:W-:Y:S01]  /*f330*/  IMAD R9, R3, UR7, R6 ;  /* 0x0000000703097c24 */ /* 0x000fe2000f8e0206 */
[----:B------:R-:W-:Y:S01]  /*f340*/  ULDC.64 UR6, c[0x0][0xad8] ;  /* 0x0002b60000067ab9 */ /* 0x000fe20000000a00 */
[----:B------:R-:W-:Y:S01]  /*f350*/  SEL R12, RZ, 0xffffffff, P0 ;  /* 0xffffffffff0c7807 */ /* 0x000fe20000000000 */
[----:B------:R-:W-:Y:S01]  /*f360*/  IMAD R0, R0, UR6, RZ ;  /* 0x0000000600007c24 */ /* 0x000fe2000f8e02ff */
[----:B------:R-:W-:Y:S01]  /*f370*/  ISETP.GE.AND P0, PT, R215, UR12, PT ;  /* 0x0000000cd7007c0c */ /* 0x000fe2000bf06270 */
[----:B------:R-:W-:Y:S01]  /*f380*/  VIADD R26, R212, UR44 ;  /* 0x0000002cd41a7c36 */ /* 0x000fe20008000000 */
[----:B------:R-:W-:Y:S01]  /*f390*/  IADD3 R5, R5, R9, RZ ;  /* 0x0000000905057210 */ /* 0x000fe20007ffe0ff */
[----:B------:R-:W-:Y:S01]  /*f3a0*/  IMAD R25, R10, UR5, RZ ;  /* 0x000000050a197c24 */ /* 0x000fe2000f8e02ff */
[----:B------:R-:W-:Y:S01]  /*f3b0*/  ISETP.GE.AND P2, PT, R214, UR12, PT ;  /* 0x0000000cd6007c0c */ /* 0x000fe2000bf46270 */
[----:B------:R-:W-:-:S02]  /*f3c0*/  IMAD.SHL.U32 R8, R8, 0x10, RZ ;  /* 0x0000001008087824 */ /* 0x000fc400078e00ff */
        /* <DEDUP_REMOVED lines=8> */
[----:B------:R-:W-:-:S03]  /*f450*/  IMAD.IADD R3, R5, 0x1, R3 ;  /* 0x0000000105037824 */ /* 0x000fc600078e0203 */
[----:B------:R-:W-:Y:S01]  /*f460*/  LOP3.LUT R11, R12, 0x20, R11, 0xe2, !PT ;  /* 0x000000200c0b7812 */ /* 0x000fe200078ee20b */
[----:B------:R0:W1:Y:S01]  /*f470*/  SHFL.IDX PT, R6, R20, RZ, 0x181f ;  /* 0x00181fff14067589 */ /* 0x00006200000e0000 */
[----:B------:R-:W-:Y:S02]  /*f480*/  LEA.HI.X R3, R4, UR7, R3, 0x1, P1 ;  /* 0x0000000704037c11 */ /* 0x000fe400088f0c03 */
[----:B------:R-:W-:Y:S02]  /*f490*/  LOP3.LUT R21, R11, R0, RZ, 0xfc, !PT ;  /* 0x000000000b157212 */ /* 0x000fe400078efcff */
[----:B------:R-:W-:Y:S01]  /*f4a0*/  SEL R0, RZ, 0x80, P2 ;  /* 0x00000080ff007807 */ /* 0x000fe20001000000 */
[----:B------:R0:W2:Y:S03]  /*f4b0*/  SHFL.IDX PT, R7, R3, RZ, 0x181f ;  /* 0x00181fff03077589 */ /* 0x0000a600000e0000 */
        /* <DEDUP_REMOVED lines=33> */
.L_x_1753:
[----:B------:R-:W-:Y:S05]  /*f6d0*/  BSYNC B1 ;  /* 0x0000000000017941 */ /* 0x000fea0003800000 */
.L_x_1752:
        /* <DEDUP_REMOVED lines=36> */
.L_x_1749:
[----:B------:R-:W-:Y:S05]  /*f920*/  BSYNC B0 ;  /* 0x0000000000007941 */ /* 0x000fea0003800000 */
.L_x_1744:
[----:B------:R-:W-:Y:S02]  /*f930*/  ULDC UR5, c[0x0][0xc38] ;  /* 0x00030e0000057ab9 */ /* 0x000fe40000000800 */
[----:B------:R-:W-:-:S06]  /*f940*/  UISETP.GE.AND UP0, UPT, UR4, UR5, UPT ;  /* 0x000000050400728c */ /* 0x000fcc000bf06270 */
[----:B------:R-:W-:-:S13]  /*f950*/  PLOP3.LUT P0, PT, PT, PT, UP0, 0x80, 0x0 ;  /* 0x000000000000781c */ /* 0x000fda0003f0f008 */
[----:B------:R-:W-:Y:S05]  /*f960*/  @!P0 BRA `(.L_x_1754) ;  /* 0xffffff1400708947 */ /* 0x000fea000383ffff */
[----:B------:R-:W-:Y:S05]  /*f970*/  EXIT ;  /* 0x000000000000794d */ /* 0x000fea0003800000 */
.L_x_1638:
[----:B------:R-:W-:-:S08]  /*f980*/  NOP ;  /* 0x0000000000007918 */ /* 0x000fd00000000000 */
[----:B------:R-:W0:-:S00]  /*f990*/  USETMAXREG.DEALLOC.CTAPOOL 0x28 ;  /* 0x00000028000079c8 */ /* 0x000e0000080e0500 */
[----:B0-----:R-:W-:-:S06]  /*f9a0*/  LOP3.LUT R2, R2, 0x3, RZ, 0xc0, !PT ;  /* 0x0000000302027812 */ /* 0x001fcc00078ec0ff */
[----:B------:R-:W0:Y:S01]  /*f9b0*/  S2UR UR10, SR_CTAID.X ;  /* 0x00000000000a79c3 */ /* 0x000e220000002500 */
[----:B------:R-:W-:Y:S01]  /*f9c0*/  LOP3.LUT R16, R16, 0xffffdfff, RZ, 0xc0, !PT ;  /* 0xffffdfff10107812 */ /* 0x000fe200078ec0ff */
[----:B------:R-:W-:Y:S01]  /*f9d0*/  STL [R1+0x4], RZ ;  /* 0x000004ff01007387 */ /* 0x000fe20000100800 */
[----:B------:R-:W-:Y:S02]  /*f9e0*/  IMAD.MOV.U32 R18, RZ, RZ, RZ ;  /* 0x000000ffff127224 */ /* 0x000fe400078e00ff */
[----:B------:R-:W-:Y:S01]  /*f9f0*/  IMAD.MOV.U32 R22, RZ, RZ, 0x1 ;  /* 0x00000001ff167424 */ /* 0x000fe200078e00ff */
[----:B------:R1:W2:Y:S02]  /*fa00*/  SHFL.IDX PT, R3, R2, RZ, 0x1f ;  /* 0x00001fff02037589 */ /* 0x0002a400000e0000 */
[----:B-1----:R-:W0:Y:S01]  /*fa10*/  LDC R2, c[0x0][0xc38] ;  /* 0x00030e00ff027b82 */ /* 0x002e220000000800 */
[----:B--2---:R-:W-:-:S13]  /*fa20*/  ISETP.NE.AND P0, PT, R3, RZ, PT ;  /* 0x000000ff0300720c */ /* 0x004fda0003f05270 */
[----:B------:R-:W-:Y:S01]  /*fa30*/  @P0 LOP3.LUT R16, R16, 0x2000, RZ, 0xfc, !PT ;  /* 0x0000200010100812 */ /* 0x000fe200078efcff */
[----:B------:R-:W-:Y:S06]  /*fa40*/  @P0 BAR.ARV 0x4, 0x180 ;  /* 0x0106000000000b1d */ /* 0x000fec0000002000 */
[----:B0-----:R-:W-:-:S13]  /*fa50*/  ISETP.LE.AND P0, PT, R2, UR10, PT ;  /* 0x0000000a02007c0c */ /* 0x001fda000bf03270 */
[----:B------:R-:W-:Y:S05]  /*fa60*/  @P0 BRA `(.L_x_1755) ;  /* 0x0000003c009c0947 */ /* 0x000fea0003800000 */
[----:B------:R-:W-:Y:S01]  /*fa70*/  IMAD.SHL.U32 R31, R0, 0x8, RZ ;  /* 0x00000008001f7824 */ /* 0x000fe200078e00ff */
[----:B------:R-:W-:Y:S01]  /*fa80*/  ULDC UR4, c[0x0][0x320] ;  /* 0x0000c80000047ab9 */ /* 0x000fe20000000800 */
[----:B------:R-:W-:Y:S01]  /*fa90*/  LOP3.LUT R16, R16, 0xffffffbf, RZ, 0xc0, !PT ;  /* 0xffffffbf10107812 */ /* 0x000fe200078ec0ff */
[----:B------:R-:W0:Y:S01]  /*faa0*/  S2UR UR8, SR_CgaCtaId ;  /* 0x00000000000879c3 */ /* 0x000e220000008800 */
[----:B------:R-:W-:Y:S01]  /*fab0*/  LOP3.LUT R10, R0, 0x7f, RZ, 0xc0, !PT ;  /* 0x0000007f000a7812 */ /* 0x000fe200078ec0ff */
[----:B------:R-:W-:Y:S01]  /*fac0*/  ULDC.64 UR6, c[0x0][0x2f0] ;  /* 0x0000bc0000067ab9 */ /* 0x000fe20000000a00 */
[----:B------:R-:W-:Y:S01]  /*fad0*/  LOP3.LUT R8, R31, 0x38, RZ, 0xc0, !PT ;  /* 0x000000381f087812 */ /* 0x000fe200078ec0ff */
[----:B------:R1:W-:Y:S01]  /*fae0*/  STL [R1+0x4], RZ ;  /* 0x000004ff01007387 */ /* 0x0003e20000100800 */
[----:B------:R-:W-:Y:S01]  /*faf0*/  SHF.R.U32.HI R36, RZ, 0x3, R10 ;  /* 0x00000003ff247819 */ /* 0x000fe2000001160a */
[----:B------:R-:W-:Y:S01]  /*fb00*/  ULDC UR9, c[0x0][0x2b8] ;  /* 0x0000ae0000097ab9 */ /* 0x000fe20000000800 */
[C---:B------:R-:W-:Y:S01]  /*fb10*/  LOP3.LUT R2, R8.reuse, 0x40, RZ, 0xfc, !PT ;  /* 0x0000004008027812 */ /* 0x040fe200078efcff */
[----:B------:R-:W-:Y:S01]  /*fb20*/  ULDC UR38, c[0x0][0x288] ;  /* 0x0000a20000267ab9 */ /* 0x000fe20000000800 */
[----:B------:R-:W-:Y:S01]  /*fb30*/  ISETP.GE.AND P0, PT, R8, UR4, PT ;  /* 0x0000000408007c0c */ /* 0x000fe2000bf06270 */
[----:B------:R-:W-:Y:S01]  /*fb40*/  ULDC UR36, c[0x0][0x448] ;  /* 0x0001120000247ab9 */ /* 0x000fe20000000800 */
[----:B------:R-:W-:Y:S01]  /*fb50*/  ISETP.GE.AND P1, PT, R2, UR4, PT ;  /* 0x0000000402007c0c */ /* 0x000fe2000bf26270 */
[----:B------:R-:W-:Y:S01]  /*fb60*/  IMAD.U32 R33, RZ, RZ, UR10 ;  /* 0x0000000aff217e24 */ /* 0x000fe2000f8e00ff */
[C---:B------:R-:W-:Y:S01]  /*fb70*/  LOP3.LUT R3, R8.reuse, 0x80, RZ, 0xfc, !PT ;  /* 0x0000008008037812 */ /* 0x040fe200078efcff */
[----:B------:R-:W-:Y:S01]  /*fb80*/  IMAD.MOV.U32 R22, RZ, RZ, 0x1 ;  /* 0x00000001ff167424 */ /* 0x000fe200078e00ff */
[----:B------:R-:W-:Y:S01]  /*fb90*/  LOP3.LUT R4, R8, 0xc0, RZ, 0xfc, !PT ;  /* 0x000000c008047812 */ /* 0x000fe200078efcff */
[----:B------:R-:W-:Y:S01]  /*fba0*/  IMAD.MOV.U32 R18, RZ, RZ, RZ ;  /* 0x000000ffff127224 */ /* 0x000fe200078e00ff */
[----:B------:R-:W-:Y:S01]  /*fbb0*/  ISETP.GE.AND P3, PT, R3, UR4, PT ;  /* 0x0000000403007c0c */ /* 0x000fe2000bf66270 */
[----:B------:R-:W-:Y:S01]  /*fbc0*/  UIMAD UR36, UR36, UR38, URZ ;  /* 0x00000026242472a4 */ /* 0x000fe2000f8e023f */
[----:B------:R-:W-:Y:S01]  /*fbd0*/  ISETP.GE.AND P2, PT, R4, UR4, PT ;  /* 0x0000000404007c0c */ /* 0x000fe2000bf46270 */
[----:B------:R-:W-:Y:S01]  /*fbe0*/  ULDC UR46, c[0x0][0xc] ;  /* 0x00000300002e7ab9 */ /* 0x000fe20000000800 */
[----:B------:R-:W-:Y:S01]  /*fbf0*/  SEL R3, RZ, 0xffffffff, P1 ;  /* 0xffffffffff037807 */ /* 0x000fe20000800000 */
[----:B------:R-:W-:Y:S01]  /*fc00*/  ULOP3.LUT UR47, UR39, 0x2, URZ, 0xfc, !UPT ;  /* 0x00000002272f7892 */ /* 0x000fe2000f8efc3f */
[----:B------:R-:W-:-:S02]  /*fc10*/  LOP3.LUT R5, R8, 0x180, RZ, 0xfc, !PT ;  /* 0x0000018008057812 */ /* 0x000fc400078efcff */
[----:B------:R-:W-:Y:S01]  /*fc20*/  @P1 LOP3.LUT R16, R16, 0x40, RZ, 0xfc, !PT ;  /* 0x0000004010101812 */ /* 0x000fe200078efcff */
[----:B------:R-:W-:Y:S01]  /*fc30*/  IMAD.SHL.U32 R3, R3, 0x2, RZ ;  /* 0x0000000203037824 */ /* 0x000fe200078e00ff */
[----:B------:R-:W-:Y:S02]  /*fc40*/  LOP3.LUT R6, R8, 0x1c0, RZ, 0xfc, !PT ;  /* 0x000001c008067812 */ /* 0x000fe400078efcff */
[----:B------:R-:W-:Y:S02]  /*fc50*/  LOP3.LUT R16, R16, 0xffffff7f, RZ, 0xc0, !PT ;  /* 0xffffff7f10107812 */ /* 0x000fe400078ec0ff */
[----:B------:R-:W-:Y:S02]  /*fc60*/  SEL R2, RZ, 0x1, P0 ;  /* 0x00000001ff027807 */ /* 0x000fe40000000000 */
[----:B------:R-:W-:Y:S02]  /*fc70*/  @P0 LOP3.LUT R16, R16, 0x80, RZ, 0xfc, !PT ;  /* 0x0000008010100812 */ /* 0x000fe400078efcff */
[----:B------:R-:W-:-:S02]  /*fc80*/  ISETP.GE.AND P1, PT, R5, UR4, PT ;  /* 0x0000000405007c0c */ /* 0x000fc4000bf26270 */
[----:B------:R-:W-:Y:S02]  /*fc90*/  LOP3.LUT R16, R16, 0xffffffdf, RZ, 0xc0, !PT ;  /* 0xffffffdf10107812 */ /* 0x000fe400078ec0ff */
[----:B------:R-:W-:Y:S02]  /*fca0*/  ISETP.GE.AND P0, PT, R6, UR4, PT ;  /* 0x0000000406007c0c */ /* 0x000fe4000bf06270 */
[----:B------:R-:W-:Y:S02]  /*fcb0*/  @P3 LOP3.LUT R16, R16, 0x20, RZ, 0xfc, !PT ;  /* 0x0000002010103812 */ /* 0x000fe400078efcff */
[----:B------:R-:W-:Y:S02]  /*fcc0*/  LOP3.LUT R5, R8, 0x100, RZ, 0xfc, !PT ;  /* 0x0000010008057812 */ /* 0x000fe400078efcff */
[----:B------:R-:W-:Y:S02]  /*fcd0*/  LOP3.LUT R16, R16, 0xffffffef, RZ, 0xc0, !PT ;  /* 0xffffffef10107812 */ /* 0x000fe400078ec0ff */
[----:B------:R-:W-:-:S02]  /*fce0*/  LOP3.LUT R6, R8, 0x140, RZ, 0xfc, !PT ;  /* 0x0000014008067812 */ /* 0x000fc400078efcff */
[----:B------:R-:W-:Y:S02]  /*fcf0*/  LOP3.LUT R2, R3, 0x2, R2, 0xe2, !PT ;  /* 0x0000000203027812 */ /* 0x000fe400078ee202 */
[----:B------:R-:W-:Y:S02]  /*fd00*/  @P2 LOP3.LUT R16, R16, 0x10, RZ, 0xfc, !PT ;  /* 0x0000001010102812 */ /* 0x000fe400078efcff */
[----:B------:R-:W-:Y:S02]  /*fd10*/  SEL R3, RZ, 0x4, P3 ;  /* 0x00000004ff037807 */ /* 0x000fe40001800000 */
[----:B------:R-:W-:Y:S02]  /*fd20*/  SEL R4, RZ, 0x8, P2 ;  /* 0x00000008ff047807 */ /* 0x000fe40001000000 */
[----:B------:R-:W-:Y:S02]  /*fd30*/  ISETP.GE.AND P3, PT, R5, UR4, PT ;  /* 0x0000000405007c0c */ /* 0x000fe4000bf66270 */
[----:B------:R-:W-:Y:S01]  /*fd40*/  ISETP.GE.AND P2, PT, R6, UR4, PT ;  /* 0x0000000406007c0c */ /* 0x000fe2000bf46270 */
[----:B------:R-:W-:Y:S01]  /*fd50*/  ULDC.64 UR4, c[0x0][0x418] ;  /* 0x0001060000047ab9 */ /* 0x000fe20000000a00 */
[----:B------:R-:W-:Y:S01]  /*fd60*/  LOP3.LUT R4, R4, R2, R3, 0xfe, !PT ;  /* 0x0000000204047212 */ /* 0x000fe200078efe03 */
[----:B------:R-:W-:Y:S01]  /*fd70*/  UISETP.NE.U32.AND UP0, UPT, UR4, URZ, UPT ;  /* 0x0000003f0400728c */ /* 0x000fe2000bf05070 */
[----:B------:R-:W-:-:S02]  /*fd80*/  LOP3.LUT R3, R31, 0x1f8, RZ, 0xc0, !PT ;  /* 0x000001f81f037812 */ /* 0x000fc400078ec0ff */
[----:B------:R-:W-:Y:S01]  /*fd90*/  LOP3.LUT R16, R16, 0xfffffff7, RZ, 0xc0, !PT ;  /* 0xfffffff710107812 */ /* 0x000fe200078ec0ff */
[----:B------:R-:W-:Y:S01]  /*fda0*/  UISETP.NE.AND.EX UP0, UPT, UR5, URZ, UPT, UP0 ;  /* 0x0000003f0500728c */ /* 0x000fe2000bf05300 */
[----:B------:R-:W-:Y:S01]  /*fdb0*/  LOP3.LUT R2, R3, 0x38, R0, 0x78, !PT ;  /* 0x0000003803027812 */ /* 0x000fe200078e7800 */
[----:B------:R-:W-:Y:S01]  /*fdc0*/  IMAD.SHL.U32 R3, R0, 0x10, RZ ;  /* 0x0000001000037824 */ /* 0x000fe200078e00ff */
[----:B------:R-:W-:Y:S01]  /*fdd0*/  UMOV UR5, 0x400 ;  /* 0x0000040000057882 */ /* 0x000fe20000000000 */
[----:B------:R-:W-:Y:S01]  /*fde0*/  @P3 LOP3.LUT R16, R16, 0x8, RZ, 0xfc, !PT ;  /* 0x0000000810103812 */ /* 0x000fe200078efcff */
[----:B0-----:R-:W-:Y:S01]  /*fdf0*/  ULEA UR8, UR8, UR5, 0x18 ;  /* 0x0000000508087291 */ /* 0x001fe2000f8ec03f */
[----:B------:R-:W-:Y:S01]  /*fe00*/  LOP3.LUT R31, R2, 0x200, R31, 0xf8, !PT ;  /* 0x00000200021f7812 */ /* 0x000fe200078ef81f */
[----:B------:R-:W-:Y:S01]  /*fe10*/  ULDC UR4, c[0x0][0x424] ;  /* 0x0001090000047ab9 */ /* 0x000fe20000000800 */
[----:B------:R-:W-:Y:S01]  /*fe20*/  LOP3.LUT R0, R36, 0x70, R3, 0xf8, !PT ;  /* 0x0000007024007812 */ /* 0x000fe200078ef803 */
[----:B------:R-:W-:Y:S01]  /*fe30*/  USEL UR4, UR4, 0x1, UP0 ;  /* 0x0000000104047887 */ /* 0x000fe20008000000 */
[----:B------:R-:W-:Y:S01]  /*fe40*/  SEL R7, RZ, 0x40, P1 ;  /* 0x00000040ff077807 */ /* 0x000fe20000800000 */
[----:B------:R-:W-:Y:S01]  /*fe50*/  IMAD.U32 R17, RZ, RZ, UR8 ;  /* 0x00000008ff117e24 */ /* 0x000fe2000f8e00ff */
[----:B------:R-:W-:Y:S01]  /*fe60*/  ISETP.GE.AND P1, PT, R8, UR7, PT ;  /* 0x0000000708007c0c */ /* 0x000fe2000bf26270 */
[----:B------:R-:W-:Y:S01]  /*fe70*/  UIMAD UR37, UR4, UR6, URZ ;  /* 0x00000006042572a4 */ /* 0x000fe2000f8e023f */
[----:B------:R-:W-:Y:S01]  /*fe80*/  LOP3.LUT R16, R16, 0xfffffffb, RZ, 0xc0, !PT ;  /* 0xfffffffb10107812 */ /* 0x000fe200078ec0ff */
[----:B------:R-:W-:Y:S01]  /*fe90*/  IMAD R0, R31, 0x2, R17 ;  /* 0x000000021f007824 */ /* 0x000fe200078e0211 */
[----:B------:R-:W-:Y:S01]  /*fea0*/  SEL R5, RZ, 0x10, P3 ;  /* 0x00000010ff057807 */ /* 0x000fe20001800000 */
[----:B------:R-:W-:Y:S01]  /*feb0*/  UIADD3 UR4, UR37, 0x3f, URZ ;  /* 0x0000003f25047890 */ /* 0x000fe2000fffe03f */
[----:B------:R-:W-:Y:S01]  /*fec0*/  SEL R6, RZ, 0x20, P2 ;  /* 0x00000020ff067807 */ /* 0x000fe20001000000 */
[----:B------:R-:W-:Y:S01]  /*fed0*/  UIADD3 UR48, UR37, 0x1, -UR38 ;  /* 0x0000000125307890 */ /* 0x000fe2000fffe826 */
[----:B------:R1:W-:Y:S01]  /*fee0*/  STL [R1+0x8], R0 ;  /* 0x0000080001007387 */ /* 0x0003e20000100800 */
[----:B------:R-:W-:Y:S01]  /*fef0*/  @P2 LOP3.LUT R16, R16, 0x4, RZ, 0xfc, !PT ;  /* 0x0000000410102812 */ /* 0x000fe200078efcff */
[----:B------:R-:W-:Y:S01]  /*ff00*/  USHF.R.S32.HI UR5, URZ, 0x1f, UR4 ;  /* 0x0000001f3f057899 */ /* 0x000fe20008011404 */
[----:B------:R-:W-:Y:S01]  /*ff10*/  LOP3.LUT R4, R6, R4, R5, 0xfe, !PT ;  /* 0x0000000406047212 */ /* 0x000fe200078efe05 */
[----:B------:R-:W-:Y:S01]  /*ff20*/  UIADD3 UR38, UR37, -UR38, URZ ;  /* 0x8000002625267290 */ /* 0x000fe2000fffe03f */
[----:B------:R-:W-:Y:S01]  /*ff30*/  SEL R9, RZ, 0x80, P0 ;  /* 0x00000080ff097807 */ /* 0x000fe20000000000 */
[----:B------:R-:W-:Y:S01]  /*ff40*/  ULEA.HI UR5, UR5, UR4, URZ, 0x6 ;  /* 0x0000000405057291 */ /* 0x000fe2000f8f303f */
[----:B------:R-:W-:-:S02]  /*ff50*/  ISETP.GE.AND P0, PT, R8, UR9, PT ;  /* 0x0000000908007c0c */ /* 0x000fc4000bf06270 */
[----:B------:R-:W-:Y:S01]  /*ff60*/  LOP3.LUT R4, R4, R7, RZ, 0xfc, !PT ;  /* 0x0000000704047212 */ /* 0x000fe200078efcff */
[----:B------:R-:W-:Y:S01]  /*ff70*/  USHF.R.S32.HI UR40, URZ, 0x6, UR5 ;  /* 0x000000063f287899 */ /* 0x000fe20008011405 */
[----:B------:R-:W-:Y:S02]  /*ff80*/  LOP3.LUT R16, R16, 0xfffffffd, RZ, 0xc0, !PT ;  /* 0xfffffffd10107812 */ /* 0x000fe400078ec0ff */
[----:B------:R-:W-:Y:S02]  /*ff90*/  LOP3.LUT R32, R4, R9, RZ, 0xfc, !PT ;  /* 0x0000000904207212 */ /* 0x000fe400078efcff */
[----:B------:R-:W-:Y:S02]  /*ffa0*/  @P1 LOP3.LUT R16, R16, 0x2, RZ, 0xfc, !PT ;  /* 0x0000000210101812 */ /* 0x000fe400078efcff */
[----:B------:R-:W-:Y:S02]  /*ffb0*/  LOP3.LUT R28, R4, 0x40, RZ, 0xc0, !PT ;  /* 0x00000040041c7812 */ /* 0x000fe400078ec0ff */
[----:B------:R-:W-:-:S02]  /*ffc0*/  LOP3.LUT R26, R32, 0x80, RZ, 0xc0, !PT ;  /* 0x00000080201a7812 */ /* 0x000fc400078ec0ff */
[----:B------:R-:W-:Y:S02]  /*ffd0*/  LOP3.LUT R16, R16, 0xffffefff, RZ, 0xc0, !PT ;  /* 0xffffefff10107812 */ /* 0x000fe400078ec0ff */
[----:B------:R-:W-:Y:S02]  /*ffe0*/  SHF.R.U32.HI R28, RZ, 0x2, R28 ;  /* 0x00000002ff1c7819 */ /* 0x000fe4000001161c */
[----:B------:R-:W-:Y:S02]  /*fff0*/  SHF.R.U32.HI R26, RZ, 0x3, R26 ;  /* 0x00000003ff1a7819 */ /* 0x000fe4000001161a */
[----:B-1----:R-:W-:-:S07]  /*10000*/  @P0 LOP3.LUT R16, R16, 0x1000, RZ, 0xfc, !PT ;  /* 0x0000100010100812 */ /* 0x002fce00078efcff */
.L_x_1810:
[----:B------:R-:W-:Y:S01]  /*10010*/  ULDC UR7, c[0x0][0xc60] ;  /* 0x0003180000077ab9 */ /* 0x000fe20000000800 */
[C---:B------:R-:W-:Y:S01]  /*10020*/  R2UR UR41, R33.reuse ;  /* 0x00000000212972ca */ /* 0x040fe200000e0000 */
[----:B------:R-:W-:Y:S01]  /*10030*/  UISETP.NE.AND UP0, UPT, UR7, 0x1, UPT ;  /* 0x000000010700788c */ /* 0x000fe2000bf05270 */
[----:B------:R-:W-:-:S10]  /*10040*/  R2UR UR6, R33 ;  /* 0x00000000210672ca */ /* 0x000fd400000e0000 */
        /* <DEDUP_REMOVED lines=9> */
[----:B012--5:R-:W-:Y:S05]  /*100e0*/  @P0 BRA `(.L_x_1756) ;  /* 0x0000000000200947 */ /* 0x027fea0003800000 */
        /* <DEDUP_REMOVED lines=8> */
.L_x_1756:
[----:B------:R-:W-:Y:S01]  /*10170*/  ULDC UR8, c[0x0][0xc54] ;  /* 0x0003150000087ab9 */ /* 0x000fe20000000800 */
[----:B------:R-:W-:Y:S01]  /*10180*/  UMOV UR6, UR7 ;  /* 0x0000000700067c82 */ /* 0x000fe20008000000 */
[----:B------:R-:W-:-:S11]  /*10190*/  UISETP.NE.AND UP0, UPT, UR8, 0x1, UPT ;  /* 0x000000010800788c */ /* 0x000fd6000bf05270 */
[----:B------:R-:W-:Y:S02]  /*101a0*/  @UP0 ULDC.64 UR10, c[0x0][0xc58] ;  /* 0x00031600000a0ab9 */ /* 0x000fe40000000a00 */
[----:B------:R-:W-:-:S04]  /*101b0*/  UIMAD.WIDE.U32 UR4, UR7, UR10, URZ ;  /* 0x0000000a070472a5 */ /* 0x000fc8000f8e003f */
[----:B------:R-:W-:-:S04]  /*101c0*/  @UP0 USHF.R.U32.HI UR6, URZ, UR11, UR5 ;  /* 0x0000000b3f060299 */ /* 0x000fc80008011605 */
[----:B------:R-:W-:-:S12]  /*101d0*/  UIMAD UR4, UR6, UR8, URZ ;  /* 0x00000008060472a4 */ /* 0x000fd8000f8e023f */
.L_x_1757:
[----:B------:R-:W-:Y:S01]  /*101e0*/  ULDC UR5, c[0x0][0xc48] ;  /* 0x0003120000057ab9 */ /* 0x000fe20000000800 */
[----:B------:R-:W-:Y:S01]  /*101f0*/  ULDC.64 UR8, c[0x0][0xa28] ;  /* 0x00028a0000087ab9 */ /* 0x000fe20000000a00 */
[----:B------:R-:W-:Y:S01]  /*10200*/  UISETP.NE.AND UP1, UPT, UR5, 0x1, UPT ;  /* 0x000000010500788c */ /* 0x000fe2000bf25270 */
[----:B------:R-:W-:Y:S01]  /*10210*/  IMAD.MOV.U32 R30, RZ, RZ, RZ ;  /* 0x000000ffff1e7224 */ /* 0x000fe200078e00ff */
[----:B------:R-:W-:Y:S02]  /*10220*/  UIADD3 UR4, UR7, -UR4, URZ ;  /* 0x8000000407047290 */ /* 0x000fe4000fffe03f */
[----:B------:R-:W-:Y:S01]  /*10230*/  UISETP.NE.U32.AND UP0, UPT, UR8, URZ, UPT ;  /* 0x0000003f0800728c */ /* 0x000fe2000bf05070 */
[----:B------:R-:W-:Y:S02]  /*10240*/  ULDC UR5, c[0x0][0xc54] ;  /* 0x0003150000057ab9 */ /* 0x000fe40000000800 */
[----:B------:R-:W-:Y:S02]  /*10250*/  UIMAD UR41, UR41, UR5, UR4 ;  /* 0x00000005292972a4 */ /* 0x000fe4000f8e0204 */
[----:B------:R-:W-:-:S02]  /*10260*/  UISETP.NE.AND.EX UP0, UPT, UR9, URZ, UPT, UP0 ;  /* 0x0000003f0900728c */ /* 0x000fc4000bf05300 */
[----:B------:R-:W-:Y:S01]  /*10270*/  @UP1 ULDC UR4, c[0x0][0xc4c] ;  /* 0x0003130000041ab9 */ /* 0x000fe20000000800 */
[----:B------:R-:W-:Y:S01]  /*10280*/  @UP1 ULDC UR7, c[0x0][0xc50] ;  /* 0x0003140000071ab9 */ /* 0x000fe20000000800 */
[----:B------:R-:W-:Y:S02]  /*10290*/  UIMAD.WIDE.U32 UR4, UR41, UR4, URZ ;  /* 0x00000004290472a5 */ /* 0x000fe4000f8e003f */
[----:B------:R-:W-:Y:S01]  /*102a0*/  UMOV UR42, UR41 ;  /* 0x00000029002a7c82 */ /* 0x000fe20008000000 */
[----:B------:R-:W-:Y:S01]  /*102b0*/  ULOP3.LUT UR6, UR6, 0x3ffffff, URZ, 0x3c, !UPT ;  /* 0x03ffffff06067892 */ /* 0x000fe2000f8e3c3f */
[----:B------:R-:W-:Y:S01]  /*102c0*/  PLOP3.LUT P0, PT, PT, PT, UP0, 0x80, 0x0 ;  /* 0x000000000000781c */ /* 0x000fe20003f0f008 */
[----:B------:R-:W-:-:S03]  /*102d0*/  @UP1 USHF.R.U32.HI UR42, URZ, UR7, UR5 ;  /* 0x000000073f2a1299 */ /* 0x000fc60008011605 */
[----:B------:R-:W-:Y:S02]  /*102e0*/  @UP0 ULDC.64 UR4, c[0x0][0xa28] ;  /* 0x00028a0000040ab9 */ /* 0x000fe40000000a00 */
[----:B------:R-:W-:-:S06]  /*102f0*/  @UP0 UIMAD.WIDE UR4, UR42, 0x4, UR4 ;  /* 0x000000042a0408a5 */ /* 0x000fcc000f8e0204 */
[----:B------:R-:W-:Y:S01]  /*10300*/  MOV R3, UR5 ;  /* 0x0000000500037c02 */ /* 0x000fe20008000f00 */
[----:B------:R-:W-:Y:S01]  /*10310*/  IMAD.U32 R2, RZ, RZ, UR4 ;  /* 0x00000004ff027e24 */ /* 0x000fe2000f8e00ff */
[----:B------:R-:W-:Y:S01]  /*10320*/  ULDC UR5, c[0x0][0x448] ;  /* 0x0001120000057ab9 */ /* 0x000fe20000000800 */
[----:B------:R-:W-:Y:S01]  /*10330*/  ULDC UR4, c[0x0][0xc3c] ;  /* 0x00030f0000047ab9 */ /* 0x000fe20000000800 */
[----:B------:R-:W-:Y:S02]  /*10340*/  UISETP.NE.AND UP2, UPT, UR5, 0x1, UPT ;  /* 0x000000010500788c */ /* 0x000fe4000bf45270 */
[----:B------:R-:W-:Y:S01]  /*10350*/  UIADD3 UR6, UR6, UR4, URZ ;  /* 0x0000000406067290 */ /* 0x000fe2000fffe03f */
[----:B------:R0:W5:Y:S01]  /*10360*/  @P0 LDG.E R30, desc[UR52][R2.64] ;  /* 0x00000034021e0981 */ /* 0x000162000c1e1900 */
[----:B------:R-:W-:Y:S02]  /*10370*/  UP2UR UR49, UPR, URZ, 0x4 ;  /* 0x000000043f317883 */ /* 0x000fe40008000000 */
[----:B------:R-:W-:-:S04]  /*10380*/  USHF.L.U32 UR43, UR6, 0x6, URZ ;  /* 0x00000006062b7899 */ /* 0x000fc8000800063f */
[----:B------:R-:W-:Y:S01]  /*10390*/  UIADD3 UR6, UR43, 0x3f, URZ ;  /* 0x0000003f2b067890 */ /* 0x000fe2000fffe03f */
[----:B------:R-:W-:Y:S01]  /*103a0*/  @UP2 ULDC UR4, c[0x0][0x44c] ;  /* 0x0001130000042ab9 */ /* 0x000fe20000000800 */
[----:B------:R-:W-:Y:S02]  /*103b0*/  @UP2 ULDC UR7, c[0x0][0x450] ;  /* 0x0001140000072ab9 */ /* 0x000fe40000000800 */
[----:B------:R-:W-:-:S04]  /*103c0*/  UIMAD.WIDE.U32 UR4, UR6, UR4, URZ ;  /* 0x00000004060472a5 */ /* 0x000fc8000f8e003f */
[----:B------:R-:W-:-:S03]  /*103d0*/  @UP2 USHF.R.U32.HI UR6, URZ, UR7, UR5 ;  /* 0x000000073f062299 */ /* 0x000fc60008011605 */
[----:B------:R-:W-:Y:S01]  /*103e0*/  ULDC.64 UR4, c[0x0][0x9e0] ;  /* 0x0002780000047ab9 */ /* 0x000fe20000000a00 */
[----:B------:R-:W-:Y:S02]  /*103f0*/  UIADD3 UR6, UR48, UR6, URZ ;  /* 0x0000000630067290 */ /* 0x000fe4000fffe03f */
[----:B------:R-:W-:Y:S02]  /*10400*/  UISETP.GE.AND UP0, UPT, UR5, 0x1, UPT ;  /* 0x000000010500788c */ /* 0x000fe4000bf06270 */
[----:B------:R-:W-:-:S04]  /*10410*/  UIADD3 UR4, UR6, UR4, URZ ;  /* 0x0000000406047290 */ /* 0x000fc8000fffe03f */
[----:B------:R-:W-:-:S13]  /*10420*/  PLOP3.LUT P0, PT, PT, PT, UP0, 0x40, 0x0 ;  /* 0x000000000000781c */ /* 0x000fda0003f0e808 */
[----:B0-----:R-:W-:Y:S05]  /*10430*/  @P0 BRA `(.L_x_1758) ;  /* 0x0000000000440947 */ /* 0x001fea0003800000 */
        /* <DEDUP_REMOVED lines=10> */
.L_x_1759:
[----:B------:R-:W-:-:S11]  /*104e0*/  UISETP.NE.AND UP1, UPT, UR5, 0x1, UPT ;  /* 0x000000010500788c */ /* 0x000fd6000bf25270 */
[----:B------:R-:W-:Y:S02]  /*104f0*/  @UP1 ULDC.64 UR10, c[0x0][0x9e8] ;  /* 0x00027a00000a1ab9 */ /* 0x000fe40000000a00 */
[----:B------:R-:W-:-:S04]  /*10500*/  UIMAD.WIDE.U32 UR6, UR8, UR10, URZ ;  /* 0x0000000a080672a5 */ /* 0x000fc8000f8e003f */
[----:B------:R-:W-:-:S12]  /*10510*/  @UP1 USHF.R.U32.HI UR8, URZ, UR11, UR7 ;  /* 0x0000000b3f081299 */ /* 0x000fd80008011607 */
.L_x_1760:
[----:B------:R-:W-:-:S04]  /*10520*/  UIMAD UR8, UR8, UR5, UR5 ;  /* 0x00000005080872a4 */ /* 0x000fc8000f8e0205 */
[----:B------:R-:W-:-:S04]  /*10530*/  UISETP.LT.AND UP1, UPT, UR4, UR8, UPT ;  /* 0x000000080400728c */ /* 0x000fc8000bf21270 */
[----:B------:R-:W-:-:S12]  /*10540*/  USEL UR4, UR4, UR8, UP1 ;  /* 0x0000000804047287 */ /* 0x000fd80008800000 */
.L_x_1758:
[----:B------:R-:W-:Y:S01]  /*10550*/  UISETP.NE.AND UP1, UPT, UR49, URZ, UPT ;  /* 0x0000003f3100728c */ /* 0x000fe2000bf25270 */
[----:B------:R-:W-:Y:S01]  /*10560*/  PLOP3.LUT P0, PT, PT, PT, UP0, 0x40, 0x0 ;  /* 0x000000000000781c */ /* 0x000fe20003f0e808 */
[----:B------:R-:W-:-:S04]  /*10570*/  UIADD3 UR4, UR4, 0x3f, URZ ;  /* 0x0000003f04047890 */ /* 0x000fc8000fffe03f */
[----:B------:R-:W-:-:S04]  /*10580*/  USHF.R.S32.HI UR8, URZ, 0x1f, UR4 ;  /* 0x0000001f3f087899 */ /* 0x000fc80008011404 */
[----:B------:R-:W-:Y:S01]  /*10590*/  ULEA.HI UR8, UR8, UR4, URZ, 0x6 ;  /* 0x0000000408087291 */ /* 0x000fe2000f8f303f */
[----:B------:R-:W-:Y:S01]  /*105a0*/  @UP1 ULDC UR6, c[0x0][0x44c] ;  /* 0x0001130000061ab9 */ /* 0x000fe20000000800 */
[----:B------:R-:W-:Y:S01]  /*105b0*/  @UP1 ULDC UR9, c[0x0][0x450] ;  /* 0x0001140000091ab9 */ /* 0x000fe20000000800 */
[----:B------:R-:W-:Y:S02]  /*105c0*/  UIMAD.WIDE.U32 UR6, UR43, UR6, URZ ;  /* 0x000000062b0672a5 */ /* 0x000fe4000f8e003f */
[----:B------:R-:W-:Y:S01]  /*105d0*/  UMOV UR4, UR43 ;  /* 0x0000002b00047c82 */ /* 0x000fe20008000000 */
[----:B------:R-:W-:Y:S02]  /*105e0*/  USHF.R.S32.HI UR8, URZ, 0x6, UR8 ;  /* 0x000000063f087899 */ /* 0x000fe40008011408 */
[----:B------:R-:W-:Y:S02]  /*105f0*/  @UP1 USHF.R.U32.HI UR4, URZ, UR9, UR7 ;  /* 0x000000093f041299 */ /* 0x000fe40008011607 */
[----:B------:R-:W-:-:S02]  /*10600*/  UISETP.LT.AND UP1, UPT, UR40, UR8, UPT ;  /* 0x000000082800728c */ /* 0x000fc4000bf21270 */
[----:B------:R-:W-:Y:S01]  /*10610*/  UIADD3 UR4, UR38, UR4, URZ ;  /* 0x0000000426047290 */ /* 0x000fe2000fffe03f */
[----:B------:R-:W-:Y:S01]  /*10620*/  ULDC UR6, c[0x0][0x9dc] ;  /* 0x0002770000067ab9 */ /* 0x000fe20000000800 */
[----:B------:R-:W-:Y:S02]  /*10630*/  USEL UR44, UR40, UR8, UP1 ;  /* 0x00000008282c7287 */ /* 0x000fe40008800000 */
[----:B------:R-:W-:Y:S01]  /*10640*/  UIADD3 UR8, UR4, -UR6, URZ ;  /* 0x8000000604087290 */ /* 0x000fe2000fffe03f */
[----:B------:R-:W-:Y:S11]  /*10650*/  @P0 BRA `(.L_x_1761) ;  /* 0x0000000000440947 */ /* 0x000ff60003800000 */
        /* <DEDUP_REMOVED lines=10> */
.L_x_1762:
[----:B------:R-:W-:-:S11]  /*10700*/  UISETP.NE.AND UP0, UPT, UR5, 0x1, UPT ;  /* 0x000000010500788c */ /* 0x000fd6000bf05270 */
[----:B------:R-:W-:Y:S02]  /*10710*/  @UP0 ULDC.64 UR10, c[0x0][0x9e8] ;  /* 0x00027a00000a0ab9 */ /* 0x000fe40000000a00 */
[----:B------:R-:W-:-:S04]  /*10720*/  UIMAD.WIDE.U32 UR6, UR4, UR10, URZ ;  /* 0x0000000a040672a5 */ /* 0x000fc8000f8e003f */
[----:B------:R-:W-:-:S12]  /*10730*/  @UP0 USHF.R.U32.HI UR4, URZ, UR11, UR7 ;  /* 0x0000000b3f040299 */ /* 0x000fd80008011607 */
.L_x_1763:
[----:B------:R-:W-:-:S04]  /*10740*/  UIMAD UR4, UR4, UR5, URZ ;  /* 0x00000005040472a4 */ /* 0x000fc8000f8e023f */
[----:B------:R-:W-:-:S04]  /*10750*/  UISETP.LT.AND UP0, UPT, UR8, UR4, UPT ;  /* 0x000000040800728c */ /* 0x000fc8000bf01270 */
[----:B------:R-:W-:-:S12]  /*10760*/  USEL UR8, UR8, UR4, !UP0 ;  /* 0x0000000408087287 */ /* 0x000fd8000c000000 */
.L_x_1761:
[----:B------:R-:W-:Y:S01]  /*10770*/  USHF.R.S32.HI UR4, URZ, 0x1f, UR8 ;  /* 0x0000001f3f047899 */ /* 0x000fe20008011408 */
[----:B------:R-:W-:Y:S03]  /*10780*/  BSSY B7, `(.L_x_1764) ;  /* 0x00002fc000077945 */ /* 0x000fe60003800000 */
[----:B------:R-:W-:-:S04]  /*10790*/  ULEA.HI UR4, UR4, UR8, URZ, 0x6 ;  /* 0x0000000804047291 */ /* 0x000fc8000f8f303f */
[----:B------:R-:W-:-:S04]  /*107a0*/  USHF.R.S32.HI UR4, URZ, 0x6, UR4 ;  /* 0x000000063f047899 */ /* 0x000fc80008011404 */
[----:B------:R-:W-:-:S04]  /*107b0*/  UISETP.LT.AND UP0, UPT, URZ, UR4, UPT ;  /* 0x000000043f00728c */ /* 0x000fc8000bf01270 */
[----:B------:R-:W-:-:S04]  /*107c0*/  USEL UR45, URZ, UR4, !UP0 ;  /* 0x000000043f2d7287 */ /* 0x000fc8000c000000 */
[----:B------:R-:W-:-:S06]  /*107d0*/  UISETP.GT.AND UP0, UPT, UR44, UR45, UPT ;  /* 0x0000002d2c00728c */ /* 0x000fcc000bf04270 */
[----:B------:R-:W-:-:S13]  /*107e0*/  PLOP3.LUT P0, PT, PT, PT, UP0, 0x80, 0x0 ;  /* 0x000000000000781c */ /* 0x000fda0003f0f008 */
[----:B------:R-:W-:Y:S05]  /*107f0*/  @P0 BRA `(.L_x_1765) ;  /* 0x0000000000440947 */ /* 0x000fea0003800000 */
[----:B------:R-:W0:Y:S02]  /*10800*/  S2R R0, SR_TID.X ;  /* 0x0000000000007919 */ /* 0x000e240000002100 */
[----:B0-----:R-:W-:-:S04]  /*10810*/  LOP3.LUT R0, R0, 0x7f, RZ, 0xc0, !PT ;  /* 0x0000007f00007812 */ /* 0x001fc800078ec0ff */
[----:B------:R-:W-:-:S13]  /*10820*/  ISETP.NE.AND P1, PT, R0, RZ, PT ;  /* 0x000000ff0000720c */ /* 0x000fda0003f25270 */
[----:B------:R-:W-:Y:S05]  /*10830*/  @P1 BRA `(.L_x_1766) ;  /* 0x0000002c00c01947 */ /* 0x000fea0003800000 */
[----:B------:R-:W0:Y:S01]  /*10840*/  S2R R7, SR_LANEID ;  /* 0x0000000000077919 */ /* 0x000e220000000000 */
[----:B------:R-:W-:Y:S01]  /*10850*/  VOTEU.ANY UR4, UPT, PT ;  /* 0x0000000000047886 */ /* 0x000fe200038e0100 */
[----:B------:R-:W1:Y:S01]  /*10860*/  LDC.64 R2, c[0x0][0xc80] ;  /* 0x00032000ff027b82 */ /* 0x000e620000000a00 */
[----:B------:R-:W0:Y:S08]  /*10870*/  FLO.U32 R0, UR4 ;  /* 0x0000000400007d00 */ /* 0x000e3000080e0000 */
[----:B------:R-:W1:Y:S01]  /*10880*/  POPC R5, UR4 ;  /* 0x0000000400057d09 */ /* 0x000e620008000000 */
[----:B0-----:R-:W-:-:S13]  /*10890*/  ISETP.EQ.U32.AND P0, PT, R0, R7, PT ;  /* 0x000000070000720c */ /* 0x001fda0003f02070 */
[----:B-1----:R-:W2:Y:S01]  /*108a0*/  @P0 ATOMG.E.ADD.STRONG.GPU PT, R3, desc[UR52][R2.64], R5 ;  /* 0x00000005020309a8 */ /* 0x002ea200081ee1f4 */
[----:B------:R-:W0:Y:S02]  /*108b0*/  S2R R4, SR_LTMASK ;  /* 0x0000000000047919 */ /* 0x000e240000003900 */
[----:B0-----:R-:W-:-:S04]  /*108c0*/  LOP3.LUT R4, R4, UR4, RZ, 0xc0, !PT ;  /* 0x0000000404047c12 */ /* 0x001fc8000f8ec0ff */
[----:B------:R-:W0:Y:S01]  /*108d0*/  POPC R33, R4 ;  /* 0x0000000400217309 */ /* 0x000e220000000000 */
[----:B--2---:R-:W0:Y:S02]  /*108e0*/  SHFL.IDX PT, R0, R3, R0, 0x1f ;  /* 0x00001f0003007589 */ /* 0x004e2400000e0000 */
[----:B0-----:R-:W-:Y:S01]  /*108f0*/  IADD3 R33, R0, UR46, R33 ;  /* 0x0000002e00217c10 */ /* 0x001fe2000fffe021 */
[----:B------:R-:W-:Y:S06]  /*10900*/  BRA `(.L_x_1766) ;  /* 0x0000002c008c7947 */ /* 0x000fec0003800000 */
.L_x_1765:
        /* <DEDUP_REMOVED lines=20> */
.L_x_1768:
[----:B------:R-:W-:Y:S05]  /*10a50*/  BSYNC B6 ;  /* 0x0000000000067941 */ /* 0x000fea0003800000 */
.L_x_1767:
        /* <DEDUP_REMOVED lines=20> */
.L_x_1771:
        /* <DEDUP_REMOVED lines=15> */
.L_x_1770:
[----:B------:R-:W-:Y:S05]  /*10c90*/  BSYNC B6 ;  /* 0x0000000000067941 */ /* 0x000fea0003800000 */
.L_x_1769:
[----:B------:R-:W-:Y:S01]  /*10ca0*/  ULDC.64 UR4, c[0x0][0x9f8] ;  /* 0x00027e0000047ab9 */ /* 0x000fe20000000a00 */
[----:B------:R-:W-:Y:S01]  /*10cb0*/  IMAD.U32 R24, RZ, RZ, UR42 ;  /* 0x0000002aff187e24 */ /* 0x000fe2000f8e00ff */
[----:B------:R-:W-:Y:S01]  /*10cc0*/  UISETP.NE.U32.AND UP0, UPT, UR4, URZ, UPT ;  /* 0x0000003f0400728c */ /* 0x000fe2000bf05070 */
[----:B------:R-:W0:Y:S03]  /*10cd0*/  LDC R10, c[0x0][0x430] ;  /* 0x00010c00ff0a7b82 */ /* 0x000e260000000800 */
[----:B------:R-:W-:-:S06]  /*10ce0*/  UISETP.NE.AND.EX UP0, UPT, UR5, URZ, UPT, UP0 ;  /* 0x0000003f0500728c */ /* 0x000fcc000bf05300 */
[----:B------:R-:W-:-:S05]  /*10cf0*/  PLOP3.LUT P0, PT, PT, PT, UP0, 0x80, 0x0 ;  /* 0x000000000000781c */ /* 0x000fca0003f0f008 */
[----:B------:R-:W-:Y:S02]  /*10d00*/  @UP0 ULDC.64 UR4, c[0x0][0x9f8] ;  /* 0x00027e0000040ab9 */ /* 0x000fe40000000a00 */
[----:B------:R-:W-:-:S06]  /*10d10*/  @UP0 UIMAD.WIDE UR4, UR42, 0x4, UR4 ;  /* 0x000000042a0408a5 */ /* 0x000fcc000f8e0204 */
[----:B------:R-:W-:Y:S01]  /*10d20*/  IMAD.U32 R2, RZ, RZ, UR4 ;  /* 0x00000004ff027e24 */ /* 0x000fe2000f8e00ff */
[----:B------:R-:W-:Y:S01]  /*10d30*/  MOV R3, UR5 ;  /* 0x0000000500037c02 */ /* 0x000fe20008000f00 */
[----:B------:R-:W-:Y:S01]  /*10d40*/  IMAD.U32 R27, RZ, RZ, UR44 ;  /* 0x0000002cff1b7e24 */ /* 0x000fe2000f8e00ff */
[----:B------:R-:W-:-:S03]  /*10d50*/  ULDC UR4, c[0x0][0xc48] ;  /* 0x0003120000047ab9 */ /* 0x000fc60000000800 */
[----:B------:R1:W5:Y:S01]  /*10d60*/  @P0 LDG.E R24, desc[UR52][R2.64] ;  /* 0x0000003402180981 */ /* 0x000362000c1e1900 */
[----:B------:R-:W-:Y:S01]  /*10d70*/  UMOV UR5, 0xffffffff ;  /* 0xffffffff00057882 */ /* 0x000fe20000000000 */
[----:B------:R-:W-:Y:S01]  /*10d80*/  IMAD.U32 R19, RZ, RZ, UR4 ;  /* 0x00000004ff137e24 */ /* 0x000fe2000f8e00ff */
[----:B------:R-:W-:Y:S01]  /*10d90*/  LEA R27, R27, 0xffffffc0, 0x6 ;  /* 0xffffffc01b1b7811 */ /* 0x000fe200078e30ff */
[----:B------:R-:W-:Y:S06]  /*10da0*/  BRA.DIV UR5, `(.L_x_1772) ;  /* 0x0000003205b47947 */ /* 0x000fec000b800000 */
.L_x_1827:
[----:B------:R-:W2:Y:S01]  /*10db0*/  S2R R8, SR_TID.X ;  /* 0x0000000000087919 */ /* 0x000ea20000002100 */
[----:B0-----:R-:W-:Y:S01]  /*10dc0*/  ISETP.NE.AND P1, PT, R10, 0x1, PT ;  /* 0x000000010a00780c */ /* 0x001fe20003f25270 */
[----:B------:R-:W-:Y:S01]  /*10dd0*/  IMAD.MOV.U32 R34, RZ, RZ, RZ ;  /* 0x000000ffff227224 */ /* 0x000fe200078e00ff */
[----:B-----5:R-:W-:Y:S02]  /*10de0*/  SHF.R.S32.HI R29, RZ, 0x1f, R24 ;  /* 0x0000001fff1d7819 */ /* 0x020fe40000011418 */
[----:B------:R-:W-:-:S09]  /*10df0*/  LOP3.LUT R16, R16, 0xfffffbff, RZ, 0xc0, !PT ;  /* 0xfffffbff10107812 */ /* 0x000fd200078ec0ff */
[----:B------:R-:W0:Y:S01]  /*10e00*/  @P1 LDC R0, c[0x0][0x434] ;  /* 0x00010d00ff001b82 */ /* 0x000e220000000800 */
[----:B------:R-:W-:-:S07]  /*10e10*/  @P1 LOP3.LUT R16, R16, 0x400, RZ, 0xfc, !PT ;  /* 0x0000040010101812 */ /* 0x000fce00078efcff */
[----:B-1----:R-:W1:Y:S01]  /*10e20*/  @P1 LDC R3, c[0x0][0x438] ;  /* 0x00010e00ff031b82 */ /* 0x002e620000000800 */
[----:B--2---:R-:W-:-:S05]  /*10e30*/  IMAD.SHL.U32 R8, R8, 0x10, RZ ;  /* 0x0000001008087824 */ /* 0x004fca00078e00ff */
[----:B------:R-:W-:-:S05]  /*10e40*/  LOP3.LUT R8, R36, 0x70, R8, 0xf8, !PT ;  /* 0x0000007024087812 */ /* 0x000fca00078ef808 */
[----:B------:R-:W-:-:S05]  /*10e50*/  IMAD.IADD R35, R8, 0x1, R27 ;  /* 0x0000000108237824 */ /* 0x000fca00078e021b */
[C---:B------:R-:W-:Y:S01]  /*10e60*/  ISETP.GE.AND P0, PT, R35.reuse, UR37, PT ;  /* 0x0000002523007c0c */ /* 0x040fe2000bf06270 */
[----:B------:R-:W-:-:S03]  /*10e70*/  IMAD.IADD R35, R35, 0x1, R30 ;  /* 0x0000000123237824 */ /* 0x000fc600078e021e */
[----:B------:R-:W-:Y:S01]  /*10e80*/  ISETP.GT.U32.OR P0, PT, R8, 0x3f, P0 ;  /* 0x0000003f0800780c */ /* 0x000fe20000704470 */
[----:B0-----:R-:W-:-:S04]  /*10e90*/  @P1 IMAD.HI.U32 R0, R35, R0, RZ ;  /* 0x0000000023001227 */ /* 0x001fc800078e00ff */
[----:B------:R-:W-:Y:S01]  /*10ea0*/  IMAD.MOV.U32 R9, RZ, RZ, R35 ;  /* 0x000000ffff097224 */ /* 0x000fe200078e0023 */
[----:B-1----:R-:W-:-:S07]  /*10eb0*/  @P1 SHF.R.U32.HI R9, RZ, R3, R0 ;  /* 0x00000003ff091219 */ /* 0x002fce0000011600 */
[----:B------:R-:W0:Y:S01]  /*10ec0*/  @!P0 LDC.64 R6, c[0x0][0x428] ;  /* 0x00010a00ff068b82 */ /* 0x000e220000000a00 */
[--C-:B------:R-:W-:Y:S01]  /*10ed0*/  @!P0 SHF.R.S32.HI R3, RZ, 0x1f, R9.reuse ;  /* 0x0000001fff038819 */ /* 0x100fe20000011409 */
[----:B------:R-:W-:-:S06]  /*10ee0*/  @!P0 IMAD.MOV.U32 R2, RZ, RZ, R9 ;  /* 0x000000ffff028224 */ /* 0x000fcc00078e0009 */
[----:B------:R-:W1:Y:S01]  /*10ef0*/  @!P0 LDC.64 R4, c[0x0][0x418] ;  /* 0x00010600ff048b82 */ /* 0x000e620000000a00 */
[-C--:B0-----:R-:W-:Y:S02]  /*10f00*/  @!P0 IMAD R0, R29, R6.reuse, RZ ;  /* 0x000000061d008224 */ /* 0x081fe400078e02ff */
[----:B------:R-:W-:-:S04]  /*10f10*/  @!P0 IMAD.WIDE.U32 R2, R24, R6, R2 ;  /* 0x0000000618028225 */ /* 0x000fc800078e0002 */
[----:B------:R-:W-:Y:S01]  /*10f20*/  @!P0 IMAD R7, R24, R7, R0 ;  /* 0x0000000718078224 */ /* 0x000fe200078e0200 */
[----:B-1----:R-:W-:-:S03]  /*10f30*/  @!P0 LEA R4, P1, R2, R4, 0x2 ;  /* 0x0000000402048211 */ /* 0x002fc600078210ff */
[----:B------:R-:W-:-:S05]  /*10f40*/  @!P0 IMAD.IADD R0, R3, 0x1, R7 ;  /* 0x0000000103008824 */ /* 0x000fca00078e0207 */
[----:B------:R-:W-:Y:S01]  /*10f50*/  @!P0 LEA.HI.X R5, R2, R5, R0, 0x2, P1 ;  /* 0x0000000502058211 */ /* 0x000fe200008f1400 */
[----:B------:R-:W-:Y:S02]  /*10f60*/  IMAD.U32 R2, RZ, RZ, UR47 ;  /* 0x0000002fff027e24 */ /* 0x000fe4000f8e00ff */
[----:B------:R-:W-:Y:S02]  /*10f70*/  IMAD.MOV R0, RZ, RZ, -R9 ;  /* 0x000000ffff007224 */ /* 0x000fe400078e0a09 */
[----:B------:R0:W5:Y:S01]  /*10f80*/  @!P0 LDG.E R34, desc[UR52][R4.64] ;  /* 0x0000003404228981 */ /* 0x000162000c1e1900 */
[----:B------:R-:W-:Y:S01]  /*10f90*/  ISETP.NE.AND P2, PT, R2, 0x3, PT ;  /* 0x000000030200780c */ /* 0x000fe20003f45270 */
[----:B------:R-:W-:Y:S01]  /*10fa0*/  IMAD R35, R10, R0, R35 ;  /* 0x000000000a237224 */ /* 0x000fe200078e0223 */
[----:B------:R-:W-:Y:S01]  /*10fb0*/  ISETP.GT.U32.AND P0, PT, R8, 0x3f, PT ;  /* 0x0000003f0800780c */ /* 0x000fe20003f04070 */
[----:B------:R-:W-:Y:S01]  /*10fc0*/  IMAD R0, RZ, RZ, -UR42 ;  /* 0x8000002aff007e24 */ /* 0x000fe2000f8e02ff */
[----:B------:R-:W-:-:S03]  /*10fd0*/  LOP3.LUT R16, R16, 0xfffffeff, RZ, 0xc0, !PT ;  /* 0xfffffeff10107812 */ /* 0x000fc600078ec0ff */
[----:B------:R-:W-:-:S05]  /*10fe0*/  IMAD R19, R19, R0, UR41 ;  /* 0x0000002913137e24 */ /* 0x000fca000f8e0200 */
[----:B------:R-:W-:Y:S02]  /*10ff0*/  SHF.R.S32.HI R23, RZ, 0x1f, R19 ;  /* 0x0000001fff177819 */ /* 0x000fe40000011413 */
[----:B------:R-:W-:-:S04]  /*11000*/  @P2 LOP3.LUT R16, R16, 0x100, RZ, 0xfc, !PT ;  /* 0x0000010010102812 */ /* 0x000fc800078efcff */
[----:B------:R-:W-:-:S04]  /*11010*/  LOP3.LUT R16, R16, 0xfffffffe, RZ, 0xc0, !PT ;  /* 0xfffffffe10107812 */ /* 0x000fc800078ec0ff */
[----:B------:R-:W-:Y:S01]  /*11020*/  @P0 LOP3.LUT R16, R16, 0x1, RZ, 0xfc, !PT ;  /* 0x0000000110100812 */ /* 0x000fe200078efcff */
[----:B0-----:R-:W-:Y:S06]  /*11030*/  @!P2 BRA `(.L_x_1773) ;  /* 0x000000000004a947 */ /* 0x001fec0003800000 */
[----:B------:R-:W-:Y:S01]  /*11040*/  BPT.TRAP 0x1 ;  /* 0x000000040000795c */ /* 0x000fe20000300000 */
.L_x_1773:
[----:B------:R-:W-:Y:S01]  /*11050*/  IMAD R25, R18, 0x8, R17 ;  /* 0x0000000812197824 */ /* 0x000fe200078e0211 */
[----:B------:R-:W-:Y:S01]  /*11060*/  SHF.L.U32 R0, R22, 0x1f, RZ ;  /* 0x0000001f16007819 */ /* 0x000fe200000006ff */
[----:B------:R-:W-:Y:S03]  /*11070*/  BSSY B0, `(.L_x_1774) ;  /* 0x0000003000007945 */ /* 0x000fe60003800000 */
[----:B------:R-:W0:Y:S02]  /*11080*/  SYNCS.PHASECHK.TRANS64.TRYWAIT P0, [R25+URZ+0x28c40], R0 ;  /* 0x028c4000190075a7 */ /* 0x000e24000800017f */
[----:B0-----:R-:W-:Y:S05]  /*11090*/  @!P0 BRA `(.L_x_1775) ;  /* 0x0000003000248947 */ /* 0x001fea0003800000 */
.L_x_1828:
[----:B------:R-:W-:Y:S05]  /*110a0*/  BSYNC B0 ;  /* 0x0000000000007941 */ /* 0x000fea0003800000 */
.L_x_1774:
[----:B------:R-:W-:Y:S01]  /*110b0*/  SHF.R.S32.HI R37, RZ, 0x1f, R35 ;  /* 0x0000001fff257819 */ /* 0x000fe20000011423 */
[----:B------:R-:W1:Y:S01]  /*110c0*/  S2R R6, SR_TID.X ;  /* 0x0000000000067919 */ /* 0x000e620000002100 */
[----:B------:R-:W-:Y:S01]  /*110d0*/  ULDC.64 UR4, c[0x0][0x300] ;  /* 0x0000c00000047ab9 */ /* 0x000fe20000000a00 */
[----:B-----5:R-:W-:Y:S01]  /*110e0*/  SHF.R.S32.HI R4, RZ, 0x1f, R34 ;  /* 0x0000001fff047819 */ /* 0x020fe20000011422 */
[----:B------:R-:W-:Y:S01]  /*110f0*/  IMAD.WIDE.U32 R2, R35, UR4, RZ ;  /* 0x0000000423027c25 */ /* 0x000fe2000f8e00ff */
[----:B------:R-:W-:Y:S02]  /*11100*/  IADD3 R27, -R36, UR37, -R27 ;  /* 0x00000025241b7c10 */ /* 0x000fe4000fffe91b */
[----:B------:R-:W-:Y:S01]  /*11110*/  LOP3.LUT P2, RZ, R16, 0x2, RZ, 0xc0, !PT ;  /* 0x0000000210ff7812 */ /* 0x000fe2000784c0ff */
[----:B0-----:R-:W-:Y:S01]  /*11120*/  IMAD R0, R37, UR4, RZ ;  /* 0x0000000425007c24 */ /* 0x001fe2000f8e02ff */
[----:B------:R0:W-:Y:S03]  /*11130*/  STL [R1], R4 ;  /* 0x0000000401007387 */ /* 0x0001e60000100800 */
[----:B------:R-:W-:Y:S01]  /*11140*/  IMAD R5, R35, UR5, R0 ;  /* 0x0000000523057c24 */ /* 0x000fe2000f8e0200 */
[----:B------:R-:W-:-:S03]  /*11150*/  ULDC.64 UR4, c[0x0][0x310] ;  /* 0x0000c40000047ab9 */ /* 0x000fc60000000a00 */
[----:B------:R-:W-:Y:S02]  /*11160*/  IMAD.IADD R3, R3, 0x1, R5 ;  /* 0x0000000103037824 */ /* 0x000fe400078e0205 */
[----:B------:R-:W-:Y:S02]  /*11170*/  IMAD R5, R4, UR4, RZ ;  /* 0x0000000404057c24 */ /* 0x000fe4000f8e02ff */
[----:B------:R-:W-:-:S04]  /*11180*/  IMAD.WIDE.U32 R2, R34, UR4, R2 ;  /* 0x0000000422027c25 */ /* 0x000fc8000f8e0002 */
[----:B------:R-:W-:Y:S01]  /*11190*/  IMAD R5, R34, UR5, R5 ;  /* 0x0000000522057c24 */ /* 0x000fe2000f8e0205 */
[----:B------:R-:W-:Y:S01]  /*111a0*/  ULDC.64 UR4, c[0x0][0x308] ;  /* 0x0000c20000047ab9 */ /* 0x000fe20000000a00 */
[----:B0-----:R-:W-:Y:S02]  /*111b0*/  IMAD R4, R18, 0x1000, R31 ;  /* 0x0000100012047824 */ /* 0x001fe400078e021f */
[----:B------:R-:W-:Y:S02]  /*111c0*/  IMAD.IADD R3, R3, 0x1, R5 ;  /* 0x0000000103037824 */ /* 0x000fe400078e0205 */
[----:B------:R-:W-:Y:S02]  /*111d0*/  IMAD R0, R23, UR4, RZ ;  /* 0x0000000417007c24 */ /* 0x000fe4000f8e02ff */
[----:B------:R-:W-:-:S04]  /*111e0*/  IMAD.WIDE.U32 R2, R19, UR4, R2 ;  /* 0x0000000413027c25 */ /* 0x000fc8000f8e0002 */
[----:B------:R-:W-:Y:S01]  /*111f0*/  IMAD R5, R19, UR5, R0 ;  /* 0x0000000513057c24 */ /* 0x000fe2000f8e0200 */
[----:B------:R-:W-:Y:S01]  /*11200*/  ULDC.64 UR4, c[0x0][0x2e8] ;  /* 0x0000ba0000047ab9 */ /* 0x000fe20000000a00 */
[----:B-1----:R-:W-:Y:S01]  /*11210*/  IMAD.SHL.U32 R6, R6, 0x8, RZ ;  /* 0x0000000806067824 */ /* 0x002fe200078e00ff */
[----:B------:R-:W-:Y:S01]  /*11220*/  LEA R0, P0, R2, UR4, 0x1 ;  /* 0x0000000402007c11 */ /* 0x000fe2000f8008ff */
[----:B------:R-:W-:Y:S01]  /*11230*/  UMOV UR4, 0xffffffff ;  /* 0xffffffff00047882 */ /* 0x000fe20000000000 */
[----:B------:R-:W-:Y:S02]  /*11240*/  IADD3 R5, R3, R5, RZ ;  /* 0x0000000503057210 */ /* 0x000fe40007ffe0ff */
[----:B------:R-:W-:Y:S02]  /*11250*/  LOP3.LUT R6, R6, 0x38, RZ, 0xc0, !PT ;  /* 0x0000003806067812 */ /* 0x000fe400078ec0ff */
[----:B------:R-:W-:Y:S02]  /*11260*/  LEA.HI.X R5, R2, UR5, R5, 0x1, P0 ;  /* 0x0000000502057c11 */ /* 0x000fe400080f0c05 */
[----:B------:R-:W-:Y:S01]  /*11270*/  ISETP.GE.AND P0, PT, R27, 0x1, PT ;  /* 0x000000011b00780c */ /* 0x000fe20003f06270 */
[----:B------:R-:W-:-:S12]  /*11280*/  BRA.DIV UR4, `(.L_x_1776) ;  /* 0x0000002e04bc7947 */ /* 0x000fd8000b800000 */
[----:B------:R-:W0:Y:S01]  /*11290*/  SHFL.IDX PT, R14, R0, RZ, 0x181f ;  /* 0x00181fff000e7589 */ /* 0x000e2200000e0000 */
[----:B------:R-:W-:-:S03]  /*112a0*/  @P0 IMAD R7, R4, 0x2, R17 ;  /* 0x0000000204070824 */ /* 0x000fc600078e0211 */
[----:B------:R-:W1:Y:S01]  /*112b0*/  SHFL.IDX PT, R2, R5, RZ, 0x181f ;  /* 0x00181fff05027589 */ /* 0x000e6200000e0000 */
[----:B0-----:R-:W-:-:S05]  /*112c0*/  @P0 LEA R14, P1, R6, R14, 0x1 ;  /* 0x0000000e060e0211 */ /* 0x001fca00078208ff */
[----:B-1----:R-:W-:Y:S02]  /*112d0*/  @P0 IMAD.X R3, RZ, RZ, R2, P1 ;  /* 0x000000ffff030224 */ /* 0x002fe400008e0602 */
[----:B------:R-:W-:Y:S02]  /*112e0*/  @P0 IMAD.MOV.U32 R2, RZ, RZ, R14 ;  /* 0x000000ffff020224 */ /* 0x000fe400078e000e */
[----:B------:R-:W0:Y:S04]  /*112f0*/  SHFL.IDX PT, R14, R0, 0x1, 0x181f ;  /* 0x00381f00000e7f89 */ /* 0x000e2800000e0000 */
[----:B------:R1:W-:Y:S01]  /*11300*/  @P0 LDGSTS.E.BYPASS.LTC128B.128 [R7+0x22400], desc[UR52][R2.64], !P2 ;  /* 0x2240000002070fae */ /* 0x0003e2000d101d74 */
[----:B------:R-:W-:-:S03]  /*11310*/  ISETP.GE.AND P0, PT, R27, 0x11, PT ;  /* 0x000000111b00780c */ /* 0x000fc60003f06270 */
[----:B-1----:R-:W1:Y:S10]  /*11320*/  SHFL.IDX PT, R2, R5, 0x1, 0x181f ;  /* 0x00381f0005027f89 */ /* 0x002e7400000e0000 */
[----:B------:R-:W-:Y:S01]  /*11330*/  @P0 IMAD R9, R4, 0x2, R17 ;  /* 0x0000000204090824 */ /* 0x000fe200078e0211 */
        /* <DEDUP_REMOVED lines=8> */
[----:B------:R-:W2:Y:S01]  /*113c0*/  SHFL.IDX PT, R5, R5, 0x3, 0x181f ;  /* 0x00781f0005057f89 */ /* 0x000ea200000e0000 */
[----:B0-----:R-:W-:-:S05]  /*113d0*/  @P0 LEA R14, P1, R6, R14, 0x1 ;  /* 0x0000000e060e0211 */ /* 0x001fca00078208ff */
[----:B-1----:R-:W-:Y:S02]  /*113e0*/  @P0 IMAD.X R3, RZ, RZ, R2, P1 ;  /* 0x000000ffff030224 */ /* 0x002fe400008e0602 */
[----:B------:R-:W-:Y:S02]  /*113f0*/  @P0 IMAD.MOV.U32 R2, RZ, RZ, R14 ;  /* 0x000000ffff020224 */ /* 0x000fe400078e000e */
[----:B------:R0:W1:Y:S04]  /*11400*/  SHFL.IDX PT, R14, R0, 0x3, 0x181f ;  /* 0x00781f00000e7f89 */ /* 0x00006800000e0000 */
[----:B--2---:R0:W-:Y:S02]  /*11410*/  @P0 LDGSTS.E.BYPASS.LTC128B.128 [R7+0x23400], desc[UR52][R2.64], !P2 ;  /* 0x2340000002070fae */ /* 0x0041e4000d101d74 */
.L_x_1838:
[----:B------:R-:W-:-:S13]  /*11420*/  ISETP.GE.AND P0, PT, R27, 0x31, PT ;  /* 0x000000311b00780c */ /* 0x000fda0003f06270 */
[----:B01----:R-:W-:-:S05]  /*11430*/  @P0 LEA R2, P1, R6, R14, 0x1 ;  /* 0x0000000e06020211 */ /* 0x003fca00078208ff */
[----:B------:R-:W-:Y:S02]  /*11440*/  @P0 IMAD.X R3, RZ, RZ, R5, P1 ;  /* 0x000000ffff030224 */ /* 0x000fe400008e0605 */
[----:B------:R-:W-:-:S05]  /*11450*/  @P0 IMAD R5, R4, 0x2, R17 ;  /* 0x0000000204050824 */ /* 0x000fca00078e0211 */
[----:B------:R-:W-:Y:S01]  /*11460*/  @!PT LDS RZ, [RZ] ;  /* 0x00000000fffff984 */ /* 0x000fe20000000800 */
[----:B------:R-:W-:Y:S01]  /*11470*/  @!PT LDS RZ, [RZ] ;  /* 0x00000000fffff984 */ /* 0x000fe20000000800 */
[----:B------:R-:W-:Y:S01]  /*11480*/  @!PT LDS RZ, [RZ] ;  /* 0x00000000fffff984 */ /* 0x000fe20000000800 */
[----:B------:R0:W-:Y:S01]  /*11490*/  @P0 LDGSTS.E.BYPASS.LTC128B.128 [R5+0x23c00], desc[UR52][R2.64], !P2 ;  /* 0x23c0000002050fae */ /* 0x0001e2000d101d74 */
[----:B------:R-:W-:Y:S01]  /*114a0*/  PLOP3.LUT P0, PT, PT, PT, PT, 0x80, 0x0 ;  /* 0x000000000000781c */ /* 0x000fe20003f0f070 */
[----:B------:R-:W-:-:S12]  /*114b0*/  NOP ;  /* 0x0000000000007918 */ /* 0x000fd80000000000 */
.L_x_1777:
        /* <DEDUP_REMOVED lines=11> */
.L_x_1778:
[----:B------:R-:W-:Y:S01]  /*11570*/  VIADD R0, R17, 0x20400 ;  /* 0x0002040011007836 */ /* 0x000fe20000000000 */
[----:B------:R1:W-:Y:S06]  /*11580*/  SYNCS.ARRIVE.TRANS64.A1T0 RZ, [R25+URZ+0x28c30], RZ ;  /* 0x028c30ff19ff79a7 */ /* 0x0003ec000810003f */
[----:B------:R-:W-:Y:S05]  /*11590*/  WARPSYNC.ALL ;  /* 0x0000000000007948 */ /* 0x000fea0003800000 */
[----:B------:R-:W-:Y:S01]  /*115a0*/  BAR.SYNC.DEFER_BLOCKING 0x8, 0x100 ;  /* 0x0204000000007b1d */ /* 0x000fe20000010000 */
[----:B------:R-:W-:-:S05]  /*115b0*/  LOP3.LUT P0, RZ, R0, 0x3ff, RZ, 0xc0, !PT ;  /* 0x000003ff00ff7812 */ /* 0x000fca000780c0ff */
[----:B------:R-:W-:Y:S08]  /*115c0*/  BSSY B6, `(.L_x_1779) ;  /* 0x0000012000067945 */ /* 0x000ff00003800000 */
[----:B------:R-:W-:Y:S05]  /*115d0*/  @!P0 BRA `(.L_x_1780) ;  /* 0x0000000000408947 */ /* 0x000fea0003800000 */
[----:B0-----:R-:W-:Y:S01]  /*115e0*/  MOV R2, 0x0 ;  /* 0x0000000000027802 */ /* 0x001fe20000000f00 */
[----:B------:R-:W-:Y:S01]  /*115f0*/  ULDC.64 UR4, c[0x4][0x90] ;  /* 0x0100240000047ab9 */ /* 0x000fe20000000a00 */
[----:B------:R-:W-:Y:S01]  /*11600*/  ULDC.64 UR6, c[0x4][0x98] ;  /* 0x0100260000067ab9 */ /* 0x000fe20000000a00 */
[----:B------:R-:W-:Y:S01]  /*11610*/  ULDC.64 UR8, c[0x4][0x20] ;  /* 0x0100080000087ab9 */ /* 0x000fe20000000a00 */
[----:B------:R-:W-:Y:S01]  /*11620*/  MOV R4, UR4 ;  /* 0x0000000400047c02 */ /* 0x000fe20008000f00 */
[----:B------:R-:W-:Y:S01]  /*11630*/  IMAD.U32 R5, RZ, RZ, UR5 ;  /* 0x00000005ff057e24 */ /* 0x000fe2000f8e00ff */
        /* <DEDUP_REMOVED lines=10> */
.L_x_1780:
[----:B------:R-:W-:Y:S05]  /*116e0*/  BSYNC B6 ;  /* 0x0000000000067941 */ /* 0x000fea0003800000 */
.L_x_1779:
[----:B------:R2:W5:Y:S01]  /*116f0*/  LDL R8, [R1+0x8] ;  /* 0x0000080001087983 */ /* 0x0005620000100800 */
[----:B------:R-:W-:Y:S01]  /*11700*/  UISETP.NE.AND UP0, UPT, UR49, URZ, UPT ;  /* 0x0000003f3100728c */ /* 0x000fe2000bf05270 */
[----:B0-----:R-:W0:Y:S01]  /*11710*/  S2R R2, SR_TID.X ;  /* 0x0000000000027919 */ /* 0x001e220000002100 */
[----:B------:R-:W-:Y:S01]  /*11720*/  R2UR UR6, R23 ;  /* 0x00000000170672ca */ /* 0x000fe200000e0000 */
[----:B------:R-:W-:-:S03]  /*11730*/  ULDC.64 UR8, c[0x0][0x2d8] ;  /* 0x0000b60000087ab9 */ /* 0x000fc60000000a00 */
[----:B------:R-:W-:Y:S02]  /*11740*/  PLOP3.LUT P0, PT, PT, PT, UP0, 0x80, 0x0 ;  /* 0x000000000000781c */ /* 0x000fe40003f0f008 */
[----:B------:R-:W-:-:S03]  /*11750*/  LOP3.LUT P5, RZ, R16, 0x1000, RZ, 0xc0, !PT ;  /* 0x0000100010ff7812 */ /* 0x000fc600078ac0ff */
[----:B------:R-:W-:Y:S01]  /*11760*/  @UP0 ULDC UR4, c[0x0][0x44c] ;  /* 0x0001130000040ab9 */ /* 0x000fe20000000800 */
[----:B0-----:R-:W-:-:S05]  /*11770*/  IMAD.SHL.U32 R2, R2, 0x10, RZ ;  /* 0x0000001002027824 */ /* 0x001fca00078e00ff */
[----:B------:R-:W-:-:S05]  /*11780*/  LOP3.LUT R2, R36, 0x70, R2, 0xf8, !PT ;  /* 0x0000007024027812 */ /* 0x000fca00078ef802 */
[----:B------:R-:W-:-:S04]  /*11790*/  VIADD R0, R2, UR43 ;  /* 0x0000002b02007c36 */ /* 0x000fc80008000000 */
[----:B------:R-:W-:Y:S01]  /*117a0*/  @P0 IMAD.HI.U32 R3, R0, UR4, RZ ;  /* 0x0000000400030c27 */ /* 0x000fe2000f8e00ff */
[----:B------:R-:W-:Y:S01]  /*117b0*/  PLOP3.LUT P0, PT, PT, PT, UP0, 0x80, 0x0 ;  /* 0x000000000000781c */ /* 0x000fe20003f0f008 */
[----:B------:R-:W-:Y:S01]  /*117c0*/  @UP0 ULDC UR4, c[0x0][0x450] ;  /* 0x0001140000040ab9 */ /* 0x000fe20000000800 */
[----:B------:R-:W-:Y:S01]  /*117d0*/  R2UR UR7, R19 ;  /* 0x00000000130772ca */ /* 0x000fe200000e0000 */
[----:B------:R-:W-:Y:S01]  /*117e0*/  IMAD.MOV.U32 R2, RZ, RZ, R0 ;  /* 0x000000ffff027224 */ /* 0x000fe200078e0000 */
[----:B------:R-:W-:-:S09]  /*117f0*/  UIMAD UR6, UR6, UR8, URZ ;  /* 0x00000008060672a4 */ /* 0x000fd2000f8e023f */
[----:B------:R-:W-:Y:S02]  /*11800*/  @P0 SHF.R.U32.HI R2, RZ, UR4, R3 ;  /* 0x00000004ff020c19 */ /* 0x000fe40008011603 */
[----:B------:R-:W-:Y:S01]  /*11810*/  R2UR UR4, R19 ;  /* 0x00000000130472ca */ /* 0x000fe200000e0000 */
[----:B------:R-:W-:Y:S02]  /*11820*/  UIMAD UR7, UR7, UR9, UR6 ;  /* 0x00000009070772a4 */ /* 0x000fe4000f8e0206 */
[----:B------:R-:W-:Y:S01]  /*11830*/  USHF.R.S32.HI UR6, URZ, 0x1f, UR42 ;  /* 0x0000001f3f067899 */ /* 0x000fe2000801142a */
[----:B------:R-:W0:Y:S01]  /*11840*/  S2R R10, SR_TID.X ;  /* 0x00000000000a7919 */ /* 0x000e220000002100 */
[----:B------:R-:W-:-:S08]  /*11850*/  IMAD.MOV R5, RZ, RZ, -R2 ;  /* 0x000000ffff057224 */ /* 0x000fd000078e0a02 */
[----:B------:R-:W-:-:S03]  /*11860*/  UIMAD.WIDE.U32 UR4, UR4, UR8, URZ ;  /* 0x00000008040472a5 */ /* 0x000fc6000f8e003f */
[----:B------:R-:W-:Y:S01]  /*11870*/  ULDC.64 UR8, c[0x0][0x2e0] ;  /* 0x0000b80000087ab9 */ /* 0x000fe20000000a00 */
[----:B------:R-:W-:Y:S02]  /*11880*/  UIADD3 UR5, UR5, UR7, URZ ;  /* 0x0000000705057290 */ /* 0x000fe4000fffe03f */
[----:B------:R-:W-:Y:S01]  /*11890*/  UIMAD UR6, UR6, UR8, URZ ;  /* 0x00000008060672a4 */ /* 0x000fe2000f8e023f */
[----:B------:R-:W-:Y:S01]  /*118a0*/  ULDC UR7, c[0x0][0x448] ;  /* 0x0001120000077ab9 */ /* 0x000fe20000000800 */
[----:B------:R-:W-:Y:S01]  /*118b0*/  UIMAD.WIDE.U32 UR4, UR42, UR8, UR4 ;  /* 0x000000082a0472a5 */ /* 0x000fe2000f8e0004 */
[----:B------:R-:W-:Y:S01]  /*118c0*/  IMAD R5, R5, UR7, R0 ;  /* 0x0000000705057c24 */ /* 0x000fe2000f8e0200 */
[----:B------:R-:W-:Y:S01]  /*118d0*/  UIMAD UR6, UR42, UR9, UR6 ;  /* 0x000000092a0672a4 */ /* 0x000fe2000f8e0206 */
[----:B------:R-:W-:Y:S02]  /*118e0*/  SHF.R.S32.HI R0, RZ, 0x1f, R2 ;  /* 0x0000001fff007819 */ /* 0x000fe40000011402 */
[----:B------:R-:W-:Y:S01]  /*118f0*/  ULDC.64 UR8, c[0x0][0x2d0] ;  /* 0x0000b40000087ab9 */ /* 0x000fe20000000a00 */
[----:B------:R-:W-:Y:S01]  /*11900*/  UIADD3 UR5, UR5, UR6, URZ ;  /* 0x0000000605057290 */ /* 0x000fe2000fffe03f */
[----:B------:R-:W-:-:S02]  /*11910*/  IMAD.U32 R9, RZ, RZ, UR8 ;  /* 0x00000008ff097e24 */ /* 0x000fc4000f8e00ff */
[----:B------:R-:W-:Y:S01]  /*11920*/  IMAD R3, R0, UR8, RZ ;  /* 0x0000000800037c24 */ /* 0x000fe2000f8e02ff */
[----:B------:R-:W-:-:S03]  /*11930*/  SHF.R.S32.HI R0, RZ, 0x1f, R5 ;  /* 0x0000001fff007819 */ /* 0x000fc60000011405 */
[C---:B------:R-:W-:Y:S02]  /*11940*/  IMAD R7, R2.reuse, UR9, R3 ;  /* 0x0000000902077c24 */ /* 0x040fe4000f8e0203 */
[----:B------:R-:W-:Y:S01]  /*11950*/  IMAD.WIDE.U32 R2, R2, R9, UR4 ;  /* 0x0000000402027e25 */ /* 0x000fe2000f8e0009 */
        /* <DEDUP_REMOVED lines=8> */
[----:B------:R-:W-:Y:S01]  /*119e0*/  UMOV UR4, 0xffffffff ;  /* 0xffffffff00047882 */ /* 0x000fe20000000000 */
[----:B0-----:R-:W-:-:S03]  /*119f0*/  SHF.L.U32 R10, R10, 0x3, RZ ;  /* 0x000000030a0a7819 */ /* 0x001fc600000006ff */
[----:B------:R-:W-:Y:S02]  /*11a00*/  LEA.HI.X R5, R2, UR5, R5, 0x1, P0 ;  /* 0x0000000502057c11 */ /* 0x000fe400080f0c05 */
[----:B------:R-:W-:Y:S01]  /*11a10*/  LOP3.LUT R10, R10, 0x38, RZ, 0xc0, !PT ;  /* 0x000000380a0a7812 */ /* 0x000fe200078ec0ff */
[----:B--2---:R-:W-:Y:S06]  /*11a20*/  BRA.DIV UR4, `(.L_x_1781) ;  /* 0x0000002a04fc7947 */ /* 0x004fec000b800000 */
[----:B------:R-:W0:Y:S01]  /*11a30*/  SHFL.IDX PT, R14, R0, RZ, 0x181f ;  /* 0x00181fff000e7589 */ /* 0x000e2200000e0000 */
[----:B------:R-:W-:-:S03]  /*11a40*/  VIADD R4, R36, UR43 ;  /* 0x0000002b24047c36 */ /* 0x000fc60008000000 */
[----:B------:R-:W2:Y:S01]  /*11a50*/  SHFL.IDX PT, R2, R5, RZ, 0x181f ;  /* 0x00181fff05027589 */ /* 0x000ea200000e0000 */
[C---:B------:R-:W-:Y:S01]  /*11a60*/  VIADD R6, R4.reuse, 0x10 ;  /* 0x0000001004067836 */ /* 0x040fe20000000000 */
[----:B------:R-:W-:-:S13]  /*11a70*/  ISETP.GE.AND P0, PT, R4, UR36, PT ;  /* 0x0000002404007c0c */ /* 0x000fda000bf06270 */
[----:B0-----:R-:W-:-:S05]  /*11a80*/  @!P0 LEA R14, P1, R10, R14, 0x1 ;  /* 0x0000000e0a0e8211 */ /* 0x001fca00078208ff */
[----:B--2---:R-:W-:Y:S02]  /*11a90*/  @!P0 IMAD.X R3, RZ, RZ, R2, P1 ;  /* 0x000000ffff038224 */ /* 0x004fe400008e0602 */
[----:B------:R-:W-:Y:S02]  /*11aa0*/  @!P0 IMAD.MOV.U32 R2, RZ, RZ, R14 ;  /* 0x000000ffff028224 */ /* 0x000fe400078e000e */
[----:B------:R-:W0:Y:S04]  /*11ab0*/  SHFL.IDX PT, R14, R0, 0x1, 0x181f ;  /* 0x00381f00000e7f89 */ /* 0x000e2800000e0000 */
[----:B-----5:R2:W-:Y:S01]  /*11ac0*/  @!P0 LDGSTS.E.BYPASS.LTC128B.128 [R8+0x20400], desc[UR52][R2.64], !P5 ;  /* 0x2040000002088fae */ /* 0x0205e2000e901d74 */
[----:B------:R-:W-:Y:S01]  /*11ad0*/  ISETP.GE.AND P0, PT, R6, UR36, PT ;  /* 0x0000002406007c0c */ /* 0x000fe2000bf06270 */
[----:B------:R-:W-:-:S02]  /*11ae0*/  VIADD R6, R4, 0x20 ;  /* 0x0000002004067836 */ /* 0x000fc40000000000 */
[----:B--2---:R-:W2:Y:S10]  /*11af0*/  SHFL.IDX PT, R2, R5, 0x1, 0x181f ;  /* 0x00381f0005027f89 */ /* 0x004eb400000e0000 */
[----:B0-----:R-:W-:-:S05]  /*11b00*/  @!P0 LEA R14, P1, R10, R14, 0x1 ;  /* 0x0000000e0a0e8211 */ /* 0x001fca00078208ff */
[----:B--2---:R-:W-:Y:S02]  /*11b10*/  @!P0 IMAD.X R3, RZ, RZ, R2, P1 ;  /* 0x000000ffff038224 */ /* 0x004fe400008e0602 */
[----:B------:R-:W-:Y:S02]  /*11b20*/  @!P0 IMAD.MOV.U32 R2, RZ, RZ, R14 ;  /* 0x000000ffff028224 */ /* 0x000fe400078e000e */
[----:B------:R-:W0:Y:S04]  /*11b30*/  SHFL.IDX PT, R14, R0, 0x2, 0x181f ;  /* 0x00581f00000e7f89 */ /* 0x000e2800000e0000 */
[----:B------:R2:W-:Y:S01]  /*11b40*/  @!P0 LDGSTS.E.BYPASS.LTC128B.128 [R8+0x20c00], desc[UR52][R2.64], !P5 ;  /* 0x20c0000002088fae */ /* 0x0005e2000e901d74 */
[----:B------:R-:W-:-:S03]  /*11b50*/  ISETP.GE.AND P0, PT, R6, UR36, PT ;  /* 0x0000002406007c0c */ /* 0x000fc6000bf06270 */
[----:B--2---:R-:W2:Y:S04]  /*11b60*/  SHFL.IDX PT, R2, R5, 0x2, 0x181f ;  /* 0x00581f0005027f89 */ /* 0x004ea800000e0000 */
[----:B------:R-:W3:Y:S06]  /*11b70*/  SHFL.IDX PT, R5, R5, 0x3, 0x181f ;  /* 0x00781f0005057f89 */ /* 0x000eec00000e0000 */
[----:B0-----:R-:W-:-:S05]  /*11b80*/  @!P0 LEA R14, P1, R10, R14, 0x1 ;  /* 0x0000000e0a0e8211 */ /* 0x001fca00078208ff */
[----:B--2---:R-:W-:Y:S02]  /*11b90*/  @!P0 IMAD.X R3, RZ, RZ, R2, P1 ;  /* 0x000000ffff038224 */ /* 0x004fe400008e0602 */
[----:B------:R-:W-:Y:S02]  /*11ba0*/  @!P0 IMAD.MOV.U32 R2, RZ, RZ, R14 ;  /* 0x000000ffff028224 */ /* 0x000fe400078e000e */
[----:B------:R0:W2:Y:S04]  /*11bb0*/  SHFL.IDX PT, R14, R0, 0x3, 0x181f ;  /* 0x00781f00000e7f89 */ /* 0x0000a800000e0000 */
[----:B---3--:R0:W-:Y:S02]  /*11bc0*/  @!P0 LDGSTS.E.BYPASS.LTC128B.128 [R8+0x21400], desc[UR52][R2.64], !P5 ;  /* 0x2140000002088fae */ /* 0x0081e4000e901d74 */
.L_x_1847:
[----:B------:R-:W-:-:S05]  /*11bd0*/  VIADD R4, R4, 0x30 ;  /* 0x0000003004047836 */ /* 0x000fca0000000000 */
[----:B------:R-:W-:-:S13]  /*11be0*/  ISETP.GE.AND P0, PT, R4, UR36, PT ;  /* 0x0000002404007c0c */ /* 0x000fda000bf06270 */
[----:B0-2---:R-:W-:-:S05]  /*11bf0*/  @!P0 LEA R2, P1, R10, R14, 0x1 ;  /* 0x0000000e0a028211 */ /* 0x005fca00078208ff */
[----:B------:R-:W-:-:S05]  /*11c00*/  @!P0 IMAD.X R3, RZ, RZ, R5, P1 ;  /* 0x000000ffff038224 */ /* 0x000fca00008e0605 */
[----:B------:R-:W-:Y:S01]  /*11c10*/  @!PT LDS RZ, [RZ] ;  /* 0x00000000fffff984 */ /* 0x000fe20000000800 */
[----:B------:R-:W-:Y:S01]  /*11c20*/  @!PT LDS RZ, [RZ] ;  /* 0x00000000fffff984 */ /* 0x000fe20000000800 */
[----:B------:R-:W-:Y:S01]  /*11c30*/  @!PT LDS RZ, [RZ] ;  /* 0x00000000fffff984 */ /* 0x000fe20000000800 */
[----:B------:R0:W-:Y:S01]  /*11c40*/  @!P0 LDGSTS.E.BYPASS.LTC128B.128 [R8+0x21c00], desc[UR52][R2.64], !P5 ;  /* 0x21c0000002088fae */ /* 0x0001e2000e901d74 */
[----:B------:R-:W-:Y:S01]  /*11c50*/  PLOP3.LUT P0, PT, PT, PT, PT, 0x80, 0x0 ;  /* 0x000000000000781c */ /* 0x000fe20003f0f070 */
[----:B------:R-:W-:-:S12]  /*11c60*/  NOP ;  /* 0x0000000000007918 */ /* 0x000fd80000000000 */
.L_x_1782:
        /* <DEDUP_REMOVED lines=16> */
[----:B------:R-:W2:Y:S03]  /*11d70*/  SYNCS.PHASECHK.TRANS64.TRYWAIT P0, [R17+URZ+0x28c20], R0 ;  /* 0x028c2000110075a7 */ /* 0x000ea6000800017f */
[----:B0-2---:R-:W-:Y:S05]  /*11d80*/  @!P0 BRA `(.L_x_1784) ;  /* 0x0000002c003c8947 */ /* 0x005fea0003800000 */
.L_x_1848:
[----:B------:R-:W-:Y:S05]  /*11d90*/  BSYNC B0 ;  /* 0x0000000000007941 */ /* 0x000fea0003800000 */
.L_x_1783:
[----:B------:R-:W-:-:S05]  /*11da0*/  IMAD.U32 R2, RZ, RZ, UR47 ;  /* 0x0000002fff027e24 */ /* 0x000fca000f8e00ff */
[----:B------:R-:W-:-:S13]  /*11db0*/  ISETP.NE.AND P0, PT, R2, 0x3, PT ;  /* 0x000000030200780c */ /* 0x000fda0003f05270 */
[----:B------:R-:W-:Y:S05]  /*11dc0*/  @!P0 BRA `(.L_x_1785) ;  /* 0x0000000000048947 */ /* 0x000fea0003800000 */
[----:B------:R-:W-:Y:S01]  /*11dd0*/  BPT.TRAP 0x1 ;  /* 0x000000040000795c */ /* 0x000fe20000300000 */
.L_x_1785:
[----:B0-----:R-:W-:Y:S01]  /*11de0*/  SHF.L.U32 R0, R22, 0x1f, RZ ;  /* 0x0000001f16007819 */ /* 0x001fe200000006ff */
[----:B------:R-:W-:Y:S03]  /*11df0*/  BSSY B0, `(.L_x_1786) ;  /* 0x0000003000007945 */ /* 0x000fe60003800000 */
[----:B------:R-:W0:Y:S02]  /*11e00*/  SYNCS.PHASECHK.TRANS64.TRYWAIT P0, [R25+URZ+0x28c60], R0 ;  /* 0x028c6000190075a7 */ /* 0x000e24000800017f */
[----:B0-----:R-:W-:Y:S05]  /*11e10*/  @!P0 BRA `(.L_x_1787) ;  /* 0x0000002c002c8947 */ /* 0x001fea0003800000 */
.L_x_1849:
[----:B------:R-:W-:Y:S05]  /*11e20*/  BSYNC B0 ;  /* 0x0000000000007941 */ /* 0x000fea0003800000 */
.L_x_1786:
[----:B------:R-:W2:Y:S01]  /*11e30*/  LDL.LU R4, [R1] ;  /* 0x0000000001047983 */ /* 0x000ea20000300800 */
[----:B------:R-:W-:Y:S01]  /*11e40*/  ULDC.64 UR4, c[0x0][0x328] ;  /* 0x0000ca0000047ab9 */ /* 0x000fe20000000a00 */
[----:B------:R-:W-:Y:S01]  /*11e50*/  LOP3.LUT R16, R16, 0xfffff7ff, RZ, 0xc0, !PT ;  /* 0xfffff7ff10107812 */ /* 0x000fe200078ec0ff */
[----:B0-----:R-:W-:Y:S02]  /*11e60*/  IMAD R0, R37, UR4, RZ ;  /* 0x0000000425007c24 */ /* 0x001fe4000f8e02ff */
[----:B------:R-:W-:-:S04]  /*11e70*/  IMAD.WIDE.U32 R2, R35, UR4, RZ ;  /* 0x0000000423027c25 */ /* 0x000fc8000f8e00ff */
[----:B------:R-:W-:Y:S01]  /*11e80*/  IMAD R5, R35, UR5, R0 ;  /* 0x0000000523057c24 */ /* 0x000fe2000f8e0200 */
[----:B------:R-:W-:-:S03]  /*11e90*/  ULDC.64 UR4, c[0x0][0x338] ;  /* 0x0000ce0000047ab9 */ /* 0x000fc60000000a00 */
[----:B------:R-:W-:Y:S02]  /*11ea0*/  IMAD.IADD R3, R3, 0x1, R5 ;  /* 0x0000000103037824 */ /* 0x000fe400078e0205 */
[----:B------:R-:W-:-:S04]  /*11eb0*/  IMAD.WIDE.U32 R2, R34, UR4, R2 ;  /* 0x0000000422027c25 */ /* 0x000fc8000f8e0002 */
[----:B--2---:R-:W-:Y:S01]  /*11ec0*/  IMAD R5, R4, UR4, RZ ;  /* 0x0000000404057c24 */ /* 0x004fe2000f8e02ff */
[----:B------:R-:W-:-:S03]  /*11ed0*/  PRMT R4, R32, 0x8880, RZ ;  /* 0x0000888020047816 */ /* 0x000fc600000000ff */
[----:B------:R-:W-:Y:S01]  /*11ee0*/  IMAD R5, R34, UR5, R5 ;  /* 0x0000000522057c24 */ /* 0x000fe2000f8e0205 */
[----:B------:R-:W-:Y:S02]  /*11ef0*/  ULDC.64 UR4, c[0x0][0x330] ;  /* 0x0000cc0000047ab9 */ /* 0x000fe40000000a00 */
[----:B------:R-:W-:Y:S02]  /*11f00*/  IMAD R0, R23, UR4, RZ ;  /* 0x0000000417007c24 */ /* 0x000fe4000f8e02ff */
[----:B------:R-:W-:Y:S01]  /*11f10*/  IADD3 R3, R3, R5, RZ ;  /* 0x0000000503037210 */ /* 0x000fe20007ffe0ff */
[----:B------:R-:W-:Y:S02]  /*11f20*/  IMAD R5, R18, 0x8000, R31 ;  /* 0x0000800012057824 */ /* 0x000fe400078e021f */
[C---:B------:R-:W-:Y:S02]  /*11f30*/  IMAD R7, R19.reuse, UR5, R0 ;  /* 0x0000000513077c24 */ /* 0x040fe4000f8e0200 */
[----:B------:R-:W-:Y:S01]  /*11f40*/  IMAD.WIDE.U32 R2, R19, UR4, R2 ;  /* 0x0000000413027c25 */ /* 0x000fe2000f8e0002 */
[----:B------:R-:W-:-:S03]  /*11f50*/  ULDC.64 UR4, c[0x0][0x318] ;  /* 0x0000c60000047ab9 */ /* 0x000fc60000000a00 */
[----:B------:R-:W-:Y:S01]  /*11f60*/  IMAD.IADD R7, R3, 0x1, R7 ;  /* 0x0000000103077824 */ /* 0x000fe200078e0207 */
[----:B------:R-:W-:Y:S01]  /*11f70*/  LEA R6, P0, R2, UR4, 0x1 ;  /* 0x0000000402067c11 */ /* 0x000fe2000f8008ff */
[----:B------:R-:W-:-:S03]  /*11f80*/  UMOV UR4, 0xffffffff ;  /* 0xffffffff00047882 */ /* 0x000fc60000000000 */
[----:B------:R-:W-:Y:S02]  /*11f90*/  LEA.HI.X R7, R2, UR5, R7, 0x1, P0 ;  /* 0x0000000502077c11 */ /* 0x000fe400080f0c07 */
[----:B------:R-:W-:-:S13]  /*11fa0*/  ISETP.GT.AND P0, PT, R4, -0x1, PT ;  /* 0xffffffff0400780c */ /* 0x000fda0003f04270 */
[----:B------:R-:W-:Y:S01]  /*11fb0*/  @P0 LOP3.LUT R16, R16, 0x800, RZ, 0xfc, !PT ;  /* 0x0000080010100812 */ /* 0x000fe200078efcff */
[----:B------:R-:W-:Y:S06]  /*11fc0*/  BRA.DIV UR4, `(.L_x_1788) ;  /* 0x0000002a04d47947 */ /* 0x000fec000b800000 */
[----:B------:R-:W0:Y:S01]  /*11fd0*/  S2R R2, SR_TID.X ;  /* 0x0000000000027919 */ /* 0x000e220000002100 */
[C---:B------:R-:W-:Y:S01]  /*11fe0*/  LOP3.LUT P1, RZ, R32.reuse, 0x1, RZ, 0xc0, !PT ;  /* 0x0000000120ff7812 */ /* 0x040fe2000782c0ff */
[----:B------:R-:W-:Y:S01]  /*11ff0*/  IMAD R5, R5, 0x2, R17 ;  /* 0x0000000205057824 */ /* 0x000fe200078e0211 */
[C---:B------:R-:W-:Y:S01]  /*12000*/  LOP3.LUT P5, RZ, R32.reuse, 0x2, RZ, 0xc0, !PT ;  /* 0x0000000220ff7812 */ /* 0x040fe200078ac0ff */
[----:B------:R-:W2:Y:S01]  /*12010*/  SHFL.IDX PT, R14, R6, RZ, 0x181f ;  /* 0x00181fff060e7589 */ /* 0x000ea200000e0000 */
[C---:B------:R-:W-:Y:S02]  /*12020*/  LOP3.LUT P4, RZ, R32.reuse, 0x4, RZ, 0xc0, !PT ;  /* 0x0000000420ff7812 */ /* 0x040fe4000788c0ff */
[C---:B------:R-:W-:Y:S01]  /*12030*/  LOP3.LUT P3, RZ, R32.reuse, 0x8, RZ, 0xc0, !PT ;  /* 0x0000000820ff7812 */ /* 0x040fe2000786c0ff */
[----:B------:R-:W3:Y:S01]  /*12040*/  SHFL.IDX PT, R3, R7, RZ, 0x181f ;  /* 0x00181fff07037589 */ /* 0x000ee200000e0000 */
[----:B------:R-:W-:Y:S02]  /*12050*/  LOP3.LUT P2, RZ, R32, 0x10, RZ, 0xc0, !PT ;  /* 0x0000001020ff7812 */ /* 0x000fe4000784c0ff */
[----:B------:R-:W-:Y:S01]  /*12060*/  LOP3.LUT R16, R16, 0xfffffdff, RZ, 0xc0, !PT ;  /* 0xfffffdff10107812 */ /* 0x000fe200078ec0ff */
[----:B------:R-:W-:Y:S03]  /*12070*/  SHFL.IDX PT, R8, R7, 0x2, 0x181f ;  /* 0x00581f0007087f89 */ /* 0x000fe600000e0000 */
[----:B------:R-:W-:Y:S01]  /*12080*/  @P1 LOP3.LUT R16, R16, 0x200, RZ, 0xfc, !PT ;  /* 0x0000020010101812 */ /* 0x000fe200078efcff */
[----:B0-----:R-:W-:-:S05]  /*12090*/  IMAD.SHL.U32 R2, R2, 0x8, RZ ;  /* 0x0000000802027824 */ /* 0x001fca00078e00ff */
[----:B------:R-:W-:-:S05]  /*120a0*/  LOP3.LUT R2, R2, 0x38, RZ, 0xc0, !PT ;  /* 0x0000003802027812 */ /* 0x000fca00078ec0ff */
[----:B------:R-:W-:-:S05]  /*120b0*/  IMAD.SHL.U32 R0, R2, 0x2, RZ ;  /* 0x0000000202007824 */ /* 0x000fca00078e00ff */
[----:B--2---:R-:W-:Y:S02]  /*120c0*/  IADD3 R2, P0, R14, R0, RZ ;  /* 0x000000000e027210 */ /* 0x004fe40007f1e0ff */
[----:B------:R-:W0:Y:S03]  /*120d0*/  SHFL.IDX PT, R14, R6, 0x1, 0x181f ;  /* 0x00381f00060e7f89 */ /* 0x000e2600000e0000 */
[----:B---3--:R-:W-:Y:S01]  /*120e0*/  IMAD.X R3, RZ, RZ, R3, P0 ;  /* 0x000000ffff037224 */ /* 0x008fe200000e0603 */
[----:B------:R-:W-:Y:S02]  /*120f0*/  ISETP.LT.OR P0, PT, R27, 0x1, !P1 ;  /* 0x000000011b00780c */ /* 0x000fe40004f01670 */
[----:B------:R-:W-:-:S11]  /*12100*/  LOP3.LUT P1, RZ, R32, 0x20, RZ, 0xc0, !PT ;  /* 0x0000002020ff7812 */ /* 0x000fd6000782c0ff */
        /* <DEDUP_REMOVED lines=14> */
[----:B------:R-:W-:-:S04]  /*121f0*/  ISETP.GT.AND P6, PT, R4, -0x1, PT ;  /* 0xffffffff0400780c */ /* 0x000fc80003fc4270 */
[----:B------:R-:W-:-:S13]  /*12200*/  ISETP.LT.OR P6, PT, R27, 0x1, P6 ;  /* 0x000000011b00780c */ /* 0x000fda00037c1670 */
[----:B------:R2:W-:Y:S04]  /*12210*/  LDGSTS.E.BYPASS.LTC128B.128 [R5+0xe400], desc[UR52][R2.64+0x380], !P6 ;  /* 0x0e40038002057fae */ /* 0x0005e8000f101d74 */
[----:B--2---:R-:W2:Y:S01]  /*12220*/  SHFL.IDX PT, R3, R7, 0x1, 0x181f ;  /* 0x00381f0007037f89 */ /* 0x004ea200000e0000 */
[----:B0-----:R-:W-:-:S03]  /*12230*/  IADD3 R2, P6, R14, R0, RZ ;  /* 0x000000000e027210 */ /* 0x001fc60007fde0ff */
[----:B------:R-:W0:Y:S04]  /*12240*/  SHFL.IDX PT, R14, R6, 0x2, 0x181f ;  /* 0x00581f00060e7f89 */ /* 0x000e2800000e0000 */
[----:B------:R-:W3:Y:S01]  /*12250*/  SHFL.IDX PT, R7, R7, 0x3, 0x181f ;  /* 0x00781f0007077f89 */ /* 0x000ee200000e0000 */
[----:B--2---:R-:W-:Y:S01]  /*12260*/  IMAD.X R3, RZ, RZ, R3, P6 ;  /* 0x000000ffff037224 */ /* 0x004fe200030e0603 */
[----:B------:R-:W-:-:S04]  /*12270*/  LOP3.LUT P6, RZ, R16, 0x200, RZ, 0xc0, !PT ;  /* 0x0000020010ff7812 */ /* 0x000fc800078cc0ff */
        /* <DEDUP_REMOVED lines=14> */
[----:B------:R-:W-:-:S04]  /*12360*/  ISETP.GT.AND P6, PT, R4, -0x1, PT ;  /* 0xffffffff0400780c */ /* 0x000fc80003fc4270 */
[----:B------:R-:W-:-:S13]  /*12370*/  ISETP.LT.OR P6, PT, R27, 0x11, P6 ;  /* 0x000000111b00780c */ /* 0x000fda00037c1670 */
[----:B------:R0:W-:Y:S02]  /*12380*/  LDGSTS.E.BYPASS.LTC128B.128 [R5+0xec00], desc[UR52][R2.64+0x380], !P6 ;  /* 0x0ec0038002057fae */ /* 0x0001e4000f101d74 */
[----:B0-----:R-:W-:Y:S02]  /*12390*/  IADD3 R2, P6, R14, R0, RZ ;  /* 0x000000000e027210 */ /* 0x001fe40007fde0ff */
[----:B------:R0:W2:Y:S03]  /*123a0*/  SHFL.IDX PT, R14, R6, 0x3, 0x181f ;  /* 0x00781f00060e7f89 */ /* 0x0000a600000e0000 */
[----:B------:R-:W-:Y:S01]  /*123b0*/  IMAD.X R3, RZ, RZ, R8, P6 ;  /* 0x000000ffff037224 */ /* 0x000fe200030e0608 */
[----:B------:R-:W-:-:S04]  /*123c0*/  LOP3.LUT P6, RZ, R16, 0x200, RZ, 0xc0, !PT ;  /* 0x0000020010ff7812 */ /* 0x000fc800078cc0ff */
        /* <DEDUP_REMOVED lines=14> */
[----:B------:R-:W-:-:S04]  /*124b0*/  ISETP.GT.AND P6, PT, R4, -0x1, PT ;  /* 0xffffffff0400780c */ /* 0x000fc80003fc4270 */
[----:B------:R-:W-:-:S13]  /*124c0*/  ISETP.LT.OR P6, PT, R27, 0x21, P6 ;  /* 0x000000211b00780c */ /* 0x000fda00037c1670 */
[----:B--23--:R0:W-:Y:S02]  /*124d0*/  LDGSTS.E.BYPASS.LTC128B.128 [R5+0xf400], desc[UR52][R2.64+0x380], !P6 ;  /* 0x0f40038002057fae */ /* 0x00c1e4000f101d74 */
.L_x_1859:
[----:B0-----:R-:W-:Y:S02]  /*124e0*/  IADD3 R2, P6, R14, R0, RZ ;  /* 0x000000000e027210 */ /* 0x001fe40007fde0ff */
[C---:B------:R-:W-:Y:S02]  /*124f0*/  ISETP.LT.OR P5, PT, R27.reuse, 0x31, !P5 ;  /* 0x000000311b00780c */ /* 0x040fe40006fa1670 */
[C---:B------:R-:W-:Y:S01]  /*12500*/  ISETP.LT.OR P4, PT, R27.reuse, 0x31, !P4 ;  /* 0x000000311b00780c */ /* 0x040fe20006781670 */
[----:B------:R-:W-:Y:S01]  /*12510*/  IMAD.X R3, RZ, RZ, R7, P6 ;  /* 0x000000ffff037224 */ /* 0x000fe200030e0607 */
[----:B------:R-:W-:Y:S02]  /*12520*/  LOP3.LUT P6, RZ, R16, 0x200, RZ, 0xc0, !PT ;  /* 0x0000020010ff7812 */ /* 0x000fe400078cc0ff */
[C---:B------:R-:W-:Y:S02]  /*12530*/  ISETP.LT.OR P3, PT, R27.reuse, 0x31, !P3 ;  /* 0x000000311b00780c */ /* 0x040fe40005f61670 */
[----:B------:R-:W-:-:S02]  /*12540*/  ISETP.LT.OR P6, PT, R27, 0x31, !P6 ;  /* 0x000000311b00780c */ /* 0x000fc400077c1670 */
[C---:B------:R-:W-:Y:S02]  /*12550*/  ISETP.LT.OR P2, PT, R27.reuse, 0x31, !P2 ;  /* 0x000000311b00780c */ /* 0x040fe40005741670 */
[C---:B------:R-:W-:Y:S02]  /*12560*/  ISETP.LT.OR P1, PT, R27.reuse, 0x31, !P1 ;  /* 0x000000311b00780c */ /* 0x040fe40004f21670 */
[----:B------:R-:W-:-:S07]  /*12570*/  ISETP.LT.OR P0, PT, R27, 0x31, !P0 ;  /* 0x000000311b00780c */ /* 0x000fce0004701670 */
[----:B------:R-:W-:Y:S01]  /*12580*/  @!PT LDS RZ, [RZ] ;  /* 0x00000000fffff984 */ /* 0x000fe20000000800 */
[----:B------:R-:W-:Y:S01]  /*12590*/  @!PT LDS RZ, [RZ] ;  /* 0x00000000fffff984 */ /* 0x000fe20000000800 */
[----:B------:R-:W-:Y:S01]  /*125a0*/  @!PT LDS RZ, [RZ] ;  /* 0x00000000fffff984 */ /* 0x000fe20000000800 */
[----:B------:R0:W-:Y:S01]  /*125b0*/  LDGSTS.E.BYPASS.LTC128B.128 [R5+0x1c00], desc[UR52][R2.64], !P6 ;  /* 0x01c0000002057fae */ /* 0x0001e2000f101d74 */
[----:B------:R-:W-:-:S03]  /*125c0*/  ISETP.GT.AND P6, PT, R4, -0x1, PT ;  /* 0xffffffff0400780c */ /* 0x000fc60003fc4270 */
[----:B------:R0:W-:Y:S04]  /*125d0*/  LDGSTS.E.BYPASS.LTC128B.128 [R5+0x3c00], desc[UR52][R2.64+0x80], !P5 ;  /* 0x03c0008002057fae */ /* 0x0001e8000e901d74 */
[----:B------:R0:W-:Y:S04]  /*125e0*/  LDGSTS.E.BYPASS.LTC128B.128 [R5+0x5c00], desc[UR52][R2.64+0x100], !P4 ;  /* 0x05c0010002057fae */ /* 0x0001e8000e101d74 */
[----:B------:R0:W-:Y:S04]  /*125f0*/  LDGSTS.E.BYPASS.LTC128B.128 [R5+0x7c00], desc[UR52][R2.64+0x180], !P3 ;  /* 0x07c0018002057fae */ /* 0x0001e8000d901d74 */
[----:B------:R0:W-:Y:S04]  /*12600*/  LDGSTS.E.BYPASS.LTC128B.128 [R5+0x9c00], desc[UR52][R2.64+0x200], !P2 ;  /* 0x09c0020002057fae */ /* 0x0001e8000d101d74 */
[----:B------:R0:W-:Y:S04]  /*12610*/  LDGSTS.E.BYPASS.LTC128B.128 [R5+0xbc00], desc[UR52][R2.64+0x280], !P1 ;  /* 0x0bc0028002057fae */ /* 0x0001e8000c901d74 */
[----:B------:R0:W-:Y:S01]  /*12620*/  LDGSTS.E.BYPASS.LTC128B.128 [R5+0xdc00], desc[UR52][R2.64+0x300], !P0 ;  /* 0x0dc0030002057fae */ /* 0x0001e2000c101d74 */
[----:B------:R-:W-:-:S13]  /*12630*/  ISETP.LT.OR P0, PT, R27, 0x31, P6 ;  /* 0x000000311b00780c */ /* 0x000fda0003701670 */
[----:B------:R0:W-:Y:S01]  /*12640*/  LDGSTS.E.BYPASS.LTC128B.128 [R5+0xfc00], desc[UR52][R2.64+0x380], !P0 ;  /* 0x0fc0038002057fae */ /* 0x0001e2000c101d74 */
[----:B------:R-:W-:Y:S01]  /*12650*/  PLOP3.LUT P0, PT, PT, PT, PT, 0x80, 0x0 ;  /* 0x000000000000781c */ /* 0x000fe20003f0f070 */
[----:B------:R-:W-:-:S12]  /*12660*/  NOP ;  /* 0x0000000000007918 */ /* 0x000fd80000000000 */
.L_x_1789:
        /* <DEDUP_REMOVED lines=11> */
.L_x_1790:
[----:B------:R-:W-:Y:S01]  /*12720*/  UIADD3 UR4, UR44, -0x2, URZ ;  /* 0xfffffffe2c047890 */ /* 0x000fe2000fffe03f */
[----:B------:R0:W-:Y:S03]  /*12730*/  SYNCS.ARRIVE.TRANS64.A1T0 RZ, [R25+URZ+0x28c50], RZ ;  /* 0x028c50ff19ff79a7 */ /* 0x0001e6000810003f */
[----:B------:R-:W-:-:S06]  /*12740*/  UISETP.GE.AND UP0, UPT, UR4, UR45, UPT ;  /* 0x0000002d0400728c */ /* 0x000fcc000bf06270 */
[----:B------:R-:W-:-:S13]  /*12750*/  PLOP3.LUT P0, PT, PT, PT, UP0, 0x40, 0x0 ;  /* 0x000000000000781c */ /* 0x000fda0003f0e808 */
[----:B0-----:R-:W-:Y:S05]  /*12760*/  @P0 BRA `(.L_x_1791) ;  /* 0x0000000c00980947 */ /* 0x001fea0003800000 */
[----:B------:R-:W-:Y:S01]  /*12770*/  BSSY B0, `(.L_x_1791) ;  /* 0x00000e5000007945 */ /* 0x000fe20003800000 */
[----:B------:R-:W-:-:S07]  /*12780*/  IMAD.U32 R9, RZ, RZ, UR4 ;  /* 0x00000004ff097e24 */ /* 0x000fce000f8e00ff */
.L_x_1804:
[----:B0-----:R-:W0:Y:S01]  /*12790*/  S2R R2, SR_TID.X ;  /* 0x0000000000027919 */ /* 0x001e220000002100 */
[----:B------:R-:W2:Y:S01]  /*127a0*/  LDC R3, c[0x0][0x430] ;  /* 0x00010c00ff037b82 */ /* 0x000ea20000000800 */
[----:B-1----:R-:W-:Y:S02]  /*127b0*/  IMAD R8, R9, 0x40, R30 ;  /* 0x0000004009087824 */ /* 0x002fe400078e021e */
[----:B------:R-:W-:Y:S01]  /*127c0*/  VIADD R18, R18, 0x1 ;  /* 0x0000000112127836 */ /* 0x000fe20000000000 */
[----:B--2---:R-:W-:Y:S01]  /*127d0*/  ISETP.NE.AND P0, PT, R3, 0x1, PT ;  /* 0x000000010300780c */ /* 0x004fe20003f05270 */
[----:B0-----:R-:W-:-:S05]  /*127e0*/  IMAD.SHL.U32 R2, R2, 0x10, RZ ;  /* 0x0000001002027824 */ /* 0x001fca00078e00ff */
[----:B------:R-:W-:-:S07]  /*127f0*/  LOP3.LUT R2, R36, 0x70, R2, 0xf8, !PT ;  /* 0x0000007024027812 */ /* 0x000fce00078ef802 */
[----:B------:R-:W0:Y:S01]  /*12800*/  @P0 LDC R3, c[0x0][0x434] ;  /* 0x00010d00ff030b82 */ /* 0x000e220000000800 */
[C---:B------:R-:W-:Y:S01]  /*12810*/  ISETP.GT.U32.AND P1, PT, R2.reuse, 0x3f, PT ;  /* 0x0000003f0200780c */ /* 0x040fe20003f24070 */
[----:B------:R-:W-:-:S06]  /*12820*/  IMAD.IADD R8, R2, 0x1, R8 ;  /* 0x0000000102087824 */ /* 0x000fcc00078e0208 */
[----:B------:R-:W2:Y:S01]  /*12830*/  @P0 LDC R7, c[0x0][0x438] ;  /* 0x00010e00ff070b82 */ /* 0x000ea20000000800 */
[----:B------:R-:W-:-:S07]  /*12840*/  IMAD.MOV.U32 R10, RZ, RZ, R8 ;  /* 0x000000ffff0a7224 */ /* 0x000fce00078e0008 */
[----:B------:R-:W3:Y:S01]  /*12850*/  @!P1 LDC.64 R4, c[0x0][0x428] ;  /* 0x00010a00ff049b82 */ /* 0x000ee20000000a00 */
[----:B0-----:R-:W-:-:S05]  /*12860*/  @P0 IMAD.HI.U32 R2, R8, R3, RZ ;  /* 0x0000000308020227 */ /* 0x001fca00078e00ff */
[----:B--2---:R-:W-:Y:S02]  /*12870*/  @P0 SHF.R.U32.HI R10, RZ, R7, R2 ;  /* 0x00000007ff0a0219 */ /* 0x004fe40000011602 */
[----:B------:R-:W0:Y:S02]  /*12880*/  @!P1 LDC.64 R6, c[0x0][0x418] ;  /* 0x00010600ff069b82 */ /* 0x000e240000000a00 */
[----:B------:R-:W-:Y:S01]  /*12890*/  @!P1 SHF.R.S32.HI R3, RZ, 0x1f, R10 ;  /* 0x0000001fff039819 */ /* 0x000fe2000001140a */
[----:B---3--:R-:W-:-:S04]  /*128a0*/  @!P1 IMAD R2, R29, R4, RZ ;  /* 0x000000041d029224 */ /* 0x008fc800078e02ff */
[----:B------:R-:W-:Y:S01]  /*128b0*/  @!P1 IMAD R5, R24, R5, R2 ;  /* 0x0000000518059224 */ /* 0x000fe200078e0202 */
[----:B------:R-:W-:-:S05]  /*128c0*/  @!P1 MOV R2, R10 ;  /* 0x0000000a00029202 */ /* 0x000fca0000000f00 */
[----:B------:R-:W-:-:S04]  /*128d0*/  @!P1 IMAD.WIDE.U32 R2, R24, R4, R2 ;  /* 0x0000000418029225 */ /* 0x000fc800078e0002 */
[----:B------:R-:W-:Y:S02]  /*128e0*/  @!P1 IMAD.IADD R3, R5, 0x1, R3 ;  /* 0x0000000105039824 */ /* 0x000fe400078e0203 */
[----:B------:R-:W-:Y:S01]  /*128f0*/  IMAD.MOV.U32 R4, RZ, RZ, RZ ;  /* 0x000000ffff047224 */ /* 0x000fe200078e00ff */
[----:B0-----:R-:W-:Y:S01]  /*12900*/  @!P1 LEA R6, P0, R2, R6, 0x2 ;  /* 0x0000000602069211 */ /* 0x001fe200078010ff */
[----:B------:R-:W-:-:S03]  /*12910*/  IMAD.U32 R11, RZ, RZ, UR47 ;  /* 0x0000002fff0b7e24 */ /* 0x000fc6000f8e00ff */
[----:B------:R-:W-:Y:S01]  /*12920*/  @!P1 LEA.HI.X R7, R2, R7, R3, 0x2, P0 ;  /* 0x0000000702079211 */ /* 0x000fe200000f1403 */
[----:B------:R-:W-:Y:S01]  /*12930*/  IMAD.MOV R5, RZ, RZ, -R10 ;  /* 0x000000ffff057224 */ /* 0x000fe200078e0a0a */
[----:B------:R-:W-:-:S03]  /*12940*/  ISETP.NE.AND P0, PT, R18, 0x2, PT ;  /* 0x000000021200780c */ /* 0x000fc60003f05270 */
[----:B------:R0:W5:Y:S01]  /*12950*/  @!P1 LDG.E R4, desc[UR52][R6.64] ;  /* 0x0000003406049981 */ /* 0x000162000c1e1900 */
[----:B------:R-:W-:Y:S01]  /*12960*/  ISETP.NE.AND P1, PT, R11, 0x3, PT ;  /* 0x000000030b00780c */ /* 0x000fe20003f25270 */
[----:B------:R-:W-:Y:S05]  /*12970*/  YIELD ;  /* 0x0000000000007946 */ /* 0x000fea0003800000 */
[----:B------:R-:W-:Y:S01]  /*12980*/  ULDC UR4, c[0x0][0x430] ;  /* 0x00010c0000047ab9 */ /* 0x000fe20000000800 */
[----:B------:R-:W-:Y:S01]  /*12990*/  IMAD.MOV.U32 R2, RZ, RZ, R9 ;  /* 0x000000ffff027224 */ /* 0x000fe200078e0009 */
[----:B------:R-:W-:Y:S01]  /*129a0*/  SEL R3, RZ, 0x1, P0 ;  /* 0x00000001ff037807 */ /* 0x000fe20000000000 */
[----:B------:R-:W-:Y:S01]  /*129b0*/  IMAD R5, R5, UR4, R8 ;  /* 0x0000000405057c24 */ /* 0x000fe2000f8e0208 */
[----:B------:R-:W-:Y:S01]  /*129c0*/  SEL R18, R18, RZ, P0 ;  /* 0x000000ff12127207 */ /* 0x000fe20000000000 */
[----:B------:R-:W-:Y:S01]  /*129d0*/  VIADD R9, R9, 0xffffffff ;  /* 0xffffffff09097836 */ /* 0x000fe20000000000 */
[----:B------:R-:W-:-:S02]  /*129e0*/  LOP3.LUT R22, R22, R3, RZ, 0x3c, !PT ;  /* 0x0000000316167212 */ /* 0x000fc400078e3cff */
[----:B------:R-:W-:Y:S01]  /*129f0*/  ISETP.GT.AND P3, PT, R2, UR45, PT ;  /* 0x0000002d02007c0c */ /* 0x000fe2000bf64270 */
[----:B0-----:R-:W-:-:S12]  /*12a00*/  @!P1 BRA `(.L_x_1792) ;  /* 0x0000000000049947 */ /* 0x001fd80003800000 */
[----:B------:R-:W-:Y:S01]  /*12a10*/  BPT.TRAP 0x1 ;  /* 0x000000040000795c */ /* 0x000fe20000300000 */
.L_x_1792:
[----:B------:R-:W-:Y:S01]  /*12a20*/  IMAD R8, R18, 0x8, R17 ;  /* 0x0000000812087824 */ /* 0x000fe200078e0211 */
[----:B------:R-:W-:Y:S01]  /*12a30*/  SHF.L.U32 R20, R22, 0x1f, RZ ;  /* 0x0000001f16147819 */ /* 0x000fe200000006ff */
[----:B------:R-:W-:Y:S01]  /*12a40*/  BSSY B1, `(.L_x_1793) ;  /* 0x0000004000017945 */ /* 0x000fe20003800000 */
[----:B------:R-:W-:Y:S02]  /*12a50*/  SHF.R.S32.HI R7, RZ, 0x1f, R5 ;  /* 0x0000001fff077819 */ /* 0x000fe40000011405 */
[----:B------:R-:W0:Y:S02]  /*12a60*/  SYNCS.PHASECHK.TRANS64.TRYWAIT P0, [R8+URZ+0x28c40], R20 ;  /* 0x028c4014080075a7 */ /* 0x000e24000800017f */
[----:B0-----:R-:W-:Y:S05]  /*12a70*/  @!P0 BRA `(.L_x_1794) ;  /* 0x0000002800308947 */ /* 0x001fea0003800000 */
.L_x_1860:
[----:B------:R-:W-:Y:S05]  /*12a80*/  BSYNC B1 ;  /* 0x0000000000017941 */ /* 0x000fea0003800000 */
.L_x_1793:
[----:B------:R-:W-:Y:S01]  /*12a90*/  ULDC.64 UR4, c[0x0][0x300] ;  /* 0x0000c00000047ab9 */ /* 0x000fe20000000a00 */
[----:B-----5:R-:W-:Y:S01]  /*12aa0*/  SHF.R.S32.HI R10, RZ, 0x1f, R4 ;  /* 0x0000001fff0a7819 */ /* 0x020fe20000011404 */
[----:B------:R-:W-:Y:S01]  /*12ab0*/  IMAD R2, R7, UR4, RZ ;  /* 0x0000000407027c24 */ /* 0x000fe2000f8e02ff */
[----:B------:R-:W-:-:S03]  /*12ac0*/  LOP3.LUT P1, RZ, R16, 0x2, RZ, 0xc0, !PT ;  /* 0x0000000210ff7812 */ /* 0x000fc6000782c0ff */
        /* <DEDUP_REMOVED lines=15> */
[----:B------:R-:W-:Y:S01]  /*12bc0*/  UMOV UR4, 0xffffffff ;  /* 0xffffffff00047882 */ /* 0x000fe20000000000 */
[----:B------:R-:W-:Y:S02]  /*12bd0*/  IMAD R6, R18, 0x1000, R31 ;  /* 0x0000100012067824 */ /* 0x000fe400078e021f */
[----:B------:R-:W-:Y:S01]  /*12be0*/  LEA.HI.X R27, R2, UR5, R27, 0x1, P0 ;  /* 0x00000005021b7c11 */ /* 0x000fe200080f0c1b */
[----:B------:R-:W-:Y:S08]  /*12bf0*/  BRA.DIV UR4, `(.L_x_1795) ;  /* 0x0000002604e47947 */ /* 0x000ff0000b800000 */
[----:B------:R-:W2:Y:S01]  /*12c00*/  SHFL.IDX PT, R14, R21, RZ, 0x181f ;  /* 0x00181fff150e7589 */ /* 0x000ea200000e0000 */
[----:B-1----:R-:W-:-:S03]  /*12c10*/  IMAD R25, R6, 0x2, R17 ;  /* 0x0000000206197824 */ /* 0x002fc600078e0211 */
[----:B------:R-:W1:Y:S01]  /*12c20*/  SHFL.IDX PT, R3, R27, RZ, 0x181f ;  /* 0x00181fff1b037589 */ /* 0x000e6200000e0000 */
[----:B--2---:R-:W-:-:S03]  /*12c30*/  IADD3 R2, P0, R14, R0, RZ ;  /* 0x000000000e027210 */ /* 0x004fc60007f1e0ff */
[----:B------:R-:W2:Y:S02]  /*12c40*/  SHFL.IDX PT, R14, R21, 0x1, 0x181f ;  /* 0x00381f00150e7f89 */ /* 0x000ea400000e0000 */
[----:B-1----:R-:W-:-:S05]  /*12c50*/  IMAD.X R3, RZ, RZ, R3, P0 ;  /* 0x000000ffff037224 */ /* 0x002fca00000e0603 */
[----:B------:R1:W-:Y:S04]  /*12c60*/  LDGSTS.E.BYPASS.LTC128B.128 [R25+0x22400], desc[UR52][R2.64], !P1 ;  /* 0x2240000002197fae */ /* 0x0003e8000c901d74 */
[----:B-1----:R-:W1:Y:S01]  /*12c70*/  SHFL.IDX PT, R3, R27, 0x1, 0x181f ;  /* 0x00381f001b037f89 */ /* 0x002e6200000e0000 */
[----:B--2---:R-:W-:-:S03]  /*12c80*/  IADD3 R2, P0, R14, R0, RZ ;  /* 0x000000000e027210 */ /* 0x004fc60007f1e0ff */
[----:B------:R-:W2:Y:S01]  /*12c90*/  SHFL.IDX PT, R14, R21, 0x2, 0x181f ;  /* 0x00581f00150e7f89 */ /* 0x000ea200000e0000 */
[----:B-1----:R-:W-:-:S05]  /*12ca0*/  IADD3.X R3, RZ, R3, RZ, P0, !PT ;  /* 0x00000003ff037210 */ /* 0x002fca00007fe4ff */
[----:B------:R1:W-:Y:S04]  /*12cb0*/  LDGSTS.E.BYPASS.LTC128B.128 [R25+0x22c00], desc[UR52][R2.64], !P1 ;  /* 0x22c0000002197fae */ /* 0x0003e8000c901d74 */
[----:B-1----:R-:W1:Y:S01]  /*12cc0*/  SHFL.IDX PT, R3, R27, 0x2, 0x181f ;  /* 0x00581f001b037f89 */ /* 0x002e6200000e0000 */
[----:B--2---:R-:W-:-:S03]  /*12cd0*/  IADD3 R2, P0, R14, R0, RZ ;  /* 0x000000000e027210 */ /* 0x004fc60007f1e0ff */
[----:B------:R2:W3:Y:S04]  /*12ce0*/  SHFL.IDX PT, R14, R21, 0x3, 0x181f ;  /* 0x00781f00150e7f89 */ /* 0x0004e800000e0000 */
[----:B------:R-:W4:Y:S01]  /*12cf0*/  SHFL.IDX PT, R27, R27, 0x3, 0x181f ;  /* 0x00781f001b1b7f89 */ /* 0x000f2200000e0000 */
[----:B-1----:R-:W-:-:S05]  /*12d00*/  IMAD.X R3, RZ, RZ, R3, P0 ;  /* 0x000000ffff037224 */ /* 0x002fca00000e0603 */
[----:B---3--:R2:W-:Y:S02]  /*12d10*/  LDGSTS.E.BYPASS.LTC128B.128 [R25+0x23400], desc[UR52][R2.64], !P1 ;  /* 0x2340000002197fae */ /* 0x0085e4000c901d74 */
.L_x_1870:
[----:B--2---:R-:W-:-:S05]  /*12d20*/  IADD3 R2, P0, R14, R0, RZ ;  /* 0x000000000e027210 */ /* 0x004fca0007f1e0ff */
[----:B----4-:R-:W-:Y:S01]  /*12d30*/  IMAD.X R3, RZ, RZ, R27, P0 ;  /* 0x000000ffff037224 */ /* 0x010fe200000e061b */
[----:B------:R-:W-:-:S04]  /*12d40*/  PLOP3.LUT P0, PT, PT, PT, PT, 0x80, 0x0 ;  /* 0x000000000000781c */ /* 0x000fc80003f0f070 */
[----:B------:R-:W-:Y:S01]  /*12d50*/  @!PT LDS RZ, [RZ] ;  /* 0x00000000fffff984 */ /* 0x000fe20000000800 */
[----:B------:R-:W-:Y:S01]  /*12d60*/  @!PT LDS RZ, [RZ] ;  /* 0x00000000fffff984 */ /* 0x000fe20000000800 */
[----:B------:R-:W-:Y:S01]  /*12d70*/  @!PT LDS RZ, [RZ] ;  /* 0x00000000fffff984 */ /* 0x000fe20000000800 */
[----:B------:R1:W-:Y:S01]  /*12d80*/  LDGSTS.E.BYPASS.LTC128B.128 [R25+0x23c00], desc[UR52][R2.64], !P1 ;  /* 0x23c0000002197fae */ /* 0x0003e2000c901d74 */
[----:B------:R-:W-:-:S08]  /*12d90*/  NOP ;  /* 0x0000000000007918 */ /* 0x000fd00000000000 */
.L_x_1796:
        /* <DEDUP_REMOVED lines=11> */
.L_x_1797:
[----:B------:R1:W-:Y:S01]  /*12e50*/  SYNCS.ARRIVE.TRANS64.A1T0 RZ, [R8+URZ+0x28c30], RZ ;  /* 0x028c30ff08ff79a7 */ /* 0x0003e2000810003f */
[----:B------:R-:W-:Y:S05]  /*12e60*/  @!P2 BRA `(.L_x_1798) ;  /* 0x000000000004a947 */ /* 0x000fea0003800000 */
[----:B------:R-:W-:Y:S01]  /*12e70*/  BPT.TRAP 0x1 ;  /* 0x000000040000795c */ /* 0x000fe20000300000 */
.L_x_1798:
[----:B------:R-:W2:Y:S01]  /*12e80*/  SYNCS.PHASECHK.TRANS64.TRYWAIT P0, [R8+URZ+0x28c60], R20 ;  /* 0x028c6014080075a7 */ /* 0x000ea2000800017f */
[----:B------:R-:W-:Y:S04]  /*12e90*/  BSSY B1, `(.L_x_1799) ;  /* 0x0000002000017945 */ /* 0x000fe80003800000 */
[----:B--2---:R-:W-:Y:S05]  /*12ea0*/  @!P0 BRA `(.L_x_1800) ;  /* 0x0000002800448947 */ /* 0x004fea0003800000 */
.L_x_1871:
[----:B------:R-:W-:Y:S05]  /*12eb0*/  BSYNC B1 ;  /* 0x0000000000017941 */ /* 0x000fea0003800000 */
.L_x_1799:
[----:B------:R-:W-:Y:S01]  /*12ec0*/  ULDC.64 UR4, c[0x0][0x328] ;  /* 0x0000ca0000047ab9 */ /* 0x000fe20000000a00 */
[C---:B------:R-:W-:Y:S01]  /*12ed0*/  LOP3.LUT P5, RZ, R16.reuse, 0x8, RZ, 0xc0, !PT ;  /* 0x0000000810ff7812 */ /* 0x040fe200078ac0ff */
        /* <DEDUP_REMOVED lines=19> */
[----:B0-2---:R-:W-:Y:S01]  /*13010*/  LEA.HI.X R20, R2, UR5, R3, 0x1, P0 ;  /* 0x0000000502147c11 */ /* 0x005fe200080f0c03 */
[----:B------:R-:W-:Y:S08]  /*13020*/  BRA.DIV UR4, `(.L_x_1801) ;  /* 0x0000002604f87947 */ /* 0x000ff0000b800000 */
[----:B------:R-:W0:Y:S01]  /*13030*/  SHFL.IDX PT, R14, R10, RZ, 0x181f ;  /* 0x00181fff0a0e7589 */ /* 0x000e2200000e0000 */
[C---:B------:R-:W-:Y:S01]  /*13040*/  LOP3.LUT P1, RZ, R16.reuse, 0x80, RZ, 0xc0, !PT ;  /* 0x0000008010ff7812 */ /* 0x040fe2000782c0ff */
[----:B------:R-:W-:Y:S01]  /*13050*/  IMAD R21, R21, 0x2, R17 ;  /* 0x0000000215157824 */ /* 0x000fe200078e0211 */
[----:B------:R-:W-:Y:S01]  /*13060*/  P2R R11, PR, RZ, 0x8 ;  /* 0x00000008ff0b7803 */ /* 0x000fe20000000000 */
[----:B------:R-:W2:Y:S01]  /*13070*/  SHFL.IDX PT, R3, R20, RZ, 0x181f ;  /* 0x00181fff14037589 */ /* 0x000ea200000e0000 */
[C---:B------:R-:W-:Y:S02]  /*13080*/  LOP3.LUT P3, RZ, R16.reuse, 0x40, RZ, 0xc0, !PT ;  /* 0x0000004010ff7812 */ /* 0x040fe4000786c0ff */
[C---:B------:R-:W-:Y:S01]  /*13090*/  LOP3.LUT P6, RZ, R16.reuse, 0x20, RZ, 0xc0, !PT ;  /* 0x0000002010ff7812 */ /* 0x040fe200078cc0ff */
[----:B------:R-:W-:Y:S01]  /*130a0*/  SHFL.IDX PT, R2, R10, 0x2, 0x181f ;  /* 0x00581f000a027f89 */ /* 0x000fe200000e0000 */
[----:B------:R-:W-:Y:S02]  /*130b0*/  LOP3.LUT P2, RZ, R16, 0x10, RZ, 0xc0, !PT ;  /* 0x0000001010ff7812 */ /* 0x000fe4000784c0ff */
[----:B------:R-:W-:-:S02]  /*130c0*/  P2R R12, PR, RZ, 0x8 ;  /* 0x00000008ff0c7803 */ /* 0x000fc40000000000 */
[----:B0-----:R-:W-:Y:S02]  /*130d0*/  IADD3 R6, P0, R14, R0, RZ ;  /* 0x000000000e067210 */ /* 0x001fe40007f1e0ff */
        /* <DEDUP_REMOVED lines=10> */
[----:B------:R-:W-:Y:S02]  /*13180*/  LDGSTS.E.BYPASS.LTC128B.128 [R21+0x8400], desc[UR52][R6.64+0x200], !P5 ;  /* 0x0840020006157fae */ /* 0x000fe4000e901d74 */
[----:B--2---:R-:W-:Y:S01]  /*13190*/  IMAD.X R5, RZ, RZ, R3, P0 ;  /* 0x000000ffff057224 */ /* 0x004fe200000e0603 */
[----:B------:R-:W-:Y:S01]  /*131a0*/  IADD3 R2, P0, R2, R0, RZ ;  /* 0x0000000002027210 */ /* 0x000fe20007f1e0ff */
[----:B------:R-:W0:Y:S04]  /*131b0*/  SHFL.IDX PT, R3, R20, 0x2, 0x181f ;  /* 0x00581f0014037f89 */ /* 0x000e2800000e0000 */
[----:B------:R-:W-:Y:S04]  /*131c0*/  LDGSTS.E.BYPASS.LTC128B.128 [R21+0xa400], desc[UR52][R6.64+0x280], !P4 ;  /* 0x0a40028006157fae */ /* 0x000fe8000e101d74 */
[----:B------:R2:W3:Y:S04]  /*131d0*/  SHFL.IDX PT, R14, R10, 0x3, 0x181f ;  /* 0x00781f000a0e7f89 */ /* 0x0004e800000e0000 */
[----:B------:R-:W4:Y:S01]  /*131e0*/  SHFL.IDX PT, R20, R20, 0x3, 0x181f ;  /* 0x00781f0014147f89 */ /* 0x000f2200000e0000 */
[----:B0-----:R-:W-:Y:S01]  /*131f0*/  IMAD.X R3, RZ, RZ, R3, P0 ;  /* 0x000000ffff037224 */ /* 0x001fe200000e0603 */
[----:B------:R-:W-:-:S13]  /*13200*/  ISETP.NE.U32.AND P0, PT, R28, RZ, PT ;  /* 0x000000ff1c00720c */ /* 0x000fda0003f05070 */
[----:B------:R-:W-:Y:S04]  /*13210*/  LDGSTS.E.BYPASS.LTC128B.128 [R21+0xc400], desc[UR52][R6.64+0x300], P0 ;  /* 0x0c40030006157fae */ /* 0x000fe80008101d74 */
[----:B------:R0:W-:Y:S04]  /*13220*/  LDGSTS.E.BYPASS.LTC128B.128 [R21+0xe400], desc[UR52][R6.64+0x380], P1 ;  /* 0x0e40038006157fae */ /* 0x0001e80008901d74 */
[----:B------:R2:W-:Y:S01]  /*13230*/  LDGSTS.E.BYPASS.LTC128B.128 [R21+0xc00], desc[UR52][R4.64], !P3 ;  /* 0x00c0000004157fae */ /* 0x0005e2000d901d74 */
[----:B------:R-:W-:-:S04]  /*13240*/  ISETP.NE.AND P3, PT, R12, RZ, PT ;  /* 0x000000ff0c00720c */ /* 0x000fc80003f65270 */
[----:B0-----:R-:W-:-:S09]  /*13250*/  P2R R6, PR, RZ, 0x8 ;  /* 0x00000008ff067803 */ /* 0x001fd20000000000 */
        /* <DEDUP_REMOVED lines=10> */
[----:B------:R2:W-:Y:S01]  /*13300*/  LDGSTS.E.BYPASS.LTC128B.128 [R21+0x3400], desc[UR52][R2.64+0x80], !P3 ;  /* 0x0340008002157fae */ /* 0x0005e2000d901d74 */
[----:B------:R-:W-:-:S03]  /*13310*/  ISETP.NE.AND P3, PT, R11, RZ, PT ;  /* 0x000000ff0b00720c */ /* 0x000fc60003f65270 */
[----:B------:R2:W-:Y:S04]  /*13320*/  LDGSTS.E.BYPASS.LTC128B.128 [R21+0x5400], desc[UR52][R2.64+0x100], !P6 ;  /* 0x0540010002157fae */ /* 0x0005e8000f101d74 */
[----:B------:R2:W-:Y:S04]  /*13330*/  LDGSTS.E.BYPASS.LTC128B.128 [R21+0x7400], desc[UR52][R2.64+0x180], !P2 ;  /* 0x0740018002157fae */ /* 0x0005e8000d101d74 */
[----:B------:R2:W-:Y:S04]  /*13340*/  LDGSTS.E.BYPASS.LTC128B.128 [R21+0x9400], desc[UR52][R2.64+0x200], !P5 ;  /* 0x0940020002157fae */ /* 0x0005e8000e901d74 */
[----:B------:R2:W-:Y:S04]  /*13350*/  LDGSTS.E.BYPASS.LTC128B.128 [R21+0xb400], desc[UR52][R2.64+0x280], !P4 ;  /* 0x0b40028002157fae */ /* 0x0005e8000e101d74 */
[----:B------:R2:W-:Y:S04]  /*13360*/  LDGSTS.E.BYPASS.LTC128B.128 [R21+0xd400], desc[UR52][R2.64+0x300], P0 ;  /* 0x0d40030002157fae */ /* 0x0005e80008101d74 */
[----:B---34-:R2:W-:Y:S02]  /*13370*/  LDGSTS.E.BYPASS.LTC128B.128 [R21+0xf400], desc[UR52][R2.64+0x380], P1 ;  /* 0x0f40038002157fae */ /* 0x0185e40008901d74 */
.L_x_1881:
[----:B--2---:R-:W-:Y:S02]  /*13380*/  P2R R4, PR, RZ, 0x2 ;  /* 0x00000002ff047803 */ /* 0x004fe40000000000 */
[----:B------:R-:W-:Y:S02]  /*13390*/  LOP3.LUT P1, RZ, R16, 0x80, RZ, 0xc0, !PT ;  /* 0x0000008010ff7812 */ /* 0x000fe4000782c0ff */
[----:B------:R-:W-:Y:S02]  /*133a0*/  IADD3 R2, P2, R14, R0, RZ ;  /* 0x000000000e027210 */ /* 0x000fe40007f5e0ff */
[----:B------:R-:W-:Y:S02]  /*133b0*/  P2R R5, PR, RZ, 0x8 ;  /* 0x00000008ff057803 */ /* 0x000fe40000000000 */
[C---:B------:R-:W-:Y:S01]  /*133c0*/  LOP3.LUT P3, RZ, R16.reuse, 0x40, RZ, 0xc0, !PT ;  /* 0x0000004010ff7812 */ /* 0x040fe2000786c0ff */
[----:B------:R-:W-:Y:S01]  /*133d0*/  IMAD.X R3, RZ, RZ, R20, P2 ;  /* 0x000000ffff037224 */ /* 0x000fe200010e0614 */
[----:B------:R-:W-:-:S02]  /*133e0*/  LOP3.LUT P2, RZ, R16, 0x20, RZ, 0xc0, !PT ;  /* 0x0000002010ff7812 */ /* 0x000fc4000784c0ff */
[----:B------:R-:W-:-:S03]  /*133f0*/  LOP3.LUT P6, RZ, R16, 0x10, RZ, 0xc0, !PT ;  /* 0x0000001010ff7812 */ /* 0x000fc600078cc0ff */
[----:B------:R-:W-:Y:S01]  /*13400*/  @!PT LDS RZ, [RZ] ;  /* 0x00000000fffff984 */ /* 0x000fe20000000800 */
[----:B------:R-:W-:Y:S01]  /*13410*/  @!PT LDS RZ, [RZ] ;  /* 0x00000000fffff984 */ /* 0x000fe20000000800 */
[----:B------:R-:W-:Y:S01]  /*13420*/  @!PT LDS RZ, [RZ] ;  /* 0x00000000fffff984 */ /* 0x000fe20000000800 */
[----:B------:R0:W-:Y:S01]  /*13430*/  LDGSTS.E.BYPASS.LTC128B.128 [R21+0x1c00], desc[UR52][R2.64], !P1 ;  /* 0x01c0000002157fae */ /* 0x0001e2000c901d74 */
[----:B------:R-:W-:-:S05]  /*13440*/  ISETP.NE.AND P1, PT, R4, RZ, PT ;  /* 0x000000ff0400720c */ /* 0x000fca0003f25270 */
[----:B------:R0:W-:Y:S01]  /*13450*/  LDGSTS.E.BYPASS.LTC128B.128 [R21+0x3c00], desc[UR52][R2.64+0x80], !P3 ;  /* 0x03c0008002157fae */ /* 0x0001e2000d901d74 */
[----:B------:R-:W-:-:S03]  /*13460*/  ISETP.NE.AND P3, PT, R5, RZ, PT ;  /* 0x000000ff0500720c */ /* 0x000fc60003f65270 */
        /* <DEDUP_REMOVED lines=8> */
.L_x_1802:
        /* <DEDUP_REMOVED lines=11> */
.L_x_1803:
[----:B------:R0:W-:Y:S01]  /*135a0*/  SYNCS.ARRIVE.TRANS64.A1T0 RZ, [R8+URZ+0x28c50], RZ ;  /* 0x028c50ff08ff79a7 */ /* 0x0001e2000810003f */
[----:B------:R-:W-:Y:S05]  /*135b0*/  @P3 BRA `(.L_x_1804) ;  /* 0xfffffff000743947 */ /* 0x000fea000383ffff */
[----:B------:R-:W-:Y:S05]  /*135c0*/  BSYNC B0 ;  /* 0x0000000000007941 */ /* 0x000fea0003800000 */
.L_x_1791:
[----:B------:R-:W2:Y:S01]  /*135d0*/  S2R R0, SR_TID.X ;  /* 0x0000000000007919 */ /* 0x000ea20000002100 */
[----:B------:R-:W-:Y:S01]  /*135e0*/  VIADD R18, R18, 0x1 ;  /* 0x0000000112127836 */ /* 0x000fe20000000000 */
[----:B------:R-:W-:Y:S04]  /*135f0*/  BSSY B0, `(.L_x_1805) ;  /* 0x0000013000007945 */ /* 0x000fe80003800000 */
[----:B------:R-:W-:-:S04]  /*13600*/  ISETP.NE.AND P0, PT, R18, 0x2, PT ;  /* 0x000000021200780c */ /* 0x000fc80003f05270 */
[----:B------:R-:W-:Y:S02]  /*13610*/  SEL R18, R18, RZ, P0 ;  /* 0x000000ff12127207 */ /* 0x000fe40000000000 */
[----:B------:R-:W-:Y:S02]  /*13620*/  SEL R5, RZ, 0x1, P0 ;  /* 0x00000001ff057807 */ /* 0x000fe40000000000 */
[----:B--2---:R-:W-:-:S04]  /*13630*/  LOP3.LUT R0, R0, 0x7f, RZ, 0xc0, !PT ;  /* 0x0000007f00007812 */ /* 0x004fc800078ec0ff */
[----:B------:R-:W-:-:S13]  /*13640*/  ISETP.NE.AND P1, PT, R0, RZ, PT ;  /* 0x000000ff0000720c */ /* 0x000fda0003f25270 */
[----:B------:R-:W-:Y:S05]  /*13650*/  @P1 BRA `(.L_x_1806) ;  /* 0x0000000000301947 */ /* 0x000fea0003800000 */
[----:B------:R-:W2:Y:S01]  /*13660*/  S2R R9, SR_LANEID ;  /* 0x0000000000097919 */ /* 0x000ea20000000000 */
[----:B------:R-:W-:Y:S01]  /*13670*/  VOTEU.ANY UR4, UPT, PT ;  /* 0x0000000000047886 */ /* 0x000fe200038e0100 */
[----:B------:R-:W3:Y:S01]  /*13680*/  LDC.64 R2, c[0x0][0xc80] ;  /* 0x00032000ff027b82 */ /* 0x000ee20000000a00 */
[----:B------:R-:W2:Y:S08]  /*13690*/  FLO.U32 R0, UR4 ;  /* 0x0000000400007d00 */ /* 0x000eb000080e0000 */
[----:B------:R-:W3:Y:S01]  /*136a0*/  POPC R7, UR4 ;  /* 0x0000000400077d09 */ /* 0x000ee20008000000 */
[----:B--2---:R-:W-:-:S13]  /*136b0*/  ISETP.EQ.U32.AND P0, PT, R0, R9, PT ;  /* 0x000000090000720c */ /* 0x004fda0003f02070 */
[----:B---3--:R-:W2:Y:S01]  /*136c0*/  @P0 ATOMG.E.ADD.STRONG.GPU PT, R3, desc[UR52][R2.64], R7 ;  /* 0x00000007020309a8 */ /* 0x008ea200081ee1f4 */
[----:B------:R-:W3:Y:S02]  /*136d0*/  S2R R4, SR_LTMASK ;  /* 0x0000000000047919 */ /* 0x000ee40000003900 */
[----:B---3--:R-:W-:-:S04]  /*136e0*/  LOP3.LUT R4, R4, UR4, RZ, 0xc0, !PT ;  /* 0x0000000404047c12 */ /* 0x008fc8000f8ec0ff */
[----:B------:R-:W3:Y:S01]  /*136f0*/  POPC R33, R4 ;  /* 0x0000000400217309 */ /* 0x000ee20000000000 */
[----:B--2---:R-:W3:Y:S02]  /*13700*/  SHFL.IDX PT, R0, R3, R0, 0x1f ;  /* 0x00001f0003007589 */ /* 0x004ee400000e0000 */
[----:B---3--:R-:W-:-:S07]  /*13710*/  IADD3 R33, R0, UR46, R33 ;  /* 0x0000002e00217c10 */ /* 0x008fce000fffe021 */
.L_x_1806:
[----:B------:R-:W-:Y:S05]  /*13720*/  BSYNC B0 ;  /* 0x0000000000007941 */ /* 0x000fea0003800000 */
.L_x_1805:
[----:B------:R-:W-:-:S07]  /*13730*/  LOP3.LUT R22, R22, R5, RZ, 0x3c, !PT ;  /* 0x0000000516167212 */ /* 0x000fce00078e3cff */
.L_x_1766:
[----:B------:R-:W-:Y:S05]  /*13740*/  BSYNC B7 ;  /* 0x0000000000077941 */ /* 0x000fea0003800000 */
.L_x_1764:
[----:B------:R-:W-:-:S13]  /*13750*/  LOP3.LUT P0, RZ, R16, 0x2000, RZ, 0xc0, !PT ;  /* 0x0000200010ff7812 */ /* 0x000fda000780c0ff */
[----:B------:R-:W-:Y:S05]  /*13760*/  @!P0 BRA `(.L_x_1807) ;  /* 0x0000000000248947 */ /* 0x000fea0003800000 */
[----:B------:R-:W-:Y:S05]  /*13770*/  WARPSYNC.ALL ;  /* 0x0000000000007948 */ /* 0x000fea0003800000 */
[----:B------:R-:W2:Y:S08]  /*13780*/  S2UR UR5, SR_CgaCtaId ;  /* 0x00000000000579c3 */ /* 0x000eb00000008800 */
[----:B------:R-:W-:Y:S06]  /*13790*/  BAR.SYNC.DEFER_BLOCKING 0x5, 0x180 ;  /* 0x0146000000007b1d */ /* 0x000fec0000010000 */
[----:B------:R-:W-:-:S02]  /*137a0*/  UMOV UR4, 0x400 ;  /* 0x0000040000047882 */ /* 0x000fc40000000000 */
[----:B--2---:R-:W-:-:S06]  /*137b0*/  ULEA UR4, UR5, UR4, 0x18 ;  /* 0x0000000405047291 */ /* 0x004fcc000f8ec03f */
[----:B------:R-:W-:-:S05]  /*137c0*/  IMAD.U32 R17, RZ, RZ, UR4 ;  /* 0x00000004ff117e24 */ /* 0x000fca000f8e00ff */
[----:B------:R2:W3:Y:S01]  /*137d0*/  LDS R33, [R17+0x28cd0] ;  /* 0x028cd00011217984 */ /* 0x0004e20000000800 */
[----:B------:R-:W-:Y:S06]  /*137e0*/  BAR.ARV 0x4, 0x180 ;  /* 0x0106000000007b1d */ /* 0x000fec0000002000 */
[----:B------:R-:W-:Y:S05]  /*137f0*/  BRA `(.L_x_1808) ;  /* 0x00000000002c7947 */ /* 0x000fea0003800000 */
.L_x_1807:
[----:B------:R-:W-:-:S03]  /*13800*/  UMOV UR4, 0xffffffff ;  /* 0xffffffff00047882 */ /* 0x000fc60000000000 */
[----:B------:R-:W-:Y:S05]  /*13810*/  BRA.DIV UR4, `(.L_x_1809) ;  /* 0x0000002604cc7947 */ /* 0x000fea000b800000 */
[----:B------:R2:W3:Y:S02]  /*13820*/  SHFL.IDX PT, R14, R33, RZ, 0x1f ;  /* 0x00001fff210e7589 */ /* 0x0004e400000e0000 */
.L_x_1884:
[----:B------:R-:W4:Y:S01]  /*13830*/  @!P1 S2R R3, SR_CgaCtaId ;  /* 0x0000000000039919 */ /* 0x000f220000008800 */
[----:B------:R-:W-:Y:S05]  /*13840*/  WARPSYNC.ALL ;  /* 0x0000000000007948 */ /* 0x000fea0003800000 */
[----:B------:R-:W-:Y:S01]  /*13850*/  BAR.SYNC.DEFER_BLOCKING 0x4, 0x180 ;  /* 0x0106000000007b1d */ /* 0x000fe20000010000 */
[----:B------:R-:W-:-:S04]  /*13860*/  @!P1 MOV R0, 0x400 ;  /* 0x0000040000009802 */ /* 0x000fc80000000f00 */
[----:B----4-:R-:W-:-:S05]  /*13870*/  @!P1 LEA R17, R3, R0, 0x18 ;  /* 0x0000000003119211 */ /* 0x010fca00078ec0ff */
[----:B------:R2:W-:Y:S02]  /*13880*/  @!P1 STS [R17+0x28cd0], R33 ;  /* 0x028cd02111009388 */ /* 0x0005e40000000800 */
[----:B--23--:R-:W-:Y:S01]  /*13890*/  MOV R33, R14 ;  /* 0x0000000e00217202 */ /* 0x00cfe20000000f00 */
[----:B------:R-:W-:Y:S06]  /*138a0*/  BAR.ARV 0x5, 0x180 ;  /* 0x0146000000007b1d */ /* 0x000fec0000002000 */
.L_x_1808:
[----:B------:R-:W-:Y:S02]  /*138b0*/  ULDC UR4, c[0x0][0xc38] ;  /* 0x00030e0000047ab9 */ /* 0x000fe40000000800 */
[----:B---3--:R-:W-:-:S13]  /*138c0*/  ISETP.GE.AND P0, PT, R33, UR4, PT ;  /* 0x0000000421007c0c */ /* 0x008fda000bf06270 */
[----:B------:R-:W-:Y:S05]  /*138d0*/  @!P0 BRA `(.L_x_1810) ;  /* 0xffffffc400cc8947 */ /* 0x000fea000383ffff */
.L_x_1755:
[----:B------:R-:W3:Y:S01]  /*138e0*/  LDL.LU R0, [R1+0x4] ;  /* 0x0000040001007983 */ /* 0x000ee20000300800 */
[----:B------:R-:W-:Y:S01]  /*138f0*/  BSSY B0, `(.L_x_1811) ;  /* 0x000000b000007945 */ /* 0x000fe20003800000 */
[----:B------:R-:W4:Y:S01]  /*13900*/  S2R R5, SR_CgaCtaId ;  /* 0x0000000000057919 */ /* 0x000f220000008800 */
[----:B---3--:R-:W-:-:S05]  /*13910*/  VIADD R0, R0, 0x1 ;  /* 0x0000000100007836 */ /* 0x008fca0000000000 */
[----:B------:R-:W-:-:S04]  /*13920*/  LEA.HI R2, R0, R0, RZ, 0x1 ;  /* 0x0000000000027211 */ /* 0x000fc800078f08ff */
[----:B------:R-:W-:Y:S02]  /*13930*/  LOP3.LUT R3, R2, 0xfffffffe, RZ, 0xc0, !PT ;  /* 0xfffffffe02037812 */ /* 0x000fe400078ec0ff */
[----:B------:R-:W-:-:S03]  /*13940*/  MOV R2, 0x400 ;  /* 0x0000040000027802 */ /* 0x000fc60000000f00 */
[----:B------:R-:W-:Y:S01]  /*13950*/  IMAD.IADD R0, R0, 0x1, -R3 ;  /* 0x0000000100007824 */ /* 0x000fe200078e0a03 */
[----:B----4-:R-:W-:-:S04]  /*13960*/  LEA R7, R5, R2, 0x18 ;  /* 0x0000000205077211 */ /* 0x010fc800078ec0ff */
[----:B------:R-:W-:-:S04]  /*13970*/  SHF.L.U32 R0, R0, 0x1f, RZ ;  /* 0x0000001f00007819 */ /* 0x000fc800000006ff */
[----:B------:R-:W3:Y:S02]  /*13980*/  SYNCS.PHASECHK.TRANS64.TRYWAIT P0, [R7+URZ+0x28c20], R0 ;  /* 0x028c2000070075a7 */ /* 0x000ee4000800017f */
[----:B---3--:R-:W-:Y:S05]  /*13990*/  @!P0 BRA `(.L_x_1812) ;  /* 0x0000002400948947 */ /* 0x008fea0003800000 */
.L_x_1885:
[----:B------:R-:W-:Y:S05]  /*139a0*/  BSYNC B0 ;  /* 0x0000000000007941 */ /* 0x000fea0003800000 */
.L_x_1811:
[----:B------:R-:W-:-:S03]  /*139b0*/  UMOV UR4, 0xffffffff ;  /* 0xffffffff00047882 */ /* 0x000fc60000000000 */
[----:B------:R-:W-:Y:S05]  /*139c0*/  BRA.DIV UR4, `(.L_x_1813) ;  /* 0x00000026049c7947 */ /* 0x000fea000b800000 */
[----:B---3--:R-:W3:Y:S02]  /*139d0*/  S2R R0, SR_TID.X ;  /* 0x0000000000007919 */ /* 0x008ee40000002100 */
[----:B---3--:R-:W-:-:S04]  /*139e0*/  SHF.R.U32.HI R0, RZ, 0x5, R0 ;  /* 0x00000005ff007819 */ /* 0x008fc80000011600 */
[----:B------:R-:W-:-:S05]  /*139f0*/  LOP3.LUT R0, R0, 0x3, RZ, 0xc0, !PT ;  /* 0x0000000300007812 */ /* 0x000fca00078ec0ff */
[----:B------:R3:W4:Y:S02]  /*13a00*/  SHFL.IDX PT, R14, R0, RZ, 0x1f ;  /* 0x00001fff000e7589 */ /* 0x00072400000e0000 */
.L_x_1888:
[----:B----4-:R-:W-:Y:S01]  /*13a10*/  ISETP.NE.AND P0, PT, R14, RZ, PT ;  /* 0x000000ff0e00720c */ /* 0x010fe20003f05270 */
[----:B------:R-:W-:-:S12]  /*13a20*/  BSSY B0, `(.L_x_1814) ;  /* 0x0000024000007945 */ /* 0x000fd80003800000 */
[----:B------:R-:W-:Y:S05]  /*13a30*/  @P0 BRA `(.L_x_1815) ;  /* 0x0000000000880947 */ /* 0x000fea0003800000 */
[----:B------:R-:W-:-:S03]  /*13a40*/  UMOV UR4, 0xffffffff ;  /* 0xffffffff00047882 */ /* 0x000fc60000000000 */
[----:B------:R-:W-:Y:S05]  /*13a50*/  BRA.DIV UR4, `(.L_x_1816) ;  /* 0x0000002604ac7947 */ /* 0x000fea000b800000 */
[----:B------:R-:W-:-:S13]  /*13a60*/  ELECT P6, URZ, PT ;  /* 0x00000000003f782f */ /* 0x000fda00038c0000 */
.L_x_1891:
[----:B------:R-:W-:Y:S05]  /*13a70*/  @!P6 BRA `(.L_x_1815) ;  /* 0x000000000078e947 */ /* 0x000fea0003800000 */
[----:B------:R-:W-:-:S06]  /*13a80*/  ULOP3.LUT UR4, UR39, 0x2, URZ, 0xfc, !UPT ;  /* 0x0000000227047892 */ /* 0x000fcc000f8efc3f */
[----:B---3--:R-:W-:-:S05]  /*13a90*/  IMAD.U32 R0, RZ, RZ, UR4 ;  /* 0x00000004ff007e24 */ /* 0x008fca000f8e00ff */
[----:B------:R-:W-:-:S13]  /*13aa0*/  ISETP.NE.AND P0, PT, R0, 0x3, PT ;  /* 0x000000030000780c */ /* 0x000fda0003f05270 */
[----:B------:R-:W-:Y:S05]  /*13ab0*/  @!P0 BRA `(.L_x_1817) ;  /* 0x0000000000048947 */ /* 0x000fea0003800000 */
[----:B------:R-:W-:Y:S01]  /*13ac0*/  BPT.TRAP 0x1 ;  /* 0x000000040000795c */ /* 0x000fe20000300000 */
.L_x_1817:
[----:B------:R-:W-:Y:S01]  /*13ad0*/  IMAD R5, R18, 0x8, R7 ;  /* 0x0000000812057824 */ /* 0x000fe200078e0207 */
[----:B------:R-:W-:Y:S01]  /*13ae0*/  SHF.L.U32 R0, R22, 0x1f, RZ ;  /* 0x0000001f16007819 */ /* 0x000fe200000006ff */
[----:B------:R-:W-:-:S03]  /*13af0*/  VIADD R18, R18, 0x1 ;  /* 0x0000000112127836 */ /* 0x000fc60000000000 */
[----:B------:R-:W3:Y:S02]  /*13b00*/  SYNCS.PHASECHK.TRANS64.TRYWAIT P1, [R5+URZ+0x28c40], R0 ;  /* 0x028c4000050075a7 */ /* 0x000ee4000802017f */
[----:B------:R-:W-:-:S04]  /*13b10*/  ISETP.NE.AND P2, PT, R18, 0x2, PT ;  /* 0x000000021200780c */ /* 0x000fc80003f45270 */
[----:B------:R-:W-:Y:S01]  /*13b20*/  SEL R3, RZ, 0x1, P2 ;  /* 0x00000001ff037807 */ /* 0x000fe20001000000 */
[----:B---3--:R-:W-:Y:S08]  /*13b30*/  @!P1 BRA `(.L_x_1818) ;  /* 0x0000002400949947 */ /* 0x008ff00003800000 */
.L_x_1892:
[----:B------:R-:W-:Y:S02]  /*13b40*/  SEL R18, R18, RZ, P2 ;  /* 0x000000ff12127207 */ /* 0x000fe40001000000 */
[----:B------:R-:W-:Y:S01]  /*13b50*/  LOP3.LUT R2, R22, R3, RZ, 0x3c, !PT ;  /* 0x0000000316027212 */ /* 0x000fe200078e3cff */
[----:B------:R-:W-:Y:S06]  /*13b60*/  @!P0 BRA `(.L_x_1819) ;  /* 0x0000000000048947 */ /* 0x000fec0003800000 */
[----:B------:R-:W-:Y:S01]  /*13b70*/  BPT.TRAP 0x1 ;  /* 0x000000040000795c */ /* 0x000fe20000300000 */
.L_x_1819:
[----:B------:R-:W-:Y:S01]  /*13b80*/  IMAD R3, R18, 0x8, R7 ;  /* 0x0000000812037824 */ /* 0x000fe200078e0207 */
[----:B------:R-:W-:-:S04]  /*13b90*/  SHF.L.U32 R2, R2, 0x1f, RZ ;  /* 0x0000001f02027819 */ /* 0x000fc800000006ff */
[----:B------:R-:W4:Y:S02]  /*13ba0*/  SYNCS.PHASECHK.TRANS64.TRYWAIT P1, [R3+URZ+0x28c40], R2 ;  /* 0x028c4002030075a7 */ /* 0x000f24000802017f */
[----:B----4-:R-:W-:Y:S05]  /*13bb0*/  @!P1 BRA `(.L_x_1820) ;  /* 0x0000002400889947 */ /* 0x010fea0003800000 */
.L_x_1893:
[----:B------:R-:W-:Y:S05]  /*13bc0*/  @!P0 BRA `(.L_x_1821) ;  /* 0x0000000000048947 */ /* 0x000fea0003800000 */
[----:B------:R-:W-:Y:S01]  /*13bd0*/  BPT.TRAP 0x1 ;  /* 0x000000040000795c */ /* 0x000fe20000300000 */
.L_x_1821:
[----:B------:R-:W0:Y:S02]  /*13be0*/  SYNCS.PHASECHK.TRANS64.TRYWAIT P1, [R5+URZ+0x28c60], R0 ;  /* 0x028c6000050075a7 */ /* 0x000e24000802017f */
[----:B0-----:R-:W-:Y:S05]  /*13bf0*/  @!P1 BRA `(.L_x_1822) ;  /* 0x00000024008c9947 */ /* 0x001fea0003800000 */
.L_x_1894:
[----:B------:R-:W-:Y:S05]  /*13c00*/  @!P0 BRA `(.L_x_1823) ;  /* 0x0000000000048947 */ /* 0x000fea0003800000 */
[----:B------:R-:W-:Y:S01]  /*13c10*/  BPT.TRAP 0x1 ;  /* 0x000000040000795c */ /* 0x000fe20000300000 */
.L_x_1823:
[----:B------:R0:W0:Y:S02]  /*13c20*/  SYNCS.PHASECHK.TRANS64.TRYWAIT P0, [R3+URZ+0x28c60], R2 ;  /* 0x028c6002030075a7 */ /* 0x000024000800017f */
[----:B0-----:R-:W-:Y:S05]  /*13c30*/  @!P0 NANOSLEEP.SYNCS 0x989680 ;  /* 0x009896800000895d */ /* 0x001fea0003900000 */
[----:B------:R-:W0:Y:S02]  /*13c40*/  @!P0 SYNCS.PHASECHK.TRANS64 P0, [R3+URZ+0x28c60], R2 ;  /* 0x028c6002030085a7 */ /* 0x000e24000800007f */
[----:B0-----:R-:W-:Y:S05]  /*13c50*/  @!P0 BRA `(.L_x_1823) ;  /* 0xfffffffc00f08947 */ /* 0x001fea000383ffff */
.L_x_1815:
[----:B------:R-:W-:Y:S05]  /*13c60*/  BSYNC B0 ;  /* 0x0000000000007941 */ /* 0x000fea0003800000 */
.L_x_1814:
[----:B------:R-:W-:Y:S05]  /*13c70*/  EXIT ;  /* 0x000000000000794d */ /* 0x000fea0003800000 */
.L_x_1651:
[----:B0-----:R-:W-:-:S04]  /*13c80*/  IMAD.U32 R3, RZ, RZ, UR21 ;  /* 0x00000015ff037e24 */ /* 0x001fc8000f8e00ff */
[----:B------:R0:W1:Y:S03]  /*13c90*/  SYNCS.PHASECHK.TRANS64.TRYWAIT P1, [R3+URZ+0x28c50], R0 ;  /* 0x028c5000030075a7 */ /* 0x000066000802017f */
[----:B-1----:R-:W-:Y:S05]  /*13ca0*/  @!P1 NANOSLEEP.SYNCS 0x989680 ;  /* 0x009896800000995d */ /* 0x002fea0003900000 */
[----:B------:R-:W1:Y:S02]  /*13cb0*/  @!P1 SYNCS.PHASECHK.TRANS64 P1, [R3+URZ+0x28c50], R0 ;  /* 0x028c5000030095a7 */ /* 0x000e64000802007f */
[----:B-1----:R-:W-:Y:S05]  /*13cc0*/  @!P1 BRA `(.L_x_1651) ;  /* 0xfffffffc00ec9947 */ /* 0x002fea000383ffff */
[----:B------:R-:W-:Y:S05]  /*13cd0*/  BRA `(.L_x_1824) ;  /* 0xfffffedc00e87947 */ /* 0x000fea000383ffff */
.L_x_1657:
[----:B-1----:R-:W-:-:S04]  /*13ce0*/  IMAD.U32 R3, RZ, RZ, UR21 ;  /* 0x00000015ff037e24 */ /* 0x002fc8000f8e00ff */
[----:B------:R1:W2:Y:S03]  /*13cf0*/  SYNCS.PHASECHK.TRANS64.TRYWAIT P1, [R3+URZ+0x28c50], R0 ;  /* 0x028c5000030075a7 */ /* 0x0002a6000802017f */
[----:B--2---:R-:W-:Y:S05]  /*13d00*/  @!P1 NANOSLEEP.SYNCS 0x989680 ;  /* 0x009896800000995d */ /* 0x004fea0003900000 */
[----:B------:R-:W2:Y:S02]  /*13d10*/  @!P1 SYNCS.PHASECHK.TRANS64 P1, [R3+URZ+0x28c50], R0 ;  /* 0x028c5000030095a7 */ /* 0x000ea4000802007f */
[----:B--2---:R-:W-:Y:S05]  /*13d20*/  @!P1 BRA `(.L_x_1657) ;  /* 0xfffffffc00ec9947 */ /* 0x004fea000383ffff */
[----:B------:R-:W-:Y:S05]  /*13d30*/  BRA `(.L_x_1656) ;  /* 0xfffffee800e07947 */ /* 0x000fea000383ffff */
.L_x_1667:
[----:B0-----:R-:W-:-:S04]  /*13d40*/  IMAD.U32 R3, RZ, RZ, UR42 ;  /* 0x0000002aff037e24 */ /* 0x001fc8000f8e00ff */
[----:B------:R0:W1:Y:S03]  /*13d50*/  SYNCS.PHASECHK.TRANS64.TRYWAIT P1, [R3+URZ+0x28c00], R0 ;  /* 0x028c0000030075a7 */ /* 0x000066000802017f */
[----:B-1----:R-:W-:Y:S05]  /*13d60*/  @!P1 NANOSLEEP.SYNCS 0x989680 ;  /* 0x009896800000995d */ /* 0x002fea0003900000 */
[----:B------:R-:W1:Y:S02]  /*13d70*/  @!P1 SYNCS.PHASECHK.TRANS64 P1, [R3+URZ+0x28c00], R0 ;  /* 0x028c0000030095a7 */ /* 0x000e64000802007f */
[----:B-1----:R-:W-:Y:S05]  /*13d80*/  @!P1 BRA `(.L_x_1667) ;  /* 0xfffffffc00ec9947 */ /* 0x002fea000383ffff */
[----:B------:R-:W-:Y:S05]  /*13d90*/  BRA `(.L_x_1825) ;  /* 0xffffff0000647947 */ /* 0x000fea000383ffff */
.L_x_1671:
[----:B--2---:R2:W3:Y:S02]  /*13da0*/  SYNCS.PHASECHK.TRANS64.TRYWAIT P1, [R9+URZ+0x28c30], R10 ;  /* 0x028c300a090075a7 */ /* 0x0044e4000802017f */
[----:B---3--:R-:W-:Y:S05]  /*13db0*/  @!P1 NANOSLEEP.SYNCS 0x989680 ;  /* 0x009896800000995d */ /* 0x008fea0003900000 */
[----:B------:R-:W3:Y:S02]  /*13dc0*/  @!P1 SYNCS.PHASECHK.TRANS64 P1, [R9+URZ+0x28c30], R10 ;  /* 0x028c300a090095a7 */ /* 0x000ee4000802007f */
[----:B---3--:R-:W-:Y:S05]  /*13dd0*/  @!P1 BRA `(.L_x_1671) ;  /* 0xfffffffc00f09947 */ /* 0x008fea000383ffff */
[----:B------:R-:W-:Y:S05]  /*13de0*/  BRA `(.L_x_1670) ;  /* 0xffffff0000807947 */ /* 0x000fea000383ffff */
.L_x_1684:
[----:B-1----:R1:W3:Y:S02]  /*13df0*/  SYNCS.PHASECHK.TRANS64.TRYWAIT P1, [R9+URZ+0x28c50], R10 ;  /* 0x028c500a090075a7 */ /* 0x0022e4000802017f */
[----:B---3--:R-:W-:Y:S05]  /*13e00*/  @!P1 NANOSLEEP.SYNCS 0x989680 ;  /* 0x009896800000995d */ /* 0x008fea0003900000 */
[----:B------:R-:W3:Y:S02]  /*13e10*/  @!P1 SYNCS.PHASECHK.TRANS64 P1, [R9+URZ+0x28c50], R10 ;  /* 0x028c500a090095a7 */ /* 0x000ee4000802007f */
[----:B---3--:R-:W-:Y:S05]  /*13e20*/  @!P1 BRA `(.L_x_1684) ;  /* 0xfffffffc00f09947 */ /* 0x008fea000383ffff */
[----:B------:R-:W-:Y:S05]  /*13e30*/  BRA `(.L_x_1683) ;  /* 0xffffff1c002c7947 */ /* 0x000fea000383ffff */
.L_x_1693:
[----:B-1----:R-:W-:-:S04]  /*13e40*/  IMAD.U32 R6, RZ, RZ, UR21 ;  /* 0x00000015ff067e24 */ /* 0x002fc8000f8e00ff */
[----:B------:R1:W2:Y:S03]  /*13e50*/  SYNCS.PHASECHK.TRANS64.TRYWAIT P1, [R6+URZ+0x28c30], R9 ;  /* 0x028c3009060075a7 */ /* 0x0002a6000802017f */
[----:B--2---:R-:W-:Y:S05]  /*13e60*/  @!P1 NANOSLEEP.SYNCS 0x989680 ;  /* 0x009896800000995d */ /* 0x004fea0003900000 */
[----:B------:R-:W2:Y:S02]  /*13e70*/  @!P1 SYNCS.PHASECHK.TRANS64 P1, [R6+URZ+0x28c30], R9 ;  /* 0x028c3009060095a7 */ /* 0x000ea4000802007f */
[----:B--2---:R-:W-:Y:S05]  /*13e80*/  @!P1 BRA `(.L_x_1693) ;  /* 0xfffffffc00ec9947 */ /* 0x004fea000383ffff */
[----:B------:R-:W-:Y:S05]  /*13e90*/  BRA `(.L_x_1692) ;  /* 0xffffff2000b07947 */ /* 0x000fea000383ffff */
.L_x_1706:
[----:B--23--:R-:W-:-:S04]  /*13ea0*/  IMAD.U32 R10, RZ, RZ, UR21 ;  /* 0x00000015ff0a7e24 */ /* 0x00cfc8000f8e00ff */
[----:B------:R2:W3:Y:S03]  /*13eb0*/  SYNCS.PHASECHK.TRANS64.TRYWAIT P1, [R10+URZ+0x28c50], R9 ;  /* 0x028c50090a0075a7 */ /* 0x0004e6000802017f */
[----:B---3--:R-:W-:Y:S05]  /*13ec0*/  @!P1 NANOSLEEP.SYNCS 0x989680 ;  /* 0x009896800000995d */ /* 0x008fea0003900000 */
[----:B------:R-:W3:Y:S02]  /*13ed0*/  @!P1 SYNCS.PHASECHK.TRANS64 P1, [R10+URZ+0x28c50], R9 ;  /* 0x028c50090a0095a7 */ /* 0x000ee4000802007f */
[----:B---3--:R-:W-:Y:S05]  /*13ee0*/  @!P1 BRA `(.L_x_1706) ;  /* 0xfffffffc00ec9947 */ /* 0x008fea000383ffff */
[----:B------:R-:W-:Y:S05]  /*13ef0*/  BRA `(.L_x_1705) ;  /* 0xffffff4000a07947 */ /* 0x000fea000383ffff */
.L_x_1716:
[----:B-1----:R-:W-:-:S04]  /*13f00*/  IMAD.U32 R6, RZ, RZ, UR21 ;  /* 0x00000015ff067e24 */ /* 0x002fc8000f8e00ff */
[----:B------:R1:W2:Y:S03]  /*13f10*/  SYNCS.PHASECHK.TRANS64.TRYWAIT P2, [R6+URZ+0x28c30], R9 ;  /* 0x028c3009060075a7 */ /* 0x0002a6000804017f */
[----:B--2---:R-:W-:Y:S05]  /*13f20*/  @!P2 NANOSLEEP.SYNCS 0x989680 ;  /* 0x009896800000a95d */ /* 0x004fea0003900000 */
[----:B------:R-:W2:Y:S02]  /*13f30*/  @!P2 SYNCS.PHASECHK.TRANS64 P2, [R6+URZ+0x28c30], R9 ;  /* 0x028c30090600a5a7 */ /* 0x000ea4000804007f */
[----:B--2---:R-:W-:Y:S05]  /*13f40*/  @!P2 BRA `(.L_x_1716) ;  /* 0xfffffffc00eca947 */ /* 0x004fea000383ffff */
[----:B------:R-:W-:Y:S05]  /*13f50*/  BRA `(.L_x_1715) ;  /* 0xffffff4800207947 */ /* 0x000fea000383ffff */
.L_x_1721:
[----:B--2---:R-:W-:-:S04]  /*13f60*/  IMAD.U32 R8, RZ, RZ, UR21 ;  /* 0x00000015ff087e24 */ /* 0x004fc8000f8e00ff */
[----:B------:R2:W4:Y:S03]  /*13f70*/  SYNCS.PHASECHK.TRANS64.TRYWAIT P2, [R8+URZ+0x28c50], R9 ;  /* 0x028c5009080075a7 */ /* 0x000526000804017f */
[----:B----4-:R-:W-:Y:S05]  /*13f80*/  @!P2 NANOSLEEP.SYNCS 0x989680 ;  /* 0x009896800000a95d */ /* 0x010fea0003900000 */
[----:B------:R-:W4:Y:S02]  /*13f90*/  @!P2 SYNCS.PHASECHK.TRANS64 P2, [R8+URZ+0x28c50], R9 ;  /* 0x028c50090800a5a7 */ /* 0x000f24000804007f */
[----:B----4-:R-:W-:Y:S05]  /*13fa0*/  @!P2 BRA `(.L_x_1721) ;  /* 0xfffffffc00eca947 */ /* 0x010fea000383ffff */
[----:B------:R-:W-:Y:S05]  /*13fb0*/  BRA `(.L_x_1720) ;  /* 0xffffff5c00447947 */ /* 0x000fea000383ffff */
.L_x_1728:
[----:B-1----:R-:W-:-:S04]  /*13fc0*/  IMAD.U32 R5, RZ, RZ, UR21 ;  /* 0x00000015ff057e24 */ /* 0x002fc8000f8e00ff */
[----:B------:R1:W2:Y:S03]  /*13fd0*/  SYNCS.PHASECHK.TRANS64.TRYWAIT P1, [R5+URZ+0x28c30], R8 ;  /* 0x028c3008050075a7 */ /* 0x0002a6000802017f */
[----:B--2---:R-:W-:Y:S05]  /*13fe0*/  @!P1 NANOSLEEP.SYNCS 0x989680 ;  /* 0x009896800000995d */ /* 0x004fea0003900000 */
[----:B------:R-:W2:Y:S02]  /*13ff0*/  @!P1 SYNCS.PHASECHK.TRANS64 P1, [R5+URZ+0x28c30], R8 ;  /* 0x028c3008050095a7 */ /* 0x000ea4000802007f */
[----:B--2---:R-:W-:Y:S05]  /*14000*/  @!P1 BRA `(.L_x_1728) ;  /* 0xfffffffc00ec9947 */ /* 0x004fea000383ffff */
[----:B------:R-:W-:Y:S05]  /*14010*/  BRA `(.L_x_1727) ;  /* 0xffffff6000387947 */ /* 0x000fea000383ffff */
.L_x_1741:
[----:B--2---:R-:W-:-:S04]  /*14020*/  MOV R7, UR21 ;  /* 0x0000001500077c02 */ /* 0x004fc80008000f00 */
[----:B------:R2:W3:Y:S03]  /*14030*/  SYNCS.PHASECHK.TRANS64.TRYWAIT P1, [R7+URZ+0x28c50], R8 ;  /* 0x028c5008070075a7 */ /* 0x0004e6000802017f */
[----:B---3--:R-:W-:Y:S05]  /*14040*/  @!P1 NANOSLEEP.SYNCS 0x989680 ;  /* 0x009896800000995d */ /* 0x008fea0003900000 */
[----:B------:R-:W3:Y:S02]  /*14050*/  @!P1 SYNCS.PHASECHK.TRANS64 P1, [R7+URZ+0x28c50], R8 ;  /* 0x028c5008070095a7 */ /* 0x000ee4000802007f */
[----:B---3--:R-:W-:Y:S05]  /*14060*/  @!P1 BRA `(.L_x_1741) ;  /* 0xfffffffc00ec9947 */ /* 0x008fea000383ffff */
[----:B------:R-:W-:Y:S05]  /*14070*/  BRA `(.L_x_1740) ;  /* 0xffffff8000207947 */ /* 0x000fea000383ffff */
.L_x_1772:
[----:B------:R-:W2:Y:S01]  /*14080*/  S2R R20, SR_TID.X ;  /* 0x0000000000147919 */ /* 0x000ea20000002100 */
[----:B------:R-:W-:Y:S02]  /*14090*/  IMAD.MOV.U32 R12, RZ, RZ, RZ ;  /* 0x000000ffff0c7224 */ /* 0x000fe400078e00ff */
[----:B------:R-:W-:Y:S02]  /*140a0*/  IMAD.MOV.U32 R11, RZ, RZ, 0x1f ;  /* 0x0000001fff0b7424 */ /* 0x000fe400078e00ff */
[----:B------:R-:W-:Y:S01]  /*140b0*/  IMAD.MOV.U32 R15, RZ, RZ, -0x1 ;  /* 0xffffffffff0f7424 */ /* 0x000fe200078e00ff */
[----:B--2---:R-:W-:-:S04]  /*140c0*/  SHF.R.U32.HI R20, RZ, 0x5, R20 ;  /* 0x00000005ff147819 */ /* 0x004fc80000011614 */
[----:B------:R-:W-:-:S05]  /*140d0*/  LOP3.LUT R20, R20, 0x3, RZ, 0xc0, !PT ;  /* 0x0000000314147812 */ /* 0x000fca00078ec0ff */
[----:B------:R-:W-:-:S07]  /*140e0*/  IMAD.MOV.U32 R13, RZ, RZ, R20 ;  /* 0x000000ffff0d7224 */ /* 0x000fce00078e0014 */
[----:B01---5:R-:W-:Y:S05]  /*140f0*/  WARPSYNC.COLLECTIVE R15, `(.L_x_1826) ;  /* 0x000000000f087348 */ /* 0x023fea0003c00000 */
[----:B------:R2:W3:Y:S02]  /*14100*/  SHFL.IDX P6, R14, R13, R12, R11 ;  /* 0x0000000c0d0e7389 */ /* 0x0004e400000c000b */
[----:B0123-5:R-:W-:Y:S01]  /*14110*/  ENDCOLLECTIVE ;  /* 0x000000000000791b */ /* 0x02ffe20003800000 */
.L_x_1826:
[----:B------:R-:W-:Y:S05]  /*14120*/  BRA `(.L_x_1827) ;  /* 0xffffffcc00207947 */ /* 0x000fea000383ffff */
.L_x_1775:
[----:B0-----:R0:W1:Y:S02]  /*14130*/  SYNCS.PHASECHK.TRANS64.TRYWAIT P0, [R25+URZ+0x28c40], R0 ;  /* 0x028c4000190075a7 */ /* 0x001064000800017f */
[----:B-1----:R-:W-:Y:S05]  /*14140*/  @!P0 NANOSLEEP.SYNCS 0x989680 ;  /* 0x009896800000895d */ /* 0x002fea0003900000 */
[----:B------:R-:W1:Y:S02]  /*14150*/  @!P0 SYNCS.PHASECHK.TRANS64 P0, [R25+URZ+0x28c40], R0 ;  /* 0x028c4000190085a7 */ /* 0x000e64000800007f */
[----:B-1----:R-:W-:Y:S05]  /*14160*/  @!P0 BRA `(.L_x_1775) ;  /* 0xfffffffc00f08947 */ /* 0x002fea000383ffff */
[----:B------:R-:W-:Y:S05]  /*14170*/  BRA `(.L_x_1828) ;  /* 0xffffffcc00c87947 */ /* 0x000fea000383ffff */
.L_x_1776:
        /* <DEDUP_REMOVED lines=8> */
.L_x_1830:
[----:B------:R-:W-:Y:S05]  /*14200*/  BSYNC B0 ;  /* 0x0000000000007941 */ /* 0x000fea0003800000 */
.L_x_1829:
[----:B------:R-:W-:Y:S01]  /*14210*/  IMAD.MOV.U32 R13, RZ, RZ, R0 ;  /* 0x000000ffff0d7224 */ /* 0x000fe200078e0000 */
[----:B------:R-:W-:Y:S01]  /*14220*/  @P0 LEA R7, R4, R17, 0x1 ;  /* 0x0000001104070211 */ /* 0x000fe200078e08ff */
[----:B------:R-:W-:Y:S02]  /*14230*/  IMAD.MOV.U32 R12, RZ, RZ, RZ ;  /* 0x000000ffff0c7224 */ /* 0x000fe400078e00ff */
[----:B------:R-:W-:Y:S02]  /*14240*/  IMAD.MOV.U32 R11, RZ, RZ, 0x181f ;  /* 0x0000181fff0b7424 */ /* 0x000fe400078e00ff */
[----:B------:R-:W-:Y:S02]  /*14250*/  IMAD.MOV.U32 R15, RZ, RZ, -0x1 ;  /* 0xffffffffff0f7424 */ /* 0x000fe400078e00ff */
[----:B------:R-:W-:-:S07]  /*14260*/  IMAD.MOV.U32 R2, RZ, RZ, R14 ;  /* 0x000000ffff027224 */ /* 0x000fce00078e000e */
[----:B------:R-:W-:Y:S05]  /*14270*/  WARPSYNC.COLLECTIVE R15, `(.L_x_1831) ;  /* 0x000000000f087348 */ /* 0x000fea0003c00000 */
[----:B------:R0:W1:Y:S02]  /*14280*/  SHFL.IDX P6, R14, R13, R12, R11 ;  /* 0x0000000c0d0e7389 */ /* 0x00006400000c000b */
[----:B01----:R-:W-:Y:S01]  /*14290*/  ENDCOLLECTIVE ;  /* 0x000000000000791b */ /* 0x003fe20003800000 */
.L_x_1831:
[----:B------:R-:W-:Y:S02]  /*142a0*/  IMAD.MOV.U32 R13, RZ, RZ, R5 ;  /* 0x000000ffff0d7224 */ /* 0x000fe400078e0005 */
[----:B------:R-:W-:Y:S01]  /*142b0*/  IMAD.MOV.U32 R12, RZ, RZ, 0x1 ;  /* 0x00000001ff0c7424 */ /* 0x000fe200078e00ff */
[----:B------:R-:W-:-:S05]  /*142c0*/  @P0 LEA R14, P1, R6, R14, 0x1 ;  /* 0x0000000e060e0211 */ /* 0x000fca00078208ff */
[----:B------:R-:W-:Y:S02]  /*142d0*/  @P0 IMAD.X R3, RZ, RZ, R2, P1 ;  /* 0x000000ffff030224 */ /* 0x000fe400008e0602 */
[----:B------:R-:W-:-:S07]  /*142e0*/  @P0 IMAD.MOV.U32 R2, RZ, RZ, R14 ;  /* 0x000000ffff020224 */ /* 0x000fce00078e000e */
[----:B------:R-:W-:Y:S05]  /*142f0*/  WARPSYNC.COLLECTIVE R15, `(.L_x_1832) ;  /* 0x000000000f087348 */ /* 0x000fea0003c00000 */
[----:B------:R0:W1:Y:S02]  /*14300*/  SHFL.IDX P6, R14, R13, R12, R11 ;  /* 0x0000000c0d0e7389 */ /* 0x00006400000c000b */
[----:B01----:R-:W-:Y:S01]  /*14310*/  ENDCOLLECTIVE ;  /* 0x000000000000791b */ /* 0x003fe20003800000 */
.L_x_1832:
[----:B------:R-:W-:Y:S01]  /*14320*/  @!PT LDS RZ, [RZ] ;  /* 0x00000000fffff984 */ /* 0x000fe20000000800 */
[----:B------:R-:W-:Y:S01]  /*14330*/  @!PT LDS RZ, [RZ] ;  /* 0x00000000fffff984 */ /* 0x000fe20000000800 */
[----:B------:R-:W-:Y:S01]  /*14340*/  @!PT LDS RZ, [RZ] ;  /* 0x00000000fffff984 */ /* 0x000fe20000000800 */
[----:B------:R0:W-:Y:S01]  /*14350*/  @P0 LDGSTS.E.BYPASS.LTC128B.128 [R7+0x22400], desc[UR52][R2.64], !P2 ;  /* 0x2240000002070fae */ /* 0x0001e2000d101d74 */
[----:B------:R-:W-:Y:S01]  /*14360*/  ISETP.GE.AND P0, PT, R27, 0x11, PT ;  /* 0x000000111b00780c */ /* 0x000fe20003f06270 */
[----:B------:R-:W-:-:S12]  /*14370*/  IMAD.MOV.U32 R13, RZ, RZ, R0 ;  /* 0x000000ffff0d7224 */ /* 0x000fd800078e0000 */
[----:B------:R-:W-:Y:S02]  /*14380*/  @P0 IMAD R9, R4, 0x2, R17 ;  /* 0x0000000204090824 */ /* 0x000fe400078e0211 */
[----:B0-----:R-:W-:-:S07]  /*14390*/  IMAD.MOV.U32 R2, RZ, RZ, R14 ;  /* 0x000000ffff027224 */ /* 0x001fce00078e000e */
[----:B------:R-:W-:Y:S05]  /*143a0*/  WARPSYNC.COLLECTIVE R15, `(.L_x_1833) ;  /* 0x000000000f087348 */ /* 0x000fea0003c00000 */
[----:B------:R0:W1:Y:S02]  /*143b0*/  SHFL.IDX P6, R14, R13, R12, R11 ;  /* 0x0000000c0d0e7389 */ /* 0x00006400000c000b */
[----:B01----:R-:W-:Y:S01]  /*143c0*/  ENDCOLLECTIVE ;  /* 0x000000000000791b */ /* 0x003fe20003800000 */
.L_x_1833:
        /* <DEDUP_REMOVED lines=8> */
.L_x_1834:
        /* <DEDUP_REMOVED lines=11> */
.L_x_1835:
[----:B------:R-:W-:Y:S02]  /*14500*/  IMAD.MOV.U32 R13, RZ, RZ, R5 ;  /* 0x000000ffff0d7224 */ /* 0x000fe400078e0005 */
[----:B------:R-:W-:Y:S01]  /*14510*/  IMAD.MOV.U32 R12, RZ, RZ, 0x3 ;  /* 0x00000003ff0c7424 */ /* 0x000fe200078e00ff */
[----:B------:R-:W-:-:S05]  /*14520*/  @P0 LEA R14, P1, R6, R14, 0x1 ;  /* 0x0000000e060e0211 */ /* 0x000fca00078208ff */
[----:B------:R-:W-:Y:S01]  /*14530*/  @P0 IMAD.X R3, RZ, RZ, R2, P1 ;  /* 0x000000ffff030224 */ /* 0x000fe200008e0602 */
[----:B------:R-:W-:-:S07]  /*14540*/  @P0 MOV R2, R14 ;  /* 0x0000000e00020202 */ /* 0x000fce0000000f00 */
[----:B------:R-:W-:Y:S05]  /*14550*/  WARPSYNC.COLLECTIVE R15, `(.L_x_1836) ;  /* 0x000000000f087348 */ /* 0x000fea0003c00000 */
[----:B------:R0:W1:Y:S02]  /*14560*/  SHFL.IDX P6, R14, R13, R12, R11 ;  /* 0x0000000c0d0e7389 */ /* 0x00006400000c000b */
[----:B01----:R-:W-:Y:S01]  /*14570*/  ENDCOLLECTIVE ;  /* 0x000000000000791b */ /* 0x003fe20003800000 */
.L_x_1836:
[----:B------:R-:W-:Y:S01]  /*14580*/  @!PT LDS RZ, [RZ] ;  /* 0x00000000fffff984 */ /* 0x000fe20000000800 */
[----:B------:R-:W-:Y:S01]  /*14590*/  @!PT LDS RZ, [RZ] ;  /* 0x00000000fffff984 */ /* 0x000fe20000000800 */
[----:B------:R-:W-:Y:S01]  /*145a0*/  @!PT LDS RZ, [RZ] ;  /* 0x00000000fffff984 */ /* 0x000fe20000000800 */
[----:B------:R0:W-:Y:S01]  /*145b0*/  @P0 LDGSTS.E.BYPASS.LTC128B.128 [R7+0x23400], desc[UR52][R2.64], !P2 ;  /* 0x2340000002070fae */ /* 0x0001e2000d101d74 */
[----:B------:R-:W-:Y:S02]  /*145c0*/  IMAD.MOV.U32 R13, RZ, RZ, R0 ;  /* 0x000000ffff0d7224 */ /* 0x000fe400078e0000 */
[----:B------:R-:W-:-:S07]  /*145d0*/  IMAD.MOV.U32 R5, RZ, RZ, R14 ;  /* 0x000000ffff057224 */ /* 0x000fce00078e000e */
[----:B0-----:R-:W-:Y:S05]  /*145e0*/  WARPSYNC.COLLECTIVE R15, `(.L_x_1837) ;  /* 0x000000000f087348 */ /* 0x001fea0003c00000 */
[----:B------:R1:W2:Y:S02]  /*145f0*/  SHFL.IDX P6, R14, R13, R12, R11 ;  /* 0x0000000c0d0e7389 */ /* 0x0002a400000c000b */
[----:B012---:R-:W-:Y:S01]  /*14600*/  ENDCOLLECTIVE ;  /* 0x000000000000791b */ /* 0x007fe20003800000 */
.L_x_1837:
[----:B------:R-:W-:Y:S05]  /*14610*/  BRA `(.L_x_1838) ;  /* 0xffffffcc00807947 */ /* 0x000fea000383ffff */
.L_x_1781:
[----:B------:R-:W-:Y:S02]  /*14620*/  IMAD.MOV.U32 R13, RZ, RZ, R5 ;  /* 0x000000ffff0d7224 */ /* 0x000fe400078e0005 */
[----:B------:R-:W-:Y:S02]  /*14630*/  IMAD.MOV.U32 R12, RZ, RZ, RZ ;  /* 0x000000ffff0c7224 */ /* 0x000fe400078e00ff */
[----:B------:R-:W-:Y:S02]  /*14640*/  IMAD.MOV.U32 R11, RZ, RZ, 0x181f ;  /* 0x0000181fff0b7424 */ /* 0x000fe400078e00ff */
[----:B------:R-:W-:Y:S02]  /*14650*/  IMAD.MOV.U32 R15, RZ, RZ, -0x1 ;  /* 0xffffffffff0f7424 */ /* 0x000fe400078e00ff */
[----:B------:R-:W-:-:S07]  /*14660*/  VIADD R4, R36, UR43 ;  /* 0x0000002b24047c36 */ /* 0x000fce0008000000 */
[----:B-1---5:R-:W-:Y:S05]  /*14670*/  WARPSYNC.COLLECTIVE R15, `(.L_x_1839) ;  /* 0x000000000f087348 */ /* 0x022fea0003c00000 */
[----:B------:R0:W2:Y:S02]  /*14680*/  SHFL.IDX P6, R14, R13, R12, R11 ;  /* 0x0000000c0d0e7389 */ /* 0x0000a400000c000b */
[----:B012--5:R-:W-:Y:S01]  /*14690*/  ENDCOLLECTIVE ;  /* 0x000000000000791b */ /* 0x027fe20003800000 */
.L_x_1839:
[C---:B------:R-:W-:Y:S01]  /*146a0*/  VIADD R6, R4.reuse, 0x10 ;  /* 0x0000001004067836 */ /* 0x040fe20000000000 */
[----:B------:R-:W-:Y:S01]  /*146b0*/  ISETP.GE.AND P0, PT, R4, UR36, PT ;  /* 0x0000002404007c0c */ /* 0x000fe2000bf06270 */
[----:B------:R-:W-:Y:S02]  /*146c0*/  IMAD.MOV.U32 R13, RZ, RZ, R0 ;  /* 0x000000ffff0d7224 */ /* 0x000fe400078e0000 */
[----:B------:R-:W-:-:S10]  /*146d0*/  IMAD.MOV.U32 R2, RZ, RZ, R14 ;  /* 0x000000ffff027224 */ /* 0x000fd400078e000e */
[----:B------:R-:W-:Y:S05]  /*146e0*/  WARPSYNC.COLLECTIVE R15, `(.L_x_1840) ;  /* 0x000000000f087348 */ /* 0x000fea0003c00000 */
[----:B------:R0:W1:Y:S02]  /*146f0*/  SHFL.IDX P6, R14, R13, R12, R11 ;  /* 0x0000000c0d0e7389 */ /* 0x00006400000c000b */
[----:B01----:R-:W-:Y:S01]  /*14700*/  ENDCOLLECTIVE ;  /* 0x000000000000791b */ /* 0x003fe20003800000 */
.L_x_1840:
[----:B------:R-:W-:Y:S01]  /*14710*/  MOV R13, R5 ;  /* 0x00000005000d7202 */ /* 0x000fe20000000f00 */
[----:B------:R-:W-:Y:S01]  /*14720*/  IMAD.MOV.U32 R12, RZ, RZ, 0x1 ;  /* 0x00000001ff0c7424 */ /* 0x000fe200078e00ff */
[----:B------:R-:W-:-:S05]  /*14730*/  @!P0 LEA R14, P1, R10, R14, 0x1 ;  /* 0x0000000e0a0e8211 */ /* 0x000fca00078208ff */
[----:B------:R-:W-:Y:S02]  /*14740*/  @!P0 IMAD.X R3, RZ, RZ, R2, P1 ;  /* 0x000000ffff038224 */ /* 0x000fe400008e0602 */
[----:B------:R-:W-:-:S07]  /*14750*/  @!P0 IMAD.MOV.U32 R2, RZ, RZ, R14 ;  /* 0x000000ffff028224 */ /* 0x000fce00078e000e */
[----:B------:R-:W-:Y:S05]  /*14760*/  WARPSYNC.COLLECTIVE R15, `(.L_x_1841) ;  /* 0x000000000f087348 */ /* 0x000fea0003c00000 */
[----:B------:R0:W1:Y:S02]  /*14770*/  SHFL.IDX P6, R14, R13, R12, R11 ;  /* 0x0000000c0d0e7389 */ /* 0x00006400000c000b */
[----:B01----:R-:W-:Y:S01]  /*14780*/  ENDCOLLECTIVE ;  /* 0x000000000000791b */ /* 0x003fe20003800000 */
.L_x_1841:
[----:B------:R-:W-:Y:S01]  /*14790*/  @!PT LDS RZ, [RZ] ;  /* 0x00000000fffff984 */ /* 0x000fe20000000800 */
[----:B------:R-:W-:Y:S01]  /*147a0*/  @!PT LDS RZ, [RZ] ;  /* 0x00000000fffff984 */ /* 0x000fe20000000800 */
[----:B------:R-:W-:Y:S01]  /*147b0*/  @!PT LDS RZ, [RZ] ;  /* 0x00000000fffff984 */ /* 0x000fe20000000800 */
[----:B------:R0:W-:Y:S01]  /*147c0*/  @!P0 LDGSTS.E.BYPASS.LTC128B.128 [R8+0x20400], desc[UR52][R2.64], !P5 ;  /* 0x2040000002088fae */ /* 0x0001e2000e901d74 */
[----:B------:R-:W-:Y:S01]  /*147d0*/  ISETP.GE.AND P0, PT, R6, UR36, PT ;  /* 0x0000002406007c0c */ /* 0x000fe2000bf06270 */
[----:B------:R-:W-:Y:S02]  /*147e0*/  VIADD R6, R4, 0x20 ;  /* 0x0000002004067836 */ /* 0x000fe40000000000 */
[----:B------:R-:W-:Y:S02]  /*147f0*/  IMAD.MOV.U32 R13, RZ, RZ, R0 ;  /* 0x000000ffff0d7224 */ /* 0x000fe400078e0000 */
[----:B0-----:R-:W-:-:S08]  /*14800*/  IMAD.MOV.U32 R2, RZ, RZ, R14 ;  /* 0x000000ffff027224 */ /* 0x001fd000078e000e */
[----:B------:R-:W-:Y:S05]  /*14810*/  WARPSYNC.COLLECTIVE R15, `(.L_x_1842) ;  /* 0x000000000f087348 */ /* 0x000fea0003c00000 */
[----:B------:R0:W1:Y:S02]  /*14820*/  SHFL.IDX P6, R14, R13, R12, R11 ;  /* 0x0000000c0d0e7389 */ /* 0x00006400000c000b */
[----:B01----:R-:W-:Y:S01]  /*14830*/  ENDCOLLECTIVE ;  /* 0x000000000000791b */ /* 0x003fe20003800000 */
.L_x_1842:
        /* <DEDUP_REMOVED lines=8> */
.L_x_1843:
[----:B------:R-:W-:Y:S01]  /*148c0*/  @!PT LDS RZ, [RZ] ;  /* 0x00000000fffff984 */ /* 0x000fe20000000800 */
[----:B------:R-:W-:Y:S01]  /*148d0*/  @!PT LDS RZ, [RZ] ;  /* 0x00000000fffff984 */ /* 0x000fe20000000800 */
[----:B------:R-:W-:Y:S01]  /*148e0*/  @!PT LDS RZ, [RZ] ;  /* 0x00000000fffff984 */ /* 0x000fe20000000800 */
[----:B------:R0:W-:Y:S01]  /*148f0*/  @!P0 LDGSTS.E.BYPASS.LTC128B.128 [R8+0x20c00], desc[UR52][R2.64], !P5 ;  /* 0x20c0000002088fae */ /* 0x0001e2000e901d74 */
[----:B------:R-:W-:Y:S01]  /*14900*/  ISETP.GE.AND P0, PT, R6, UR36, PT ;  /* 0x0000002406007c0c */ /* 0x000fe2000bf06270 */
[----:B------:R-:W-:Y:S02]  /*14910*/  IMAD.MOV.U32 R13, RZ, RZ, R0 ;  /* 0x000000ffff0d7224 */ /* 0x000fe400078e0000 */
[----:B0-----:R-:W-:-:S10]  /*14920*/  IMAD.MOV.U32 R2, RZ, RZ, R14 ;  /* 0x000000ffff027224 */ /* 0x001fd400078e000e */
[----:B------:R-:W-:Y:S05]  /*14930*/  WARPSYNC.COLLECTIVE R15, `(.L_x_1844) ;  /* 0x000000000f087348 */ /* 0x000fea0003c00000 */
[----:B------:R0:W1:Y:S02]  /*14940*/  SHFL.IDX P6, R14, R13, R12, R11 ;  /* 0x0000000c0d0e7389 */ /* 0x00006400000c000b */
[----:B01----:R-:W-:Y:S01]  /*14950*/  ENDCOLLECTIVE ;  /* 0x000000000000791b */ /* 0x003fe20003800000 */
.L_x_1844:
        /* <DEDUP_REMOVED lines=8> */
.L_x_1845:
[----:B------:R-:W-:Y:S01]  /*149e0*/  @!PT LDS RZ, [RZ] ;  /* 0x00000000fffff984 */ /* 0x000fe20000000800 */
[----:B------:R-:W-:Y:S01]  /*149f0*/  @!PT LDS RZ, [RZ] ;  /* 0x00000000fffff984 */ /* 0x000fe20000000800 */
[----:B------:R-:W-:Y:S01]  /*14a00*/  @!PT LDS RZ, [RZ] ;  /* 0x00000000fffff984 */ /* 0x000fe20000000800 */
[----:B------:R0:W-:Y:S01]  /*14a10*/  @!P0 LDGSTS.E.BYPASS.LTC128B.128 [R8+0x21400], desc[UR52][R2.64], !P5 ;  /* 0x2140000002088fae */ /* 0x0001e2000e901d74 */
[----:B------:R-:W-:Y:S01]  /*14a20*/  IMAD.MOV.U32 R13, RZ, RZ, R0 ;  /* 0x000000ffff0d7224 */ /* 0x000fe200078e0000 */
[----:B------:R-:W-:-:S07]  /*14a30*/  MOV R5, R14 ;  /* 0x0000000e00057202 */ /* 0x000fce0000000f00 */
[----:B0-----:R-:W-:Y:S05]  /*14a40*/  WARPSYNC.COLLECTIVE R15, `(.L_x_1846) ;  /* 0x000000000f087348 */ /* 0x001fea0003c00000 */
[----:B------:R1:W2:Y:S02]  /*14a50*/  SHFL.IDX P6, R14, R13, R12, R11 ;  /* 0x0000000c0d0e7389 */ /* 0x0002a400000c000b */
[----:B012---:R-:W-:Y:S01]  /*14a60*/  ENDCOLLECTIVE ;  /* 0x000000000000791b */ /* 0x007fe20003800000 */
.L_x_1846:
[----:B------:R-:W-:Y:S05]  /*14a70*/  BRA `(.L_x_1847) ;  /* 0xffffffd000547947 */ /* 0x000fea000383ffff */
.L_x_1784:
[----:B0-----:R0:W2:Y:S02]  /*14a80*/  SYNCS.PHASECHK.TRANS64.TRYWAIT P0, [R17+URZ+0x28c20], R0 ;  /* 0x028c2000110075a7 */ /* 0x0010a4000800017f */
[----:B--2---:R-:W-:Y:S05]  /*14a90*/  @!P0 NANOSLEEP.SYNCS 0x989680 ;  /* 0x009896800000895d */ /* 0x004fea0003900000 */
[----:B------:R-:W2:Y:S02]  /*14aa0*/  @!P0 SYNCS.PHASECHK.TRANS64 P0, [R17+URZ+0x28c20], R0 ;  /* 0x028c2000110085a7 */ /* 0x000ea4000800007f */
[----:B--2---:R-:W-:Y:S05]  /*14ab0*/  @!P0 BRA `(.L_x_1784) ;  /* 0xfffffffc00f08947 */ /* 0x004fea000383ffff */
[----:B------:R-:W-:Y:S05]  /*14ac0*/  BRA `(.L_x_1848) ;  /* 0xffffffd000b07947 */ /* 0x000fea000383ffff */
.L_x_1787:
[----:B0-----:R0:W2:Y:S02]  /*14ad0*/  SYNCS.PHASECHK.TRANS64.TRYWAIT P0, [R25+URZ+0x28c60], R0 ;  /* 0x028c6000190075a7 */ /* 0x0010a4000800017f */
[----:B--2---:R-:W-:Y:S05]  /*14ae0*/  @!P0 NANOSLEEP.SYNCS 0x989680 ;  /* 0x009896800000895d */ /* 0x004fea0003900000 */
[----:B------:R-:W2:Y:S02]  /*14af0*/  @!P0 SYNCS.PHASECHK.TRANS64 P0, [R25+URZ+0x28c60], R0 ;  /* 0x028c6000190085a7 */ /* 0x000ea4000800007f */
[----:B--2---:R-:W-:Y:S05]  /*14b00*/  @!P0 BRA `(.L_x_1787) ;  /* 0xfffffffc00f08947 */ /* 0x004fea000383ffff */
[----:B------:R-:W-:Y:S05]  /*14b10*/  BRA `(.L_x_1849) ;  /* 0xffffffd000c07947 */ /* 0x000fea000383ffff */
.L_x_1788:
[----:B------:R-:W-:Y:S01]  /*14b20*/  BSSY B0, `(.L_x_1850) ;  /* 0x0000008000007945 */ /* 0x000fe20003800000 */
[----:B------:R-:W-:Y:S02]  /*14b30*/  IMAD.MOV.U32 R13, RZ, RZ, R7 ;  /* 0x000000ffff0d7224 */ /* 0x000fe400078e0007 */
[----:B------:R-:W-:Y:S02]  /*14b40*/  IMAD.MOV.U32 R12, RZ, RZ, RZ ;  /* 0x000000ffff0c7224 */ /* 0x000fe400078e00ff */
[----:B------:R-:W-:Y:S02]  /*14b50*/  IMAD.MOV.U32 R11, RZ, RZ, 0x181f ;  /* 0x0000181fff0b7424 */ /* 0x000fe400078e00ff */
[----:B------:R-:W-:-:S07]  /*14b60*/  IMAD.MOV.U32 R15, RZ, RZ, -0x1 ;  /* 0xffffffffff0f7424 */ /* 0x000fce00078e00ff */
[----:B-1----:R-:W-:Y:S05]  /*14b70*/  WARPSYNC.COLLECTIVE R15, `(.L_x_1851) ;  /* 0x000000000f087348 */ /* 0x002fea0003c00000 */
[----:B------:R0:W2:Y:S02]  /*14b80*/  SHFL.IDX P6, R14, R13, R12, R11 ;  /* 0x0000000c0d0e7389 */ /* 0x0000a400000c000b */
[----:B012---:R-:W-:Y:S01]  /*14b90*/  ENDCOLLECTIVE ;  /* 0x000000000000791b */ /* 0x007fe20003800000 */
.L_x_1851:
[----:B------:R-:W-:Y:S05]  /*14ba0*/  BSYNC B0 ;  /* 0x0000000000007941 */ /* 0x000fea0003800000 */
.L_x_1850:
        /* <DEDUP_REMOVED lines=8> */
[C---:B------:R-:W-:Y:S01]  /*14c30*/  LOP3.LUT P3, RZ, R32.reuse, 0x8, RZ, 0xc0, !PT ;  /* 0x0000000820ff7812 */ /* 0x040fe2000786c0ff */
[----:B------:R-:W-:Y:S01]  /*14c40*/  IMAD.MOV.U32 R3, RZ, RZ, R14 ;  /* 0x000000ffff037224 */ /* 0x000fe200078e000e */
[----:B------:R-:W-:Y:S01]  /*14c50*/  LOP3.LUT P2, RZ, R32, 0x10, RZ, 0xc0, !PT ;  /* 0x0000001020ff7812 */ /* 0x000fe2000784c0ff */
[----:B------:R-:W-:-:S12]  /*14c60*/  IMAD R5, R5, 0x2, R17 ;  /* 0x0000000205057824 */ /* 0x000fd800078e0211 */
[----:B0-----:R-:W-:Y:S05]  /*14c70*/  WARPSYNC.COLLECTIVE R15, `(.L_x_1852) ;  /* 0x000000000f087348 */ /* 0x001fea0003c00000 */
[----:B------:R1:W2:Y:S02]  /*14c80*/  SHFL.IDX P6, R14, R13, R12, R11 ;  /* 0x0000000c0d0e7389 */ /* 0x0002a400000c000b */
[----:B012---:R-:W-:Y:S01]  /*14c90*/  ENDCOLLECTIVE ;  /* 0x000000000000791b */ /* 0x007fe20003800000 */
.L_x_1852:
[----:B------:R-:W-:-:S04]  /*14ca0*/  LOP3.LUT R16, R16, 0xfffffdff, RZ, 0xc0, !PT ;  /* 0xfffffdff10107812 */ /* 0x000fc800078ec0ff */
[----:B------:R-:W-:Y:S02]  /*14cb0*/  @P1 LOP3.LUT R16, R16, 0x200, RZ, 0xfc, !PT ;  /* 0x0000020010101812 */ /* 0x000fe400078efcff */
[----:B------:R-:W-:Y:S01]  /*14cc0*/  MOV R13, R7 ;  /* 0x00000007000d7202 */ /* 0x000fe20000000f00 */
[----:B------:R-:W-:Y:S02]  /*14cd0*/  IMAD.MOV.U32 R12, RZ, RZ, 0x1 ;  /* 0x00000001ff0c7424 */ /* 0x000fe400078e00ff */
[----:B------:R-:W-:-:S05]  /*14ce0*/  IMAD.SHL.U32 R8, R8, 0x8, RZ ;  /* 0x0000000808087824 */ /* 0x000fca00078e00ff */
[----:B------:R-:W-:-:S05]  /*14cf0*/  LOP3.LUT R8, R8, 0x38, RZ, 0xc0, !PT ;  /* 0x0000003808087812 */ /* 0x000fca00078ec0ff */
[----:B------:R-:W-:-:S05]  /*14d00*/  IMAD.SHL.U32 R0, R8, 0x2, RZ ;  /* 0x0000000208007824 */ /* 0x000fca00078e00ff */
[----:B------:R-:W-:-:S05]  /*14d10*/  IADD3 R2, P0, R14, R0, RZ ;  /* 0x000000000e027210 */ /* 0x000fca0007f1e0ff */
[----:B------:R-:W-:Y:S01]  /*14d20*/  IMAD.X R3, RZ, RZ, R3, P0 ;  /* 0x000000ffff037224 */ /* 0x000fe200000e0603 */
[----:B------:R-:W-:Y:S02]  /*14d30*/  ISETP.LT.OR P0, PT, R27, 0x1, !P1 ;  /* 0x000000011b00780c */ /* 0x000fe40004f01670 */
[----:B------:R-:W-:-:S11]  /*14d40*/  LOP3.LUT P1, RZ, R32, 0x20, RZ, 0xc0, !PT ;  /* 0x0000002020ff7812 */ /* 0x000fd6000782c0ff */
        /* <DEDUP_REMOVED lines=17> */
[----:B------:R-:W-:-:S04]  /*14e60*/  ISETP.GT.AND P6, PT, R4, -0x1, PT ;  /* 0xffffffff0400780c */ /* 0x000fc80003fc4270 */
[----:B------:R-:W-:-:S13]  /*14e70*/  ISETP.LT.OR P6, PT, R27, 0x1, P6 ;  /* 0x000000011b00780c */ /* 0x000fda00037c1670 */
[----:B------:R0:W-:Y:S02]  /*14e80*/  LDGSTS.E.BYPASS.LTC128B.128 [R5+0xe400], desc[UR52][R2.64+0x380], !P6 ;  /* 0x0e40038002057fae */ /* 0x0001e4000f101d74 */
[----:B0-----:R-:W-:Y:S05]  /*14e90*/  WARPSYNC.COLLECTIVE R15, `(.L_x_1853) ;  /* 0x000000000f087348 */ /* 0x001fea0003c00000 */
[----:B------:R1:W2:Y:S02]  /*14ea0*/  SHFL.IDX P6, R14, R13, R12, R11 ;  /* 0x0000000c0d0e7389 */ /* 0x0002a400000c000b */
[----:B012---:R-:W-:Y:S01]  /*14eb0*/  ENDCOLLECTIVE ;  /* 0x000000000000791b */ /* 0x007fe20003800000 */
.L_x_1853:
[----:B------:R-:W-:Y:S02]  /*14ec0*/  IMAD.MOV.U32 R13, RZ, RZ, R6 ;  /* 0x000000ffff0d7224 */ /* 0x000fe400078e0006 */
[----:B------:R-:W-:-:S07]  /*14ed0*/  IMAD.MOV.U32 R3, RZ, RZ, R14 ;  /* 0x000000ffff037224 */ /* 0x000fce00078e000e */
[----:B------:R-:W-:Y:S05]  /*14ee0*/  WARPSYNC.COLLECTIVE R15, `(.L_x_1854) ;  /* 0x000000000f087348 */ /* 0x000fea0003c00000 */
[----:B------:R0:W1:Y:S02]  /*14ef0*/  SHFL.IDX P6, R14, R13, R12, R11 ;  /* 0x0000000c0d0e7389 */ /* 0x00006400000c000b */
[----:B01----:R-:W-:Y:S01]  /*14f00*/  ENDCOLLECTIVE ;  /* 0x000000000000791b */ /* 0x003fe20003800000 */
.L_x_1854:
[----:B------:R-:W-:Y:S02]  /*14f10*/  IMAD.MOV.U32 R13, RZ, RZ, R7 ;  /* 0x000000ffff0d7224 */ /* 0x000fe400078e0007 */
[----:B------:R-:W-:Y:S01]  /*14f20*/  IMAD.MOV.U32 R12, RZ, RZ, 0x2 ;  /* 0x00000002ff0c7424 */ /* 0x000fe200078e00ff */
[----:B------:R-:W-:-:S05]  /*14f30*/  IADD3 R2, P6, R14, R0, RZ ;  /* 0x000000000e027210 */ /* 0x000fca0007fde0ff */
[----:B------:R-:W-:Y:S01]  /*14f40*/  IMAD.X R3, RZ, RZ, R3, P6 ;  /* 0x000000ffff037224 */ /* 0x000fe200030e0603 */
[----:B------:R-:W-:-:S04]  /*14f50*/  LOP3.LUT P6, RZ, R16, 0x200, RZ, 0xc0, !PT ;  /* 0x0000020010ff7812 */ /* 0x000fc800078cc0ff */
[----:B------:R-:W-:-:S13]  /*14f60*/  ISETP.LT.OR P6, PT, R27, 0x11, !P6 ;  /* 0x000000111b00780c */ /* 0x000fda00077c1670 */
        /* <DEDUP_REMOVED lines=22> */
.L_x_1855:
[----:B------:R-:W-:Y:S02]  /*150d0*/  IMAD.MOV.U32 R13, RZ, RZ, R6 ;  /* 0x000000ffff0d7224 */ /* 0x000fe400078e0006 */
[----:B------:R-:W-:-:S07]  /*150e0*/  IMAD.MOV.U32 R8, RZ, RZ, R14 ;  /* 0x000000ffff087224 */ /* 0x000fce00078e000e */
[----:B------:R-:W-:Y:S05]  /*150f0*/  WARPSYNC.COLLECTIVE R15, `(.L_x_1856) ;  /* 0x000000000f087348 */ /* 0x000fea0003c00000 */
[----:B------:R0:W1:Y:S02]  /*15100*/  SHFL.IDX P6, R14, R13, R12, R11 ;  /* 0x0000000c0d0e7389 */ /* 0x00006400000c000b */
[----:B01----:R-:W-:Y:S01]  /*15110*/  ENDCOLLECTIVE ;  /* 0x000000000000791b */ /* 0x003fe20003800000 */
.L_x_1856:
        /* <DEDUP_REMOVED lines=28> */
.L_x_1857:
[----:B------:R-:W-:Y:S02]  /*152e0*/  IMAD.MOV.U32 R13, RZ, RZ, R6 ;  /* 0x000000ffff0d7224 */ /* 0x000fe400078e0006 */
[----:B------:R-:W-:-:S07]  /*152f0*/  IMAD.MOV.U32 R7, RZ, RZ, R14 ;  /* 0x000000ffff077224 */ /* 0x000fce00078e000e */
[----:B------:R-:W-:Y:S05]  /*15300*/  WARPSYNC.COLLECTIVE R15, `(.L_x_1858) ;  /* 0x000000000f087348 */ /* 0x000fea0003c00000 */
[----:B------:R0:W1:Y:S02]  /*15310*/  SHFL.IDX P6, R14, R13, R12, R11 ;  /* 0x0000000c0d0e7389 */ /* 0x00006400000c000b */
[----:B01----:R-:W-:Y:S01]  /*15320*/  ENDCOLLECTIVE ;  /* 0x000000000000791b */ /* 0x003fe20003800000 */
.L_x_1858:
[----:B------:R-:W-:Y:S05]  /*15330*/  BRA `(.L_x_1859) ;  /* 0xffffffd000687947 */ /* 0x000fea000383ffff */
.L_x_1794:
[----:B0-----:R0:W2:Y:S02]  /*15340*/  SYNCS.PHASECHK.TRANS64.TRYWAIT P0, [R8+URZ+0x28c40], R20 ;  /* 0x028c4014080075a7 */ /* 0x0010a4000800017f */
[----:B--2---:R-:W-:Y:S05]  /*15350*/  @!P0 NANOSLEEP.SYNCS 0x989680 ;  /* 0x009896800000895d */ /* 0x004fea0003900000 */
[----:B------:R-:W2:Y:S02]  /*15360*/  @!P0 SYNCS.PHASECHK.TRANS64 P0, [R8+URZ+0x28c40], R20 ;  /* 0x028c4014080085a7 */ /* 0x000ea4000800007f */
[----:B--2---:R-:W-:Y:S05]  /*15370*/  @!P0 BRA `(.L_x_1794) ;  /* 0xfffffffc00f08947 */ /* 0x004fea000383ffff */
[----:B------:R-:W-:Y:S05]  /*15380*/  BRA `(.L_x_1860) ;  /* 0xffffffd400bc7947 */ /* 0x000fea000383ffff */
.L_x_1795:
        /* <DEDUP_REMOVED lines=8> */
.L_x_1862:
[----:B------:R-:W-:Y:S05]  /*15410*/  BSYNC B1 ;  /* 0x0000000000017941 */ /* 0x000fea0003800000 */
.L_x_1861:
        /* <DEDUP_REMOVED lines=9> */
.L_x_1863:
[----:B------:R-:W-:Y:S02]  /*154b0*/  IMAD.MOV.U32 R13, RZ, RZ, R27 ;  /* 0x000000ffff0d7224 */ /* 0x000fe400078e001b */
[----:B------:R-:W-:Y:S01]  /*154c0*/  IMAD.MOV.U32 R12, RZ, RZ, 0x1 ;  /* 0x00000001ff0c7424 */ /* 0x000fe200078e00ff */
[----:B------:R-:W-:-:S13]  /*154d0*/  IADD3 R2, P0, R14, R0, RZ ;  /* 0x000000000e027210 */ /* 0x000fda0007f1e0ff */
[----:B------:R-:W-:Y:S05]  /*154e0*/  WARPSYNC.COLLECTIVE R15, `(.L_x_1864) ;  /* 0x000000000f087348 */ /* 0x000fea0003c00000 */
[----:B------:R0:W1:Y:S02]  /*154f0*/  SHFL.IDX P6, R14, R13, R12, R11 ;  /* 0x0000000c0d0e7389 */ /* 0x00006400000c000b */
[----:B01----:R-:W-:Y:S01]  /*15500*/  ENDCOLLECTIVE ;  /* 0x000000000000791b */ /* 0x003fe20003800000 */
.L_x_1864:
        /* <DEDUP_REMOVED lines=10> */
.L_x_1865:
[----:B------:R-:W-:Y:S01]  /*155b0*/  MOV R13, R27 ;  /* 0x0000001b000d7202 */ /* 0x000fe20000000f00 */
[----:B------:R-:W-:Y:S01]  /*155c0*/  IMAD.MOV.U32 R12, RZ, RZ, 0x2 ;  /* 0x00000002ff0c7424 */ /* 0x000fe200078e00ff */
[----:B------:R-:W-:-:S13]  /*155d0*/  IADD3 R2, P0, R14, R0, RZ ;  /* 0x000000000e027210 */ /* 0x000fda0007f1e0ff */
[----:B------:R-:W-:Y:S05]  /*155e0*/  WARPSYNC.COLLECTIVE R15, `(.L_x_1866) ;  /* 0x000000000f087348 */ /* 0x000fea0003c00000 */
[----:B------:R0:W1:Y:S02]  /*155f0*/  SHFL.IDX P6, R14, R13, R12, R11 ;  /* 0x0000000c0d0e7389 */ /* 0x00006400000c000b */
[----:B01----:R-:W-:Y:S01]  /*15600*/  ENDCOLLECTIVE ;  /* 0x000000000000791b */ /* 0x003fe20003800000 */
.L_x_1866:
        /* <DEDUP_REMOVED lines=10> */
.L_x_1867:
[----:B------:R-:W-:Y:S02]  /*156b0*/  IMAD.MOV.U32 R13, RZ, RZ, R27 ;  /* 0x000000ffff0d7224 */ /* 0x000fe400078e001b */
[----:B------:R-:W-:Y:S01]  /*156c0*/  IMAD.MOV.U32 R12, RZ, RZ, 0x3 ;  /* 0x00000003ff0c7424 */ /* 0x000fe200078e00ff */
[----:B------:R-:W-:-:S13]  /*156d0*/  IADD3 R2, P0, R14, R0, RZ ;  /* 0x000000000e027210 */ /* 0x000fda0007f1e0ff */
[----:B------:R-:W-:Y:S05]  /*156e0*/  WARPSYNC.COLLECTIVE R15, `(.L_x_1868) ;  /* 0x000000000f087348 */ /* 0x000fea0003c00000 */
[----:B------:R0:W1:Y:S02]  /*156f0*/  SHFL.IDX P6, R14, R13, R12, R11 ;  /* 0x0000000c0d0e7389 */ /* 0x00006400000c000b */
[----:B01----:R-:W-:Y:S01]  /*15700*/  ENDCOLLECTIVE ;  /* 0x000000000000791b */ /* 0x003fe20003800000 */
.L_x_1868:
        /* <DEDUP_REMOVED lines=10> */
.L_x_1869:
[----:B------:R-:W-:Y:S05]  /*157b0*/  BRA `(.L_x_1870) ;  /* 0xffffffd400587947 */ /* 0x000fea000383ffff */
.L_x_1800:
[----:B--2---:R2:W3:Y:S02]  /*157c0*/  SYNCS.PHASECHK.TRANS64.TRYWAIT P0, [R8+URZ+0x28c60], R20 ;  /* 0x028c6014080075a7 */ /* 0x0044e4000800017f */
[----:B---3--:R-:W-:Y:S05]  /*157d0*/  @!P0 NANOSLEEP.SYNCS 0x989680 ;  /* 0x009896800000895d */ /* 0x008fea0003900000 */
[----:B------:R-:W3:Y:S02]  /*157e0*/  @!P0 SYNCS.PHASECHK.TRANS64 P0, [R8+URZ+0x28c60], R20 ;  /* 0x028c6014080085a7 */ /* 0x000ee4000800007f */
[----:B---3--:R-:W-:Y:S05]  /*157f0*/  @!P0 BRA `(.L_x_1800) ;  /* 0xfffffffc00f08947 */ /* 0x008fea000383ffff */
[----:B------:R-:W-:Y:S05]  /*15800*/  BRA `(.L_x_1871) ;  /* 0xffffffd400a87947 */ /* 0x000fea000383ffff */
.L_x_1801:
        /* <DEDUP_REMOVED lines=8> */
.L_x_1873:
[----:B------:R-:W-:Y:S05]  /*15890*/  BSYNC B1 ;  /* 0x0000000000017941 */ /* 0x000fea0003800000 */
.L_x_1872:
[----:B------:R-:W-:Y:S01]  /*158a0*/  IMAD.MOV.U32 R13, RZ, RZ, R10 ;  /* 0x000000ffff0d7224 */ /* 0x000fe200078e000a */
[----:B------:R-:W-:Y:S01]  /*158b0*/  MOV R12, RZ ;  /* 0x000000ff000c7202 */ /* 0x000fe20000000f00 */
[----:B------:R-:W-:Y:S01]  /*158c0*/  IMAD.MOV.U32 R11, RZ, RZ, 0x181f ;  /* 0x0000181fff0b7424 */ /* 0x000fe200078e00ff */
[C---:B------:R-:W-:Y:S01]  /*158d0*/  LOP3.LUT P2, RZ, R16.reuse, 0x40, RZ, 0xc0, !PT ;  /* 0x0000004010ff7812 */ /* 0x040fe2000784c0ff */
[----:B------:R-:W-:Y:S01]  /*158e0*/  IMAD.MOV.U32 R15, RZ, RZ, -0x1 ;  /* 0xffffffffff0f7424 */ /* 0x000fe200078e00ff */
[----:B------:R-:W-:Y:S01]  /*158f0*/  LOP3.LUT P1, RZ, R16, 0x20, RZ, 0xc0, !PT ;  /* 0x0000002010ff7812 */ /* 0x000fe2000782c0ff */
[----:B------:R-:W-:Y:S01]  /*15900*/  IMAD.MOV.U32 R3, RZ, RZ, R14 ;  /* 0x000000ffff037224 */ /* 0x000fe200078e000e */
[----:B------:R-:W-:Y:S01]  /*15910*/  P2R R4, PR, RZ, 0x8 ;  /* 0x00000008ff047803 */ /* 0x000fe20000000000 */
[----:B------:R-:W-:-:S10]  /*15920*/  IMAD R21, R21, 0x2, R17 ;  /* 0x0000000215157824 */ /* 0x000fd400078e0211 */
[----:B------:R-:W-:Y:S05]  /*15930*/  WARPSYNC.COLLECTIVE R15, `(.L_x_1874) ;  /* 0x000000000f087348 */ /* 0x000fea0003c00000 */
[----:B------:R0:W1:Y:S02]  /*15940*/  SHFL.IDX P6, R14, R13, R12, R11 ;  /* 0x0000000c0d0e7389 */ /* 0x00006400000c000b */
[----:B01----:R-:W-:Y:S01]  /*15950*/  ENDCOLLECTIVE ;  /* 0x000000000000791b */ /* 0x003fe20003800000 */
.L_x_1874:
[----:B------:R-:W-:-:S04]  /*15960*/  LOP3.LUT P3, RZ, R16, 0x10, RZ, 0xc0, !PT ;  /* 0x0000001010ff7812 */ /* 0x000fc8000786c0ff */
[----:B------:R-:W-:Y:S01]  /*15970*/  P2R R5, PR, RZ, 0x8 ;  /* 0x00000008ff057803 */ /* 0x000fe20000000000 */
        /* <DEDUP_REMOVED lines=13> */
.L_x_1875:
        /* <DEDUP_REMOVED lines=17> */
.L_x_1876:
        /* <DEDUP_REMOVED lines=17> */
.L_x_1877:
        /* <DEDUP_REMOVED lines=14> */
.L_x_1878:
[----:B------:R-:W-:Y:S02]  /*15d50*/  IMAD.MOV.U32 R13, RZ, RZ, R20 ;  /* 0x000000ffff0d7224 */ /* 0x000fe400078e0014 */
[----:B------:R-:W-:Y:S02]  /*15d60*/  IMAD.MOV.U32 R12, RZ, RZ, 0x3 ;  /* 0x00000003ff0c7424 */ /* 0x000fe400078e00ff */
[----:B------:R-:W-:Y:S01]  /*15d70*/  IMAD.MOV.U32 R2, RZ, RZ, R14 ;  /* 0x000000ffff027224 */ /* 0x000fe200078e000e */
[----:B------:R-:W-:-:S04]  /*15d80*/  LOP3.LUT P6, RZ, R16, 0x20, RZ, 0xc0, !PT ;  /* 0x0000002010ff7812 */ /* 0x000fc800078cc0ff */
[----:B------:R-:W-:-:S04]  /*15d90*/  IADD3 R2, P2, R2, R0, RZ ;  /* 0x0000000002027210 */ /* 0x000fc80007f5e0ff */
[----:B------:R-:W-:Y:S02]  /*15da0*/  IADD3.X R3, RZ, R3, RZ, P2, !PT ;  /* 0x00000003ff037210 */ /* 0x000fe400017fe4ff */
[----:B------:R-:W-:-:S03]  /*15db0*/  LOP3.LUT P2, RZ, R16, 0x40, RZ, 0xc0, !PT ;  /* 0x0000004010ff7812 */ /* 0x000fc6000784c0ff */
[----:B------:R-:W-:Y:S01]  /*15dc0*/  @!PT LDS RZ, [RZ] ;  /* 0x00000000fffff984 */ /* 0x000fe20000000800 */
[----:B------:R-:W-:Y:S01]  /*15dd0*/  @!PT LDS RZ, [RZ] ;  /* 0x00000000fffff984 */ /* 0x000fe20000000800 */
[----:B------:R-:W-:Y:S01]  /*15de0*/  @!PT LDS RZ, [RZ] ;  /* 0x00000000fffff984 */ /* 0x000fe20000000800 */
[----:B------:R0:W-:Y:S01]  /*15df0*/  LDGSTS.E.BYPASS.LTC128B.128 [R21+0x1400], desc[UR52][R2.64], !P3 ;  /* 0x0140000002157fae */ /* 0x0001e2000d901d74 */
[----:B------:R-:W-:-:S09]  /*15e00*/  ISETP.NE.AND P3, PT, R5, RZ, PT ;  /* 0x000000ff0500720c */ /* 0x000fd20003f65270 */
[----:B------:R0:W-:Y:S04]  /*15e10*/  LDGSTS.E.BYPASS.LTC128B.128 [R21+0x3400], desc[UR52][R2.64+0x80], !P2 ;  /* 0x0340008002157fae */ /* 0x0001e8000d101d74 */
[----:B------:R0:W-:Y:S02]  /*15e20*/  LDGSTS.E.BYPASS.LTC128B.128 [R21+0x5400], desc[UR52][R2.64+0x100], !P6 ;  /* 0x0540010002157fae */ /* 0x0001e4000f101d74 */
[----:B0-----:R-:W-:Y:S05]  /*15e30*/  WARPSYNC.COLLECTIVE R15, `(.L_x_1879) ;  /* 0x000000000f087348 */ /* 0x001fea0003c00000 */
[----:B------:R1:W2:Y:S02]  /*15e40*/  SHFL.IDX P6, R14, R13, R12, R11 ;  /* 0x0000000c0d0e7389 */ /* 0x0002a400000c000b */
[----:B012---:R-:W-:Y:S01]  /*15e50*/  ENDCOLLECTIVE ;  /* 0x000000000000791b */ /* 0x007fe20003800000 */
.L_x_1879:
[----:B------:R-:W-:Y:S01]  /*15e60*/  @!PT LDS RZ, [RZ] ;  /* 0x00000000fffff984 */ /* 0x000fe20000000800 */
[----:B------:R-:W-:Y:S01]  /*15e70*/  @!PT LDS RZ, [RZ] ;  /* 0x00000000fffff984 */ /* 0x000fe20000000800 */
[----:B------:R-:W-:Y:S01]  /*15e80*/  @!PT LDS RZ, [RZ] ;  /* 0x00000000fffff984 */ /* 0x000fe20000000800 */
[----:B------:R0:W-:Y:S01]  /*15e90*/  LDGSTS.E.BYPASS.LTC128B.128 [R21+0x7400], desc[UR52][R2.64+0x180], !P3 ;  /* 0x0740018002157fae */ /* 0x0001e2000d901d74 */
[----:B------:R-:W-:-:S03]  /*15ea0*/  ISETP.NE.AND P3, PT, R4, RZ, PT ;  /* 0x000000ff0400720c */ /* 0x000fc60003f65270 */
        /* <DEDUP_REMOVED lines=9> */
.L_x_1880:
[----:B------:R-:W-:Y:S05]  /*15f40*/  BRA `(.L_x_1881) ;  /* 0xffffffd4000c7947 */ /* 0x000fea000383ffff */
.L_x_1809:
[----:B------:R-:W-:Y:S01]  /*15f50*/  BSSY B0, `(.L_x_1882) ;  /* 0x0000008000007945 */ /* 0x000fe20003800000 */
[----:B------:R-:W-:Y:S02]  /*15f60*/  IMAD.MOV.U32 R13, RZ, RZ, R33 ;  /* 0x000000ffff0d7224 */ /* 0x000fe400078e0021 */
[----:B------:R-:W-:Y:S02]  /*15f70*/  IMAD.MOV.U32 R12, RZ, RZ, RZ ;  /* 0x000000ffff0c7224 */ /* 0x000fe400078e00ff */
[----:B------:R-:W-:Y:S02]  /*15f80*/  IMAD.MOV.U32 R11, RZ, RZ, 0x1f ;  /* 0x0000001fff0b7424 */ /* 0x000fe400078e00ff */
[----:B------:R-:W-:-:S07]  /*15f90*/  IMAD.MOV.U32 R15, RZ, RZ, -0x1 ;  /* 0xffffffffff0f7424 */ /* 0x000fce00078e00ff */
[----:B01---5:R-:W-:Y:S05]  /*15fa0*/  WARPSYNC.COLLECTIVE R15, `(.L_x_1883) ;  /* 0x000000000f087348 */ /* 0x023fea0003c00000 */
[----:B------:R2:W3:Y:S02]  /*15fb0*/  SHFL.IDX P6, R14, R13, R12, R11 ;  /* 0x0000000c0d0e7389 */ /* 0x0004e400000c000b */
[----:B0123-5:R-:W-:Y:S01]  /*15fc0*/  ENDCOLLECTIVE ;  /* 0x000000000000791b */ /* 0x02ffe20003800000 */
.L_x_1883:
[----:B------:R-:W-:Y:S05]  /*15fd0*/  BSYNC B0 ;  /* 0x0000000000007941 */ /* 0x000fea0003800000 */
.L_x_1882:
[----:B------:R-:W-:Y:S05]  /*15fe0*/  BRA `(.L_x_1884) ;  /* 0xffffffd800107947 */ /* 0x000fea000383ffff */
.L_x_1812:
[----:B---3--:R3:W4:Y:S02]  /*15ff0*/  SYNCS.PHASECHK.TRANS64.TRYWAIT P0, [R7+URZ+0x28c20], R0 ;  /* 0x028c2000070075a7 */ /* 0x008724000800017f */
[----:B----4-:R-:W-:Y:S05]  /*16000*/  @!P0 NANOSLEEP.SYNCS 0x989680 ;  /* 0x009896800000895d */ /* 0x010fea0003900000 */
[----:B------:R-:W4:Y:S02]  /*16010*/  @!P0 SYNCS.PHASECHK.TRANS64 P0, [R7+URZ+0x28c20], R0 ;  /* 0x028c2000070085a7 */ /* 0x000f24000800007f */
[----:B----4-:R-:W-:Y:S05]  /*16020*/  @!P0 BRA `(.L_x_1812) ;  /* 0xfffffffc00f08947 */ /* 0x010fea000383ffff */
[----:B------:R-:W-:Y:S05]  /*16030*/  BRA `(.L_x_1885) ;  /* 0xffffffd800587947 */ /* 0x000fea000383ffff */
.L_x_1813:
[----:B------:R-:W4:Y:S01]  /*16040*/  S2R R2, SR_TID.X ;  /* 0x0000000000027919 */ /* 0x000f220000002100 */
[----:B------:R-:W-:Y:S01]  /*16050*/  BSSY B0, `(.L_x_1886) ;  /* 0x000000a000007945 */ /* 0x000fe20003800000 */
[----:B------:R-:W-:Y:S02]  /*16060*/  IMAD.MOV.U32 R12, RZ, RZ, RZ ;  /* 0x000000ffff0c7224 */ /* 0x000fe400078e00ff */
[----:B------:R-:W-:Y:S02]  /*16070*/  IMAD.MOV.U32 R11, RZ, RZ, 0x1f ;  /* 0x0000001fff0b7424 */ /* 0x000fe400078e00ff */
[----:B------:R-:W-:Y:S01]  /*16080*/  IMAD.MOV.U32 R15, RZ, RZ, -0x1 ;  /* 0xffffffffff0f7424 */ /* 0x000fe200078e00ff */
[----:B----4-:R-:W-:-:S04]  /*16090*/  SHF.R.U32.HI R2, RZ, 0x5, R2 ;  /* 0x00000005ff027819 */ /* 0x010fc80000011602 */
[----:B------:R-:W-:-:S05]  /*160a0*/  LOP3.LUT R2, R2, 0x3, RZ, 0xc0, !PT ;  /* 0x0000000302027812 */ /* 0x000fca00078ec0ff */
[----:B------:R-:W-:-:S07]  /*160b0*/  IMAD.MOV.U32 R13, RZ, RZ, R2 ;  /* 0x000000ffff0d7224 */ /* 0x000fce00078e0002 */
[----:B0123-5:R-:W-:Y:S05]  /*160c0*/  WARPSYNC.COLLECTIVE R15, `(.L_x_1887) ;  /* 0x000000000f087348 */ /* 0x02ffea0003c00000 */
[----:B------:R4:W0:Y:S02]  /*160d0*/  SHFL.IDX P6, R14, R13, R12, R11 ;  /* 0x0000000c0d0e7389 */ /* 0x00082400000c000b */
[----:B012345:R-:W-:Y:S01]  /*160e0*/  ENDCOLLECTIVE ;  /* 0x000000000000791b */ /* 0x03ffe20003800000 */
.L_x_1887:
[----:B------:R-:W-:Y:S05]  /*160f0*/  BSYNC B0 ;  /* 0x0000000000007941 */ /* 0x000fea0003800000 */
.L_x_1886:
[----:B------:R-:W-:Y:S05]  /*16100*/  BRA `(.L_x_1888) ;  /* 0xffffffd800407947 */ /* 0x000fea000383ffff */
.L_x_1816:
[----:B------:R-:W-:Y:S01]  /*16110*/  BSSY B1, `(.L_x_1889) ;  /* 0x0000006000017945 */ /* 0x000fe20003800000 */
[----:B------:R-:W-:-:S07]  /*16120*/  IMAD.MOV.U32 R15, RZ, RZ, -0x1 ;  /* 0xffffffffff0f7424 */ /* 0x000fce00078e00ff */
[----:B0123-5:R-:W-:Y:S05]  /*16130*/  WARPSYNC.COLLECTIVE R15, `(.L_x_1890) ;  /* 0x000000000f0c7348 */ /* 0x02ffea0003c00000 */
[----:B------:R-:W-:Y:S02]  /*16140*/  ELECT P6, UR62, PT ;  /* 0x00000000003e782f */ /* 0x000fe400038c0000 */
[----:B------:R-:W-:Y:S01]  /*16150*/  MOV R14, UR62 ;  /* 0x0000003e000e7c02 */ /* 0x000fe20008000f00 */
[----:B0123-5:R-:W-:Y:S10]  /*16160*/  ENDCOLLECTIVE ;  /* 0x000000000000791b */ /* 0x02fff40003800000 */
.L_x_1890:
[----:B------:R-:W-:Y:S05]  /*16170*/  BSYNC B1 ;  /* 0x0000000000017941 */ /* 0x000fea0003800000 */
.L_x_1889:
[----:B------:R-:W-:Y:S05]  /*16180*/  BRA `(.L_x_1891) ;  /* 0xffffffd800387947 */ /* 0x000fea000383ffff */
.L_x_1818:
[----:B---3--:R3:W4:Y:S02]  /*16190*/  SYNCS.PHASECHK.TRANS64.TRYWAIT P1, [R5+URZ+0x28c40], R0 ;  /* 0x028c4000050075a7 */ /* 0x008724000802017f */
[----:B----4-:R-:W-:Y:S05]  /*161a0*/  @!P1 NANOSLEEP.SYNCS 0x989680 ;  /* 0x009896800000995d */ /* 0x010fea0003900000 */
[----:B------:R-:W4:Y:S02]  /*161b0*/  @!P1 SYNCS.PHASECHK.TRANS64 P1, [R5+URZ+0x28c40], R0 ;  /* 0x028c4000050095a7 */ /* 0x000f24000802007f */
[----:B----4-:R-:W-:Y:S05]  /*161c0*/  @!P1 BRA `(.L_x_1818) ;  /* 0xfffffffc00f09947 */ /* 0x010fea000383ffff */
[----:B------:R-:W-:Y:S05]  /*161d0*/  BRA `(.L_x_1892) ;  /* 0xffffffd800587947 */ /* 0x000fea000383ffff */
.L_x_1820:
[----:B----4-:R4:W0:Y:S02]  /*161e0*/  SYNCS.PHASECHK.TRANS64.TRYWAIT P1, [R3+URZ+0x28c40], R2 ;  /* 0x028c4002030075a7 */ /* 0x010824000802017f */
[----:B0-----:R-:W-:Y:S05]  /*161f0*/  @!P1 NANOSLEEP.SYNCS 0x989680 ;  /* 0x009896800000995d */ /* 0x001fea0003900000 */
[----:B------:R-:W0:Y:S02]  /*16200*/  @!P1 SYNCS.PHASECHK.TRANS64 P1, [R3+URZ+0x28c40], R2 ;  /* 0x028c4002030095a7 */ /* 0x000e24000802007f */
[----:B0-----:R-:W-:Y:S05]  /*16210*/  @!P1 BRA `(.L_x_1820) ;  /* 0xfffffffc00f09947 */ /* 0x001fea000383ffff */
[----:B------:R-:W-:Y:S05]  /*16220*/  BRA `(.L_x_1893) ;  /* 0xffffffd800647947 */ /* 0x000fea000383ffff */
.L_x_1822:
[----:B------:R0:W0:Y:S02]  /*16230*/  SYNCS.PHASECHK.TRANS64.TRYWAIT P1, [R5+URZ+0x28c60], R0 ;  /* 0x028c6000050075a7 */ /* 0x000024000802017f */
[----:B0-----:R-:W-:Y:S05]  /*16240*/  @!P1 NANOSLEEP.SYNCS 0x989680 ;  /* 0x009896800000995d */ /* 0x001fea0003900000 */
[----:B------:R-:W0:Y:S02]  /*16250*/  @!P1 SYNCS.PHASECHK.TRANS64 P1, [R5+URZ+0x28c60], R0 ;  /* 0x028c6000050095a7 */ /* 0x000e24000802007f */
[----:B0-----:R-:W-:Y:S05]  /*16260*/  @!P1 BRA `(.L_x_1822) ;  /* 0xfffffffc00f09947 */ /* 0x001fea000383ffff */
[----:B------:R-:W-:Y:S05]  /*16270*/  BRA `(.L_x_1894) ;  /* 0xffffffd800607947 */ /* 0x000fea000383ffff */
.L_x_1895:
        /* <DEDUP_REMOVED lines=16> */
.L_x_5639:


//--------------------- .text._ZN7cutlass13device_kernelIN5flash11enable_sm90INS1_16FlashAttnFwdSm90INS1_25CollectiveMainloopFwdSm90ILi2EN4cute5tupleIJNS5_1CILi1EEES8_S8_EEENS6_IJNS7_ILi64EEESA_SA_EEELi512ENS_6half_tEfNS_4arch4Sm90ELb0ELb1ELb0ELb0ELb1ELb0ELb1ELb0ELb0ELb1ELb0ELb0EEENS1_21CollectiveEpilogueFwdINS6_IJSA_NS7_ILi512EEESA_EEES9_SC_SE_Li256ELb0ELb1ELb0ELb0EEENS1_30DynamicPersistentTileSchedulerILi256ELi128ELb0ELb1ELb1EEEEEEEEEvNT_6ParamsE --------------------------
	.section	.text._ZN7cutlass13device_kernelIN5flash11enable_sm90INS1_16FlashAttnFwdSm90INS1_25CollectiveMainloopFwdSm90ILi2EN4cute5tupleIJNS5_1CILi1EEES8_S8_EEENS6_IJNS7_ILi64EEESA_SA_EEELi512ENS_6half_tEfNS_4arch4Sm90ELb0ELb1ELb0ELb0ELb1ELb0ELb1ELb0ELb0ELb1ELb0ELb0EEENS1_21CollectiveEpilogueFwdINS6_IJSA_NS7_ILi512EEESA_EEES9_SC_SE_Li256ELb0ELb1ELb0ELb0EEENS1_30DynamicPersistentTileSchedulerILi256ELi128ELb0ELb1ELb1EEEEEEEEEvNT_6ParamsE,"ax",@progbits
	.align	128
.text._ZN7cutlass13device_kernelIN5flash11enable_sm90INS1_16FlashAttnFwdSm90INS1_25CollectiveMainloopFwdSm90ILi2EN4cute5tupleIJNS5_1CILi1EEES8_S8_EEENS6_IJNS7_ILi64EEESA_SA_EEELi512ENS_6half_tEfNS_4arch4Sm90ELb0ELb1ELb0ELb0ELb1ELb0ELb1ELb0ELb0ELb1ELb0ELb0EEENS1_21CollectiveEpilogueFwdINS6_IJSA_NS7_ILi512EEESA_EEES9_SC_SE_Li256ELb0ELb1ELb0ELb0EEENS1_30DynamicPersistentTileSchedulerILi256ELi128ELb0ELb1ELb1EEEEEEEEEvNT_6ParamsE:
        .type           _ZN7cutlass13device_kernelIN5flash11enable_sm90INS1_16FlashAttnFwdSm90INS1_25CollectiveMainloopFwdSm90ILi2EN4cute5tupleIJNS5_1CILi1EEES8_S8_EEENS6_IJNS7_ILi64EEESA_SA_EEELi512ENS_6half_tEfNS_4arch4Sm90ELb0ELb1ELb0ELb0ELb1ELb0ELb1ELb0ELb0ELb1ELb0ELb0EEENS1_21CollectiveEpilogueFwdINS6_IJSA_NS7_ILi512EEESA_EEES9_SC_SE_Li256ELb0ELb1ELb0ELb0EEENS1_30DynamicPersistentTileSchedulerILi256ELi128ELb0ELb1ELb1EEEEEEEEEvNT_6ParamsE,@function
        .size           _ZN7cutlass13device_kernelIN5flash11enable_sm90INS1_16FlashAttnFwdSm90INS1_25CollectiveMainloopFwdSm90ILi2EN4cute5tupleIJNS5_1CILi1EEES8_S8_EEENS6_IJNS7_ILi64EEESA_SA_EEELi512ENS_6half_tEfNS_4arch4Sm90ELb0ELb1ELb0ELb0ELb1ELb0ELb1ELb0ELb0ELb1ELb0ELb0EEENS1_21CollectiveEpilogueFwdINS6_IJSA_NS7_ILi512EEESA_EEES9_SC_SE_Li256ELb0ELb1ELb0ELb0EEENS1_30DynamicPersistentTileSchedulerILi256ELi128ELb0ELb1ELb1EEEEEEEEEvNT_6ParamsE,(.L_x_5640 - _ZN7cutlass13device_kernelIN5flash11enable_sm90INS1_16FlashAttnFwdSm90INS1_25CollectiveMainloopFwdSm90ILi2EN4cute5tupleIJNS5_1CILi1EEES8_S8_EEENS6_IJNS7_ILi64EEESA_SA_EEELi512ENS_6half_tEfNS_4arch4Sm90ELb0ELb1ELb0ELb0ELb1ELb0ELb1ELb0ELb0ELb1ELb0ELb0EEENS1_21CollectiveEpilogueFwdINS6_IJSA_NS7_ILi512EEESA_EEES9_SC_SE_Li256ELb0ELb1ELb0ELb0EEENS1_30DynamicPersistentTileSchedulerILi256ELi128ELb0ELb1ELb1EEEEEEEEEvNT_6ParamsE)
        .other          _ZN7cutlass13device_kernelIN5flash11enable_sm90INS1_16FlashAttnFwdSm90INS1_25CollectiveMainloopFwdSm90ILi2EN4cute5tupleIJNS5_1CILi1EEES8_S8_EEENS6_IJNS7_ILi64EEESA_SA_EEELi512ENS_6half_tEfNS_4arch4Sm90ELb0ELb1ELb0ELb0ELb1ELb0ELb1ELb0ELb0ELb1ELb0ELb0EEENS1_21CollectiveEpilogueFwdINS6_IJSA_NS7_ILi512EEESA_EEES9_SC_SE_Li256ELb0ELb1ELb0ELb0EEENS1_30DynamicPersistentTileSchedulerILi256ELi128ELb0ELb1ELb1EEEEEEEEEvNT_6ParamsE,@"STO_CUDA_ENTRY STV_DEFAULT"
_ZN7cutlass13device_kernelIN5flash11enable_sm90INS1_16FlashAttnFwdSm90INS1_25CollectiveMainloopFwdSm90ILi2EN4cute5tupleIJNS5_1CILi1EEES8_S8_EEENS6_IJNS7_ILi64EEESA_SA_EEELi512ENS_6half_tEfNS_4arch4Sm90ELb0ELb1ELb0ELb0ELb1ELb0ELb1ELb0ELb0ELb1ELb0ELb0EEENS1_21CollectiveEpilogueFwdINS6_IJSA_NS7_ILi512EEESA_EEES9_SC_SE_Li256ELb0ELb1ELb0ELb0EEENS1_30DynamicPersistentTileSchedulerILi256ELi128ELb0ELb1ELb1EEEEEEEEEvNT_6ParamsE:
        /* <DEDUP_REMOVED lines=12> */
[----:B-1----:R0:W-:Y:S10]  /*00c0*/  STL [R1+0x4], R4 ;  /* 0x0000040401007387 */ /* 0x0021f40000100800 */
        /* <DEDUP_REMOVED lines=31> */
.L_x_1896:
        /* <DEDUP_REMOVED lines=22> */
.L_x_1897:
        /* <DEDUP_REMOVED lines=18> */
.L_x_1898:
        /* <DEDUP_REMOVED lines=22> */
.L_x_1899:
        /* <DEDUP_REMOVED lines=22> */
.L_x_1900:
[----:B------:R-:W-:Y:S01]  /*0800*/  ISETP.NE.AND P0, PT, R4, RZ, PT ;  /* 0x000000ff0400720c */ /* 0x000fe20003f05270 */
[----:B------:R-:W-:Y:S01]  /*0810*/  IMAD.MOV.U32 R37, RZ, RZ, 0x1 ;  /* 0x00000001ff257424 */ /* 0x000fe200078e00ff */
[----:B------:R-:W-:Y:S01]  /*0820*/  NOP ;  /* 0x0000000000007918 */ /* 0x000fe20000000000 */
[----:B------:R-:W-:-:S03]  /*0830*/  ULDC.64 UR40, c[0x0][0x208] ;  /* 0x0000820000287ab9 */ /* 0x000fc60000000a00 */
[----:B------:R-:W-:Y:S01]  /*0840*/  SEL R37, R37, 0x2, !P0 ;  /* 0x0000000225257807 */ /* 0x000fe20004000000 */
[----:B01234-:R-:W-:Y:S06]  /*0850*/  BAR.SYNC.DEFER_BLOCKING 0x0 ;  /* 0x0000000000007b1d */ /* 0x01ffec0000010000 */
[----:B------:R-:W-:Y:S05]  /*0860*/  @!P0 BRA `(.L_x_1901) ;  /* 0x0000013000188947 */ /* 0x000fea0003800000 */
.L_x_1902:
        /* <DEDUP_REMOVED lines=19> */
[----:B------:R-:W-:Y:S01]  /*09a0*/  IMAD.U32 R17, RZ, RZ, UR4 ;  /* 0x00000004ff117e24 */ /* 0x000fe2000f8e00ff */
[----:B------:R-:W-:Y:S01]  /*09b0*/  SHF.R.S32.HI R0, RZ, 0x1f, R227 ;  /* 0x0000001fff007819 */ /* 0x000fe200000114e3 */
[----:B------:R-:W-:Y:S01]  /*09c0*/  IMAD.MOV.U32 R220, RZ, RZ, RZ ;  /* 0x000000ffffdc7224 */ /* 0x000fe200078e00ff */
[----:B------:R-:W-:Y:S02]  /*09d0*/  UMOV UR36, URZ ;  /* 0x0000003f00247c82 */ /* 0x000fe40008000000 */
[----:B------:R-:W-:-:S02]  /*09e0*/  LEA.HI R2, R0, R227, RZ, 0x4 ;  /* 0x000000e300027211 */ /* 0x000fc400078f20ff */
[CC--:B------:R-:W-:Y:S02]  /*09f0*/  LEA.HI R6, R0.reuse, R227.reuse, RZ, 0x7 ;  /* 0x000000e300067211 */ /* 0x0c0fe400078f38ff */
[----:B------:R-:W-:Y:S02]  /*0a00*/  SHF.R.S32.HI R5, RZ, 0x4, R2 ;  /* 0x00000004ff057819 */ /* 0x000fe40000011402 */
[----:B------:R-:W-:Y:S02]  /*0a10*/  LEA.HI R7, R0, R227, RZ, 0x2 ;  /* 0x000000e300077211 */ /* 0x000fe400078f10ff */
[C---:B------:R-:W-:Y:S02]  /*0a20*/  LEA.HI R3, R2.reuse, R5, RZ, 0x1 ;  /* 0x0000000502037211 */ /* 0x040fe400078f08ff */
[----:B------:R-:W-:Y:S02]  /*0a30*/  LOP3.LUT R2, R2, 0xfffffff0, RZ, 0xc0, !PT ;  /* 0xfffffff002027812 */ /* 0x000fe400078ec0ff */
[----:B------:R-:W-:-:S02]  /*0a40*/  LOP3.LUT R4, R3, 0x1ffffffe, RZ, 0xc0, !PT ;  /* 0x1ffffffe03047812 */ /* 0x000fc400078ec0ff */
[----:B------:R-:W-:Y:S01]  /*0a50*/  LEA.HI R3, R0, R227, RZ, 0x5 ;  /* 0x000000e300037211 */ /* 0x000fe200078f28ff */
[----:B------:R-:W-:Y:S01]  /*0a60*/  IMAD.IADD R2, R227, 0x1, -R2 ;  /* 0x00000001e3027824 */ /* 0x000fe200078e0a02 */
[----:B------:R-:W-:Y:S01]  /*0a70*/  LOP3.LUT R10, R7, 0xfffffffc, RZ, 0xc0, !PT ;  /* 0xfffffffc070a7812 */ /* 0x000fe200078ec0ff */
[----:B------:R-:W-:Y:S01]  /*0a80*/  IMAD.IADD R5, R5, 0x1, -R4 ;  /* 0x0000000105057824 */ /* 0x000fe200078e0a04 */
[--C-:B------:R-:W-:Y:S01]  /*0a90*/  SHF.R.S32.HI R4, RZ, 0x5, R3.reuse ;  /* 0x00000005ff047819 */ /* 0x100fe20000011403 */
[----:B0-----:R-:W-:Y:S01]  /*0aa0*/  ULEA UR38, UR39, UR38, 0x18 ;  /* 0x0000002627267291 */ /* 0x001fe2000f8ec03f */
[----:B------:R-:W-:Y:S01]  /*0ab0*/  SHF.R.S32.HI R3, RZ, 0x1f, R3 ;  /* 0x0000001fff037819 */ /* 0x000fe20000011403 */
[----:B------:R-:W-:Y:S01]  /*0ac0*/  IMAD.IADD R12, R227, 0x1, -R10 ;  /* 0x00000001e30c7824 */ /* 0x000fe200078e0a0a */
[----:B------:R-:W-:Y:S01]  /*0ad0*/  LOP3.LUT R8, R6, 0xffffff80, RZ, 0xc0, !PT ;  /* 0xffffff8006087812 */ /* 0x000fe200078ec0ff */
[----:B------:R-:W-:Y:S01]  /*0ae0*/  IMAD.SHL.U32 R5, R5, 0x8, RZ ;  /* 0x0000000805057824 */ /* 0x000fe200078e00ff */
[----:B------:R-:W-:-:S02]  /*0af0*/  LEA.HI R3, R3, R4, RZ, 0x2 ;  /* 0x0000000403037211 */ /* 0x000fc400078f10ff */
[----:B------:R-:W-:Y:S01]  /*0b00*/  SHF.R.S32.HI R9, RZ, 0x1f, R2 ;  /* 0x0000001fff097819 */ /* 0x000fe20000011402 */
[----:B------:R-:W-:Y:S01]  /*0b10*/  IMAD.IADD R8, R227, 0x1, -R8 ;  /* 0x00000001e3087824 */ /* 0x000fe200078e0a08 */
[----:B------:R-:W-:Y:S02]  /*0b20*/  SHF.R.S32.HI R221, RZ, 0x7, R6 ;  /* 0x00000007ffdd7819 */ /* 0x000fe40000011406 */
[----:B------:R-:W-:Y:S02]  /*0b30*/  LOP3.LUT R3, R3, 0x3ffffc, RZ, 0xc0, !PT ;  /* 0x003ffffc03037812 */ /* 0x000fe400078ec0ff */
[----:B------:R-:W-:Y:S01]  /*0b40*/  SHF.R.S32.HI R7, RZ, 0x1f, R8 ;  /* 0x0000001fff077819 */ /* 0x000fe20000011408 */
[----:B------:R-:W-:Y:S01]  /*0b50*/  IMAD R14, R221, 0x100, R2 ;  /* 0x00000100dd0e7824 */ /* 0x000fe200078e0202 */
[----:B------:R-:W-:Y:S01]  /*0b60*/  LEA.HI R11, R12, R12, RZ, 0x1 ;  /* 0x0000000c0c0b7211 */ /* 0x000fe200078f08ff */
[----:B------:R-:W-:Y:S01]  /*0b70*/  IMAD.IADD R3, R4, 0x1, -R3 ;  /* 0x0000000104037824 */ /* 0x000fe200078e0a03 */
[----:B------:R-:W-:-:S02]  /*0b80*/  LEA.HI R10, R9, R2, RZ, 0x3 ;  /* 0x00000002090a7211 */ /* 0x000fc400078f18ff */
[-C--:B------:R-:W-:Y:S01]  /*0b90*/  LEA.HI R9, R7, R8.reuse, RZ, 0x2 ;  /* 0x0000000807097211 */ /* 0x080fe200078f10ff */
[----:B------:R-:W-:Y:S01]  /*0ba0*/  IMAD R14, R3, 0x10, R14 ;  /* 0x00000010030e7824 */ /* 0x000fe200078e020e */
[----:B------:R-:W-:Y:S02]  /*0bb0*/  LOP3.LUT R13, R11, 0x1ffffffe, RZ, 0xc0, !PT ;  /* 0x1ffffffe0b0d7812 */ /* 0x000fe400078ec0ff */
[C---:B------:R-:W-:Y:S01]  /*0bc0*/  LOP3.LUT R11, R10.reuse, 0xfffffff8, RZ, 0xc0, !PT ;  /* 0xfffffff80a0b7812 */ /* 0x040fe200078ec0ff */
[----:B------:R-:W-:Y:S01]  /*0bd0*/  IMAD.SHL.U32 R10, R10, 0x40, RZ ;  /* 0x000000400a0a7824 */ /* 0x000fe200078e00ff */
[----:B------:R-:W-:Y:S01]  /*0be0*/  LOP3.LUT R3, R9, 0x7ffffffc, RZ, 0xc0, !PT ;  /* 0x7ffffffc09037812 */ /* 0x000fe200078ec0ff */
[----:B------:R-:W-:Y:S01]  /*0bf0*/  IMAD.U32 R226, R14, 0x40, R5 ;  /* 0x000000400ee27824 */ /* 0x000fe200078e0005 */
[----:B------:R-:W-:Y:S01]  /*0c00*/  LEA.HI R7, R7, R8, RZ, 0x5 ;  /* 0x0000000807077211 */ /* 0x000fe200078f28ff */
[----:B------:R-:W-:Y:S01]  /*0c10*/  IMAD.IADD R11, R2, 0x1, -R11 ;  /* 0x00000001020b7824 */ /* 0x000fe200078e0a0b */
[----:B------:R-:W-:Y:S01]  /*0c20*/  LEA.HI R0, R0, R227, RZ, 0x3 ;  /* 0x000000e300007211 */ /* 0x000fe200078f18ff */
[----:B------:R-:W-:Y:S01]  /*0c30*/  IMAD.IADD R18, R8, 0x1, -R3 ;  /* 0x0000000108127824 */ /* 0x000fe200078e0a03 */
[--C-:B------:R-:W-:Y:S01]  /*0c40*/  SHF.R.S32.HI R2, RZ, 0x2, R9.reuse ;  /* 0x00000002ff027819 */ /* 0x100fe20000011409 */
[----:B------:R-:W-:Y:S01]  /*0c50*/  IMAD.SHL.U32 R3, R11, 0x40, RZ ;  /* 0x000000400b037824 */ /* 0x000fe200078e00ff */
[----:B------:R-:W-:Y:S01]  /*0c60*/  SHF.R.S32.HI R9, RZ, 0x1f, R9 ;  /* 0x0000001fff097819 */ /* 0x000fe20000011409 */
[----:B------:R-:W-:Y:S01]  /*0c70*/  IMAD.IADD R190, R12, 0x1, -R13 ;  /* 0x000000010cbe7824 */ /* 0x000fe200078e0a0d */
[----:B------:R-:W-:Y:S01]  /*0c80*/  LOP3.LUT R218, R0, 0xfffffff8, RZ, 0xc0, !PT ;  /* 0xfffffff800da7812 */ /* 0x000fe200078ec0ff */
[----:B------:R-:W-:Y:S01]  /*0c90*/  IMAD.SHL.U32 R18, R18, 0x2, RZ ;  /* 0x0000000212127824 */ /* 0x000fe200078e00ff */
[----:B------:R-:W-:-:S02]  /*0ca0*/  LOP3.LUT R8, R3, 0x1c0, RZ, 0xc0, !PT ;  /* 0x000001c003087812 */ /* 0x000fc400078ec0ff */
[----:B------:R-:W-:Y:S01]  /*0cb0*/  LOP3.LUT R3, R10, 0x7ffffe00, RZ, 0xc0, !PT ;  /* 0x7ffffe000a037812 */ /* 0x000fe200078ec0ff */
[----:B------:R-:W-:Y:S01]  /*0cc0*/  IMAD.IADD R218, R227, 0x1, -R218 ;  /* 0x00000001e3da7824 */ /* 0x000fe200078e0ada */
[----:B------:R-:W-:Y:S02]  /*0cd0*/  LOP3.LUT R5, R8, 0x8, R5, 0xf8, !PT ;  /* 0x0000000808057812 */ /* 0x000fe400078ef805 */
[----:B------:R-:W-:Y:S01]  /*0ce0*/  SHF.R.U32.HI R8, RZ, 0x3, R8 ;  /* 0x00000003ff087819 */ /* 0x000fe20000011608 */
[----:B------:R-:W-:Y:S01]  /*0cf0*/  IMAD R3, R4, 0x400, R3 ;  /* 0x0000040004037824 */ /* 0x000fe200078e0203 */
[----:B------:R-:W-:Y:S01]  /*0d00*/  LEA.HI R9, R9, R2, RZ, 0x3 ;  /* 0x0000000209097211 */ /* 0x000fe200078f18ff */
[----:B------:R-:W-:Y:S01]  /*0d10*/  IMAD.SHL.U32 R189, R218, 0x8, RZ ;  /* 0x00000008dabd7824 */ /* 0x000fe200078e00ff */
[----:B------:R-:W-:Y:S02]  /*0d20*/  LOP3.LUT R8, R5, R8, RZ, 0x3c, !PT ;  /* 0x0000000805087212 */ /* 0x000fe400078e3cff */
[----:B------:R-:W-:Y:S01]  /*0d30*/  R2P PR, R11, 0x6 ;  /* 0x000000060b007804 */ /* 0x000fe20000000000 */
[----:B------:R-:W-:Y:S01]  /*0d40*/  VIADD R198, R189, 0x40 ;  /* 0x00000040bdc67836 */ /* 0x000fe20000000000 */
[----:B------:R-:W-:Y:S01]  /*0d50*/  LOP3.LUT R9, R9, 0xfffffff8, RZ, 0xc0, !PT ;  /* 0xfffffff809097812 */ /* 0x000fe200078ec0ff */
[----:B------:R-:W-:Y:S01]  /*0d60*/  IMAD.IADD R3, R3, 0x1, R8 ;  /* 0x0000000103037824 */ /* 0x000fe200078e0208 */
[----:B------:R-:W-:Y:S01]  /*0d70*/  LEA.HI R6, R6, R221, RZ, 0x1 ;  /* 0x000000dd06067211 */ /* 0x000fe200078f08ff */
[----:B------:R-:W-:Y:S01]  /*0d80*/  VIADD R197, R189, 0x80 ;  /* 0x00000080bdc57836 */ /* 0x000fe20000000000 */
[----:B------:R-:W-:Y:S01]  /*0d90*/  SHF.R.S32.HI R7, RZ, 0x5, R7 ;  /* 0x00000005ff077819 */ /* 0x000fe20000011407 */
[----:B------:R-:W-:Y:S01]  /*0da0*/  IMAD.IADD R2, R2, 0x1, -R9 ;  /* 0x0000000102027824 */ /* 0x000fe200078e0a09 */
[----:B------:R-:W-:Y:S01]  /*0db0*/  LEA R185, R3, UR38, 0x1 ;  /* 0x0000002603b97c11 */ /* 0x000fe2000f8e08ff */
[C---:B------:R-:W-:Y:S01]  /*0dc0*/  VIADD R196, R189.reuse, 0xc0 ;  /* 0x000000c0bdc47836 */ /* 0x040fe20000000000 */
[----:B------:R-:W-:Y:S01]  /*0dd0*/  LOP3.LUT R6, R6, 0xfffffe, RZ, 0xc0, !PT ;  /* 0x00fffffe06067812 */ /* 0x000fe200078ec0ff */
[----:B------:R-:W-:Y:S01]  /*0de0*/  VIADD R195, R189, 0x100 ;  /* 0x00000100bdc37836 */ /* 0x000fe20000000000 */
[----:B------:R-:W-:Y:S01]  /*0df0*/  SEL R187, R187, 0xffffffc0, !P2 ;  /* 0xffffffc0bbbb7807 */ /* 0x000fe20005000000 */
        /* <DEDUP_REMOVED lines=16> */
[----:B------:R-:W-:-:S02]  /*0f00*/  IMAD.IADD R188, R188, 0x1, R187 ;  /* 0x00000001bcbc7824 */ /* 0x000fc400078e02bb */
[----:B------:R-:W-:Y:S02]  /*0f10*/  IMAD.MOV.U32 R2, RZ, RZ, RZ ;  /* 0x000000ffff027224 */ /* 0x000fe400078e00ff */
[----:B------:R-:W-:Y:S02]  /*0f20*/  IMAD.SHL.U32 R184, R6, 0x100, RZ ;  /* 0x0000010006b87824 */ /* 0x000fe400078e00ff */
[----:B------:R-:W-:Y:S02]  /*0f30*/  IMAD R190, R190, 0x8, R19 ;  /* 0x00000008bebe7824 */ /* 0x000fe400078e0213 */
[----:B------:R-:W-:-:S07]  /*0f40*/  IMAD.IADD R187, R187, 0x1, R186 ;  /* 0x00000001bbbb7824 */ /* 0x000fce00078e02ba */
.L_x_2012:
[----:B-1-3--:R-:W0:Y:S01]  /*0f50*/  LDC R4, c[0x0][0xd60] ;  /* 0x00035800ff047b82 */ /* 0x00ae220000000800 */
[----:B------:R-:W-:Y:S01]  /*0f60*/  ULDC UR4, c[0x0][0xd78] ;  /* 0x00035e0000047ab9 */ /* 0x000fe20000000800 */
[----:B0-----:R-:W-:-:S13]  /*0f70*/  ISETP.NE.AND P0, PT, R4, 0x1, PT ;  /* 0x000000010400780c */ /* 0x001fda0003f05270 */
[----:B------:R-:W0:Y:S08]  /*0f80*/  @P0 LDC R0, c[0x0][0xd64] ;  /* 0x00035900ff000b82 */ /* 0x000e300000000800 */
[----:B--2---:R-:W1:Y:S01]  /*0f90*/  @P0 LDC R6, c[0x0][0xd68] ;  /* 0x00035a00ff060b82 */ /* 0x004e620000000800 */
[----:B0-----:R-:W-:-:S04]  /*0fa0*/  @P0 IMAD.HI.U32 R3, R17, R0, RZ ;  /* 0x0000000011030227 */ /* 0x001fc800078e00ff */
[----:B------:R-:W-:Y:S01]  /*0fb0*/  IMAD.MOV.U32 R0, RZ, RZ, R17 ;  /* 0x000000ffff007224 */ /* 0x000fe200078e0011 */
[----:B-1----:R-:W-:-:S04]  /*0fc0*/  @P0 SHF.R.U32.HI R0, RZ, R6, R3 ;  /* 0x00000006ff000219 */ /* 0x002fc80000011603 */
[----:B------:R-:W-:Y:S01]  /*0fd0*/  ISETP.GE.AND P0, PT, R0, UR4, PT ;  /* 0x0000000400007c0c */ /* 0x000fe2000bf06270 */
[----:B------:R-:W-:-:S04]  /*0fe0*/  IMAD.MOV R3, RZ, RZ, -R0 ;  /* 0x000000ffff037224 */ /* 0x000fc800078e0a00 */
[----:B------:R-:W-:-:S08]  /*0ff0*/  IMAD R9, R4, R3, R17 ;  /* 0x0000000304097224 */ /* 0x000fd000078e0211 */
[----:B----4-:R-:W-:Y:S05]  /*1000*/  @!P0 BRA `(.L_x_1903) ;  /* 0x0000000000208947 */ /* 0x010fea0003800000 */
[----:B------:R-:W0:Y:S01]  /*1010*/  LDC R6, c[0x0][0xd6c] ;  /* 0x00035b00ff067b82 */ /* 0x000e220000000800 */
[----:B------:R-:W-:Y:S01]  /*1020*/  IMAD.MOV.U32 R3, RZ, RZ, R9 ;  /* 0x000000ffff037224 */ /* 0x000fe200078e0009 */
[----:B0-----:R-:W-:-:S13]  /*1030*/  ISETP.NE.AND P0, PT, R6, 0x1, PT ;  /* 0x000000010600780c */ /* 0x001fda0003f05270 */
[----:B------:R-:W0:Y:S02]  /*1040*/  @P0 LDC.64 R4, c[0x0][0xd70] ;  /* 0x00035c00ff040b82 */ /* 0x000e240000000a00 */
[----:B0-----:R-:W-:-:S05]  /*1050*/  @P0 IMAD.HI.U32 R4, R9, R4, RZ ;  /* 0x0000000409040227 */ /* 0x001fca00078e00ff */
[----:B------:R-:W-:-:S05]  /*1060*/  @P0 SHF.R.U32.HI R3, RZ, R5, R4 ;  /* 0x00000005ff030219 */ /* 0x000fca0000011604 */
[----:B------:R-:W-:Y:S01]  /*1070*/  IMAD R4, R3, R6, RZ ;  /* 0x0000000603047224 */ /* 0x000fe200078e02ff */
[----:B------:R-:W-:Y:S06]  /*1080*/  BRA `(.L_x_1904) ;  /* 0x00000000001c7947 */ /* 0x000fec0003800000 */
.L_x_1903:
[----:B------:R-:W0:Y:S01]  /*1090*/  LDC R6, c[0x0][0xd54] ;  /* 0x00035500ff067b82 */ /* 0x000e220000000800 */
[----:B------:R-:W-:Y:S01]  /*10a0*/  IMAD.MOV.U32 R3, RZ, RZ, R9 ;  /* 0x000000ffff037224 */ /* 0x000fe200078e0009 */
[----:B0-----:R-:W-:-:S13]  /*10b0*/  ISETP.NE.AND P0, PT, R6, 0x1, PT ;  /* 0x000000010600780c */ /* 0x001fda0003f05270 */
[----:B------:R-:W0:Y:S02]  /*10c0*/  @P0 LDC.64 R4, c[0x0][0xd58] ;  /* 0x00035600ff040b82 */ /* 0x000e240000000a00 */
[----:B0-----:R-:W-:-:S05]  /*10d0*/  @P0 IMAD.HI.U32 R4, R9, R4, RZ ;  /* 0x0000000409040227 */ /* 0x001fca00078e00ff */
[----:B------:R-:W-:-:S05]  /*10e0*/  @P0 SHF.R.U32.HI R3, RZ, R5, R4 ;  /* 0x00000005ff030219 */ /* 0x000fca0000011604 */
[----:B------:R-:W-:-:S07]  /*10f0*/  IMAD R4, R3, R6, RZ ;  /* 0x0000000603047224 */ /* 0x000fce00078e02ff */
.L_x_1904:
[----:B------:R-:W2:Y:S01]  /*1100*/  LDL R8, [R1+0x4] ;  /* 0x0000040001087983 */ /* 0x000ea20000100800 */
[----:B------:R-:W0:Y:S01]  /*1110*/  LDC R193, c[0x0][0xd48] ;  /* 0x00035200ffc17b82 */ /* 0x000e220000000800 */
[----:B------:R-:W-:Y:S01]  /*1120*/  ULDC.64 UR4, c[0x0][0x418] ;  /* 0x0001060000047ab9 */ /* 0x000fe20000000a00 */
[----:B------:R-:W-:Y:S01]  /*1130*/  IMAD.IADD R5, R9, 0x1, -R4 ;  /* 0x0000000109057824 */ /* 0x000fe200078e0a04 */
[----:B------:R-:W-:Y:S01]  /*1140*/  ISETP.NE.U32.AND P0, PT, RZ, UR4, PT ;  /* 0x00000004ff007c0c */ /* 0x000fe2000bf05070 */
[----:B------:R-:W-:Y:S01]  /*1150*/  ULDC UR4, c[0x0][0xd54] ;  /* 0x0003550000047ab9 */ /* 0x000fe20000000800 */
[----:B------:R-:W-:Y:S01]  /*1160*/  LOP3.LUT R3, RZ, R3, RZ, 0x33, !PT ;  /* 0x00000003ff037212 */ /* 0x000fe200078e33ff */
[----:B------:R-:W-:Y:S01]  /*1170*/  IMAD R9, R0, UR4, R5 ;  /* 0x0000000400097c24 */ /* 0x000fe2000f8e0205 */
[----:B------:R-:W-:Y:S01]  /*1180*/  ISETP.NE.AND.EX P0, PT, RZ, UR5, PT, P0 ;  /* 0x00000005ff007c0c */ /* 0x000fe2000bf05300 */
[----:B------:R-:W1:Y:S01]  /*1190*/  LDC R17, c[0x0][0x424] ;  /* 0x00010900ff117b82 */ /* 0x000e620000000800 */
[----:B------:R-:W-:Y:S01]  /*11a0*/  ULDC UR4, c[0x0][0xd3c] ;  /* 0x00034f0000047ab9 */ /* 0x000fe20000000800 */
[----:B------:R-:W-:-:S02]  /*11b0*/  IMAD.MOV.U32 R192, RZ, RZ, R9 ;  /* 0x000000ffffc07224 */ /* 0x000fc400078e0009 */
[----:B------:R-:W-:-:S04]  /*11c0*/  VIADD R3, R3, UR4 ;  /* 0x0000000403037c36 */ /* 0x000fc80008000000 */
[----:B------:R-:W3:Y:S01]  /*11d0*/  LDC R224, c[0x0][0x2f0] ;  /* 0x0000bc00ffe07b82 */ /* 0x000ee20000000800 */
[----:B------:R-:W-:Y:S01]  /*11e0*/  IMAD.SHL.U32 R23, R3, 0x40, RZ ;  /* 0x0000004003177824 */ /* 0x000fe200078e00ff */
[----:B0-----:R-:W-:Y:S02]  /*11f0*/  ISETP.NE.AND P1, PT, R193, 0x1, PT ;  /* 0x00000001c100780c */ /* 0x001fe40003f25270 */
[----:B-1----:R-:W-:-:S11]  /*1200*/  SEL R17, R17, 0x1, P0 ;  /* 0x0000000111117807 */ /* 0x002fd60000000000 */
[----:B------:R-:W0:Y:S01]  /*1210*/  @P1 LDC R6, c[0x0][0xd4c] ;  /* 0x00035300ff061b82 */ /* 0x000e220000000800 */
[----:B---3--:R-:W-:-:S07]  /*1220*/  IMAD R4, R17, R224, 0x3f ;  /* 0x0000003f11047424 */ /* 0x008fce00078e02e0 */
[----:B------:R-:W1:Y:S01]  /*1230*/  @P1 LDC R7, c[0x0][0xd50] ;  /* 0x00035400ff071b82 */ /* 0x000e620000000800 */
[----:B------:R-:W-:-:S04]  /*1240*/  SHF.R.S32.HI R5, RZ, 0x1f, R4 ;  /* 0x0000001fff057819 */ /* 0x000fc80000011404 */
[----:B------:R-:W-:-:S04]  /*1250*/  LEA.HI R5, R5, R4, RZ, 0x6 ;  /* 0x0000000405057211 */ /* 0x000fc800078f30ff */
[----:B------:R-:W-:Y:S01]  /*1260*/  SHF.R.S32.HI R5, RZ, 0x6, R5 ;  /* 0x00000006ff057819 */ /* 0x000fe20000011405 */
[----:B0-----:R-:W-:-:S05]  /*1270*/  @P1 IMAD.HI.U32 R0, R9, R6, RZ ;  /* 0x0000000609001227 */ /* 0x001fca00078e00ff */
[----:B-1----:R-:W-:-:S05]  /*1280*/  @P1 SHF.R.U32.HI R192, RZ, R7, R0 ;  /* 0x00000007ffc01219 */ /* 0x002fca0000011600 */
[----:B------:R-:W-:-:S04]  /*1290*/  IMAD.MOV R0, RZ, RZ, -R192 ;  /* 0x000000ffff007224 */ /* 0x000fc800078e0ac0 */
[----:B------:R-:W-:Y:S01]  /*12a0*/  IMAD R193, R193, R0, R9 ;  /* 0x00000000c1c17224 */ /* 0x000fe200078e0209 */
[----:B--2---:R-:W-:-:S13]  /*12b0*/  ISETP.NE.AND P0, PT, R8, 0x1, PT ;  /* 0x000000010800780c */ /* 0x004fda0003f05270 */
[----:B------:R-:W-:Y:S05]  /*12c0*/  @!P0 BRA `(.L_x_1905) ;  /* 0x0000001c00f08947 */ /* 0x000fea0003800000 */
[----:B------:R-:W0:Y:S08]  /*12d0*/  LDC R0, c[0x0][0x448] ;  /* 0x00011200ff007b82 */ /* 0x000e300000000800 */
[----:B------:R-:W1:Y:S08]  /*12e0*/  LDC.64 R10, c[0x0][0xad8] ;  /* 0x0002b600ff0a7b82 */ /* 0x000e700000000a00 */
[----:B------:R-:W2:Y:S01]  /*12f0*/  LDC R8, c[0x0][0x288] ;  /* 0x0000a200ff087b82 */ /* 0x000ea20000000800 */
[----:B0-----:R-:W-:Y:S01]  /*1300*/  ISETP.NE.AND P1, PT, R0, 0x1, PT ;  /* 0x000000010000780c */ /* 0x001fe20003f25270 */
[----:B------:R-:W-:Y:S01]  /*1310*/  VIADD R0, R23, 0x3f ;  /* 0x0000003f17007836 */ /* 0x000fe20000000000 */
[----:B-1----:R-:W-:-:S11]  /*1320*/  ISETP.GE.AND P2, PT, R11, 0x1, PT ;  /* 0x000000010b00780c */ /* 0x002fd60003f46270 */
[----:B------:R-:W0:Y:S01]  /*1330*/  @P1 LDC R3, c[0x0][0x44c] ;  /* 0x00011300ff031b82 */ /* 0x000e220000000800 */
[----:B--2---:R-:W-:-:S07]  /*1340*/  IADD3 R4, -R8, 0x1, RZ ;  /* 0x0000000108047810 */ /* 0x004fce0007ffe1ff */
[----:B------:R-:W1:Y:S01]  /*1350*/  @P1 LDC R6, c[0x0][0x450] ;  /* 0x00011400ff061b82 */ /* 0x000e620000000800 */
[----:B------:R-:W-:Y:S02]  /*1360*/  IMAD R7, R17, R224, R4 ;  /* 0x000000e011077224 */ /* 0x000fe400078e0204 */
[----:B0-----:R-:W-:-:S05]  /*1370*/  @P1 IMAD.HI.U32 R3, R0, R3, RZ ;  /* 0x0000000300031227 */ /* 0x001fca00078e00ff */
[----:B-1----:R-:W-:-:S05]  /*1380*/  @P1 SHF.R.U32.HI R0, RZ, R6, R3 ;  /* 0x00000006ff001219 */ /* 0x002fca0000011603 */
[----:B------:R-:W-:-:S04]  /*1390*/  IMAD.IADD R9, R7, 0x1, R0 ;  /* 0x0000000107097824 */ /* 0x000fc800078e0200 */
        /* <DEDUP_REMOVED lines=12> */
.L_x_1907:
[----:B------:R-:W-:-:S13]  /*1460*/  ISETP.NE.AND P0, PT, R11, 0x1, PT ;  /* 0x000000010b00780c */ /* 0x000fda0003f05270 */
[----:B------:R-:W0:Y:S02]  /*1470*/  @P0 LDC.64 R6, c[0x0][0xae0] ;  /* 0x0002b800ff060b82 */ /* 0x000e240000000a00 */
[----:B0-----:R-:W-:-:S05]  /*1480*/  @P0 IMAD.HI.U32 R4, R3, R6, RZ ;  /* 0x0000000603040227 */ /* 0x001fca00078e00ff */
[----:B------:R-:W-:-:S07]  /*1490*/  @P0 SHF.R.U32.HI R3, RZ, R7, R4 ;  /* 0x00000007ff030219 */ /* 0x000fce0000011604 */
.L_x_1908:
[----:B------:R-:W-:-:S05]  /*14a0*/  IMAD R3, R3, R11, R11 ;  /* 0x0000000b03037224 */ /* 0x000fca00078e020b */
[----:B------:R-:W-:-:S07]  /*14b0*/  VIMNMX R0, R0, R3, PT ;  /* 0x0000000300007248 */ /* 0x000fce0003fe0100 */
.L_x_1906:
[----:B------:R-:W0:Y:S01]  /*14c0*/  @P1 LDC R4, c[0x0][0x44c] ;  /* 0x00011300ff041b82 */ /* 0x000e220000000800 */
[----:B------:R-:W-:Y:S01]  /*14d0*/  VIADD R0, R0, 0x3f ;  /* 0x0000003f00007836 */ /* 0x000fe20000000000 */
[----:B------:R-:W-:Y:S01]  /*14e0*/  ULDC UR4, c[0x0][0xad4] ;  /* 0x0002b50000047ab9 */ /* 0x000fe20000000800 */
[----:B------:R-:W-:Y:S02]  /*14f0*/  IMAD.MOV.U32 R6, RZ, RZ, R23 ;  /* 0x000000ffff067224 */ /* 0x000fe400078e0017 */
[----:B------:R-:W-:Y:S01]  /*1500*/  IMAD R17, R17, R224, -R8 ;  /* 0x000000e011117224 */ /* 0x000fe200078e0a08 */
[----:B------:R-:W-:Y:S02]  /*1510*/  SHF.R.S32.HI R3, RZ, 0x1f, R0 ;  /* 0x0000001fff037819 */ /* 0x000fe40000011400 */
[----:B------:R-:W1:Y:S02]  /*1520*/  @P1 LDC R7, c[0x0][0x450] ;  /* 0x00011400ff071b82 */ /* 0x000e640000000800 */
[----:B------:R-:W-:Y:S01]  /*1530*/  LEA.HI R3, R3, R0, RZ, 0x6 ;  /* 0x0000000003037211 */ /* 0x000fe200078f30ff */
[----:B0-----:R-:W-:-:S05]  /*1540*/  @P1 IMAD.HI.U32 R4, R23, R4, RZ ;  /* 0x0000000417041227 */ /* 0x001fca00078e00ff */
[----:B-1----:R-:W-:Y:S02]  /*1550*/  @P1 SHF.R.U32.HI R6, RZ, R7, R4 ;  /* 0x00000007ff061219 */ /* 0x002fe40000011604 */
[----:B------:R-:W-:-:S03]  /*1560*/  SHF.R.S32.HI R4, RZ, 0x6, R3 ;  /* 0x00000006ff047819 */ /* 0x000fc60000011403 */
[----:B------:R-:W-:Y:S01]  /*1570*/  IMAD.IADD R17, R17, 0x1, R6 ;  /* 0x0000000111117824 */ /* 0x000fe200078e0206 */
[----:B------:R-:W-:-:S03]  /*1580*/  VIMNMX R4, R5, R4, PT ;  /* 0x0000000405047248 */ /* 0x000fc60003fe0100 */
        /* <DEDUP_REMOVED lines=11> */
.L_x_1910:
[----:B------:R-:W-:-:S13]  /*1640*/  ISETP.NE.AND P0, PT, R11, 0x1, PT ;  /* 0x000000010b00780c */ /* 0x000fda0003f05270 */
[----:B------:R-:W0:Y:S02]  /*1650*/  @P0 LDC.64 R6, c[0x0][0xae0] ;  /* 0x0002b800ff060b82 */ /* 0x000e240000000a00 */
[----:B0-----:R-:W-:-:S05]  /*1660*/  @P0 IMAD.HI.U32 R0, R17, R6, RZ ;  /* 0x0000000611000227 */ /* 0x001fca00078e00ff */
[----:B------:R-:W-:-:S07]  /*1670*/  @P0 SHF.R.U32.HI R17, RZ, R7, R0 ;  /* 0x00000007ff110219 */ /* 0x000fce0000011600 */
.L_x_1911:
[----:B------:R-:W-:-:S05]  /*1680*/  IMAD R0, R17, R11, RZ ;  /* 0x0000000b11007224 */ /* 0x000fca00078e02ff */
[----:B------:R-:W-:-:S07]  /*1690*/  VIMNMX R3, R3, R0, !PT ;  /* 0x0000000003037248 */ /* 0x000fce0007fe0100 */
.L_x_1909:
[----:B------:R-:W-:Y:S01]  /*16a0*/  SHF.R.S32.HI R6, RZ, 0x1f, R3 ;  /* 0x0000001fff067819 */ /* 0x000fe20000011403 */
[----:B------:R-:W-:Y:S01]  /*16b0*/  IMAD.MOV.U32 R0, RZ, RZ, RZ ;  /* 0x000000ffff007224 */ /* 0x000fe200078e00ff */
[----:B------:R-:W-:Y:S02]  /*16c0*/  PLOP3.LUT P0, PT, PT, PT, PT, 0x80, 0x0 ;  /* 0x000000000000781c */ /* 0x000fe40003f0f070 */
[----:B------:R-:W-:Y:S02]  /*16d0*/  CS2R R150, SRZ ;  /* 0x0000000000967805 */ /* 0x000fe4000001ff00 */
[----:B------:R-:W-:Y:S01]  /*16e0*/  LEA.HI R6, R6, R3, RZ, 0x6 ;  /* 0x0000000306067211 */ /* 0x000fe200078f30ff */
[----:B------:R-:W-:Y:S01]  /*16f0*/  IMAD.MOV.U32 R3, RZ, RZ, RZ ;  /* 0x000000ffff037224 */ /* 0x000fe200078e00ff */
[----:B------:R-:W-:Y:S02]  /*1700*/  CS2R R148, SRZ ;  /* 0x0000000000947805 */ /* 0x000fe4000001ff00 */
[----:B------:R-:W-:-:S02]  /*1710*/  CS2R R146, SRZ ;  /* 0x0000000000927805 */ /* 0x000fc4000001ff00 */
[----:B------:R-:W-:Y:S02]  /*1720*/  SHF.R.S32.HI R5, RZ, 0x6, R6 ;  /* 0x00000006ff057819 */ /* 0x000fe40000011406 */
[----:B------:R-:W-:Y:S02]  /*1730*/  CS2R R144, SRZ ;  /* 0x0000000000907805 */ /* 0x000fe4000001ff00 */
[----:B------:R-:W-:Y:S02]  /*1740*/  CS2R R142, SRZ ;  /* 0x00000000008e7805 */ /* 0x000fe4000001ff00 */
[----:B------:R-:W-:Y:S02]  /*1750*/  CS2R R140, SRZ ;  /* 0x00000000008c7805 */ /* 0x000fe4000001ff00 */
[----:B------:R-:W-:Y:S02]  /*1760*/  VIMNMX R5, RZ, R5, !PT ;  /* 0x00000005ff057248 */ /* 0x000fe40007fe0100 */
[----:B------:R-:W-:-:S02]  /*1770*/  CS2R R138, SRZ ;  /* 0x00000000008a7805 */ /* 0x000fc4000001ff00 */
[----:B------:R-:W-:Y:S02]  /*1780*/  CS2R R136, SRZ ;  /* 0x0000000000887805 */ /* 0x000fe4000001ff00 */
[----:B------:R-:W-:Y:S02]  /*1790*/  CS2R R134, SRZ ;  /* 0x0000000000867805 */ /* 0x000fe4000001ff00 */
[----:B------:R-:W-:Y:S02]  /*17a0*/  ISETP.GT.AND P1, PT, R4, R5, PT ;  /* 0x000000050400720c */ /* 0x000fe40003f24270 */
        /* <DEDUP_REMOVED lines=53> */
[----:B------:R-:W-:Y:S01]  /*1b00*/  CS2R R30, SRZ ;  /* 0x00000000001e7805 */ /* 0x000fe2000001ff00 */
[----:B------:R-:W-:Y:S01]  /*1b10*/  IMAD.MOV.U32 R6, RZ, RZ, RZ ;  /* 0x000000ffff067224 */ /* 0x000fe200078e00ff */
[----:B------:R-:W-:Y:S01]  /*1b20*/  CS2R R26, SRZ ;  /* 0x00000000001a7805 */ /* 0x000fe2000001ff00 */
[----:B------:R-:W-:Y:S01]  /*1b30*/  IMAD.MOV.U32 R21, RZ, RZ, RZ ;  /* 0x000000ffff157224 */ /* 0x000fe200078e00ff */
[----:B------:R-:W-:Y:S06]  /*1b40*/  @!P1 BRA `(.L_x_1912) ;  /* 0x000000f0009c9947 */ /* 0x000fec0003800000 */
        /* <DEDUP_REMOVED lines=49> */
.L_x_1913:
[----:B------:R-:W-:Y:S01]  /*1e60*/  ULEA UR6, UR36, UR38, 0x3 ;  /* 0x0000002624067291 */ /* 0x000fe2000f8e183f */
[----:B------:R-:W-:-:S03]  /*1e70*/  VIADD R4, R4, 0xfffffffe ;  /* 0xfffffffe04047836 */ /* 0x000fc60000000000 */
[----:B------:R-:W-:Y:S02]  /*1e80*/  UIADD3 UR6, UR6, 0x38860, URZ ;  /* 0x0003886006067890 */ /* 0x000fe4000fffe03f */
[----:B------:R-:W-:Y:S02]  /*1e90*/  ISETP.GE.AND P0, PT, R4, R5, PT ;  /* 0x000000050400720c */ /* 0x000fe40003f06270 */
[----:B------:R-:W-:-:S09]  /*1ea0*/  UPRMT UR6, UR39, 0x654, UR6 ;  /* 0x0000065427067896 */ /* 0x000fd20008000006 */
[----:B------:R-:W-:Y:S02]  /*1eb0*/  SYNCS.ARRIVE.TRANS64.RED.A1T0 RZ, [UR6], RZ ;  /* 0x000000ffffff79a7 */ /* 0x000fe40008100406 */
[----:B------:R-:W-:Y:S05]  /*1ec0*/  @!P0 BRA `(.L_x_1914) ;  /* 0x0000000800b08947 */ /* 0x000fea0003800000 */
.L_x_1916:
[----:B------:R-:W-:Y:S01]  /*1ed0*/  BAR.SYNC.DEFER_BLOCKING 0xe, 0x100 ;  /* 0x0384000000007b1d */ /* 0x000fe20000010000 */
[----:B------:R-:W-:Y:S01]  /*1ee0*/  IMAD.U32 R0, RZ, RZ, UR36 ;  /* 0x00000024ff007e24 */ /* 0x000fe2000f8e00ff */
[----:B------:R-:W-:Y:S01]  /*1ef0*/  UIADD3 UR36, UR36, 0x1, URZ ;  /* 0x0000000124247890 */ /* 0x000fe2000fffe03f */
[C---:B------:R-:W-:Y:S01]  /*1f00*/  ISETP.GT.AND P0, PT, R4.reuse, R5, PT ;  /* 0x000000050400720c */ /* 0x040fe20003f04270 */
        /* <DEDUP_REMOVED lines=163> */
.L_x_1915:
[----:B------:R-:W-:-:S04]  /*2940*/  ULEA UR6, UR36, UR38, 0x3 ;  /* 0x0000002624067291 */ /* 0x000fc8000f8e183f */
[----:B------:R-:W-:-:S04]  /*2950*/  UIADD3 UR6, UR6, 0x38860, URZ ;  /* 0x0003886006067890 */ /* 0x000fc8000fffe03f */
[----:B------:R-:W-:-:S09]  /*2960*/  UPRMT UR6, UR39, 0x654, UR6 ;  /* 0x0000065427067896 */ /* 0x000fd20008000006 */
[----:B------:R-:W-:Y:S01]  /*2970*/  SYNCS.ARRIVE.TRANS64.RED.A1T0 RZ, [UR6], RZ ;  /* 0x000000ffffff79a7 */ /* 0x000fe20008100406 */
[----:B------:R-:W-:Y:S05]  /*2980*/  @P0 BRA `(.L_x_1916) ;  /* 0xfffffff400500947 */ /* 0x000fea000383ffff */
.L_x_1914:
[----:B------:R-:W-:Y:S01]  /*2990*/  BAR.SYNC.DEFER_BLOCKING 0xe, 0x100 ;  /* 0x0384000000007b1d */ /* 0x000fe20000010000 */
[----:B------:R-:W-:Y:S01]  /*29a0*/  IMAD.U32 R0, RZ, RZ, UR36 ;  /* 0x00000024ff007e24 */ /* 0x000fe2000f8e00ff */
[----:B------:R-:W-:Y:S01]  /*29b0*/  UIADD3 UR36, UR36, 0x1, URZ ;  /* 0x0000000124247890 */ /* 0x000fe2000fffe03f */
[----:B------:R-:W-:Y:S02]  /*29c0*/  PLOP3.LUT P0, PT, PT, PT, PT, 0x8, 0x0 ;  /* 0x000000000000781c */ /* 0x000fe40003f0e170 */
        /* <DEDUP_REMOVED lines=140> */
.L_x_1905:
[----:B------:R-:W0:Y:S01]  /*3290*/  LDC R225, c[0x0][0x448] ;  /* 0x00011200ffe17b82 */ /* 0x000e220000000800 */
[----:B------:R-:W-:Y:S01]  /*32a0*/  VIADD R0, R23, 0x3f ;  /* 0x0000003f17007836 */ /* 0x000fe20000000000 */
[----:B------:R-:W-:-:S06]  /*32b0*/  LOP3.LUT R16, R16, 0xfffffffd, RZ, 0xc0, !PT ;  /* 0xfffffffd10107812 */ /* 0x000fcc00078ec0ff */
[----:B------:R-:W1:Y:S08]  /*32c0*/  LDC.64 R8, c[0x0][0xad8] ;  /* 0x0002b600ff087b82 */ /* 0x000e700000000a00 */
[----:B------:R-:W2:Y:S01]  /*32d0*/  LDC R6, c[0x0][0x288] ;  /* 0x0000a200ff067b82 */ /* 0x000ea20000000800 */
[----:B0-----:R-:W-:Y:S02]  /*32e0*/  ISETP.NE.AND P2, PT, R225, 0x1, PT ;  /* 0x00000001e100780c */ /* 0x001fe40003f45270 */
[----:B-1----:R-:W-:-:S11]  /*32f0*/  ISETP.GE.AND P1, PT, R9, 0x1, PT ;  /* 0x000000010900780c */ /* 0x002fd60003f26270 */
[----:B------:R-:W0:Y:S01]  /*3300*/  @P2 LDC R3, c[0x0][0x44c] ;  /* 0x00011300ff032b82 */ /* 0x000e220000000800 */
[----:B------:R-:W-:Y:S02]  /*3310*/  @P2 LOP3.LUT R16, R16, 0x2, RZ, 0xfc, !PT ;  /* 0x0000000210102812 */ /* 0x000fe400078efcff */
[----:B--2---:R-:W-:Y:S02]  /*3320*/  IADD3 R7, -R6, 0x1, RZ ;  /* 0x0000000106077810 */ /* 0x004fe40007ffe1ff */
[----:B------:R-:W-:-:S03]  /*3330*/  LOP3.LUT R16, R16, 0xfffffffe, RZ, 0xc0, !PT ;  /* 0xfffffffe10107812 */ /* 0x000fc600078ec0ff */
[----:B------:R-:W1:Y:S01]  /*3340*/  @P2 LDC R4, c[0x0][0x450] ;  /* 0x00011400ff042b82 */ /* 0x000e620000000800 */
[----:B------:R-:W-:Y:S01]  /*3350*/  IMAD R7, R17, R224, R7 ;  /* 0x000000e011077224 */ /* 0x000fe200078e0207 */
[----:B------:R-:W-:Y:S01]  /*3360*/  @P1 LOP3.LUT R16, R16, 0x1, RZ, 0xfc, !PT ;  /* 0x0000000110101812 */ /* 0x000fe200078efcff */
        /* <DEDUP_REMOVED lines=15> */
.L_x_1918:
[----:B------:R-:W-:-:S13]  /*3460*/  ISETP.NE.AND P0, PT, R9, 0x1, PT ;  /* 0x000000010900780c */ /* 0x000fda0003f05270 */
[----:B------:R-:W0:Y:S02]  /*3470*/  @P0 LDC.64 R10, c[0x0][0xae0] ;  /* 0x0002b800ff0a0b82 */ /* 0x000e240000000a00 */
[----:B0-----:R-:W-:-:S05]  /*3480*/  @P0 IMAD.HI.U32 R4, R3, R10, RZ ;  /* 0x0000000a03040227 */ /* 0x001fca00078e00ff */
[----:B------:R-:W-:-:S07]  /*3490*/  @P0 SHF.R.U32.HI R3, RZ, R11, R4 ;  /* 0x0000000bff030219 */ /* 0x000fce0000011604 */
.L_x_1919:
[----:B------:R-:W-:-:S05]  /*34a0*/  IMAD R3, R3, R9, R9 ;  /* 0x0000000903037224 */ /* 0x000fca00078e0209 */
[----:B------:R-:W-:-:S07]  /*34b0*/  VIMNMX R0, R0, R3, PT ;  /* 0x0000000300007248 */ /* 0x000fce0003fe0100 */
.L_x_1917:
[----:B------:R-:W0:Y:S01]  /*34c0*/  @P2 LDC R4, c[0x0][0x44c] ;  /* 0x00011300ff042b82 */ /* 0x000e220000000800 */
[----:B------:R-:W-:Y:S01]  /*34d0*/  VIADD R0, R0, 0x3f ;  /* 0x0000003f00007836 */ /* 0x000fe20000000000 */
[----:B------:R-:W-:Y:S01]  /*34e0*/  ULDC UR4, c[0x0][0xad4] ;  /* 0x0002b50000047ab9 */ /* 0x000fe20000000800 */
[----:B------:R-:W-:Y:S02]  /*34f0*/  IMAD.MOV.U32 R7, RZ, RZ, R23 ;  /* 0x000000ffff077224 */ /* 0x000fe400078e0017 */
[----:B------:R-:W-:Y:S01]  /*3500*/  IMAD R224, R17, R224, -R6 ;  /* 0x000000e011e07224 */ /* 0x000fe200078e0a06 */
[----:B------:R-:W-:Y:S02]  /*3510*/  SHF.R.S32.HI R3, RZ, 0x1f, R0 ;  /* 0x0000001fff037819 */ /* 0x000fe40000011400 */
[----:B------:R-:W1:Y:S02]  /*3520*/  @P2 LDC R11, c[0x0][0x450] ;  /* 0x00011400ff0b2b82 */ /* 0x000e640000000800 */
[----:B------:R-:W-:-:S04]  /*3530*/  LEA.HI R3, R3, R0, RZ, 0x6 ;  /* 0x0000000003037211 */ /* 0x000fc800078f30ff */
[----:B------:R-:W-:-:S04]  /*3540*/  SHF.R.S32.HI R168, RZ, 0x6, R3 ;  /* 0x00000006ffa87819 */ /* 0x000fc80000011403 */
[----:B------:R-:W-:Y:S01]  /*3550*/  VIMNMX R168, R5, R168, PT ;  /* 0x000000a805a87248 */ /* 0x000fe20003fe0100 */
[----:B0-----:R-:W-:-:S05]  /*3560*/  @P2 IMAD.HI.U32 R4, R23, R4, RZ ;  /* 0x0000000417042227 */ /* 0x001fca00078e00ff */
[----:B-1----:R-:W-:-:S05]  /*3570*/  @P2 SHF.R.U32.HI R7, RZ, R11, R4 ;  /* 0x0000000bff072219 */ /* 0x002fca0000011604 */
[----:B------:R-:W-:-:S04]  /*3580*/  IMAD.IADD R0, R224, 0x1, R7 ;  /* 0x00000001e0007824 */ /* 0x000fc800078e0207 */
        /* <DEDUP_REMOVED lines=11> */
.L_x_1921:
[----:B------:R-:W-:-:S13]  /*3640*/  ISETP.NE.AND P0, PT, R9, 0x1, PT ;  /* 0x000000010900780c */ /* 0x000fda0003f05270 */
[----:B------:R-:W0:Y:S02]  /*3650*/  @P0 LDC.64 R4, c[0x0][0xae0] ;  /* 0x0002b800ff040b82 */ /* 0x000e240000000a00 */
[----:B0-----:R-:W-:-:S05]  /*3660*/  @P0 IMAD.HI.U32 R4, R0, R4, RZ ;  /* 0x0000000400040227 */ /* 0x001fca00078e00ff */
[----:B------:R-:W-:-:S07]  /*3670*/  @P0 SHF.R.U32.HI R0, RZ, R5, R4 ;  /* 0x00000005ff000219 */ /* 0x000fce0000011604 */
.L_x_1922:
[----:B------:R-:W-:-:S05]  /*3680*/  IMAD R0, R0, R9, RZ ;  /* 0x0000000900007224 */ /* 0x000fca00078e02ff */
[----:B------:R-:W-:-:S07]  /*3690*/  VIMNMX R3, R3, R0, !PT ;  /* 0x0000000003037248 */ /* 0x000fce0007fe0100 */
.L_x_1920:
        /* <DEDUP_REMOVED lines=105> */
.L_x_1923:
[----:B------:R-:W-:Y:S02]  /*3d30*/  LEA.HI R0, R220, R220, RZ, 0x1 ;  /* 0x000000dcdc007211 */ /* 0x000fe400078f08ff */
[----:B------:R-:W-:Y:S02]  /*3d40*/  ISETP.NE.AND P0, PT, R22, 0x3, PT ;  /* 0x000000031600780c */ /* 0x000fe40003f05270 */
[----:B------:R-:W-:-:S05]  /*3d50*/  LOP3.LUT R3, R0, 0xfffffffe, RZ, 0xc0, !PT ;  /* 0xfffffffe00037812 */ /* 0x000fca00078ec0ff */
[----:B------:R-:W-:-:S05]  /*3d60*/  IMAD.IADD R0, R220, 0x1, -R3 ;  /* 0x00000001dc007824 */ /* 0x000fca00078e0a03 */
[----:B------:R-:W-:-:S04]  /*3d70*/  SHF.L.U32 R0, R0, 0x1f, RZ ;  /* 0x0000001f00007819 */ /* 0x000fc800000006ff */
[----:B------:R-:W0:Y:S02]  /*3d80*/  SYNCS.PHASECHK.TRANS64.TRYWAIT P1, [UR38+0x38800], R0 ;  /* 0x03880000ff0075a7 */ /* 0x000e240008020166 */
[----:B0-----:R-:W-:Y:S05]  /*3d90*/  @!P1 BRA `(.L_x_1924) ;  /* 0x0000014c006c9947 */ /* 0x001fea0003800000 */
.L_x_2086:
[----:B------:R-:W-:Y:S05]  /*3da0*/  @!P0 BRA `(.L_x_1925) ;  /* 0x0000000000048947 */ /* 0x000fea0003800000 */
[----:B------:R-:W-:Y:S01]  /*3db0*/  BPT.TRAP 0x1 ;  /* 0x000000040000795c */ /* 0x000fe20000300000 */
.L_x_1925:
[----:B------:R-:W-:Y:S01]  /*3dc0*/  IMAD.U32 R8, RZ, RZ, UR36 ;  /* 0x00000024ff087e24 */ /* 0x000fe2000f8e00ff */
[----:B0-----:R-:W-:-:S04]  /*3dd0*/  SHF.L.U32 R3, R2, 0x1f, RZ ;  /* 0x0000001f02037819 */ /* 0x001fc800000006ff */
[----:B------:R-:W-:-:S04]  /*3de0*/  LEA R8, R8, UR38, 0x3 ;  /* 0x0000002608087c11 */ /* 0x000fc8000f8e18ff */
[----:B------:R0:W1:Y:S01]  /*3df0*/  SYNCS.PHASECHK.TRANS64.TRYWAIT P1, [R8+URZ+0x38830], R3 ;  /* 0x03883003080075a7 */ /* 0x000062000802017f */
[----:B------:R-:W-:Y:S05]  /*3e00*/  @!P0 BRA `(.L_x_1926) ;  /* 0x0000000000048947 */ /* 0x000fea0003800000 */
[----:B------:R-:W-:Y:S01]  /*3e10*/  BPT.TRAP 0x1 ;  /* 0x000000040000795c */ /* 0x000fe20000300000 */
.L_x_1926:
[----:B-1----:R-:W-:Y:S05]  /*3e20*/  @P1 BRA `(.L_x_1927) ;  /* 0x0000000000081947 */ /* 0x002fea0003800000 */
[----:B------:R-:W1:Y:S02]  /*3e30*/  SYNCS.PHASECHK.TRANS64.TRYWAIT P1, [R8+URZ+0x38830], R3 ;  /* 0x03883003080075a7 */ /* 0x000e64000802017f */
[----:B-1----:R-:W-:Y:S05]  /*3e40*/  @!P1 BRA `(.L_x_1928) ;  /* 0x0000014c00589947 */ /* 0x002fea0003800000 */
.L_x_1927:
[----:B------:R-:W-:-:S04]  /*3e50*/  UIADD3 UR4, UR38, 0x22400, URZ ;  /* 0x0002240026047890 */ /* 0x000fc8000fffe03f */
[----:B------:R-:W-:-:S04]  /*3e60*/  USHF.R.U32.HI UR4, URZ, 0x4, UR4 ;  /* 0x000000043f047899 */ /* 0x000fc80008011604 */
[----:B------:R-:W-:-:S06]  /*3e70*/  ULOP3.LUT UR4, UR4, 0x3fff, URZ, 0xc0, !UPT ;  /* 0x00003fff04047892 */ /* 0x000fcc000f8ec03f */
[----:B------:R-:W-:Y:S01]  /*3e80*/  IMAD.U32 R4, RZ, RZ, UR4 ;  /* 0x00000004ff047e24 */ /* 0x000fe2000f8e00ff */
        /* <DEDUP_REMOVED lines=34> */
[----:B------:R-:W2:Y:S02]  /*40b0*/  SYNCS.PHASECHK.TRANS64.TRYWAIT P1, [UR38+0x38810], R0 ;  /* 0x03881000ff0075a7 */ /* 0x000ea40008020166 */
[----:B--2---:R-:W-:Y:S05]  /*40c0*/  @!P1 BRA `(.L_x_1929) ;  /* 0x0000014800cc9947 */ /* 0x004fea0003800000 */
.L_x_2087:
[----:B------:R-:W-:Y:S05]  /*40d0*/  @!P0 BRA `(.L_x_1930) ;  /* 0x0000000000048947 */ /* 0x000fea0003800000 */
[----:B------:R-:W-:Y:S01]  /*40e0*/  BPT.TRAP 0x1 ;  /* 0x000000040000795c */ /* 0x000fe20000300000 */
.L_x_1930:
[----:B------:R3:W4:Y:S01]  /*40f0*/  SYNCS.PHASECHK.TRANS64.TRYWAIT P1, [R8+URZ+0x38850], R3 ;  /* 0x03885003080075a7 */ /* 0x000722000802017f */
[----:B------:R-:W-:Y:S05]  /*4100*/  @!P0 BRA `(.L_x_1931) ;  /* 0x0000000000048947 */ /* 0x000fea0003800000 */
[----:B------:R-:W-:Y:S01]  /*4110*/  BPT.TRAP 0x1 ;  /* 0x000000040000795c */ /* 0x000fe20000300000 */
.L_x_1931:
[----:B----4-:R-:W-:Y:S05]  /*4120*/  @P1 BRA `(.L_x_1932) ;  /* 0x0000000000081947 */ /* 0x010fea0003800000 */
[----:B------:R-:W4:Y:S02]  /*4130*/  SYNCS.PHASECHK.TRANS64.TRYWAIT P1, [R8+URZ+0x38850], R3 ;  /* 0x03885003080075a7 */ /* 0x000f24000802017f */
[----:B----4-:R-:W-:Y:S05]  /*4140*/  @!P1 BRA `(.L_x_1933) ;  /* 0x0000014800c49947 */ /* 0x010fea0003800000 */
.L_x_1932:
[----:B------:R-:W-:Y:S01]  /*4150*/  UIADD3 UR4, UR38, 0x400, URZ ;  /* 0x0000040026047890 */ /* 0x000fe2000fffe03f */
[----:B------:R-:W-:Y:S01]  /*4160*/  WARPGROUP.ARRIVE ;  /* 0x00000000000079c5 */ /* 0x000fe20000000000 */
[----:B------:R-:W-:-:S05]  /*4170*/  UIADD3 UR5, UR38, 0x26400, URZ ;  /* 0x0002640026057890 */ /* 0x000fca000fffe03f */
[----:B--2---:R-:W2:Y:S01]  /*4180*/  S2R R0, SR_TID.X ;  /* 0x0000000000007919 */ /* 0x004ea20000002100 */
        /* <DEDUP_REMOVED lines=10> */
[----:B------:R-:W-:Y:S01]  /*4230*/  UMOV UR24, UR6 ;  /* 0x0000000600187c82 */ /* 0x000fe20008000000 */
[----:B------:R-:W-:-:S03]  /*4240*/  UIADD3 UR30, UR26, 0x2, URZ ;  /* 0x000000021a1e7890 */ /* 0x000fc6000fffe03f */
[----:B------:R-:W-:Y:S01]  /*4250*/  HGMMA.64x64x16.F32 R24, gdesc[UR24], R24, gsb0 ;  /* 0x00e00000181879f0 */ /* 0x000fe20008000818 */
[----:B------:R-:W-:Y:S01]  /*4260*/  UMOV UR29, 0x40000040 ;  /* 0x40000040001d7882 */ /* 0x000fe20000000000 */
[----:B------:R-:W-:Y:S01]  /*4270*/  UMOV UR31, 0x40000040 ;  /* 0x40000040001f7882 */ /* 0x000fe20000000000 */
[----:B------:R-:W-:Y:S02]  /*4280*/  UIADD3 UR11, UR6, 0x800, URZ ;  /* 0x00000800060b7890 */ /* 0x000fe4000fffe03f */
[----:B------:R-:W-:Y:S01]  /*4290*/  UIADD3 UR14, UR26, 0x800, URZ ;  /* 0x000008001a0e7890 */ /* 0x000fe2000fffe03f */
[----:B--2---:R-:W-:-:S06]  /*42a0*/  SHF.R.U32.HI R0, RZ, 0x7, R0 ;  /* 0x00000007ff007819 */ /* 0x004fcc0000011600 */
[----:B------:R-:W2:Y:S02]  /*42b0*/  SHFL.IDX PT, R0, R0, RZ, 0x1f ;  /* 0x00001fff00007589 */ /* 0x000ea400000e0000 */
[----:B--2---:R-:W-:-:S13]  /*42c0*/  R2UR UR5, R0 ;  /* 0x00000000000572ca */ /* 0x004fda00000e0000 */
        /* <DEDUP_REMOVED lines=251> */
.L_x_1934:
[----:B------:R-:W-:Y:S01]  /*5280*/  ISETP.NE.AND P2, PT, R225, 0x1, PT ;  /* 0x00000001e100780c */ /* 0x000fe20003f45270 */
[----:B------:R-:W-:Y:S01]  /*5290*/  IMAD.IADD R0, R190, 0x1, R23 ;  /* 0x00000001be007824 */ /* 0x000fe200078e0217 */
[----:B------:R-:W-:Y:S01]  /*52a0*/  R2UR UR5, R8 ;  /* 0x00000000080572ca */ /* 0x000fe200000e0000 */
[----:B------:R-:W-:Y:S01]  /*52b0*/  ULDC UR15, c[0x0][0x2f0] ;  /* 0x0000bc00000f7ab9 */ /* 0x000fe20000000800 */
[----:B------:R-:W-:Y:S01]  /*52c0*/  LOP3.LUT P1, RZ, R16, 0x1, RZ, 0xc0, !PT ;  /* 0x0000000110ff7812 */ /* 0x000fe2000782c0ff */
[----:B------:R-:W-:Y:S01]  /*52d0*/  ULDC UR18, c[0x0][0xad4] ;  /* 0x0002b50000127ab9 */ /* 0x000fe20000000800 */
[----:B------:R-:W-:Y:S01]  /*52e0*/  LEA R12, R168, 0xffffffc0, 0x6 ;  /* 0xffffffc0a80c7811 */ /* 0x000fe200078e30ff */
[----:B------:R-:W-:-:S06]  /*52f0*/  ULDC UR7, c[0x0][0xad8] ;  /* 0x0002b60000077ab9 */ /* 0x000fcc0000000800 */
[----:B01-34-:R-:W0:Y:S02]  /*5300*/  @P2 LDC R3, c[0x0][0x44c] ;  /* 0x00011300ff032b82 */ /* 0x01be240000000800 */
[----:B------:R-:W-:-:S04]  /*5310*/  UIADD3 UR5, UR5, 0x38840, URZ ;  /* 0x0003884005057890 */ /* 0x000fc8000fffe03f */
[----:B------:R-:W-:Y:S02]  /*5320*/  UPRMT UR5, UR39, 0x654, UR5 ;  /* 0x0000065427057896 */ /* 0x000fe40008000005 */
[----:B------:R-:W1:Y:S07]  /*5330*/  @P2 LDC R6, c[0x0][0x450] ;  /* 0x00011400ff062b82 */ /* 0x000e6e0000000800 */
[----:B------:R-:W-:Y:S01]  /*5340*/  SYNCS.ARRIVE.TRANS64.RED.A1T0 RZ, [UR5], RZ ;  /* 0x000000ffffff79a7 */ /* 0x000fe20008100405 */
[----:B------:R-:W-:Y:S01]  /*5350*/  ULDC UR5, c[0x0][0x288] ;  /* 0x0000a20000057ab9 */ /* 0x000fe20000000800 */
[----:B0-----:R-:W-:-:S05]  /*5360*/  @P2 IMAD.HI.U32 R3, R0, R3, RZ ;  /* 0x0000000300032227 */ /* 0x001fca00078e00ff */
[----:B-1----:R-:W-:Y:S01]  /*5370*/  @P2 SHF.R.U32.HI R0, RZ, R6, R3 ;  /* 0x00000006ff002219 */ /* 0x002fe20000011603 */
[----:B------:R-:W-:Y:S02]  /*5380*/  IMAD.MOV.U32 R3, RZ, RZ, -0x40 ;  /* 0xffffffc0ff037424 */ /* 0x000fe400078e00ff */
[----:B------:R-:W-:Y:S01]  /*5390*/  IMAD.U32 R6, RZ, RZ, UR5 ;  /* 0x00000005ff067e24 */ /* 0x000fe2000f8e00ff */
[----:B------:R-:W-:Y:S01]  /*53a0*/  ULOP3.LUT UR5, URZ, UR18, URZ, 0x33, !UPT ;  /* 0x000000123f057292 */ /* 0x000fe2000f8e333f */
[----:B------:R-:W0:Y:S01]  /*53b0*/  SHFL.IDX PT, R20, R0, RZ, 0x1c1f ;  /* 0x001c1fff00147589 */ /* 0x000e2200000e0000 */
[----:B------:R-:W-:Y:S02]  /*53c0*/  IMAD R10, R168, R3, 0x41 ;  /* 0x00000041a80a7424 */ /* 0x000fe400078e0203 */
[C---:B------:R-:W-:Y:S02]  /*53d0*/  IMAD R3, R17.reuse, UR15, -R12 ;  /* 0x0000000f11037c24 */ /* 0x040fe4000f8e0a0c */
[----:B------:R-:W-:-:S02]  /*53e0*/  IMAD R5, R17, UR15, R10 ;  /* 0x0000000f11057c24 */ /* 0x000fc4000f8e020a */
[--C-:B------:R-:W-:Y:S02]  /*53f0*/  IMAD.IADD R9, R3, 0x1, -R18.reuse ;  /* 0x0000000103097824 */ /* 0x100fe400078e0a12 */
[----:B------:R-:W-:Y:S01]  /*5400*/  VIADD R13, R10, 0xffffffff ;  /* 0xffffffff0a0d7836 */ /* 0x000fe20000000000 */
[----:B------:R-:W-:-:S05]  /*5410*/  IADD3 R5, R5, -R6, -R18 ;  /* 0x8000000605057210 */ /* 0x000fca0007ffe812 */
[C---:B------:R-:W-:Y:S02]  /*5420*/  VIADD R14, R5.reuse, UR7 ;  /* 0x00000007050e7c36 */ /* 0x040fe40008000000 */
[----:B------:R-:W-:-:S03]  /*5430*/  VIADD R11, R5, UR5 ;  /* 0x00000005050b7c36 */ /* 0x000fc60008000000 */
[----:B0-----:R-:W-:Y:S01]  /*5440*/  VIADDMNMX R3, R20, R14, R9, PT ;  /* 0x0000000e14037246 */ /* 0x001fe20003800109 */
[----:B------:R-:W-:Y:S01]  /*5450*/  IMAD.IADD R5, R11, 0x1, R20 ;  /* 0x000000010b057824 */ /* 0x000fe200078e0214 */
[----:B------:R-:W-:Y:S06]  /*5460*/  @!P1 BRA `(.L_x_1935) ;  /* 0x0000000000649947 */ /* 0x000fec0003800000 */
        /* <DEDUP_REMOVED lines=14> */
.L_x_1937:
[----:B------:R-:W-:Y:S02]  /*5550*/  ULDC UR5, c[0x0][0xadc] ;  /* 0x0002b70000057ab9 */ /* 0x000fe40000000800 */
[----:B------:R-:W-:-:S05]  /*5560*/  IMAD.U32 R15, RZ, RZ, UR5 ;  /* 0x00000005ff0f7e24 */ /* 0x000fca000f8e00ff */
[----:B------:R-:W-:-:S13]  /*5570*/  ISETP.NE.AND P1, PT, R15, 0x1, PT ;  /* 0x000000010f00780c */ /* 0x000fda0003f25270 */
[----:B------:R-:W0:Y:S02]  /*5580*/  @P1 LDC.64 R20, c[0x0][0xae0] ;  /* 0x0002b800ff141b82 */ /* 0x000e240000000a00 */
[----:B0-----:R-:W-:-:S05]  /*5590*/  @P1 IMAD.HI.U32 R10, R7, R20, RZ ;  /* 0x00000014070a1227 */ /* 0x001fca00078e00ff */
[----:B------:R-:W-:-:S07]  /*55a0*/  @P1 SHF.R.U32.HI R7, RZ, R21, R10 ;  /* 0x00000015ff071219 */ /* 0x000fce000001160a */
.L_x_1938:
[----:B------:R-:W-:Y:S05]  /*55b0*/  BSYNC B0 ;  /* 0x0000000000007941 */ /* 0x000fea0003800000 */
.L_x_1936:
[----:B------:R-:W-:-:S04]  /*55c0*/  IMAD R7, R7, R15, -R12 ;  /* 0x0000000f07077224 */ /* 0x000fc800078e0a0c */
[----:B------:R-:W-:-:S05]  /*55d0*/  IMAD.IADD R10, R7, 0x1, -R18 ;  /* 0x00000001070a7824 */ /* 0x000fca00078e0a12 */
[----:B------:R-:W-:Y:S02]  /*55e0*/  VIADDMNMX R3, R10, R15, R3, PT ;  /* 0x0000000f0a037246 */ /* 0x000fe40003800103 */
[----:B------:R-:W-:-:S07]  /*55f0*/  VIMNMX R5, R5, R10, !PT ;  /* 0x0000000a05057248 */ /* 0x000fce0007fe0100 */
.L_x_1935:
[C---:B------:R-:W-:Y:S01]  /*5600*/  ISETP.GE.AND P2, PT, R13.reuse, 0x9, PT ;  /* 0x000000090d00780c */ /* 0x040fe20003f46270 */
[----:B------:R-:W0:Y:S01]  /*5610*/  SHFL.IDX PT, R0, R0, 0x1, 0x1c1f ;  /* 0x003c1f0000007f89 */ /* 0x000e2200000e0000 */
[----:B------:R-:W-:Y:S02]  /*5620*/  ISETP.GE.AND P1, PT, R13, 0x2, PT ;  /* 0x000000020d00780c */ /* 0x000fe40003f26270 */
[C---:B------:R-:W-:Y:S02]  /*5630*/  ISETP.GT.AND P3, PT, R5.reuse, 0x8, !P2 ;  /* 0x000000080500780c */ /* 0x040fe40005764270 */
[----:B------:R-:W-:Y:S02]  /*5640*/  ISETP.GT.AND P4, PT, R5, 0x1, !P1 ;  /* 0x000000010500780c */ /* 0x000fe40004f84270 */
[----:B------:R-:W-:Y:S02]  /*5650*/  ISETP.LT.OR P3, PT, R3, 0x9, P3 ;  /* 0x000000090300780c */ /* 0x000fe40001f61670 */
[----:B------:R-:W-:-:S02]  /*5660*/  ISETP.GE.AND P5, PT, R13, 0xa, PT ;  /* 0x0000000a0d00780c */ /* 0x000fc40003fa6270 */
[----:B------:R-:W-:Y:S02]  /*5670*/  FSEL R28, R28, -INF , !P3 ;  /* 0xff8000001c1c7808 */ /* 0x000fe40005800000 */
[----:B------:R-:W-:Y:S02]  /*5680*/  ISETP.LT.OR P4, PT, R3, 0x2, P4 ;  /* 0x000000020300780c */ /* 0x000fe40002781670 */
[----:B------:R-:W-:Y:S02]  /*5690*/  ISETP.GT.AND P3, PT, R5, 0x9, !P5 ;  /* 0x000000090500780c */ /* 0x000fe40006f64270 */
[----:B------:R-:W-:Y:S02]  /*56a0*/  FSEL R20, R25, -INF , !P4 ;  /* 0xff80000019147808 */ /* 0x000fe40006000000 */
[----:B------:R-:W-:Y:S02]  /*56b0*/  ISETP.LT.OR P3, PT, R3, 0xa, P3 ;  /* 0x0000000a0300780c */ /* 0x000fe40001f61670 */
[----:B------:R-:W-:-:S02]  /*56c0*/  ISETP.GE.AND P4, PT, R13, 0x11, PT ;  /* 0x000000110d00780c */ /* 0x000fc40003f86270 */
[----:B------:R-:W-:Y:S01]  /*56d0*/  FSEL R56, R29, -INF , !P3 ;  /* 0xff8000001d387808 */ /* 0x000fe20005800000 */
[----:B0-----:R-:W-:Y:S01]  /*56e0*/  IMAD.IADD R7, R11, 0x1, R0 ;  /* 0x000000010b077824 */ /* 0x001fe200078e0200 */
        /* <DEDUP_REMOVED lines=23> */
[----:B------:R-:W-:Y:S02]  /*5860*/  ISETP.GE.AND P4, PT, R13, 0x22, PT ;  /* 0x000000220d00780c */ /* 0x000fe40003f86270 */
        /* <DEDUP_REMOVED lines=26> */
[----:B------:R-:W-:Y:S02]  /*5a10*/  ISETP.GE.AND P3, PT, R13, 0x39, PT ;  /* 0x000000390d00780c */ /* 0x000fe40003f66270 */
[----:B------:R-:W-:Y:S02]  /*5a20*/  P2R R15, PR, RZ, 0x20 ;  /* 0x00000020ff0f7803 */ /* 0x000fe40000000000 */
[----:B------:R-:W-:-:S02]  /*5a30*/  ISETP.GT.AND P4, PT, R5, 0x38, !P3 ;  /* 0x000000380500780c */ /* 0x000fc40005f84270 */
[----:B------:R-:W-:Y:S02]  /*5a40*/  ISETP.GE.AND P5, PT, R13, 0x3a, PT ;  /* 0x0000003a0d00780c */ /* 0x000fe40003fa6270 */
[----:B------:R-:W-:-:S04]  /*5a50*/  ISETP.LT.OR P4, PT, R3, 0x39, P4 ;  /* 0x000000390300780c */ /* 0x000fc80002781670 */
[----:B------:R-:W-:Y:S02]  /*5a60*/  FSEL R52, R52, -INF , !P4 ;  /* 0xff80000034347808 */ /* 0x000fe40006000000 */
[----:B------:R-:W-:-:S04]  /*5a70*/  ISETP.GT.AND P4, PT, R5, RZ, !P6 ;  /* 0x000000ff0500720c */ /* 0x000fc80007784270 */
[----:B------:R-:W-:-:S04]  /*5a80*/  ISETP.LT.OR P4, PT, R3, 0x1, P4 ;  /* 0x000000010300780c */ /* 0x000fc80002781670 */
[----:B------:R-:W-:Y:S02]  /*5a90*/  FSEL R24, R24, -INF , !P4 ;  /* 0xff80000018187808 */ /* 0x000fe40006000000 */
[----:B------:R-:W-:-:S04]  /*5aa0*/  ISETP.GT.AND P4, PT, R5, 0x39, !P5 ;  /* 0x000000390500780c */ /* 0x000fc80006f84270 */
[----:B------:R-:W-:Y:S02]  /*5ab0*/  ISETP.LT.OR P4, PT, R3, 0x3a, P4 ;  /* 0x0000003a0300780c */ /* 0x000fe40002781670 */
[----:B------:R-:W-:Y:S02]  /*5ac0*/  VIADDMNMX R3, R0, R14, R9, PT ;  /* 0x0000000e00037246 */ /* 0x000fe40003800109 */
[----:B------:R-:W-:Y:S02]  /*5ad0*/  FSEL R174, R53, -INF , !P4 ;  /* 0xff80000035ae7808 */ /* 0x000fe40006000000 */
[----:B------:R-:W-:-:S13]  /*5ae0*/  LOP3.LUT P4, RZ, R16, 0x1, RZ, 0xc0, !PT ;  /* 0x0000000110ff7812 */ /* 0x000fda000788c0ff */
[----:B------:R-:W-:Y:S05]  /*5af0*/  @!P4 BRA `(.L_x_1939) ;  /* 0x000000000064c947 */ /* 0x000fea0003800000 */
        /* <DEDUP_REMOVED lines=14> */
.L_x_1941:
[----:B------:R-:W-:Y:S02]  /*5be0*/  ULDC UR5, c[0x0][0xadc] ;  /* 0x0002b70000057ab9 */ /* 0x000fe40000000800 */
[----:B------:R-:W-:-:S05]  /*5bf0*/  IMAD.U32 R9, RZ, RZ, UR5 ;  /* 0x00000005ff097e24 */ /* 0x000fca000f8e00ff */
[----:B------:R-:W-:-:S13]  /*5c00*/  ISETP.NE.AND P4, PT, R9, 0x1, PT ;  /* 0x000000010900780c */ /* 0x000fda0003f85270 */
[----:B------:R-:W0:Y:S02]  /*5c10*/  @P4 LDC.64 R10, c[0x0][0xae0] ;  /* 0x0002b800ff0a4b82 */ /* 0x000e240000000a00 */
[----:B0-----:R-:W-:-:S05]  /*5c20*/  @P4 IMAD.HI.U32 R0, R5, R10, RZ ;  /* 0x0000000a05004227 */ /* 0x001fca00078e00ff */
[----:B------:R-:W-:-:S07]  /*5c30*/  @P4 SHF.R.U32.HI R5, RZ, R11, R0 ;  /* 0x0000000bff054219 */ /* 0x000fce0000011600 */
.L_x_1942:
[----:B------:R-:W-:Y:S05]  /*5c40*/  BSYNC B0 ;  /* 0x0000000000007941 */ /* 0x000fea0003800000 */
.L_x_1940:
[----:B------:R-:W-:-:S04]  /*5c50*/  IMAD R5, R5, R9, -R12 ;  /* 0x0000000905057224 */ /* 0x000fc800078e0a0c */
[----:B------:R-:W-:-:S05]  /*5c60*/  IMAD.IADD R0, R5, 0x1, -R18 ;  /* 0x0000000105007824 */ /* 0x000fca00078e0a12 */
[----:B------:R-:W-:Y:S02]  /*5c70*/  VIADDMNMX R3, R0, R9, R3, PT ;  /* 0x0000000900037246 */ /* 0x000fe40003800103 */
[----:B------:R-:W-:-:S07]  /*5c80*/  VIMNMX R7, R7, R0, !PT ;  /* 0x0000000007077248 */ /* 0x000fce0007fe0100 */
.L_x_1939:
[----:B------:R-:W-:Y:S01]  /*5c90*/  FMNMX.FTZ R0, R24, R20, !PT ;  /* 0x0000001418007209 */ /* 0x000fe20007810000 */
[----:B------:R-:W-:Y:S01]  /*5ca0*/  ULDC UR11, c[0x0][0xa80] ;  /* 0x0002a000000b7ab9 */ /* 0x000fe20000000800 */
[----:B------:R-:W-:Y:S01]  /*5cb0*/  ISETP.GT.AND P1, PT, R7, 0x1, !P1 ;  /* 0x000000010700780c */ /* 0x000fe20004f24270 */
[----:B------:R-:W-:Y:S01]  /*5cc0*/  ULEA UR10, UR36, UR37, 0xc ;  /* 0x00000025240a7291 */ /* 0x000fe2000f8e603f */
[----:B------:R-:W-:Y:S01]  /*5cd0*/  FMNMX.FTZ R0, R28, R0, !PT ;  /* 0x000000001c007209 */ /* 0x000fe20007810000 */
[----:B------:R-:W-:Y:S01]  /*5ce0*/  UMOV UR23, 0x40000040 ;  /* 0x4000004000177882 */ /* 0x000fe20000000000 */
[----:B------:R-:W-:Y:S01]  /*5cf0*/  ISETP.LT.OR P1, PT, R3, 0x2, P1 ;  /* 0x000000020300780c */ /* 0x000fe20000f21670 */
[----:B------:R-:W-:Y:S01]  /*5d00*/  UIADD3 UR14, UR10, 0x80, URZ ;  /* 0x000000800a0e7890 */ /* 0x000fe2000fffe03f */
[----:B------:R-:W-:Y:S02]  /*5d10*/  FMNMX.FTZ R0, R56, R0, !PT ;  /* 0x0000000038007209 */ /* 0x000fe40007810000 */
[----:B------:R-:W-:Y:S01]  /*5d20*/  FSEL R27, R27, -INF , !P1 ;  /* 0xff8000001b1b7808 */ /* 0x000fe20004800000 */
[----:B------:R-:W-:Y:S01]  /*5d30*/  UMOV UR22, UR10 ;  /* 0x0000000a00167c82 */ /* 0x000fe20008000000 */
[----:B------:R-:W-:Y:S01]  /*5d40*/  BAR.SYNC.DEFER_BLOCKING 0xf, 0x100 ;  /* 0x03c4000000007b1d */ /* 0x000fe20000010000 */
        /* <DEDUP_REMOVED lines=14> */
[----:B------:R-:W-:Y:S02]  /*5e30*/  FMNMX.FTZ R0, R44, R0, !PT ;  /* 0x000000002c007209 */ /* 0x000fe40007810000 */
[----:B------:R-:W-:Y:S02]  /*5e40*/  ISETP.NE.AND P1, PT, R25, RZ, PT ;  /* 0x000000ff1900720c */ /* 0x000fe40003f25270 */
[----:B------:R-:W-:Y:S02]  /*5e50*/  FMNMX.FTZ R0, R170, R0, !PT ;  /* 0x00000000aa007209 */ /* 0x000fe40007810000 */
[----:B------:R-:W-:Y:S02]  /*5e60*/  ISETP.GT.AND P1, PT, R7, 0x11, !P1 ;  /* 0x000000110700780c */ /* 0x000fe40004f24270 */
[----:B------:R-:W-:-:S02]  /*5e70*/  FMNMX.FTZ R0, R48, R0, !PT ;  /* 0x0000000030007209 */ /* 0x000fc40007810000 */
[----:B------:R-:W-:Y:S02]  /*5e80*/  ISETP.LT.OR P1, PT, R3, 0x12, P1 ;  /* 0x000000120300780c */ /* 0x000fe40000f21670 */
[----:B------:R-:W-:Y:S02]  /*5e90*/  FMNMX.FTZ R0, R172, R0, !PT ;  /* 0x00000000ac007209 */ /* 0x000fe40007810000 */
[----:B------:R-:W-:Y:S02]  /*5ea0*/  FSEL R35, R35, -INF , !P1 ;  /* 0xff80000023237808 */ /* 0x000fe40004800000 */
[----:B------:R-:W-:Y:S02]  /*5eb0*/  ISETP.NE.AND P1, PT, R29, RZ, PT ;  /* 0x000000ff1d00720c */ /* 0x000fe40003f25270 */
[----:B------:R-:W-:Y:S02]  /*5ec0*/  FMNMX.FTZ R0, R52, R0, !PT ;  /* 0x0000000034007209 */ /* 0x000fe40007810000 */
[----:B------:R-:W-:-:S02]  /*5ed0*/  ISETP.GT.AND P1, PT, R7, 0x18, !P1 ;  /* 0x000000180700780c */ /* 0x000fc40004f24270 */
[----:B------:R-:W-:Y:S02]  /*5ee0*/  FMNMX.FTZ R10, R174, R0, !PT ;  /* 0x00000000ae0a7209 */ /* 0x000fe40007810000 */
[----:B------:R-:W-:Y:S02]  /*5ef0*/  ISETP.LT.OR P1, PT, R3, 0x19, P1 ;  /* 0x000000190300780c */ /* 0x000fe40000f21670 */
[----:B------:R-:W-:Y:S01]  /*5f00*/  ISETP.GT.AND P2, PT, R7, 0x8, !P2 ;  /* 0x000000080700780c */ /* 0x000fe20005744270 */
[----:B------:R-:W0:Y:S01]  /*5f10*/  SHFL.BFLY PT, R5, R10, 0x2, 0x1f ;  /* 0x0c401f000a057f89 */ /* 0x000e2200000e0000 */
[----:B------:R-:W-:Y:S02]  /*5f20*/  FSEL R38, R38, -INF , !P1 ;  /* 0xff80000026267808 */ /* 0x000fe40004800000 */
[----:B------:R-:W-:Y:S02]  /*5f30*/  ISETP.NE.AND P1, PT, R33, RZ, PT ;  /* 0x000000ff2100720c */ /* 0x000fe40003f25270 */
[----:B------:R-:W-:-:S02]  /*5f40*/  ISETP.LT.OR P2, PT, R3, 0x9, P2 ;  /* 0x000000090300780c */ /* 0x000fc40001741670 */
[----:B------:R-:W-:Y:S02]  /*5f50*/  ISETP.GT.AND P1, PT, R7, 0x19, !P1 ;  /* 0x000000190700780c */ /* 0x000fe40004f24270 */
[----:B------:R-:W-:Y:S02]  /*5f60*/  FSEL R30, R30, -INF , !P2 ;  /* 0xff8000001e1e7808 */ /* 0x000fe40005000000 */
[----:B------:R-:W-:Y:S02]  /*5f70*/  ISETP.LT.OR P1, PT, R3, 0x1a, P1 ;  /* 0x0000001a0300780c */ /* 0x000fe40000f21670 */
[----:B------:R-:W-:Y:S02]  /*5f80*/  ISETP.NE.AND P2, PT, R41, RZ, PT ;  /* 0x000000ff2900720c */ /* 0x000fe40003f45270 */
[----:B------:R-:W-:Y:S02]  /*5f90*/  FSEL R39, R39, -INF , !P1 ;  /* 0xff80000027277808 */ /* 0x000fe40004800000 */
[----:B------:R-:W-:-:S02]  /*5fa0*/  ISETP.NE.AND P1, PT, R37, RZ, PT ;  /* 0x000000ff2500720c */ /* 0x000fc40003f25270 */
[----:B------:R-:W-:Y:S02]  /*5fb0*/  ISETP.NE.AND P4, PT, R59, RZ, PT ;  /* 0x000000ff3b00720c */ /* 0x000fe40003f85270 */
[C---:B------:R-:W-:Y:S02]  /*5fc0*/  ISETP.GT.AND P1, PT, R7.reuse, 0x20, !P1 ;  /* 0x000000200700780c */ /* 0x040fe40004f24270 */
[----:B------:R-:W-:Y:S02]  /*5fd0*/  ISETP.GT.AND P6, PT, R7, RZ, !P6 ;  /* 0x000000ff0700720c */ /* 0x000fe400077c4270 */
[----:B------:R-:W-:Y:S02]  /*5fe0*/  ISETP.LT.OR P1, PT, R3, 0x21, P1 ;  /* 0x000000210300780c */ /* 0x000fe40000f21670 */
[----:B0-----:R-:W-:Y:S02]  /*5ff0*/  FMNMX.FTZ R11, R10, R5, !PT ;  /* 0x000000050a0b7209 */ /* 0x001fe40007810000 */
[----:B------:R-:W-:-:S02]  /*6000*/  FSEL R42, R42, -INF , !P1 ;  /* 0xff8000002a2a7808 */ /* 0x000fc40004800000 */
[----:B------:R-:W-:Y:S01]  /*6010*/  ISETP.NE.AND P1, PT, R57, RZ, PT ;  /* 0x000000ff3900720c */ /* 0x000fe20003f25270 */
[----:B------:R-:W0:Y:S01]  /*6020*/  SHFL.BFLY PT, R0, R11, 0x1, 0x1f ;  /* 0x0c201f000b007f89 */ /* 0x000e2200000e0000 */
[----:B------:R-:W-:Y:S02]  /*6030*/  ISETP.LT.OR P6, PT, R3, 0x1, P6 ;  /* 0x000000010300780c */ /* 0x000fe400037c1670 */
[----:B------:R-:W-:Y:S02]  /*6040*/  ISETP.GT.AND P1, PT, R7, 0x21, !P1 ;  /* 0x000000210700780c */ /* 0x000fe40004f24270 */
[----:B------:R-:W-:Y:S02]  /*6050*/  FSEL R26, R26, -INF , !P6 ;  /* 0xff8000001a1a7808 */ /* 0x000fe40007000000 */
[----:B------:R-:W-:Y:S02]  /*6060*/  ISETP.LT.OR P1, PT, R3, 0x22, P1 ;  /* 0x000000220300780c */ /* 0x000fe40000f21670 */
[----:B------:R-:W-:-:S02]  /*6070*/  FMNMX.FTZ R9, R26, R27, !PT ;  /* 0x0000001b1a097209 */ /* 0x000fc40007810000 */
[----:B------:R-:W-:Y:S02]  /*6080*/  FSEL R43, R43, -INF , !P1 ;  /* 0xff8000002b2b7808 */ /* 0x000fe40004800000 */
[----:B------:R-:W-:Y:S02]  /*6090*/  ISETP.GT.AND P1, PT, R7, 0x28, !P2 ;  /* 0x000000280700780c */ /* 0x000fe40005724270 */
[----:B------:R-:W-:Y:S02]  /*60a0*/  ISETP.NE.AND P2, PT, R45, RZ, PT ;  /* 0x000000ff2d00720c */ /* 0x000fe40003f45270 */
[----:B------:R-:W-:Y:S02]  /*60b0*/  ISETP.LT.OR P1, PT, R3, 0x29, P1 ;  /* 0x000000290300780c */ /* 0x000fe40000f21670 */
[----:B------:R-:W-:Y:S02]  /*60c0*/  ISETP.GT.AND P3, PT, R7, 0x38, !P3 ;  /* 0x000000380700780c */ /* 0x000fe40005f64270 */
[----:B------:R-:W-:-:S02]  /*60d0*/  FSEL R46, R46, -INF , !P1 ;  /* 0xff8000002e2e7808 */ /* 0x000fc40004800000 */
[----:B------:R-:W-:Y:S02]  /*60e0*/  ISETP.GT.AND P1, PT, R7, 0x29, !P4 ;  /* 0x000000290700780c */ /* 0x000fe40006724270 */
[----:B0-----:R-:W-:Y:S02]  /*60f0*/  FMNMX.FTZ R5, R11, R0, !PT ;  /* 0x000000000b057209 */ /* 0x001fe40007810000 */
[----:B------:R-:W-:Y:S02]  /*6100*/  ISETP.LT.OR P1, PT, R3, 0x2a, P1 ;  /* 0x0000002a0300780c */ /* 0x000fe40000f21670 */
[----:B------:R-:W-:Y:S01]  /*6110*/  ISETP.NE.AND P4, PT, R61, RZ, PT ;  /* 0x000000ff3d00720c */ /* 0x000fe20003f85270 */
[----:B------:R-:W-:Y:S01]  /*6120*/  FMUL.FTZ R0, R5, UR11 ;  /* 0x0000000b05007c20 */ /* 0x000fe20008410000 */
[----:B------:R-:W-:Y:S02]  /*6130*/  FSEL R47, R47, -INF , !P1 ;  /* 0xff8000002f2f7808 */ /* 0x000fe40004800000 */
[----:B------:R-:W-:-:S02]  /*6140*/  FSETP.NEU.FTZ.AND P1, PT, R5, -INF , PT ;  /* 0xff8000000500780b */ /* 0x000fc40003f3d000 */
[C---:B------:R-:W-:Y:S02]  /*6150*/  ISETP.GT.AND P5, PT, R7.reuse, 0x39, !P5 ;  /* 0x000000390700780c */ /* 0x040fe40006fa4270 */
[----:B------:R-:W-:Y:S02]  /*6160*/  FSEL R25, R0, RZ, P1 ;  /* 0x000000ff00197208 */ /* 0x000fe40000800000 */
[----:B------:R-:W-:Y:S02]  /*6170*/  FMNMX.FTZ R0, R30, R9, !PT ;  /* 0x000000091e007209 */ /* 0x000fe40007810000 */
[----:B------:R-:W-:Y:S01]  /*6180*/  ISETP.GT.AND P1, PT, R7, 0x30, !P2 ;  /* 0x000000300700780c */ /* 0x000fe20005724270 */
[--C-:B------:R-:W-:Y:S01]  /*6190*/  FFMA.FTZ R11, R20, UR11, -R25.reuse ;  /* 0x0000000b140b7c23 */ /* 0x100fe20008010819 */
[----:B------:R-:W-:Y:S01]  /*61a0*/  FMNMX.FTZ R9, R31, R0, !PT ;  /* 0x000000001f097209 */ /* 0x000fe20007810000 */
[--C-:B------:R-:W-:Y:S01]  /*61b0*/  FFMA.FTZ R21, R32, UR11, -R25.reuse ;  /* 0x0000000b20157c23 */ /* 0x100fe20008010819 */
[----:B------:R-:W-:Y:S01]  /*61c0*/  ISETP.GT.AND P2, PT, R7, 0x31, !P4 ;  /* 0x000000310700780c */ /* 0x000fe20006744270 */
[--C-:B------:R-:W-:Y:S01]  /*61d0*/  FFMA.FTZ R12, R58, UR11, -R25.reuse ;  /* 0x0000000b3a0c7c23 */ /* 0x100fe20008010819 */
[----:B------:R-:W-:Y:S01]  /*61e0*/  FMNMX.FTZ R0, R34, R9, !PT ;  /* 0x0000000922007209 */ /* 0x000fe20007810000 */
[--C-:B------:R-:W-:Y:S01]  /*61f0*/  FFMA.FTZ R13, R36, UR11, -R25.reuse ;  /* 0x0000000b240d7c23 */ /* 0x100fe20008010819 */
[----:B------:R-:W-:Y:S01]  /*6200*/  ISETP.LT.OR P1, PT, R3, 0x31, P1 ;  /* 0x000000310300780c */ /* 0x000fe20000f21670 */
[--C-:B------:R-:W-:Y:S01]  /*6210*/  FFMA.FTZ R14, R60, UR11, -R25.reuse ;  /* 0x0000000b3c0e7c23 */ /* 0x100fe20008010819 */
[----:B------:R-:W-:Y:S01]  /*6220*/  FMNMX.FTZ R9, R35, R0, !PT ;  /* 0x0000000023097209 */ /* 0x000fe20007810000 */
[--C-:B------:R-:W-:Y:S01]  /*6230*/  FFMA.FTZ R15, R40, UR11, -R25.reuse ;  /* 0x0000000b280f7c23 */ /* 0x100fe20008010819 */
[----:B------:R-:W-:Y:S01]  /*6240*/  ISETP.LT.OR P2, PT, R3, 0x32, P2 ;  /* 0x000000320300780c */ /* 0x000fe20001741670 */
[--C-:B------:R-:W-:Y:S01]  /*6250*/  FFMA.FTZ R170, R170, UR11, -R25.reuse ;  /* 0x0000000baaaa7c23 */ /* 0x100fe20008010819 */
[----:B------:R-:W-:Y:S01]  /*6260*/  FMNMX.FTZ R0, R38, R9, !PT ;  /* 0x0000000926007209 */ /* 0x000fe20007810000 */
[--C-:B------:R-:W-:Y:S01]  /*6270*/  FFMA.FTZ R169, R48, UR11, -R25.reuse ;  /* 0x0000000b30a97c23 */ /* 0x100fe20008010819 */
[----:B------:R-:W-:Y:S01]  /*6280*/  FSEL R50, R50, -INF , !P1 ;  /* 0xff80000032327808 */ /* 0x000fe20004800000 */
[--C-:B------:R-:W-:Y:S01]  /*6290*/  FFMA.FTZ R172, R172, UR11, -R25.reuse ;  /* 0x0000000bacac7c23 */ /* 0x100fe20008010819 */
[----:B------:R-:W-:Y:S01]  /*62a0*/  FMNMX.FTZ R9, R39, R0, !PT ;  /* 0x0000000027097209 */ /* 0x000fe20007810000 */
[--C-:B------:R-:W-:Y:S01]  /*62b0*/  FFMA.FTZ R171, R52, UR11, -R25.reuse ;  /* 0x0000000b34ab7c23 */ /* 0x100fe20008010819 */
[----:B------:R-:W-:Y:S01]  /*62c0*/  ISETP.LT.OR P3, PT, R3, 0x39, P3 ;  /* 0x000000390300780c */ /* 0x000fe20001f61670 */
[----:B------:R-:W-:Y:S01]  /*62d0*/  FFMA.FTZ R174, R174, UR11, -R25 ;  /* 0x0000000baeae7c23 */ /* 0x000fe20008010819 */
[----:B------:R-:W-:Y:S01]  /*62e0*/  FMNMX.FTZ R0, R42, R9, !PT ;  /* 0x000000092a007209 */ /* 0x000fe20007810000 */
[----:B------:R-:W-:Y:S01]  /*62f0*/  MUFU.EX2 R12, R12 ;  /* 0x0000000c000c7308 */ /* 0x000fe20000000800 */
[----:B------:R-:W-:-:S02]  /*6300*/  FSEL R51, R51, -INF , !P2 ;  /* 0xff80000033337808 */ /* 0x000fc40005000000 */
[----:B------:R-:W-:Y:S01]  /*6310*/  FMNMX.FTZ R9, R43, R0, !PT ;  /* 0x000000002b097209 */ /* 0x000fe20007810000 */
[--C-:B------:R-:W-:Y:S01]  /*6320*/  FFMA.FTZ R0, R24, UR11, -R25.reuse ;  /* 0x0000000b18007c23 */ /* 0x100fe20008010819 */
[----:B------:R-:W-:Y:S02]  /*6330*/  ISETP.LT.OR P5, PT, R3, 0x3a, P5 ;  /* 0x0000003a0300780c */ /* 0x000fe40002fa1670 */
[----:B------:R-:W-:Y:S01]  /*6340*/  FMNMX.FTZ R10, R46, R9, !PT ;  /* 0x000000092e0a7209 */ /* 0x000fe20007810000 */
[----:B------:R-:W-:Y:S01]  /*6350*/  MUFU.EX2 R3, R11 ;  /* 0x0000000b00037308 */ /* 0x000fe20000000800 */
[----:B------:R-:W-:Y:S01]  /*6360*/  FSEL R54, R54, -INF , !P3 ;  /* 0xff80000036367808 */ /* 0x000fe20005800000 */
[----:B------:R-:W-:Y:S01]  /*6370*/  FFMA.FTZ R9, R28, UR11, -R25 ;  /* 0x0000000b1c097c23 */ /* 0x000fe20008010819 */
[----:B------:R-:W-:Y:S02]  /*6380*/  FMNMX.FTZ R7, R47, R10, !PT ;  /* 0x0000000a2f077209 */ /* 0x000fe40007810000 */
[----:B------:R-:W-:-:S02]  /*6390*/  FSEL R55, R55, -INF , !P5 ;  /* 0xff80000037377808 */ /* 0x000fc40006800000 */
[----:B------:R-:W-:Y:S01]  /*63a0*/  FMNMX.FTZ R10, R50, R7, !PT ;  /* 0x00000007320a7209 */ /* 0x000fe20007810000 */
[----:B------:R0:W1:Y:S03]  /*63b0*/  MUFU.EX2 R11, R21 ;  /* 0x00000015000b7308 */ /* 0x0000660000000800 */
[----:B------:R-:W-:-:S04]  /*63c0*/  FMNMX.FTZ R7, R51, R10, !PT ;  /* 0x0000000a33077209 */ /* 0x000fc80007810000 */
[----:B------:R-:W-:Y:S01]  /*63d0*/  FMNMX.FTZ R10, R54, R7, !PT ;  /* 0x00000007360a7209 */ /* 0x000fe20007810000 */
[----:B------:R-:W2:Y:S01]  /*63e0*/  MUFU.EX2 R0, R0 ;  /* 0x0000000000007308 */ /* 0x000ea20000000800 */
[--C-:B0-----:R-:W-:Y:S02]  /*63f0*/  FFMA.FTZ R21, R44, UR11, -R25.reuse ;  /* 0x0000000b2c157c23 */ /* 0x101fe40008010819 */
[----:B------:R-:W-:Y:S01]  /*6400*/  FMNMX.FTZ R7, R55, R10, !PT ;  /* 0x0000000a37077209 */ /* 0x000fe20007810000 */
[----:B------:R-:W-:-:S04]  /*6410*/  FFMA.FTZ R10, R56, UR11, -R25 ;  /* 0x0000000b380a7c23 */ /* 0x000fc80008010819 */
[----:B------:R-:W0:Y:S01]  /*6420*/  SHFL.BFLY PT, R20, R7, 0x2, 0x1f ;  /* 0x0c401f0007147f89 */ /* 0x000e2200000e0000 */
[----:B------:R-:W-:Y:S01]  /*6430*/  MUFU.EX2 R9, R9 ;  /* 0x0000000900097308 */ /* 0x000fe20000000800 */
[----:B-1----:R-:W-:-:S07]  /*6440*/  F2FP.F16.F32.PACK_AB R156, R12, R11 ;  /* 0x0000000b0c9c723e */ /* 0x002fce00000000ff */
[----:B------:R-:W1:Y:S01]  /*6450*/  MUFU.EX2 R10, R10 ;  /* 0x0000000a000a7308 */ /* 0x000e620000000800 */
[----:B--2---:R-:W-:Y:S01]  /*6460*/  F2FP.F16.F32.PACK_AB R152, R3, R0 ;  /* 0x000000000398723e */ /* 0x004fe200000000ff */
[----:B------:R-:W-:-:S06]  /*6470*/  FADD.FTZ R0, R0, R3 ;  /* 0x0000000300007221 */ /* 0x000fcc0000010000 */
[----:B------:R-:W-:Y:S01]  /*6480*/  MUFU.EX2 R13, R13 ;  /* 0x0000000d000d7308 */ /* 0x000fe20000000800 */
[----:B0-----:R-:W-:Y:S01]  /*6490*/  FMNMX.FTZ R24, R7, R20, !PT ;  /* 0x0000001407187209 */ /* 0x001fe20007810000 */
[----:B------:R-:W-:-:S06]  /*64a0*/  FFMA.FTZ R20, R62, UR11, -R25 ;  /* 0x0000000b3e147c23 */ /* 0x000fcc0008010819 */
[----:B------:R-:W0:Y:S01]  /*64b0*/  MUFU.EX2 R14, R14 ;  /* 0x0000000e000e7308 */ /* 0x000e220000000800 */
[C---:B-1----:R-:W-:Y:S01]  /*64c0*/  F2FP.F16.F32.PACK_AB R154, R10.reuse, R9 ;  /* 0x000000090a9a723e */ /* 0x042fe200000000ff */
[----:B------:R-:W-:Y:S01]  /*64d0*/  FADD.FTZ R9, R9, R0 ;  /* 0x0000000009097221 */ /* 0x000fe20000010000 */
[----:B------:R-:W1:Y:S03]  /*64e0*/  SHFL.BFLY PT, R7, R24, 0x1, 0x1f ;  /* 0x0c201f0018077f89 */ /* 0x000e6600000e0000 */
[----:B------:R-:W-:Y:S02]  /*64f0*/  FADD.FTZ R10, R10, R9 ;  /* 0x000000090a0a7221 */ /* 0x000fe40000010000 */
[----:B------:R-:W-:Y:S02]  /*6500*/  MUFU.EX2 R15, R15 ;  /* 0x0000000f000f7308 */ /* 0x000fe40000000800 */
[----:B------:R-:W-:-:S04]  /*6510*/  FADD.FTZ R11, R11, R10 ;  /* 0x0000000a0b0b7221 */ /* 0x000fc80000010000 */
[----:B------:R-:W-:Y:S02]  /*6520*/  FADD.FTZ R12, R12, R11 ;  /* 0x0000000b0c0c7221 */ /* 0x000fe40000010000 */
[----:B------:R-:W2:Y:S01]  /*6530*/  MUFU.EX2 R20, R20 ;  /* 0x0000001400147308 */ /* 0x000ea20000000800 */
[----:B0-----:R-:W-:Y:S01]  /*6540*/  F2FP.F16.F32.PACK_AB R158, R14, R13 ;  /* 0x0000000d0e9e723e */ /* 0x001fe200000000ff */
[----:B------:R-:W-:-:S04]  /*6550*/  FADD.FTZ R13, R13, R12 ;  /* 0x0000000c0d0d7221 */ /* 0x000fc80000010000 */
[----:B------:R-:W-:Y:S02]  /*6560*/  FADD.FTZ R14, R14, R13 ;  /* 0x0000000d0e0e7221 */ /* 0x000fe40000010000 */
[----:B------:R-:W-:Y:S01]  /*6570*/  MUFU.EX2 R21, R21 ;  /* 0x0000001500157308 */ /* 0x000fe20000000800 */
[----:B-1----:R-:W-:-:S04]  /*6580*/  FMNMX.FTZ R7, R24, R7, !PT ;  /* 0x0000000718077209 */ /* 0x002fc80007810000 */
[C---:B------:R-:W-:Y:S01]  /*6590*/  FSETP.NEU.FTZ.AND P1, PT, R7.reuse, -INF , PT ;  /* 0xff8000000700780b */ /* 0x040fe20003f3d000 */
[----:B------:R-:W-:Y:S02]  /*65a0*/  FMUL.FTZ R24, R7, UR11 ;  /* 0x0000000b07187c20 */ /* 0x000fe40008410000 */
[----:B------:R-:W0:Y:S01]  /*65b0*/  MUFU.EX2 R170, R170 ;  /* 0x000000aa00aa7308 */ /* 0x000e220000000800 */
[----:B--2---:R-:W-:Y:S01]  /*65c0*/  F2FP.F16.F32.PACK_AB R160, R20, R15 ;  /* 0x0000000f14a0723e */ /* 0x004fe200000000ff */
[----:B------:R-:W-:Y:S01]  /*65d0*/  FADD.FTZ R15, R15, R14 ;  /* 0x0000000e0f0f7221 */ /* 0x000fe20000010000 */
[----:B------:R-:W-:-:S03]  /*65e0*/  FSEL R24, R24, RZ, P1 ;  /* 0x000000ff18187208 */ /* 0x000fc60000800000 */
[----:B------:R-:W-:Y:S02]  /*65f0*/  FADD.FTZ R20, R20, R15 ;  /* 0x0000000f14147221 */ /* 0x000fe40000010000 */
        /* <DEDUP_REMOVED lines=63> */
[----:B------:R-:W2:Y:S08]  /*69f0*/  MUFU.EX2 R201, R201 ;  /* 0x000000c900c97308 */ /* 0x000eb00000000800 */
[----:B------:R-:W3:Y:S01]  /*6a00*/  MUFU.EX2 R206, R206 ;  /* 0x000000ce00ce7308 */ /* 0x000ee20000000800 */
[----:B0-----:R-:W-:Y:S01]  /*6a10*/  F2FP.F16.F32.PACK_AB R165, R204, R199 ;  /* 0x000000c7cca5723e */ /* 0x001fe200000000ff */
[----:B------:R-:W-:-:S04]  /*6a20*/  FADD.FTZ R199, R199, R202 ;  /* 0x000000cac7c77221 */ /* 0x000fc80000010000 */
[----:B------:R-:W-:-:S04]  /*6a30*/  FADD.FTZ R204, R204, R199 ;  /* 0x000000c7cccc7221 */ /* 0x000fc80000010000 */
[----:B--2---:R-:W-:Y:S01]  /*6a40*/  FADD.FTZ R3, R201, R204 ;  /* 0x000000ccc9037221 */ /* 0x004fe20000010000 */
[----:B---3--:R-:W-:-:S03]  /*6a50*/  F2FP.F16.F32.PACK_AB R167, R206, R201 ;  /* 0x000000c9cea7723e */ /* 0x008fc600000000ff */
[----:B------:R-:W-:Y:S02]  /*6a60*/  FADD.FTZ R3, R206, R3 ;  /* 0x00000003ce037221 */ /* 0x000fe40000010000 */
[----:B------:R1:W-:Y:S01]  /*6a70*/  STSM.16.M88.4 [R187], R164 ;  /* 0x000000a4bb007844 */ /* 0x0003e20000000200 */
[----:B------:R-:W-:-:S06]  /*6a80*/  WARPGROUP.ARRIVE ;  /* 0x00000000000079c5 */ /* 0x000fcc0000000000 */
[----:B------:R-:W-:Y:S01]  /*6a90*/  HGMMA.64x256x16.F32 R24, R152, gdesc[UR20].tnspB, RZ, !UPT, gsb0 ;  /* 0x43e0001498187df0 */ /* 0x000fe2000c0008ff */
[----:B------:R-:W-:Y:S01]  /*6aa0*/  UMOV UR22, UR14 ;  /* 0x0000000e00167c82 */ /* 0x000fe20008000000 */
[----:B------:R-:W-:Y:S01]  /*6ab0*/  UMOV UR23, 0x40000040 ;  /* 0x4000004000177882 */ /* 0x000fe20000000000 */
[----:B------:R-:W-:Y:S02]  /*6ac0*/  UIADD3 UR14, UR10, 0x100, URZ ;  /* 0x000001000a0e7890 */ /* 0x000fe4000fffe03f */
[----:B------:R-:W-:Y:S01]  /*6ad0*/  UIADD3 UR10, UR10, 0x180, URZ ;  /* 0x000001800a0a7890 */ /* 0x000fe2000fffe03f */
[----:B------:R-:W-:Y:S02]  /*6ae0*/  WARPGROUP.DEPBAR.LE gsb0, 0x0 ;  /* 0x00008000000079c5 */ /* 0x000fe40000010000 */
[----:B------:R-:W-:-:S15]  /*6af0*/  WARPGROUP.ARRIVE ;  /* 0x00000000000079c5 */ /* 0x000fde0000000000 */
[----:B------:R-:W-:-:S05]  /*6b00*/  NOP ;  /* 0x0000000000007918 */ /* 0x000fca0000000000 */
[----:B------:R-:W-:Y:S01]  /*6b10*/  HGMMA.64x256x16.F32 R24, R156, gdesc[UR20].tnspB, R24, gsb0 ;  /* 0x43e000149c187df0 */ /* 0x000fe20008000818 */
[----:B------:R-:W-:Y:S01]  /*6b20*/  UMOV UR22, UR14 ;  /* 0x0000000e00167c82 */ /* 0x000fe20008000000 */
[----:B------:R-:W-:Y:S01]  /*6b30*/  UMOV UR23, 0x40000040 ;  /* 0x4000004000177882 */ /* 0x000fe20000000000 */
[----:B------:R-:W-:Y:S02]  /*6b40*/  WARPGROUP.DEPBAR.LE gsb0, 0x0 ;  /* 0x00008000000079c5 */ /* 0x000fe40000010000 */
[----:B------:R-:W-:-:S15]  /*6b50*/  WARPGROUP.ARRIVE ;  /* 0x00000000000079c5 */ /* 0x000fde0000000000 */
[----:B------:R-:W-:-:S08]  /*6b60*/  NOP ;  /* 0x0000000000007918 */ /* 0x000fd00000000000 */
[----:B------:R-:W-:Y:S01]  /*6b70*/  HGMMA.64x256x16.F32 R24, R160, gdesc[UR20].tnspB, R24, gsb0 ;  /* 0x43e00014a0187df0 */ /* 0x000fe20008000818 */
[----:B------:R-:W-:Y:S01]  /*6b80*/  UMOV UR22, UR10 ;  /* 0x0000000a00167c82 */ /* 0x000fe20008000000 */
[----:B------:R-:W-:Y:S01]  /*6b90*/  UMOV UR23, 0x40000040 ;  /* 0x4000004000177882 */ /* 0x000fe20000000000 */
        /* <DEDUP_REMOVED lines=11> */
.L_x_1943:
[----:B------:R-:W-:Y:S01]  /*6c50*/  ISETP.NE.AND P2, PT, R225, 0x1, PT ;  /* 0x00000001e100780c */ /* 0x000fe20003f45270 */
[----:B------:R-:W-:Y:S01]  /*6c60*/  IMAD.MOV.U32 R9, RZ, RZ, R23 ;  /* 0x000000ffff097224 */ /* 0x000fe200078e0017 */
[----:B------:R-:W-:Y:S02]  /*6c70*/  R2UR UR5, R8 ;  /* 0x00000000080572ca */ /* 0x000fe400000e0000 */
[----:B------:R-:W-:-:S09]  /*6c80*/  LOP3.LUT P1, RZ, R16, 0x1, RZ, 0xc0, !PT ;  /* 0x0000000110ff7812 */ /* 0x000fd2000782c0ff */
[----:B------:R-:W0:Y:S02]  /*6c90*/  @P2 LDC R8, c[0x0][0x44c] ;  /* 0x00011300ff082b82 */ /* 0x000e240000000800 */
[----:B------:R-:W-:-:S04]  /*6ca0*/  UIADD3 UR5, UR5, 0x38860, URZ ;  /* 0x0003886005057890 */ /* 0x000fc8000fffe03f */
[----:B------:R-:W-:Y:S02]  /*6cb0*/  UPRMT UR5, UR39, 0x654, UR5 ;  /* 0x0000065427057896 */ /* 0x000fe40008000005 */
[----:B------:R-:W1:Y:S07]  /*6cc0*/  @P2 LDC R11, c[0x0][0x450] ;  /* 0x00011400ff0b2b82 */ /* 0x000e6e0000000800 */
[----:B------:R-:W-:Y:S01]  /*6cd0*/  SYNCS.ARRIVE.TRANS64.RED.A1T0 RZ, [UR5], RZ ;  /* 0x000000ffffff79a7 */ /* 0x000fe20008100405 */
[----:B0-----:R-:W-:-:S05]  /*6ce0*/  @P2 IMAD.HI.U32 R8, R23, R8, RZ ;  /* 0x0000000817082227 */ /* 0x001fca00078e00ff */
[----:B-1----:R-:W-:Y:S01]  /*6cf0*/  @P2 SHF.R.U32.HI R9, RZ, R11, R8 ;  /* 0x0000000bff092219 */ /* 0x002fe20000011608 */
[----:B------:R-:W-:-:S04]  /*6d00*/  VIADD R11, R168, 0xfffffffe ;  /* 0xfffffffea80b7836 */ /* 0x000fc80000000000 */
[----:B------:R-:W-:-:S04]  /*6d10*/  IMAD.IADD R224, R224, 0x1, R9 ;  /* 0x00000001e0e07824 */ /* 0x000fc800078e0209 */
[----:B------:R-:W-:Y:S01]  /*6d20*/  VIADD R10, R224, UR7 ;  /* 0x00000007e00a7c36 */ /* 0x000fe20008000000 */
[----:B------:R-:W-:Y:S06]  /*6d30*/  @!P1 BRA `(.L_x_1944) ;  /* 0x0000000000489947 */ /* 0x000fec0003800000 */
[C---:B------:R-:W-:Y:S01]  /*6d40*/  ISETP.GT.AND P1, PT, R224.reuse, RZ, PT ;  /* 0x000000ffe000720c */ /* 0x040fe20003f24270 */
[----:B------:R-:W-:-:S12]  /*6d50*/  VIADD R13, R224, 0xffffffff ;  /* 0xffffffffe00d7836 */ /* 0x000fd80000000000 */
[----:B------:R-:W-:Y:S05]  /*6d60*/  @P1 BRA `(.L_x_1945) ;  /* 0x0000000000201947 */ /* 0x000fea0003800000 */
[----:B------:R-:W0:Y:S01]  /*6d70*/  LDC R12, c[0x0][0xadc] ;  /* 0x0002b700ff0c7b82 */ /* 0x000e220000000800 */
[----:B------:R-:W-:Y:S01]  /*6d80*/  IMAD.MOV R13, RZ, RZ, -R224 ;  /* 0x000000ffff0d7224 */ /* 0x000fe200078e0ae0 */
[----:B0-----:R-:W-:-:S13]  /*6d90*/  ISETP.NE.AND P1, PT, R12, 0x1, PT ;  /* 0x000000010c00780c */ /* 0x001fda0003f25270 */
[----:B------:R-:W0:Y:S02]  /*6da0*/  @P1 LDC.64 R8, c[0x0][0xae0] ;  /* 0x0002b800ff081b82 */ /* 0x000e240000000a00 */
[----:B0-----:R-:W-:-:S05]  /*6db0*/  @P1 IMAD.HI.U32 R8, R13, R8, RZ ;  /* 0x000000080d081227 */ /* 0x001fca00078e00ff */
[----:B------:R-:W-:-:S04]  /*6dc0*/  @P1 SHF.R.U32.HI R13, RZ, R9, R8 ;  /* 0x00000009ff0d1219 */ /* 0x000fc80000011608 */
[----:B------:R-:W-:Y:S01]  /*6dd0*/  LOP3.LUT R13, RZ, R13, RZ, 0x33, !PT ;  /* 0x0000000dff0d7212 */ /* 0x000fe200078e33ff */
[----:B------:R-:W-:Y:S06]  /*6de0*/  BRA `(.L_x_1946) ;  /* 0x0000000000147947 */ /* 0x000fec0003800000 */
.L_x_1945:
[----:B------:R-:W0:Y:S02]  /*6df0*/  LDC R12, c[0x0][0xadc] ;  /* 0x0002b700ff0c7b82 */ /* 0x000e240000000800 */
[----:B0-----:R-:W-:-:S13]  /*6e00*/  ISETP.NE.AND P1, PT, R12, 0x1, PT ;  /* 0x000000010c00780c */ /* 0x001fda0003f25270 */
[----:B------:R-:W0:Y:S02]  /*6e10*/  @P1 LDC.64 R8, c[0x0][0xae0] ;  /* 0x0002b800ff081b82 */ /* 0x000e240000000a00 */
[----:B0-----:R-:W-:-:S05]  /*6e20*/  @P1 IMAD.HI.U32 R8, R13, R8, RZ ;  /* 0x000000080d081227 */ /* 0x001fca00078e00ff */
[----:B------:R-:W-:-:S07]  /*6e30*/  @P1 SHF.R.U32.HI R13, RZ, R9, R8 ;  /* 0x00000009ff0d1219 */ /* 0x000fce0000011608 */
.L_x_1946:
[----:B------:R-:W-:-:S05]  /*6e40*/  IMAD R13, R13, R12, R12 ;  /* 0x0000000c0d0d7224 */ /* 0x000fca00078e020c */
[----:B------:R-:W-:-:S07]  /*6e50*/  VIMNMX R10, R10, R13, PT ;  /* 0x0000000d0a0a7248 */ /* 0x000fce0003fe0100 */
.L_x_1944:
[----:B------:R-:W-:-:S04]  /*6e60*/  SHF.R.S32.HI R9, RZ, 0x1f, R10 ;  /* 0x0000001fff097819 */ /* 0x000fc8000001140a */
[----:B------:R-:W-:-:S04]  /*6e70*/  LEA.HI R9, R9, R10, RZ, 0x6 ;  /* 0x0000000a09097211 */ /* 0x000fc800078f30ff */
[----:B------:R-:W-:-:S04]  /*6e80*/  SHF.R.S32.HI R10, RZ, 0x6, R9 ;  /* 0x00000006ff0a7819 */ /* 0x000fc80000011409 */
[----:B------:R-:W-:-:S04]  /*6e90*/  VIMNMX R10, R191, R10, !PT ;  /* 0x0000000abf0a7248 */ /* 0x000fc80007fe0100 */
[----:B------:R-:W-:-:S13]  /*6ea0*/  ISETP.GE.AND P1, PT, R11, R10, PT ;  /* 0x0000000a0b00720c */ /* 0x000fda0003f26270 */
[----:B------:R-:W-:Y:S05]  /*6eb0*/  @!P1 BRA `(.L_x_1947) ;  /* 0x0000003400189947 */ /* 0x000fea0003800000 */
[----:B------:R-:W-:Y:S01]  /*6ec0*/  IMAD.MOV.U32 R13, RZ, RZ, R7 ;  /* 0x000000ffff0d7224 */ /* 0x000fe200078e0007 */
[----:B------:R-:W-:Y:S01]  /*6ed0*/  UMOV UR7, UR36 ;  /* 0x0000002400077c82 */ /* 0x000fe20008000000 */
[----:B------:R-:W-:-:S07]  /*6ee0*/  IMAD.MOV.U32 R12, RZ, RZ, R5 ;  /* 0x000000ffff0c7224 */ /* 0x000fce00078e0005 */
.L_x_1966:
[----:B------:R-:W-:-:S04]  /*6ef0*/  UIADD3 UR36, UR7, 0x1, URZ ;  /* 0x0000000107247890 */ /* 0x000fc8000fffe03f */
[----:B------:R-:W-:-:S04]  /*6f00*/  UISETP.NE.AND UP0, UPT, UR36, 0x2, UPT ;  /* 0x000000022400788c */ /* 0x000fc8000bf05270 */
[----:B------:R-:W-:Y:S02]  /*6f10*/  USEL UR5, URZ, 0x1, UP0 ;  /* 0x000000013f057887 */ /* 0x000fe40008000000 */
[----:B------:R-:W-:-:S04]  /*6f20*/  USEL UR36, UR36, URZ, UP0 ;  /* 0x0000003f24247287 */ /* 0x000fc80008000000 */
[----:B------:R-:W-:Y:S01]  /*6f30*/  LOP3.LUT R2, R2, UR5, RZ, 0x3c, !PT ;  /* 0x0000000502027c12 */ /* 0x000fe2000f8e3cff */
[----:B------:R-:W-:Y:S07]  /*6f40*/  @!P0 BRA `(.L_x_1948) ;  /* 0x0000000000048947 */ /* 0x000fee0003800000 */
[----:B------:R-:W-:Y:S01]  /*6f50*/  BPT.TRAP 0x1 ;  /* 0x000000040000795c */ /* 0x000fe20000300000 */
.L_x_1948:
[----:B------:R-:W-:Y:S01]  /*6f60*/  ULEA UR5, UR36, UR38, 0x3 ;  /* 0x0000002624057291 */ /* 0x000fe2000f8e183f */
[----:B------:R-:W-:-:S08]  /*6f70*/  SHF.L.U32 R5, R2, 0x1f, RZ ;  /* 0x0000001f02057819 */ /* 0x000fd000000006ff */
[----:B------:R0:W1:Y:S01]  /*6f80*/  SYNCS.PHASECHK.TRANS64.TRYWAIT P1, [UR5+0x38830], R5 ;  /* 0x03883005ff0075a7 */ /* 0x0000620008020145 */
[----:B------:R-:W-:Y:S05]  /*6f90*/  @!P0 BRA `(.L_x_1949) ;  /* 0x0000000000048947 */ /* 0x000fea0003800000 */
[----:B------:R-:W-:Y:S01]  /*6fa0*/  BPT.TRAP 0x1 ;  /* 0x000000040000795c */ /* 0x000fe20000300000 */
.L_x_1949:
[----:B-1----:R-:W-:Y:S05]  /*6fb0*/  @P1 BRA `(.L_x_1950) ;  /* 0x0000000000081947 */ /* 0x002fea0003800000 */
[----:B------:R-:W1:Y:S02]  /*6fc0*/  SYNCS.PHASECHK.TRANS64.TRYWAIT P1, [UR5+0x38830], R5 ;  /* 0x03883005ff0075a7 */ /* 0x000e640008020145 */
[----:B-1----:R-:W-:Y:S05]  /*6fd0*/  @!P1 BRA `(.L_x_1951) ;  /* 0x0000011c00349947 */ /* 0x002fea0003800000 */
.L_x_1950:
[----:B------:R-:W-:Y:S01]  /*6fe0*/  R2UR UR10, R4 ;  /* 0x00000000040a72ca */ /* 0x000fe200000e0000 */
[----:B------:R-:W-:Y:S01]  /*6ff0*/  WARPGROUP.ARRIVE ;  /* 0x00000000000079c5 */ /* 0x000fe20000000000 */
        /* <DEDUP_REMOVED lines=21> */
.L_x_1952:
[----:B------:R2:W3:Y:S01]  /*7150*/  SYNCS.PHASECHK.TRANS64.TRYWAIT P1, [UR5+0x38850], R5 ;  /* 0x03885005ff0075a7 */ /* 0x0004e20008020145 */
[----:B------:R-:W-:Y:S05]  /*7160*/  @!P0 BRA `(.L_x_1953) ;  /* 0x0000000000048947 */ /* 0x000fea0003800000 */
[----:B------:R-:W-:Y:S01]  /*7170*/  BPT.TRAP 0x1 ;  /* 0x000000040000795c */ /* 0x000fe20000300000 */
.L_x_1953:
[----:B---3--:R-:W-:Y:S05]  /*7180*/  @P1 BRA `(.L_x_1954) ;  /* 0x0000000000081947 */ /* 0x008fea0003800000 */
[----:B------:R-:W3:Y:S02]  /*7190*/  SYNCS.PHASECHK.TRANS64.TRYWAIT P1, [UR5+0x38850], R5 ;  /* 0x03885005ff0075a7 */ /* 0x000ee40008020145 */
[----:B---3--:R-:W-:Y:S05]  /*71a0*/  @!P1 BRA `(.L_x_1955) ;  /* 0x0000011800d89947 */ /* 0x008fea0003800000 */
.L_x_1954:
[----:B------:R-:W-:Y:S01]  /*71b0*/  ULEA UR26, UR36, UR4, 0xc ;  /* 0x00000004241a7291 */ /* 0x000fe2000f8e603f */
[----:B------:R-:W-:Y:S01]  /*71c0*/  WARPGROUP.ARRIVE ;  /* 0x00000000000079c5 */ /* 0x000fe20000000000 */
[----:B------:R-:W-:Y:S01]  /*71d0*/  UMOV UR27, 0x40000040 ;  /* 0x40000040001b7882 */ /* 0x000fe20000000000 */
[----:B------:R-:W-:-:S04]  /*71e0*/  UIADD3 UR28, UR6, 0x2, URZ ;  /* 0x00000002061c7890 */ /* 0x000fc8000fffe03f */
[----:B-1----:R-:W1:Y:S01]  /*71f0*/  S2R R6, SR_TID.X ;  /* 0x0000000000067919 */ /* 0x002e620000002100 */
[----:B------:R-:W-:Y:S01]  /*7200*/  UIADD3 UR30, UR26, 0x2, URZ ;  /* 0x000000021a1e7890 */ /* 0x000fe2000fffe03f */
[----:B------:R-:W-:Y:S01]  /*7210*/  UMOV UR29, 0x40000040 ;  /* 0x40000040001d7882 */ /* 0x000fe20000000000 */
[----:B------:R-:W-:Y:S01]  /*7220*/  UMOV UR31, 0x40000040 ;  /* 0x40000040001f7882 */ /* 0x000fe20000000000 */
[----:B------:R-:W-:Y:S01]  /*7230*/  HGMMA.64x64x16.F32 R152, gdesc[UR24], R152, gsb0 ;  /* 0x00e00000189879f0 */ /* 0x000fe20008000898 */
[----:B------:R-:W-:Y:S02]  /*7240*/  UIADD3 UR18, UR6, 0x800, URZ ;  /* 0x0000080006127890 */ /* 0x000fe4000fffe03f */
[----:B------:R-:W-:Y:S01]  /*7250*/  UIADD3 UR15, UR26, 0x800, URZ ;  /* 0x000008001a0f7890 */ /* 0x000fe2000fffe03f */
[----:B-1----:R-:W-:-:S05]  /*7260*/  SHF.R.U32.HI R6, RZ, 0x7, R6 ;  /* 0x00000007ff067819 */ /* 0x002fca0000011606 */
[----:B0-2---:R-:W0:Y:S02]  /*7270*/  SHFL.IDX PT, R5, R6, RZ, 0x1f ;  /* 0x00001fff06057589 */ /* 0x005e2400000e0000 */
[----:B0-----:R-:W-:-:S13]  /*7280*/  R2UR UR10, R5 ;  /* 0x00000000050a72ca */ /* 0x001fda00000e0000 */
[----:B------:R-:W-:-:S03]  /*7290*/  UISETP.GT.AND UP0, UPT, UR10, 0x7f, UPT ;  /* 0x0000007f0a00788c */ /* 0x000fc6000bf04270 */
[----:B------:R-:W-:Y:S01]  /*72a0*/  UMOV UR10, 0x4 ;  /* 0x00000004000a7882 */ /* 0x000fe20000000000 */
[----:B------:R-:W-:Y:S02]  /*72b0*/  USEL UR14, URZ, 0x2, !UP0 ;  /* 0x000000023f0e7887 */ /* 0x000fe4000c000000 */
[----:B------:R-:W-:Y:S01]  /*72c0*/  USEL UR11, UR10, 0x2, UP0 ;  /* 0x000000020a0b7887 */ /* 0x000fe20008000000 */
[----:B------:R-:W-:Y:S02]  /*72d0*/  WARPGROUP.DEPBAR.LE gsb0, 0x0 ;  /* 0x00008000000079c5 */ /* 0x000fe40000010000 */
[----:B------:R-:W-:Y:S01]  /*72e0*/  WARPGROUP.ARRIVE ;  /* 0x00000000000079c5 */ /* 0x000fe20000000000 */
[----:B------:R-:W-:-:S05]  /*72f0*/  USEL UR10, UR10, 0x6, !UP0 ;  /* 0x000000060a0a7887 */ /* 0x000fca000c000000 */
        /* <DEDUP_REMOVED lines=244> */
.L_x_1956:
[----:B------:R-:W-:Y:S01]  /*8240*/  ISETP.NE.AND P1, PT, R225, 0x1, PT ;  /* 0x00000001e100780c */ /* 0x000fe20003f25270 */
[----:B------:R-:W-:Y:S01]  /*8250*/  IMAD.IADD R199, R190, 0x1, R23 ;  /* 0x00000001bec77824 */ /* 0x000fe200078e0217 */
[----:B------:R-:W-:Y:S01]  /*8260*/  UIADD3 UR10, UR5, 0x38840, URZ ;  /* 0x00038840050a7890 */ /* 0x000fe2000fffe03f */
[----:B------:R-:W-:Y:S01]  /*8270*/  LOP3.LUT P5, RZ, R16, 0x1, RZ, 0xc0, !PT ;  /* 0x0000000110ff7812 */ /* 0x000fe200078ac0ff */
[----:B------:R-:W-:Y:S01]  /*8280*/  ULDC UR15, c[0x0][0x2f0] ;  /* 0x0000bc00000f7ab9 */ /* 0x000fe20000000800 */
[----:B------:R-:W-:Y:S01]  /*8290*/  ULDC UR18, c[0x0][0xad4] ;  /* 0x0002b50000127ab9 */ /* 0x000fe20000000800 */
[----:B------:R-:W-:Y:S01]  /*82a0*/  UPRMT UR10, UR39, 0x654, UR10 ;  /* 0x00000654270a7896 */ /* 0x000fe2000800000a */
[----:B------:R-:W-:-:S06]  /*82b0*/  ULDC UR11, c[0x0][0xad8] ;  /* 0x0002b600000b7ab9 */ /* 0x000fcc0000000800 */
[----:B------:R-:W0:Y:S08]  /*82c0*/  @P1 LDC R6, c[0x0][0x44c] ;  /* 0x00011300ff061b82 */ /* 0x000e300000000800 */
[----:B------:R-:W1:Y:S01]  /*82d0*/  @P1 LDC R8, c[0x0][0x450] ;  /* 0x00011400ff081b82 */ /* 0x000e620000000800 */
[----:B------:R-:W-:Y:S01]  /*82e0*/  SYNCS.ARRIVE.TRANS64.RED.A1T0 RZ, [UR10], RZ ;  /* 0x000000ffffff79a7 */ /* 0x000fe2000810040a */
[----:B------:R-:W-:Y:S01]  /*82f0*/  ULOP3.LUT UR10, URZ, UR18, URZ, 0x33, !UPT ;  /* 0x000000123f0a7292 */ /* 0x000fe2000f8e333f */
[----:B0-----:R-:W-:-:S05]  /*8300*/  @P1 IMAD.HI.U32 R5, R199, R6, RZ ;  /* 0x00000006c7051227 */ /* 0x001fca00078e00ff */
[----:B------:R-:W0:Y:S01]  /*8310*/  LDC R6, c[0x0][0x288] ;  /* 0x0000a200ff067b82 */ /* 0x000e220000000800 */
[----:B-1----:R-:W-:Y:S01]  /*8320*/  @P1 SHF.R.U32.HI R199, RZ, R8, R5 ;  /* 0x00000008ffc71219 */ /* 0x002fe20000011605 */
[----:B------:R-:W-:-:S04]  /*8330*/  IMAD.SHL.U32 R5, R11, 0x40, RZ ;  /* 0x000000400b057824 */ /* 0x000fc800078e00ff */
[----:B------:R-:W1:Y:S01]  /*8340*/  SHFL.IDX PT, R200, R199, RZ, 0x1c1f ;  /* 0x001c1fffc7c87589 */ /* 0x000e6200000e0000 */
[----:B------:R-:W-:-:S05]  /*8350*/  IADD3 R8, -R18, 0x1, -R5 ;  /* 0x0000000112087810 */ /* 0x000fca0007ffe905 */
[----:B------:R-:W-:-:S04]  /*8360*/  IMAD R7, R17, UR15, R8 ;  /* 0x0000000f11077c24 */ /* 0x000fc8000f8e0208 */
[----:B0-----:R-:W-:-:S04]  /*8370*/  IMAD.IADD R7, R7, 0x1, -R6 ;  /* 0x0000000107077824 */ /* 0x001fc800078e0a06 */
[C---:B------:R-:W-:Y:S02]  /*8380*/  VIADD R21, R7.reuse, UR11 ;  /* 0x0000000b07157c36 */ /* 0x040fe40008000000 */
[----:B------:R-:W-:Y:S01]  /*8390*/  VIADD R20, R7, UR10 ;  /* 0x0000000a07147c36 */ /* 0x000fe20008000000 */
[----:B------:R-:W-:Y:S01]  /*83a0*/  ULDC UR10, c[0x0][0xadc] ;  /* 0x0002b700000a7ab9 */ /* 0x000fe20000000800 */
[----:B-1----:R-:W-:Y:S02]  /*83b0*/  IMAD.IADD R15, R21, 0x1, R200 ;  /* 0x00000001150f7824 */ /* 0x002fe400078e02c8 */
[----:B------:R-:W-:Y:S01]  /*83c0*/  IMAD.IADD R14, R200, 0x1, R20 ;  /* 0x00000001c80e7824 */ /* 0x000fe200078e0214 */
[----:B------:R-:W-:Y:S06]  /*83d0*/  @!P5 BRA `(.L_x_1957) ;  /* 0x00000000005cd947 */ /* 0x000fec0003800000 */
        /* <DEDUP_REMOVED lines=8> */
[----:B------:R-:W0:Y:S02]  /*8460*/  @P1 LDC.64 R8, c[0x0][0xae0] ;  /* 0x0002b800ff081b82 */ /* 0x000e240000000a00 */
[----:B0-----:R-:W-:-:S05]  /*8470*/  @P1 IMAD.HI.U32 R8, R7, R8, RZ ;  /* 0x0000000807081227 */ /* 0x001fca00078e00ff */
[----:B------:R-:W-:-:S04]  /*8480*/  @P1 SHF.R.U32.HI R7, RZ, R9, R8 ;  /* 0x00000009ff071219 */ /* 0x000fc80000011608 */
[----:B------:R-:W-:Y:S01]  /*8490*/  LOP3.LUT R7, RZ, R7, RZ, 0x33, !PT ;  /* 0x00000007ff077212 */ /* 0x000fe200078e33ff */
[----:B------:R-:W-:Y:S06]  /*84a0*/  BRA `(.L_x_1960) ;  /* 0x0000000000147947 */ /* 0x000fec0003800000 */
.L_x_1959:
[----:B------:R-:W-:-:S05]  /*84b0*/  IMAD.U32 R200, RZ, RZ, UR10 ;  /* 0x0000000affc87e24 */ /* 0x000fca000f8e00ff */
[----:B------:R-:W-:-:S13]  /*84c0*/  ISETP.NE.AND P1, PT, R200, 0x1, PT ;  /* 0x00000001c800780c */ /* 0x000fda0003f25270 */
[----:B------:R-:W0:Y:S02]  /*84d0*/  @P1 LDC.64 R8, c[0x0][0xae0] ;  /* 0x0002b800ff081b82 */ /* 0x000e240000000a00 */
[----:B0-----:R-:W-:-:S05]  /*84e0*/  @P1 IMAD.HI.U32 R8, R7, R8, RZ ;  /* 0x0000000807081227 */ /* 0x001fca00078e00ff */
[----:B------:R-:W-:-:S07]  /*84f0*/  @P1 SHF.R.U32.HI R7, RZ, R9, R8 ;  /* 0x00000009ff071219 */ /* 0x000fce0000011608 */
.L_x_1960:
[----:B------:R-:W-:Y:S05]  /*8500*/  BSYNC B0 ;  /* 0x0000000000007941 */ /* 0x000fea0003800000 */
.L_x_1958:
[----:B------:R-:W-:-:S04]  /*8510*/  IMAD R7, R7, R200, -R5 ;  /* 0x000000c807077224 */ /* 0x000fc800078e0a05 */
[----:B------:R-:W-:-:S05]  /*8520*/  IMAD.IADD R7, R7, 0x1, -R18 ;  /* 0x0000000107077824 */ /* 0x000fca00078e0a12 */
[----:B------:R-:W-:Y:S02]  /*8530*/  VIADDMNMX R15, R7, R200, R15, PT ;  /* 0x000000c8070f7246 */ /* 0x000fe4000380010f */
[----:B------:R-:W-:-:S07]  /*8540*/  VIMNMX R14, R14, R7, !PT ;  /* 0x000000070e0e7248 */ /* 0x000fce0007fe0100 */
.L_x_1957:
[----:B------:R-:W-:Y:S01]  /*8550*/  ISETP.GT.AND P1, PT, R11, -0x1, PT ;  /* 0xffffffff0b00780c */ /* 0x000fe20003f24270 */
[----:B------:R-:W0:Y:S03]  /*8560*/  SHFL.IDX PT, R8, R199, 0x1, 0x1c1f ;  /* 0x003c1f00c7087f89 */ /* 0x000e2600000e0000 */
[C---:B------:R-:W-:Y:S02]  /*8570*/  ISETP.GT.AND P2, PT, R14.reuse, RZ, P1 ;  /* 0x000000ff0e00720c */ /* 0x040fe40000f44270 */
[C---:B------:R-:W-:Y:S02]  /*8580*/  ISETP.GT.AND P4, PT, R14.reuse, 0x1, P1 ;  /* 0x000000010e00780c */ /* 0x040fe40000f84270 */
[----:B------:R-:W-:Y:S02]  /*8590*/  ISETP.LT.OR P3, PT, R15, 0x1, P2 ;  /* 0x000000010f00780c */ /* 0x000fe40001761670 */
[----:B------:R-:W-:-:S02]  /*85a0*/  ISETP.GT.AND P2, PT, R14, 0x8, P1 ;  /* 0x000000080e00780c */ /* 0x000fc40000f44270 */
[----:B------:R-:W-:Y:S02]  /*85b0*/  FSEL R7, R152, -INF , !P3 ;  /* 0xff80000098077808 */ /* 0x000fe40005800000 */
[----:B------:R-:W-:Y:S02]  /*85c0*/  ISETP.GT.AND P3, PT, R14, 0x9, P1 ;  /* 0x000000090e00780c */ /* 0x000fe40000f64270 */
[C---:B------:R-:W-:Y:S02]  /*85d0*/  ISETP.LT.OR P4, PT, R15.reuse, 0x2, P4 ;  /* 0x000000020f00780c */ /* 0x040fe40002781670 */
[C---:B------:R-:W-:Y:S02]  /*85e0*/  ISETP.LT.OR P2, PT, R15.reuse, 0x9, P2 ;  /* 0x000000090f00780c */ /* 0x040fe40001741670 */
[----:B------:R-:W-:Y:S02]  /*85f0*/  ISETP.LT.OR P3, PT, R15, 0xa, P3 ;  /* 0x0000000a0f00780c */ /* 0x000fe40001f61670 */
[----:B------:R-:W-:-:S02]  /*8600*/  FSEL R153, R153, -INF , !P4 ;  /* 0xff80000099997808 */ /* 0x000fc40006000000 */
[----:B------:R-:W-:Y:S01]  /*8610*/  FSEL R156, R156, -INF , !P2 ;  /* 0xff8000009c9c7808 */ /* 0x000fe20005000000 */
[--C-:B0-----:R-:W-:Y:S01]  /*8620*/  IMAD.IADD R21, R21, 0x1, R8.reuse ;  /* 0x0000000115157824 */ /* 0x101fe200078e0208 */
[----:B------:R-:W-:Y:S01]  /*8630*/  FSEL R157, R157, -INF , !P3 ;  /* 0xff8000009d9d7808 */ /* 0x000fe20005800000 */
[----:B------:R-:W-:Y:S01]  /*8640*/  IMAD.IADD R20, R20, 0x1, R8 ;  /* 0x0000000114147824 */ /* 0x000fe200078e0208 */
[C---:B------:R-:W-:Y:S02]  /*8650*/  ISETP.GT.AND P4, PT, R14.reuse, 0x10, P1 ;  /* 0x000000100e00780c */ /* 0x040fe40000f84270 */
[C---:B------:R-:W-:Y:S02]  /*8660*/  ISETP.GT.AND P2, PT, R14.reuse, 0x11, P1 ;  /* 0x000000110e00780c */ /* 0x040fe40000f44270 */
[----:B------:R-:W-:Y:S02]  /*8670*/  ISETP.GT.AND P3, PT, R14, 0x18, P1 ;  /* 0x000000180e00780c */ /* 0x000fe40000f64270 */
[----:B------:R-:W-:-:S02]  /*8680*/  ISETP.LT.OR P4, PT, R15, 0x11, P4 ;  /* 0x000000110f00780c */ /* 0x000fc40002781670 */
[C---:B------:R-:W-:Y:S02]  /*8690*/  ISETP.LT.OR P2, PT, R15.reuse, 0x12, P2 ;  /* 0x000000120f00780c */ /* 0x040fe40001741670 */
[----:B------:R-:W-:Y:S02]  /*86a0*/  ISETP.LT.OR P3, PT, R15, 0x19, P3 ;  /* 0x000000190f00780c */ /* 0x000fe40001f61670 */
[----:B------:R-:W-:Y:S02]  /*86b0*/  FSEL R160, R160, -INF , !P4 ;  /* 0xff800000a0a07808 */ /* 0x000fe40006000000 */
[----:B------:R-:W-:Y:S02]  /*86c0*/  FSEL R161, R161, -INF , !P2 ;  /* 0xff800000a1a17808 */ /* 0x000fe40005000000 */
[----:B------:R-:W-:Y:S02]  /*86d0*/  FSEL R164, R164, -INF , !P3 ;  /* 0xff800000a4a47808 */ /* 0x000fe40005800000 */
[----:B------:R-:W-:-:S02]  /*86e0*/  ISETP.GT.AND P4, PT, R14, 0x19, P1 ;  /* 0x000000190e00780c */ /* 0x000fc40000f84270 */
[C---:B------:R-:W-:Y:S02]  /*86f0*/  ISETP.GT.AND P2, PT, R14.reuse, 0x20, P1 ;  /* 0x000000200e00780c */ /* 0x040fe40000f44270 */
[----:B------:R-:W-:Y:S02]  /*8700*/  ISETP.GT.AND P3, PT, R14, 0x21, P1 ;  /* 0x000000210e00780c */ /* 0x000fe40000f64270 */
[C---:B------:R-:W-:Y:S02]  /*8710*/  ISETP.LT.OR P4, PT, R15.reuse, 0x1a, P4 ;  /* 0x0000001a0f00780c */ /* 0x040fe40002781670 */
[C---:B------:R-:W-:Y:S02]  /*8720*/  ISETP.LT.OR P2, PT, R15.reuse, 0x21, P2 ;  /* 0x000000210f00780c */ /* 0x040fe40001741670 */
[----:B------:R-:W-:Y:S02]  /*8730*/  ISETP.LT.OR P3, PT, R15, 0x22, P3 ;  /* 0x000000220f00780c */ /* 0x000fe40001f61670 */
[----:B------:R-:W-:-:S02]  /*8740*/  FSEL R165, R165, -INF , !P4 ;  /* 0xff800000a5a57808 */ /* 0x000fc40006000000 */
[----:B------:R-:W-:Y:S02]  /*8750*/  FSEL R168, R168, -INF , !P2 ;  /* 0xff800000a8a87808 */ /* 0x000fe40005000000 */
[----:B------:R-:W-:Y:S02]  /*8760*/  FSEL R169, R169, -INF , !P3 ;  /* 0xff800000a9a97808 */ /* 0x000fe40005800000 */
        /* <DEDUP_REMOVED lines=17> */
[----:B------:R-:W-:Y:S01]  /*8880*/  FSEL R181, R181, -INF , !P3 ;  /* 0xff800000b5b57808 */ /* 0x000fe20005800000 */
        /* <DEDUP_REMOVED lines=14> */
.L_x_1963:
[----:B------:R-:W-:-:S05]  /*8970*/  IMAD.U32 R152, RZ, RZ, UR10 ;  /* 0x0000000aff987e24 */ /* 0x000fca000f8e00ff */
[----:B------:R-:W-:-:S13]  /*8980*/  ISETP.NE.AND P2, PT, R152, 0x1, PT ;  /* 0x000000019800780c */ /* 0x000fda0003f45270 */
[----:B------:R-:W0:Y:S02]  /*8990*/  @P2 LDC.64 R8, c[0x0][0xae0] ;  /* 0x0002b800ff082b82 */ /* 0x000e240000000a00 */
[----:B0-----:R-:W-:-:S05]  /*89a0*/  @P2 IMAD.HI.U32 R8, R14, R8, RZ ;  /* 0x000000080e082227 */ /* 0x001fca00078e00ff */
[----:B------:R-:W-:-:S07]  /*89b0*/  @P2 SHF.R.U32.HI R14, RZ, R9, R8 ;  /* 0x00000009ff0e2219 */ /* 0x000fce0000011608 */
.L_x_1964:
[----:B------:R-:W-:Y:S05]  /*89c0*/  BSYNC B0 ;  /* 0x0000000000007941 */ /* 0x000fea0003800000 */
.L_x_1962:
[----:B------:R-:W-:-:S04]  /*89d0*/  IMAD R5, R14, R152, -R5 ;  /* 0x000000980e057224 */ /* 0x000fc800078e0a05 */
[----:B------:R-:W-:-:S05]  /*89e0*/  IMAD.IADD R5, R5, 0x1, -R18 ;  /* 0x0000000105057824 */ /* 0x000fca00078e0a12 */
[----:B------:R-:W-:Y:S02]  /*89f0*/  VIADDMNMX R21, R5, R152, R21, PT ;  /* 0x0000009805157246 */ /* 0x000fe40003800115 */
[----:B------:R-:W-:-:S07]  /*8a00*/  VIMNMX R20, R20, R5, !PT ;  /* 0x0000000514147248 */ /* 0x000fce0007fe0100 */
.L_x_1961:
[----:B------:R-:W-:Y:S01]  /*8a10*/  FMNMX.FTZ R8, R7, R12, !PT ;  /* 0x0000000c07087209 */ /* 0x000fe20007810000 */
[----:B------:R-:W-:Y:S01]  /*8a20*/  ULDC UR11, c[0x0][0xa80] ;  /* 0x0002a000000b7ab9 */ /* 0x000fe20000000800 */
[----:B------:R-:W-:Y:S01]  /*8a30*/  ISETP.GT.AND P2, PT, R20, 0x1, P1 ;  /* 0x000000011400780c */ /* 0x000fe20000f44270 */
        /* <DEDUP_REMOVED lines=8> */
[----:B------:R-:W-:-:S02]  /*8ac0*/  FMNMX.FTZ R5, R157, R8, !PT ;  /* 0x000000089d057209 */ /* 0x000fc40007810000 */
[----:B------:R-:W-:Y:S02]  /*8ad0*/  ISETP.GT.AND P2, PT, R20, RZ, P1 ;  /* 0x000000ff1400720c */ /* 0x000fe40000f44270 */
[----:B------:R-:W-:Y:S02]  /*8ae0*/  FMNMX.FTZ R8, R160, R5, !PT ;  /* 0x00000005a0087209 */ /* 0x000fe40007810000 */
[----:B------:R-:W-:Y:S02]  /*8af0*/  ISETP.GT.AND P4, PT, R20, 0x9, P1 ;  /* 0x000000091400780c */ /* 0x000fe40000f84270 */
[----:B------:R-:W-:Y:S02]  /*8b00*/  FMNMX.FTZ R5, R161, R8, !PT ;  /* 0x00000008a1057209 */ /* 0x000fe40007810000 */
[----:B------:R-:W-:Y:S02]  /*8b10*/  ISETP.LT.OR P2, PT, R21, 0x1, P2 ;  /* 0x000000011500780c */ /* 0x000fe40001741670 */
[----:B------:R-:W-:-:S02]  /*8b20*/  FMNMX.FTZ R8, R164, R5, !PT ;  /* 0x00000005a4087209 */ /* 0x000fc40007810000 */
[----:B------:R-:W-:Y:S02]  /*8b30*/  ISETP.GT.AND P3, PT, R20, 0x8, P1 ;  /* 0x000000081400780c */ /* 0x000fe40000f64270 */
[----:B------:R-:W-:Y:S02]  /*8b40*/  FMNMX.FTZ R5, R165, R8, !PT ;  /* 0x00000008a5057209 */ /* 0x000fe40007810000 */
[----:B------:R-:W-:Y:S02]  /*8b50*/  ISETP.LT.OR P4, PT, R21, 0xa, P4 ;  /* 0x0000000a1500780c */ /* 0x000fe40002781670 */
[----:B------:R-:W-:Y:S02]  /*8b60*/  FMNMX.FTZ R8, R168, R5, !PT ;  /* 0x00000005a8087209 */ /* 0x000fe40007810000 */
[----:B------:R-:W-:Y:S02]  /*8b70*/  FSEL R154, R154, -INF , !P2 ;  /* 0xff8000009a9a7808 */ /* 0x000fe40005000000 */
[----:B------:R-:W-:-:S02]  /*8b80*/  FMNMX.FTZ R5, R169, R8, !PT ;  /* 0x00000008a9057209 */ /* 0x000fc40007810000 */
[----:B------:R-:W-:Y:S02]  /*8b90*/  ISETP.LT.OR P3, PT, R21, 0x9, P3 ;  /* 0x000000091500780c */ /* 0x000fe40001f61670 */
[----:B------:R-:W-:Y:S02]  /*8ba0*/  FMNMX.FTZ R8, R172, R5, !PT ;  /* 0x00000005ac087209 */ /* 0x000fe40007810000 */
[----:B------:R-:W-:Y:S02]  /*8bb0*/  FSEL R159, R159, -INF , !P4 ;  /* 0xff8000009f9f7808 */ /* 0x000fe40006000000 */
[----:B------:R-:W-:Y:S02]  /*8bc0*/  FMNMX.FTZ R5, R173, R8, !PT ;  /* 0x00000008ad057209 */ /* 0x000fe40007810000 */
[----:B------:R-:W-:Y:S02]  /*8bd0*/  ISETP.GT.AND P4, PT, R20, 0x11, P1 ;  /* 0x000000111400780c */ /* 0x000fe40000f84270 */
[----:B------:R-:W-:-:S02]  /*8be0*/  FMNMX.FTZ R8, R176, R5, !PT ;  /* 0x00000005b0087209 */ /* 0x000fc40007810000 */
[----:B------:R-:W-:Y:S02]  /*8bf0*/  FSEL R158, R158, -INF , !P3 ;  /* 0xff8000009e9e7808 */ /* 0x000fe40005800000 */
[----:B------:R-:W-:Y:S02]  /*8c00*/  FMNMX.FTZ R5, R177, R8, !PT ;  /* 0x00000008b1057209 */ /* 0x000fe40007810000 */
[----:B------:R-:W-:Y:S02]  /*8c10*/  ISETP.GT.AND P3, PT, R20, 0x10, P1 ;  /* 0x000000101400780c */ /* 0x000fe40000f64270 */
[----:B------:R-:W-:Y:S02]  /*8c20*/  FMNMX.FTZ R8, R180, R5, !PT ;  /* 0x00000005b4087209 */ /* 0x000fe40007810000 */
[----:B------:R-:W-:Y:S02]  /*8c30*/  ISETP.LT.OR P4, PT, R21, 0x12, P4 ;  /* 0x000000121500780c */ /* 0x000fe40002781670 */
[----:B------:R-:W-:-:S02]  /*8c40*/  FMNMX.FTZ R8, R181, R8, !PT ;  /* 0x00000008b5087209 */ /* 0x000fc40007810000 */
[----:B------:R-:W-:Y:S02]  /*8c50*/  ISETP.LT.OR P3, PT, R21, 0x11, P3 ;  /* 0x000000111500780c */ /* 0x000fe40001f61670 */
[----:B------:R-:W-:Y:S01]  /*8c60*/  FSEL R163, R163, -INF , !P4 ;  /* 0xff800000a3a37808 */ /* 0x000fe20006000000 */
[----:B------:R-:W0:Y:S01]  /*8c70*/  SHFL.BFLY PT, R5, R8, 0x2, 0x1f ;  /* 0x0c401f0008057f89 */ /* 0x000e2200000e0000 */
[----:B------:R-:W-:Y:S02]  /*8c80*/  ISETP.GT.AND P4, PT, R20, 0x20, P1 ;  /* 0x000000201400780c */ /* 0x000fe40000f84270 */
[----:B------:R-:W-:Y:S02]  /*8c90*/  FSEL R162, R162, -INF , !P3 ;  /* 0xff800000a2a27808 */ /* 0x000fe40005800000 */
[----:B------:R-:W-:Y:S02]  /*8ca0*/  ISETP.GT.AND P2, PT, R20, 0x18, P1 ;  /* 0x000000181400780c */ /* 0x000fe40000f44270 */
[----:B------:R-:W-:-:S02]  /*8cb0*/  ISETP.LT.OR P4, PT, R21, 0x21, P4 ;  /* 0x000000211500780c */ /* 0x000fc40002781670 */
[----:B------:R-:W-:Y:S02]  /*8cc0*/  ISETP.GT.AND P3, PT, R20, 0x19, P1 ;  /* 0x000000191400780c */ /* 0x000fe40000f64270 */
[C---:B------:R-:W-:Y:S02]  /*8cd0*/  ISETP.LT.OR P2, PT, R21.reuse, 0x19, P2 ;  /* 0x000000191500780c */ /* 0x040fe40001741670 */
[----:B------:R-:W-:Y:S02]  /*8ce0*/  FSEL R152, R170, -INF , !P4 ;  /* 0xff800000aa987808 */ /* 0x000fe40006000000 */
[----:B------:R-:W-:Y:S02]  /*8cf0*/  ISETP.LT.OR P3, PT, R21, 0x1a, P3 ;  /* 0x0000001a1500780c */ /* 0x000fe40001f61670 */
[----:B------:R-:W-:Y:S02]  /*8d00*/  FSEL R166, R166, -INF , !P2 ;  /* 0xff800000a6a67808 */ /* 0x000fe40005000000 */
[----:B------:R-:W-:-:S02]  /*8d10*/  ISETP.GT.AND P2, PT, R20, 0x21, P1 ;  /* 0x000000211400780c */ /* 0x000fc40000f44270 */
[----:B------:R-:W-:Y:S02]  /*8d20*/  FSEL R167, R167, -INF , !P3 ;  /* 0xff800000a7a77808 */ /* 0x000fe40005800000 */
[----:B------:R-:W-:Y:S02]  /*8d30*/  ISETP.GT.AND P3, PT, R20, 0x28, P1 ;  /* 0x000000281400780c */ /* 0x000fe40000f64270 */
[----:B0-----:R-:W-:Y:S02]  /*8d40*/  FMNMX.FTZ R9, R8, R5, !PT ;  /* 0x0000000508097209 */ /* 0x001fe40007810000 */
[----:B------:R-:W-:Y:S02]  /*8d50*/  FMNMX.FTZ R8, R154, R13, !PT ;  /* 0x0000000d9a087209 */ /* 0x000fe40007810000 */
[C---:B------:R-:W-:Y:S01]  /*8d60*/  ISETP.LT.OR P2, PT, R21.reuse, 0x22, P2 ;  /* 0x000000221500780c */ /* 0x040fe20001741670 */
[----:B------:R-:W0:Y:S01]  /*8d70*/  SHFL.BFLY PT, R14, R9, 0x1, 0x1f ;  /* 0x0c201f00090e7f89 */ /* 0x000e2200000e0000 */
[----:B------:R-:W-:-:S02]  /*8d80*/  ISETP.LT.OR P3, PT, R21, 0x29, P3 ;  /* 0x000000291500780c */ /* 0x000fc40001f61670 */
[----:B------:R-:W-:Y:S02]  /*8d90*/  FSEL R171, R171, -INF , !P2 ;  /* 0xff800000abab7808 */ /* 0x000fe40005000000 */
[----:B------:R-:W-:Y:S02]  /*8da0*/  ISETP.GT.AND P2, PT, R20, 0x29, P1 ;  /* 0x000000291400780c */ /* 0x000fe40000f44270 */
[----:B------:R-:W-:Y:S02]  /*8db0*/  FSEL R174, R174, -INF , !P3 ;  /* 0xff800000aeae7808 */ /* 0x000fe40005800000 */
[----:B------:R-:W-:Y:S02]  /*8dc0*/  ISETP.GT.AND P3, PT, R20, 0x30, P1 ;  /* 0x000000301400780c */ /* 0x000fe40000f64270 */
[C---:B------:R-:W-:Y:S02]  /*8dd0*/  ISETP.LT.OR P2, PT, R21.reuse, 0x2a, P2 ;  /* 0x0000002a1500780c */ /* 0x040fe40001741670 */
[----:B------:R-:W-:-:S02]  /*8de0*/  ISETP.LT.OR P3, PT, R21, 0x31, P3 ;  /* 0x000000311500780c */ /* 0x000fc40001f61670 */
[----:B------:R-:W-:Y:S02]  /*8df0*/  FSEL R199, R175, -INF , !P2 ;  /* 0xff800000afc77808 */ /* 0x000fe40005000000 */
[----:B------:R-:W-:Y:S02]  /*8e00*/  ISETP.GT.AND P2, PT, R20, 0x31, P1 ;  /* 0x000000311400780c */ /* 0x000fe40000f44270 */
[----:B------:R-:W-:Y:S02]  /*8e10*/  FSEL R178, R178, -INF , !P3 ;  /* 0xff800000b2b27808 */ /* 0x000fe40005800000 */
[----:B------:R-:W-:Y:S02]  /*8e20*/  ISETP.GT.AND P3, PT, R20, 0x38, P1 ;  /* 0x000000381400780c */ /* 0x000fe40000f64270 */
[----:B------:R-:W-:Y:S02]  /*8e30*/  ISETP.LT.OR P2, PT, R21, 0x32, P2 ;  /* 0x000000321500780c */ /* 0x000fe40001741670 */
[----:B0-----:R-:W-:-:S02]  /*8e40*/  FMNMX.FTZ R5, R9, R14, !PT ;  /* 0x0000000e09057209 */ /* 0x001fc40007810000 */
        /* <DEDUP_REMOVED lines=24> */
[----:B------:R-:W-:Y:S01]  /*8fd0*/  FSEL R183, R183, -INF , !P1 ;  /* 0xff800000b7b77808 */ /* 0x000fe20004800000 */
[--C-:B------:R-:W-:Y:S01]  /*8fe0*/  FFMA.FTZ R168, R168, UR11, -R200.reuse ;  /* 0x0000000ba8a87c23 */ /* 0x100fe200080108c8 */
[----:B------:R-:W-:Y:S01]  /*8ff0*/  FMNMX.FTZ R7, R171, R8, !PT ;  /* 0x00000008ab077209 */ /* 0x000fe20007810000 */
[--C-:B------:R-:W-:Y:S01]  /*9000*/  FFMA.FTZ R169, R169, UR11, -R200.reuse ;  /* 0x0000000ba9a97c23 */ /* 0x100fe200080108c8 */
[----:B------:R0:W-:Y:S01]  /*9010*/  MUFU.EX2 R8, R15 ;  /* 0x0000000f00087308 */ /* 0x0001e20000000800 */
[--C-:B------:R-:W-:Y:S01]  /*9020*/  FFMA.FTZ R172, R172, UR11, -R200.reuse ;  /* 0x0000000bacac7c23 */ /* 0x100fe200080108c8 */
[----:B------:R-:W-:Y:S01]  /*9030*/  FMNMX.FTZ R14, R174, R7, !PT ;  /* 0x00000007ae0e7209 */ /* 0x000fe20007810000 */
[--C-:B------:R-:W-:Y:S01]  /*9040*/  FFMA.FTZ R173, R173, UR11, -R200.reuse ;  /* 0x0000000badad7c23 */ /* 0x100fe200080108c8 */
[--C-:B------:R-:W-:Y:S01]  /*9050*/  FFMA.FTZ R176, R176, UR11, -R200.reuse ;  /* 0x0000000bb0b07c23 */ /* 0x100fe200080108c8 */
[--C-:B------:R-:W-:Y:S01]  /*9060*/  FFMA.FTZ R177, R177, UR11, -R200.reuse ;  /* 0x0000000bb1b17c23 */ /* 0x100fe200080108c8 */
[----:B------:R-:W-:Y:S01]  /*9070*/  FMNMX.FTZ R7, R199, R14, !PT ;  /* 0x0000000ec7077209 */ /* 0x000fe20007810000 */
[--C-:B------:R-:W-:Y:S01]  /*9080*/  FFMA.FTZ R180, R181, UR11, -R200.reuse ;  /* 0x0000000bb5b47c23 */ /* 0x100fe200080108c8 */
[----:B------:R1:W-:Y:S01]  /*9090*/  MUFU.EX2 R14, R156 ;  /* 0x0000009c000e7308 */ /* 0x0003e20000000800 */
[----:B0-----:R-:W-:Y:S01]  /*90a0*/  FFMA.FTZ R15, R157, UR11, -R200 ;  /* 0x0000000b9d0f7c23 */ /* 0x001fe200080108c8 */
[----:B------:R-:W-:-:S02]  /*90b0*/  FMNMX.FTZ R20, R178, R7, !PT ;  /* 0x00000007b2147209 */ /* 0x000fc40007810000 */
[----:B------:R-:W-:Y:S02]  /*90c0*/  FSEL R157, R5, RZ, P4 ;  /* 0x000000ff059d7208 */ /* 0x000fe40002000000 */
[----:B------:R-:W-:Y:S02]  /*90d0*/  FMNMX.FTZ R7, R153, R20, !PT ;  /* 0x0000001499077209 */ /* 0x000fe40007810000 */
[----:B------:R-:W-:Y:S01]  /*90e0*/  MUFU.EX2 R9, R9 ;  /* 0x0000000900097308 */ /* 0x000fe20000000800 */
[----:B------:R-:W-:Y:S01]  /*90f0*/  FADD.FTZ R157, -R157, R12 ;  /* 0x0000000c9d9d7221 */ /* 0x000fe20000010100 */
[----:B------:R-:W-:-:S03]  /*9100*/  FMNMX.FTZ R20, R182, R7, !PT ;  /* 0x00000007b6147209 */ /* 0x000fc60007810000 */
[----:B------:R-:W-:Y:S01]  /*9110*/  FMUL.FTZ R12, R157, UR11 ;  /* 0x0000000b9d0c7c20 */ /* 0x000fe20008410000 */
[----:B------:R-:W-:Y:S02]  /*9120*/  FMNMX.FTZ R7, R183, R20, !PT ;  /* 0x00000014b7077209 */ /* 0x000fe40007810000 */
[----:B------:R-:W-:Y:S03]  /*9130*/  MUFU.EX2 R15, R15 ;  /* 0x0000000f000f7308 */ /* 0x000fe60000000800 */
[----:B-1----:R-:W0:Y:S05]  /*9140*/  SHFL.BFLY PT, R156, R7, 0x2, 0x1f ;  /* 0x0c401f00079c7f89 */ /* 0x002e2a00000e0000 */
[----:B------:R-:W1:Y:S08]  /*9150*/  MUFU.EX2 R12, R12 ;  /* 0x0000000c000c7308 */ /* 0x000e700000000800 */
[----:B------:R-:W-:Y:S08]  /*9160*/  MUFU.EX2 R20, R160 ;  /* 0x000000a000147308 */ /* 0x000ff00000000800 */
[----:B------:R-:W2:Y:S01]  /*9170*/  MUFU.EX2 R21, R21 ;  /* 0x0000001500157308 */ /* 0x000ea20000000800 */
[-C--:B-1----:R-:W-:Y:S01]  /*9180*/  FMUL.FTZ R24, R24, R12.reuse ;  /* 0x0000000c18187220 */ /* 0x082fe20000410000 */
[----:B------:R-:W-:Y:S01]  /*9190*/  FMUL.FTZ R25, R25, R12 ;  /* 0x0000000c19197220 */ /* 0x000fe20000410000 */
        /* <DEDUP_REMOVED lines=29> */
[----:B0-----:R-:W-:Y:S01]  /*9370*/  FMNMX.FTZ R7, R156, R7, !PT ;  /* 0x000000079c077209 */ /* 0x001fe20007810000 */
[----:B------:R-:W0:Y:S01]  /*9380*/  MUFU.EX2 R169, R169 ;  /* 0x000000a900a97308 */ /* 0x000e220000000800 */
[-C--:B------:R-:W-:Y:S01]  /*9390*/  FMUL.FTZ R76, R76, R12.reuse ;  /* 0x0000000c4c4c7220 */ /* 0x080fe20000410000 */
[-C--:B------:R-:W-:Y:S01]  /*93a0*/  FMUL.FTZ R77, R77, R12.reuse ;  /* 0x0000000c4d4d7220 */ /* 0x080fe20000410000 */
[C---:B------:R-:W-:Y:S01]  /*93b0*/  FSETP.NEU.FTZ.AND P2, PT, R7.reuse, -INF , PT ;  /* 0xff8000000700780b */ /* 0x040fe20003f5d000 */
[----:B------:R-:W-:Y:S01]  /*93c0*/  FMUL.FTZ R156, R7, UR11 ;  /* 0x0000000b079c7c20 */ /* 0x000fe20008410000 */
[-C--:B------:R-:W-:Y:S01]  /*93d0*/  FMUL.FTZ R80, R80, R12.reuse ;  /* 0x0000000c50507220 */ /* 0x080fe20000410000 */
[-C--:B------:R-:W-:Y:S01]  /*93e0*/  FMUL.FTZ R81, R81, R12.reuse ;  /* 0x0000000c51517220 */ /* 0x080fe20000410000 */
[-C--:B------:R-:W-:Y:S01]  /*93f0*/  FMUL.FTZ R84, R84, R12.reuse ;  /* 0x0000000c54547220 */ /* 0x080fe20000410000 */
[----:B------:R-:W-:Y:S01]  /*9400*/  MUFU.EX2 R172, R172 ;  /* 0x000000ac00ac7308 */ /* 0x000fe20000000800 */
[----:B------:R-:W-:Y:S01]  /*9410*/  FSEL R156, R156, RZ, P2 ;  /* 0x000000ff9c9c7208 */ /* 0x000fe20001000000 */
[-C--:B------:R-:W-:Y:S01]  /*9420*/  FMUL.FTZ R85, R85, R12.reuse ;  /* 0x0000000c55557220 */ /* 0x080fe20000410000 */
[-C--:B------:R-:W-:Y:S01]  /*9430*/  FMUL.FTZ R88, R88, R12.reuse ;  /* 0x0000000c58587220 */ /* 0x080fe20000410000 */
[-C--:B------:R-:W-:Y:S01]  /*9440*/  FMUL.FTZ R89, R89, R12.reuse ;  /* 0x0000000c59597220 */ /* 0x080fe20000410000 */
[----:B------:R-:W-:Y:S01]  /*9450*/  FMUL.FTZ R92, R92, R12 ;  /* 0x0000000c5c5c7220 */ /* 0x000fe20000410000 */
[--C-:B------:R-:W-:Y:S01]  /*9460*/  FFMA.FTZ R200, R154, UR11, -R156.reuse ;  /* 0x0000000b9ac87c23 */ /* 0x100fe2000801089c */
[----:B------:R-:W-:Y:S01]  /*9470*/  FSEL R154, R7, RZ, P2 ;  /* 0x000000ff079a7208 */ /* 0x000fe20001000000 */
[----:B------:R-:W-:Y:S01]  /*9480*/  FFMA.FTZ R181, R155, UR11, -R156 ;  /* 0x0000000b9bb57c23 */ /* 0x000fe2000801089c */
[----:B------:R-:W-:-:S02]  /*9490*/  IMAD.MOV R155, RZ, RZ, -R184 ;  /* 0x000000ffff9b7224 */ /* 0x000fc400078e0ab8 */
[--C-:B------:R-:W-:Y:S01]  /*94a0*/  FFMA.FTZ R201, R158, UR11, -R156.reuse ;  /* 0x0000000b9ec97c23 */ /* 0x100fe2000801089c */
[----:B------:R-:W-:Y:S02]  /*94b0*/  IMAD.U32 R158, RZ, RZ, UR7 ;  /* 0x00000007ff9e7e24 */ /* 0x000fe4000f8e00ff */
[----:B------:R-:W-:Y:S01]  /*94c0*/  FADD.FTZ R154, -R154, R13 ;  /* 0x0000000d9a9a7221 */ /* 0x000fe20000010100 */
[--C-:B------:R-:W-:Y:S01]  /*94d0*/  FFMA.FTZ R202, R159, UR11, -R156.reuse ;  /* 0x0000000b9fca7c23 */ /* 0x100fe2000801089c */
[----:B------:R-:W-:Y:S01]  /*94e0*/  ISETP.NE.AND P1, PT, R18, R155, PT ;  /* 0x0000009b1200720c */ /* 0x000fe20003f25270 */
[--C-:B------:R-:W-:Y:S01]  /*94f0*/  FFMA.FTZ R203, R162, UR11, -R156.reuse ;  /* 0x0000000ba2cb7c23 */ /* 0x100fe2000801089c */
[----:B------:R-:W-:Y:S01]  /*9500*/  FMUL.FTZ R13, R154, UR11 ;  /* 0x0000000b9a0d7c20 */ /* 0x000fe20008410000 */
[--C-:B------:R-:W-:Y:S01]  /*9510*/  FFMA.FTZ R204, R199, UR11, -R156.reuse ;  /* 0x0000000bc7cc7c23 */ /* 0x100fe2000801089c */
[--C-:B------:R-:W-:Y:S01]  /*9520*/  FFMA.FTZ R163, R163, UR11, -R156.reuse ;  /* 0x0000000ba3a37c23 */ /* 0x100fe2000801089c */
[--C-:B------:R-:W-:Y:S01]  /*9530*/  FFMA.FTZ R166, R166, UR11, -R156.reuse ;  /* 0x0000000ba6a67c23 */ /* 0x100fe2000801089c */
[--C-:B------:R-:W-:Y:S01]  /*9540*/  FFMA.FTZ R167, R167, UR11, -R156.reuse ;  /* 0x0000000ba7a77c23 */ /* 0x100fe2000801089c */
[--C-:B------:R-:W-:Y:S01]  /*9550*/  FFMA.FTZ R205, R178, UR11, -R156.reuse ;  /* 0x0000000bb2cd7c23 */ /* 0x100fe2000801089c */
[----:B------:R-:W1:Y:S01]  /*9560*/  MUFU.EX2 R13, R13 ;  /* 0x0000000d000d7308 */ /* 0x000e620000000800 */
[--C-:B------:R-:W-:Y:S01]  /*9570*/  FFMA.FTZ R206, R153, UR11, -R156.reuse ;  /* 0x0000000b99ce7c23 */ /* 0x100fe2000801089c */
[--C-:B------:R-:W-:Y:S01]  /*9580*/  FFMA.FTZ R207, R182, UR11, -R156.reuse ;  /* 0x0000000bb6cf7c23 */ /* 0x100fe2000801089c */
[--C-:B------:R-:W-:Y:S01]  /*9590*/  FFMA.FTZ R208, R183, UR11, -R156.reuse ;  /* 0x0000000bb7d07c23 */ /* 0x100fe2000801089c */
[----:B------:R-:W-:Y:S01]  /*95a0*/  FFMA.FTZ R157, R152, UR11, -R156 ;  /* 0x0000000b989d7c23 */ /* 0x000fe2000801089c */
[----:B------:R-:W-:-:S02]  /*95b0*/  @!P1 IMAD R154, R158, 0x40, R19 ;  /* 0x000000409e9a9824 */ /* 0x000fc400078e0213 */
[--C-:B------:R-:W-:Y:S01]  /*95c0*/  FFMA.FTZ R158, R171, UR11, -R156.reuse ;  /* 0x0000000bab9e7c23 */ /* 0x100fe2000801089c */
[----:B------:R-:W-:Y:S01]  /*95d0*/  FFMA.FTZ R159, R174, UR11, -R156 ;  /* 0x0000000bae9f7c23 */ /* 0x000fe2000801089c */
[----:B------:R-:W-:Y:S01]  /*95e0*/  MUFU.EX2 R200, R200 ;  /* 0x000000c800c87308 */ /* 0x000fe20000000800 */
[----:B------:R-:W-:Y:S01]  /*95f0*/  F2FP.F16.F32.PACK_AB R152, R8, R9 ;  /* 0x000000090898723e */ /* 0x000fe200000000ff */
[-C--:B------:R-:W-:Y:S01]  /*9600*/  FMUL.FTZ R93, R93, R12.reuse ;  /* 0x0000000c5d5d7220 */ /* 0x080fe20000410000 */
[----:B------:R-:W-:Y:S01]  /*9610*/  @!P1 LEA R155, R154, UR38, 0x2 ;  /* 0x000000269a9b9c11 */ /* 0x000fe2000f8e10ff */
[----:B------:R-:W-:Y:S01]  /*9620*/  FMUL.FTZ R96, R96, R12 ;  /* 0x0000000c60607220 */ /* 0x000fe20000410000 */
[----:B------:R-:W-:Y:S01]  /*9630*/  F2FP.F16.F32.PACK_AB R154, R15, R14 ;  /* 0x0000000e0f9a723e */ /* 0x000fe200000000ff */
[----:B------:R-:W-:Y:S01]  /*9640*/  FMUL.FTZ R97, R97, R12 ;  /* 0x0000000c61617220 */ /* 0x000fe20000410000 */
[----:B--2---:R-:W-:Y:S01]  /*9650*/  F2FP.F16.F32.PACK_AB R156, R21, R20 ;  /* 0x00000014159c723e */ /* 0x004fe200000000ff */
[----:B------:R-:W-:Y:S01]  /*9660*/  @!P1 STS [R155+0x38400], R12 ;  /* 0x0384000c9b009388 */ /* 0x000fe20000000800 */
[----:B------:R-:W2:Y:S01]  /*9670*/  MUFU.EX2 R181, R181 ;  /* 0x000000b500b57308 */ /* 0x000ea20000000800 */
[----:B0-----:R-:W-:Y:S01]  /*9680*/  F2FP.F16.F32.PACK_AB R160, R169, R168 ;  /* 0x000000a8a9a0723e */ /* 0x001fe200000000ff */
[-C--:B------:R-:W-:Y:S01]  /*9690*/  FMUL.FTZ R100, R100, R12.reuse ;  /* 0x0000000c64647220 */ /* 0x080fe20000410000 */
[----:B-1----:R0:W-:Y:S01]  /*96a0*/  @!P1 STS [R155+0x38420], R13 ;  /* 0x0384200d9b009388 */ /* 0x0021e20000000800 */
        /* <DEDUP_REMOVED lines=12> */
[----:B------:R-:W0:Y:S01]  /*9770*/  MUFU.EX2 R202, R202 ;  /* 0x000000ca00ca7308 */ /* 0x000e220000000800 */
[----:B--2---:R-:W-:Y:S01]  /*9780*/  F2FP.F16.F32.PACK_AB R153, R181, R200 ;  /* 0x000000c8b599723e */ /* 0x004fe200000000ff */
        /* <DEDUP_REMOVED lines=17> */
[----:B------:R-:W-:Y:S01]  /*98a0*/  FMUL.FTZ R149, R149, R12 ;  /* 0x0000000c95957220 */ /* 0x000fe20000410000 */
        /* <DEDUP_REMOVED lines=21> */
[-C--:B------:R-:W-:Y:S01]  /*9a00*/  FMUL.FTZ R62, R62, R13.reuse ;  /* 0x0000000d3e3e7220 */ /* 0x080fe20000410000 */
[-C--:B------:R-:W-:Y:S01]  /*9a10*/  FMUL.FTZ R63, R63, R13.reuse ;  /* 0x0000000d3f3f7220 */ /* 0x080fe20000410000 */
[-C--:B------:R-:W-:Y:S01]  /*9a20*/  FMUL.FTZ R66, R66, R13.reuse ;  /* 0x0000000d42427220 */ /* 0x080fe20000410000 */
[-C--:B------:R-:W-:Y:S01]  /*9a30*/  FMUL.FTZ R67, R67, R13.reuse ;  /* 0x0000000d43437220 */ /* 0x080fe20000410000 */
        /* <DEDUP_REMOVED lines=11> */
[----:B------:R2:W3:Y:S01]  /*9af0*/  MUFU.EX2 R183, R158 ;  /* 0x0000009e00b77308 */ /* 0x0004e20000000800 */
[----:B-1----:R-:W-:Y:S01]  /*9b00*/  F2FP.F16.F32.PACK_AB R157, R174, R203 ;  /* 0x000000cbae9d723e */ /* 0x002fe200000000ff */
[-C--:B------:R-:W-:Y:S01]  /*9b10*/  FMUL.FTZ R90, R90, R13.reuse ;  /* 0x0000000d5a5a7220 */ /* 0x080fe20000410000 */
[----:B0-----:R-:W-:Y:S01]  /*9b20*/  F2FP.F16.F32.PACK_AB R162, R173, R172 ;  /* 0x000000acada2723e */ /* 0x001fe200000000ff */
[-C--:B------:R-:W-:Y:S01]  /*9b30*/  FMUL.FTZ R91, R91, R13.reuse ;  /* 0x0000000d5b5b7220 */ /* 0x080fe20000410000 */
[-C--:B------:R-:W-:Y:S01]  /*9b40*/  FMUL.FTZ R94, R94, R13.reuse ;  /* 0x0000000d5e5e7220 */ /* 0x080fe20000410000 */
[-C--:B------:R-:W-:Y:S01]  /*9b50*/  FMUL.FTZ R95, R95, R13.reuse ;  /* 0x0000000d5f5f7220 */ /* 0x080fe20000410000 */
[-C--:B------:R-:W-:Y:S01]  /*9b60*/  FMUL.FTZ R98, R98, R13.reuse ;  /* 0x0000000d62627220 */ /* 0x080fe20000410000 */
[----:B------:R0:W-:Y:S01]  /*9b70*/  MUFU.EX2 R199, R159 ;  /* 0x0000009f00c77308 */ /* 0x0001e20000000800 */
[----:B--2---:R-:W-:Y:S01]  /*9b80*/  F2FP.F16.F32.PACK_AB R158, R175, R170 ;  /* 0x000000aaaf9e723e */ /* 0x004fe200000000ff */
[-C--:B------:R-:W-:Y:S01]  /*9b90*/  FMUL.FTZ R99, R99, R13.reuse ;  /* 0x0000000d63637220 */ /* 0x080fe20000410000 */
[-C--:B------:R-:W-:Y:S01]  /*9ba0*/  FMUL.FTZ R102, R102, R13.reuse ;  /* 0x0000000d66667220 */ /* 0x080fe20000410000 */
[-C--:B------:R-:W-:Y:S01]  /*9bb0*/  FMUL.FTZ R103, R103, R13.reuse ;  /* 0x0000000d67677220 */ /* 0x080fe20000410000 */
[-C--:B------:R-:W-:Y:S01]  /*9bc0*/  FMUL.FTZ R106, R106, R13.reuse ;  /* 0x0000000d6a6a7220 */ /* 0x080fe20000410000 */
[-C--:B------:R-:W-:Y:S01]  /*9bd0*/  FMUL.FTZ R107, R107, R13.reuse ;  /* 0x0000000d6b6b7220 */ /* 0x080fe20000410000 */
[----:B------:R-:W-:Y:S01]  /*9be0*/  FMUL.FTZ R110, R110, R13 ;  /* 0x0000000d6e6e7220 */ /* 0x000fe20000410000 */
[----:B------:R-:W1:Y:S01]  /*9bf0*/  MUFU.EX2 R204, R204 ;  /* 0x000000cc00cc7308 */ /* 0x000e620000000800 */
[----:B0-----:R-:W-:Y:S01]  /*9c00*/  F2FP.F16.F32.PACK_AB R159, R178, R171 ;  /* 0x000000abb29f723e */ /* 0x001fe200000000ff */
[-C--:B------:R-:W-:Y:S01]  /*9c10*/  FMUL.FTZ R111, R111, R13.reuse ;  /* 0x0000000d6f6f7220 */ /* 0x080fe20000410000 */
[----:B---3--:R-:W-:Y:S01]  /*9c20*/  F2FP.F16.F32.PACK_AB R161, R183, R182 ;  /* 0x000000b6b7a1723e */ /* 0x008fe200000000ff */
        /* <DEDUP_REMOVED lines=23> */
[----:B------:R-:W-:Y:S01]  /*9da0*/  FMUL.FTZ R151, R151, R13 ;  /* 0x0000000d97977220 */ /* 0x000fe20000410000 */
[----:B------:R1:W-:Y:S01]  /*9db0*/  STSM.16.M88.4 [R185+0x36400], R152 ;  /* 0x03640098b9007844 */ /* 0x0003e20000000200 */
[----:B------:R-:W-:Y:S01]  /*9dc0*/  FFMA.FTZ R9, R12, R0, R9 ;  /* 0x000000000c097223 */ /* 0x000fe20000010009 */
[----:B------:R-:W-:-:S02]  /*9dd0*/  FFMA.FTZ R200, R13, R3, R200 ;  /* 0x000000030dc87223 */ /* 0x000fc400000100c8 */
[----:B------:R-:W2:Y:S01]  /*9de0*/  MUFU.EX2 R180, R180 ;  /* 0x000000b400b47308 */ /* 0x000ea20000000800 */
[----:B0-----:R-:W-:Y:S01]  /*9df0*/  F2FP.F16.F32.PACK_AB R164, R177, R176 ;  /* 0x000000b0b1a4723e */ /* 0x001fe200000000ff */
[----:B------:R1:W-:Y:S01]  /*9e00*/  STSM.16.M88.4 [R186], R156 ;  /* 0x0000009cba007844 */ /* 0x0003e20000000200 */
[----:B------:R-:W-:Y:S01]  /*9e10*/  FADD.FTZ R9, R8, R9 ;  /* 0x0000000908097221 */ /* 0x000fe20000010000 */
[----:B------:R-:W-:Y:S02]  /*9e20*/  FADD.FTZ R200, R181, R200 ;  /* 0x000000c8b5c87221 */ /* 0x000fe40000010000 */
[----:B------:R1:W-:Y:S01]  /*9e30*/  STSM.16.M88.4 [R188], R160 ;  /* 0x000000a0bc007844 */ /* 0x0003e20000000200 */
[----:B------:R-:W-:Y:S01]  /*9e40*/  FADD.FTZ R14, R14, R9 ;  /* 0x000000090e0e7221 */ /* 0x000fe20000010000 */
[----:B------:R-:W-:Y:S01]  /*9e50*/  MUFU.EX2 R205, R205 ;  /* 0x000000cd00cd7308 */ /* 0x000fe20000000800 */
[----:B------:R-:W-:Y:S02]  /*9e60*/  FADD.FTZ R201, R201, R200 ;  /* 0x000000c8c9c97221 */ /* 0x000fe40000010000 */
[----:B------:R-:W-:-:S02]  /*9e70*/  FADD.FTZ R15, R15, R14 ;  /* 0x0000000e0f0f7221 */ /* 0x000fc40000010000 */
[----:B------:R-:W-:Y:S02]  /*9e80*/  FADD.FTZ R202, R202, R201 ;  /* 0x000000c9caca7221 */ /* 0x000fe40000010000 */
[----:B------:R-:W-:Y:S01]  /*9e90*/  FADD.FTZ R20, R20, R15 ;  /* 0x0000000f14147221 */ /* 0x000fe20000010000 */
[----:B------:R-:W0:Y:S01]  /*9ea0*/  MUFU.EX2 R206, R206 ;  /* 0x000000ce00ce7308 */ /* 0x000e220000000800 */
[----:B--2---:R-:W-:Y:S01]  /*9eb0*/  F2FP.F16.F32.PACK_AB R166, R180, R179 ;  /* 0x000000b3b4a6723e */ /* 0x004fe200000000ff */
        /* <DEDUP_REMOVED lines=9> */
[----:B------:R-:W2:Y:S01]  /*9f50*/  MUFU.EX2 R208, R208 ;  /* 0x000000d000d07308 */ /* 0x000ea20000000800 */
[----:B0-----:R-:W-:Y:S01]  /*9f60*/  F2FP.F16.F32.PACK_AB R165, R206, R205 ;  /* 0x000000cdcea5723e */ /* 0x001fe200000000ff */
[----:B------:R-:W-:Y:S01]  /*9f70*/  FADD.FTZ R182, R182, R171 ;  /* 0x000000abb6b67221 */ /* 0x000fe20000010000 */
[----:B------:R-:W-:-:S03]  /*9f80*/  FADD.FTZ R169, R169, R168 ;  /* 0x000000a8a9a97221 */ /* 0x000fc60000010000 */
[----:B------:R-:W-:Y:S01]  /*9f90*/  FADD.FTZ R182, R183, R182 ;  /* 0x000000b6b7b67221 */ /* 0x000fe20000010000 */
[----:B------:R-:W-:-:S03]  /*9fa0*/  FADD.FTZ R172, R172, R169 ;  /* 0x000000a9acac7221 */ /* 0x000fc60000010000 */
[----:B------:R-:W-:Y:S01]  /*9fb0*/  FADD.FTZ R199, R199, R182 ;  /* 0x000000b6c7c77221 */ /* 0x000fe20000010000 */
[----:B------:R-:W-:-:S03]  /*9fc0*/  FADD.FTZ R173, R173, R172 ;  /* 0x000000acadad7221 */ /* 0x000fc60000010000 */
[----:B------:R-:W-:Y:S01]  /*9fd0*/  FADD.FTZ R204, R204, R199 ;  /* 0x000000c7cccc7221 */ /* 0x000fe20000010000 */
[----:B------:R-:W-:Y:S01]  /*9fe0*/  FADD.FTZ R176, R176, R173 ;  /* 0x000000adb0b07221 */ /* 0x000fe20000010000 */
[----:B--2---:R-:W-:Y:S02]  /*9ff0*/  F2FP.F16.F32.PACK_AB R167, R208, R207 ;  /* 0x000000cfd0a7723e */ /* 0x004fe400000000ff */
[----:B------:R-:W-:Y:S01]  /*a000*/  FADD.FTZ R205, R205, R204 ;  /* 0x000000cccdcd7221 */ /* 0x000fe20000010000 */
[----:B------:R-:W-:Y:S02]  /*a010*/  FADD.FTZ R176, R177, R176 ;  /* 0x000000b0b1b07221 */ /* 0x000fe40000010000 */
[----:B------:R1:W-:Y:S01]  /*a020*/  STSM.16.M88.4 [R187], R164 ;  /* 0x000000a4bb007844 */ /* 0x0003e20000000200 */
[----:B------:R-:W-:Y:S01]  /*a030*/  WARPGROUP.ARRIVE ;  /* 0x00000000000079c5 */ /* 0x000fe20000000000 */
[----:B------:R-:W-:Y:S01]  /*a040*/  FADD.FTZ R206, R206, R205 ;  /* 0x000000cdcece7221 */ /* 0x000fe20000010000 */
[----:B------:R-:W-:-:S03]  /*a050*/  FADD.FTZ R179, R179, R176 ;  /* 0x000000b0b3b37221 */ /* 0x000fc60000010000 */
[----:B------:R-:W-:Y:S01]  /*a060*/  FADD.FTZ R3, R207, R206 ;  /* 0x000000cecf037221 */ /* 0x000fe20000010000 */
[----:B------:R-:W-:Y:S01]  /*a070*/  HGMMA.64x256x16.F32 R24, R152, gdesc[UR20].tnspB, R24, gsb0 ;  /* 0x43e0001498187df0 */ /* 0x000fe20008000818 */
[----:B------:R-:W-:Y:S01]  /*a080*/  UMOV UR22, UR14 ;  /* 0x0000000e00167c82 */ /* 0x000fe20008000000 */
[----:B------:R-:W-:Y:S01]  /*a090*/  UMOV UR23, 0x40000040 ;  /* 0x4000004000177882 */ /* 0x000fe20000000000 */
[----:B------:R-:W-:Y:S01]  /*a0a0*/  UIADD3 UR14, UR10, 0x100, URZ ;  /* 0x000001000a0e7890 */ /* 0x000fe2000fffe03f */
[----:B------:R-:W-:Y:S01]  /*a0b0*/  FADD.FTZ R0, R180, R179 ;  /* 0x000000b3b4007221 */ /* 0x000fe20000010000 */
[----:B------:R-:W-:Y:S01]  /*a0c0*/  UIADD3 UR10, UR10, 0x180, URZ ;  /* 0x000001800a0a7890 */ /* 0x000fe2000fffe03f */
[----:B------:R-:W-:Y:S01]  /*a0d0*/  FADD.FTZ R3, R208, R3 ;  /* 0x00000003d0037221 */ /* 0x000fe20000010000 */
[----:B------:R-:W-:Y:S02]  /*a0e0*/  WARPGROUP.DEPBAR.LE gsb0, 0x0 ;  /* 0x00008000000079c5 */ /* 0x000fe40000010000 */
[----:B------:R-:W-:-:S15]  /*a0f0*/  WARPGROUP.ARRIVE ;  /* 0x00000000000079c5 */ /* 0x000fde0000000000 */
[----:B------:R-:W-:-:S04]  /*a100*/  NOP ;  /* 0x0000000000007918 */ /* 0x000fc80000000000 */
        /* <DEDUP_REMOVED lines=24> */
.L_x_1965:
[----:B------:R-:W-:Y:S01]  /*a290*/  UIADD3 UR5, UR5, 0x38860, URZ ;  /* 0x0003886005057890 */ /* 0x000fe2000fffe03f */
[C---:B------:R-:W-:Y:S01]  /*a2a0*/  ISETP.GT.AND P1, PT, R11.reuse, R10, PT ;  /* 0x0000000a0b00720c */ /* 0x040fe20003f24270 */
[----:B------:R-:W-:Y:S01]  /*a2b0*/  UMOV UR7, UR36 ;  /* 0x0000002400077c82 */ /* 0x000fe20008000000 */
[----:B------:R-:W-:Y:S01]  /*a2c0*/  VIADD R11, R11, 0xffffffff ;  /* 0xffffffff0b0b7836 */ /* 0x000fe20000000000 */
[----:B------:R-:W-:Y:S01]  /*a2d0*/  UPRMT UR5, UR39, 0x654, UR5 ;  /* 0x0000065427057896 */ /* 0x000fe20008000005 */
[----:B------:R-:W-:Y:S02]  /*a2e0*/  IMAD.MOV.U32 R13, RZ, RZ, R7 ;  /* 0x000000ffff0d7224 */ /* 0x000fe400078e0007 */
[----:B------:R-:W-:-:S06]  /*a2f0*/  IMAD.MOV.U32 R12, RZ, RZ, R5 ;  /* 0x000000ffff0c7224 */ /* 0x000fcc00078e0005 */
[----:B------:R-:W-:Y:S01]  /*a300*/  SYNCS.ARRIVE.TRANS64.RED.A1T0 RZ, [UR5], RZ ;  /* 0x000000ffffff79a7 */ /* 0x000fe20008100405 */
[----:B------:R-:W-:Y:S05]  /*a310*/  @P1 BRA `(.L_x_1966) ;  /* 0xffffffc800f41947 */ /* 0x000fea000383ffff */
.L_x_1947:
[----:B------:R-:W-:Y:S01]  /*a320*/  ISETP.NE.AND P2, PT, R225, 0x1, PT ;  /* 0x00000001e100780c */ /* 0x000fe20003f45270 */
[----:B------:R-:W-:Y:S01]  /*a330*/  VIADD R8, R23, 0x3f ;  /* 0x0000003f17087836 */ /* 0x000fe20000000000 */
[----:B------:R-:W-:Y:S02]  /*a340*/  LOP3.LUT P1, RZ, R16, 0x1, RZ, 0xc0, !PT ;  /* 0x0000000110ff7812 */ /* 0x000fe4000782c0ff */
[----:B------:R-:W-:Y:S01]  /*a350*/  IADD3 R12, -R6, 0x1, RZ ;  /* 0x00000001060c7810 */ /* 0x000fe20007ffe1ff */
[----:B------:R-:W-:-:S04]  /*a360*/  IMAD.MOV.U32 R6, RZ, RZ, R8 ;  /* 0x000000ffff067224 */ /* 0x000fc800078e0008 */
[----:B------:R-:W-:-:S04]  /*a370*/  IMAD R13, R17, UR15, R12 ;  /* 0x0000000f110d7c24 */ /* 0x000fc8000f8e020c */
[----:B------:R-:W0:Y:S08]  /*a380*/  @P2 LDC R9, c[0x0][0x44c] ;  /* 0x00011300ff092b82 */ /* 0x000e300000000800 */
[----:B------:R-:W1:Y:S01]  /*a390*/  @P2 LDC R10, c[0x0][0x450] ;  /* 0x00011400ff0a2b82 */ /* 0x000e620000000800 */
[----:B0-----:R-:W-:-:S05]  /*a3a0*/  @P2 IMAD.HI.U32 R9, R8, R9, RZ ;  /* 0x0000000908092227 */ /* 0x001fca00078e00ff */
[----:B-1----:R-:W-:-:S05]  /*a3b0*/  @P2 SHF.R.U32.HI R6, RZ, R10, R9 ;  /* 0x0000000aff062219 */ /* 0x002fca0000011609 */
[----:B------:R-:W-:-:S04]  /*a3c0*/  IMAD.IADD R6, R13, 0x1, R6 ;  /* 0x000000010d067824 */ /* 0x000fc800078e0206 */
[----:B------:R-:W-:Y:S01]  /*a3d0*/  VIADD R10, R6, -UR18 ;  /* 0x80000012060a7c36 */ /* 0x000fe20008000000 */
[----:B------:R-:W-:Y:S06]  /*a3e0*/  @!P1 BRA `(.L_x_1967) ;  /* 0x0000000000449947 */ /* 0x000fec0003800000 */
[----:B------:R-:W-:-:S13]  /*a3f0*/  ISETP.GT.AND P1, PT, R6, -0x1, PT ;  /* 0xffffffff0600780c */ /* 0x000fda0003f24270 */
[----:B------:R-:W-:Y:S05]  /*a400*/  @P1 BRA `(.L_x_1968) ;  /* 0x0000000000201947 */ /* 0x000fea0003800000 */
[----:B------:R-:W0:Y:S01]  /*a410*/  LDC R15, c[0x0][0xadc] ;  /* 0x0002b700ff0f7b82 */ /* 0x000e220000000800 */
[----:B------:R-:W-:Y:S02]  /*a420*/  LOP3.LUT R13, RZ, R6, RZ, 0x33, !PT ;  /* 0x00000006ff0d7212 */ /* 0x000fe400078e33ff */
[----:B0-----:R-:W-:-:S13]  /*a430*/  ISETP.NE.AND P1, PT, R15, 0x1, PT ;  /* 0x000000010f00780c */ /* 0x001fda0003f25270 */
[----:B------:R-:W0:Y:S02]  /*a440*/  @P1 LDC.64 R8, c[0x0][0xae0] ;  /* 0x0002b800ff081b82 */ /* 0x000e240000000a00 */
[----:B0-----:R-:W-:-:S05]  /*a450*/  @P1 IMAD.HI.U32 R8, R13, R8, RZ ;  /* 0x000000080d081227 */ /* 0x001fca00078e00ff */
[----:B------:R-:W-:-:S04]  /*a460*/  @P1 SHF.R.U32.HI R13, RZ, R9, R8 ;  /* 0x00000009ff0d1219 */ /* 0x000fc80000011608 */
[----:B------:R-:W-:Y:S01]  /*a470*/  LOP3.LUT R6, RZ, R13, RZ, 0x33, !PT ;  /* 0x0000000dff067212 */ /* 0x000fe200078e33ff */
[----:B------:R-:W-:Y:S06]  /*a480*/  BRA `(.L_x_1969) ;  /* 0x0000000000147947 */ /* 0x000fec0003800000 */
.L_x_1968:
[----:B------:R-:W0:Y:S02]  /*a490*/  LDC R15, c[0x0][0xadc] ;  /* 0x0002b700ff0f7b82 */ /* 0x000e240000000800 */
[----:B0-----:R-:W-:-:S13]  /*a4a0*/  ISETP.NE.AND P1, PT, R15, 0x1, PT ;  /* 0x000000010f00780c */ /* 0x001fda0003f25270 */
[----:B------:R-:W0:Y:S02]  /*a4b0*/  @P1 LDC.64 R8, c[0x0][0xae0] ;  /* 0x0002b800ff081b82 */ /* 0x000e240000000a00 */
[----:B0-----:R-:W-:-:S05]  /*a4c0*/  @P1 IMAD.HI.U32 R8, R6, R8, RZ ;  /* 0x0000000806081227 */ /* 0x001fca00078e00ff */
[----:B------:R-:W-:-:S07]  /*a4d0*/  @P1 SHF.R.U32.HI R6, RZ, R9, R8 ;  /* 0x00000009ff061219 */ /* 0x000fce0000011608 */
.L_x_1969:
[----:B------:R-:W-:-:S05]  /*a4e0*/  IMAD R9, R6, R15, RZ ;  /* 0x0000000f06097224 */ /* 0x000fca00078e02ff */
[----:B------:R-:W-:-:S07]  /*a4f0*/  VIMNMX R10, R10, R9, !PT ;  /* 0x000000090a0a7248 */ /* 0x000fce0007fe0100 */
.L_x_1967:
[----:B------:R-:W-:-:S05]  /*a500*/  VIADD R10, R10, 0x3f ;  /* 0x0000003f0a0a7836 */ /* 0x000fca0000000000 */
        /* <DEDUP_REMOVED lines=9> */
.L_x_1981:
[----:B------:R-:W-:Y:S01]  /*a5a0*/  UIADD3 UR36, UR7, 0x1, URZ ;  /* 0x0000000107247890 */ /* 0x000fe2000fffe03f */
[----:B------:R-:W-:Y:S02]  /*a5b0*/  IMAD.MOV.U32 R5, RZ, RZ, R11 ;  /* 0x000000ffff057224 */ /* 0x000fe400078e000b */
[----:B------:R-:W-:Y:S01]  /*a5c0*/  VIADD R11, R11, 0xffffffff ;  /* 0xffffffff0b0b7836 */ /* 0x000fe20000000000 */
[----:B------:R-:W-:Y:S02]  /*a5d0*/  UISETP.NE.AND UP0, UPT, UR36, 0x2, UPT ;  /* 0x000000022400788c */ /* 0x000fe4000bf05270 */
[----:B------:R-:W-:Y:S02]  /*a5e0*/  ISETP.GT.AND P1, PT, R5, R6, PT ;  /* 0x000000060500720c */ /* 0x000fe40003f24270 */
[----:B------:R-:W-:Y:S02]  /*a5f0*/  USEL UR5, URZ, 0x1, UP0 ;  /* 0x000000013f057887 */ /* 0x000fe40008000000 */
[----:B------:R-:W-:-:S04]  /*a600*/  USEL UR36, UR36, URZ, UP0 ;  /* 0x0000003f24247287 */ /* 0x000fc80008000000 */
[----:B------:R-:W-:Y:S01]  /*a610*/  LOP3.LUT R2, R2, UR5, RZ, 0x3c, !PT ;  /* 0x0000000502027c12 */ /* 0x000fe2000f8e3cff */
[----:B------:R-:W-:Y:S07]  /*a620*/  @!P0 BRA `(.L_x_1971) ;  /* 0x0000000000048947 */ /* 0x000fee0003800000 */
[----:B------:R-:W-:Y:S01]  /*a630*/  BPT.TRAP 0x1 ;  /* 0x000000040000795c */ /* 0x000fe20000300000 */
.L_x_1971:
[----:B------:R-:W-:Y:S01]  /*a640*/  ULEA UR5, UR36, UR38, 0x3 ;  /* 0x0000002624057291 */ /* 0x000fe2000f8e183f */
[----:B------:R-:W-:-:S08]  /*a650*/  SHF.L.U32 R5, R2, 0x1f, RZ ;  /* 0x0000001f02057819 */ /* 0x000fd000000006ff */
[----:B------:R0:W1:Y:S01]  /*a660*/  SYNCS.PHASECHK.TRANS64.TRYWAIT P2, [UR5+0x38830], R5 ;  /* 0x03883005ff0075a7 */ /* 0x0000620008040145 */
[----:B------:R-:W-:Y:S05]  /*a670*/  @!P0 BRA `(.L_x_1972) ;  /* 0x0000000000048947 */ /* 0x000fea0003800000 */
[----:B------:R-:W-:Y:S01]  /*a680*/  BPT.TRAP 0x1 ;  /* 0x000000040000795c */ /* 0x000fe20000300000 */
.L_x_1972:
[----:B-1----:R-:W-:Y:S05]  /*a690*/  @P2 BRA `(.L_x_1973) ;  /* 0x0000000000082947 */ /* 0x002fea0003800000 */
[----:B------:R-:W1:Y:S02]  /*a6a0*/  SYNCS.PHASECHK.TRANS64.TRYWAIT P2, [UR5+0x38830], R5 ;  /* 0x03883005ff0075a7 */ /* 0x000e640008040145 */
[----:B-1----:R-:W-:Y:S05]  /*a6b0*/  @!P2 BRA `(.L_x_1974) ;  /* 0x000000e400aca947 */ /* 0x002fea0003800000 */
.L_x_1973:
        /* <DEDUP_REMOVED lines=23> */
.L_x_1975:
[----:B------:R2:W3:Y:S01]  /*a830*/  SYNCS.PHASECHK.TRANS64.TRYWAIT P2, [UR5+0x38850], R5 ;  /* 0x03885005ff0075a7 */ /* 0x0004e20008040145 */
[----:B------:R-:W-:Y:S05]  /*a840*/  @!P0 BRA `(.L_x_1976) ;  /* 0x0000000000048947 */ /* 0x000fea0003800000 */
[----:B------:R-:W-:Y:S01]  /*a850*/  BPT.TRAP 0x1 ;  /* 0x000000040000795c */ /* 0x000fe20000300000 */
.L_x_1976:
[----:B---3--:R-:W-:Y:S05]  /*a860*/  @P2 BRA `(.L_x_1977) ;  /* 0x0000000000082947 */ /* 0x008fea0003800000 */
[----:B------:R-:W3:Y:S02]  /*a870*/  SYNCS.PHASECHK.TRANS64.TRYWAIT P2, [UR5+0x38850], R5 ;  /* 0x03885005ff0075a7 */ /* 0x000ee40008040145 */
[----:B---3--:R-:W-:Y:S05]  /*a880*/  @!P2 BRA `(.L_x_1978) ;  /* 0x000000e40050a947 */ /* 0x008fea0003800000 */
.L_x_1977:
[----:B------:R-:W-:Y:S01]  /*a890*/  ULEA UR26, UR36, UR4, 0xc ;  /* 0x00000004241a7291 */ /* 0x000fe2000f8e603f */
[----:B------:R-:W-:Y:S01]  /*a8a0*/  WARPGROUP.ARRIVE ;  /* 0x00000000000079c5 */ /* 0x000fe20000000000 */
[----:B------:R-:W-:Y:S01]  /*a8b0*/  UMOV UR27, 0x40000040 ;  /* 0x40000040001b7882 */ /* 0x000fe20000000000 */
[----:B------:R-:W-:-:S04]  /*a8c0*/  UIADD3 UR28, UR6, 0x2, URZ ;  /* 0x00000002061c7890 */ /* 0x000fc8000fffe03f */
[----:B------:R-:W3:Y:S01]  /*a8d0*/  S2R R7, SR_TID.X ;  /* 0x0000000000077919 */ /* 0x000ee20000002100 */
[----:B------:R-:W-:Y:S01]  /*a8e0*/  UIADD3 UR30, UR26, 0x2, URZ ;  /* 0x000000021a1e7890 */ /* 0x000fe2000fffe03f */
[----:B------:R-:W-:Y:S01]  /*a8f0*/  UMOV UR29, 0x40000040 ;  /* 0x40000040001d7882 */ /* 0x000fe20000000000 */
[----:B------:R-:W-:Y:S01]  /*a900*/  UMOV UR31, 0x40000040 ;  /* 0x40000040001f7882 */ /* 0x000fe20000000000 */
[----:B------:R-:W-:Y:S01]  /*a910*/  HGMMA.64x64x16.F32 R152, gdesc[UR24], R152, gsb0 ;  /* 0x00e00000189879f0 */ /* 0x000fe20008000898 */
[----:B------:R-:W-:Y:S02]  /*a920*/  UIADD3 UR15, UR6, 0x800, URZ ;  /* 0x00000800060f7890 */ /* 0x000fe4000fffe03f */
[----:B------:R-:W-:Y:S01]  /*a930*/  UIADD3 UR18, UR26, 0x800, URZ ;  /* 0x000008001a127890 */ /* 0x000fe2000fffe03f */
[----:B---3--:R-:W-:-:S05]  /*a940*/  SHF.R.U32.HI R7, RZ, 0x7, R7 ;  /* 0x00000007ff077819 */ /* 0x008fca0000011607 */
[----:B012---:R-:W0:Y:S02]  /*a950*/  SHFL.IDX PT, R5, R7, RZ, 0x1f ;  /* 0x00001fff07057589 */ /* 0x007e2400000e0000 */
        /* <DEDUP_REMOVED lines=252> */
.L_x_1979:
        /* <DEDUP_REMOVED lines=14> */
[----:B------:R-:W-:Y:S01]  /*ba00*/  FMNMX.FTZ R10, R164, R5, !PT ;  /* 0x00000005a40a7209 */ /* 0x000fe20007810000 */
[----:B------:R-:W-:Y:S01]  /*ba10*/  UMOV UR18, UR10 ;  /* 0x0000000a00127c82 */ /* 0x000fe20008000000 */
        /* <DEDUP_REMOVED lines=17> */
[----:B------:R-:W-:Y:S02]  /*bb30*/  FMNMX.FTZ R10, R162, R5, !PT ;  /* 0x00000005a20a7209 */ /* 0x000fe40007810000 */
[----:B0-----:R-:W-:Y:S02]  /*bb40*/  FMNMX.FTZ R5, R12, R7, !PT ;  /* 0x000000070c057209 */ /* 0x001fe40007810000 */
[----:B------:R-:W-:-:S03]  /*bb50*/  FMNMX.FTZ R7, R163, R10, !PT ;  /* 0x0000000aa3077209 */ /* 0x000fc60007810000 */
[C---:B------:R-:W-:Y:S01]  /*bb60*/  FADD.FTZ R10, -R5.reuse, R8 ;  /* 0x00000008050a7221 */ /* 0x040fe20000010100 */
[----:B------:R-:W-:Y:S01]  /*bb70*/  FMNMX.FTZ R8, R166, R7, !PT ;  /* 0x00000007a6087209 */ /* 0x000fe20007810000 */
[----:B------:R-:W-:Y:S02]  /*bb80*/  FMUL.FTZ R201, R5, UR11 ;  /* 0x0000000b05c97c20 */ /* 0x000fe40008410000 */
[----:B------:R-:W-:Y:S01]  /*bb90*/  FMUL.FTZ R9, R10, UR11 ;  /* 0x0000000b0a097c20 */ /* 0x000fe20008410000 */
[----:B------:R-:W-:Y:S01]  /*bba0*/  FMNMX.FTZ R7, R167, R8, !PT ;  /* 0x00000008a7077209 */ /* 0x000fe20007810000 */
[--C-:B------:R-:W-:Y:S01]  /*bbb0*/  FFMA.FTZ R152, R152, UR11, -R201.reuse ;  /* 0x0000000b98987c23 */ /* 0x100fe200080108c9 */
[--C-:B------:R-:W-:Y:S01]  /*bbc0*/  FFMA.FTZ R13, R153, UR11, -R201.reuse ;  /* 0x0000000b990d7c23 */ /* 0x100fe200080108c9 */
[----:B------:R-:W-:Y:S01]  /*bbd0*/  IMAD.MOV R153, RZ, RZ, -R184 ;  /* 0x000000ffff997224 */ /* 0x000fe200078e0ab8 */
[----:B------:R-:W-:Y:S01]  /*bbe0*/  FMNMX.FTZ R8, R170, R7, !PT ;  /* 0x00000007aa087209 */ /* 0x000fe20007810000 */
[--C-:B------:R-:W-:Y:S01]  /*bbf0*/  FFMA.FTZ R20, R168, UR11, -R201.reuse ;  /* 0x0000000ba8147c23 */ /* 0x100fe200080108c9 */
[--C-:B------:R-:W-:Y:S01]  /*bc00*/  FFMA.FTZ R168, R172, UR11, -R201.reuse ;  /* 0x0000000baca87c23 */ /* 0x100fe200080108c9 */
[--C-:B------:R-:W-:Y:S01]  /*bc10*/  FFMA.FTZ R172, R176, UR11, -R201.reuse ;  /* 0x0000000bb0ac7c23 */ /* 0x100fe200080108c9 */
[----:B------:R-:W-:Y:S01]  /*bc20*/  FMNMX.FTZ R7, R171, R8, !PT ;  /* 0x00000008ab077209 */ /* 0x000fe20007810000 */
[--C-:B------:R-:W-:Y:S01]  /*bc30*/  FFMA.FTZ R176, R180, UR11, -R201.reuse ;  /* 0x0000000bb4b07c23 */ /* 0x100fe200080108c9 */
[----:B------:R-:W-:Y:S01]  /*bc40*/  MUFU.EX2 R8, R152 ;  /* 0x0000009800087308 */ /* 0x000fe20000000800 */
[----:B------:R-:W-:Y:S01]  /*bc50*/  ISETP.NE.AND P2, PT, R18, R153, PT ;  /* 0x000000991200720c */ /* 0x000fe20003f45270 */
        /* <DEDUP_REMOVED lines=12> */
[----:B------:R-:W-:Y:S01]  /*bd20*/  FFMA.FTZ R181, R181, UR11, -R201 ;  /* 0x0000000bb5b57c23 */ /* 0x000fe200080108c9 */
[----:B------:R-:W-:Y:S01]  /*bd30*/  FMNMX.FTZ R7, R179, R10, !PT ;  /* 0x0000000ab3077209 */ /* 0x000fe20007810000 */
[----:B------:R-:W-:Y:S03]  /*bd40*/  MUFU.EX2 R13, R13 ;  /* 0x0000000d000d7308 */ /* 0x000fe60000000800 */
[----:B------:R-:W-:-:S04]  /*bd50*/  FMNMX.FTZ R12, R182, R7, !PT ;  /* 0x00000007b60c7209 */ /* 0x000fc80007810000 */
[----:B------:R-:W-:Y:S01]  /*bd60*/  FMNMX.FTZ R7, R183, R12, !PT ;  /* 0x0000000cb7077209 */ /* 0x000fe20007810000 */
[----:B------:R-:W-:Y:S01]  /*bd70*/  FFMA.FTZ R12, R160, UR11, -R201 ;  /* 0x0000000ba00c7c23 */ /* 0x000fe200080108c9 */
[----:B------:R-:W-:Y:S01]  /*bd80*/  MUFU.EX2 R10, R156 ;  /* 0x0000009c000a7308 */ /* 0x000fe20000000800 */
[-C--:B0-----:R-:W-:Y:S01]  /*bd90*/  FMUL.FTZ R24, R24, R9.reuse ;  /* 0x0000000918187220 */ /* 0x081fe20000410000 */
        /* <DEDUP_REMOVED lines=68> */
[----:B------:R-:W-:Y:S01]  /*c1e0*/  FFMA.FTZ R201, R154, UR11, -R152 ;  /* 0x0000000b9ac97c23 */ /* 0x000fe20008010898 */
[----:B------:R-:W-:-:S02]  /*c1f0*/  IMAD.U32 R154, RZ, RZ, UR7 ;  /* 0x00000007ff9a7e24 */ /* 0x000fc4000f8e00ff */
[--C-:B------:R-:W-:Y:S01]  /*c200*/  FFMA.FTZ R200, R155, UR11, -R152.reuse ;  /* 0x0000000b9bc87c23 */ /* 0x100fe20008010898 */
[--C-:B------:R-:W-:Y:S01]  /*c210*/  FFMA.FTZ R202, R158, UR11, -R152.reuse ;  /* 0x0000000b9eca7c23 */ /* 0x100fe20008010898 */
[--C-:B------:R-:W-:Y:S01]  /*c220*/  FFMA.FTZ R203, R159, UR11, -R152.reuse ;  /* 0x0000000b9fcb7c23 */ /* 0x100fe20008010898 */
[----:B------:R-:W0:Y:S01]  /*c230*/  MUFU.EX2 R180, R180 ;  /* 0x000000b400b47308 */ /* 0x000e220000000800 */
        /* <DEDUP_REMOVED lines=22> */
[----:B------:R-:W-:Y:S01]  /*c3a0*/  FMUL.FTZ R30, R30, R180 ;  /* 0x000000b41e1e7220 */ /* 0x000fe20000410000 */
[----:B------:R-:W0:Y:S01]  /*c3b0*/  MUFU.EX2 R200, R200 ;  /* 0x000000c800c87308 */ /* 0x000e220000000800 */
[----:B------:R-:W-:Y:S01]  /*c3c0*/  F2FP.F16.F32.PACK_AB R160, R169, R20 ;  /* 0x00000014a9a0723e */ /* 0x000fe200000000ff */
        /* <DEDUP_REMOVED lines=63> */
[----:B-1----:R-:W-:Y:S01]  /*c7c0*/  F2FP.F16.F32.PACK_AB R159, R207, R206 ;  /* 0x000000cecf9f723e */ /* 0x002fe200000000ff */
[-C--:B------:R-:W-:Y:S01]  /*c7d0*/  FMUL.FTZ R131, R131, R180.reuse ;  /* 0x000000b483837220 */ /* 0x080fe20000410000 */
[-C--:B------:R-:W-:Y:S01]  /*c7e0*/  FMUL.FTZ R132, R132, R9.reuse ;  /* 0x0000000984847220 */ /* 0x080fe20000410000 */
[-C--:B------:R-:W-:Y:S01]  /*c7f0*/  FMUL.FTZ R133, R133, R9.reuse ;  /* 0x0000000985857220 */ /* 0x080fe20000410000 */
[-C--:B------:R-:W-:Y:S01]  /*c800*/  FMUL.FTZ R134, R134, R180.reuse ;  /* 0x000000b486867220 */ /* 0x080fe20000410000 */
[----:B------:R-:W-:Y:S01]  /*c810*/  FMUL.FTZ R135, R135, R180 ;  /* 0x000000b487877220 */ /* 0x000fe20000410000 */
        /* <DEDUP_REMOVED lines=15> */
[-C--:B------:R-:W-:Y:S01]  /*c910*/  FMUL.FTZ R148, R148, R9.reuse ;  /* 0x0000000994947220 */ /* 0x080fe20000410000 */
[----:B------:R-:W-:Y:S01]  /*c920*/  FMUL.FTZ R149, R149, R9 ;  /* 0x0000000995957220 */ /* 0x000fe20000410000 */
[----:B------:R-:W0:Y:S01]  /*c930*/  MUFU.EX2 R175, R175 ;  /* 0x000000af00af7308 */ /* 0x000e220000000800 */
[----:B-1----:R-:W-:Y:S01]  /*c940*/  F2FP.F16.F32.PACK_AB R161, R171, R170 ;  /* 0x000000aaaba1723e */ /* 0x002fe200000000ff */
[-C--:B------:R-:W-:Y:S01]  /*c950*/  FMUL.FTZ R150, R150, R180.reuse ;  /* 0x000000b496967220 */ /* 0x080fe20000410000 */
[----:B------:R-:W-:Y:S01]  /*c960*/  FMUL.FTZ R151, R151, R180 ;  /* 0x000000b497977220 */ /* 0x000fe20000410000 */
[----:B------:R1:W-:Y:S01]  /*c970*/  STSM.16.M88.4 [R185+0x36400], R152 ;  /* 0x03640098b9007844 */ /* 0x0003e20000000200 */
[----:B------:R-:W-:Y:S01]  /*c980*/  FFMA.FTZ R0, R9, R0, R8 ;  /* 0x0000000009007223 */ /* 0x000fe20000010008 */
[----:B------:R-:W-:-:S02]  /*c990*/  FFMA.FTZ R3, R180, R3, R201 ;  /* 0x00000003b4037223 */ /* 0x000fc400000100c9 */
[----:B------:R-:W-:Y:S01]  /*c9a0*/  MUFU.EX2 R172, R172 ;  /* 0x000000ac00ac7308 */ /* 0x000fe20000000800 */
[----:B------:R1:W-:Y:S01]  /*c9b0*/  STSM.16.M88.4 [R186], R156 ;  /* 0x0000009cba007844 */ /* 0x0003e20000000200 */
        /* <DEDUP_REMOVED lines=31> */
[----:B------:R-:W-:Y:S01]  /*cbb0*/  FADD.FTZ R172, R172, R173 ;  /* 0x000000adacac7221 */ /* 0x000fe20000010000 */
[----:B------:R-:W-:Y:S03]  /*cbc0*/  MUFU.EX2 R182, R182 ;  /* 0x000000b600b67308 */ /* 0x000fe60000000800 */
[----:B------:R-:W-:-:S04]  /*cbd0*/  FADD.FTZ R177, R177, R172 ;  /* 0x000000acb1b17221 */ /* 0x000fc80000010000 */
[----:B------:R-:W-:Y:S01]  /*cbe0*/  FADD.FTZ R0, R176, R177 ;  /* 0x000000b1b0007221 */ /* 0x000fe20000010000 */
[----:B------:R-:W0:Y:S01]  /*cbf0*/  MUFU.EX2 R183, R183 ;  /* 0x000000b700b77308 */ /* 0x000e220000000800 */
[----:B--2---:R-:W-:Y:S01]  /*cc00*/  F2FP.F16.F32.PACK_AB R165, R179, R178 ;  /* 0x000000b2b3a5723e */ /* 0x004fe200000000ff */
[----:B------:R-:W-:Y:S01]  /*cc10*/  FADD.FTZ R178, R178, R175 ;  /* 0x000000afb2b27221 */ /* 0x000fe20000010000 */
[----:B------:R-:W-:-:S03]  /*cc20*/  FADD.FTZ R0, R181, R0 ;  /* 0x00000000b5007221 */ /* 0x000fc60000010000 */
[----:B------:R-:W-:Y:S01]  /*cc30*/  FADD.FTZ R179, R179, R178 ;  /* 0x000000b2b3b37221 */ /* 0x000fe20000010000 */
[----:B0-----:R-:W-:-:S03]  /*cc40*/  F2FP.F16.F32.PACK_AB R167, R183, R182 ;  /* 0x000000b6b7a7723e */ /* 0x001fc600000000ff */
[----:B------:R-:W-:Y:S02]  /*cc50*/  FADD.FTZ R182, R182, R179 ;  /* 0x000000b3b6b67221 */ /* 0x000fe40000010000 */
[----:B------:R1:W-:Y:S01]  /*cc60*/  STSM.16.M88.4 [R187], R164 ;  /* 0x000000a4bb007844 */ /* 0x0003e20000000200 */
[----:B------:R-:W-:Y:S01]  /*cc70*/  WARPGROUP.ARRIVE ;  /* 0x00000000000079c5 */ /* 0x000fe20000000000 */
[----:B------:R-:W-:-:S05]  /*cc80*/  FADD.FTZ R3, R183, R182 ;  /* 0x000000b6b7037221 */ /* 0x000fca0000010000 */
[----:B------:R-:W-:Y:S01]  /*cc90*/  HGMMA.64x256x16.F32 R24, R152, gdesc[UR12].tnspB, R24, gsb0 ;  /* 0x43e0000c98187df0 */ /* 0x000fe20008000818 */
[----:B------:R-:W-:Y:S01]  /*cca0*/  UIADD3 UR14, UR14, 0x180, URZ ;  /* 0x000001800e0e7890 */ /* 0x000fe2000fffe03f */
        /* <DEDUP_REMOVED lines=26> */
.L_x_1980:
[----:B------:R-:W-:Y:S01]  /*ce50*/  UIADD3 UR5, UR5, 0x38860, URZ ;  /* 0x0003886005057890 */ /* 0x000fe2000fffe03f */
[----:B------:R-:W-:Y:S01]  /*ce60*/  IMAD.MOV.U32 R200, RZ, RZ, R7 ;  /* 0x000000ffffc87224 */ /* 0x000fe200078e0007 */
[----:B------:R-:W-:Y:S01]  /*ce70*/  UMOV UR7, UR36 ;  /* 0x0000002400077c82 */ /* 0x000fe20008000000 */
[----:B------:R-:W-:Y:S01]  /*ce80*/  IMAD.MOV.U32 R8, RZ, RZ, R5 ;  /* 0x000000ffff087224 */ /* 0x000fe200078e0005 */
[----:B------:R-:W-:-:S09]  /*ce90*/  UPRMT UR5, UR39, 0x654, UR5 ;  /* 0x0000065427057896 */ /* 0x000fd20008000005 */
[----:B------:R-:W-:Y:S01]  /*cea0*/  SYNCS.ARRIVE.TRANS64.RED.A1T0 RZ, [UR5], RZ ;  /* 0x000000ffffff79a7 */ /* 0x000fe20008100405 */
[----:B------:R-:W-:Y:S05]  /*ceb0*/  @P1 BRA `(.L_x_1981) ;  /* 0xffffffd400b81947 */ /* 0x000fea000383ffff */
.L_x_1970:
[----:B------:R-:W-:-:S13]  /*cec0*/  ISETP.GE.AND P1, PT, R11, R191, PT ;  /* 0x000000bf0b00720c */ /* 0x000fda0003f26270 */
[----:B------:R-:W-:Y:S05]  /*ced0*/  @!P1 BRA `(.L_x_1982) ;  /* 0x00000034000c9947 */ /* 0x000fea0003800000 */
[----:B------:R-:W-:Y:S01]  /*cee0*/  IMAD.MOV.U32 R9, RZ, RZ, R7 ;  /* 0x000000ffff097224 */ /* 0x000fe200078e0007 */
[----:B------:R-:W-:Y:S01]  /*cef0*/  UMOV UR5, UR36 ;  /* 0x0000002400057c82 */ /* 0x000fe20008000000 */
[----:B------:R-:W-:-:S07]  /*cf00*/  IMAD.MOV.U32 R8, RZ, RZ, R5 ;  /* 0x000000ffff087224 */ /* 0x000fce00078e0005 */
.L_x_2001:
[----:B------:R-:W-:-:S04]  /*cf10*/  UIADD3 UR36, UR5, 0x1, URZ ;  /* 0x0000000105247890 */ /* 0x000fc8000fffe03f */
[----:B------:R-:W-:-:S04]  /*cf20*/  UISETP.NE.AND UP0, UPT, UR36, 0x2, UPT ;  /* 0x000000022400788c */ /* 0x000fc8000bf05270 */
[----:B------:R-:W-:Y:S02]  /*cf30*/  USEL UR7, URZ, 0x1, UP0 ;  /* 0x000000013f077887 */ /* 0x000fe40008000000 */
[----:B------:R-:W-:-:S04]  /*cf40*/  USEL UR36, UR36, URZ, UP0 ;  /* 0x0000003f24247287 */ /* 0x000fc80008000000 */
[----:B------:R-:W-:Y:S01]  /*cf50*/  LOP3.LUT R2, R2, UR7, RZ, 0x3c, !PT ;  /* 0x0000000702027c12 */ /* 0x000fe2000f8e3cff */
[----:B------:R-:W-:Y:S07]  /*cf60*/  @!P0 BRA `(.L_x_1983) ;  /* 0x0000000000048947 */ /* 0x000fee0003800000 */
[----:B------:R-:W-:Y:S01]  /*cf70*/  BPT.TRAP 0x1 ;  /* 0x000000040000795c */ /* 0x000fe20000300000 */
.L_x_1983:
[----:B------:R-:W-:Y:S01]  /*cf80*/  ULEA UR7, UR36, UR38, 0x3 ;  /* 0x0000002624077291 */ /* 0x000fe2000f8e183f */
[----:B------:R-:W-:-:S08]  /*cf90*/  SHF.L.U32 R5, R2, 0x1f, RZ ;  /* 0x0000001f02057819 */ /* 0x000fd000000006ff */
[----:B------:R0:W1:Y:S01]  /*cfa0*/  SYNCS.PHASECHK.TRANS64.TRYWAIT P1, [UR7+0x38830], R5 ;  /* 0x03883005ff0075a7 */ /* 0x0000620008020147 */
[----:B------:R-:W-:Y:S05]  /*cfb0*/  @!P0 BRA `(.L_x_1984) ;  /* 0x0000000000048947 */ /* 0x000fea0003800000 */
[----:B------:R-:W-:Y:S01]  /*cfc0*/  BPT.TRAP 0x1 ;  /* 0x000000040000795c */ /* 0x000fe20000300000 */
.L_x_1984:
[----:B-1----:R-:W-:Y:S05]  /*cfd0*/  @P1 BRA `(.L_x_1985) ;  /* 0x0000000000081947 */ /* 0x002fea0003800000 */
[----:B------:R-:W1:Y:S02]  /*cfe0*/  SYNCS.PHASECHK.TRANS64.TRYWAIT P1, [UR7+0x38830], R5 ;  /* 0x03883005ff0075a7 */ /* 0x000e640008020147 */
[----:B-1----:R-:W-:Y:S05]  /*cff0*/  @!P1 BRA `(.L_x_1986) ;  /* 0x000000bc008c9947 */ /* 0x002fea0003800000 */
.L_x_1985:
        /* <DEDUP_REMOVED lines=23> */
.L_x_1987:
[----:B------:R2:W3:Y:S01]  /*d170*/  SYNCS.PHASECHK.TRANS64.TRYWAIT P1, [UR7+0x38850], R5 ;  /* 0x03885005ff0075a7 */ /* 0x0004e20008020147 */
[----:B------:R-:W-:Y:S05]  /*d180*/  @!P0 BRA `(.L_x_1988) ;  /* 0x0000000000048947 */ /* 0x000fea0003800000 */
[----:B------:R-:W-:Y:S01]  /*d190*/  BPT.TRAP 0x1 ;  /* 0x000000040000795c */ /* 0x000fe20000300000 */
.L_x_1988:
[----:B---3--:R-:W-:Y:S05]  /*d1a0*/  @P1 BRA `(.L_x_1989) ;  /* 0x0000000000081947 */ /* 0x008fea0003800000 */
[----:B------:R-:W3:Y:S02]  /*d1b0*/  SYNCS.PHASECHK.TRANS64.TRYWAIT P1, [UR7+0x38850], R5 ;  /* 0x03885005ff0075a7 */ /* 0x000ee40008020147 */
[----:B---3--:R-:W-:Y:S05]  /*d1c0*/  @!P1 BRA `(.L_x_1990) ;  /* 0x000000bc00309947 */ /* 0x008fea0003800000 */
.L_x_1989:
        /* <DEDUP_REMOVED lines=265> */
.L_x_1991:
        /* <DEDUP_REMOVED lines=11> */
[----:B------:R-:W-:-:S02]  /*e310*/  ULDC UR10, c[0x0][0xad4] ;  /* 0x0002b500000a7ab9 */ /* 0x000fc40000000800 */
[----:B------:R-:W-:Y:S01]  /*e320*/  ULOP3.LUT UR10, URZ, UR10, URZ, 0x33, !UPT ;  /* 0x0000000a3f0a7292 */ /* 0x000fe2000f8e333f */
[----:B0-----:R-:W-:-:S05]  /*e330*/  @P1 IMAD.HI.U32 R5, R20, R5, RZ ;  /* 0x0000000514051227 */ /* 0x001fca00078e00ff */
[----:B-1----:R-:W-:Y:S01]  /*e340*/  @P1 SHF.R.U32.HI R20, RZ, R6, R5 ;  /* 0x00000006ff141219 */ /* 0x002fe20000011605 */
[----:B------:R-:W-:-:S04]  /*e350*/  IMAD.SHL.U32 R5, R11, 0x40, RZ ;  /* 0x000000400b057824 */ /* 0x000fc800078e00ff */
[----:B------:R-:W0:Y:S01]  /*e360*/  SHFL.IDX PT, R7, R20, RZ, 0x1c1f ;  /* 0x001c1fff14077589 */ /* 0x000e2200000e0000 */
[----:B------:R-:W-:-:S05]  /*e370*/  IADD3 R6, -R18, 0x1, -R5 ;  /* 0x0000000112067810 */ /* 0x000fca0007ffe905 */
[----:B------:R-:W-:-:S04]  /*e380*/  IMAD R6, R17, UR11, R6 ;  /* 0x0000000b11067c24 */ /* 0x000fc8000f8e0206 */
[----:B------:R-:W-:-:S04]  /*e390*/  VIADD R6, R6, -UR14 ;  /* 0x8000000e06067c36 */ /* 0x000fc80008000000 */
[C---:B------:R-:W-:Y:S02]  /*e3a0*/  VIADD R10, R6.reuse, UR15 ;  /* 0x0000000f060a7c36 */ /* 0x040fe40008000000 */
[----:B------:R-:W-:Y:S01]  /*e3b0*/  VIADD R12, R6, UR10 ;  /* 0x0000000a060c7c36 */ /* 0x000fe20008000000 */
[----:B------:R-:W-:Y:S01]  /*e3c0*/  ULDC UR10, c[0x0][0xadc] ;  /* 0x0002b700000a7ab9 */ /* 0x000fe20000000800 */
[--C-:B0-----:R-:W-:Y:S02]  /*e3d0*/  IMAD.IADD R14, R10, 0x1, R7.reuse ;  /* 0x000000010a0e7824 */ /* 0x101fe400078e0207 */
[----:B------:R-:W-:Y:S01]  /*e3e0*/  IMAD.IADD R15, R12, 0x1, R7 ;  /* 0x000000010c0f7824 */ /* 0x000fe200078e0207 */
[----:B------:R-:W-:Y:S06]  /*e3f0*/  @!P5 BRA `(.L_x_1992) ;  /* 0x00000000005cd947 */ /* 0x000fec0003800000 */
        /* <DEDUP_REMOVED lines=13> */
.L_x_1994:
[----:B------:R-:W-:-:S05]  /*e4d0*/  IMAD.U32 R200, RZ, RZ, UR10 ;  /* 0x0000000affc87e24 */ /* 0x000fca000f8e00ff */
[----:B------:R-:W-:-:S13]  /*e4e0*/  ISETP.NE.AND P1, PT, R200, 0x1, PT ;  /* 0x00000001c800780c */ /* 0x000fda0003f25270 */
[----:B------:R-:W0:Y:S02]  /*e4f0*/  @P1 LDC.64 R6, c[0x0][0xae0] ;  /* 0x0002b800ff061b82 */ /* 0x000e240000000a00 */
[----:B0-----:R-:W-:-:S05]  /*e500*/  @P1 IMAD.HI.U32 R6, R13, R6, RZ ;  /* 0x000000060d061227 */ /* 0x001fca00078e00ff */
[----:B------:R-:W-:-:S07]  /*e510*/  @P1 SHF.R.U32.HI R13, RZ, R7, R6 ;  /* 0x00000007ff0d1219 */ /* 0x000fce0000011606 */
.L_x_1995:
[----:B------:R-:W-:Y:S05]  /*e520*/  BSYNC B0 ;  /* 0x0000000000007941 */ /* 0x000fea0003800000 */
.L_x_1993:
[----:B------:R-:W-:-:S04]  /*e530*/  IMAD R13, R13, R200, -R5 ;  /* 0x000000c80d0d7224 */ /* 0x000fc800078e0a05 */
[----:B------:R-:W-:-:S05]  /*e540*/  IMAD.IADD R13, R13, 0x1, -R18 ;  /* 0x000000010d0d7824 */ /* 0x000fca00078e0a12 */
[----:B------:R-:W-:Y:S02]  /*e550*/  VIADDMNMX R14, R13, R200, R14, PT ;  /* 0x000000c80d0e7246 */ /* 0x000fe4000380010e */
[----:B------:R-:W-:-:S07]  /*e560*/  VIMNMX R15, R15, R13, !PT ;  /* 0x0000000d0f0f7248 */ /* 0x000fce0007fe0100 */
.L_x_1992:
        /* <DEDUP_REMOVED lines=66> */
.L_x_1998:
[----:B------:R-:W-:-:S05]  /*e990*/  IMAD.U32 R20, RZ, RZ, UR10 ;  /* 0x0000000aff147e24 */ /* 0x000fca000f8e00ff */
[----:B------:R-:W-:-:S13]  /*e9a0*/  ISETP.NE.AND P2, PT, R20, 0x1, PT ;  /* 0x000000011400780c */ /* 0x000fda0003f45270 */
[----:B------:R-:W0:Y:S02]  /*e9b0*/  @P2 LDC.64 R6, c[0x0][0xae0] ;  /* 0x0002b800ff062b82 */ /* 0x000e240000000a00 */
[----:B0-----:R-:W-:-:S05]  /*e9c0*/  @P2 IMAD.HI.U32 R6, R14, R6, RZ ;  /* 0x000000060e062227 */ /* 0x001fca00078e00ff */
[----:B------:R-:W-:-:S07]  /*e9d0*/  @P2 SHF.R.U32.HI R14, RZ, R7, R6 ;  /* 0x00000007ff0e2219 */ /* 0x000fce0000011606 */
.L_x_1999:
[----:B------:R-:W-:Y:S05]  /*e9e0*/  BSYNC B0 ;  /* 0x0000000000007941 */ /* 0x000fea0003800000 */
.L_x_1997:
[----:B------:R-:W-:-:S04]  /*e9f0*/  IMAD R5, R14, R20, -R5 ;  /* 0x000000140e057224 */ /* 0x000fc800078e0a05 */
[----:B------:R-:W-:-:S05]  /*ea00*/  IMAD.IADD R5, R5, 0x1, -R18 ;  /* 0x0000000105057824 */ /* 0x000fca00078e0a12 */
[----:B------:R-:W-:Y:S02]  /*ea10*/  VIADDMNMX R10, R5, R20, R10, PT ;  /* 0x00000014050a7246 */ /* 0x000fe4000380010a */
[----:B------:R-:W-:-:S07]  /*ea20*/  VIMNMX R12, R12, R5, !PT ;  /* 0x000000050c0c7248 */ /* 0x000fce0007fe0100 */
.L_x_1996:
[----:B------:R-:W-:Y:S01]  /*ea30*/  FMNMX.FTZ R6, R13, R8, !PT ;  /* 0x000000080d067209 */ /* 0x000fe20007810000 */
[----:B------:R-:W-:Y:S01]  /*ea40*/  ULDC UR11, c[0x0][0xa80] ;  /* 0x0002a000000b7ab9 */ /* 0x000fe20000000800 */
[----:B------:R-:W-:Y:S01]  /*ea50*/  ISETP.GT.AND P2, PT, R12, 0x1, P1 ;  /* 0x000000010c00780c */ /* 0x000fe20000f44270 */
[----:B------:R-:W-:Y:S01]  /*ea60*/  ULEA UR10, UR36, UR37, 0xc ;  /* 0x00000025240a7291 */ /* 0x000fe2000f8e603f */
[----:B------:R-:W-:Y:S01]  /*ea70*/  FMNMX.FTZ R5, R153, R6, !PT ;  /* 0x0000000699057209 */ /* 0x000fe20007810000 */
[----:B------:R-:W-:Y:S01]  /*ea80*/  UMOV UR15, 0x40000040 ;  /* 0x40000040000f7882 */ /* 0x000fe20000000000 */
[----:B------:R-:W-:Y:S02]  /*ea90*/  ISETP.LT.OR P2, PT, R10, 0x2, P2 ;  /* 0x000000020a00780c */ /* 0x000fe40001741670 */
[----:B------:R-:W-:Y:S02]  /*eaa0*/  FMNMX.FTZ R6, R156, R5, !PT ;  /* 0x000000059c067209 */ /* 0x000fe40007810000 */
[----:B------:R-:W-:Y:S01]  /*eab0*/  FSEL R155, R155, -INF , !P2 ;  /* 0xff8000009b9b7808 */ /* 0x000fe20005000000 */
[----:B------:R-:W-:Y:S01]  /*eac0*/  UMOV UR14, UR10 ;  /* 0x0000000a000e7c82 */ /* 0x000fe20008000000 */
[----:B------:R-:W-:-:S02]  /*ead0*/  FMNMX.FTZ R5, R157, R6, !PT ;  /* 0x000000069d057209 */ /* 0x000fc40007810000 */
[----:B------:R-:W-:Y:S02]  /*eae0*/  ISETP.GT.AND P2, PT, R12, RZ, P1 ;  /* 0x000000ff0c00720c */ /* 0x000fe40000f44270 */
[----:B------:R-:W-:Y:S02]  /*eaf0*/  FMNMX.FTZ R6, R160, R5, !PT ;  /* 0x00000005a0067209 */ /* 0x000fe40007810000 */
[----:B------:R-:W-:Y:S02]  /*eb00*/  ISETP.LT.OR P2, PT, R10, 0x1, P2 ;  /* 0x000000010a00780c */ /* 0x000fe40001741670 */
[----:B------:R-:W-:Y:S02]  /*eb10*/  FMNMX.FTZ R5, R161, R6, !PT ;  /* 0x00000006a1057209 */ /* 0x000fe40007810000 */
[----:B------:R-:W-:Y:S02]  /*eb20*/  ISETP.GT.AND P3, PT, R12, 0x8, P1 ;  /* 0x000000080c00780c */ /* 0x000fe40000f64270 */
[----:B------:R-:W-:-:S02]  /*eb30*/  FMNMX.FTZ R6, R164, R5, !PT ;  /* 0x00000005a4067209 */ /* 0x000fc40007810000 */
[----:B------:R-:W-:Y:S02]  /*eb40*/  FSEL R154, R154, -INF , !P2 ;  /* 0xff8000009a9a7808 */ /* 0x000fe40005000000 */
        /* <DEDUP_REMOVED lines=18> */
[----:B------:R-:W-:Y:S01]  /*ec70*/  ISETP.GT.AND P2, PT, R12, 0x18, P1 ;  /* 0x000000180c00780c */ /* 0x000fe20000f44270 */
[----:B------:R-:W0:Y:S01]  /*ec80*/  SHFL.BFLY PT, R5, R6, 0x2, 0x1f ;  /* 0x0c401f0006057f89 */ /* 0x000e2200000e0000 */
[----:B------:R-:W-:Y:S02]  /*ec90*/  ISETP.LT.OR P4, PT, R10, 0x12, P4 ;  /* 0x000000120a00780c */ /* 0x000fe40002781670 */
[----:B------:R-:W-:Y:S02]  /*eca0*/  ISETP.GT.AND P3, PT, R12, 0x19, P1 ;  /* 0x000000190c00780c */ /* 0x000fe40000f64270 */
[----:B------:R-:W-:Y:S02]  /*ecb0*/  ISETP.LT.OR P2, PT, R10, 0x19, P2 ;  /* 0x000000190a00780c */ /* 0x000fe40001741670 */
[----:B------:R-:W-:-:S02]  /*ecc0*/  FSEL R163, R163, -INF , !P4 ;  /* 0xff800000a3a37808 */ /* 0x000fc40006000000 */
[----:B------:R-:W-:Y:S02]  /*ecd0*/  ISETP.GT.AND P4, PT, R12, 0x20, P1 ;  /* 0x000000200c00780c */ /* 0x000fe40000f84270 */
[----:B------:R-:W-:Y:S02]  /*ece0*/  ISETP.LT.OR P3, PT, R10, 0x1a, P3 ;  /* 0x0000001a0a00780c */ /* 0x000fe40001f61670 */
[----:B------:R-:W-:Y:S02]  /*ecf0*/  FSEL R166, R166, -INF , !P2 ;  /* 0xff800000a6a67808 */ /* 0x000fe40005000000 */
[----:B------:R-:W-:Y:S02]  /*ed00*/  ISETP.GT.AND P2, PT, R12, 0x21, P1 ;  /* 0x000000210c00780c */ /* 0x000fe40000f44270 */
[----:B------:R-:W-:Y:S02]  /*ed10*/  ISETP.LT.OR P4, PT, R10, 0x21, P4 ;  /* 0x000000210a00780c */ /* 0x000fe40002781670 */
[----:B------:R-:W-:-:S02]  /*ed20*/  FSEL R167, R167, -INF , !P3 ;  /* 0xff800000a7a77808 */ /* 0x000fc40005800000 */
[----:B------:R-:W-:Y:S02]  /*ed30*/  ISETP.GT.AND P3, PT, R12, 0x28, P1 ;  /* 0x000000280c00780c */ /* 0x000fe40000f64270 */
[----:B------:R-:W-:Y:S02]  /*ed40*/  ISETP.LT.OR P2, PT, R10, 0x22, P2 ;  /* 0x000000220a00780c */ /* 0x000fe40001741670 */
[----:B0-----:R-:W-:Y:S02]  /*ed50*/  FMNMX.FTZ R7, R6, R5, !PT ;  /* 0x0000000506077209 */ /* 0x001fe40007810000 */
[----:B------:R-:W-:Y:S02]  /*ed60*/  FMNMX.FTZ R6, R154, R9, !PT ;  /* 0x000000099a067209 */ /* 0x000fe40007810000 */
[----:B------:R-:W-:Y:S01]  /*ed70*/  FSEL R170, R170, -INF , !P4 ;  /* 0xff800000aaaa7808 */ /* 0x000fe20006000000 */
        /* <DEDUP_REMOVED lines=47> */
[----:B------:R-:W-:Y:S01]  /*f070*/  FFMA.FTZ R181, R181, UR11, -R20 ;  /* 0x0000000bb5b57c23 */ /* 0x000fe20008010814 */
[----:B------:R-:W-:Y:S01]  /*f080*/  FMNMX.FTZ R7, R152, R7, !PT ;  /* 0x0000000798077209 */ /* 0x000fe20007810000 */
[----:B------:R-:W-:Y:S01]  /*f090*/  IMAD.MOV R161, RZ, RZ, -R184 ;  /* 0x000000ffffa17224 */ /* 0x000fe200078e0ab8 */
[----:B------:R-:W-:Y:S01]  /*f0a0*/  MUFU.EX2 R13, R13 ;  /* 0x0000000d000d7308 */ /* 0x000fe20000000800 */
[----:B0-----:R-:W-:Y:S01]  /*f0b0*/  FFMA.FTZ R15, R157, UR11, -R20 ;  /* 0x0000000b9d0f7c23 */ /* 0x001fe20008010814 */
[----:B------:R-:W-:-:S02]  /*f0c0*/  FMNMX.FTZ R14, R178, R7, !PT ;  /* 0x00000007b20e7209 */ /* 0x000fc40007810000 */
[----:B------:R-:W-:Y:S02]  /*f0d0*/  FSEL R157, R5, RZ, P4 ;  /* 0x000000ff059d7208 */ /* 0x000fe40002000000 */
[----:B------:R-:W-:Y:S01]  /*f0e0*/  FMNMX.FTZ R7, R153, R14, !PT ;  /* 0x0000000e99077209 */ /* 0x000fe20007810000 */
[----:B------:R-:W-:Y:S01]  /*f0f0*/  FFMA.FTZ R14, R164, UR11, -R20 ;  /* 0x0000000ba40e7c23 */ /* 0x000fe20008010814 */
[----:B------:R-:W-:Y:S01]  /*f100*/  MUFU.EX2 R12, R12 ;  /* 0x0000000c000c7308 */ /* 0x000fe20000000800 */
[----:B------:R-:W-:Y:S01]  /*f110*/  FADD.FTZ R157, -R157, R8 ;  /* 0x000000089d9d7221 */ /* 0x000fe20000010100 */
[----:B------:R-:W-:-:S03]  /*f120*/  FMNMX.FTZ R7, R182, R7, !PT ;  /* 0x00000007b6077209 */ /* 0x000fc60007810000 */
[----:B------:R-:W-:Y:S01]  /*f130*/  FMUL.FTZ R20, R157, UR11 ;  /* 0x0000000b9d147c20 */ /* 0x000fe20008410000 */
[----:B------:R-:W-:Y:S02]  /*f140*/  FMNMX.FTZ R7, R156, R7, !PT ;  /* 0x000000079c077209 */ /* 0x000fe40007810000 */
[----:B------:R-:W-:Y:S03]  /*f150*/  MUFU.EX2 R8, R181 ;  /* 0x000000b500087308 */ /* 0x000fe60000000800 */
[----:B------:R-:W0:Y:S05]  /*f160*/  SHFL.BFLY PT, R160, R7, 0x2, 0x1f ;  /* 0x0c401f0007a07f89 */ /* 0x000e2a00000e0000 */
[----:B------:R-:W1:Y:S08]  /*f170*/  MUFU.EX2 R20, R20 ;  /* 0x0000001400147308 */ /* 0x000e700000000800 */
[----:B------:R-:W2:Y:S08]  /*f180*/  MUFU.EX2 R15, R15 ;  /* 0x0000000f000f7308 */ /* 0x000eb00000000800 */
[----:B------:R-:W-:Y:S01]  /*f190*/  MUFU.EX2 R10, R10 ;  /* 0x0000000a000a7308 */ /* 0x000fe20000000800 */
        /* <DEDUP_REMOVED lines=24> */
[----:B------:R-:W3:Y:S01]  /*f320*/  MUFU.EX2 R175, R175 ;  /* 0x000000af00af7308 */ /* 0x000ee20000000800 */
[-C--:B------:R-:W-:Y:S01]  /*f330*/  FMUL.FTZ R64, R64, R20.reuse ;  /* 0x0000001440407220 */ /* 0x080fe20000410000 */
[-C--:B------:R-:W-:Y:S01]  /*f340*/  FMUL.FTZ R65, R65, R20.reuse ;  /* 0x0000001441417220 */ /* 0x080fe20000410000 */
[-C--:B------:R-:W-:Y:S01]  /*f350*/  FMUL.FTZ R68, R68, R20.reuse ;  /* 0x0000001444447220 */ /* 0x080fe20000410000 */
[-C--:B------:R-:W-:Y:S01]  /*f360*/  FMUL.FTZ R69, R69, R20.reuse ;  /* 0x0000001445457220 */ /* 0x080fe20000410000 */
[-C--:B------:R-:W-:Y:S01]  /*f370*/  FMUL.FTZ R72, R72, R20.reuse ;  /* 0x0000001448487220 */ /* 0x080fe20000410000 */
[-C--:B------:R-:W-:Y:S01]  /*f380*/  FMUL.FTZ R73, R73, R20.reuse ;  /* 0x0000001449497220 */ /* 0x080fe20000410000 */
[----:B0-----:R-:W-:Y:S01]  /*f390*/  FMNMX.FTZ R7, R160, R7, !PT ;  /* 0x00000007a0077209 */ /* 0x001fe20007810000 */
[----:B------:R-:W-:Y:S01]  /*f3a0*/  MUFU.EX2 R168, R168 ;  /* 0x000000a800a87308 */ /* 0x000fe20000000800 */
        /* <DEDUP_REMOVED lines=15> */
[--C-:B------:R-:W-:Y:S01]  /*f4a0*/  FFMA.FTZ R155, R155, UR11, -R157.reuse ;  /* 0x0000000b9b9b7c23 */ /* 0x100fe2000801089d */
[----:B------:R-:W-:Y:S01]  /*f4b0*/  ISETP.NE.AND P1, PT, R18, R161, PT ;  /* 0x000000a11200720c */ /* 0x000fe20003f25270 */
[--C-:B------:R-:W-:Y:S01]  /*f4c0*/  FFMA.FTZ R183, R158, UR11, -R157.reuse ;  /* 0x0000000b9eb77c23 */ /* 0x100fe2000801089d */
[----:B------:R-:W-:Y:S01]  /*f4d0*/  FFMA.FTZ R200, R159, UR11, -R157 ;  /* 0x0000000b9fc87c23 */ /* 0x000fe2000801089d */
[----:B------:R-:W-:Y:S01]  /*f4e0*/  FADD.FTZ R154, -R154, R9 ;  /* 0x000000099a9a7221 */ /* 0x000fe20000010100 */
[----:B------:R0:W-:Y:S01]  /*f4f0*/  MUFU.EX2 R181, R155 ;  /* 0x0000009b00b57308 */ /* 0x0001e20000000800 */
[--C-:B------:R-:W-:Y:S01]  /*f500*/  FFMA.FTZ R199, R167, UR11, -R157.reuse ;  /* 0x0000000ba7c77c23 */ /* 0x100fe2000801089d */
[----:B------:R-:W-:Y:S01]  /*f510*/  FFMA.FTZ R201, R171, UR11, -R157 ;  /* 0x0000000babc97c23 */ /* 0x000fe2000801089d */
[----:B------:R-:W-:Y:S01]  /*f520*/  FMUL.FTZ R9, R154, UR11 ;  /* 0x0000000b9a097c20 */ /* 0x000fe20008410000 */
[----:B------:R-:W-:-:S02]  /*f530*/  IMAD.U32 R154, RZ, RZ, UR5 ;  /* 0x00000005ff9a7e24 */ /* 0x000fc4000f8e00ff */
[--C-:B------:R-:W-:Y:S01]  /*f540*/  FFMA.FTZ R203, R152, UR11, -R157.reuse ;  /* 0x0000000b98cb7c23 */ /* 0x100fe2000801089d */
[--C-:B------:R-:W-:Y:S01]  /*f550*/  FFMA.FTZ R162, R162, UR11, -R157.reuse ;  /* 0x0000000ba2a27c23 */ /* 0x100fe2000801089d */
[--C-:B------:R-:W-:Y:S01]  /*f560*/  FFMA.FTZ R163, R163, UR11, -R157.reuse ;  /* 0x0000000ba3a37c23 */ /* 0x100fe2000801089d */
[----:B------:R-:W-:Y:S01]  /*f570*/  FFMA.FTZ R166, R166, UR11, -R157 ;  /* 0x0000000ba6a67c23 */ /* 0x000fe2000801089d */
[----:B------:R-:W4:Y:S01]  /*f580*/  MUFU.EX2 R9, R9 ;  /* 0x0000000900097308 */ /* 0x000f220000000800 */
[----:B------:R-:W-:Y:S02]  /*f590*/  @!P1 IMAD R154, R154, 0x40, R19 ;  /* 0x000000409a9a9824 */ /* 0x000fe400078e0213 */
[--C-:B------:R-:W-:Y:S01]  /*f5a0*/  FFMA.FTZ R202, R178, UR11, -R157.reuse ;  /* 0x0000000bb2ca7c23 */ /* 0x100fe2000801089d */
[--C-:B------:R-:W-:Y:S01]  /*f5b0*/  FFMA.FTZ R205, R153, UR11, -R157.reuse ;  /* 0x0000000b99cd7c23 */ /* 0x100fe2000801089d */
[--C-:B------:R-:W-:Y:S01]  /*f5c0*/  FFMA.FTZ R204, R182, UR11, -R157.reuse ;  /* 0x0000000bb6cc7c23 */ /* 0x100fe2000801089d */
[--C-:B------:R-:W-:Y:S01]  /*f5d0*/  FFMA.FTZ R207, R156, UR11, -R157.reuse ;  /* 0x0000000b9ccf7c23 */ /* 0x100fe2000801089d */
[----:B0-----:R-:W-:Y:S01]  /*f5e0*/  @!P1 LEA R155, R154, UR38, 0x2 ;  /* 0x000000269a9b9c11 */ /* 0x001fe2000f8e10ff */
[--C-:B------:R-:W-:Y:S01]  /*f5f0*/  FFMA.FTZ R159, R170, UR11, -R157.reuse ;  /* 0x0000000baa9f7c23 */ /* 0x100fe2000801089d */
[----:B------:R-:W-:Y:S01]  /*f600*/  FFMA.FTZ R161, R174, UR11, -R157 ;  /* 0x0000000baea17c23 */ /* 0x000fe2000801089d */
[----:B------:R-:W0:Y:S01]  /*f610*/  MUFU.EX2 R180, R180 ;  /* 0x000000b400b47308 */ /* 0x000e220000000800 */
[----:B------:R-:W-:Y:S01]  /*f620*/  F2FP.F16.F32.PACK_AB R152, R6, R13 ;  /* 0x0000000d0698723e */ /* 0x000fe200000000ff */
[----:B------:R-:W-:Y:S01]  /*f630*/  @!P1 STS [R155+0x38400], R20 ;  /* 0x038400149b009388 */ /* 0x000fe20000000800 */
[----:B--2---:R-:W-:Y:S01]  /*f640*/  F2FP.F16.F32.PACK_AB R154, R15, R12 ;  /* 0x0000000c0f9a723e */ /* 0x004fe200000000ff */
[----:B------:R-:W-:Y:S01]  /*f650*/  FMUL.FTZ R93, R93, R20 ;  /* 0x000000145d5d7220 */ /* 0x000fe20000410000 */
[----:B-1----:R-:W-:Y:S01]  /*f660*/  F2FP.F16.F32.PACK_AB R156, R21, R10 ;  /* 0x0000000a159c723e */ /* 0x002fe200000000ff */
[----:B------:R-:W-:Y:S01]  /*f670*/  FMUL.FTZ R96, R96, R20 ;  /* 0x0000001460607220 */ /* 0x000fe20000410000 */
[----:B---3--:R-:W-:Y:S01]  /*f680*/  F2FP.F16.F32.PACK_AB R158, R175, R14 ;  /* 0x0000000eaf9e723e */ /* 0x008fe200000000ff */
[----:B----4-:R1:W-:Y:S01]  /*f690*/  @!P1 STS [R155+0x38420], R9 ;  /* 0x038420099b009388 */ /* 0x0103e20000000800 */
[----:B------:R-:W-:Y:S01]  /*f6a0*/  MUFU.EX2 R183, R183 ;  /* 0x000000b700b77308 */ /* 0x000fe20000000800 */
[----:B------:R-:W-:Y:S01]  /*f6b0*/  F2FP.F16.F32.PACK_AB R160, R169, R168 ;  /* 0x000000a8a9a0723e */ /* 0x000fe200000000ff */
        /* <DEDUP_REMOVED lines=112> */
[----:B------:R-:W-:Y:S01]  /*fdc0*/  FMUL.FTZ R151, R151, R9 ;  /* 0x0000000997977220 */ /* 0x000fe20000410000 */
[----:B------:R2:W-:Y:S01]  /*fdd0*/  STSM.16.M88.4 [R185+0x36400], R152 ;  /* 0x03640098b9007844 */ /* 0x0005e20000000200 */
[----:B------:R-:W-:Y:S01]  /*fde0*/  FFMA.FTZ R13, R20, R0, R13 ;  /* 0x00000000140d7223 */ /* 0x000fe2000001000d */
[----:B------:R-:W-:-:S02]  /*fdf0*/  FFMA.FTZ R180, R9, R3, R180 ;  /* 0x0000000309b47223 */ /* 0x000fc400000100b4 */
[----:B------:R2:W-:Y:S01]  /*fe00*/  STSM.16.M88.4 [R186], R156 ;  /* 0x0000009cba007844 */ /* 0x0005e20000000200 */
[----:B------:R-:W-:Y:S01]  /*fe10*/  MUFU.EX2 R202, R202 ;  /* 0x000000ca00ca7308 */ /* 0x000fe20000000800 */
[----:B-1----:R-:W-:Y:S01]  /*fe20*/  F2FP.F16.F32.PACK_AB R164, R177, R176 ;  /* 0x000000b0b1a4723e */ /* 0x002fe200000000ff */
[----:B------:R-:W-:Y:S01]  /*fe30*/  FADD.FTZ R13, R6, R13 ;  /* 0x0000000d060d7221 */ /* 0x000fe20000010000 */
[----:B------:R2:W-:Y:S01]  /*fe40*/  STSM.16.M88.4 [R188], R160 ;  /* 0x000000a0bc007844 */ /* 0x0005e20000000200 */
[----:B------:R-:W-:Y:S02]  /*fe50*/  FADD.FTZ R180, R181, R180 ;  /* 0x000000b4b5b47221 */ /* 0x000fe40000010000 */
[----:B------:R-:W-:Y:S02]  /*fe60*/  FADD.FTZ R12, R12, R13 ;  /* 0x0000000d0c0c7221 */ /* 0x000fe40000010000 */
[----:B------:R-:W1:Y:S01]  /*fe70*/  MUFU.EX2 R205, R205 ;  /* 0x000000cd00cd7308 */ /* 0x000e620000000800 */
        /* <DEDUP_REMOVED lines=11> */
[----:B-1----:R-:W-:Y:S01]  /*ff30*/  F2FP.F16.F32.PACK_AB R165, R205, R202 ;  /* 0x000000cacda5723e */ /* 0x002fe200000000ff */
        /* <DEDUP_REMOVED lines=8> */
[----:B0-----:R-:W-:Y:S02]  /*ffc0*/  F2FP.F16.F32.PACK_AB R167, R207, R204 ;  /* 0x000000cccfa7723e */ /* 0x001fe400000000ff */
        /* <DEDUP_REMOVED lines=8> */
[----:B------:R-:W-:Y:S01]  /*10050*/  UIADD3 UR14, UR10, 0x80, URZ ;  /* 0x000000800a0e7890 */ /* 0x000fe2000fffe03f */
[----:B------:R-:W-:Y:S01]  /*10060*/  FADD.FTZ R176, R177, R176 ;  /* 0x000000b0b1b07221 */ /* 0x000fe20000010000 */
[----:B------:R-:W-:Y:S01]  /*10070*/  UMOV UR15, 0x40000040 ;  /* 0x40000040000f7882 */ /* 0x000fe20000000000 */
[----:B------:R-:W-:Y:S02]  /*10080*/  FADD.FTZ R205, R205, R202 ;  /* 0x000000cacdcd7221 */ /* 0x000fe40000010000 */
[----:B------:R-:W-:Y:S02]  /*10090*/  FADD.FTZ R179, R179, R176 ;  /* 0x000000b0b3b37221 */ /* 0x000fe40000010000 */
[----:B------:R-:W-:Y:S02]  /*100a0*/  FADD.FTZ R204, R204, R205 ;  /* 0x000000cdcccc7221 */ /* 0x000fe40000010000 */
[----:B------:R-:W-:-:S02]  /*100b0*/  FADD.FTZ R0, R8, R179 ;  /* 0x000000b308007221 */ /* 0x000fc40000010000 */
[----:B------:R-:W-:Y:S01]  /*100c0*/  FADD.FTZ R3, R207, R204 ;  /* 0x000000cccf037221 */ /* 0x000fe20000010000 */
[----:B------:R-:W-:Y:S02]  /*100d0*/  WARPGROUP.DEPBAR.LE gsb0, 0x0 ;  /* 0x00008000000079c5 */ /* 0x000fe40000010000 */
[----:B------:R-:W-:-:S13]  /*100e0*/  WARPGROUP.ARRIVE ;  /* 0x00000000000079c5 */ /* 0x000fda0000000000 */
[----:B------:R-:W-:Y:S01]  /*100f0*/  HGMMA.64x256x16.F32 R24, R156, gdesc[UR12].tnspB, R24, gsb0 ;  /* 0x43e0000c9c187df0 */ /* 0x000fe20008000818 */
[----:B------:R-:W-:Y:S01]  /*10100*/  UIADD3 UR14, UR10, 0x100, URZ ;  /* 0x000001000a0e7890 */ /* 0x000fe2000fffe03f */
[----:B------:R-:W-:Y:S01]  /*10110*/  UMOV UR15, 0x40000040 ;  /* 0x40000040000f7882 */ /* 0x000fe20000000000 */
[----:B------:R-:W-:Y:S01]  /*10120*/  UIADD3 UR10, UR10, 0x180, URZ ;  /* 0x000001800a0a7890 */ /* 0x000fe2000fffe03f */
[----:B------:R-:W-:Y:S02]  /*10130*/  WARPGROUP.DEPBAR.LE gsb0, 0x0 ;  /* 0x00008000000079c5 */ /* 0x000fe40000010000 */
[----:B------:R-:W-:-:S15]  /*10140*/  WARPGROUP.ARRIVE ;  /* 0x00000000000079c5 */ /* 0x000fde0000000000 */
[----:B------:R-:W-:-:S07]  /*10150*/  NOP ;  /* 0x0000000000007918 */ /* 0x000fce0000000000 */
        /* <DEDUP_REMOVED lines=18> */
.L_x_2000:
        /* <DEDUP_REMOVED lines=9> */
.L_x_1982:
[----:B------:R-:W0:Y:S01]  /*10310*/  SHFL.BFLY PT, R9, R0, 0x2, 0x1f ;  /* 0x0c401f0000097f89 */ /* 0x000e2200000e0000 */
[----:B------:R-:W-:Y:S02]  /*10320*/  IMAD.U32 R8, RZ, RZ, UR11 ;  /* 0x0000000bff087e24 */ /* 0x000fe4000f8e00ff */
[----:B------:R-:W-:Y:S01]  /*10330*/  IMAD.U32 R12, RZ, RZ, UR11 ;  /* 0x0000000bff0c7e24 */ /* 0x000fe2000f8e00ff */
[----:B------:R-:W1:Y:S01]  /*10340*/  SHFL.BFLY PT, R6, R3, 0x2, 0x1f ;  /* 0x0c401f0003067f89 */ /* 0x000e6200000e0000 */
[----:B------:R-:W-:Y:S01]  /*10350*/  VIADD R220, R220, 0x1 ;  /* 0x00000001dcdc7836 */ /* 0x000fe20000000000 */
[----:B------:R-:W-:Y:S08]  /*10360*/  BAR.ARV 0x8, 0x100 ;  /* 0x0204000000007b1d */ /* 0x000ff00000002000 */
[----:B------:R-:W-:Y:S01]  /*10370*/  BAR.SYNC.DEFER_BLOCKING 0xf, 0x100 ;  /* 0x03c4000000007b1d */ /* 0x000fe20000010000 */
[----:B0-----:R-:W-:Y:S01]  /*10380*/  FADD.FTZ R4, R9, R0 ;  /* 0x0000000009047221 */ /* 0x001fe20000010000 */
[----:B------:R-:W-:-:S02]  /*10390*/  IMAD.MOV.U32 R0, RZ, RZ, RZ ;  /* 0x000000ffff007224 */ /* 0x000fc400078e00ff */
[----:B-1----:R-:W-:Y:S02]  /*103a0*/  FADD.FTZ R6, R6, R3 ;  /* 0x0000000306067221 */ /* 0x002fe40000010000 */
[----:B------:R-:W0:Y:S04]  /*103b0*/  SHFL.BFLY PT, R9, R4, 0x1, 0x1f ;  /* 0x0c201f0004097f89 */ /* 0x000e2800000e0000 */
[----:B------:R-:W1:Y:S01]  /*103c0*/  SHFL.BFLY PT, R11, R6, 0x1, 0x1f ;  /* 0x0c201f00060b7f89 */ /* 0x000e6200000e0000 */
[----:B0-----:R-:W-:Y:S01]  /*103d0*/  FADD.FTZ R10, R4, R9 ;  /* 0x00000009040a7221 */ /* 0x001fe20000010000 */
[----:B------:R-:W-:Y:S02]  /*103e0*/  IMAD.MOV R9, RZ, RZ, -R184 ;  /* 0x000000ffff097224 */ /* 0x000fe400078e0ab8 */
[----:B------:R-:W-:Y:S01]  /*103f0*/  IMAD.U32 R4, RZ, RZ, UR36 ;  /* 0x00000024ff047e24 */ /* 0x000fe2000f8e00ff */
[----:B------:R-:W-:Y:S01]  /*10400*/  UIADD3 UR36, UR36, 0x1, URZ ;  /* 0x0000000124247890 */ /* 0x000fe2000fffe03f */
[----:B------:R-:W-:-:S02]  /*10410*/  FSETP.NE.FTZ.AND P1, PT, R10, RZ, PT ;  /* 0x000000ff0a00720b */ /* 0x000fc40003f35000 */
[----:B------:R-:W-:Y:S01]  /*10420*/  ISETP.NE.AND P0, PT, R18, R9, PT ;  /* 0x000000091200720c */ /* 0x000fe20003f05270 */
[----:B-1----:R-:W-:Y:S01]  /*10430*/  FADD.FTZ R9, R6, R11 ;  /* 0x0000000b06097221 */ /* 0x002fe20000010000 */
[----:B------:R-:W-:-:S04]  /*10440*/  UISETP.NE.AND UP0, UPT, UR36, 0x2, UPT ;  /* 0x000000022400788c */ /* 0x000fc8000bf05270 */
[----:B------:R-:W-:Y:S01]  /*10450*/  FSETP.NE.FTZ.AND P2, PT, R9, RZ, PT ;  /* 0x000000ff0900720b */ /* 0x000fe20003f55000 */
[----:B------:R-:W-:Y:S02]  /*10460*/  USEL UR4, URZ, 0x1, UP0 ;  /* 0x000000013f047887 */ /* 0x000fe40008000000 */
[----:B------:R-:W-:Y:S02]  /*10470*/  USEL UR36, UR36, URZ, UP0 ;  /* 0x0000003f24247287 */ /* 0x000fe40008000000 */
[----:B------:R-:W0:Y:S01]  /*10480*/  @P1 MUFU.RCP R0, R10 ;  /* 0x0000000a00001308 */ /* 0x000e220000001000 */
[----:B------:R-:W-:Y:S01]  /*10490*/  @P1 FMUL.FTZ R8, R8, 0.69314718246459960938 ;  /* 0x3f31721808081820 */ /* 0x000fe20000410000 */
[----:B------:R-:W-:Y:S01]  /*104a0*/  @!P0 IMAD R3, R4, 0x40, R19 ;  /* 0x0000004004038824 */ /* 0x000fe200078e0213 */
[----:B------:R-:W-:Y:S01]  /*104b0*/  LOP3.LUT R2, R2, UR4, RZ, 0x3c, !PT ;  /* 0x0000000402027c12 */ /* 0x000fe2000f8e3cff */
[----:B------:R-:W-:-:S03]  /*104c0*/  IMAD.MOV.U32 R4, RZ, RZ, RZ ;  /* 0x000000ffff047224 */ /* 0x000fc600078e00ff */
[----:B------:R-:W-:Y:S01]  /*104d0*/  @!P0 LEA R3, R3, UR38, 0x2 ;  /* 0x0000002603038c11 */ /* 0x000fe2000f8e10ff */
[----:B------:R-:W1:Y:S08]  /*104e0*/  @P1 MUFU.LG2 R10, R10 ;  /* 0x0000000a000a1308 */ /* 0x000e700000000c00 */
[----:B------:R-:W2:Y:S01]  /*104f0*/  @P2 MUFU.RCP R4, R9 ;  /* 0x0000000900042308 */ /* 0x000ea20000001000 */
        /* <DEDUP_REMOVED lines=8> */
[----:B-1----:R-:W-:Y:S01]  /*10580*/  @P1 FMUL.FTZ R13, R10, 0.69314718246459960938 ;  /* 0x3f3172180a0d1820 */ /* 0x002fe20000410000 */
[-C--:B------:R-:W-:Y:S01]  /*10590*/  FMUL.FTZ R216, R36, R0.reuse ;  /* 0x0000000024d87220 */ /* 0x080fe20000410000 */
[-C--:B------:R-:W-:Y:S01]  /*105a0*/  FMUL.FTZ R213, R37, R0.reuse ;  /* 0x0000000025d57220 */ /* 0x080fe20000410000 */
[-C--:B------:R-:W-:Y:S01]  /*105b0*/  FMUL.FTZ R214, R40, R0.reuse ;  /* 0x0000000028d67220 */ /* 0x080fe20000410000 */
[-C--:B------:R-:W-:Y:S01]  /*105c0*/  FMUL.FTZ R211, R41, R0.reuse ;  /* 0x0000000029d37220 */ /* 0x080fe20000410000 */
[-C--:B------:R-:W-:Y:S01]  /*105d0*/  FMUL.FTZ R212, R44, R0.reuse ;  /* 0x000000002cd47220 */ /* 0x080fe20000410000 */
[-C--:B------:R-:W-:Y:S01]  /*105e0*/  FMUL.FTZ R209, R45, R0.reuse ;  /* 0x000000002dd17220 */ /* 0x080fe20000410000 */
[-C--:B------:R-:W-:Y:S01]  /*105f0*/  FMUL.FTZ R210, R48, R0.reuse ;  /* 0x0000000030d27220 */ /* 0x080fe20000410000 */
[----:B--2---:R1:W-:Y:S01]  /*10600*/  @!P0 STS [R3+0x38420], R4 ;  /* 0x0384200403008388 */ /* 0x0043e20000000800 */
[----:B0-----:R-:W-:Y:S01]  /*10610*/  @P2 FMUL.FTZ R9, R12, 0.69314718246459960938 ;  /* 0x3f3172180c092820 */ /* 0x001fe20000410000 */
[-C--:B------:R-:W-:Y:S01]  /*10620*/  FMUL.FTZ R207, R49, R0.reuse ;  /* 0x0000000031cf7220 */ /* 0x080fe20000410000 */
[-C--:B------:R-:W-:Y:S01]  /*10630*/  FMUL.FTZ R208, R52, R0.reuse ;  /* 0x0000000034d07220 */ /* 0x080fe20000410000 */
[-C--:B------:R-:W-:Y:S01]  /*10640*/  FMUL.FTZ R205, R53, R0.reuse ;  /* 0x0000000035cd7220 */ /* 0x080fe20000410000 */
[-C--:B------:R-:W-:Y:S01]  /*10650*/  FMUL.FTZ R206, R56, R0.reuse ;  /* 0x0000000038ce7220 */ /* 0x080fe20000410000 */
[-C--:B------:R-:W-:Y:S01]  /*10660*/  FMUL.FTZ R203, R57, R0.reuse ;  /* 0x0000000039cb7220 */ /* 0x080fe20000410000 */
[-C--:B------:R-:W-:Y:S01]  /*10670*/  FMUL.FTZ R204, R60, R0.reuse ;  /* 0x000000003ccc7220 */ /* 0x080fe20000410000 */
        /* <DEDUP_REMOVED lines=46> */
[----:B-1----:R-:W-:Y:S01]  /*10960*/  IMAD.MOV.U32 R3, RZ, RZ, -0x800000 ;  /* 0xff800000ff037424 */ /* 0x002fe200078e00ff */
[----:B------:R-:W-:Y:S01]  /*10970*/  PLOP3.LUT P0, PT, PT, PT, PT, 0x8, 0x0 ;  /* 0x000000000000781c */ /* 0x000fe20003f0e170 */
[----:B------:R-:W-:-:S02]  /*10980*/  IMAD.MOV.U32 R0, RZ, RZ, -0x800000 ;  /* 0xff800000ff007424 */ /* 0x000fc400078e00ff */
        /* <DEDUP_REMOVED lines=67> */
.L_x_1912:
[----:B------:R-:W0:Y:S08]  /*10dc0*/  S2UR UR39, SR_CgaCtaId ;  /* 0x00000000002779c3 */ /* 0x000e300000008800 */
[----:B------:R-:W-:Y:S06]  /*10dd0*/  BAR.SYNC.DEFER_BLOCKING 0x5, 0x180 ;  /* 0x0146000000007b1d */ /* 0x000fec0000010000 */
[----:B------:R-:W-:Y:S01]  /*10de0*/  UMOV UR38, 0x400 ;  /* 0x0000040000267882 */ /* 0x000fe20000000000 */
[----:B------:R-:W-:Y:S01]  /*10df0*/  BSSY B0, `(.L_x_2002) ;  /* 0x00002a9000007945 */ /* 0x000fe20003800000 */
[----:B0-----:R-:W-:-:S09]  /*10e00*/  ULEA UR38, UR39, UR38, 0x18 ;  /* 0x0000002627267291 */ /* 0x001fd2000f8ec03f */
[----:B------:R-:W0:Y:S01]  /*10e10*/  LDS R17, [UR38+0x388d0] ;  /* 0x0388d026ff117984 */ /* 0x000e220008000800 */
[----:B------:R-:W-:Y:S06]  /*10e20*/  BAR.ARV 0x4, 0x180 ;  /* 0x0106000000007b1d */ /* 0x000fec0000002000 */
[----:B------:R-:W-:Y:S05]  /*10e30*/  @P0 BRA `(.L_x_2003) ;  /* 0x0000001c00980947 */ /* 0x000fea0003800000 */
[----:B------:R-:W1:Y:S01]  /*10e40*/  S2UR UR6, SR_SWINHI ;  /* 0x00000000000679c3 */ /* 0x000e620000002f00 */
        /* <DEDUP_REMOVED lines=14> */
[----:B-1----:R-:W-:Y:S01]  /*10f30*/  UMOV UR5, UR6 ;  /* 0x0000000600057c82 */ /* 0x002fe20008000000 */
[----:B------:R-:W-:Y:S01]  /*10f40*/  F2FP.F16.F32.PACK_AB R146, R149, R148 ;  /* 0x000000949592723e */ /* 0x000fe200000000ff */
[----:B------:R-:W-:Y:S01]  /*10f50*/  IMAD.U32 R28, RZ, RZ, UR4 ;  /* 0x00000004ff1c7e24 */ /* 0x000fe2000f8e00ff */
[----:B------:R-:W-:Y:S01]  /*10f60*/  F2FP.F16.F32.PACK_AB R147, R151, R150 ;  /* 0x000000969793723e */ /* 0x000fe200000000ff */
[----:B------:R-:W-:-:S02]  /*10f70*/  IMAD.U32 R29, RZ, RZ, UR5 ;  /* 0x00000005ff1d7e24 */ /* 0x000fc4000f8e00ff */
[----:B------:R-:W-:-:S04]  /*10f80*/  IMAD.WIDE R4, R226, 0x2, R28 ;  /* 0x00000002e2047825 */ /* 0x000fc800078e021c */
[----:B------:R-:W-:Y:S01]  /*10f90*/  IMAD.WIDE R28, R7, 0x2, R28 ;  /* 0x00000002071c7825 */ /* 0x000fe200078e021c */
[C---:B------:R-:W-:Y:S02]  /*10fa0*/  IADD3 R57, P4, R4.reuse, 0x60, RZ ;  /* 0x0000006004397810 */ /* 0x040fe40007f9e0ff */
[C---:B------:R-:W-:Y:S02]  /*10fb0*/  IADD3 R53, P0, R4.reuse, 0x40, RZ ;  /* 0x0000004004357810 */ /* 0x040fe40007f1e0ff */
[----:B------:R-:W-:Y:S01]  /*10fc0*/  LOP3.LUT R52, R57, 0x380, RZ, 0xc0, !PT ;  /* 0x0000038039347812 */ /* 0x000fe200078ec0ff */
[--C-:B------:R-:W-:Y:S01]  /*10fd0*/  IMAD.X R65, RZ, RZ, R5.reuse, P4 ;  /* 0x000000ffff417224 */ /* 0x100fe200020e0605 */
[----:B------:R-:W-:Y:S01]  /*10fe0*/  IADD3 R49, P1, R4, 0x20, RZ ;  /* 0x0000002004317810 */ /* 0x000fe20007f3e0ff */
[--C-:B------:R-:W-:Y:S01]  /*10ff0*/  IMAD.X R37, RZ, RZ, R5.reuse, P0 ;  /* 0x000000ffff257224 */ /* 0x100fe200000e0605 */
[----:B------:R-:W-:Y:S02]  /*11000*/  LOP3.LUT R36, R53, 0x380, RZ, 0xc0, !PT ;  /* 0x0000038035247812 */ /* 0x000fe400078ec0ff */
[----:B------:R-:W-:Y:S01]  /*11010*/  SHF.R.U64 R52, R52, 0x3, RZ ;  /* 0x0000000334347819 */ /* 0x000fe200000012ff */
[----:B------:R-:W-:Y:S01]  /*11020*/  IMAD.X R33, RZ, RZ, R5, P1 ;  /* 0x000000ffff217224 */ /* 0x000fe200008e0605 */
[----:B------:R-:W-:-:S02]  /*11030*/  IADD3 R41, P3, R4, 0x2000, RZ ;  /* 0x0000200004297810 */ /* 0x000fc40007f7e0ff */
[----:B------:R-:W-:Y:S02]  /*11040*/  LOP3.LUT R32, R49, 0x380, RZ, 0xc0, !PT ;  /* 0x0000038031207812 */ /* 0x000fe400078ec0ff */
[----:B------:R-:W-:Y:S01]  /*11050*/  SHF.R.U64 R36, R36, 0x3, RZ ;  /* 0x0000000324247819 */ /* 0x000fe200000012ff */
[--C-:B------:R-:W-:Y:S01]  /*11060*/  IMAD.X R101, RZ, RZ, R5.reuse, P3 ;  /* 0x000000ffff657224 */ /* 0x100fe200018e0605 */
[----:B------:R-:W-:Y:S02]  /*11070*/  IADD3 R44, P2, R4, 0x2060, RZ ;  /* 0x00002060042c7810 */ /* 0x000fe40007f5e0ff */
[----:B------:R-:W-:Y:S02]  /*11080*/  LOP3.LUT R64, R52, R57, RZ, 0x3c, !PT ;  /* 0x0000003934407212 */ /* 0x000fe400078e3cff */
[----:B------:R-:W-:Y:S01]  /*11090*/  SHF.R.U64 R32, R32, 0x3, RZ ;  /* 0x0000000320207819 */ /* 0x000fe200000012ff */
[----:B------:R-:W-:Y:S01]  /*110a0*/  IMAD.X R113, RZ, RZ, R5, P2 ;  /* 0x000000ffff717224 */ /* 0x000fe200010e0605 */
[----:B------:R-:W-:-:S02]  /*110b0*/  LOP3.LUT R36, R36, R53, RZ, 0x3c, !PT ;  /* 0x0000003524247212 */ /* 0x000fc400078e3cff */
[----:B------:R-:W-:Y:S02]  /*110c0*/  LOP3.LUT R52, R41, 0x380, RZ, 0xc0, !PT ;  /* 0x0000038029347812 */ /* 0x000fe400078ec0ff */
[----:B------:R-:W-:Y:S02]  /*110d0*/  IADD3 R48, P6, R4, 0x2020, RZ ;  /* 0x0000202004307810 */ /* 0x000fe40007fde0ff */
[----:B------:R-:W-:Y:S02]  /*110e0*/  LOP3.LUT R53, R44, 0x380, RZ, 0xc0, !PT ;  /* 0x000003802c357812 */ /* 0x000fe400078ec0ff */
[----:B------:R-:W-:Y:S01]  /*110f0*/  LOP3.LUT R32, R32, R49, RZ, 0x3c, !PT ;  /* 0x0000003120207212 */ /* 0x000fe200078e3cff */
[----:B------:R-:W-:Y:S01]  /*11100*/  IMAD.X R105, RZ, RZ, R5, P6 ;  /* 0x000000ffff697224 */ /* 0x000fe200030e0605 */
[----:B------:R-:W-:Y:S02]  /*11110*/  SHF.R.U64 R52, R52, 0x3, RZ ;  /* 0x0000000334347819 */ /* 0x000fe400000012ff */
[----:B------:R-:W-:-:S02]  /*11120*/  IADD3 R8, P1, R4, 0x4000, RZ ;  /* 0x0000400004087810 */ /* 0x000fc40007f3e0ff */
[----:B------:R-:W-:Y:S02]  /*11130*/  LOP3.LUT R49, R48, 0x380, RZ, 0xc0, !PT ;  /* 0x0000038030317812 */ /* 0x000fe400078ec0ff */
[----:B------:R-:W-:Y:S01]  /*11140*/  SHF.R.U64 R53, R53, 0x3, RZ ;  /* 0x0000000335357819 */ /* 0x000fe200000012ff */
[--C-:B------:R-:W-:Y:S01]  /*11150*/  IMAD.X R123, RZ, RZ, R5.reuse, P1 ;  /* 0x000000ffff7b7224 */ /* 0x100fe200008e0605 */
[----:B------:R-:W-:Y:S02]  /*11160*/  IADD3 R10, P3, R4, 0x4060, RZ ;  /* 0x00004060040a7810 */ /* 0x000fe40007f7e0ff */
[----:B------:R-:W-:Y:S02]  /*11170*/  LOP3.LUT R100, R52, R41, RZ, 0x3c, !PT ;  /* 0x0000002934647212 */ /* 0x000fe400078e3cff */
[----:B------:R-:W-:Y:S01]  /*11180*/  IADD3 R45, P5, R4, 0x2040, RZ ;  /* 0x00002040042d7810 */ /* 0x000fe20007fbe0ff */
[----:B------:R-:W-:Y:S01]  /*11190*/  IMAD.X R9, RZ, RZ, R5, P3 ;  /* 0x000000ffff097224 */ /* 0x000fe200018e0605 */
[----:B------:R-:W-:-:S02]  /*111a0*/  SHF.R.U64 R49, R49, 0x3, RZ ;  /* 0x0000000331317819 */ /* 0x000fc400000012ff */
[----:B------:R-:W-:Y:S01]  /*111b0*/  LOP3.LUT R112, R53, R44, RZ, 0x3c, !PT ;  /* 0x0000002c35707212 */ /* 0x000fe200078e3cff */
[--C-:B------:R-:W-:Y:S01]  /*111c0*/  IMAD.X R109, RZ, RZ, R5.reuse, P5 ;  /* 0x000000ffff6d7224 */ /* 0x100fe200028e0605 */
[----:B------:R-:W-:Y:S02]  /*111d0*/  LOP3.LUT R41, R8, 0x380, RZ, 0xc0, !PT ;  /* 0x0000038008297812 */ /* 0x000fe400078ec0ff */
[----:B------:R-:W-:Y:S02]  /*111e0*/  IADD3 R40, P4, R4, 0x4040, RZ ;  /* 0x0000404004287810 */ /* 0x000fe40007f9e0ff */
[----:B------:R-:W-:Y:S02]  /*111f0*/  LOP3.LUT R53, R10, 0x380, RZ, 0xc0, !PT ;  /* 0x000003800a357812 */ /* 0x000fe400078ec0ff */
[----:B------:R-:W-:Y:S01]  /*11200*/  LOP3.LUT R56, R45, 0x380, RZ, 0xc0, !PT ;  /* 0x000003802d387812 */ /* 0x000fe200078ec0ff */
[----:B------:R-:W-:Y:S01]  /*11210*/  IMAD.X R131, RZ, RZ, R5, P4 ;  /* 0x000000ffff837224 */ /* 0x000fe200020e0605 */
[----:B------:R-:W-:-:S02]  /*11220*/  LOP3.LUT R104, R49, R48, RZ, 0x3c, !PT ;  /* 0x0000003031687212 */ /* 0x000fc400078e3cff */
[----:B------:R-:W-:Y:S02]  /*11230*/  SHF.R.U64 R41, R41, 0x3, RZ ;  /* 0x0000000329297819 */ /* 0x000fe400000012ff */
[----:B------:R-:W-:Y:S02]  /*11240*/  LOP3.LUT R49, R40, 0x380, RZ, 0xc0, !PT ;  /* 0x0000038028317812 */ /* 0x000fe400078ec0ff */
[----:B------:R-:W-:Y:S02]  /*11250*/  SHF.R.U64 R53, R53, 0x3, RZ ;  /* 0x0000000335357819 */ /* 0x000fe400000012ff */
[----:B------:R-:W-:Y:S02]  /*11260*/  IADD3 R7, P6, R4, 0x6000, RZ ;  /* 0x0000600004077810 */ /* 0x000fe40007fde0ff */
[----:B------:R-:W-:Y:S02]  /*11270*/  SHF.R.U64 R56, R56, 0x3, RZ ;  /* 0x0000000338387819 */ /* 0x000fe400000012ff */
[----:B------:R-:W-:Y:S01]  /*11280*/  LOP3.LUT R122, R41, R8, RZ, 0x3c, !PT ;  /* 0x00000008297a7212 */ /* 0x000fe200078e3cff */
[----:B------:R-:W-:Y:S01]  /*11290*/  IMAD.X R11, RZ, RZ, R5, P6 ;  /* 0x000000ffff0b7224 */ /* 0x000fe200030e0605 */
[----:B------:R-:W-:-:S02]  /*112a0*/  IADD3 R24, P0, R4, 0x4020, RZ ;  /* 0x0000402004187810 */ /* 0x000fc40007f1e0ff */
[----:B------:R-:W-:Y:S02]  /*112b0*/  SHF.R.U64 R49, R49, 0x3, RZ ;  /* 0x0000000331317819 */ /* 0x000fe400000012ff */
[----:B------:R-:W-:Y:S01]  /*112c0*/  LOP3.LUT R8, R53, R10, RZ, 0x3c, !PT ;  /* 0x0000000a35087212 */ /* 0x000fe200078e3cff */
[----:B------:R-:W-:Y:S01]  /*112d0*/  IMAD.X R127, RZ, RZ, R5, P0 ;  /* 0x000000ffff7f7224 */ /* 0x000fe200000e0605 */
[----:B------:R-:W-:Y:S02]  /*112e0*/  IADD3 R20, P1, R4, 0x6060, RZ ;  /* 0x0000606004147810 */ /* 0x000fe40007f3e0ff */
[----:B------:R-:W-:Y:S02]  /*112f0*/  LOP3.LUT R10, R7, 0x380, RZ, 0xc0, !PT ;  /* 0x00000380070a7812 */ /* 0x000fe400078ec0ff */
[----:B------:R-:W-:Y:S02]  /*11300*/  LOP3.LUT R108, R56, R45, RZ, 0x3c, !PT ;  /* 0x0000002d386c7212 */ /* 0x000fe400078e3cff */
[----:B------:R-:W-:-:S02]  /*11310*/  IADD3 R12, P5, R4, 0x6020, RZ ;  /* 0x00006020040c7810 */ /* 0x000fc40007fbe0ff */
[----:B------:R-:W-:Y:S02]  /*11320*/  LOP3.LUT R45, R24, 0x380, RZ, 0xc0, !PT ;  /* 0x00000380182d7812 */ /* 0x000fe400078ec0ff */
[----:B------:R-:W-:Y:S01]  /*11330*/  LOP3.LUT R130, R49, R40, RZ, 0x3c, !PT ;  /* 0x0000002831827212 */ /* 0x000fe200078e3cff */
[----:B------:R-:W-:Y:S01]  /*11340*/  IMAD.X R13, RZ, RZ, R5, P5 ;  /* 0x000000ffff0d7224 */ /* 0x000fe200028e0605 */
[----:B------:R-:W-:Y:S02]  /*11350*/  LOP3.LUT R49, R20, 0x380, RZ, 0xc0, !PT ;  /* 0x0000038014317812 */ /* 0x000fe400078ec0ff */
[----:B------:R-:W-:Y:S02]  /*11360*/  SHF.R.U64 R10, R10, 0x3, RZ ;  /* 0x000000030a0a7819 */ /* 0x000fe400000012ff */
[----:B------:R-:W-:Y:S02]  /*11370*/  SHF.R.U64 R45, R45, 0x3, RZ ;  /* 0x000000032d2d7819 */ /* 0x000fe400000012ff */
[----:B------:R-:W-:-:S02]  /*11380*/  SHF.R.U64 R49, R49, 0x3, RZ ;  /* 0x0000000331317819 */ /* 0x000fc400000012ff */
[----:B------:R-:W-:Y:S02]  /*11390*/  LOP3.LUT R10, R10, R7, RZ, 0x3c, !PT ;  /* 0x000000070a0a7212 */ /* 0x000fe400078e3cff */
[----:B------:R-:W-:Y:S02]  /*113a0*/  LOP3.LUT R25, R4, 0x380, RZ, 0xc0, !PT ;  /* 0x0000038004197812 */ /* 0x000fe400078ec0ff */
[----:B------:R-:W-:Y:S02]  /*113b0*/  IADD3 R7, P5, R28, 0x4000, RZ ;  /* 0x000040001c077810 */ /* 0x000fe40007fbe0ff */
[----:B------:R-:W-:Y:S02]  /*113c0*/  IADD3 R14, P2, R4, 0x6040, RZ ;  /* 0x00006040040e7810 */ /* 0x000fe40007f5e0ff */
[----:B------:R-:W-:Y:S02]  /*113d0*/  LOP3.LUT R126, R45, R24, RZ, 0x3c, !PT ;  /* 0x000000182d7e7212 */ /* 0x000fe400078e3cff */
[----:B------:R-:W-:Y:S01]  /*113e0*/  LOP3.LUT R24, R49, R20, RZ, 0x3c, !PT ;  /* 0x0000001431187212 */ /* 0x000fe200078e3cff */
[----:B------:R-:W-:Y:S01]  /*113f0*/  IMAD.X R15, RZ, RZ, R5, P2 ;  /* 0x000000ffff0f7224 */ /* 0x000fe200010e0605 */
[----:B------:R-:W-:-:S02]  /*11400*/  SHF.R.U64 R25, R25, 0x3, RZ ;  /* 0x0000000319197819 */ /* 0x000fc400000012ff */
[----:B------:R-:W-:Y:S02]  /*11410*/  LOP3.LUT R20, R7, 0x380, RZ, 0xc0, !PT ;  /* 0x0000038007147812 */ /* 0x000fe400078ec0ff */
[----:B------:R-:W-:Y:S02]  /*11420*/  LOP3.LUT R45, R14, 0x380, RZ, 0xc0, !PT ;  /* 0x000003800e2d7812 */ /* 0x000fe400078ec0ff */
[----:B------:R-:W-:Y:S01]  /*11430*/  LOP3.LUT R4, R25, R4, RZ, 0x3c, !PT ;  /* 0x0000000419047212 */ /* 0x000fe200078e3cff */
[----:B------:R-:W-:Y:S01]  /*11440*/  IMAD.X R25, RZ, RZ, R5, P1 ;  /* 0x000000ffff197224 */ /* 0x000fe200008e0605 */
[----:B------:R-:W-:Y:S02]  /*11450*/  SHF.R.U64 R20, R20, 0x3, RZ ;  /* 0x0000000314147819 */ /* 0x000fe400000012ff */
[----:B------:R-:W-:Y:S02]  /*11460*/  IADD3 R49, P2, R28, 0x1000, RZ ;  /* 0x000010001c317810 */ /* 0x000fe40007f5e0ff */
[----:B------:R-:W-:-:S02]  /*11470*/  SHF.R.U64 R45, R45, 0x3, RZ ;  /* 0x000000032d2d7819 */ /* 0x000fc400000012ff */
[----:B------:R-:W-:Y:S02]  /*11480*/  LOP3.LUT R20, R20, R7, RZ, 0x3c, !PT ;  /* 0x0000000714147212 */ /* 0x000fe400078e3cff */
[----:B------:R-:W-:Y:S02]  /*11490*/  MOV R53, R4 ;  /* 0x0000000400357202 */ /* 0x000fe40000000f00 */
[----:B------:R-:W-:Y:S02]  /*114a0*/  LOP3.LUT R48, R49, 0x380, RZ, 0xc0, !PT ;  /* 0x0000038031307812 */ /* 0x000fe400078ec0ff */
[----:B------:R-:W-:Y:S02]  /*114b0*/  F2FP.F16.F32.PACK_AB R4, R21, R181 ;  /* 0x000000b51504723e */ /* 0x000fe400000000ff */
[----:B------:R-:W-:Y:S02]  /*114c0*/  F2FP.F16.F32.PACK_AB R5, R27, R26 ;  /* 0x0000001a1b05723e */ /* 0x000fe400000000ff */
[----:B------:R-:W-:-:S02]  /*114d0*/  F2FP.F16.F32.PACK_AB R7, R31, R30 ;  /* 0x0000001e1f07723e */ /* 0x000fc400000000ff */
[----:B------:R-:W-:Y:S02]  /*114e0*/  LOP3.LUT R41, R12, 0x380, RZ, 0xc0, !PT ;  /* 0x000003800c297812 */ /* 0x000fe400078ec0ff */
[----:B------:R-:W-:Y:S01]  /*114f0*/  LOP3.LUT R14, R45, R14, RZ, 0x3c, !PT ;  /* 0x0000000e2d0e7212 */ /* 0x000fe200078e3cff */
[----:B------:R1:W-:Y:S01]  /*11500*/  STSM.16.M88.4 [R53], R4 ;  /* 0x0000000435007844 */ /* 0x0003e20000000200 */
[----:B------:R-:W-:Y:S02]  /*11510*/  IADD3 R45, P3, R28, 0x2000, RZ ;  /* 0x000020001c2d7810 */ /* 0x000fe40007f7e0ff */
[----:B------:R-:W-:Y:S01]  /*11520*/  SHF.R.U64 R48, R48, 0x3, RZ ;  /* 0x0000000330307819 */ /* 0x000fe200000012ff */
[----:B------:R-:W2:Y:S01]  /*11530*/  SHFL.IDX PT, R4, R221, RZ, 0x1f ;  /* 0x00001fffdd047589 */ /* 0x000ea200000e0000 */
[----:B------:R-:W-:Y:S02]  /*11540*/  SHF.R.U64 R41, R41, 0x3, RZ ;  /* 0x0000000329297819 */ /* 0x000fe400000012ff */
[----:B------:R-:W-:-:S02]  /*11550*/  LOP3.LUT R44, R45, 0x380, RZ, 0xc0, !PT ;  /* 0x000003802d2c7812 */ /* 0x000fc400078ec0ff */
[----:B------:R-:W-:Y:S01]  /*11560*/  LOP3.LUT R48, R48, R49, RZ, 0x3c, !PT ;  /* 0x0000003130307212 */ /* 0x000fe200078e3cff */
[----:B------:R-:W-:Y:S01]  /*11570*/  IMAD.X R49, RZ, RZ, R29, P2 ;  /* 0x000000ffff317224 */ /* 0x000fe200010e061d */
[----:B------:R-:W-:Y:S02]  /*11580*/  LOP3.LUT R12, R41, R12, RZ, 0x3c, !PT ;  /* 0x0000000c290c7212 */ /* 0x000fe400078e3cff */
[----:B------:R-:W-:Y:S02]  /*11590*/  IADD3 R41, P4, R28, 0x3000, RZ ;  /* 0x000030001c297810 */ /* 0x000fe40007f9e0ff */
[----:B------:R-:W-:Y:S02]  /*115a0*/  SHF.R.U64 R44, R44, 0x3, RZ ;  /* 0x000000032c2c7819 */ /* 0x000fe400000012ff */
[C---:B------:R-:W-:Y:S02]  /*115b0*/  IADD3 R61, P6, R28.reuse, 0x5000, RZ ;  /* 0x000050001c3d7810 */ /* 0x040fe40007fde0ff */
[----:B------:R-:W-:-:S02]  /*115c0*/  IADD3 R57, P0, R28, 0x6000, RZ ;  /* 0x000060001c397810 */ /* 0x000fc40007f1e0ff */
[C---:B------:R-:W-:Y:S02]  /*115d0*/  IADD3 R21, P1, R28.reuse, 0x7000, RZ ;  /* 0x000070001c157810 */ /* 0x040fe40007f3e0ff */
[----:B------:R-:W-:Y:S02]  /*115e0*/  IADD3 R97, P2, R28, 0x8000, RZ ;  /* 0x000080001c617810 */ /* 0x000fe40007f5e0ff */
[----:B------:R-:W-:Y:S01]  /*115f0*/  LOP3.LUT R40, R41, 0x380, RZ, 0xc0, !PT ;  /* 0x0000038029287812 */ /* 0x000fe200078ec0ff */
[--C-:B-1----:R-:W-:Y:S01]  /*11600*/  IMAD.X R53, RZ, RZ, R29.reuse, P1 ;  /* 0x000000ffff357224 */ /* 0x102fe200008e061d */
[----:B------:R-:W-:Y:S01]  /*11610*/  LOP3.LUT R44, R44, R45, RZ, 0x3c, !PT ;  /* 0x0000002d2c2c7212 */ /* 0x000fe200078e3cff */
[----:B------:R-:W-:Y:S01]  /*11620*/  IMAD.X R45, RZ, RZ, R29, P3 ;  /* 0x000000ffff2d7224 */ /* 0x000fe200018e061d */
[----:B------:R-:W-:Y:S02]  /*11630*/  LOP3.LUT R60, R61, 0x380, RZ, 0xc0, !PT ;  /* 0x000003803d3c7812 */ /* 0x000fe400078ec0ff */
[----:B------:R-:W-:-:S02]  /*11640*/  LOP3.LUT R56, R57, 0x380, RZ, 0xc0, !PT ;  /* 0x0000038039387812 */ /* 0x000fc400078ec0ff */
[----:B------:R-:W-:Y:S02]  /*11650*/  LOP3.LUT R52, R21, 0x380, RZ, 0xc0, !PT ;  /* 0x0000038015347812 */ /* 0x000fe400078ec0ff */
[----:B------:R-:W-:Y:S02]  /*11660*/  LOP3.LUT R96, R97, 0x380, RZ, 0xc0, !PT ;  /* 0x0000038061607812 */ /* 0x000fe400078ec0ff */
[----:B------:R-:W-:Y:S02]  /*11670*/  IADD3 R93, P3, R28, 0x9000, RZ ;  /* 0x000090001c5d7810 */ /* 0x000fe40007f7e0ff */
[----:B------:R-:W-:Y:S02]  /*11680*/  SHF.R.U64 R40, R40, 0x3, RZ ;  /* 0x0000000328287819 */ /* 0x000fe400000012ff */
[----:B------:R-:W-:Y:S02]  /*11690*/  SHF.R.U64 R60, R60, 0x3, RZ ;  /* 0x000000033c3c7819 */ /* 0x000fe400000012ff */
[----:B------:R-:W-:-:S02]  /*116a0*/  SHF.R.U64 R56, R56, 0x3, RZ ;  /* 0x0000000338387819 */ /* 0x000fc400000012ff */
[----:B------:R-:W-:Y:S02]  /*116b0*/  SHF.R.U64 R52, R52, 0x3, RZ ;  /* 0x0000000334347819 */ /* 0x000fe400000012ff */
[----:B------:R-:W-:Y:S02]  /*116c0*/  SHF.R.U64 R96, R96, 0x3, RZ ;  /* 0x0000000360607819 */ /* 0x000fe400000012ff */
        /* <DEDUP_REMOVED lines=12> */
[----:B------:R-:W-:Y:S02]  /*11790*/  SHF.R.U64 R92, R92, 0x3, RZ ;  /* 0x000000035c5c7819 */ /* 0x000fe400000012ff */
[C---:B------:R-:W-:Y:S02]  /*117a0*/  IADD3 R85, P5, R28.reuse, 0xb000, RZ ;  /* 0x0000b0001c557810 */ /* 0x040fe40007fbe0ff */
[C---:B------:R-:W-:Y:S02]  /*117b0*/  IADD3 R81, P6, R28.reuse, 0xc000, RZ ;  /* 0x0000c0001c517810 */ /* 0x040fe40007fde0ff */
[C---:B------:R-:W-:Y:S02]  /*117c0*/  IADD3 R77, P0, R28.reuse, 0xd000, RZ ;  /* 0x0000d0001c4d7810 */ /* 0x040fe40007f1e0ff */
[C---:B------:R-:W-:Y:S02]  /*117d0*/  IADD3 R73, P1, R28.reuse, 0xe000, RZ ;  /* 0x0000e0001c497810 */ /* 0x040fe40007f3e0ff */
[----:B------:R-:W-:-:S02]  /*117e0*/  IADD3 R69, P2, R28, 0xf000, RZ ;  /* 0x0000f0001c457810 */ /* 0x000fc40007f5e0ff */
[----:B------:R-:W-:Y:S02]  /*117f0*/  MOV R32, R32 ;  /* 0x0000002000207202 */ /* 0x000fe40000000f00 */
[----:B------:R-:W-:Y:S02]  /*11800*/  MOV R33, R64 ;  /* 0x0000004000217202 */ /* 0x000fe40000000f00 */
[----:B------:R-:W-:Y:S02]  /*11810*/  LOP3.LUT R88, R89, 0x380, RZ, 0xc0, !PT ;  /* 0x0000038059587812 */ /* 0x000fe400078ec0ff */
[----:B------:R-:W-:Y:S01]  /*11820*/  LOP3.LUT R92, R92, R93, RZ, 0x3c, !PT ;  /* 0x0000005d5c5c7212 */ /* 0x000fe200078e3cff */
[----:B------:R-:W-:Y:S01]  /*11830*/  IMAD.X R93, RZ, RZ, R29, P3 ;  /* 0x000000ffff5d7224 */ /* 0x000fe200018e061d */
[----:B------:R-:W-:Y:S02]  /*11840*/  LOP3.LUT R84, R85, 0x380, RZ, 0xc0, !PT ;  /* 0x0000038055547812 */ /* 0x000fe400078ec0ff */
[----:B------:R-:W-:-:S02]  /*11850*/  LOP3.LUT R80, R81, 0x380, RZ, 0xc0, !PT ;  /* 0x0000038051507812 */ /* 0x000fc400078ec0ff */
[----:B------:R-:W-:Y:S02]  /*11860*/  LOP3.LUT R76, R77, 0x380, RZ, 0xc0, !PT ;  /* 0x000003804d4c7812 */ /* 0x000fe400078ec0ff */
[----:B------:R-:W-:Y:S02]  /*11870*/  LOP3.LUT R72, R73, 0x380, RZ, 0xc0, !PT ;  /* 0x0000038049487812 */ /* 0x000fe400078ec0ff */
[----:B------:R-:W-:Y:S02]  /*11880*/  LOP3.LUT R68, R69, 0x380, RZ, 0xc0, !PT ;  /* 0x0000038045447812 */ /* 0x000fe400078ec0ff */
[----:B------:R-:W-:Y:S02]  /*11890*/  LOP3.LUT R65, R28, 0x380, RZ, 0xc0, !PT ;  /* 0x000003801c417812 */ /* 0x000fe400078ec0ff */
[----:B------:R-:W-:Y:S02]  /*118a0*/  MOV R36, R36 ;  /* 0x0000002400247202 */ /* 0x000fe40000000f00 */
[----:B--2---:R-:W-:-:S02]  /*118b0*/  ISETP.NE.AND P3, PT, R4, RZ, PT ;  /* 0x000000ff0400720c */ /* 0x004fc40003f65270 */
[----:B------:R-:W-:Y:S02]  /*118c0*/  MOV R108, R108 ;  /* 0x0000006c006c7202 */ /* 0x000fe40000000f00 */
[----:B------:R-:W-:Y:S02]  /*118d0*/  MOV R112, R112 ;  /* 0x0000007000707202 */ /* 0x000fe40000000f00 */
[----:B------:R-:W-:Y:S02]  /*118e0*/  MOV R37, R100 ;  /* 0x0000006400257202 */ /* 0x000fe40000000f00 */
[----:B------:R-:W-:Y:S02]  /*118f0*/  MOV R104, R104 ;  /* 0x0000006800687202 */ /* 0x000fe40000000f00 */
[----:B------:R-:W-:Y:S02]  /*11900*/  MOV R113, R8 ;  /* 0x0000000800717202 */ /* 0x000fe40000000f00 */
[----:B------:R-:W-:-:S02]  /*11910*/  MOV R109, R10 ;  /* 0x0000000a006d7202 */ /* 0x000fc40000000f00 */
[----:B------:R-:W-:Y:S02]  /*11920*/  F2FP.F16.F32.PACK_AB R4, R215, R217 ;  /* 0x000000d9d704723e */ /* 0x000fe400000000ff */
[----:B------:R-:W-:Y:S02]  /*11930*/  F2FP.F16.F32.PACK_AB R5, R35, R34 ;  /* 0x000000222305723e */ /* 0x000fe400000000ff */
        /* <DEDUP_REMOVED lines=9> */
[----:B------:R-:W-:Y:S02]  /*119d0*/  SHF.R.U64 R65, R65, 0x3, RZ ;  /* 0x0000000341417819 */ /* 0x000fe400000012ff */
[----:B------:R-:W-:Y:S02]  /*119e0*/  MOV R105, R12 ;  /* 0x0000000c00697202 */ /* 0x000fe40000000f00 */
[----:B------:R-:W-:-:S02]  /*119f0*/  MOV R101, R14 ;  /* 0x0000000e00657202 */ /* 0x000fc40000000f00 */
[----:B------:R-:W-:Y:S02]  /*11a00*/  F2FP.F16.F32.PACK_AB R8, R211, R214 ;  /* 0x000000d6d308723e */ /* 0x000fe400000000ff */
        /* <DEDUP_REMOVED lines=28> */
[----:B------:R-:W-:Y:S01]  /*11bd0*/  F2FP.F16.F32.PACK_AB R28, R199, R202 ;  /* 0x000000cac71c723e */ /* 0x000fe200000000ff */
[----:B------:R3:W-:Y:S01]  /*11be0*/  STSM.16.M88.4 [R37], R24 ;  /* 0x0000001825007844 */ /* 0x0007e20000000200 */
[----:B------:R-:W-:-:S02]  /*11bf0*/  F2FP.F16.F32.PACK_AB R29, R67, R66 ;  /* 0x00000042431d723e */ /* 0x000fc400000000ff */
[----:B------:R-:W-:Y:S02]  /*11c00*/  F2FP.F16.F32.PACK_AB R30, R182, R200 ;  /* 0x000000c8b61e723e */ /* 0x000fe400000000ff */
[----:B------:R-:W-:Y:S02]  /*11c10*/  F2FP.F16.F32.PACK_AB R31, R71, R70 ;  /* 0x00000046471f723e */ /* 0x000fe400000000ff */
[----:B-1----:R-:W-:Y:S02]  /*11c20*/  F2FP.F16.F32.PACK_AB R32, R179, R183 ;  /* 0x000000b7b320723e */ /* 0x002fe400000000ff */
[----:B--2---:R-:W-:Y:S01]  /*11c30*/  F2FP.F16.F32.PACK_AB R33, R75, R74 ;  /* 0x0000004a4b21723e */ /* 0x004fe200000000ff */
[----:B------:R-:W-:Y:S01]  /*11c40*/  STSM.16.M88.4 [R104], R28 ;  /* 0x0000001c68007844 */ /* 0x000fe20000000200 */
[----:B------:R-:W-:Y:S02]  /*11c50*/  F2FP.F16.F32.PACK_AB R34, R176, R180 ;  /* 0x000000b4b022723e */ /* 0x000fe400000000ff */
[----:B------:R-:W-:-:S02]  /*11c60*/  F2FP.F16.F32.PACK_AB R35, R79, R78 ;  /* 0x0000004e4f23723e */ /* 0x000fc400000000ff */
[----:B------:R-:W-:Y:S02]  /*11c70*/  F2FP.F16.F32.PACK_AB R36, R174, R177 ;  /* 0x000000b1ae24723e */ /* 0x000fe400000000ff */
[----:B---3--:R-:W-:Y:S01]  /*11c80*/  F2FP.F16.F32.PACK_AB R37, R83, R82 ;  /* 0x000000525325723e */ /* 0x008fe200000000ff */
[----:B------:R-:W-:Y:S01]  /*11c90*/  STSM.16.M88.4 [R108], R32 ;  /* 0x000000206c007844 */ /* 0x000fe20000000200 */
        /* <DEDUP_REMOVED lines=12> */
[----:B------:R-:W-:-:S02]  /*11d60*/  F2FP.F16.F32.PACK_AB R10, R163, R166 ;  /* 0x000000a6a30a723e */ /* 0x000fc400000000ff */
[----:B------:R-:W-:Y:S02]  /*11d70*/  F2FP.F16.F32.PACK_AB R11, R103, R102 ;  /* 0x00000066670b723e */ /* 0x000fe400000000ff */
[----:B------:R-:W-:Y:S02]  /*11d80*/  MOV R130, R130 ;  /* 0x0000008200827202 */ /* 0x000fe40000000f00 */
[----:B------:R-:W-:Y:S01]  /*11d90*/  F2FP.F16.F32.PACK_AB R12, R161, R164 ;  /* 0x000000a4a10c723e */ /* 0x000fe200000000ff */
[----:B------:R-:W-:Y:S01]  /*11da0*/  STSM.16.M88.4 [R126], R8 ;  /* 0x000000087e007844 */ /* 0x000fe20000000200 */
[----:B------:R-:W-:Y:S02]  /*11db0*/  F2FP.F16.F32.PACK_AB R13, R107, R106 ;  /* 0x0000006a6b0d723e */ /* 0x000fe400000000ff */
[----:B------:R-:W-:Y:S02]  /*11dc0*/  F2FP.F16.F32.PACK_AB R14, R159, R162 ;  /* 0x000000a29f0e723e */ /* 0x000fe400000000ff */
[----:B------:R-:W-:-:S02]  /*11dd0*/  F2FP.F16.F32.PACK_AB R15, R111, R110 ;  /* 0x0000006e6f0f723e */ /* 0x000fc400000000ff */
[----:B------:R-:W-:Y:S02]  /*11de0*/  F2FP.F16.F32.PACK_AB R24, R153, R160 ;  /* 0x000000a09918723e */ /* 0x000fe400000000ff */
[----:B------:R-:W-:Y:S01]  /*11df0*/  F2FP.F16.F32.PACK_AB R25, R115, R114 ;  /* 0x000000727319723e */ /* 0x000fe200000000ff */
[----:B------:R2:W-:Y:S01]  /*11e00*/  STSM.16.M88.4 [R130], R12 ;  /* 0x0000000c82007844 */ /* 0x0005e20000000200 */
[----:B------:R-:W-:Y:S02]  /*11e10*/  F2FP.F16.F32.PACK_AB R26, R117, R158 ;  /* 0x0000009e751a723e */ /* 0x000fe400000000ff */
[----:B------:R-:W-:Y:S02]  /*11e20*/  F2FP.F16.F32.PACK_AB R27, R119, R118 ;  /* 0x00000076771b723e */ /* 0x000fe400000000ff */
[----:B-1----:R-:W-:Y:S02]  /*11e30*/  F2FP.F16.F32.PACK_AB R122, R125, R124 ;  /* 0x0000007c7d7a723e */ /* 0x002fe400000000ff */
[----:B------:R-:W-:Y:S01]  /*11e40*/  F2FP.F16.F32.PACK_AB R123, R155, R154 ;  /* 0x0000009a9b7b723e */ /* 0x000fe200000000ff */
[----:B------:R1:W-:Y:S01]  /*11e50*/  STSM.16.M88.4 [R113], R24 ;  /* 0x0000001871007844 */ /* 0x0003e20000000200 */
[----:B------:R-:W-:-:S03]  /*11e60*/  F2FP.F16.F32.PACK_AB R131, R135, R134 ;  /* 0x000000868783723e */ /* 0x000fc600000000ff */
[----:B------:R1:W-:Y:S01]  /*11e70*/  STSM.16.M88.4 [R109], R120 ;  /* 0x000000786d007844 */ /* 0x0003e20000000200 */
[----:B--2---:R-:W-:Y:S02]  /*11e80*/  F2FP.F16.F32.PACK_AB R130, R133, R132 ;  /* 0x000000848582723e */ /* 0x004fe400000000ff */
[----:B------:R-:W-:Y:S02]  /*11e90*/  SHF.R.S32.HI R12, RZ, 0x1f, R193 ;  /* 0x0000001fff0c7819 */ /* 0x000fe400000114c1 */
[----:B------:R-:W-:Y:S01]  /*11ea0*/  SHF.R.S32.HI R13, RZ, 0x1f, R192 ;  /* 0x0000001fff0d7819 */ /* 0x000fe200000114c0 */
[----:B------:R1:W-:Y:S04]  /*11eb0*/  STSM.16.M88.4 [R105], R128 ;  /* 0x0000008069007844 */ /* 0x0003e80000000200 */
[----:B------:R1:W-:Y:S04]  /*11ec0*/  STSM.16.M88.4 [R101], R136 ;  /* 0x0000008865007844 */ /* 0x0003e80000000200 */
[----:B------:R1:W-:Y:S01]  /*11ed0*/  STSM.16.M88.4 [R100], R144 ;  /* 0x0000009064007844 */ /* 0x0003e20000000200 */
[----:B------:R-:W-:Y:S06]  /*11ee0*/  BAR.SYNC.DEFER_BLOCKING 0x1, 0x100 ;  /* 0x0044000000007b1d */ /* 0x000fec0000010000 */
[----:B------:R-:W-:Y:S05]  /*11ef0*/  @P3 BRA `(.L_x_2004) ;  /* 0x0000000000b43947 */ /* 0x000fea0003800000 */
[----:B------:R-:W2:Y:S01]  /*11f00*/  LDC R10, c[0x0][0xce8] ;  /* 0x00033a00ff0a7b82 */ /* 0x000ea20000000800 */
[----:B------:R-:W-:Y:S01]  /*11f10*/  ULDC.64 UR4, c[0x0][0xc90] ;  /* 0x0003240000047ab9 */ /* 0x000fe20000000a00 */
[----:B------:R-:W-:Y:S02]  /*11f20*/  IMAD.IADD R8, R190, 0x1, R23 ;  /* 0x00000001be087824 */ /* 0x000fe400078e0217 */
[----:B------:R-:W-:Y:S02]  /*11f30*/  IMAD R6, R12, UR4, RZ ;  /* 0x000000040c067c24 */ /* 0x000fe4000f8e02ff */
[----:B------:R-:W-:-:S04]  /*11f40*/  IMAD.WIDE.U32 R4, R193, UR4, RZ ;  /* 0x00000004c1047c25 */ /* 0x000fc8000f8e00ff */
[----:B------:R-:W-:Y:S01]  /*11f50*/  IMAD R9, R193, UR5, R6 ;  /* 0x00000005c1097c24 */ /* 0x000fe2000f8e0206 */
[----:B------:R-:W-:Y:S01]  /*11f60*/  ULDC.64 UR4, c[0x0][0xc98] ;  /* 0x0003260000047ab9 */ /* 0x000fe20000000a00 */
[----:B------:R-:W-:Y:S02]  /*11f70*/  IMAD.IADD R15, R19, 0x1, R23 ;  /* 0x00000001130f7824 */ /* 0x000fe400078e0217 */
[----:B------:R-:W-:Y:S02]  /*11f80*/  IMAD.IADD R5, R5, 0x1, R9 ;  /* 0x0000000105057824 */ /* 0x000fe400078e0209 */
[----:B------:R-:W-:Y:S01]  /*11f90*/  IMAD.WIDE.U32 R4, R192, UR4, R4 ;  /* 0x00000004c0047c25 */ /* 0x000fe2000f8e0004 */
[----:B--2---:R-:W-:-:S13]  /*11fa0*/  ISETP.NE.AND P0, PT, R10, 0x1, PT ;  /* 0x000000010a00780c */ /* 0x004fda0003f05270 */
[----:B------:R-:W2:Y:S08]  /*11fb0*/  @P0 LDC R7, c[0x0][0xcec] ;  /* 0x00033b00ff070b82 */ /* 0x000eb00000000800 */
[----:B------:R-:W3:Y:S01]  /*11fc0*/  @P0 LDC R11, c[0x0][0xcf0] ;  /* 0x00033c00ff0b0b82 */ /* 0x000ee20000000800 */
[----:B--2---:R-:W-:-:S04]  /*11fd0*/  @P0 IMAD.HI.U32 R6, R8, R7, RZ ;  /* 0x0000000708060227 */ /* 0x004fc800078e00ff */
[----:B------:R-:W-:Y:S01]  /*11fe0*/  IMAD.MOV.U32 R7, RZ, RZ, R8 ;  /* 0x000000ffff077224 */ /* 0x000fe200078e0008 */
[----:B---3--:R-:W-:Y:S01]  /*11ff0*/  @P0 SHF.R.U32.HI R7, RZ, R11, R6 ;  /* 0x0000000bff070219 */ /* 0x008fe20000011606 */
[----:B------:R-:W-:-:S03]  /*12000*/  IMAD R11, R13, UR4, RZ ;  /* 0x000000040d0b7c24 */ /* 0x000fc6000f8e02ff */
[----:B------:R-:W-:Y:S01]  /*12010*/  IADD3 R4, P0, R7, R4, RZ ;  /* 0x0000000407047210 */ /* 0x000fe20007f1e0ff */
[----:B------:R-:W-:-:S04]  /*12020*/  IMAD.MOV R9, RZ, RZ, -R7 ;  /* 0x000000ffff097224 */ /* 0x000fc800078e0a07 */
[----:B------:R-:W-:Y:S02]  /*12030*/  IMAD R9, R10, R9, R8 ;  /* 0x000000090a097224 */ /* 0x000fe400078e0208 */
[----:B------:R-:W-:Y:S01]  /*12040*/  IMAD R8, R192, UR5, R11 ;  /* 0x00000005c0087c24 */ /* 0x000fe2000f8e020b */
[----:B------:R-:W-:Y:S01]  /*12050*/  SHF.R.S32.HI R11, RZ, 0x1f, R7 ;  /* 0x0000001fff0b7819 */ /* 0x000fe20000011407 */
[----:B------:R-:W-:Y:S01]  /*12060*/  ULDC.64 UR4, c[0x0][0xc88] ;  /* 0x0003220000047ab9 */ /* 0x000fe20000000a00 */
[----:B------:R-:W-:Y:S02]  /*12070*/  SHF.R.S32.HI R6, RZ, 0x1f, R9 ;  /* 0x0000001fff067819 */ /* 0x000fe40000011409 */
[----:B------:R-:W-:-:S03]  /*12080*/  IADD3.X R5, R11, R5, R8, P0, !PT ;  /* 0x000000050b057210 */ /* 0x000fc600007fe408 */
[----:B------:R-:W-:Y:S02]  /*12090*/  IMAD R6, R6, UR4, RZ ;  /* 0x0000000406067c24 */ /* 0x000fe4000f8e02ff */
[----:B------:R-:W-:-:S04]  /*120a0*/  IMAD.WIDE.U32 R4, R9, UR4, R4 ;  /* 0x0000000409047c25 */ /* 0x000fc8000f8e0004 */
[----:B------:R-:W-:Y:S01]  /*120b0*/  IMAD R9, R9, UR5, R6 ;  /* 0x0000000509097c24 */ /* 0x000fe2000f8e0206 */
[----:B------:R-:W-:Y:S02]  /*120c0*/  ULDC.64 UR4, c[0x0][0xc50] ;  /* 0x0003140000047ab9 */ /* 0x000fe40000000a00 */
[C---:B------:R-:W-:Y:S01]  /*120d0*/  LEA R11, P0, R4.reuse, UR4, 0x2 ;  /* 0x00000004040b7c11 */ /* 0x040fe2000f8010ff */
[----:B------:R-:W-:Y:S01]  /*120e0*/  IMAD.IADD R5, R5, 0x1, R9 ;  /* 0x0000000105057824 */ /* 0x000fe200078e0209 */
[----:B------:R-:W-:Y:S01]  /*120f0*/  ULDC UR4, c[0x0][0xb88] ;  /* 0x0002e20000047ab9 */ /* 0x000fe20000000800 */
[----:B------:R-:W-:Y:S02]  /*12100*/  IMAD.MOV R9, RZ, RZ, -R184 ;  /* 0x000000ffff097224 */ /* 0x000fe400078e0ab8 */
[----:B------:R-:W-:Y:S01]  /*12110*/  SHFL.IDX PT, R6, R11, 0x1, 0x1c1f ;  /* 0x003c1f000b067f89 */ /* 0x000fe200000e0000 */
[----:B------:R-:W-:Y:S01]  /*12120*/  LEA.HI.X R14, R4, UR5, R5, 0x2, P0 ;  /* 0x00000005040e7c11 */ /* 0x000fe200080f1405 */
[----:B------:R-:W-:Y:S01]  /*12130*/  IMAD R8, R10, UR4, RZ ;  /* 0x000000040a087c24 */ /* 0x000fe2000f8e02ff */
[----:B------:R-:W-:Y:S01]  /*12140*/  ISETP.NE.AND P0, PT, R18, R9, PT ;  /* 0x000000091200720c */ /* 0x000fe20003f05270 */
[----:B------:R-:W-:Y:S01]  /*12150*/  SHFL.IDX PT, R4, R11, RZ, 0x1c1f ;  /* 0x001c1fff0b047589 */ /* 0x000fe200000e0000 */
[----:B------:R-:W-:-:S02]  /*12160*/  VIADD R9, R15, 0x8 ;  /* 0x000000080f097836 */ /* 0x000fc40000000000 */
[-C--:B------:R-:W-:Y:S01]  /*12170*/  ISETP.GE.OR P1, PT, R15, R8.reuse, P0 ;  /* 0x000000080f00720c */ /* 0x080fe20000726670 */
[----:B------:R-:W2:Y:S02]  /*12180*/  SHFL.IDX PT, R5, R14, RZ, 0x1c1f ;  /* 0x001c1fff0e057589 */ /* 0x000ea400000e0000 */
[----:B------:R-:W-:Y:S02]  /*12190*/  ISETP.GE.OR P0, PT, R9, R8, P0 ;  /* 0x000000080900720c */ /* 0x000fe40000706670 */
[----:B------:R-:W3:Y:S08]  /*121a0*/  SHFL.IDX PT, R7, R14, 0x1, 0x1c1f ;  /* 0x003c1f000e077f89 */ /* 0x000ef000000e0000 */
[----:B--2---:R2:W-:Y:S04]  /*121b0*/  @!P1 ST.E desc[UR40][R4.64], R3 ;  /* 0x0000000304009985 */ /* 0x0045e8000c101928 */
[----:B---3--:R2:W-:Y:S02]  /*121c0*/  @!P0 ST.E desc[UR40][R6.64], R0 ;  /* 0x0000000006008985 */ /* 0x0085e4000c101928 */
.L_x_2004:
[----:B------:R-:W3:Y:S01]  /*121d0*/  LDC R14, c[0x0][0xce8] ;  /* 0x00033a00ff0e7b82 */ /* 0x000ee20000000800 */
[----:B------:R-:W-:Y:S01]  /*121e0*/  ULDC UR8, c[0x0][0xbc8] ;  /* 0x0002f20000087ab9 */ /* 0x000fe20000000800 */
[----:B--2---:R2:W5:Y:S01]  /*121f0*/  LD.E.128 R4, desc[UR40][R20.64] ;  /* 0x0000002814047980 */ /* 0x004562000c101d00 */
[----:B------:R-:W-:Y:S01]  /*12200*/  ISETP.GE.AND P0, PT, R198, UR8, PT ;  /* 0x00000008c6007c0c */ /* 0x000fe2000bf06270 */
[----:B------:R-:W-:Y:S01]  /*12210*/  ULDC.64 UR4, c[0x0][0xbe8] ;  /* 0x0002fa0000047ab9 */ /* 0x000fe20000000a00 */
[----:B------:R-:W-:Y:S01]  /*12220*/  ISETP.GE.AND P1, PT, R189, UR8, PT ;  /* 0x00000008bd007c0c */ /* 0x000fe2000bf26270 */
[----:B------:R-:W5:Y:S01]  /*12230*/  LD.E.128 R64, desc[UR40][R64.64] ;  /* 0x0000002840407980 */ /* 0x000f62000c101d00 */
[----:B------:R-:W-:-:S03]  /*12240*/  SEL R3, RZ, 0xffffffff, P0 ;  /* 0xffffffffff037807 */ /* 0x000fc60000000000 */
[----:B------:R-:W5:Y:S01]  /*12250*/  LD.E.128 R48, desc[UR40][R48.64] ;  /* 0x0000002830307980 */ /* 0x000f62000c101d00 */
[----:B------:R-:W-:Y:S01]  /*12260*/  SEL R0, RZ, 0x1, P1 ;  /* 0x00000001ff007807 */ /* 0x000fe20000800000 */
[----:B------:R-:W-:Y:S01]  /*12270*/  IMAD.SHL.U32 R3, R3, 0x2, RZ ;  /* 0x0000000203037824 */ /* 0x000fe200078e00ff */
[----:B------:R-:W-:Y:S01]  /*12280*/  ULDC.64 UR6, c[0x0][0xb80] ;  /* 0x0002e00000067ab9 */ /* 0x000fe20000000a00 */
[----:B------:R-:W5:Y:S04]  /*12290*/  LD.E.128 R44, desc[UR40][R44.64] ;  /* 0x000000282c2c7980 */ /* 0x000f68000c101d00 */
[----:B------:R-:W5:Y:S04]  /*122a0*/  LD.E.128 R40, desc[UR40][R40.64] ;  /* 0x0000002828287980 */ /* 0x000f68000c101d00 */
[----:B------:R-:W5:Y:S01]  /*122b0*/  LD.E.128 R60, desc[UR40][R60.64] ;  /* 0x000000283c3c7980 */ /* 0x000f62000c101d00 */
[----:B---3--:R-:W-:-:S02]  /*122c0*/  ISETP.NE.AND P2, PT, R14, 0x1, PT ;  /* 0x000000010e00780c */ /* 0x008fc40003f45270 */
[----:B------:R-:W-:Y:S01]  /*122d0*/  ISETP.GE.AND P1, PT, R197, UR8, PT ;  /* 0x00000008c5007c0c */ /* 0x000fe2000bf26270 */
[----:B------:R-:W5:Y:S01]  /*122e0*/  LD.E.128 R56, desc[UR40][R56.64] ;  /* 0x0000002838387980 */ /* 0x000f62000c101d00 */
[----:B------:R-:W-:Y:S02]  /*122f0*/  LOP3.LUT R0, R3, 0x2, R0, 0xe2, !PT ;  /* 0x0000000203007812 */ /* 0x000fe400078ee200 */
[----:B------:R-:W-:Y:S01]  /*12300*/  SEL R3, RZ, 0xffffffff, P1 ;  /* 0xffffffffff037807 */ /* 0x000fe20000800000 */
[----:B------:R-:W5:Y:S04]  /*12310*/  LD.E.128 R52, desc[UR40][R52.64] ;  /* 0x0000002834347980 */ /* 0x000f68000c101d00 */
[----:B------:R-:W5:Y:S02]  /*12320*/  LD.E.128 R96, desc[UR40][R96.64] ;  /* 0x0000002860607980 */ /* 0x000f64000c101d00 */
[----:B------:R-:W3:Y:S01]  /*12330*/  @P2 LDC R15, c[0x0][0xcec] ;  /* 0x00033b00ff0f2b82 */ /* 0x000ee20000000800 */
[----:B------:R-:W-:Y:S01]  /*12340*/  IMAD.SHL.U32 R3, R3, 0x4, RZ ;  /* 0x0000000403037824 */ /* 0x000fe200078e00ff */
[----:B------:R-:W5:Y:S04]  /*12350*/  LD.E.128 R92, desc[UR40][R92.64] ;  /* 0x000000285c5c7980 */ /* 0x000f68000c101d00 */
[----:B------:R-:W5:Y:S02]  /*12360*/  LD.E.128 R88, desc[UR40][R88.64] ;  /* 0x0000002858587980 */ /* 0x000f64000c101d00 */
[----:B--2---:R-:W2:Y:S01]  /*12370*/  @P2 LDC R21, c[0x0][0xcf0] ;  /* 0x00033c00ff152b82 */ /* 0x004ea20000000800 */
[----:B------:R-:W-:Y:S01]  /*12380*/  IMAD R8, R12, UR4, RZ ;  /* 0x000000040c087c24 */ /* 0x000fe2000f8e02ff */
[----:B------:R-:W-:Y:S01]  /*12390*/  ISETP.GE.AND P0, PT, R196, UR8, PT ;  /* 0x00000008c4007c0c */ /* 0x000fe2000bf06270 */
[----:B------:R-:W5:Y:S01]  /*123a0*/  LD.E.128 R84, desc[UR40][R84.64] ;  /* 0x0000002854547980 */ /* 0x000f62000c101d00 */
[----:B------:R-:W-:Y:S01]  /*123b0*/  LOP3.LUT R3, R3, 0x4, R0, 0xe2, !PT ;  /* 0x0000000403037812 */ /* 0x000fe200078ee200 */
[----:B------:R-:W-:Y:S01]  /*123c0*/  IMAD R0, R218, 0x20, R219 ;  /* 0x00000020da007824 */ /* 0x000fe200078e02db */
[----:B------:R-:W-:Y:S01]  /*123d0*/  SEL R10, RZ, 0xffffffff, P0 ;  /* 0xffffffffff0a7807 */ /* 0x000fe20000000000 */
[----:B------:R-:W-:Y:S01]  /*123e0*/  IMAD R11, R193, UR5, R8 ;  /* 0x00000005c10b7c24 */ /* 0x000fe2000f8e0208 */
[----:B------:R-:W-:Y:S01]  /*123f0*/  ISETP.GE.AND P0, PT, R195, UR8, PT ;  /* 0x00000008c3007c0c */ /* 0x000fe2000bf06270 */
[----:B------:R-:W-:Y:S01]  /*12400*/  IMAD.WIDE.U32 R8, R193, UR4, RZ ;  /* 0x00000004c1087c25 */ /* 0x000fe2000f8e00ff */
[----:B------:R-:W-:Y:S01]  /*12410*/  ULDC.64 UR4, c[0x0][0xbf0] ;  /* 0x0002fc0000047ab9 */ /* 0x000fe20000000a00 */
[----:B------:R-:W5:Y:S02]  /*12420*/  LD.E.128 R80, desc[UR40][R80.64] ;  /* 0x0000002850507980 */ /* 0x000f64000c101d00 */
[----:B------:R-:W-:-:S02]  /*12430*/  IMAD.IADD R12, R23, 0x1, R0 ;  /* 0x00000001170c7824 */ /* 0x000fc400078e0200 */
[----:B------:R-:W-:Y:S01]  /*12440*/  IMAD.SHL.U32 R10, R10, 0x8, RZ ;  /* 0x000000080a0a7824 */ /* 0x000fe200078e00ff */
[----:B------:R-:W5:Y:S01]  /*12450*/  LD.E.128 R76, desc[UR40][R76.64] ;  /* 0x000000284c4c7980 */ /* 0x000f62000c101d00 */
[----:B------:R-:W-:Y:S01]  /*12460*/  IMAD.IADD R9, R9, 0x1, R11 ;  /* 0x0000000109097824 */ /* 0x000fe200078e020b */
[----:B------:R-:W-:Y:S01]  /*12470*/  SEL R11, RZ, 0xffffffff, P0 ;  /* 0xffffffffff0b7807 */ /* 0x000fe20000000000 */
[----:B---3--:R-:W-:Y:S01]  /*12480*/  @P2 IMAD.HI.U32 R0, R12, R15, RZ ;  /* 0x0000000f0c002227 */ /* 0x008fe200078e00ff */
[----:B------:R-:W-:Y:S01]  /*12490*/  LOP3.LUT R10, R10, 0x8, R3, 0xe2, !PT ;  /* 0x000000080a0a7812 */ /* 0x000fe200078ee203 */
[----:B------:R-:W5:Y:S02]  /*124a0*/  LD.E.128 R72, desc[UR40][R72.64] ;  /* 0x0000002848487980 */ /* 0x000f64000c101d00 */
[----:B------:R-:W-:Y:S01]  /*124b0*/  IMAD.MOV.U32 R3, RZ, RZ, R12 ;  /* 0x000000ffff037224 */ /* 0x000fe200078e000c */
[----:B--2---:R-:W-:Y:S01]  /*124c0*/  @P2 SHF.R.U32.HI R3, RZ, R21, R0 ;  /* 0x00000015ff032219 */ /* 0x004fe20000011600 */
[----:B------:R-:W-:Y:S01]  /*124d0*/  IMAD.SHL.U32 R11, R11, 0x10, RZ ;  /* 0x000000100b0b7824 */ /* 0x000fe200078e00ff */
[----:B------:R-:W5:Y:S01]  /*124e0*/  LD.E.128 R68, desc[UR40][R68.64] ;  /* 0x0000002844447980 */ /* 0x000f62000c101d00 */
[----:B------:R-:W-:Y:S01]  /*124f0*/  IMAD R13, R13, UR4, RZ ;  /* 0x000000040d0d7c24 */ /* 0x000fe2000f8e02ff */
[----:B------:R-:W-:-:S02]  /*12500*/  ISETP.GE.AND P0, PT, R194, UR8, PT ;  /* 0x00000008c2007c0c */ /* 0x000fc4000bf06270 */
[----:B------:R-:W-:Y:S01]  /*12510*/  LOP3.LUT R10, R11, 0x10, R10, 0xe2, !PT ;  /* 0x000000100b0a7812 */ /* 0x000fe200078ee20a */
[C---:B------:R-:W-:Y:S01]  /*12520*/  IMAD R13, R192.reuse, UR5, R13 ;  /* 0x00000005c00d7c24 */ /* 0x040fe2000f8e020d */
[----:B------:R-:W-:Y:S01]  /*12530*/  @!PT LDS RZ, [RZ] ;  /* 0x00000000fffff984 */ /* 0x000fe20000000800 */
[----:B------:R-:W-:Y:S01]  /*12540*/  @!PT LDS RZ, [RZ] ;  /* 0x00000000fffff984 */ /* 0x000fe20000000800 */
[----:B------:R-:W-:Y:S01]  /*12550*/  @!PT LDS RZ, [RZ] ;  /* 0x00000000fffff984 */ /* 0x000fe20000000800 */
[----:B------:R-:W-:Y:S01]  /*12560*/  @!PT LDS RZ, [RZ] ;  /* 0x00000000fffff984 */ /* 0x000fe20000000800 */
[----:B------:R2:W-:Y:S06]  /*12570*/  MEMBAR.ALL.CTA ;  /* 0x0000000000007992 */ /* 0x0005ec0000008000 */
[----:B--2---:R-:W2:Y:S01]  /*12580*/  FENCE.VIEW.ASYNC.S ;  /* 0x00000000000073c6 */ /* 0x004ea20000000000 */
[----:B------:R-:W-:Y:S01]  /*12590*/  IMAD.WIDE.U32 R192, R192, UR4, R8 ;  /* 0x00000004c0c07c25 */ /* 0x000fe2000f8e0008 */
[----:B------:R-:W-:Y:S01]  /*125a0*/  SHF.R.S32.HI R8, RZ, 0x1f, R3 ;  /* 0x0000001fff087819 */ /* 0x000fe20000011403 */
[----:B------:R-:W-:-:S02]  /*125b0*/  ULDC.64 UR4, c[0x0][0xbe0] ;  /* 0x0002f80000047ab9 */ /* 0x000fc40000000a00 */
[----:B------:R-:W-:Y:S01]  /*125c0*/  IMAD.MOV R11, RZ, RZ, -R3 ;  /* 0x000000ffff0b7224 */ /* 0x000fe200078e0a03 */
[----:B------:R-:W-:Y:S01]  /*125d0*/  SEL R0, RZ, 0xffffffff, P0 ;  /* 0xffffffffff007807 */ /* 0x000fe20000000000 */
[----:B------:R-:W-:Y:S02]  /*125e0*/  IMAD R8, R8, UR4, RZ ;  /* 0x0000000408087c24 */ /* 0x000fe4000f8e02ff */
[----:B------:R-:W-:Y:S02]  /*125f0*/  IMAD R11, R14, R11, R12 ;  /* 0x0000000b0e0b7224 */ /* 0x000fe400078e020c */
[----:B------:R-:W-:Y:S02]  /*12600*/  IMAD.IADD R193, R193, 0x1, R13 ;  /* 0x00000001c1c17824 */ /* 0x000fe400078e020d */
[----:B------:R-:W-:Y:S01]  /*12610*/  IMAD.SHL.U32 R15, R0, 0x20, RZ ;  /* 0x00000020000f7824 */ /* 0x000fe200078e00ff */
[----:B------:R-:W-:Y:S01]  /*12620*/  SHF.R.S32.HI R0, RZ, 0x1f, R11 ;  /* 0x0000001fff007819 */ /* 0x000fe2000001140b */
[----:B------:R-:W-:-:S02]  /*12630*/  IMAD R13, R3, UR5, R8 ;  /* 0x00000005030d7c24 */ /* 0x000fc4000f8e0208 */
        /* <DEDUP_REMOVED lines=8> */
[----:B-1----:R-:W-:Y:S01]  /*126c0*/  IMAD.IADD R27, R219, 0x1, R23 ;  /* 0x00000001db1b7824 */ /* 0x002fe200078e0217 */
[----:B------:R-:W-:Y:S01]  /*126d0*/  ISETP.GE.AND P0, PT, R222, UR8, PT ;  /* 0x00000008de007c0c */ /* 0x000fe2000bf06270 */
[----:B------:R-:W-:-:S02]  /*126e0*/  IMAD R28, R14, UR5, RZ ;  /* 0x000000050e1c7c24 */ /* 0x000fc4000f8e02ff */
[----:B------:R-:W-:Y:S01]  /*126f0*/  IMAD.WIDE.U32 R8, R11, UR4, R8 ;  /* 0x000000040b087c25 */ /* 0x000fe2000f8e0008 */
[----:B------:R-:W-:Y:S01]  /*12700*/  UIADD3 UR4, UR38, 0x38820, URZ ;  /* 0x0003882026047890 */ /* 0x000fe2000fffe03f */
[----:B------:R-:W-:Y:S02]  /*12710*/  SEL R0, RZ, 0x80, P0 ;  /* 0x00000080ff007807 */ /* 0x000fe40000000000 */
[----:B------:R-:W-:Y:S01]  /*12720*/  ISETP.GE.AND P0, PT, R27, R28, PT ;  /* 0x0000001c1b00720c */ /* 0x000fe20003f06270 */
[----:B------:R-:W-:Y:S01]  /*12730*/  IMAD.IADD R9, R9, 0x1, R13 ;  /* 0x0000000109097824 */ /* 0x000fe200078e020d */
[----:B------:R-:W-:Y:S01]  /*12740*/  UPRMT UR4, URZ, 0x654, UR4 ;  /* 0x000006543f047896 */ /* 0x000fe20008000004 */
[C---:B------:R-:W-:Y:S02]  /*12750*/  LEA R23, P1, R8.reuse, UR6, 0x1 ;  /* 0x0000000608177c11 */ /* 0x040fe4000f8208ff */
[----:B------:R-:W-:Y:S02]  /*12760*/  LOP3.LUT R10, R15, 0x20, R10, 0xe2, !PT ;  /* 0x000000200f0a7812 */ /* 0x000fe400078ee20a */
[----:B------:R-:W-:Y:S01]  /*12770*/  LEA.HI.X R26, R8, UR7, R9, 0x1, P1 ;  /* 0x00000007081a7c11 */ /* 0x000fe200088f0c09 */
[----:B------:R-:W-:Y:S01]  /*12780*/  BSSY B1, `(.L_x_2005) ;  /* 0x000002b000017945 */ /* 0x000fe20003800000 */
[----:B------:R-:W-:-:S02]  /*12790*/  LOP3.LUT R3, R10, R3, RZ, 0xfc, !PT ;  /* 0x000000030a037212 */ /* 0x000fc400078efcff */
[----:B--2---:R-:W-:Y:S01]  /*127a0*/  SYNCS.ARRIVE.TRANS64.RED.A1T0 RZ, [UR4], RZ ;  /* 0x000000ffffff79a7 */ /* 0x004fe20008100404 */
[----:B------:R1:W2:Y:S01]  /*127b0*/  SHFL.IDX PT, R10, R23, RZ, 0x181f ;  /* 0x00181fff170a7589 */ /* 0x0002a200000e0000 */
[----:B------:R-:W-:-:S03]  /*127c0*/  LOP3.LUT R0, R3, R0, RZ, 0xfc, !PT ;  /* 0x0000000003007212 */ /* 0x000fc600078efcff */
[----:B------:R1:W3:Y:S01]  /*127d0*/  SHFL.IDX PT, R11, R26, RZ, 0x181f ;  /* 0x00181fff1a0b7589 */ /* 0x0002e200000e0000 */
[----:B------:R-:W-:Y:S02]  /*127e0*/  SHF.R.S32.HI R29, RZ, 0x1f, R194 ;  /* 0x0000001fff1d7819 */ /* 0x000fe400000114c2 */
[----:B------:R-:W-:Y:S02]  /*127f0*/  SHF.R.S32.HI R30, RZ, 0x1f, R195 ;  /* 0x0000001fff1e7819 */ /* 0x000fe400000114c3 */
[----:B------:R-:W-:Y:S02]  /*12800*/  SHF.R.S32.HI R31, RZ, 0x1f, R196 ;  /* 0x0000001fff1f7819 */ /* 0x000fe400000114c4 */
[----:B------:R-:W-:Y:S02]  /*12810*/  SHF.R.S32.HI R32, RZ, 0x1f, R197 ;  /* 0x0000001fff207819 */ /* 0x000fe400000114c5 */
[----:B------:R-:W-:Y:S01]  /*12820*/  SHF.R.S32.HI R33, RZ, 0x1f, R198 ;  /* 0x0000001fff217819 */ /* 0x000fe200000114c6 */
[----:B-1----:R-:W-:Y:S06]  /*12830*/  @P0 BRA `(.L_x_2006) ;  /* 0x00000000007c0947 */ /* 0x002fec0003800000 */
[----:B------:R-:W-:Y:S02]  /*12840*/  ISETP.GE.AND P1, PT, R198, UR8, PT ;  /* 0x00000008c6007c0c */ /* 0x000fe4000bf26270 */
[----:B------:R-:W-:Y:S02]  /*12850*/  ISETP.GE.AND P0, PT, R189, UR8, PT ;  /* 0x00000008bd007c0c */ /* 0x000fe4000bf06270 */
[----:B------:R-:W-:Y:S02]  /*12860*/  ISETP.GE.AND P5, PT, R197, UR8, PT ;  /* 0x00000008c5007c0c */ /* 0x000fe4000bfa6270 */
[----:B------:R-:W-:-:S07]  /*12870*/  ISETP.GE.AND P3, PT, R196, UR8, PT ;  /* 0x00000008c4007c0c */ /* 0x000fce000bf66270 */
[CC--:B--2---:R-:W-:Y:S02]  /*12880*/  @!P1 LEA R12, P2, R198.reuse, R10.reuse, 0x1 ;  /* 0x0000000ac60c9211 */ /* 0x0c4fe400078408ff */
[----:B---3--:R-:W-:Y:S02]  /*12890*/  @!P0 IMAD.WIDE R8, R189, 0x2, R10 ;  /* 0x00000002bd088825 */ /* 0x008fe400078e020a */
        /* <DEDUP_REMOVED lines=25> */
.L_x_2006:
[----:B------:R-:W-:Y:S05]  /*12a30*/  BSYNC B1 ;  /* 0x0000000000017941 */ /* 0x000fea0003800000 */
.L_x_2005:
[----:B----45:R-:W-:Y:S01]  /*12a40*/  VIADD R4, R27, 0x20 ;  /* 0x000000201b047836 */ /* 0x030fe20000000000 */
[----:B------:R1:W4:Y:S04]  /*12a50*/  SHFL.IDX PT, R7, R26, 0x1, 0x181f ;  /* 0x00381f001a077f89 */ /* 0x00032800000e0000 */
[----:B------:R-:W-:Y:S01]  /*12a60*/  ISETP.GE.AND P0, PT, R4, R28, PT ;  /* 0x0000001c0400720c */ /* 0x000fe20003f06270 */
[----:B------:R1:W0:-:S12]  /*12a70*/  SHFL.IDX PT, R6, R23, 0x1, 0x181f ;  /* 0x00381f0017067f89 */ /* 0x00021800000e0000 */
[----:B-1----:R-:W-:Y:S05]  /*12a80*/  @P0 BRA `(.L_x_2007) ;  /* 0x0000000c007c0947 */ /* 0x002fea0003800000 */
[----:B------:R-:W-:Y:S02]  /*12a90*/  ISETP.GE.AND P0, PT, R189, UR8, PT ;  /* 0x00000008bd007c0c */ /* 0x000fe4000bf06270 */
[----:B------:R-:W-:Y:S02]  /*12aa0*/  ISETP.GE.AND P5, PT, R198, UR8, PT ;  /* 0x00000008c6007c0c */ /* 0x000fe4000bfa6270 */
[----:B------:R-:W-:Y:S02]  /*12ab0*/  ISETP.GE.AND P3, PT, R197, UR8, PT ;  /* 0x00000008c5007c0c */ /* 0x000fe4000bf66270 */
[----:B------:R-:W-:Y:S02]  /*12ac0*/  ISETP.GE.AND P2, PT, R196, UR8, PT ;  /* 0x00000008c4007c0c */ /* 0x000fe4000bf46270 */
[----:B------:R-:W-:-:S05]  /*12ad0*/  ISETP.GE.AND P1, PT, R195, UR8, PT ;  /* 0x00000008c3007c0c */ /* 0x000fca000bf26270 */
[----:B0---4-:R-:W-:Y:S02]  /*12ae0*/  @!P0 IMAD.WIDE R4, R189, 0x2, R6 ;  /* 0x00000002bd048825 */ /* 0x011fe400078e0206 */
[-C--:B------:R-:W-:Y:S02]  /*12af0*/  @!P5 LEA R8, P4, R198, R6.reuse, 0x1 ;  /* 0x00000006c608d211 */ /* 0x080fe400078808ff */
[----:B--2---:R-:W-:Y:S01]  /*12b00*/  @!P3 LEA R10, P6, R197, R6, 0x1 ;  /* 0x00000006c50ab211 */ /* 0x004fe200078c08ff */
[----:B------:R0:W-:Y:S01]  /*12b10*/  @!P0 ST.E.128 desc[UR40][R4.64], R48 ;  /* 0x0000003004008985 */ /* 0x0001e2000c101d28 */
[----:B------:R-:W-:Y:S02]  /*12b20*/  ISETP.GE.AND P0, PT, R194, UR8, PT ;  /* 0x00000008c2007c0c */ /* 0x000fe4000bf06270 */
[----:B------:R-:W-:Y:S02]  /*12b30*/  @!P5 LEA.HI.X R9, R198, R7, R33, 0x1, P4 ;  /* 0x00000007c609d211 */ /* 0x000fe400020f0c21 */
[----:B------:R-:W-:-:S02]  /*12b40*/  LOP3.LUT P4, RZ, R3, 0x40, RZ, 0xc0, !PT ;  /* 0x0000004003ff7812 */ /* 0x000fc4000788c0ff */
[----:B---3--:R-:W-:Y:S01]  /*12b50*/  @!P3 LEA.HI.X R11, R197, R7, R32, 0x1, P6 ;  /* 0x00000007c50bb211 */ /* 0x008fe200030f0c20 */
[----:B------:R1:W-:Y:S01]  /*12b60*/  @!P5 ST.E.128 desc[UR40][R8.64], R40 ;  /* 0x000000280800d985 */ /* 0x0003e2000c101d28 */
[----:B------:R-:W-:-:S03]  /*12b70*/  @!P2 LEA R12, P5, R196, R6, 0x1 ;  /* 0x00000006c40ca211 */ /* 0x000fc600078a08ff */
[----:B------:R1:W-:Y:S01]  /*12b80*/  @!P3 ST.E.128 desc[UR40][R10.64], R60 ;  /* 0x0000003c0a00b985 */ /* 0x0003e2000c101d28 */
[-C--:B------:R-:W-:Y:S02]  /*12b90*/  @!P2 LEA.HI.X R13, R196, R7.reuse, R31, 0x1, P5 ;  /* 0x00000007c40da211 */ /* 0x080fe400028f0c1f */
[CC--:B------:R-:W-:Y:S02]  /*12ba0*/  @!P0 LEA R14, P3, R194.reuse, R6.reuse, 0x1 ;  /* 0x00000006c20e8211 */ /* 0x0c0fe400078608ff */
[-C--:B0-----:R-:W-:Y:S01]  /*12bb0*/  @!P1 LEA R4, P6, R195, R6.reuse, 0x1 ;  /* 0x00000006c3049211 */ /* 0x081fe200078c08ff */
[----:B------:R1:W-:Y:S01]  /*12bc0*/  @!P2 ST.E.128 desc[UR40][R12.64], R52 ;  /* 0x000000340c00a985 */ /* 0x0003e2000c101d28 */
[----:B------:R-:W-:Y:S02]  /*12bd0*/  @P4 LEA R20, P5, R223, R6, 0x1 ;  /* 0x00000006df144211 */ /* 0x000fe400078a08ff */
[-C--:B------:R-:W-:Y:S02]  /*12be0*/  @!P1 LEA.HI.X R5, R195, R7.reuse, R30, 0x1, P6 ;  /* 0x00000007c3059211 */ /* 0x080fe400030f0c1e */
[----:B------:R-:W-:-:S02]  /*12bf0*/  @!P0 LEA.HI.X R15, R194, R7, R29, 0x1, P3 ;  /* 0x00000007c20f8211 */ /* 0x000fc400018f0c1d */
[----:B------:R-:W-:Y:S01]  /*12c00*/  @P4 LEA.HI.X R21, R223, R7, R229, 0x1, P5 ;  /* 0x00000007df154211 */ /* 0x000fe200028f0ce5 */
[----:B------:R1:W-:Y:S04]  /*12c10*/  @!P1 ST.E.128 desc[UR40][R4.64], R92 ;  /* 0x0000005c04009985 */ /* 0x0003e8000c101d28 */
[----:B------:R1:W-:Y:S01]  /*12c20*/  @!P0 ST.E.128 desc[UR40][R14.64], R84 ;  /* 0x000000540e008985 */ /* 0x0003e2000c101d28 */
[----:B------:R-:W-:-:S03]  /*12c30*/  LOP3.LUT P0, RZ, R0, 0x80, RZ, 0xc0, !PT ;  /* 0x0000008000ff7812 */ /* 0x000fc6000780c0ff */
[----:B------:R1:W-:Y:S10]  /*12c40*/  @P4 ST.E.128 desc[UR40][R20.64], R76 ;  /* 0x0000004c14004985 */ /* 0x0003f4000c101d28 */
[----:B------:R-:W-:Y:S05]  /*12c50*/  @!P0 BRA `(.L_x_2007) ;  /* 0x0000000c00088947 */ /* 0x000fea0003800000 */
[----:B-1----:R-:W-:-:S04]  /*12c60*/  LEA R4, P0, R222, R6, 0x1 ;  /* 0x00000006de047211 */ /* 0x002fc800078008ff */
[----:B------:R-:W-:-:S05]  /*12c70*/  LEA.HI.X R5, R222, R7, R228, 0x1, P0 ;  /* 0x00000007de057211 */ /* 0x000fca00000f0ce4 */
[----:B------:R0:W-:Y:S01]  /*12c80*/  ST.E.128 desc[UR40][R4.64], R68 ;  /* 0x0000004404007985 */ /* 0x0001e2000c101d28 */
[----:B------:R-:W-:Y:S05]  /*12c90*/  BRA `(.L_x_2007) ;  /* 0x0000000800f87947 */ /* 0x000fea0003800000 */
.L_x_2003:
[----:B------:R-:W1:Y:S01]  /*12ca0*/  LDC R14, c[0x0][0xce8] ;  /* 0x00033a00ff0e7b82 */ /* 0x000e620000000800 */
[----:B------:R-:W-:Y:S01]  /*12cb0*/  ULDC UR6, c[0x0][0xbc8] ;  /* 0x0002f20000067ab9 */ /* 0x000fe20000000800 */
[----:B------:R-:W-:Y:S01]  /*12cc0*/  ISETP.GE.AND P2, PT, R227, 0x40, PT ;  /* 0x00000040e300780c */ /* 0x000fe20003f46270 */
[----:B------:R-:W-:Y:S01]  /*12cd0*/  BSSY B1, `(.L_x_2008) ;  /* 0x0000036000017945 */ /* 0x000fe20003800000 */
[----:B------:R-:W-:Y:S02]  /*12ce0*/  ISETP.GE.AND P1, PT, R198, UR6, PT ;  /* 0x00000006c6007c0c */ /* 0x000fe4000bf26270 */
[----:B------:R-:W-:Y:S02]  /*12cf0*/  ISETP.GE.AND P3, PT, R189, UR6, PT ;  /* 0x00000006bd007c0c */ /* 0x000fe4000bf66270 */
[----:B------:R-:W-:Y:S02]  /*12d00*/  SEL R0, RZ, 0xffffffff, P1 ;  /* 0xffffffffff007807 */ /* 0x000fe40000800000 */
[----:B------:R-:W-:-:S02]  /*12d10*/  SEL R3, RZ, 0x1, P3 ;  /* 0x00000001ff037807 */ /* 0x000fc40001800000 */
[----:B------:R-:W-:Y:S01]  /*12d20*/  ISETP.GE.AND P1, PT, R197, UR6, PT ;  /* 0x00000006c5007c0c */ /* 0x000fe2000bf26270 */
[----:B------:R-:W-:Y:S01]  /*12d30*/  IMAD.SHL.U32 R4, R0, 0x2, RZ ;  /* 0x0000000200047824 */ /* 0x000fe200078e00ff */
[----:B------:R-:W-:Y:S01]  /*12d40*/  SHF.R.S32.HI R10, RZ, 0x1f, R193 ;  /* 0x0000001fff0a7819 */ /* 0x000fe200000114c1 */
[----:B------:R-:W-:Y:S01]  /*12d50*/  IMAD R0, R218, 0x20, R219 ;  /* 0x00000020da007824 */ /* 0x000fe200078e02db */
[----:B------:R-:W-:Y:S02]  /*12d60*/  SHF.R.S32.HI R11, RZ, 0x1f, R192 ;  /* 0x0000001fff0b7819 */ /* 0x000fe400000114c0 */
[----:B------:R-:W-:Y:S01]  /*12d70*/  LOP3.LUT R21, R4, 0x2, R3, 0xe2, !PT ;  /* 0x0000000204157812 */ /* 0x000fe200078ee203 */
[----:B------:R-:W-:Y:S01]  /*12d80*/  IMAD.IADD R13, R23, 0x1, R0 ;  /* 0x00000001170d7824 */ /* 0x000fe200078e0200 */
[----:B-1----:R-:W-:-:S13]  /*12d90*/  ISETP.NE.AND P0, PT, R14, 0x1, PT ;  /* 0x000000010e00780c */ /* 0x002fda0003f05270 */
[----:B------:R-:W1:Y:S08]  /*12da0*/  @P0 LDC R20, c[0x0][0xcec] ;  /* 0x00033b00ff140b82 */ /* 0x000e700000000800 */
[----:B------:R-:W2:Y:S01]  /*12db0*/  @P0 LDC R15, c[0x0][0xcf0] ;  /* 0x00033c00ff0f0b82 */ /* 0x000ea20000000800 */
[----:B------:R-:W-:Y:S05]  /*12dc0*/  @P2 BRA `(.L_x_2009) ;  /* 0x0000000000982947 */ /* 0x000fea0003800000 */
[----:B------:R-:W3:Y:S01]  /*12dd0*/  S2R R8, SR_TID.X ;  /* 0x0000000000087919 */ /* 0x000ee20000002100 */
[----:B------:R-:W4:Y:S01]  /*12de0*/  LDC R12, c[0x0][0xce8] ;  /* 0x00033a00ff0c7b82 */ /* 0x000f220000000800 */
[----:B------:R-:W-:Y:S02]  /*12df0*/  ULDC UR4, c[0x0][0xb88] ;  /* 0x0002e20000047ab9 */ /* 0x000fe40000000800 */
[----:B----4-:R-:W-:Y:S01]  /*12e00*/  IMAD R3, R12, UR4, RZ ;  /* 0x000000040c037c24 */ /* 0x010fe2000f8e02ff */
[----:B---3--:R-:W-:-:S04]  /*12e10*/  IADD3 R8, R23, -0x80, R8 ;  /* 0xffffff8017087810 */ /* 0x008fc80007ffe008 */
[----:B------:R-:W-:-:S13]  /*12e20*/  ISETP.GE.AND P2, PT, R8, R3, PT ;  /* 0x000000030800720c */ /* 0x000fda0003f46270 */
[----:B------:R-:W-:Y:S05]  /*12e30*/  @P2 BRA `(.L_x_2009) ;  /* 0x00000000007c2947 */ /* 0x000fea0003800000 */
[----:B------:R-:W-:Y:S01]  /*12e40*/  ISETP.NE.AND P2, PT, R12, 0x1, PT ;  /* 0x000000010c00780c */ /* 0x000fe20003f45270 */
[----:B------:R-:W-:Y:S01]  /*12e50*/  ULDC.64 UR4, c[0x0][0xc90] ;  /* 0x0003240000047ab9 */ /* 0x000fe20000000a00 */
[----:B------:R-:W-:Y:S02]  /*12e60*/  IMAD.MOV.U32 R3, RZ, RZ, R8 ;  /* 0x000000ffff037224 */ /* 0x000fe400078e0008 */
[----:B------:R-:W-:-:S04]  /*12e70*/  IMAD R6, R10, UR4, RZ ;  /* 0x000000040a067c24 */ /* 0x000fc8000f8e02ff */
[----:B------:R-:W-:-:S05]  /*12e80*/  IMAD R7, R193, UR5, R6 ;  /* 0x00000005c1077c24 */ /* 0x000fca000f8e0206 */
[----:B------:R-:W3:Y:S08]  /*12e90*/  @P2 LDC R5, c[0x0][0xcec] ;  /* 0x00033b00ff052b82 */ /* 0x000ef00000000800 */
[----:B------:R-:W4:Y:S01]  /*12ea0*/  @P2 LDC R9, c[0x0][0xcf0] ;  /* 0x00033c00ff092b82 */ /* 0x000f220000000800 */
[----:B---3--:R-:W-:-:S04]  /*12eb0*/  @P2 IMAD.HI.U32 R0, R8, R5, RZ ;  /* 0x0000000508002227 */ /* 0x008fc800078e00ff */
[----:B------:R-:W-:Y:S01]  /*12ec0*/  IMAD.WIDE.U32 R4, R193, UR4, RZ ;  /* 0x00000004c1047c25 */ /* 0x000fe2000f8e00ff */
[----:B------:R-:W-:Y:S01]  /*12ed0*/  ULDC.64 UR4, c[0x0][0xc98] ;  /* 0x0003260000047ab9 */ /* 0x000fe20000000a00 */
[----:B----4-:R-:W-:Y:S02]  /*12ee0*/  @P2 SHF.R.U32.HI R3, RZ, R9, R0 ;  /* 0x00000009ff032219 */ /* 0x010fe40000011600 */
[----:B------:R-:W-:Y:S02]  /*12ef0*/  IMAD.IADD R5, R5, 0x1, R7 ;  /* 0x0000000105057824 */ /* 0x000fe400078e0207 */
[----:B------:R-:W-:Y:S02]  /*12f00*/  IMAD R9, R11, UR4, RZ ;  /* 0x000000040b097c24 */ /* 0x000fe4000f8e02ff */
[----:B------:R-:W-:Y:S02]  /*12f10*/  IMAD.MOV R7, RZ, RZ, -R3 ;  /* 0x000000ffff077224 */ /* 0x000fe400078e0a03 */
[----:B------:R-:W-:-:S04]  /*12f20*/  IMAD.WIDE.U32 R4, R192, UR4, R4 ;  /* 0x00000004c0047c25 */ /* 0x000fc8000f8e0004 */
[----:B------:R-:W-:Y:S01]  /*12f30*/  IMAD R7, R12, R7, R8 ;  /* 0x000000070c077224 */ /* 0x000fe200078e0208 */
[----:B------:R-:W-:Y:S01]  /*12f40*/  IADD3 R4, P2, R3, R4, RZ ;  /* 0x0000000403047210 */ /* 0x000fe20007f5e0ff */
        /* <DEDUP_REMOVED lines=14> */
.L_x_2009:
[----:B------:R-:W-:Y:S05]  /*13030*/  BSYNC B1 ;  /* 0x0000000000017941 */ /* 0x000fea0003800000 */
.L_x_2008:
[----:B------:R-:W-:Y:S01]  /*13040*/  ULDC.64 UR4, c[0x0][0xbe8] ;  /* 0x0002fa0000047ab9 */ /* 0x000fe20000000a00 */
[----:B-1----:R-:W-:Y:S01]  /*13050*/  @P0 IMAD.HI.U32 R0, R13, R20, RZ ;  /* 0x000000140d000227 */ /* 0x002fe200078e00ff */
[----:B---3--:R-:W-:Y:S01]  /*13060*/  SEL R6, RZ, 0xffffffff, P1 ;  /* 0xffffffffff067807 */ /* 0x008fe20000800000 */
[----:B------:R-:W-:Y:S01]  /*13070*/  BSSY B1, `(.L_x_2010) ;  /* 0x000005c000017945 */ /* 0x000fe20003800000 */
[----:B------:R-:W-:Y:S01]  /*13080*/  ISETP.GE.AND P2, PT, R196, UR6, PT ;  /* 0x00000006c4007c0c */ /* 0x000fe2000bf46270 */
[----:B------:R-:W-:Y:S01]  /*13090*/  IMAD R4, R10, UR4, RZ ;  /* 0x000000040a047c24 */ /* 0x000fe2000f8e02ff */
[----:B------:R-:W-:Y:S01]  /*130a0*/  ISETP.GE.AND P1, PT, R195, UR6, PT ;  /* 0x00000006c3007c0c */ /* 0x000fe2000bf26270 */
[----:B------:R-:W-:Y:S01]  /*130b0*/  IMAD.MOV.U32 R3, RZ, RZ, R13 ;  /* 0x000000ffff037224 */ /* 0x000fe200078e000d */
[----:B--2---:R-:W-:Y:S01]  /*130c0*/  @P0 SHF.R.U32.HI R3, RZ, R15, R0 ;  /* 0x0000000fff030219 */ /* 0x004fe20000011600 */
[C---:B------:R-:W-:Y:S01]  /*130d0*/  IMAD R7, R193.reuse, UR5, R4 ;  /* 0x00000005c1077c24 */ /* 0x040fe2000f8e0204 */
[----:B------:R-:W-:Y:S01]  /*130e0*/  SEL R0, RZ, 0xffffffff, P2 ;  /* 0xffffffffff007807 */ /* 0x000fe20001000000 */
[----:B------:R-:W-:Y:S01]  /*130f0*/  IMAD.SHL.U32 R6, R6, 0x4, RZ ;  /* 0x0000000406067824 */ /* 0x000fe200078e00ff */
[----:B------:R-:W-:Y:S01]  /*13100*/  ISETP.GE.AND P0, PT, R194, UR6, PT ;  /* 0x00000006c2007c0c */ /* 0x000fe2000bf06270 */
[----:B------:R-:W-:Y:S01]  /*13110*/  IMAD.WIDE.U32 R4, R193, UR4, RZ ;  /* 0x00000004c1047c25 */ /* 0x000fe2000f8e00ff */
[----:B------:R-:W-:Y:S01]  /*13120*/  ULDC.64 UR4, c[0x0][0xbf0] ;  /* 0x0002fc0000047ab9 */ /* 0x000fe20000000a00 */
[----:B------:R-:W-:-:S02]  /*13130*/  ISETP.GE.AND P2, PT, R222, UR6, PT ;  /* 0x00000006de007c0c */ /* 0x000fc4000bf46270 */
[----:B------:R-:W-:Y:S01]  /*13140*/  IMAD.IADD R5, R5, 0x1, R7 ;  /* 0x0000000105057824 */ /* 0x000fe200078e0207 */
[----:B------:R-:W-:Y:S01]  /*13150*/  LOP3.LUT R21, R6, 0x4, R21, 0xe2, !PT ;  /* 0x0000000406157812 */ /* 0x000fe200078ee215 */
[----:B------:R-:W-:Y:S01]  /*13160*/  IMAD R7, R11, UR4, RZ ;  /* 0x000000040b077c24 */ /* 0x000fe2000f8e02ff */
[----:B------:R-:W-:Y:S01]  /*13170*/  SHF.R.S32.HI R26, RZ, 0x1f, R194 ;  /* 0x0000001fff1a7819 */ /* 0x000fe200000114c2 */
[----:B------:R-:W-:Y:S01]  /*13180*/  IMAD.SHL.U32 R6, R0, 0x8, RZ ;  /* 0x0000000800067824 */ /* 0x000fe200078e00ff */
[----:B------:R-:W-:Y:S01]  /*13190*/  SHF.R.S32.HI R27, RZ, 0x1f, R195 ;  /* 0x0000001fff1b7819 */ /* 0x000fe200000114c3 */
[----:B------:R-:W-:Y:S01]  /*131a0*/  IMAD.MOV R0, RZ, RZ, -R3 ;  /* 0x000000ffff007224 */ /* 0x000fe200078e0a03 */
[----:B------:R-:W-:Y:S01]  /*131b0*/  SHF.R.S32.HI R28, RZ, 0x1f, R196 ;  /* 0x0000001fff1c7819 */ /* 0x000fe200000114c4 */
[----:B------:R-:W-:Y:S01]  /*131c0*/  IMAD R9, R192, UR5, R7 ;  /* 0x00000005c0097c24 */ /* 0x000fe2000f8e0207 */
[----:B------:R-:W-:Y:S01]  /*131d0*/  LOP3.LUT R21, R6, 0x8, R21, 0xe2, !PT ;  /* 0x0000000806157812 */ /* 0x000fe200078ee215 */
[----:B------:R-:W-:Y:S01]  /*131e0*/  IMAD R7, R14, R0, R13 ;  /* 0x000000000e077224 */ /* 0x000fe200078e020d */
[----:B------:R-:W-:Y:S01]  /*131f0*/  SHF.R.S32.HI R0, RZ, 0x1f, R3 ;  /* 0x0000001fff007819 */ /* 0x000fe20000011403 */
[----:B------:R-:W-:Y:S01]  /*13200*/  IMAD.WIDE.U32 R192, R192, UR4, R4 ;  /* 0x00000004c0c07c25 */ /* 0x000fe2000f8e0004 */
[----:B------:R-:W-:Y:S01]  /*13210*/  ULDC.64 UR4, c[0x0][0xbe0] ;  /* 0x0002f80000047ab9 */ /* 0x000fe20000000a00 */
[----:B------:R-:W-:-:S02]  /*13220*/  SEL R4, RZ, 0xffffffff, P1 ;  /* 0xffffffffff047807 */ /* 0x000fc40000800000 */
[----:B------:R-:W-:Y:S01]  /*13230*/  IMAD.IADD R193, R193, 0x1, R9 ;  /* 0x00000001c1c17824 */ /* 0x000fe200078e0209 */
[----:B------:R-:W-:Y:S01]  /*13240*/  SEL R6, RZ, 0xffffffff, P0 ;  /* 0xffffffffff067807 */ /* 0x000fe20000000000 */
[----:B------:R-:W-:Y:S01]  /*13250*/  IMAD R0, R0, UR4, RZ ;  /* 0x0000000400007c24 */ /* 0x000fe2000f8e02ff */
[----:B------:R-:W-:Y:S01]  /*13260*/  ISETP.GE.AND P0, PT, R223, UR6, PT ;  /* 0x00000006df007c0c */ /* 0x000fe2000bf06270 */
[----:B------:R-:W-:Y:S01]  /*13270*/  IMAD.SHL.U32 R8, R4, 0x10, RZ ;  /* 0x0000001004087824 */ /* 0x000fe200078e00ff */
[----:B------:R-:W-:Y:S01]  /*13280*/  SHF.R.S32.HI R29, RZ, 0x1f, R197 ;  /* 0x0000001fff1d7819 */ /* 0x000fe200000114c5 */
[C---:B------:R-:W-:Y:S01]  /*13290*/  IMAD R9, R3.reuse, UR5, R0 ;  /* 0x0000000503097c24 */ /* 0x040fe2000f8e0200 */
[----:B------:R-:W-:Y:S01]  /*132a0*/  SHF.R.S32.HI R0, RZ, 0x1f, R7 ;  /* 0x0000001fff007819 */ /* 0x000fe20000011407 */
[----:B------:R-:W-:Y:S01]  /*132b0*/  IMAD.WIDE.U32 R4, R3, UR4, R192 ;  /* 0x0000000403047c25 */ /* 0x000fe2000f8e00c0 */
[----:B------:R-:W-:Y:S01]  /*132c0*/  ULDC.64 UR4, c[0x0][0xbd8] ;  /* 0x0002f60000047ab9 */ /* 0x000fe20000000a00 */
[----:B------:R-:W-:-:S02]  /*132d0*/  LOP3.LUT R21, R8, 0x10, R21, 0xe2, !PT ;  /* 0x0000001008157812 */ /* 0x000fc400078ee215 */
[----:B------:R-:W-:Y:S01]  /*132e0*/  IMAD.IADD R5, R5, 0x1, R9 ;  /* 0x0000000105057824 */ /* 0x000fe200078e0209 */
[----:B------:R-:W-:Y:S01]  /*132f0*/  SHF.R.S32.HI R30, RZ, 0x1f, R198 ;  /* 0x0000001fff1e7819 */ /* 0x000fe200000114c6 */
[----:B------:R-:W-:Y:S02]  /*13300*/  IMAD R0, R0, UR4, RZ ;  /* 0x0000000400007c24 */ /* 0x000fe4000f8e02ff */
[----:B------:R-:W-:Y:S01]  /*13310*/  IMAD.WIDE.U32 R4, R7, UR4, R4 ;  /* 0x0000000407047c25 */ /* 0x000fe2000f8e0004 */
[----:B------:R-:W-:-:S03]  /*13320*/  ULDC UR4, c[0x0][0xb88] ;  /* 0x0002e20000047ab9 */ /* 0x000fc60000000800 */
[----:B------:R-:W-:Y:S02]  /*13330*/  IMAD.IADD R24, R219, 0x1, R23 ;  /* 0x00000001db187824 */ /* 0x000fe400078e0217 */
[----:B------:R-:W-:Y:S02]  /*13340*/  IMAD R25, R14, UR4, RZ ;  /* 0x000000040e197c24 */ /* 0x000fe4000f8e02ff */
[----:B------:R-:W-:Y:S01]  /*13350*/  IMAD R3, R7, UR5, R0 ;  /* 0x0000000507037c24 */ /* 0x000fe2000f8e0200 */
[----:B------:R-:W-:Y:S01]  /*13360*/  SEL R0, RZ, 0x40, P0 ;  /* 0x00000040ff007807 */ /* 0x000fe20000000000 */
[----:B------:R-:W-:Y:S01]  /*13370*/  IMAD.SHL.U32 R6, R6, 0x20, RZ ;  /* 0x0000002006067824 */ /* 0x000fe200078e00ff */
[----:B------:R-:W-:Y:S01]  /*13380*/  ISETP.GE.AND P0, PT, R24, R25, PT ;  /* 0x000000191800720c */ /* 0x000fe20003f06270 */
[----:B------:R-:W-:Y:S01]  /*13390*/  ULDC.64 UR4, c[0x0][0xb80] ;  /* 0x0002e00000047ab9 */ /* 0x000fe20000000a00 */
[----:B------:R-:W-:Y:S01]  /*133a0*/  IMAD.IADD R3, R5, 0x1, R3 ;  /* 0x0000000105037824 */ /* 0x000fe200078e0203 */
[----:B------:R-:W-:-:S02]  /*133b0*/  LEA R20, P1, R4, UR4, 0x1 ;  /* 0x0000000404147c11 */ /* 0x000fc4000f8208ff */
[----:B------:R-:W-:Y:S02]  /*133c0*/  LOP3.LUT R21, R6, 0x20, R21, 0xe2, !PT ;  /* 0x0000002006157812 */ /* 0x000fe400078ee215 */
[----:B------:R-:W-:Y:S01]  /*133d0*/  LEA.HI.X R3, R4, UR5, R3, 0x1, P1 ;  /* 0x0000000504037c11 */ /* 0x000fe200088f0c03 */
[----:B------:R1:W2:Y:S01]  /*133e0*/  SHFL.IDX PT, R6, R20, RZ, 0x181f ;  /* 0x00181fff14067589 */ /* 0x0002a200000e0000 */
[----:B------:R-:W-:Y:S02]  /*133f0*/  LOP3.LUT R21, R21, R0, RZ, 0xfc, !PT ;  /* 0x0000000015157212 */ /* 0x000fe400078efcff */
[----:B------:R-:W-:Y:S01]  /*13400*/  SEL R0, RZ, 0x80, P2 ;  /* 0x00000080ff007807 */ /* 0x000fe20001000000 */
[----:B------:R1:W3:Y:S03]  /*13410*/  SHFL.IDX PT, R7, R3, RZ, 0x181f ;  /* 0x00181fff03077589 */ /* 0x0002e600000e0000 */
[----:B------:R-:W-:Y:S01]  /*13420*/  LOP3.LUT R23, R21, R0, RZ, 0xfc, !PT ;  /* 0x0000000015177212 */ /* 0x000fe200078efcff */
[----:B------:R-:W-:Y:S06]  /*13430*/  @P0 BRA `(.L_x_2011) ;  /* 0x00000000007c0947 */ /* 0x000fec0003800000 */
[----:B------:R-:W-:Y:S02]  /*13440*/  ISETP.GE.AND P2, PT, R198, UR6, PT ;  /* 0x00000006c6007c0c */ /* 0x000fe4000bf46270 */
[----:B------:R-:W-:Y:S02]  /*13450*/  ISETP.GE.AND P1, PT, R189, UR6, PT ;  /* 0x00000006bd007c0c */ /* 0x000fe4000bf26270 */
[----:B------:R-:W-:Y:S02]  /*13460*/  ISETP.GE.AND P5, PT, R197, UR6, PT ;  /* 0x00000006c5007c0c */ /* 0x000fe4000bfa6270 */
[----:B------:R-:W-:-:S07]  /*13470*/  ISETP.GE.AND P3, PT, R196, UR6, PT ;  /* 0x00000006c4007c0c */ /* 0x000fce000bf66270 */
[CC--:B--2---:R-:W-:Y:S02]  /*13480*/  @!P2 LEA R8, P0, R198.reuse, R6.reuse, 0x1 ;  /* 0x00000006c608a211 */ /* 0x0c4fe400078008ff */
[----:B---3--:R-:W-:Y:S02]  /*13490*/  @!P1 IMAD.WIDE R4, R189, 0x2, R6 ;  /* 0x00000002bd049825 */ /* 0x008fe400078e0206 */
        /* <DEDUP_REMOVED lines=12> */
[----:B--2---:R-:W-:-:S02]  /*13560*/  @!P1 LEA R8, P6, R194, R6, 0x1 ;  /* 0x00000006c2089211 */ /* 0x004fc400078c08ff */
        /* <DEDUP_REMOVED lines=12> */
.L_x_2011:
[----:B------:R-:W-:Y:S05]  /*13630*/  BSYNC B1 ;  /* 0x0000000000017941 */ /* 0x000fea0003800000 */
.L_x_2010:
[----:B------:R-:W-:Y:S01]  /*13640*/  VIADD R0, R24, 0x20 ;  /* 0x0000002018007836 */ /* 0x000fe20000000000 */
[----:B---34-:R3:W4:Y:S04]  /*13650*/  SHFL.IDX PT, R7, R3, 0x1, 0x181f ;  /* 0x00381f0003077f89 */ /* 0x01872800000e0000 */
[----:B------:R-:W-:Y:S01]  /*13660*/  ISETP.GE.AND P0, PT, R0, R25, PT ;  /* 0x000000190000720c */ /* 0x000fe20003f06270 */
[----:B--2---:R3:W2:-:S12]  /*13670*/  SHFL.IDX PT, R6, R20, 0x1, 0x181f ;  /* 0x00381f0014067f89 */ /* 0x00469800000e0000 */
[----:B---3--:R-:W-:Y:S05]  /*13680*/  @P0 BRA `(.L_x_2007) ;  /* 0x00000000007c0947 */ /* 0x008fea0003800000 */
[----:B------:R-:W-:Y:S02]  /*13690*/  ISETP.GE.AND P2, PT, R198, UR6, PT ;  /* 0x00000006c6007c0c */ /* 0x000fe4000bf46270 */
[----:B------:R-:W-:Y:S02]  /*136a0*/  ISETP.GE.AND P3, PT, R189, UR6, PT ;  /* 0x00000006bd007c0c */ /* 0x000fe4000bf66270 */
[----:B------:R-:W-:Y:S02]  /*136b0*/  ISETP.GE.AND P5, PT, R197, UR6, PT ;  /* 0x00000006c5007c0c */ /* 0x000fe4000bfa6270 */
[----:B------:R-:W-:Y:S02]  /*136c0*/  ISETP.GE.AND P4, PT, R196, UR6, PT ;  /* 0x00000006c4007c0c */ /* 0x000fe4000bf86270 */
[----:B------:R-:W-:-:S05]  /*136d0*/  LOP3.LUT P1, RZ, R21, 0x40, RZ, 0xc0, !PT ;  /* 0x0000004015ff7812 */ /* 0x000fca000782c0ff */
[CC--:B--2---:R-:W-:Y:S02]  /*136e0*/  @!P2 LEA R8, P0, R198.reuse, R6.reuse, 0x1 ;  /* 0x00000006c608a211 */ /* 0x0c4fe400078008ff */
[----:B----4-:R-:W-:Y:S02]  /*136f0*/  @!P3 IMAD.WIDE R4, R189, 0x2, R6 ;  /* 0x00000002bd04b825 */ /* 0x010fe400078e0206 */
        /* <DEDUP_REMOVED lines=13> */
[-C--:B--2---:R-:W-:Y:S02]  /*137d0*/  @!P2 LEA R4, P6, R194, R6.reuse, 0x1 ;  /* 0x00000006c204a211 */ /* 0x084fe400078c08ff */
[-C--:B-1----:R-:W-:Y:S02]  /*137e0*/  @P1 LEA R20, P4, R223, R6.reuse, 0x1 ;  /* 0x00000006df141211 */ /* 0x082fe400078808ff */
        /* <DEDUP_REMOVED lines=9> */
.L_x_2007:
[----:B------:R-:W-:Y:S05]  /*13880*/  BSYNC B0 ;  /* 0x0000000000007941 */ /* 0x000fea0003800000 */
.L_x_2002:
[----:B------:R-:W-:Y:S02]  /*13890*/  ULDC UR4, c[0x0][0xd38] ;  /* 0x00034e0000047ab9 */ /* 0x000fe40000000800 */
[----:B0-----:R-:W-:-:S13]  /*138a0*/  ISETP.GE.AND P0, PT, R17, UR4, PT ;  /* 0x0000000411007c0c */ /* 0x001fda000bf06270 */
[----:B------:R-:W-:Y:S05]  /*138b0*/  @!P0 BRA `(.L_x_2012) ;  /* 0xfffffed400a48947 */ /* 0x000fea000383ffff */
[----:B------:R-:W-:Y:S05]  /*138c0*/  EXIT ;  /* 0x000000000000794d */ /* 0x000fea0003800000 */
.L_x_1901:
        /* <DEDUP_REMOVED lines=17> */
[----:B------:R-:W-:Y:S01]  /*139e0*/  ULDC UR5, c[0x0][0x3b8] ;  /* 0x0000ee0000057ab9 */ /* 0x000fe20000000800 */
[----:B------:R-:W-:Y:S01]  /*139f0*/  LOP3.LUT R16, R16, 0xfffffdff, RZ, 0xc0, !PT ;  /* 0xfffffdff10107812 */ /* 0x000fe200078ec0ff */
[----:B------:R-:W0:Y:S01]  /*13a00*/  S2UR UR6, SR_CgaCtaId ;  /* 0x00000000000679c3 */ /* 0x000e220000008800 */
[----:B------:R-:W-:Y:S01]  /*13a10*/  LOP3.LUT R12, R32, 0x38, RZ, 0xc0, !PT ;  /* 0x00000038200c7812 */ /* 0x000fe200078ec0ff */
[----:B------:R1:W-:Y:S01]  /*13a20*/  STL [R1+0x18], RZ ;  /* 0x000018ff01007387 */ /* 0x0003e20000100800 */
[----:B------:R-:W-:Y:S01]  /*13a30*/  LOP3.LUT R13, R2, 0x7f, RZ, 0xc0, !PT ;  /* 0x0000007f020d7812 */ /* 0x000fe200078ec0ff */
[----:B------:R-:W-:Y:S01]  /*13a40*/  ULDC.64 UR42, c[0x0][0x2f0] ;  /* 0x0000bc00002a7ab9 */ /* 0x000fe20000000a00 */
[C---:B------:R-:W-:Y:S01]  /*13a50*/  LOP3.LUT R0, R12.reuse, 0x40, RZ, 0xfc, !PT ;  /* 0x000000400c007812 */ /* 0x040fe200078efcff */
[----:B------:R-:W-:Y:S01]  /*13a60*/  ULDC UR7, c[0x0][0x2b8] ;  /* 0x0000ae0000077ab9 */ /* 0x000fe20000000800 */
[----:B------:R-:W-:Y:S01]  /*13a70*/  ISETP.GE.AND P6, PT, R12, UR4, PT ;  /* 0x000000040c007c0c */ /* 0x000fe2000bfc6270 */
[----:B------:R-:W-:Y:S01]  /*13a80*/  ULDC UR38, c[0x0][0x288] ;  /* 0x0000a20000267ab9 */ /* 0x000fe20000000800 */
[C---:B------:R-:W-:Y:S01]  /*13a90*/  ISETP.GE.AND P1, PT, R0.reuse, UR4, PT ;  /* 0x0000000400007c0c */ /* 0x040fe2000bf26270 */
[----:B------:R-:W-:Y:S01]  /*13aa0*/  ULDC UR39, c[0x0][0x448] ;  /* 0x0001120000277ab9 */ /* 0x000fe20000000800 */
[----:B------:R-:W-:Y:S01]  /*13ab0*/  ISETP.GE.AND P0, PT, R0, UR5, PT ;  /* 0x0000000500007c0c */ /* 0x000fe2000bf06270 */
[----:B------:R-:W-:Y:S01]  /*13ac0*/  IMAD.U32 R36, RZ, RZ, UR8 ;  /* 0x00000008ff247e24 */ /* 0x000fe2000f8e00ff */
[C---:B------:R-:W-:Y:S01]  /*13ad0*/  ISETP.GE.AND P5, PT, R12.reuse, UR5, PT ;  /* 0x000000050c007c0c */ /* 0x040fe2000bfa6270 */
[----:B------:R-:W-:Y:S01]  /*13ae0*/  IMAD.MOV.U32 R23, RZ, RZ, 0x1 ;  /* 0x00000001ff177424 */ /* 0x000fe200078e00ff */
[C---:B------:R-:W-:Y:S01]  /*13af0*/  LOP3.LUT R3, R12.reuse, 0x180, RZ, 0xfc, !PT ;  /* 0x000001800c037812 */ /* 0x040fe200078efcff */
[----:B------:R-:W-:Y:S01]  /*13b00*/  IMAD.MOV.U32 R18, RZ, RZ, RZ ;  /* 0x000000ffff127224 */ /* 0x000fe200078e00ff */
[C---:B------:R-:W-:Y:S01]  /*13b10*/  LOP3.LUT R9, R12.reuse, 0x80, RZ, 0xfc, !PT ;  /* 0x000000800c097812 */ /* 0x040fe200078efcff */
[----:B------:R-:W-:Y:S01]  /*13b20*/  UIMAD UR39, UR39, UR38, URZ ;  /* 0x00000026272772a4 */ /* 0x000fe2000f8e023f */
[----:B------:R-:W-:Y:S01]  /*13b30*/  LOP3.LUT R4, R12, 0x1c0, RZ, 0xfc, !PT ;  /* 0x000001c00c047812 */ /* 0x000fe200078efcff */
[----:B------:R-:W-:Y:S01]  /*13b40*/  ULDC UR48, c[0x0][0xc] ;  /* 0x0000030000307ab9 */ /* 0x000fe20000000800 */
[----:B------:R-:W-:-:S02]  /*13b50*/  ISETP.GE.AND P2, PT, R3, UR5, PT ;  /* 0x0000000503007c0c */ /* 0x000fc4000bf46270 */
[----:B------:R-:W-:Y:S02]  /*13b60*/  @P1 LOP3.LUT R16, R16, 0x200, RZ, 0xfc, !PT ;  /* 0x0000020010101812 */ /* 0x000fe400078efcff */
[----:B------:R-:W-:Y:S02]  /*13b70*/  ISETP.GE.AND P4, PT, R9, UR4, PT ;  /* 0x0000000409007c0c */ /* 0x000fe4000bf86270 */
[----:B------:R-:W-:Y:S02]  /*13b80*/  LOP3.LUT R16, R16, 0xfffbffff, RZ, 0xc0, !PT ;  /* 0xfffbffff10107812 */ /* 0x000fe400078ec0ff */
[----:B------:R-:W-:Y:S02]  /*13b90*/  ISETP.GE.AND P3, PT, R3, UR4, PT ;  /* 0x0000000403007c0c */ /* 0x000fe4000bf66270 */
[----:B------:R-:W-:Y:S02]  /*13ba0*/  @P0 LOP3.LUT R16, R16, 0x40000, RZ, 0xfc, !PT ;  /* 0x0004000010100812 */ /* 0x000fe400078efcff */
[----:B------:R-:W-:-:S02]  /*13bb0*/  ISETP.GE.AND P1, PT, R4, UR4, PT ;  /* 0x0000000404007c0c */ /* 0x000fc4000bf26270 */
[----:B------:R-:W-:Y:S02]  /*13bc0*/  LOP3.LUT R16, R16, 0xfffffbff, RZ, 0xc0, !PT ;  /* 0xfffffbff10107812 */ /* 0x000fe400078ec0ff */
[----:B------:R-:W-:Y:S02]  /*13bd0*/  SEL R3, RZ, 0x40, P2 ;  /* 0x00000040ff037807 */ /* 0x000fe40001000000 */
[----:B------:R-:W-:Y:S02]  /*13be0*/  @P6 LOP3.LUT R16, R16, 0x400, RZ, 0xfc, !PT ;  /* 0x0000040010106812 */ /* 0x000fe400078efcff */
[----:B------:R-:W-:Y:S02]  /*13bf0*/  LOP3.LUT R10, R12, 0xc0, RZ, 0xfc, !PT ;  /* 0x000000c00c0a7812 */ /* 0x000fe400078efcff */
[----:B------:R-:W-:Y:S02]  /*13c00*/  LOP3.LUT R16, R16, 0xfff7ffff, RZ, 0xc0, !PT ;  /* 0xfff7ffff10107812 */ /* 0x000fe400078ec0ff */
[----:B------:R-:W-:-:S02]  /*13c10*/  ISETP.GE.AND P2, PT, R0, UR4, PT ;  /* 0x0000000400007c0c */ /* 0x000fc4000bf46270 */
[----:B------:R-:W-:Y:S02]  /*13c20*/  @P5 LOP3.LUT R16, R16, 0x80000, RZ, 0xfc, !PT ;  /* 0x0008000010105812 */ /* 0x000fe400078efcff */
[----:B------:R-:W-:Y:S02]  /*13c30*/  ISETP.GE.AND P0, PT, R4, UR5, PT ;  /* 0x0000000504007c0c */ /* 0x000fe4000bf06270 */
[----:B------:R-:W-:Y:S02]  /*13c40*/  SEL R4, RZ, 0x40, P3 ;  /* 0x00000040ff047807 */ /* 0x000fe40001800000 */
[----:B------:R-:W-:Y:S02]  /*13c50*/  SEL R33, RZ, 0x80, P1 ;  /* 0x00000080ff217807 */ /* 0x000fe40000800000 */
[----:B------:R-:W-:Y:S02]  /*13c60*/  ISETP.GE.AND P3, PT, R0, UR5, PT ;  /* 0x0000000500007c0c */ /* 0x000fe4000bf66270 */
[----:B------:R-:W-:-:S02]  /*13c70*/  ISETP.GE.AND P1, PT, R10, UR4, PT ;  /* 0x000000040a007c0c */ /* 0x000fc4000bf26270 */
[----:B------:R-:W-:Y:S02]  /*13c80*/  SEL R0, RZ, 0xffffffff, P2 ;  /* 0xffffffffff007807 */ /* 0x000fe40001000000 */
[----:B------:R-:W-:Y:S02]  /*13c90*/  LOP3.LUT R16, R16, 0xffffffdf, RZ, 0xc0, !PT ;  /* 0xffffffdf10107812 */ /* 0x000fe400078ec0ff */
[----:B------:R-:W-:Y:S01]  /*13ca0*/  SEL R7, RZ, 0xffffffff, P3 ;  /* 0xffffffffff077807 */ /* 0x000fe20001800000 */
[----:B------:R-:W-:Y:S01]  /*13cb0*/  IMAD.SHL.U32 R8, R0, 0x2, RZ ;  /* 0x0000000200087824 */ /* 0x000fe200078e00ff */
[----:B------:R-:W-:Y:S02]  /*13cc0*/  @P4 LOP3.LUT R16, R16, 0x20, RZ, 0xfc, !PT ;  /* 0x0000002010104812 */ /* 0x000fe400078efcff */
[----:B------:R-:W-:Y:S01]  /*13cd0*/  SEL R0, RZ, 0xffffff80, P0 ;  /* 0xffffff80ff007807 */ /* 0x000fe20000000000 */
[----:B------:R-:W-:Y:S01]  /*13ce0*/  IMAD.SHL.U32 R7, R7, 0x2, RZ ;  /* 0x0000000207077824 */ /* 0x000fe200078e00ff */
[----:B------:R-:W-:-:S02]  /*13cf0*/  ISETP.GE.AND P0, PT, R9, UR5, PT ;  /* 0x0000000509007c0c */ /* 0x000fc4000bf06270 */
[----:B------:R-:W-:Y:S02]  /*13d00*/  LOP3.LUT R16, R16, 0xffffffef, RZ, 0xc0, !PT ;  /* 0xffffffef10107812 */ /* 0x000fe400078ec0ff */
[----:B------:R-:W-:Y:S02]  /*13d10*/  SEL R9, RZ, 0x4, P0 ;  /* 0x00000004ff097807 */ /* 0x000fe40000000000 */
[----:B------:R-:W-:Y:S02]  /*13d20*/  @P1 LOP3.LUT R16, R16, 0x10, RZ, 0xfc, !PT ;  /* 0x0000001010101812 */ /* 0x000fe400078efcff */
[----:B------:R-:W-:Y:S02]  /*13d30*/  SEL R5, RZ, 0x1, P6 ;  /* 0x00000001ff057807 */ /* 0x000fe40003000000 */
[----:B------:R-:W-:Y:S02]  /*13d40*/  LOP3.LUT R16, R16, 0xfffdffff, RZ, 0xc0, !PT ;  /* 0xfffdffff10107812 */ /* 0x000fe400078ec0ff */
[----:B------:R-:W-:-:S02]  /*13d50*/  SEL R6, RZ, 0x1, P5 ;  /* 0x00000001ff067807 */ /* 0x000fc40002800000 */
[----:B------:R-:W-:Y:S02]  /*13d60*/  @P0 LOP3.LUT R16, R16, 0x20000, RZ, 0xfc, !PT ;  /* 0x0002000010100812 */ /* 0x000fe400078efcff */
[----:B------:R-:W-:Y:S02]  /*13d70*/  ISETP.GE.AND P0, PT, R10, UR5, PT ;  /* 0x000000050a007c0c */ /* 0x000fe4000bf06270 */
[----:B------:R-:W-:Y:S02]  /*13d80*/  LOP3.LUT R5, R8, 0x2, R5, 0xe2, !PT ;  /* 0x0000000208057812 */ /* 0x000fe400078ee205 */
[----:B------:R-:W-:Y:S02]  /*13d90*/  LOP3.LUT R8, R7, 0x2, R6, 0xe2, !PT ;  /* 0x0000000207087812 */ /* 0x000fe400078ee206 */
[----:B------:R-:W-:Y:S02]  /*13da0*/  SEL R10, RZ, 0x8, P0 ;  /* 0x00000008ff0a7807 */ /* 0x000fe40000000000 */
[----:B------:R-:W-:-:S02]  /*13db0*/  LOP3.LUT R16, R16, 0xfffeffff, RZ, 0xc0, !PT ;  /* 0xfffeffff10107812 */ /* 0x000fc400078ec0ff */
[----:B------:R-:W-:Y:S02]  /*13dc0*/  LOP3.LUT R9, R10, R8, R9, 0xfe, !PT ;  /* 0x000000080a097212 */ /* 0x000fe400078efe09 */
[----:B------:R-:W-:Y:S02]  /*13dd0*/  LOP3.LUT R10, R12, 0x100, RZ, 0xfc, !PT ;  /* 0x000001000c0a7812 */ /* 0x000fe400078efcff */
[----:B------:R-:W-:Y:S02]  /*13de0*/  @P0 LOP3.LUT R16, R16, 0x10000, RZ, 0xfc, !PT ;  /* 0x0001000010100812 */ /* 0x000fe400078efcff */
[----:B------:R-:W-:Y:S02]  /*13df0*/  ISETP.GE.AND P0, PT, R10, UR4, PT ;  /* 0x000000040a007c0c */ /* 0x000fe4000bf06270 */
[----:B------:R-:W-:Y:S02]  /*13e00*/  SEL R6, RZ, 0x4, P4 ;  /* 0x00000004ff067807 */ /* 0x000fe40002000000 */
[----:B------:R-:W-:-:S02]  /*13e10*/  SEL R7, RZ, 0x8, P1 ;  /* 0x00000008ff077807 */ /* 0x000fc40000800000 */
[----:B------:R-:W-:Y:S02]  /*13e20*/  LOP3.LUT R16, R16, 0xfffffff7, RZ, 0xc0, !PT ;  /* 0xfffffff710107812 */ /* 0x000fe400078ec0ff */
[----:B------:R-:W-:Y:S02]  /*13e30*/  LOP3.LUT R11, R12, 0x140, RZ, 0xfc, !PT ;  /* 0x000001400c0b7812 */ /* 0x000fe400078efcff */
[----:B------:R-:W-:Y:S02]  /*13e40*/  LOP3.LUT R6, R7, R5, R6, 0xfe, !PT ;  /* 0x0000000507067212 */ /* 0x000fe400078efe06 */
[----:B------:R-:W-:Y:S02]  /*13e50*/  SEL R7, RZ, 0x10, P0 ;  /* 0x00000010ff077807 */ /* 0x000fe40000000000 */
[----:B------:R-:W-:Y:S02]  /*13e60*/  @P0 LOP3.LUT R16, R16, 0x8, RZ, 0xfc, !PT ;  /* 0x0000000810100812 */ /* 0x000fe400078efcff */
[----:B------:R-:W-:-:S02]  /*13e70*/  ISETP.GE.AND P0, PT, R11, UR4, PT ;  /* 0x000000040b007c0c */ /* 0x000fc4000bf06270 */
[----:B------:R-:W-:Y:S02]  /*13e80*/  LOP3.LUT R16, R16, 0xfffffffb, RZ, 0xc0, !PT ;  /* 0xfffffffb10107812 */ /* 0x000fe400078ec0ff */
[----:B------:R-:W-:Y:S02]  /*13e90*/  SEL R8, RZ, 0x20, P0 ;  /* 0x00000020ff087807 */ /* 0x000fe40000000000 */
[----:B------:R-:W-:Y:S02]  /*13ea0*/  LOP3.LUT R5, R32, 0x1f8, RZ, 0xc0, !PT ;  /* 0x000001f820057812 */ /* 0x000fe400078ec0ff */
[----:B------:R-:W-:Y:S02]  /*13eb0*/  ISETP.GE.AND P1, PT, R12, UR43, PT ;  /* 0x0000002b0c007c0c */ /* 0x000fe4000bf26270 */
[----:B------:R-:W-:Y:S01]  /*13ec0*/  LOP3.LUT R5, R5, 0x38, R2, 0x78, !PT ;  /* 0x0000003805057812 */ /* 0x000fe200078e7802 */
[----:B------:R-:W-:Y:S01]  /*13ed0*/  IMAD.SHL.U32 R2, R2, 0x10, RZ ;  /* 0x0000001002027824 */ /* 0x000fe200078e00ff */
[----:B------:R-:W-:-:S02]  /*13ee0*/  LOP3.LUT R7, R8, R6, R7, 0xfe, !PT ;  /* 0x0000000608077212 */ /* 0x000fc400078efe07 */
[----:B------:R-:W-:Y:S02]  /*13ef0*/  @P0 LOP3.LUT R16, R16, 0x4, RZ, 0xfc, !PT ;  /* 0x0000000410100812 */ /* 0x000fe400078efcff */
[----:B------:R-:W-:Y:S02]  /*13f00*/  ISETP.GE.AND P0, PT, R10, UR5, PT ;  /* 0x000000050a007c0c */ /* 0x000fe4000bf06270 */
[----:B------:R-:W-:Y:S02]  /*13f10*/  LOP3.LUT R16, R16, 0xffff7fff, RZ, 0xc0, !PT ;  /* 0xffff7fff10107812 */ /* 0x000fe400078ec0ff */
[----:B------:R-:W-:Y:S02]  /*13f20*/  SEL R10, RZ, 0x10, P0 ;  /* 0x00000010ff0a7807 */ /* 0x000fe40000000000 */
[----:B------:R-:W-:Y:S02]  /*13f30*/  LOP3.LUT R32, R5, 0x200, R32, 0xf8, !PT ;  /* 0x0000020005207812 */ /* 0x000fe400078ef820 */
[----:B------:R-:W-:-:S02]  /*13f40*/  LOP3.LUT R5, R37, 0x2, RZ, 0xfc, !PT ;  /* 0x0000000225057812 */ /* 0x000fc400078efcff */
[----:B------:R-:W-:Y:S02]  /*13f50*/  SHF.R.U32.HI R5, RZ, 0x3, R13 ;  /* 0x00000003ff057819 */ /* 0x000fe4000001160d */
[----:B------:R-:W-:Y:S02]  /*13f60*/  LOP3.LUT R4, R7, R4, RZ, 0xfc, !PT ;  /* 0x0000000407047212 */ /* 0x000fe400078efcff */
[----:B------:R-:W-:Y:S02]  /*13f70*/  @P0 LOP3.LUT R16, R16, 0x8000, RZ, 0xfc, !PT ;  /* 0x0000800010100812 */ /* 0x000fe400078efcff */
[----:B------:R-:W-:Y:S01]  /*13f80*/  ISETP.GE.AND P0, PT, R11, UR5, PT ;  /* 0x000000050b007c0c */ /* 0x000fe2000bf06270 */
[----:B------:R-:W-:Y:S01]  /*13f90*/  ULDC.64 UR4, c[0x0][0x418] ;  /* 0x0001060000047ab9 */ /* 0x000fe20000000a00 */
[----:B------:R-:W-:Y:S01]  /*13fa0*/  LOP3.LUT R2, R5, 0x70, R2, 0xf8, !PT ;  /* 0x0000007005027812 */ /* 0x000fe200078ef802 */
[----:B------:R-:W-:Y:S01]  /*13fb0*/  UISETP.NE.U32.AND UP0, UPT, UR4, URZ, UPT ;  /* 0x0000003f0400728c */ /* 0x000fe2000bf05070 */
[----:B------:R-:W-:-:S02]  /*13fc0*/  SEL R11, RZ, 0x20, P0 ;  /* 0x00000020ff0b7807 */ /* 0x000fc40000000000 */
[----:B------:R-:W-:Y:S01]  /*13fd0*/  LOP3.LUT R16, R16, 0xffffbfff, RZ, 0xc0, !PT ;  /* 0xffffbfff10107812 */ /* 0x000fe200078ec0ff */
[----:B------:R-:W-:Y:S01]  /*13fe0*/  UISETP.NE.AND.EX UP0, UPT, UR5, URZ, UPT, UP0 ;  /* 0x0000003f0500728c */ /* 0x000fe2000bf05300 */
[----:B------:R-:W-:Y:S01]  /*13ff0*/  LOP3.LUT R10, R11, R9, R10, 0xfe, !PT ;  /* 0x000000090b0a7212 */ /* 0x000fe200078efe0a */
[----:B------:R-:W-:Y:S01]  /*14000*/  ULDC UR4, c[0x0][0x424] ;  /* 0x0001090000047ab9 */ /* 0x000fe20000000800 */
[----:B------:R-:W-:Y:S01]  /*14010*/  UMOV UR5, 0x400 ;  /* 0x0000040000057882 */ /* 0x000fe20000000000 */
[----:B------:R-:W-:Y:S01]  /*14020*/  USEL UR4, UR4, 0x1, UP0 ;  /* 0x0000000104047887 */ /* 0x000fe20008000000 */
[----:B------:R-:W-:Y:S01]  /*14030*/  LOP3.LUT R3, R10, R3, RZ, 0xfc, !PT ;  /* 0x000000030a037212 */ /* 0x000fe200078efcff */
[----:B0-----:R-:W-:Y:S01]  /*14040*/  ULEA UR5, UR6, UR5, 0x18 ;  /* 0x0000000506057291 */ /* 0x001fe2000f8ec03f */
[----:B------:R-:W-:Y:S01]  /*14050*/  @P0 LOP3.LUT R16, R16, 0x4000, RZ, 0xfc, !PT ;  /* 0x0000400010100812 */ /* 0x000fe200078efcff */
[----:B------:R-:W-:Y:S01]  /*14060*/  UIMAD UR42, UR4, UR42, URZ ;  /* 0x0000002a042a72a4 */ /* 0x000fe2000f8e023f */
[----:B------:R-:W-:-:S02]  /*14070*/  LOP3.LUT R0, R3, 0x80, R0, 0xc8, !PT ;  /* 0x0000008003007812 */ /* 0x000fc400078ec800 */
[----:B------:R-:W-:Y:S01]  /*14080*/  LOP3.LUT R3, R3, 0x40, RZ, 0xc0, !PT ;  /* 0x0000004003037812 */ /* 0x000fe200078ec0ff */
[----:B------:R-:W-:Y:S01]  /*14090*/  UIADD3 UR4, UR42, 0x3f, URZ ;  /* 0x0000003f2a047890 */ /* 0x000fe2000fffe03f */
[----:B------:R-:W-:Y:S01]  /*140a0*/  SHF.R.U32.HI R0, RZ, 0x3, R0 ;  /* 0x00000003ff007819 */ /* 0x000fe20000011600 */
[----:B------:R-:W-:Y:S01]  /*140b0*/  IMAD.U32 R17, RZ, RZ, UR5 ;  /* 0x00000005ff117e24 */ /* 0x000fe2000f8e00ff */
[----:B------:R-:W-:Y:S01]  /*140c0*/  SHF.R.U32.HI R2, RZ, 0x2, R3 ;  /* 0x00000002ff027819 */ /* 0x000fe20000011603 */
[----:B------:R-:W-:Y:S01]  /*140d0*/  USHF.R.S32.HI UR5, URZ, 0x1f, UR4 ;  /* 0x0000001f3f057899 */ /* 0x000fe20008011404 */
[----:B------:R-:W-:Y:S01]  /*140e0*/  ISETP.GE.AND P0, PT, R12, UR7, PT ;  /* 0x000000070c007c0c */ /* 0x000fe2000bf06270 */
[----:B------:R-:W-:Y:S01]  /*140f0*/  IMAD R22, R32, 0x2, R17 ;  /* 0x0000000220167824 */ /* 0x000fe200078e0211 */
[----:B------:R-:W-:Y:S01]  /*14100*/  LOP3.LUT R16, R16, 0xffefffff, RZ, 0xc0, !PT ;  /* 0xffefffff10107812 */ /* 0x000fe200078ec0ff */
[----:B------:R1:W-:Y:S01]  /*14110*/  STL [R1+0xc], R2 ;  /* 0x00000c0201007387 */ /* 0x0003e20000100800 */
[----:B------:R-:W-:Y:S01]  /*14120*/  LOP3.LUT R33, R4, R33, RZ, 0xfc, !PT ;  /* 0x0000002104217212 */ /* 0x000fe200078efcff */
[----:B------:R-:W-:Y:S01]  /*14130*/  ULEA.HI UR5, UR5, UR4, URZ, 0x6 ;  /* 0x0000000405057291 */ /* 0x000fe2000f8f303f */
[----:B------:R-:W-:Y:S01]  /*14140*/  LOP3.LUT R16, R16, 0xfffffffd, RZ, 0xc0, !PT ;  /* 0xfffffffd10107812 */ /* 0x000fe200078ec0ff */
[----:B------:R1:W-:Y:S01]  /*14150*/  STL [R1+0x8], R0 ;  /* 0x0000080001007387 */ /* 0x0003e20000100800 */
[----:B------:R-:W-:Y:S01]  /*14160*/  LOP3.LUT R29, R4, 0x40, RZ, 0xc0, !PT ;  /* 0x00000040041d7812 */ /* 0x000fe200078ec0ff */
[----:B------:R-:W-:Y:S01]  /*14170*/  UIADD3 UR47, UR42, 0x1, -UR38 ;  /* 0x000000012a2f7890 */ /* 0x000fe2000fffe826 */
[----:B------:R-:W-:Y:S01]  /*14180*/  LOP3.LUT R28, R33, 0x80, RZ, 0xc0, !PT ;  /* 0x00000080211c7812 */ /* 0x000fe200078ec0ff */
[----:B------:R-:W-:Y:S01]  /*14190*/  UIADD3 UR38, UR42, -UR38, URZ ;  /* 0x800000262a267290 */ /* 0x000fe2000fffe03f */
[----:B------:R-:W-:Y:S01]  /*141a0*/  @P1 LOP3.LUT R16, R16, 0x2, RZ, 0xfc, !PT ;  /* 0x0000000210101812 */ /* 0x000fe200078efcff */
[----:B------:R-:W-:Y:S01]  /*141b0*/  USHF.R.S32.HI UR37, URZ, 0x6, UR5 ;  /* 0x000000063f257899 */ /* 0x000fe20008011405 */
[----:B------:R-:W-:-:S02]  /*141c0*/  SHF.R.U32.HI R29, RZ, 0x2, R29 ;  /* 0x00000002ff1d7819 */ /* 0x000fc4000001161d */
[----:B------:R-:W-:Y:S02]  /*141d0*/  SHF.R.U32.HI R28, RZ, 0x3, R28 ;  /* 0x00000003ff1c7819 */ /* 0x000fe4000001161c */
[----:B-1----:R-:W-:-:S07]  /*141e0*/  @P0 LOP3.LUT R16, R16, 0x100000, RZ, 0xfc, !PT ;  /* 0x0010000010100812 */ /* 0x002fce00078efcff */
.L_x_2072:
        /* <DEDUP_REMOVED lines=13> */
[----:B0123-5:R-:W-:Y:S05]  /*142c0*/  @P0 BRA `(.L_x_2014) ;  /* 0x0000000000200947 */ /* 0x02ffea0003800000 */
        /* <DEDUP_REMOVED lines=8> */
.L_x_2014:
[----:B------:R-:W-:Y:S01]  /*14350*/  ULDC UR8, c[0x0][0xd54] ;  /* 0x0003550000087ab9 */ /* 0x000fe20000000800 */
[----:B------:R-:W-:Y:S01]  /*14360*/  UMOV UR6, UR7 ;  /* 0x0000000700067c82 */ /* 0x000fe20008000000 */
[----:B------:R-:W-:-:S11]  /*14370*/  UISETP.NE.AND UP0, UPT, UR8, 0x1, UPT ;  /* 0x000000010800788c */ /* 0x000fd6000bf05270 */
[----:B------:R-:W-:Y:S02]  /*14380*/  @UP0 ULDC.64 UR10, c[0x0][0xd58] ;  /* 0x00035600000a0ab9 */ /* 0x000fe40000000a00 */
[----:B------:R-:W-:-:S04]  /*14390*/  UIMAD.WIDE.U32 UR4, UR7, UR10, URZ ;  /* 0x0000000a070472a5 */ /* 0x000fc8000f8e003f */
[----:B------:R-:W-:-:S04]  /*143a0*/  @UP0 USHF.R.U32.HI UR6, URZ, UR11, UR5 ;  /* 0x0000000b3f060299 */ /* 0x000fc80008011605 */
[----:B------:R-:W-:-:S12]  /*143b0*/  UIMAD UR4, UR6, UR8, URZ ;  /* 0x00000008060472a4 */ /* 0x000fd8000f8e023f */
.L_x_2015:
        /* <DEDUP_REMOVED lines=18> */
[----:B------:R-:W-:Y:S01]  /*144e0*/  IMAD.U32 R3, RZ, RZ, UR5 ;  /* 0x00000005ff037e24 */ /* 0x000fe2000f8e00ff */
[----:B------:R-:W-:Y:S01]  /*144f0*/  ULDC UR5, c[0x0][0x448] ;  /* 0x0001120000057ab9 */ /* 0x000fe20000000800 */
[----:B------:R-:W-:Y:S01]  /*14500*/  IMAD.U32 R2, RZ, RZ, UR4 ;  /* 0x00000004ff027e24 */ /* 0x000fe2000f8e00ff */
        /* <DEDUP_REMOVED lines=27> */
.L_x_2017:
[----:B------:R-:W-:-:S11]  /*146c0*/  UISETP.NE.AND UP1, UPT, UR5, 0x1, UPT ;  /* 0x000000010500788c */ /* 0x000fd6000bf25270 */
[----:B------:R-:W-:Y:S02]  /*146d0*/  @UP1 ULDC.64 UR10, c[0x0][0xae0] ;  /* 0x0002b800000a1ab9 */ /* 0x000fe40000000a00 */
[----:B------:R-:W-:-:S04]  /*146e0*/  UIMAD.WIDE.U32 UR6, UR8, UR10, URZ ;  /* 0x0000000a080672a5 */ /* 0x000fc8000f8e003f */
[----:B------:R-:W-:-:S12]  /*146f0*/  @UP1 USHF.R.U32.HI UR8, URZ, UR11, UR7 ;  /* 0x0000000b3f081299 */ /* 0x000fd80008011607 */
.L_x_2018:
[----:B------:R-:W-:-:S04]  /*14700*/  UIMAD UR8, UR8, UR5, UR5 ;  /* 0x00000005080872a4 */ /* 0x000fc8000f8e0205 */
[----:B------:R-:W-:-:S04]  /*14710*/  UISETP.LT.AND UP1, UPT, UR4, UR8, UPT ;  /* 0x000000080400728c */ /* 0x000fc8000bf21270 */
[----:B------:R-:W-:-:S12]  /*14720*/  USEL UR4, UR4, UR8, UP1 ;  /* 0x0000000804047287 */ /* 0x000fd80008800000 */
.L_x_2016:
        /* <DEDUP_REMOVED lines=27> */
.L_x_2020:
[----:B------:R-:W-:-:S11]  /*148e0*/  UISETP.NE.AND UP0, UPT, UR5, 0x1, UPT ;  /* 0x000000010500788c */ /* 0x000fd6000bf05270 */
[----:B------:R-:W-:Y:S02]  /*148f0*/  @UP0 ULDC.64 UR10, c[0x0][0xae0] ;  /* 0x0002b800000a0ab9 */ /* 0x000fe40000000a00 */
[----:B------:R-:W-:-:S04]  /*14900*/  UIMAD.WIDE.U32 UR6, UR4, UR10, URZ ;  /* 0x0000000a040672a5 */ /* 0x000fc8000f8e003f */
[----:B------:R-:W-:-:S12]  /*14910*/  @UP0 USHF.R.U32.HI UR4, URZ, UR11, UR7 ;  /* 0x0000000b3f040299 */ /* 0x000fd80008011607 */
.L_x_2021:
[----:B------:R-:W-:-:S04]  /*14920*/  UIMAD UR4, UR4, UR5, URZ ;  /* 0x00000005040472a4 */ /* 0x000fc8000f8e023f */
[----:B------:R-:W-:-:S04]  /*14930*/  UISETP.LT.AND UP0, UPT, UR8, UR4, UPT ;  /* 0x000000040800728c */ /* 0x000fc8000bf01270 */
[----:B------:R-:W-:-:S12]  /*14940*/  USEL UR8, UR8, UR4, !UP0 ;  /* 0x0000000408087287 */ /* 0x000fd8000c000000 */
.L_x_2019:
        /* <DEDUP_REMOVED lines=26> */
.L_x_2023:
        /* <DEDUP_REMOVED lines=20> */
.L_x_2026:
[----:B------:R-:W-:Y:S05]  /*14c30*/  BSYNC B6 ;  /* 0x0000000000067941 */ /* 0x000fea0003800000 */
.L_x_2025:
        /* <DEDUP_REMOVED lines=20> */
.L_x_2029:
        /* <DEDUP_REMOVED lines=15> */
.L_x_2028:
[----:B------:R-:W-:Y:S05]  /*14e70*/  BSYNC B6 ;  /* 0x0000000000067941 */ /* 0x000fea0003800000 */
.L_x_2027:
        /* <DEDUP_REMOVED lines=9> */
[----:B------:R-:W-:Y:S01]  /*14f10*/  ULDC UR4, c[0x0][0xd48] ;  /* 0x0003520000047ab9 */ /* 0x000fe20000000800 */
[----:B------:R-:W-:-:S05]  /*14f20*/  IMAD.U32 R3, RZ, RZ, UR5 ;  /* 0x00000005ff037e24 */ /* 0x000fca000f8e00ff */
[----:B------:R1:W5:Y:S01]  /*14f30*/  @P0 LDG.E R26, desc[UR40][R2.64] ;  /* 0x00000028021a0981 */ /* 0x000362000c1e1900 */
[----:B------:R-:W-:Y:S01]  /*14f40*/  IMAD.U32 R25, RZ, RZ, UR44 ;  /* 0x0000002cff197e24 */ /* 0x000fe2000f8e00ff */
[----:B------:R-:W-:Y:S01]  /*14f50*/  UMOV UR5, 0xffffffff ;  /* 0xffffffff00057882 */ /* 0x000fe20000000000 */
[----:B------:R-:W-:-:S03]  /*14f60*/  IMAD.U32 R19, RZ, RZ, UR4 ;  /* 0x00000004ff137e24 */ /* 0x000fc6000f8e00ff */
[----:B------:R-:W-:Y:S01]  /*14f70*/  LEA R25, R25, 0xffffffc0, 0x6 ;  /* 0xffffffc019197811 */ /* 0x000fe200078e30ff */
[----:B------:R-:W-:Y:S06]  /*14f80*/  BRA.DIV UR5, `(.L_x_2030) ;  /* 0x0000003e05d87947 */ /* 0x000fec000b800000 */
.L_x_2089:
[----:B------:R-:W2:Y:S01]  /*14f90*/  S2R R0, SR_TID.X ;  /* 0x0000000000007919 */ /* 0x000ea20000002100 */
[----:B0-----:R-:W-:Y:S01]  /*14fa0*/  ISETP.NE.AND P1, PT, R20, 0x1, PT ;  /* 0x000000011400780c */ /* 0x001fe20003f25270 */
[----:B------:R-:W-:Y:S01]  /*14fb0*/  IMAD.MOV.U32 R35, RZ, RZ, RZ ;  /* 0x000000ffff237224 */ /* 0x000fe200078e00ff */
[----:B-----5:R-:W-:Y:S01]  /*14fc0*/  SHF.R.S32.HI R30, RZ, 0x1f, R26 ;  /* 0x0000001fff1e7819 */ /* 0x020fe2000001141a */
[----:B------:R-:W0:Y:S01]  /*14fd0*/  S2R R11, SR_TID.X ;  /* 0x00000000000b7919 */ /* 0x000e220000002100 */
[----:B------:R-:W-:-:S09]  /*14fe0*/  LOP3.LUT R16, R16, 0xffffdfff, RZ, 0xc0, !PT ;  /* 0xffffdfff10107812 */ /* 0x000fd200078ec0ff */
[----:B------:R-:W3:Y:S01]  /*14ff0*/  @P1 LDC R5, c[0x0][0x434] ;  /* 0x00010d00ff051b82 */ /* 0x000ee20000000800 */
[----:B------:R-:W-:-:S07]  /*15000*/  @P1 LOP3.LUT R16, R16, 0x2000, RZ, 0xfc, !PT ;  /* 0x0000200010101812 */ /* 0x000fce00078efcff */
[----:B------:R-:W4:Y:S01]  /*15010*/  @P1 LDC R7, c[0x0][0x438] ;  /* 0x00010e00ff071b82 */ /* 0x000f220000000800 */
[----:B--2---:R-:W-:Y:S01]  /*15020*/  LOP3.LUT R0, R0, 0x7f, RZ, 0xc0, !PT ;  /* 0x0000007f00007812 */ /* 0x004fe200078ec0ff */
[----:B0-----:R-:W-:-:S03]  /*15030*/  IMAD.SHL.U32 R11, R11, 0x10, RZ ;  /* 0x000000100b0b7824 */ /* 0x001fc600078e00ff */
[----:B------:R-:W-:-:S04]  /*15040*/  SHF.R.U32.HI R0, RZ, 0x3, R0 ;  /* 0x00000003ff007819 */ /* 0x000fc80000011600 */
[----:B------:R-:W-:-:S05]  /*15050*/  LOP3.LUT R11, R0, 0x70, R11, 0xf8, !PT ;  /* 0x00000070000b7812 */ /* 0x000fca00078ef80b */
[----:B------:R-:W-:-:S05]  /*15060*/  IMAD.IADD R0, R11, 0x1, R25 ;  /* 0x000000010b007824 */ /* 0x000fca00078e0219 */
[C---:B------:R-:W-:Y:S01]  /*15070*/  ISETP.GE.AND P0, PT, R0.reuse, UR42, PT ;  /* 0x0000002a00007c0c */ /* 0x040fe2000bf06270 */
[----:B------:R-:W-:-:S03]  /*15080*/  IMAD.IADD R0, R0, 0x1, R31 ;  /* 0x0000000100007824 */ /* 0x000fc600078e021f */
[----:B------:R-:W-:Y:S01]  /*15090*/  ISETP.GT.U32.OR P0, PT, R11, 0x3f, P0 ;  /* 0x0000003f0b00780c */ /* 0x000fe20000704470 */
[----:B---3--:R-:W-:-:S04]  /*150a0*/  @P1 IMAD.HI.U32 R4, R0, R5, RZ ;  /* 0x0000000500041227 */ /* 0x008fc800078e00ff */
[----:B------:R-:W-:Y:S01]  /*150b0*/  IMAD.MOV.U32 R6, RZ, RZ, R0 ;  /* 0x000000ffff067224 */ /* 0x000fe200078e0000 */
[----:B----4-:R-:W-:-:S07]  /*150c0*/  @P1 SHF.R.U32.HI R6, RZ, R7, R4 ;  /* 0x00000007ff061219 */ /* 0x010fce0000011604 */
[----:B-1----:R-:W0:Y:S01]  /*150d0*/  @!P0 LDC.64 R2, c[0x0][0x428] ;  /* 0x00010a00ff028b82 */ /* 0x002e220000000a00 */
[----:B------:R-:W-:-:S07]  /*150e0*/  @!P0 SHF.R.S32.HI R7, RZ, 0x1f, R6 ;  /* 0x0000001fff078819 */ /* 0x000fce0000011406 */
[----:B------:R-:W1:Y:S01]  /*150f0*/  @!P0 LDC.64 R4, c[0x0][0x418] ;  /* 0x00010600ff048b82 */ /* 0x000e620000000a00 */
[----:B0-----:R-:W-:-:S04]  /*15100*/  @!P0 IMAD R8, R30, R2, RZ ;  /* 0x000000021e088224 */ /* 0x001fc800078e02ff */
[C---:B------:R-:W-:Y:S02]  /*15110*/  @!P0 IMAD R9, R26.reuse, R3, R8 ;  /* 0x000000031a098224 */ /* 0x040fe400078e0208 */
[----:B------:R-:W-:-:S04]  /*15120*/  @!P0 IMAD.WIDE.U32 R2, R26, R2, R6 ;  /* 0x000000021a028225 */ /* 0x000fc800078e0006 */
[----:B------:R-:W-:Y:S01]  /*15130*/  @!P0 IMAD.IADD R3, R3, 0x1, R9 ;  /* 0x0000000103038824 */ /* 0x000fe200078e0209 */
[----:B-1----:R-:W-:-:S04]  /*15140*/  @!P0 LEA R4, P1, R2, R4, 0x2 ;  /* 0x0000000402048211 */ /* 0x002fc800078210ff */
[----:B------:R-:W-:Y:S01]  /*15150*/  @!P0 LEA.HI.X R5, R2, R5, R3, 0x2, P1 ;  /* 0x0000000502058211 */ /* 0x000fe200008f1403 */
[----:B------:R-:W-:-:S04]  /*15160*/  IMAD.MOV R3, RZ, RZ, -R6 ;  /* 0x000000ffff037224 */ /* 0x000fc800078e0a06 */
[----:B------:R-:W-:Y:S01]  /*15170*/  IMAD R0, R20, R3, R0 ;  /* 0x0000000314007224 */ /* 0x000fe200078e0200 */
[----:B------:R-:W-:Y:S01]  /*15180*/  LOP3.LUT R10, R37, 0x2, RZ, 0xfc, !PT ;  /* 0x00000002250a7812 */ /* 0x000fe200078efcff */
[----:B------:R0:W5:Y:S01]  /*15190*/  @!P0 LDG.E R35, desc[UR40][R4.64] ;  /* 0x0000002804238981 */ /* 0x000162000c1e1900 */
[----:B------:R-:W-:Y:S01]  /*151a0*/  ISETP.GT.U32.AND P1, PT, R11, 0x3f, PT ;  /* 0x0000003f0b00780c */ /* 0x000fe20003f24070 */
[----:B------:R-:W-:Y:S01]  /*151b0*/  IMAD R2, RZ, RZ, -UR36 ;  /* 0x80000024ff027e24 */ /* 0x000fe2000f8e02ff */
[----:B------:R-:W-:Y:S01]  /*151c0*/  ISETP.NE.AND P0, PT, R10, 0x3, PT ;  /* 0x000000030a00780c */ /* 0x000fe20003f05270 */
[----:B------:R0:W-:Y:S01]  /*151d0*/  STL [R1], R0 ;  /* 0x0000000001007387 */ /* 0x0001e20000100800 */
[----:B------:R-:W-:Y:S01]  /*151e0*/  LOP3.LUT R16, R16, 0xfffff7ff, RZ, 0xc0, !PT ;  /* 0xfffff7ff10107812 */ /* 0x000fe200078ec0ff */
[----:B------:R-:W-:-:S03]  /*151f0*/  IMAD R19, R19, R2, UR46 ;  /* 0x0000002e13137e24 */ /* 0x000fc6000f8e0202 */
[----:B------:R-:W-:Y:S02]  /*15200*/  LOP3.LUT R16, R16, 0xfffffffe, RZ, 0xc0, !PT ;  /* 0xfffffffe10107812 */ /* 0x000fe400078ec0ff */
[----:B------:R-:W-:-:S03]  /*15210*/  SHF.R.S32.HI R24, RZ, 0x1f, R19 ;  /* 0x0000001fff187819 */ /* 0x000fc60000011413 */
[----:B------:R-:W-:-:S04]  /*15220*/  @P1 LOP3.LUT R16, R16, 0x1, RZ, 0xfc, !PT ;  /* 0x0000000110101812 */ /* 0x000fc800078efcff */
[----:B------:R-:W-:Y:S01]  /*15230*/  @P0 LOP3.LUT R16, R16, 0x800, RZ, 0xfc, !PT ;  /* 0x0000080010100812 */ /* 0x000fe200078efcff */
[----:B0-----:R-:W-:Y:S06]  /*15240*/  @!P0 BRA `(.L_x_2031) ;  /* 0x0000000000048947 */ /* 0x001fec0003800000 */
[----:B------:R-:W-:Y:S01]  /*15250*/  BPT.TRAP 0x1 ;  /* 0x000000040000795c */ /* 0x000fe20000300000 */
.L_x_2031:
[----:B------:R-:W-:Y:S01]  /*15260*/  IMAD R27, R18, 0x8, R17 ;  /* 0x00000008121b7824 */ /* 0x000fe200078e0211 */
[----:B------:R-:W-:Y:S01]  /*15270*/  SHF.L.U32 R0, R23, 0x1f, RZ ;  /* 0x0000001f17007819 */ /* 0x000fe200000006ff */
[----:B------:R-:W-:Y:S03]  /*15280*/  BSSY B0, `(.L_x_2032) ;  /* 0x0000003000007945 */ /* 0x000fe60003800000 */
[----:B------:R-:W0:Y:S02]  /*15290*/  SYNCS.PHASECHK.TRANS64.TRYWAIT P0, [R27+URZ+0x38840], R0 ;  /* 0x038840001b0075a7 */ /* 0x000e24000800017f */
[----:B0-----:R-:W-:Y:S05]  /*152a0*/  @!P0 BRA `(.L_x_2033) ;  /* 0x0000003c003c8947 */ /* 0x001fea0003800000 */
.L_x_2090:
[----:B------:R-:W-:Y:S05]  /*152b0*/  BSYNC B0 ;  /* 0x0000000000007941 */ /* 0x000fea0003800000 */
.L_x_2032:
[----:B------:R-:W0:Y:S01]  /*152c0*/  LDL R2, [R1] ;  /* 0x0000000001027983 */ /* 0x000e220000100800 */
[----:B------:R-:W-:Y:S01]  /*152d0*/  ULDC.64 UR4, c[0x0][0x300] ;  /* 0x0000c00000047ab9 */ /* 0x000fe20000000a00 */
[----:B------:R-:W-:Y:S01]  /*152e0*/  LOP3.LUT P2, RZ, R16, 0x2, RZ, 0xc0, !PT ;  /* 0x0000000210ff7812 */ /* 0x000fe2000784c0ff */
[----:B------:R-:W1:Y:S01]  /*152f0*/  S2R R4, SR_TID.X ;  /* 0x0000000000047919 */ /* 0x000e620000002100 */
[----:B------:R-:W2:Y:S01]  /*15300*/  S2R R7, SR_TID.X ;  /* 0x0000000000077919 */ /* 0x000ea20000002100 */
[----:B-1----:R-:W-:-:S04]  /*15310*/  LOP3.LUT R4, R4, 0x7f, RZ, 0xc0, !PT ;  /* 0x0000007f04047812 */ /* 0x002fc800078ec0ff */
[----:B------:R-:W-:Y:S01]  /*15320*/  SHF.R.U32.HI R4, RZ, 0x3, R4 ;  /* 0x00000003ff047819 */ /* 0x000fe20000011604 */
[----:B--2---:R-:W-:-:S03]  /*15330*/  IMAD.SHL.U32 R7, R7, 0x8, RZ ;  /* 0x0000000807077824 */ /* 0x004fc600078e00ff */
[----:B------:R-:W-:Y:S01]  /*15340*/  IADD3 R25, -R4, UR42, -R25 ;  /* 0x0000002a04197c10 */ /* 0x000fe2000fffe919 */
[----:B------:R-:W-:Y:S01]  /*15350*/  IMAD R4, R18, 0x1000, R32 ;  /* 0x0000100012047824 */ /* 0x000fe200078e0220 */
[----:B------:R-:W-:Y:S02]  /*15360*/  LOP3.LUT R7, R7, 0x38, RZ, 0xc0, !PT ;  /* 0x0000003807077812 */ /* 0x000fe400078ec0ff */
[----:B0-----:R-:W-:-:S05]  /*15370*/  SHF.R.S32.HI R0, RZ, 0x1f, R2 ;  /* 0x0000001fff007819 */ /* 0x001fca0000011402 */
[----:B------:R0:W-:Y:S02]  /*15380*/  STL [R1+0x10], R0 ;  /* 0x0000100001007387 */ /* 0x0001e40000100800 */
[----:B0-----:R-:W-:-:S04]  /*15390*/  IMAD R0, R0, UR4, RZ ;  /* 0x0000000400007c24 */ /* 0x001fc8000f8e02ff */
[C---:B------:R-:W-:Y:S01]  /*153a0*/  IMAD R5, R2.reuse, UR5, R0 ;  /* 0x0000000502057c24 */ /* 0x040fe2000f8e0200 */
[----:B-----5:R-:W-:Y:S01]  /*153b0*/  SHF.R.S32.HI R0, RZ, 0x1f, R35 ;  /* 0x0000001fff007819 */ /* 0x020fe20000011423 */
[----:B------:R-:W-:Y:S01]  /*153c0*/  IMAD.WIDE.U32 R2, R2, UR4, RZ ;  /* 0x0000000402027c25 */ /* 0x000fe2000f8e00ff */
[----:B------:R-:W-:-:S03]  /*153d0*/  ULDC.64 UR4, c[0x0][0x310] ;  /* 0x0000c40000047ab9 */ /* 0x000fc60000000a00 */
[----:B------:R0:W-:Y:S01]  /*153e0*/  STL [R1+0x14], R0 ;  /* 0x0000140001007387 */ /* 0x0001e20000100800 */
[----:B------:R-:W-:Y:S02]  /*153f0*/  IMAD.IADD R3, R3, 0x1, R5 ;  /* 0x0000000103037824 */ /* 0x000fe400078e0205 */
[----:B------:R-:W-:-:S04]  /*15400*/  IMAD.WIDE.U32 R2, R35, UR4, R2 ;  /* 0x0000000423027c25 */ /* 0x000fc8000f8e0002 */
[----:B0-----:R-:W-:-:S04]  /*15410*/  IMAD R0, R0, UR4, RZ ;  /* 0x0000000400007c24 */ /* 0x001fc8000f8e02ff */
        /* <DEDUP_REMOVED lines=10> */
[----:B------:R-:W-:Y:S02]  /*154c0*/  LEA.HI.X R5, R2, UR5, R5, 0x1, P0 ;  /* 0x0000000502057c11 */ /* 0x000fe400080f0c05 */
[----:B------:R-:W-:Y:S01]  /*154d0*/  ISETP.GE.AND P0, PT, R25, 0x1, PT ;  /* 0x000000011900780c */ /* 0x000fe20003f06270 */
[----:B------:R-:W-:-:S12]  /*154e0*/  BRA.DIV UR4, `(.L_x_2034) ;  /* 0x0000003a04c07947 */ /* 0x000fd8000b800000 */
[----:B------:R-:W0:Y:S01]  /*154f0*/  SHFL.IDX PT, R14, R0, RZ, 0x181f ;  /* 0x00181fff000e7589 */ /* 0x000e2200000e0000 */
[----:B------:R-:W-:-:S03]  /*15500*/  @P0 IMAD R6, R4, 0x2, R17 ;  /* 0x0000000204060824 */ /* 0x000fc600078e0211 */
[----:B------:R-:W1:Y:S01]  /*15510*/  SHFL.IDX PT, R2, R5, RZ, 0x181f ;  /* 0x00181fff05027589 */ /* 0x000e6200000e0000 */
[----:B0-----:R-:W-:-:S03]  /*15520*/  @P0 LEA R3, P1, R7, R14, 0x1 ;  /* 0x0000000e07030211 */ /* 0x001fc600078208ff */
[----:B------:R-:W0:Y:S02]  /*15530*/  SHFL.IDX PT, R14, R0, 0x1, 0x181f ;  /* 0x00381f00000e7f89 */ /* 0x000e2400000e0000 */
[----:B-1----:R-:W-:-:S05]  /*15540*/  @P0 IMAD.X R2, RZ, RZ, R2, P1 ;  /* 0x000000ffff020224 */ /* 0x002fca00008e0602 */
[----:B------:R-:W-:-:S04]  /*15550*/  @P0 LOP3.LUT R3, R3, R2, RZ, 0x3c, !PT ;  /* 0x0000000203030212 */ /* 0x000fc800078e3cff */
[----:B------:R-:W-:-:S04]  /*15560*/  @P0 LOP3.LUT R2, R3, R2, RZ, 0x3c, !PT ;  /* 0x0000000203020212 */ /* 0x000fc800078e3cff */
[----:B------:R-:W-:-:S05]  /*15570*/  @P0 LOP3.LUT R3, R3, R2, RZ, 0x3c, !PT ;  /* 0x0000000203030212 */ /* 0x000fca00078e3cff */
[----:B------:R1:W-:Y:S01]  /*15580*/  @P0 LDGSTS.E.BYPASS.LTC128B.128 [R6+0x22400], desc[UR40][R2.64], !P2 ;  /* 0x2240000002060fae */ /* 0x0003e2000d101d68 */
[----:B------:R-:W-:-:S03]  /*15590*/  ISETP.GE.AND P0, PT, R25, 0x11, PT ;  /* 0x000000111900780c */ /* 0x000fc60003f06270 */
[----:B-1----:R-:W1:Y:S10]  /*155a0*/  SHFL.IDX PT, R2, R5, 0x1, 0x181f ;  /* 0x00381f0005027f89 */ /* 0x002e7400000e0000 */
[----:B0-----:R-:W-:Y:S01]  /*155b0*/  @P0 LEA R3, P1, R7, R14, 0x1 ;  /* 0x0000000e07030211 */ /* 0x001fe200078208ff */
[----:B------:R-:W-:Y:S01]  /*155c0*/  @P0 IMAD R6, R4, 0x2, R17 ;  /* 0x0000000204060824 */ /* 0x000fe200078e0211 */
[----:B------:R-:W0:Y:S03]  /*155d0*/  SHFL.IDX PT, R14, R0, 0x2, 0x181f ;  /* 0x00581f00000e7f89 */ /* 0x000e2600000e0000 */
        /* <DEDUP_REMOVED lines=9> */
[----:B------:R-:W0:Y:S04]  /*15670*/  SHFL.IDX PT, R5, R5, 0x3, 0x181f ;  /* 0x00781f0005057f89 */ /* 0x000e2800000e0000 */
[----:B------:R2:W3:Y:S01]  /*15680*/  SHFL.IDX PT, R14, R0, 0x3, 0x181f ;  /* 0x00781f00000e7f89 */ /* 0x0004e200000e0000 */
[----:B-1----:R-:W-:-:S05]  /*15690*/  @P0 IMAD.X R2, RZ, RZ, R2, P1 ;  /* 0x000000ffff020224 */ /* 0x002fca00008e0602 */
[----:B------:R-:W-:-:S04]  /*156a0*/  @P0 LOP3.LUT R3, R3, R2, RZ, 0x3c, !PT ;  /* 0x0000000203030212 */ /* 0x000fc800078e3cff */
[----:B------:R-:W-:-:S04]  /*156b0*/  @P0 LOP3.LUT R2, R3, R2, RZ, 0x3c, !PT ;  /* 0x0000000203020212 */ /* 0x000fc800078e3cff */
[----:B------:R-:W-:-:S05]  /*156c0*/  @P0 LOP3.LUT R3, R3, R2, RZ, 0x3c, !PT ;  /* 0x0000000203030212 */ /* 0x000fca00078e3cff */
[----:B0--3--:R2:W-:Y:S02]  /*156d0*/  @P0 LDGSTS.E.BYPASS.LTC128B.128 [R6+0x23400], desc[UR40][R2.64], !P2 ;  /* 0x2340000002060fae */ /* 0x0095e4000d101d68 */
.L_x_2100:
[----:B------:R-:W-:-:S13]  /*156e0*/  ISETP.GE.AND P0, PT, R25, 0x31, PT ;  /* 0x000000311900780c */ /* 0x000fda0003f06270 */
[----:B--2---:R-:W-:-:S05]  /*156f0*/  @P0 LEA R2, P1, R7, R14, 0x1 ;  /* 0x0000000e07020211 */ /* 0x004fca00078208ff */
        /* <DEDUP_REMOVED lines=8> */
.L_x_2035:
        /* <DEDUP_REMOVED lines=11> */
.L_x_2036:
[----:B------:R1:W-:Y:S02]  /*15830*/  SYNCS.ARRIVE.TRANS64.A1T0 RZ, [R27+URZ+0x38830], RZ ;  /* 0x038830ff1bff79a7 */ /* 0x0003e4000810003f */
[----:B------:R-:W-:Y:S05]  /*15840*/  WARPSYNC.ALL ;  /* 0x0000000000007948 */ /* 0x000fea0003800000 */
[----:B------:R-:W-:Y:S01]  /*15850*/  VIADD R0, R17, 0x20400 ;  /* 0x0002040011007836 */ /* 0x000fe20000000000 */
[----:B------:R-:W-:Y:S01]  /*15860*/  BAR.SYNC.DEFER_BLOCKING 0x8, 0x100 ;  /* 0x0204000000007b1d */ /* 0x000fe20000010000 */
[----:B------:R-:W-:-:S03]  /*15870*/  USHF.R.S32.HI UR50, URZ, 0x1f, UR36 ;  /* 0x0000001f3f327899 */ /* 0x000fc60008011424 */
[----:B------:R-:W-:Y:S02]  /*15880*/  LOP3.LUT P0, RZ, R0, 0x3ff, RZ, 0xc0, !PT ;  /* 0x000003ff00ff7812 */ /* 0x000fe4000780c0ff */
[----:B------:R-:W-:Y:S11]  /*15890*/  BSSY B6, `(.L_x_2037) ;  /* 0x0000012000067945 */ /* 0x000ff60003800000 */
        /* <DEDUP_REMOVED lines=17> */
.L_x_2038:
[----:B------:R-:W-:Y:S05]  /*159b0*/  BSYNC B6 ;  /* 0x0000000000067941 */ /* 0x000fea0003800000 */
.L_x_2037:
[----:B0-----:R-:W0:Y:S01]  /*159c0*/  S2R R2, SR_TID.X ;  /* 0x0000000000027919 */ /* 0x001e220000002100 */
[----:B------:R-:W-:Y:S01]  /*159d0*/  UISETP.NE.AND UP0, UPT, UR49, URZ, UPT ;  /* 0x0000003f3100728c */ /* 0x000fe2000bf05270 */
[----:B------:R-:W-:Y:S01]  /*159e0*/  R2UR UR6, R24 ;  /* 0x00000000180672ca */ /* 0x000fe200000e0000 */
[----:B------:R-:W-:Y:S01]  /*159f0*/  ULDC.64 UR8, c[0x0][0x2d8] ;  /* 0x0000b60000087ab9 */ /* 0x000fe20000000a00 */
[----:B------:R-:W-:Y:S01]  /*15a00*/  R2UR UR7, R19 ;  /* 0x00000000130772ca */ /* 0x000fe200000e0000 */
[----:B------:R-:W2:Y:S01]  /*15a10*/  S2R R7, SR_TID.X ;  /* 0x0000000000077919 */ /* 0x000ea20000002100 */
[----:B------:R-:W-:Y:S02]  /*15a20*/  LOP3.LUT P5, RZ, R16, 0x100000, RZ, 0xc0, !PT ;  /* 0x0010000010ff7812 */ /* 0x000fe400078ac0ff */
[----:B------:R-:W-:-:S04]  /*15a30*/  PLOP3.LUT P0, PT, PT, PT, UP0, 0x80, 0x0 ;  /* 0x000000000000781c */ /* 0x000fc80003f0f008 */
[----:B------:R-:W-:-:S03]  /*15a40*/  @UP0 ULDC UR4, c[0x0][0x44c] ;  /* 0x0001130000040ab9 */ /* 0x000fc60000000800 */
[----:B------:R-:W-:-:S04]  /*15a50*/  UIMAD UR6, UR6, UR8, URZ ;  /* 0x00000008060672a4 */ /* 0x000fc8000f8e023f */
[----:B------:R-:W-:Y:S01]  /*15a60*/  UIMAD UR6, UR7, UR9, UR6 ;  /* 0x00000009070672a4 */ /* 0x000fe2000f8e0206 */
[----:B0-----:R-:W-:-:S04]  /*15a70*/  LOP3.LUT R2, R2, 0x7f, RZ, 0xc0, !PT ;  /* 0x0000007f02027812 */ /* 0x001fc800078ec0ff */
[----:B------:R-:W-:Y:S01]  /*15a80*/  SHF.R.U32.HI R20, RZ, 0x3, R2 ;  /* 0x00000003ff147819 */ /* 0x000fe20000011602 */
[----:B--2---:R-:W-:Y:S01]  /*15a90*/  IMAD.SHL.U32 R7, R7, 0x8, RZ ;  /* 0x0000000807077824 */ /* 0x004fe200078e00ff */
[----:B------:R-:W0:Y:S04]  /*15aa0*/  S2R R2, SR_TID.X ;  /* 0x0000000000027919 */ /* 0x000e280000002100 */
[----:B------:R-:W-:Y:S01]  /*15ab0*/  LOP3.LUT R7, R7, 0x38, RZ, 0xc0, !PT ;  /* 0x0000003807077812 */ /* 0x000fe200078ec0ff */
[----:B0-----:R-:W-:-:S05]  /*15ac0*/  IMAD.SHL.U32 R2, R2, 0x10, RZ ;  /* 0x0000001002027824 */ /* 0x001fca00078e00ff */
[----:B------:R-:W-:Y:S02]  /*15ad0*/  LOP3.LUT R2, R20, 0x70, R2, 0xf8, !PT ;  /* 0x0000007014027812 */ /* 0x000fe400078ef802 */
[----:B------:R-:W0:Y:S03]  /*15ae0*/  S2R R20, SR_TID.X ;  /* 0x0000000000147919 */ /* 0x000e260000002100 */
[----:B------:R-:W-:-:S04]  /*15af0*/  VIADD R34, R2, UR43 ;  /* 0x0000002b02227c36 */ /* 0x000fc80008000000 */
[----:B------:R-:W-:Y:S01]  /*15b00*/  @P0 IMAD.HI.U32 R2, R34, UR4, RZ ;  /* 0x0000000422020c27 */ /* 0x000fe2000f8e00ff */
[----:B------:R-:W-:Y:S01]  /*15b10*/  PLOP3.LUT P0, PT, PT, PT, UP0, 0x80, 0x0 ;  /* 0x000000000000781c */ /* 0x000fe20003f0f008 */
[----:B------:R-:W-:Y:S02]  /*15b20*/  @UP0 ULDC UR4, c[0x0][0x450] ;  /* 0x0001140000040ab9 */ /* 0x000fe40000000800 */
[----:B------:R-:W-:-:S10]  /*15b30*/  IMAD.MOV.U32 R0, RZ, RZ, R34 ;  /* 0x000000ffff007224 */ /* 0x000fd400078e0022 */
[----:B------:R-:W-:Y:S02]  /*15b40*/  @P0 SHF.R.U32.HI R0, RZ, UR4, R2 ;  /* 0x00000004ff000c19 */ /* 0x000fe40008011602 */
[----:B------:R-:W-:Y:S02]  /*15b50*/  R2UR UR4, R19 ;  /* 0x00000000130472ca */ /* 0x000fe400000e0000 */
[----:B0-----:R-:W-:-:S11]  /*15b60*/  LOP3.LUT R20, R20, 0x7f, RZ, 0xc0, !PT ;  /* 0x0000007f14147812 */ /* 0x001fd600078ec0ff */
[----:B------:R-:W-:Y:S01]  /*15b70*/  UIMAD.WIDE.U32 UR4, UR4, UR8, URZ ;  /* 0x00000008040472a5 */ /* 0x000fe2000f8e003f */
[----:B------:R-:W-:Y:S02]  /*15b80*/  SHF.R.U32.HI R8, RZ, 0x3, R20 ;  /* 0x00000003ff087819 */ /* 0x000fe40000011614 */
[----:B------:R-:W-:Y:S01]  /*15b90*/  ULDC.64 UR8, c[0x0][0x2e0] ;  /* 0x0000b80000087ab9 */ /* 0x000fe20000000a00 */
[----:B------:R-:W-:Y:S02]  /*15ba0*/  UIADD3 UR5, UR5, UR6, URZ ;  /* 0x0000000605057290 */ /* 0x000fe4000fffe03f */
[----:B------:R-:W-:Y:S02]  /*15bb0*/  UIMAD UR6, UR50, UR8, URZ ;  /* 0x00000008320672a4 */ /* 0x000fe4000f8e023f */
[----:B------:R-:W-:Y:S02]  /*15bc0*/  UIMAD.WIDE.U32 UR4, UR36, UR8, UR4 ;  /* 0x00000008240472a5 */ /* 0x000fe4000f8e0004 */
[----:B------:R-:W-:-:S04]  /*15bd0*/  UIMAD UR6, UR36, UR9, UR6 ;  /* 0x00000009240672a4 */ /* 0x000fc8000f8e0206 */
[----:B------:R-:W-:Y:S01]  /*15be0*/  IMAD.U32 R4, RZ, RZ, UR4 ;  /* 0x00000004ff047e24 */ /* 0x000fe2000f8e00ff */
[----:B------:R-:W-:Y:S02]  /*15bf0*/  UIADD3 UR6, UR5, UR6, URZ ;  /* 0x0000000605067290 */ /* 0x000fe4000fffe03f */
[----:B------:R-:W-:Y:S02]  /*15c00*/  IMAD.U32 R5, RZ, RZ, UR5 ;  /* 0x00000005ff057e24 */ /* 0x000fe4000f8e00ff */
[----:B------:R-:W-:Y:S01]  /*15c10*/  IMAD.MOV.U32 R2, RZ, RZ, R4 ;  /* 0x000000ffff027224 */ /* 0x000fe200078e0004 */
[----:B------:R-:W-:Y:S01]  /*15c20*/  SHF.R.S32.HI R4, RZ, 0x1f, R0 ;  /* 0x0000001fff047819 */ /* 0x000fe20000011400 */
[----:B------:R-:W-:Y:S01]  /*15c30*/  ULDC.64 UR4, c[0x0][0x2d0] ;  /* 0x0000b40000047ab9 */ /* 0x000fe20000000a00 */
[----:B------:R-:W-:-:S03]  /*15c40*/  IMAD.U32 R3, RZ, RZ, UR6 ;  /* 0x00000006ff037e24 */ /* 0x000fc6000f8e00ff */
[----:B------:R-:W-:Y:S02]  /*15c50*/  IMAD R5, R4, UR4, RZ ;  /* 0x0000000404057c24 */ /* 0x000fe4000f8e02ff */
[----:B------:R-:W-:Y:S01]  /*15c60*/  IMAD.WIDE.U32 R2, R0, UR4, R2 ;  /* 0x0000000400027c25 */ /* 0x000fe2000f8e0002 */
[----:B------:R-:W-:-:S03]  /*15c70*/  ULDC UR4, c[0x0][0x448] ;  /* 0x0001120000047ab9 */ /* 0x000fc60000000800 */
[----:B------:R-:W-:Y:S02]  /*15c80*/  IMAD R4, R0, UR5, R5 ;  /* 0x0000000500047c24 */ /* 0x000fe4000f8e0205 */
[----:B------:R-:W-:Y:S02]  /*15c90*/  IMAD.MOV R0, RZ, RZ, -R0 ;  /* 0x000000ffff007224 */ /* 0x000fe400078e0a00 */
[----:B------:R-:W-:Y:S02]  /*15ca0*/  IMAD.IADD R3, R3, 0x1, R4 ;  /* 0x0000000103037824 */ /* 0x000fe400078e0204 */
[----:B------:R-:W-:Y:S01]  /*15cb0*/  IMAD R0, R0, UR4, R34 ;  /* 0x0000000400007c24 */ /* 0x000fe2000f8e0222 */
[----:B------:R-:W-:-:S03]  /*15cc0*/  ULDC.64 UR4, c[0x0][0x2c8] ;  /* 0x0000b20000047ab9 */ /* 0x000fc60000000a00 */
[----:B------:R-:W-:Y:S01]  /*15cd0*/  IMAD.WIDE.U32 R2, R0, UR4, R2 ;  /* 0x0000000400027c25 */ /* 0x000fe2000f8e0002 */
[----:B------:R-:W-:-:S05]  /*15ce0*/  SHF.R.S32.HI R4, RZ, 0x1f, R0 ;  /* 0x0000001fff047819 */ /* 0x000fca0000011400 */
[----:B------:R-:W-:-:S04]  /*15cf0*/  IMAD R4, R4, UR4, RZ ;  /* 0x0000000404047c24 */ /* 0x000fc8000f8e02ff */
        /* <DEDUP_REMOVED lines=8> */
[----:B------:R-:W-:Y:S01]  /*15d80*/  VIADD R4, R8, UR43 ;  /* 0x0000002b08047c36 */ /* 0x000fe20008000000 */
[----:B------:R-:W-:Y:S02]  /*15d90*/  LOP3.LUT R16, R16, 0xfffffeff, RZ, 0xc0, !PT ;  /* 0xfffffeff10107812 */ /* 0x000fe400078ec0ff */
[----:B------:R-:W2:Y:S01]  /*15da0*/  SHFL.IDX PT, R2, R5, RZ, 0x181f ;  /* 0x00181fff05027589 */ /* 0x000ea200000e0000 */
[C---:B------:R-:W-:Y:S01]  /*15db0*/  VIADD R6, R4.reuse, 0x10 ;  /* 0x0000001004067836 */ /* 0x040fe20000000000 */
[----:B------:R-:W-:Y:S02]  /*15dc0*/  ISETP.GE.AND P1, PT, R4, UR39, PT ;  /* 0x0000002704007c0c */ /* 0x000fe4000bf26270 */
[----:B------:R-:W-:Y:S11]  /*15dd0*/  SHFL.IDX PT, R14, R0, 0x3, 0x181f ;  /* 0x00781f00000e7f89 */ /* 0x000ff600000e0000 */
[----:B------:R-:W-:-:S04]  /*15de0*/  @P1 LOP3.LUT R16, R16, 0x100, RZ, 0xfc, !PT ;  /* 0x0000010010101812 */ /* 0x000fc800078efcff */
[----:B------:R-:W-:Y:S02]  /*15df0*/  LOP3.LUT R16, R16, 0xffffff7f, RZ, 0xc0, !PT ;  /* 0xffffff7f10107812 */ /* 0x000fe400078ec0ff */
[----:B0-----:R-:W-:-:S05]  /*15e00*/  @!P1 LEA R3, P0, R7, R3, 0x1 ;  /* 0x0000000307039211 */ /* 0x001fca00078008ff */
[----:B--2---:R-:W-:-:S05]  /*15e10*/  @!P1 IMAD.X R2, RZ, RZ, R2, P0 ;  /* 0x000000ffff029224 */ /* 0x004fca00000e0602 */
[----:B------:R-:W-:-:S04]  /*15e20*/  @!P1 LOP3.LUT R3, R3, R2, RZ, 0x3c, !PT ;  /* 0x0000000203039212 */ /* 0x000fc800078e3cff */
[----:B------:R-:W-:-:S04]  /*15e30*/  @!P1 LOP3.LUT R2, R3, R2, RZ, 0x3c, !PT ;  /* 0x0000000203029212 */ /* 0x000fc800078e3cff */
[----:B------:R-:W-:-:S05]  /*15e40*/  @!P1 LOP3.LUT R3, R3, R2, RZ, 0x3c, !PT ;  /* 0x0000000203039212 */ /* 0x000fca00078e3cff */
[----:B------:R0:W-:Y:S01]  /*15e50*/  @!P1 LDGSTS.E.BYPASS.LTC128B.128 [R22+0x20400], desc[UR40][R2.64], !P5 ;  /* 0x2040000002169fae */ /* 0x0001e2000e901d68 */
[----:B------:R-:W-:Y:S01]  /*15e60*/  ISETP.GE.AND P1, PT, R6, UR39, PT ;  /* 0x0000002706007c0c */ /* 0x000fe2000bf26270 */
[----:B------:R-:W-:Y:S02]  /*15e70*/  VIADD R6, R4, 0x20 ;  /* 0x0000002004067836 */ /* 0x000fe40000000000 */
[----:B0-----:R-:W0:Y:S10]  /*15e80*/  SHFL.IDX PT, R3, R0, 0x1, 0x181f ;  /* 0x00381f0000037f89 */ /* 0x001e3400000e0000 */
[----:B------:R-:W-:Y:S01]  /*15e90*/  @P1 LOP3.LUT R16, R16, 0x80, RZ, 0xfc, !PT ;  /* 0x0000008010101812 */ /* 0x000fe200078efcff */
[----:B------:R-:W2:Y:S03]  /*15ea0*/  SHFL.IDX PT, R2, R5, 0x1, 0x181f ;  /* 0x00381f0005027f89 */ /* 0x000ea600000e0000 */
[----:B------:R-:W-:-:S02]  /*15eb0*/  LOP3.LUT R16, R16, 0xffffffbf, RZ, 0xc0, !PT ;  /* 0xffffffbf10107812 */ /* 0x000fc400078ec0ff */
[----:B0-----:R-:W-:-:S05]  /*15ec0*/  @!P1 LEA R3, P0, R7, R3, 0x1 ;  /* 0x0000000307039211 */ /* 0x001fca00078008ff */
[----:B--2---:R-:W-:-:S05]  /*15ed0*/  @!P1 IMAD.X R2, RZ, RZ, R2, P0 ;  /* 0x000000ffff029224 */ /* 0x004fca00000e0602 */
[----:B------:R-:W-:-:S04]  /*15ee0*/  @!P1 LOP3.LUT R3, R3, R2, RZ, 0x3c, !PT ;  /* 0x0000000203039212 */ /* 0x000fc800078e3cff */
[----:B------:R-:W-:-:S04]  /*15ef0*/  @!P1 LOP3.LUT R2, R3, R2, RZ, 0x3c, !PT ;  /* 0x0000000203029212 */ /* 0x000fc800078e3cff */
[----:B------:R-:W-:-:S05]  /*15f00*/  @!P1 LOP3.LUT R3, R3, R2, RZ, 0x3c, !PT ;  /* 0x0000000203039212 */ /* 0x000fca00078e3cff */
[----:B------:R0:W-:Y:S01]  /*15f10*/  @!P1 LDGSTS.E.BYPASS.LTC128B.128 [R22+0x20c00], desc[UR40][R2.64], !P5 ;  /* 0x20c0000002169fae */ /* 0x0001e2000e901d68 */
[----:B------:R-:W-:-:S03]  /*15f20*/  ISETP.GE.AND P1, PT, R6, UR39, PT ;  /* 0x0000002706007c0c */ /* 0x000fc6000bf26270 */
[----:B0-----:R-:W0:Y:S10]  /*15f30*/  SHFL.IDX PT, R3, R0, 0x2, 0x181f ;  /* 0x00581f0000037f89 */ /* 0x001e3400000e0000 */
[----:B------:R-:W-:Y:S01]  /*15f40*/  @P1 LOP3.LUT R16, R16, 0x40, RZ, 0xfc, !PT ;  /* 0x0000004010101812 */ /* 0x000fe200078efcff */
[----:B------:R-:W2:Y:S04]  /*15f50*/  SHFL.IDX PT, R2, R5, 0x2, 0x181f ;  /* 0x00581f0005027f89 */ /* 0x000ea800000e0000 */
[----:B------:R-:W3:Y:S01]  /*15f60*/  SHFL.IDX PT, R5, R5, 0x3, 0x181f ;  /* 0x00781f0005057f89 */ /* 0x000ee200000e0000 */
[----:B0-----:R-:W-:-:S05]  /*15f70*/  @!P1 LEA R3, P0, R7, R3, 0x1 ;  /* 0x0000000307039211 */ /* 0x001fca00078008ff */
[----:B--2---:R-:W-:-:S05]  /*15f80*/  @!P1 IMAD.X R2, RZ, RZ, R2, P0 ;  /* 0x000000ffff029224 */ /* 0x004fca00000e0602 */
[----:B------:R-:W-:-:S04]  /*15f90*/  @!P1 LOP3.LUT R3, R3, R2, RZ, 0x3c, !PT ;  /* 0x0000000203039212 */ /* 0x000fc800078e3cff */
[----:B------:R-:W-:-:S04]  /*15fa0*/  @!P1 LOP3.LUT R2, R3, R2, RZ, 0x3c, !PT ;  /* 0x0000000203029212 */ /* 0x000fc800078e3cff */
[----:B------:R-:W-:-:S05]  /*15fb0*/  @!P1 LOP3.LUT R3, R3, R2, RZ, 0x3c, !PT ;  /* 0x0000000203039212 */ /* 0x000fca00078e3cff */
[----:B---3--:R0:W-:Y:S02]  /*15fc0*/  @!P1 LDGSTS.E.BYPASS.LTC128B.128 [R22+0x21400], desc[UR40][R2.64], !P5 ;  /* 0x2140000002169fae */ /* 0x0081e4000e901d68 */
.L_x_2109:
[----:B------:R-:W-:Y:S01]  /*15fd0*/  VIADD R4, R4, 0x30 ;  /* 0x0000003004047836 */ /* 0x000fe20000000000 */
[----:B------:R-:W-:-:S04]  /*15fe0*/  LOP3.LUT R16, R16, 0xffffefff, RZ, 0xc0, !PT ;  /* 0xffffefff10107812 */ /* 0x000fc800078ec0ff */
[----:B------:R-:W-:-:S13]  /*15ff0*/  ISETP.GE.AND P1, PT, R4, UR39, PT ;  /* 0x0000002704007c0c */ /* 0x000fda000bf26270 */
[----:B0-----:R-:W-:Y:S02]  /*16000*/  @!P1 LEA R2, P0, R7, R14, 0x1 ;  /* 0x0000000e07029211 */ /* 0x001fe400078008ff */
[----:B------:R-:W-:-:S03]  /*16010*/  @P1 LOP3.LUT R16, R16, 0x1000, RZ, 0xfc, !PT ;  /* 0x0000100010101812 */ /* 0x000fc600078efcff */
[----:B------:R-:W-:Y:S01]  /*16020*/  @!P1 IMAD.X R3, RZ, RZ, R5, P0 ;  /* 0x000000ffff039224 */ /* 0x000fe200000e0605 */
[----:B------:R-:W-:-:S04]  /*16030*/  PLOP3.LUT P0, PT, PT, PT, PT, 0x80, 0x0 ;  /* 0x000000000000781c */ /* 0x000fc80003f0f070 */
[----:B------:R-:W-:Y:S01]  /*16040*/  @!PT LDS RZ, [RZ] ;  /* 0x00000000fffff984 */ /* 0x000fe20000000800 */
[----:B------:R-:W-:Y:S01]  /*16050*/  @!PT LDS RZ, [RZ] ;  /* 0x00000000fffff984 */ /* 0x000fe20000000800 */
[----:B------:R-:W-:Y:S01]  /*16060*/  @!PT LDS RZ, [RZ] ;  /* 0x00000000fffff984 */ /* 0x000fe20000000800 */
[----:B------:R0:W-:Y:S01]  /*16070*/  @!P1 LDGSTS.E.BYPASS.LTC128B.128 [R22+0x21c00], desc[UR40][R2.64], !P5 ;  /* 0x21c0000002169fae */ /* 0x0001e2000e901d68 */
[----:B------:R-:W-:-:S08]  /*16080*/  NOP ;  /* 0x0000000000007918 */ /* 0x000fd00000000000 */
.L_x_2040:
        /* <DEDUP_REMOVED lines=28> */
.L_x_2042:
[----:B------:R-:W-:Y:S05]  /*16250*/  BSYNC B6 ;  /* 0x0000000000067941 */ /* 0x000fea0003800000 */
.L_x_2041:
[----:B------:R2:W5:Y:S04]  /*16260*/  LDL R21, [R1+0xc] ;  /* 0x00000c0001157983 */ /* 0x0005680000100800 */
[----:B------:R2:W5:Y:S01]  /*16270*/  LDL R20, [R1+0x8] ;  /* 0x0000080001147983 */ /* 0x0005620000100800 */
[----:B------:R-:W-:Y:S01]  /*16280*/  UISETP.NE.AND UP0, UPT, UR49, URZ, UPT ;  /* 0x0000003f3100728c */ /* 0x000fe2000bf05270 */
[----:B------:R-:W-:Y:S01]  /*16290*/  R2UR UR6, R24 ;  /* 0x00000000180672ca */ /* 0x000fe200000e0000 */
[----:B0-----:R-:W-:Y:S01]  /*162a0*/  IMAD.MOV.U32 R2, RZ, RZ, R34 ;  /* 0x000000ffff027224 */ /* 0x001fe200078e0022 */
[----:B------:R-:W-:Y:S01]  /*162b0*/  R2UR UR7, R19 ;  /* 0x00000000130772ca */ /* 0x000fe200000e0000 */
[----:B------:R-:W-:Y:S01]  /*162c0*/  ULDC.64 UR8, c[0x0][0x3d8] ;  /* 0x0000f60000087ab9 */ /* 0x000fe20000000a00 */
[----:B------:R-:W0:Y:S01]  /*162d0*/  S2R R6, SR_TID.X ;  /* 0x0000000000067919 */ /* 0x000e220000002100 */
[----:B------:R-:W-:-:S02]  /*162e0*/  PLOP3.LUT P0, PT, PT, PT, UP0, 0x80, 0x0 ;  /* 0x000000000000781c */ /* 0x000fc40003f0f008 */
[C---:B------:R-:W-:Y:S02]  /*162f0*/  LOP3.LUT P2, RZ, R16.reuse, 0x20000, RZ, 0xc0, !PT ;  /* 0x0002000010ff7812 */ /* 0x040fe4000784c0ff */
[C---:B------:R-:W-:Y:S01]  /*16300*/  LOP3.LUT P3, RZ, R16.reuse, 0x10000, RZ, 0xc0, !PT ;  /* 0x0001000010ff7812 */ /* 0x040fe2000786c0ff */
[----:B------:R-:W-:Y:S01]  /*16310*/  @UP0 ULDC UR4, c[0x0][0x44c] ;  /* 0x0001130000040ab9 */ /* 0x000fe20000000800 */
[C---:B------:R-:W-:Y:S02]  /*16320*/  LOP3.LUT P4, RZ, R16.reuse, 0x8000, RZ, 0xc0, !PT ;  /* 0x0000800010ff7812 */ /* 0x040fe4000788c0ff */
[----:B------:R-:W-:Y:S01]  /*16330*/  UIMAD UR6, UR6, UR8, URZ ;  /* 0x00000008060672a4 */ /* 0x000fe2000f8e023f */
[----:B------:R-:W-:-:S03]  /*16340*/  LOP3.LUT P5, RZ, R16, 0x4000, RZ, 0xc0, !PT ;  /* 0x0000400010ff7812 */ /* 0x000fc600078ac0ff */
[----:B------:R-:W-:Y:S01]  /*16350*/  UIMAD UR6, UR7, UR9, UR6 ;  /* 0x00000009070672a4 */ /* 0x000fe2000f8e0206 */
[----:B------:R-:W-:Y:S01]  /*16360*/  @P0 IMAD.HI.U32 R0, R34, UR4, RZ ;  /* 0x0000000422000c27 */ /* 0x000fe2000f8e00ff */
[----:B------:R-:W-:Y:S01]  /*16370*/  PLOP3.LUT P0, PT, PT, PT, UP0, 0x80, 0x0 ;  /* 0x000000000000781c */ /* 0x000fe20003f0f008 */
[----:B------:R-:W-:Y:S01]  /*16380*/  @UP0 ULDC UR4, c[0x0][0x450] ;  /* 0x0001140000040ab9 */ /* 0x000fe20000000800 */
[----:B------:R-:W-:-:S11]  /*16390*/  ULDC UR7, c[0x0][0x448] ;  /* 0x0001120000077ab9 */ /* 0x000fd60000000800 */
[----:B------:R-:W-:Y:S02]  /*163a0*/  @P0 SHF.R.U32.HI R2, RZ, UR4, R0 ;  /* 0x00000004ff020c19 */ /* 0x000fe40008011600 */
[----:B------:R-:W-:Y:S01]  /*163b0*/  R2UR UR4, R19 ;  /* 0x00000000130472ca */ /* 0x000fe200000e0000 */
[----:B0-----:R-:W-:Y:S02]  /*163c0*/  IMAD.SHL.U32 R6, R6, 0x8, RZ ;  /* 0x0000000806067824 */ /* 0x001fe400078e00ff */
[----:B------:R-:W-:-:S03]  /*163d0*/  IMAD.MOV R3, RZ, RZ, -R2 ;  /* 0x000000ffff037224 */ /* 0x000fc600078e0a02 */
[----:B------:R-:W-:Y:S01]  /*163e0*/  LOP3.LUT R6, R6, 0x38, RZ, 0xc0, !PT ;  /* 0x0000003806067812 */ /* 0x000fe200078ec0ff */
[----:B------:R-:W-:Y:S01]  /*163f0*/  IMAD R0, R3, UR7, R34 ;  /* 0x0000000703007c24 */ /* 0x000fe2000f8e0222 */
[----:B------:R-:W-:-:S05]  /*16400*/  SHF.R.S32.HI R3, RZ, 0x1f, R2 ;  /* 0x0000001fff037819 */ /* 0x000fca0000011402 */
[----:B------:R-:W-:Y:S01]  /*16410*/  UIMAD.WIDE.U32 UR4, UR4, UR8, URZ ;  /* 0x00000008040472a5 */ /* 0x000fe2000f8e003f */
[----:B------:R-:W-:Y:S02]  /*16420*/  SHF.R.S32.HI R4, RZ, 0x1f, R0 ;  /* 0x0000001fff047819 */ /* 0x000fe40000011400 */
[----:B------:R-:W-:Y:S01]  /*16430*/  ULDC.64 UR8, c[0x0][0x3e0] ;  /* 0x0000f80000087ab9 */ /* 0x000fe20000000a00 */
[----:B------:R-:W-:Y:S02]  /*16440*/  UIADD3 UR5, UR5, UR6, URZ ;  /* 0x0000000605057290 */ /* 0x000fe4000fffe03f */
[----:B------:R-:W-:Y:S02]  /*16450*/  UIMAD UR6, UR50, UR8, URZ ;  /* 0x00000008320672a4 */ /* 0x000fe4000f8e023f */
[----:B------:R-:W-:Y:S02]  /*16460*/  UIMAD.WIDE.U32 UR4, UR36, UR8, UR4 ;  /* 0x00000008240472a5 */ /* 0x000fe4000f8e0004 */
[----:B------:R-:W-:-:S03]  /*16470*/  UIMAD UR6, UR36, UR9, UR6 ;  /* 0x00000009240672a4 */ /* 0x000fc6000f8e0206 */
[----:B------:R-:W-:Y:S01]  /*16480*/  ULDC.64 UR8, c[0x0][0x3d0] ;  /* 0x0000f40000087ab9 */ /* 0x000fe20000000a00 */
[----:B------:R-:W-:Y:S01]  /*16490*/  UIADD3 UR5, UR5, UR6, URZ ;  /* 0x0000000605057290 */ /* 0x000fe2000fffe03f */
[----:B------:R-:W-:Y:S02]  /*164a0*/  IMAD R3, R3, UR8, RZ ;  /* 0x0000000803037c24 */ /* 0x000fe4000f8e02ff */
[----:B------:R-:W-:Y:S02]  /*164b0*/  IMAD.U32 R7, RZ, RZ, UR8 ;  /* 0x00000008ff077e24 */ /* 0x000fe4000f8e00ff */
        /* <DEDUP_REMOVED lines=12> */
[----:B--2---:R-:W-:Y:S06]  /*16580*/  BRA.DIV UR4, `(.L_x_2043) ;  /* 0x00000036042c7947 */ /* 0x004fec000b800000 */
[C---:B------:R-:W-:Y:S01]  /*16590*/  LOP3.LUT P1, RZ, R16.reuse, 0x40, RZ, 0xc0, !PT ;  /* 0x0000004010ff7812 */ /* 0x040fe2000782c0ff */
[----:B------:R-:W0:Y:S01]  /*165a0*/  SHFL.IDX PT, R14, R0, RZ, 0x181f ;  /* 0x00181fff000e7589 */ /* 0x000e2200000e0000 */
[C---:B------:R-:W-:Y:S02]  /*165b0*/  LOP3.LUT P6, RZ, R16.reuse, 0x40000, RZ, 0xc0, !PT ;  /* 0x0004000010ff7812 */ /* 0x040fe400078cc0ff */
[----:B------:R-:W-:Y:S01]  /*165c0*/  LOP3.LUT R16, R16, 0xffbfffff, RZ, 0xc0, !PT ;  /* 0xffbfffff10107812 */ /* 0x000fe200078ec0ff */
[----:B------:R-:W2:Y:S04]  /*165d0*/  SHFL.IDX PT, R2, R4, RZ, 0x181f ;  /* 0x00181fff04027589 */ /* 0x000ea800000e0000 */
[----:B------:R-:W-:Y:S04]  /*165e0*/  SHFL.IDX PT, R5, R4, 0x1, 0x181f ;  /* 0x00381f0004057f89 */ /* 0x000fe800000e0000 */
[----:B------:R-:W-:-:S04]  /*165f0*/  @P1 LOP3.LUT R16, R16, 0x400000, RZ, 0xfc, !PT ;  /* 0x0040000010101812 */ /* 0x000fc800078efcff */
[C---:B------:R-:W-:Y:S02]  /*16600*/  LOP3.LUT P1, RZ, R16.reuse, 0x80, RZ, 0xc0, !PT ;  /* 0x0000008010ff7812 */ /* 0x040fe4000782c0ff */
[----:B------:R-:W-:-:S11]  /*16610*/  LOP3.LUT R16, R16, 0xff7fffff, RZ, 0xc0, !PT ;  /* 0xff7fffff10107812 */ /* 0x000fd600078ec0ff */
[----:B------:R-:W-:-:S04]  /*16620*/  @P1 LOP3.LUT R16, R16, 0x800000, RZ, 0xfc, !PT ;  /* 0x0080000010101812 */ /* 0x000fc800078efcff */
[----:B------:R-:W-:-:S13]  /*16630*/  LOP3.LUT P1, RZ, R16, 0x100, RZ, 0xc0, !PT ;  /* 0x0000010010ff7812 */ /* 0x000fda000782c0ff */
[----:B0-----:R-:W-:-:S05]  /*16640*/  @!P1 LEA R14, P0, R6, R14, 0x1 ;  /* 0x0000000e060e9211 */ /* 0x001fca00078008ff */
[----:B--2---:R-:W-:Y:S01]  /*16650*/  @!P1 IMAD.X R3, RZ, RZ, R2, P0 ;  /* 0x000000ffff039224 */ /* 0x004fe200000e0602 */
[----:B------:R-:W-:Y:S01]  /*16660*/  LOP3.LUT P0, RZ, R16, 0x80000, RZ, 0xc0, !PT ;  /* 0x0008000010ff7812 */ /* 0x000fe2000780c0ff */
[----:B------:R-:W-:Y:S02]  /*16670*/  @!P1 IMAD.MOV.U32 R2, RZ, RZ, R14 ;  /* 0x000000ffff029224 */ /* 0x000fe400078e000e */
[----:B------:R-:W0:Y:S10]  /*16680*/  SHFL.IDX PT, R14, R0, 0x1, 0x181f ;  /* 0x00381f00000e7f89 */ /* 0x000e3400000e0000 */
        /* <DEDUP_REMOVED lines=11> */
[----:B0-----:R-:W-:-:S05]  /*16740*/  @!P1 LEA R14, P0, R6, R14, 0x1 ;  /* 0x0000000e060e9211 */ /* 0x001fca00078008ff */
[----:B------:R-:W-:Y:S01]  /*16750*/  @!P1 IMAD.X R5, RZ, RZ, R5, P0 ;  /* 0x000000ffff059224 */ /* 0x000fe200000e0605 */
[----:B------:R-:W-:Y:S01]  /*16760*/  LOP3.LUT P0, RZ, R16, 0x80000, RZ, 0xc0, !PT ;  /* 0x0008000010ff7812 */ /* 0x000fe2000780c0ff */
[----:B--2---:R-:W-:Y:S02]  /*16770*/  @!P1 IMAD.MOV.U32 R2, RZ, RZ, R14 ;  /* 0x000000ffff029224 */ /* 0x004fe400078e000e */
[----:B------:R-:W-:Y:S01]  /*16780*/  @!P1 IMAD.MOV.U32 R3, RZ, RZ, R5 ;  /* 0x000000ffff039224 */ /* 0x000fe200078e0005 */
[----:B------:R-:W0:Y:S04]  /*16790*/  SHFL.IDX PT, R14, R0, 0x2, 0x181f ;  /* 0x00581f00000e7f89 */ /* 0x000e2800000e0000 */
[----:B------:R-:W2:Y:S04]  /*167a0*/  SHFL.IDX PT, R5, R4, 0x2, 0x181f ;  /* 0x00581f0004057f89 */ /* 0x000ea800000e0000 */
[----:B------:R-:W3:Y:S04]  /*167b0*/  SHFL.IDX PT, R4, R4, 0x3, 0x181f ;  /* 0x00781f0004047f89 */ /* 0x000ee800000e0000 */
        /* <DEDUP_REMOVED lines=12> */
[----:B--2---:R-:W-:Y:S01]  /*16880*/  @!P1 IMAD.X R5, RZ, RZ, R5, P0 ;  /* 0x000000ffff059224 */ /* 0x004fe200000e0605 */
[----:B------:R-:W-:Y:S01]  /*16890*/  LOP3.LUT P0, RZ, R16, 0x80000, RZ, 0xc0, !PT ;  /* 0x0008000010ff7812 */ /* 0x000fe2000780c0ff */
[----:B----4-:R-:W-:Y:S02]  /*168a0*/  @!P1 IMAD.MOV.U32 R2, RZ, RZ, R14 ;  /* 0x000000ffff029224 */ /* 0x010fe400078e000e */
[----:B------:R-:W-:Y:S01]  /*168b0*/  @!P1 IMAD.MOV.U32 R3, RZ, RZ, R5 ;  /* 0x000000ffff039224 */ /* 0x000fe200078e0005 */
[----:B------:R2:W4:Y:S09]  /*168c0*/  SHFL.IDX PT, R14, R0, 0x3, 0x181f ;  /* 0x00781f00000e7f89 */ /* 0x00053200000e0000 */
        /* <DEDUP_REMOVED lines=9> */
[----:B---34-:R2:W-:Y:S02]  /*16960*/  @!P1 LDGSTS.E.BYPASS.LTC128B.128 [R22+0x35400], desc[UR40][R2.64+0x380], P0 ;  /* 0x3540038002169fae */ /* 0x0185e40008101d68 */
.L_x_2119:
[C---:B------:R-:W-:Y:S02]  /*16970*/  LOP3.LUT P1, RZ, R16.reuse, 0x1000, RZ, 0xc0, !PT ;  /* 0x0000100010ff7812 */ /* 0x040fe4000782c0ff */
[----:B------:R-:W-:-:S11]  /*16980*/  LOP3.LUT P6, RZ, R16, 0x40000, RZ, 0xc0, !PT ;  /* 0x0004000010ff7812 */ /* 0x000fd600078cc0ff */
[----:B0-2---:R-:W-:-:S05]  /*16990*/  @!P1 LEA R2, P0, R6, R14, 0x1 ;  /* 0x0000000e06029211 */ /* 0x005fca00078008ff */
        /* <DEDUP_REMOVED lines=15> */
[----:B------:R-:W-:Y:S01]  /*16a90*/  PLOP3.LUT P0, PT, PT, PT, PT, 0x80, 0x0 ;  /* 0x000000000000781c */ /* 0x000fe20003f0f070 */
[----:B------:R-:W-:-:S12]  /*16aa0*/  NOP ;  /* 0x0000000000007918 */ /* 0x000fd80000000000 */
.L_x_2044:
        /* <DEDUP_REMOVED lines=18> */
.L_x_2120:
[----:B------:R-:W-:Y:S05]  /*16bd0*/  BSYNC B0 ;  /* 0x0000000000007941 */ /* 0x000fea0003800000 */
.L_x_2045:
[----:B------:R-:W-:-:S04]  /*16be0*/  LOP3.LUT R2, R37, 0x2, RZ, 0xfc, !PT ;  /* 0x0000000225027812 */ /* 0x000fc800078efcff */
[----:B------:R-:W-:-:S13]  /*16bf0*/  ISETP.NE.AND P0, PT, R2, 0x3, PT ;  /* 0x000000030200780c */ /* 0x000fda0003f05270 */
[----:B------:R-:W-:Y:S05]  /*16c00*/  @!P0 BRA `(.L_x_2047) ;  /* 0x0000000000048947 */ /* 0x000fea0003800000 */
[----:B------:R-:W-:Y:S01]  /*16c10*/  BPT.TRAP 0x1 ;  /* 0x000000040000795c */ /* 0x000fe20000300000 */
.L_x_2047:
[----:B0-----:R-:W-:Y:S01]  /*16c20*/  SHF.L.U32 R0, R23, 0x1f, RZ ;  /* 0x0000001f17007819 */ /* 0x001fe200000006ff */
[----:B------:R-:W-:Y:S03]  /*16c30*/  BSSY B0, `(.L_x_2048) ;  /* 0x0000003000007945 */ /* 0x000fe60003800000 */
[----:B------:R-:W0:Y:S02]  /*16c40*/  SYNCS.PHASECHK.TRANS64.TRYWAIT P0, [R27+URZ+0x38860], R0 ;  /* 0x038860001b0075a7 */ /* 0x000e24000800017f */
[----:B0-----:R-:W-:Y:S05]  /*16c50*/  @!P0 BRA `(.L_x_2049) ;  /* 0x0000003400688947 */ /* 0x001fea0003800000 */
.L_x_2121:
[----:B------:R-:W-:Y:S05]  /*16c60*/  BSYNC B0 ;  /* 0x0000000000007941 */ /* 0x000fea0003800000 */
.L_x_2048:
[----:B------:R-:W0:Y:S01]  /*16c70*/  LDL.LU R3, [R1+0x10] ;  /* 0x0000100001037983 */ /* 0x000e220000300800 */
[----:B------:R-:W-:-:S03]  /*16c80*/  ULDC.64 UR4, c[0x0][0x328] ;  /* 0x0000ca0000047ab9 */ /* 0x000fc60000000a00 */
[----:B------:R-:W2:Y:S04]  /*16c90*/  LDL.LU R2, [R1] ;  /* 0x0000000001027983 */ /* 0x000ea80000300800 */
[----:B------:R-:W3:Y:S01]  /*16ca0*/  LDL.LU R4, [R1+0x14] ;  /* 0x0000140001047983 */ /* 0x000ee20000300800 */
[----:B------:R-:W-:Y:S01]  /*16cb0*/  LOP3.LUT R16, R16, 0xffffff7f, RZ, 0xc0, !PT ;  /* 0xffffff7f10107812 */ /* 0x000fe200078ec0ff */
[----:B0-----:R-:W-:-:S04]  /*16cc0*/  IMAD R0, R3, UR4, RZ ;  /* 0x0000000403007c24 */ /* 0x001fc8000f8e02ff */
[C---:B--2---:R-:W-:Y:S02]  /*16cd0*/  IMAD R5, R2.reuse, UR5, R0 ;  /* 0x0000000502057c24 */ /* 0x044fe4000f8e0200 */
[----:B------:R-:W-:Y:S01]  /*16ce0*/  IMAD.WIDE.U32 R2, R2, UR4, RZ ;  /* 0x0000000402027c25 */ /* 0x000fe2000f8e00ff */
[----:B------:R-:W-:-:S03]  /*16cf0*/  ULDC.64 UR4, c[0x0][0x338] ;  /* 0x0000ce0000047ab9 */ /* 0x000fc60000000a00 */
[----:B------:R-:W-:Y:S02]  /*16d00*/  IMAD.IADD R3, R3, 0x1, R5 ;  /* 0x0000000103037824 */ /* 0x000fe400078e0205 */
[----:B---3--:R-:W-:Y:S01]  /*16d10*/  IMAD R0, R4, UR4, RZ ;  /* 0x0000000404007c24 */ /* 0x008fe2000f8e02ff */
[----:B------:R-:W-:Y:S01]  /*16d20*/  PRMT R4, R33, 0x8880, RZ ;  /* 0x0000888021047816 */ /* 0x000fe200000000ff */
        /* <DEDUP_REMOVED lines=12> */
[----:B------:R-:W-:Y:S02]  /*16df0*/  LEA.HI.X R7, R2, UR5, R7, 0x1, P0 ;  /* 0x0000000502077c11 */ /* 0x000fe400080f0c07 */
[----:B------:R-:W-:-:S13]  /*16e00*/  ISETP.GT.AND P0, PT, R4, -0x1, PT ;  /* 0xffffffff0400780c */ /* 0x000fda0003f04270 */
[----:B------:R-:W-:Y:S01]  /*16e10*/  @P0 LOP3.LUT R16, R16, 0x80, RZ, 0xfc, !PT ;  /* 0x0000008010100812 */ /* 0x000fe200078efcff */
[----:B------:R-:W-:Y:S06]  /*16e20*/  BRA.DIV UR4, `(.L_x_2050) ;  /* 0x0000003604087947 */ /* 0x000fec000b800000 */
[----:B------:R-:W0:Y:S01]  /*16e30*/  S2R R2, SR_TID.X ;  /* 0x0000000000027919 */ /* 0x000e220000002100 */
[----:B------:R-:W-:Y:S01]  /*16e40*/  LOP3.LUT P1, RZ, R33, 0x1, RZ, 0xc0, !PT ;  /* 0x0000000121ff7812 */ /* 0x000fe2000782c0ff */
        /* <DEDUP_REMOVED lines=79> */
.L_x_2131:
        /* <DEDUP_REMOVED lines=25> */
.L_x_2051:
        /* <DEDUP_REMOVED lines=11> */
.L_x_2052:
[----:B------:R-:W-:Y:S01]  /*17580*/  UIADD3 UR4, UR44, -0x2, URZ ;  /* 0xfffffffe2c047890 */ /* 0x000fe2000fffe03f */
[----:B------:R0:W-:Y:S03]  /*17590*/  SYNCS.ARRIVE.TRANS64.A1T0 RZ, [R27+URZ+0x38850], RZ ;  /* 0x038850ff1bff79a7 */ /* 0x0001e6000810003f */
[----:B------:R-:W-:-:S06]  /*175a0*/  UISETP.GE.AND UP0, UPT, UR4, UR45, UPT ;  /* 0x0000002d0400728c */ /* 0x000fcc000bf06270 */
[----:B------:R-:W-:-:S13]  /*175b0*/  PLOP3.LUT P0, PT, PT, PT, UP0, 0x40, 0x0 ;  /* 0x000000000000781c */ /* 0x000fda0003f0e808 */
[----:B0-----:R-:W-:Y:S05]  /*175c0*/  @P0 BRA `(.L_x_2053) ;  /* 0x0000000c00b80947 */ /* 0x001fea0003800000 */
[----:B------:R-:W-:Y:S01]  /*175d0*/  BSSY B0, `(.L_x_2053) ;  /* 0x00000ed000007945 */ /* 0x000fe20003800000 */
[----:B------:R-:W-:-:S07]  /*175e0*/  IMAD.U32 R9, RZ, RZ, UR4 ;  /* 0x00000004ff097e24 */ /* 0x000fce000f8e00ff */
.L_x_2066:
[----:B0-----:R-:W0:Y:S01]  /*175f0*/  S2R R2, SR_TID.X ;  /* 0x0000000000027919 */ /* 0x001e220000002100 */
[----:B--2---:R-:W2:Y:S01]  /*17600*/  LDC R3, c[0x0][0x430] ;  /* 0x00010c00ff037b82 */ /* 0x004ea20000000800 */
[----:B------:R-:W-:Y:S02]  /*17610*/  IMAD R8, R9, 0x40, R31 ;  /* 0x0000004009087824 */ /* 0x000fe400078e021f */
[----:B------:R-:W-:Y:S01]  /*17620*/  VIADD R18, R18, 0x1 ;  /* 0x0000000112127836 */ /* 0x000fe20000000000 */
[----:B--2---:R-:W-:Y:S02]  /*17630*/  ISETP.NE.AND P0, PT, R3, 0x1, PT ;  /* 0x000000010300780c */ /* 0x004fe40003f05270 */
[----:B0-----:R-:W-:-:S04]  /*17640*/  LOP3.LUT R2, R2, 0x7f, RZ, 0xc0, !PT ;  /* 0x0000007f02027812 */ /* 0x001fc800078ec0ff */
[----:B------:R-:W-:Y:S02]  /*17650*/  SHF.R.U32.HI R4, RZ, 0x3, R2 ;  /* 0x00000003ff047819 */ /* 0x000fe40000011602 */
[----:B------:R-:W0:Y:S05]  /*17660*/  S2R R2, SR_TID.X ;  /* 0x0000000000027919 */ /* 0x000e2a0000002100 */
[----:B------:R-:W2:Y:S08]  /*17670*/  @P0 LDC R3, c[0x0][0x434] ;  /* 0x00010d00ff030b82 */ /* 0x000eb00000000800 */
[----:B------:R-:W3:Y:S01]  /*17680*/  @P0 LDC R7, c[0x0][0x438] ;  /* 0x00010e00ff070b82 */ /* 0x000ee20000000800 */
[----:B0-----:R-:W-:-:S05]  /*17690*/  IMAD.SHL.U32 R2, R2, 0x10, RZ ;  /* 0x0000001002027824 */ /* 0x001fca00078e00ff */
[----:B------:R-:W-:-:S04]  /*176a0*/  LOP3.LUT R2, R4, 0x70, R2, 0xf8, !PT ;  /* 0x0000007004027812 */ /* 0x000fc800078ef802 */
[C---:B------:R-:W-:Y:S01]  /*176b0*/  ISETP.GT.U32.AND P1, PT, R2.reuse, 0x3f, PT ;  /* 0x0000003f0200780c */ /* 0x040fe20003f24070 */
[----:B------:R-:W-:-:S04]  /*176c0*/  IMAD.IADD R8, R2, 0x1, R8 ;  /* 0x0000000102087824 */ /* 0x000fc800078e0208 */
[----:B--2---:R-:W-:-:S04]  /*176d0*/  @P0 IMAD.HI.U32 R2, R8, R3, RZ ;  /* 0x0000000308020227 */ /* 0x004fc800078e00ff */
[----:B------:R-:W-:Y:S01]  /*176e0*/  IMAD.MOV.U32 R10, RZ, RZ, R8 ;  /* 0x000000ffff0a7224 */ /* 0x000fe200078e0008 */
[----:B---3--:R-:W-:-:S03]  /*176f0*/  @P0 SHF.R.U32.HI R10, RZ, R7, R2 ;  /* 0x00000007ff0a0219 */ /* 0x008fc60000011602 */
[----:B------:R-:W0:Y:S01]  /*17700*/  @!P1 LDC.64 R4, c[0x0][0x428] ;  /* 0x00010a00ff049b82 */ /* 0x000e220000000a00 */
[----:B------:R-:W-:-:S07]  /*17710*/  @!P1 SHF.R.S32.HI R3, RZ, 0x1f, R10 ;  /* 0x0000001fff039819 */ /* 0x000fce000001140a */
[----:B------:R-:W2:Y:S01]  /*17720*/  @!P1 LDC.64 R6, c[0x0][0x418] ;  /* 0x00010600ff069b82 */ /* 0x000ea20000000a00 */
[----:B0-----:R-:W-:-:S04]  /*17730*/  @!P1 IMAD R2, R30, R4, RZ ;  /* 0x000000041e029224 */ /* 0x001fc800078e02ff */
[----:B------:R-:W-:Y:S02]  /*17740*/  @!P1 IMAD R5, R26, R5, R2 ;  /* 0x000000051a059224 */ /* 0x000fe400078e0202 */
[----:B------:R-:W-:-:S04]  /*17750*/  @!P1 IMAD.MOV.U32 R2, RZ, RZ, R10 ;  /* 0x000000ffff029224 */ /* 0x000fc800078e000a */
[----:B------:R-:W-:-:S04]  /*17760*/  @!P1 IMAD.WIDE.U32 R2, R26, R4, R2 ;  /* 0x000000041a029225 */ /* 0x000fc800078e0002 */
[----:B------:R-:W-:Y:S01]  /*17770*/  @!P1 IMAD.IADD R5, R5, 0x1, R3 ;  /* 0x0000000105059824 */ /* 0x000fe200078e0203 */
[C---:B--2---:R-:W-:Y:S01]  /*17780*/  @!P1 LEA R6, P0, R2.reuse, R6, 0x2 ;  /* 0x0000000602069211 */ /* 0x044fe200078010ff */
[----:B------:R-:W-:Y:S01]  /*17790*/  IMAD.MOV.U32 R4, RZ, RZ, RZ ;  /* 0x000000ffff047224 */ /* 0x000fe200078e00ff */
[----:B------:R-:W-:Y:S02]  /*177a0*/  LOP3.LUT R11, R37, 0x2, RZ, 0xfc, !PT ;  /* 0x00000002250b7812 */ /* 0x000fe400078efcff */
[----:B------:R-:W-:Y:S02]  /*177b0*/  @!P1 LEA.HI.X R7, R2, R7, R5, 0x2, P0 ;  /* 0x0000000702079211 */ /* 0x000fe400000f1405 */
[----:B------:R-:W-:-:S03]  /*177c0*/  ISETP.NE.AND P0, PT, R18, 0x2, PT ;  /* 0x000000021200780c */ /* 0x000fc60003f05270 */
[----:B------:R0:W5:Y:S01]  /*177d0*/  @!P1 LDG.E R4, desc[UR40][R6.64] ;  /* 0x0000002806049981 */ /* 0x000162000c1e1900 */
[----:B------:R-:W-:Y:S02]  /*177e0*/  ISETP.NE.AND P1, PT, R11, 0x3, PT ;  /* 0x000000030b00780c */ /* 0x000fe40003f25270 */
[----:B------:R-:W-:Y:S01]  /*177f0*/  SEL R2, RZ, 0x1, P0 ;  /* 0x00000001ff027807 */ /* 0x000fe20000000000 */
[----:B------:R-:W-:Y:S01]  /*17800*/  IMAD.MOV R5, RZ, RZ, -R10 ;  /* 0x000000ffff057224 */ /* 0x000fe200078e0a0a */
[----:B------:R-:W-:Y:S05]  /*17810*/  YIELD ;  /* 0x0000000000007946 */ /* 0x000fea0003800000 */
[----:B------:R-:W-:Y:S01]  /*17820*/  LOP3.LUT R23, R23, R2, RZ, 0x3c, !PT ;  /* 0x0000000217177212 */ /* 0x000fe200078e3cff */
[----:B------:R-:W-:Y:S01]  /*17830*/  ULDC UR4, c[0x0][0x430] ;  /* 0x00010c0000047ab9 */ /* 0x000fe20000000800 */
[----:B------:R-:W-:Y:S01]  /*17840*/  IMAD.MOV.U32 R2, RZ, RZ, R9 ;  /* 0x000000ffff027224 */ /* 0x000fe200078e0009 */
[----:B------:R-:W-:Y:S01]  /*17850*/  SEL R18, R18, RZ, P0 ;  /* 0x000000ff12127207 */ /* 0x000fe20000000000 */
[----:B------:R-:W-:-:S02]  /*17860*/  IMAD R5, R5, UR4, R8 ;  /* 0x0000000405057c24 */ /* 0x000fc4000f8e0208 */
[----:B------:R-:W-:Y:S01]  /*17870*/  VIADD R9, R9, 0xffffffff ;  /* 0xffffffff09097836 */ /* 0x000fe20000000000 */
[----:B------:R-:W-:Y:S01]  /*17880*/  ISETP.GT.AND P3, PT, R2, UR45, PT ;  /* 0x0000002d02007c0c */ /* 0x000fe2000bf64270 */
[----:B0-----:R-:W-:-:S12]  /*17890*/  @!P1 BRA `(.L_x_2054) ;  /* 0x0000000000049947 */ /* 0x001fd80003800000 */
[----:B------:R-:W-:Y:S01]  /*178a0*/  BPT.TRAP 0x1 ;  /* 0x000000040000795c */ /* 0x000fe20000300000 */
.L_x_2054:
[----:B------:R-:W-:Y:S01]  /*178b0*/  IMAD R8, R18, 0x8, R17 ;  /* 0x0000000812087824 */ /* 0x000fe200078e0211 */
[----:B------:R-:W-:Y:S01]  /*178c0*/  SHF.L.U32 R20, R23, 0x1f, RZ ;  /* 0x0000001f17147819 */ /* 0x000fe200000006ff */
[----:B------:R-:W-:Y:S01]  /*178d0*/  BSSY B1, `(.L_x_2055) ;  /* 0x0000004000017945 */ /* 0x000fe20003800000 */
[----:B------:R-:W-:Y:S02]  /*178e0*/  SHF.R.S32.HI R7, RZ, 0x1f, R5 ;  /* 0x0000001fff077819 */ /* 0x000fe40000011405 */
[----:B------:R-:W0:Y:S02]  /*178f0*/  SYNCS.PHASECHK.TRANS64.TRYWAIT P0, [R8+URZ+0x38840], R20 ;  /* 0x03884014080075a7 */ /* 0x000e24000800017f */
[----:B0-----:R-:W-:Y:S05]  /*17900*/  @!P0 BRA `(.L_x_2056) ;  /* 0x0000003000588947 */ /* 0x001fea0003800000 */
.L_x_2132:
[----:B------:R-:W-:Y:S05]  /*17910*/  BSYNC B1 ;  /* 0x0000000000017941 */ /* 0x000fea0003800000 */
.L_x_2055:
        /* <DEDUP_REMOVED lines=20> */
[----:B-1----:R-:W-:Y:S01]  /*17a60*/  LEA.HI.X R27, R2, UR5, R6, 0x1, P0 ;  /* 0x00000005021b7c11 */ /* 0x002fe200080f0c06 */
        /* <DEDUP_REMOVED lines=21> */
.L_x_2142:
        /* <DEDUP_REMOVED lines=8> */
.L_x_2058:
        /* <DEDUP_REMOVED lines=11> */
.L_x_2059:
[----:B------:R2:W-:Y:S01]  /*17cf0*/  SYNCS.ARRIVE.TRANS64.A1T0 RZ, [R8+URZ+0x38830], RZ ;  /* 0x038830ff08ff79a7 */ /* 0x0005e2000810003f */
[----:B------:R-:W-:Y:S05]  /*17d00*/  @!P2 BRA `(.L_x_2060) ;  /* 0x000000000004a947 */ /* 0x000fea0003800000 */
[----:B------:R-:W-:Y:S01]  /*17d10*/  BPT.TRAP 0x1 ;  /* 0x000000040000795c */ /* 0x000fe20000300000 */
.L_x_2060:
[----:B------:R-:W3:Y:S01]  /*17d20*/  SYNCS.PHASECHK.TRANS64.TRYWAIT P0, [R8+URZ+0x38860], R20 ;  /* 0x03886014080075a7 */ /* 0x000ee2000800017f */
[----:B------:R-:W-:Y:S04]  /*17d30*/  BSSY B1, `(.L_x_2061) ;  /* 0x0000002000017945 */ /* 0x000fe80003800000 */
[----:B---3--:R-:W-:Y:S05]  /*17d40*/  @!P0 BRA `(.L_x_2062) ;  /* 0x0000003000788947 */ /* 0x008fea0003800000 */
.L_x_2143:
[----:B------:R-:W-:Y:S05]  /*17d50*/  BSYNC B1 ;  /* 0x0000000000017941 */ /* 0x000fea0003800000 */
.L_x_2061:
[----:B------:R-:W-:Y:S01]  /*17d60*/  ULDC.64 UR4, c[0x0][0x328] ;  /* 0x0000ca0000047ab9 */ /* 0x000fe20000000a00 */
[C---:B------:R-:W-:Y:S01]  /*17d70*/  LOP3.LUT P5, RZ, R16.reuse, 0x8, RZ, 0xc0, !PT ;  /* 0x0000000810ff7812 */ /* 0x040fe200078ac0ff */
[----:B------:R-:W-:Y:S01]  /*17d80*/  IMAD R2, R7, UR4, RZ ;  /* 0x0000000407027c24 */ /* 0x000fe2000f8e02ff */
[----:B------:R-:W-:Y:S01]  /*17d90*/  LOP3.LUT P4, RZ, R16, 0x4, RZ, 0xc0, !PT ;  /* 0x0000000410ff7812 */ /* 0x000fe2000788c0ff */
[----:B-1----:R-:W-:Y:S02]  /*17da0*/  IMAD R21, R18, 0x7000, R6 ;  /* 0x0000700012157824 */ /* 0x002fe400078e0206 */
        /* <DEDUP_REMOVED lines=16> */
[----:B0--3--:R-:W-:Y:S01]  /*17eb0*/  LEA.HI.X R20, R2, UR5, R3, 0x1, P0 ;  /* 0x0000000502147c11 */ /* 0x009fe200080f0c03 */
[----:B------:R-:W-:Y:S08]  /*17ec0*/  BRA.DIV UR4, `(.L_x_2063) ;  /* 0x00000032042c7947 */ /* 0x000ff0000b800000 */
[----:B------:R-:W0:Y:S01]  /*17ed0*/  SHFL.IDX PT, R14, R10, RZ, 0x181f ;  /* 0x00181fff0a0e7589 */ /* 0x000e2200000e0000 */
[C---:B------:R-:W-:Y:S01]  /*17ee0*/  LOP3.LUT P1, RZ, R16.reuse, 0x400, RZ, 0xc0, !PT ;  /* 0x0000040010ff7812 */ /* 0x040fe2000782c0ff */
[----:B------:R-:W-:Y:S01]  /*17ef0*/  IMAD R21, R21, 0x2, R17 ;  /* 0x0000000215157824 */ /* 0x000fe200078e0211 */
[C---:B------:R-:W-:Y:S01]  /*17f00*/  LOP3.LUT P2, RZ, R16.reuse, 0x200, RZ, 0xc0, !PT ;  /* 0x0000020010ff7812 */ /* 0x040fe2000784c0ff */
[----:B------:R-:W1:Y:S01]  /*17f10*/  SHFL.IDX PT, R3, R20, RZ, 0x181f ;  /* 0x00181fff14037589 */ /* 0x000e6200000e0000 */
[----:B------:R-:W-:-:S03]  /*17f20*/  LOP3.LUT R16, R16, 0xffbfffff, RZ, 0xc0, !PT ;  /* 0xffbfffff10107812 */ /* 0x000fc600078ec0ff */
[----:B------:R-:W3:Y:S01]  /*17f30*/  SHFL.IDX PT, R2, R10, 0x1, 0x181f ;  /* 0x00381f000a027f89 */ /* 0x000ee200000e0000 */
[----:B------:R-:W-:-:S04]  /*17f40*/  @P3 LOP3.LUT R16, R16, 0x400000, RZ, 0xfc, !PT ;  /* 0x0040000010103812 */ /* 0x000fc800078efcff */
[C---:B------:R-:W-:Y:S02]  /*17f50*/  LOP3.LUT P3, RZ, R16.reuse, 0x20, RZ, 0xc0, !PT ;  /* 0x0000002010ff7812 */ /* 0x040fe4000786c0ff */
[C---:B------:R-:W-:Y:S02]  /*17f60*/  LOP3.LUT P6, RZ, R16.reuse, 0x10, RZ, 0xc0, !PT ;  /* 0x0000001010ff7812 */ /* 0x040fe400078cc0ff */
[----:B------:R-:W-:Y:S02]  /*17f70*/  LOP3.LUT R16, R16, 0xfeffffff, RZ, 0xc0, !PT ;  /* 0xfeffffff10107812 */ /* 0x000fe400078ec0ff */
[----:B0-----:R-:W-:-:S07]  /*17f80*/  IADD3 R4, P0, R14, R0, RZ ;  /* 0x000000000e047210 */ /* 0x001fce0007f1e0ff */
[----:B------:R-:W-:Y:S01]  /*17f90*/  @P3 LOP3.LUT R16, R16, 0x1000000, RZ, 0xfc, !PT ;  /* 0x0100000010103812 */ /* 0x000fe200078efcff */
[----:B------:R-:W-:Y:S01]  /*17fa0*/  SHFL.IDX PT, R14, R10, 0x3, 0x181f ;  /* 0x00781f000a0e7f89 */ /* 0x000fe200000e0000 */
[----:B-1----:R-:W-:-:S03]  /*17fb0*/  IMAD.X R5, RZ, RZ, R3, P0 ;  /* 0x000000ffff057224 */ /* 0x002fc600000e0603 */
[----:B------:R-:W0:Y:S01]  /*17fc0*/  SHFL.IDX PT, R3, R20, 0x1, 0x181f ;  /* 0x00381f0014037f89 */ /* 0x000e2200000e0000 */
[----:B---3--:R-:W-:-:S03]  /*17fd0*/  IADD3 R6, P0, R2, R0, RZ ;  /* 0x0000000002067210 */ /* 0x008fc60007f1e0ff */
[----:B------:R-:W1:Y:S04]  /*17fe0*/  SHFL.IDX PT, R2, R10, 0x2, 0x181f ;  /* 0x00581f000a027f89 */ /* 0x000e6800000e0000 */
[----:B------:R3:W-:Y:S01]  /*17ff0*/  LDGSTS.E.BYPASS.LTC128B.128 [R21+0x400], desc[UR40][R4.64], !P1 ;  /* 0x0040000004157fae */ /* 0x0007e2000c901d68 */
[----:B------:R-:W-:-:S03]  /*18000*/  ISETP.NE.U32.AND P1, PT, R28, RZ, PT ;  /* 0x000000ff1c00720c */ /* 0x000fc60003f25070 */
[----:B------:R3:W-:Y:S04]  /*18010*/  LDGSTS.E.BYPASS.LTC128B.128 [R21+0x2400], desc[UR40][R4.64+0x80], !P2 ;  /* 0x0240008004157fae */ /* 0x0007e8000d101d68 */
[----:B------:R3:W-:Y:S01]  /*18020*/  LDGSTS.E.BYPASS.LTC128B.128 [R21+0x4400], desc[UR40][R4.64+0x100], !P3 ;  /* 0x0440010004157fae */ /* 0x0007e2000d901d68 */
[----:B------:R-:W-:-:S03]  /*18030*/  LOP3.LUT P3, RZ, R16, 0x400, RZ, 0xc0, !PT ;  /* 0x0000040010ff7812 */ /* 0x000fc6000786c0ff */
[----:B------:R3:W-:Y:S01]  /*18040*/  LDGSTS.E.BYPASS.LTC128B.128 [R21+0x6400], desc[UR40][R4.64+0x180], !P6 ;  /* 0x0640018004157fae */ /* 0x0007e2000f101d68 */
[----:B0-----:R-:W-:Y:S01]  /*18050*/  IMAD.X R7, RZ, RZ, R3, P0 ;  /* 0x000000ffff077224 */ /* 0x001fe200000e0603 */
[----:B------:R-:W-:Y:S02]  /*18060*/  ISETP.NE.U32.AND P0, PT, R29, RZ, PT ;  /* 0x000000ff1d00720c */ /* 0x000fe40003f05070 */
[----:B------:R-:W0:Y:S01]  /*18070*/  SHFL.IDX PT, R3, R20, 0x2, 0x181f ;  /* 0x00581f0014037f89 */ /* 0x000e2200000e0000 */
[----:B-1----:R-:W-:-:S03]  /*18080*/  IADD3 R2, P2, R2, R0, RZ ;  /* 0x0000000002027210 */ /* 0x002fc60007f5e0ff */
[----:B------:R3:W-:Y:S04]  /*18090*/  LDGSTS.E.BYPASS.LTC128B.128 [R21+0x8400], desc[UR40][R4.64+0x200], !P5 ;  /* 0x0840020004157fae */ /* 0x0007e8000e901d68 */
[----:B------:R3:W-:Y:S04]  /*180a0*/  LDGSTS.E.BYPASS.LTC128B.128 [R21+0xa400], desc[UR40][R4.64+0x280], !P4 ;  /* 0x0a40028004157fae */ /* 0x0007e8000e101d68 */
[----:B------:R3:W-:Y:S04]  /*180b0*/  LDGSTS.E.BYPASS.LTC128B.128 [R21+0xc400], desc[UR40][R4.64+0x300], P0 ;  /* 0x0c40030004157fae */ /* 0x0007e80008101d68 */
[----:B------:R3:W-:Y:S04]  /*180c0*/  LDGSTS.E.BYPASS.LTC128B.128 [R21+0xe400], desc[UR40][R4.64+0x380], P1 ;  /* 0x0e40038004157fae */ /* 0x0007e80008901d68 */
[----:B------:R3:W-:Y:S01]  /*180d0*/  LDGSTS.E.BYPASS.LTC128B.128 [R21+0xc00], desc[UR40][R6.64], !P3 ;  /* 0x00c0000006157fae */ /* 0x0007e2000d901d68 */
[C---:B------:R-:W-:Y:S01]  /*180e0*/  LOP3.LUT P3, RZ, R16.reuse, 0x1000000, RZ, 0xc0, !PT ;  /* 0x0100000010ff7812 */ /* 0x040fe2000786c0ff */
[----:B0-----:R-:W-:Y:S01]  /*180f0*/  IMAD.X R3, RZ, RZ, R3, P2 ;  /* 0x000000ffff037224 */ /* 0x001fe200010e0603 */
[C---:B------:R-:W-:Y:S01]  /*18100*/  LOP3.LUT P2, RZ, R16.reuse, 0x200, RZ, 0xc0, !PT ;  /* 0x0000020010ff7812 */ /* 0x040fe2000784c0ff */
[----:B------:R-:W0:Y:S01]  /*18110*/  SHFL.IDX PT, R20, R20, 0x3, 0x181f ;  /* 0x00781f0014147f89 */ /* 0x000e2200000e0000 */
[----:B------:R-:W-:-:S11]  /*18120*/  LOP3.LUT R16, R16, 0xff7fffff, RZ, 0xc0, !PT ;  /* 0xff7fffff10107812 */ /* 0x000fd600078ec0ff */
[----:B------:R-:W-:Y:S01]  /*18130*/  @P2 LOP3.LUT R16, R16, 0x800000, RZ, 0xfc, !PT ;  /* 0x0080000010102812 */ /* 0x000fe200078efcff */
[----:B------:R3:W-:Y:S03]  /*18140*/  LDGSTS.E.BYPASS.LTC128B.128 [R21+0x2c00], desc[UR40][R6.64+0x80], !P2 ;  /* 0x02c0008006157fae */ /* 0x0007e6000d101d68 */
[C---:B------:R-:W-:Y:S01]  /*18150*/  LOP3.LUT P2, RZ, R16.reuse, 0x400, RZ, 0xc0, !PT ;  /* 0x0000040010ff7812 */ /* 0x040fe2000784c0ff */
        /* <DEDUP_REMOVED lines=9> */
[----:B------:R3:W-:Y:S01]  /*181f0*/  LDGSTS.E.BYPASS.LTC128B.128 [R21+0x5400], desc[UR40][R2.64+0x100], !P3 ;  /* 0x0540010002157fae */ /* 0x0007e2000d901d68 */
[----:B------:R-:W-:-:S03]  /*18200*/  LOP3.LUT P3, RZ, R16, 0x400000, RZ, 0xc0, !PT ;  /* 0x0040000010ff7812 */ /* 0x000fc6000786c0ff */
[----:B------:R3:W-:Y:S04]  /*18210*/  LDGSTS.E.BYPASS.LTC128B.128 [R21+0x7400], desc[UR40][R2.64+0x180], !P6 ;  /* 0x0740018002157fae */ /* 0x0007e8000f101d68 */
[----:B------:R3:W-:Y:S04]  /*18220*/  LDGSTS.E.BYPASS.LTC128B.128 [R21+0x9400], desc[UR40][R2.64+0x200], !P5 ;  /* 0x0940020002157fae */ /* 0x0007e8000e901d68 */
[----:B------:R3:W-:Y:S04]  /*18230*/  LDGSTS.E.BYPASS.LTC128B.128 [R21+0xb400], desc[UR40][R2.64+0x280], !P4 ;  /* 0x0b40028002157fae */ /* 0x0007e8000e101d68 */
[----:B------:R3:W-:Y:S04]  /*18240*/  LDGSTS.E.BYPASS.LTC128B.128 [R21+0xd400], desc[UR40][R2.64+0x300], P0 ;  /* 0x0d40030002157fae */ /* 0x0007e80008101d68 */
[----:B0-----:R3:W-:Y:S02]  /*18250*/  LDGSTS.E.BYPASS.LTC128B.128 [R21+0xf400], desc[UR40][R2.64+0x380], P1 ;  /* 0x0f40038002157fae */ /* 0x0017e40008901d68 */
.L_x_2153:
[----:B---3--:R-:W-:Y:S02]  /*18260*/  P2R R4, PR, RZ, 0x2 ;  /* 0x00000002ff047803 */ /* 0x008fe40000000000 */
        /* <DEDUP_REMOVED lines=22> */
.L_x_2064:
        /* <DEDUP_REMOVED lines=11> */
.L_x_2065:
[----:B------:R0:W-:Y:S01]  /*18480*/  SYNCS.ARRIVE.TRANS64.A1T0 RZ, [R8+URZ+0x38850], RZ ;  /* 0x038850ff08ff79a7 */ /* 0x0001e2000810003f */
[----:B------:R-:W-:Y:S05]  /*18490*/  @P3 BRA `(.L_x_2066) ;  /* 0xfffffff000543947 */ /* 0x000fea000383ffff */
[----:B------:R-:W-:Y:S05]  /*184a0*/  BSYNC B0 ;  /* 0x0000000000007941 */ /* 0x000fea0003800000 */
.L_x_2053:
[----:B------:R-:W3:Y:S01]  /*184b0*/  S2R R2, SR_TID.X ;  /* 0x0000000000027919 */ /* 0x000ee20000002100 */
[----:B------:R-:W-:Y:S01]  /*184c0*/  VIADD R18, R18, 0x1 ;  /* 0x0000000112127836 */ /* 0x000fe20000000000 */
[----:B------:R-:W-:Y:S04]  /*184d0*/  BSSY B0, `(.L_x_2067) ;  /* 0x0000013000007945 */ /* 0x000fe80003800000 */
[----:B------:R-:W-:-:S04]  /*184e0*/  ISETP.NE.AND P0, PT, R18, 0x2, PT ;  /* 0x000000021200780c */ /* 0x000fc80003f05270 */
[----:B------:R-:W-:Y:S02]  /*184f0*/  SEL R18, R18, RZ, P0 ;  /* 0x000000ff12127207 */ /* 0x000fe40000000000 */
[----:B------:R-:W-:Y:S02]  /*18500*/  SEL R0, RZ, 0x1, P0 ;  /* 0x00000001ff007807 */ /* 0x000fe40000000000 */
[----:B---3--:R-:W-:-:S04]  /*18510*/  LOP3.LUT R2, R2, 0x7f, RZ, 0xc0, !PT ;  /* 0x0000007f02027812 */ /* 0x008fc800078ec0ff */
[----:B------:R-:W-:-:S13]  /*18520*/  ISETP.NE.AND P1, PT, R2, RZ, PT ;  /* 0x000000ff0200720c */ /* 0x000fda0003f25270 */
[----:B------:R-:W-:Y:S05]  /*18530*/  @P1 BRA `(.L_x_2068) ;  /* 0x0000000000301947 */ /* 0x000fea0003800000 */
[----:B------:R-:W3:Y:S01]  /*18540*/  S2R R7, SR_LANEID ;  /* 0x0000000000077919 */ /* 0x000ee20000000000 */
[----:B------:R-:W-:Y:S01]  /*18550*/  VOTEU.ANY UR4, UPT, PT ;  /* 0x0000000000047886 */ /* 0x000fe200038e0100 */
[----:B------:R-:W4:Y:S01]  /*18560*/  LDC.64 R2, c[0x0][0xd80] ;  /* 0x00036000ff027b82 */ /* 0x000f220000000a00 */
[----:B------:R-:W3:Y:S08]  /*18570*/  FLO.U32 R4, UR4 ;  /* 0x0000000400047d00 */ /* 0x000ef000080e0000 */
[----:B------:R-:W4:Y:S01]  /*18580*/  POPC R5, UR4 ;  /* 0x0000000400057d09 */ /* 0x000f220008000000 */
[----:B---3--:R-:W-:-:S13]  /*18590*/  ISETP.EQ.U32.AND P0, PT, R4, R7, PT ;  /* 0x000000070400720c */ /* 0x008fda0003f02070 */
[----:B----4-:R-:W3:Y:S01]  /*185a0*/  @P0 ATOMG.E.ADD.STRONG.GPU PT, R3, desc[UR40][R2.64], R5 ;  /* 0x00000005020309a8 */ /* 0x010ee200081ee1e8 */
[----:B------:R-:W4:Y:S02]  /*185b0*/  S2R R6, SR_LTMASK ;  /* 0x0000000000067919 */ /* 0x000f240000003900 */
[----:B----4-:R-:W-:-:S04]  /*185c0*/  LOP3.LUT R6, R6, UR4, RZ, 0xc0, !PT ;  /* 0x0000000406067c12 */ /* 0x010fc8000f8ec0ff */
[----:B------:R-:W4:Y:S01]  /*185d0*/  POPC R7, R6 ;  /* 0x0000000600077309 */ /* 0x000f220000000000 */
[----:B---3--:R-:W4:Y:S02]  /*185e0*/  SHFL.IDX PT, R4, R3, R4, 0x1f ;  /* 0x00001f0403047589 */ /* 0x008f2400000e0000 */
[----:B----4-:R-:W-:-:S07]  /*185f0*/  IADD3 R36, R4, UR48, R7 ;  /* 0x0000003004247c10 */ /* 0x010fce000fffe007 */
.L_x_2068:
[----:B------:R-:W-:Y:S05]  /*18600*/  BSYNC B0 ;  /* 0x0000000000007941 */ /* 0x000fea0003800000 */
.L_x_2067:
[----:B------:R-:W-:-:S07]  /*18610*/  LOP3.LUT R23, R23, R0, RZ, 0x3c, !PT ;  /* 0x0000000017177212 */ /* 0x000fce00078e3cff */
.L_x_2024:
[----:B------:R-:W-:Y:S05]  /*18620*/  BSYNC B7 ;  /* 0x0000000000077941 */ /* 0x000fea0003800000 */
.L_x_2022:
[----:B------:R-:W-:-:S13]  /*18630*/  LOP3.LUT P0, RZ, R16, 0x200000, RZ, 0xc0, !PT ;  /* 0x0020000010ff7812 */ /* 0x000fda000780c0ff */
[----:B------:R-:W-:Y:S05]  /*18640*/  @!P0 BRA `(.L_x_2069) ;  /* 0x0000000000248947 */ /* 0x000fea0003800000 */
[----:B------:R-:W-:Y:S05]  /*18650*/  WARPSYNC.ALL ;  /* 0x0000000000007948 */ /* 0x000fea0003800000 */
[----:B------:R-:W3:Y:S08]  /*18660*/  S2UR UR5, SR_CgaCtaId ;  /* 0x00000000000579c3 */ /* 0x000ef00000008800 */
[----:B------:R-:W-:Y:S06]  /*18670*/  BAR.SYNC.DEFER_BLOCKING 0x5, 0x180 ;  /* 0x0146000000007b1d */ /* 0x000fec0000010000 */
[----:B------:R-:W-:-:S02]  /*18680*/  UMOV UR4, 0x400 ;  /* 0x0000040000047882 */ /* 0x000fc40000000000 */
[----:B---3--:R-:W-:-:S06]  /*18690*/  ULEA UR4, UR5, UR4, 0x18 ;  /* 0x0000000405047291 */ /* 0x008fcc000f8ec03f */
[----:B------:R-:W-:-:S05]  /*186a0*/  IMAD.U32 R17, RZ, RZ, UR4 ;  /* 0x00000004ff117e24 */ /* 0x000fca000f8e00ff */
[----:B------:R3:W4:Y:S01]  /*186b0*/  LDS R36, [R17+0x388d0] ;  /* 0x0388d00011247984 */ /* 0x0007220000000800 */
[----:B------:R-:W-:Y:S06]  /*186c0*/  BAR.ARV 0x4, 0x180 ;  /* 0x0106000000007b1d */ /* 0x000fec0000002000 */
[----:B------:R-:W-:Y:S05]  /*186d0*/  BRA `(.L_x_2070) ;  /* 0x00000000002c7947 */ /* 0x000fea0003800000 */
.L_x_2069:
[----:B------:R-:W-:-:S03]  /*186e0*/  UMOV UR4, 0xffffffff ;  /* 0xffffffff00047882 */ /* 0x000fc60000000000 */
[----:B------:R-:W-:Y:S05]  /*186f0*/  BRA.DIV UR4, `(.L_x_2071) ;  /* 0x0000002e04f47947 */ /* 0x000fea000b800000 */
[----:B------:R3:W4:Y:S02]  /*18700*/  SHFL.IDX PT, R14, R36, RZ, 0x1f ;  /* 0x00001fff240e7589 */ /* 0x00072400000e0000 */
.L_x_2156:
[----:B------:R-:W0:Y:S01]  /*18710*/  @!P1 S2R R3, SR_CgaCtaId ;  /* 0x0000000000039919 */ /* 0x000e220000008800 */
[----:B------:R-:W-:Y:S05]  /*18720*/  WARPSYNC.ALL ;  /* 0x0000000000007948 */ /* 0x000fea0003800000 */
[----:B------:R-:W-:Y:S01]  /*18730*/  BAR.SYNC.DEFER_BLOCKING 0x4, 0x180 ;  /* 0x0106000000007b1d */ /* 0x000fe20000010000 */
[----:B------:R-:W-:-:S04]  /*18740*/  @!P1 MOV R0, 0x400 ;  /* 0x0000040000009802 */ /* 0x000fc80000000f00 */
[----:B0-----:R-:W-:-:S05]  /*18750*/  @!P1 LEA R17, R3, R0, 0x18 ;  /* 0x0000000003119211 */ /* 0x001fca00078ec0ff */
[----:B------:R3:W-:Y:S02]  /*18760*/  @!P1 STS [R17+0x388d0], R36 ;  /* 0x0388d02411009388 */ /* 0x0007e40000000800 */
[----:B---34-:R-:W-:Y:S01]  /*18770*/  IMAD.MOV.U32 R36, RZ, RZ, R14 ;  /* 0x000000ffff247224 */ /* 0x018fe200078e000e */
[----:B------:R-:W-:Y:S06]  /*18780*/  BAR.ARV 0x5, 0x180 ;  /* 0x0146000000007b1d */ /* 0x000fec0000002000 */
.L_x_2070:
[----:B------:R-:W-:Y:S02]  /*18790*/  ULDC UR4, c[0x0][0xd38] ;  /* 0x00034e0000047ab9 */ /* 0x000fe40000000800 */
[----:B----4-:R-:W-:-:S13]  /*187a0*/  ISETP.GE.AND P0, PT, R36, UR4, PT ;  /* 0x0000000424007c0c */ /* 0x010fda000bf06270 */
[----:B------:R-:W-:Y:S05]  /*187b0*/  @!P0 BRA `(.L_x_2072) ;  /* 0xffffffb8008c8947 */ /* 0x000fea000383ffff */
.L_x_2013:
[----:B------:R-:W4:Y:S01]  /*187c0*/  LDL.LU R0, [R1+0x18] ;  /* 0x0000180001007983 */ /* 0x000f220000300800 */
[----:B------:R-:W-:Y:S01]  /*187d0*/  BSSY B0, `(.L_x_2073) ;  /* 0x000000b000007945 */ /* 0x000fe20003800000 */
[----:B------:R-:W0:Y:S01]  /*187e0*/  S2R R5, SR_CgaCtaId ;  /* 0x0000000000057919 */ /* 0x000e220000008800 */
[----:B----4-:R-:W-:-:S05]  /*187f0*/  VIADD R0, R0, 0x1 ;  /* 0x0000000100007836 */ /* 0x010fca0000000000 */
        /* <DEDUP_REMOVED lines=8> */
.L_x_2157:
[----:B------:R-:W-:Y:S05]  /*18880*/  BSYNC B0 ;  /* 0x0000000000007941 */ /* 0x000fea0003800000 */
.L_x_2073:
[----:B------:R-:W-:-:S03]  /*18890*/  UMOV UR4, 0xffffffff ;  /* 0xffffffff00047882 */ /* 0x000fc60000000000 */
[----:B------:R-:W-:Y:S05]  /*188a0*/  BRA.DIV UR4, `(.L_x_2075) ;  /* 0x0000002e04c47947 */ /* 0x000fea000b800000 */
[----:B0-----:R-:W0:Y:S02]  /*188b0*/  S2R R0, SR_TID.X ;  /* 0x0000000000007919 */ /* 0x001e240000002100 */
[----:B0-----:R-:W-:-:S04]  /*188c0*/  SHF.R.U32.HI R0, RZ, 0x5, R0 ;  /* 0x00000005ff007819 */ /* 0x001fc80000011600 */
[----:B------:R-:W-:-:S05]  /*188d0*/  LOP3.LUT R0, R0, 0x3, RZ, 0xc0, !PT ;  /* 0x0000000300007812 */ /* 0x000fca00078ec0ff */
[----:B------:R0:W4:Y:S02]  /*188e0*/  SHFL.IDX PT, R14, R0, RZ, 0x1f ;  /* 0x00001fff000e7589 */ /* 0x00012400000e0000 */
.L_x_2160:
[----:B----4-:R-:W-:Y:S01]  /*188f0*/  ISETP.NE.AND P0, PT, R14, RZ, PT ;  /* 0x000000ff0e00720c */ /* 0x010fe20003f05270 */
[----:B------:R-:W-:-:S12]  /*18900*/  BSSY B0, `(.L_x_2076) ;  /* 0x0000023000007945 */ /* 0x000fd80003800000 */
[----:B------:R-:W-:Y:S05]  /*18910*/  @P0 BRA `(.L_x_2077) ;  /* 0x0000000000840947 */ /* 0x000fea0003800000 */
[----:B------:R-:W-:-:S03]  /*18920*/  UMOV UR4, 0xffffffff ;  /* 0xffffffff00047882 */ /* 0x000fc60000000000 */
[----:B------:R-:W-:Y:S05]  /*18930*/  BRA.DIV UR4, `(.L_x_2078) ;  /* 0x0000002e04d47947 */ /* 0x000fea000b800000 */
[----:B------:R-:W-:-:S13]  /*18940*/  ELECT P6, URZ, PT ;  /* 0x00000000003f782f */ /* 0x000fda00038c0000 */
.L_x_2163:
[----:B------:R-:W-:Y:S05]  /*18950*/  @!P6 BRA `(.L_x_2077) ;  /* 0x000000000074e947 */ /* 0x000fea0003800000 */
[----:B------:R-:W-:-:S04]  /*18960*/  LOP3.LUT R37, R37, 0x2, RZ, 0xfc, !PT ;  /* 0x0000000225257812 */ /* 0x000fc800078efcff */
[----:B------:R-:W-:-:S13]  /*18970*/  ISETP.NE.AND P0, PT, R37, 0x3, PT ;  /* 0x000000032500780c */ /* 0x000fda0003f05270 */
[----:B------:R-:W-:Y:S05]  /*18980*/  @!P0 BRA `(.L_x_2079) ;  /* 0x0000000000048947 */ /* 0x000fea0003800000 */
[----:B------:R-:W-:Y:S01]  /*18990*/  BPT.TRAP 0x1 ;  /* 0x000000040000795c */ /* 0x000fe20000300000 */
.L_x_2079:
[C---:B------:R-:W-:Y:S01]  /*189a0*/  IMAD R3, R18.reuse, 0x8, R5 ;  /* 0x0000000812037824 */ /* 0x040fe200078e0205 */
[----:B------:R-:W-:Y:S01]  /*189b0*/  SHF.L.U32 R2, R23, 0x1f, RZ ;  /* 0x0000001f17027819 */ /* 0x000fe200000006ff */
[----:B------:R-:W-:-:S03]  /*189c0*/  VIADD R18, R18, 0x1 ;  /* 0x0000000112127836 */ /* 0x000fc60000000000 */
[----:B------:R-:W4:Y:S02]  /*189d0*/  SYNCS.PHASECHK.TRANS64.TRYWAIT P1, [R3+URZ+0x38840], R2 ;  /* 0x03884002030075a7 */ /* 0x000f24000802017f */
[----:B------:R-:W-:-:S04]  /*189e0*/  ISETP.NE.AND P2, PT, R18, 0x2, PT ;  /* 0x000000021200780c */ /* 0x000fc80003f45270 */
[----:B0-----:R-:W-:Y:S01]  /*189f0*/  SEL R0, RZ, 0x1, P2 ;  /* 0x00000001ff007807 */ /* 0x001fe20001000000 */
[----:B----4-:R-:W-:Y:S08]  /*18a00*/  @!P1 BRA `(.L_x_2080) ;  /* 0x0000002c00c09947 */ /* 0x010ff00003800000 */
.L_x_2164:
[----:B------:R-:W-:Y:S02]  /*18a10*/  SEL R18, R18, RZ, P2 ;  /* 0x000000ff12127207 */ /* 0x000fe40001000000 */
[----:B------:R-:W-:Y:S01]  /*18a20*/  LOP3.LUT R0, R23, R0, RZ, 0x3c, !PT ;  /* 0x0000000017007212 */ /* 0x000fe200078e3cff */
[----:B------:R-:W-:Y:S06]  /*18a30*/  @!P0 BRA `(.L_x_2081) ;  /* 0x0000000000048947 */ /* 0x000fec0003800000 */
[----:B------:R-:W-:Y:S01]  /*18a40*/  BPT.TRAP 0x1 ;  /* 0x000000040000795c */ /* 0x000fe20000300000 */
.L_x_2081:
[----:B------:R-:W-:Y:S01]  /*18a50*/  IMAD R5, R18, 0x8, R5 ;  /* 0x0000000812057824 */ /* 0x000fe200078e0205 */
[----:B------:R-:W-:-:S04]  /*18a60*/  SHF.L.U32 R0, R0, 0x1f, RZ ;  /* 0x0000001f00007819 */ /* 0x000fc800000006ff */
[----:B------:R-:W4:Y:S02]  /*18a70*/  SYNCS.PHASECHK.TRANS64.TRYWAIT P1, [R5+URZ+0x38840], R0 ;  /* 0x03884000050075a7 */ /* 0x000f24000802017f */
[----:B----4-:R-:W-:Y:S05]  /*18a80*/  @!P1 BRA `(.L_x_2082) ;  /* 0x0000002c00b49947 */ /* 0x010fea0003800000 */
.L_x_2165:
[----:B------:R-:W-:Y:S05]  /*18a90*/  @!P0 BRA `(.L_x_2083) ;  /* 0x0000000000048947 */ /* 0x000fea0003800000 */
[----:B------:R-:W-:Y:S01]  /*18aa0*/  BPT.TRAP 0x1 ;  /* 0x000000040000795c */ /* 0x000fe20000300000 */
.L_x_2083:
[----:B------:R-:W0:Y:S02]  /*18ab0*/  SYNCS.PHASECHK.TRANS64.TRYWAIT P1, [R3+URZ+0x38860], R2 ;  /* 0x03886002030075a7 */ /* 0x000e24000802017f */
[----:B0-----:R-:W-:Y:S05]  /*18ac0*/  @!P1 BRA `(.L_x_2084) ;  /* 0x0000002c00b89947 */ /* 0x001fea0003800000 */
.L_x_2166:
[----:B------:R-:W-:Y:S05]  /*18ad0*/  @!P0 BRA `(.L_x_2085) ;  /* 0x0000000000048947 */ /* 0x000fea0003800000 */
[----:B------:R-:W-:Y:S01]  /*18ae0*/  BPT.TRAP 0x1 ;  /* 0x000000040000795c */ /* 0x000fe20000300000 */
.L_x_2085:
[----:B------:R0:W0:Y:S02]  /*18af0*/  SYNCS.PHASECHK.TRANS64.TRYWAIT P0, [R5+URZ+0x38860], R0 ;  /* 0x03886000050075a7 */ /* 0x000024000800017f */
[----:B0-----:R-:W-:Y:S05]  /*18b00*/  @!P0 NANOSLEEP.SYNCS 0x989680 ;  /* 0x009896800000895d */ /* 0x001fea0003900000 */
[----:B------:R-:W0:Y:S02]  /*18b10*/  @!P0 SYNCS.PHASECHK.TRANS64 P0, [R5+URZ+0x38860], R0 ;  /* 0x03886000050085a7 */ /* 0x000e24000800007f */
[----:B0-----:R-:W-:Y:S05]  /*18b20*/  @!P0 BRA `(.L_x_2085) ;  /* 0xfffffffc00f08947 */ /* 0x001fea000383ffff */
.L_x_2077:
[----:B------:R-:W-:Y:S05]  /*18b30*/  BSYNC B0 ;  /* 0x0000000000007941 */ /* 0x000fea0003800000 */
.L_x_2076:
[----:B------:R-:W-:Y:S05]  /*18b40*/  EXIT ;  /* 0x000000000000794d */ /* 0x000fea0003800000 */
.L_x_1924:
[----:B0-----:R-:W-:-:S04]  /*18b50*/  IMAD.U32 R3, RZ, RZ, UR38 ;  /* 0x00000026ff037e24 */ /* 0x001fc8000f8e00ff */
[----:B------:R0:W1:Y:S03]  /*18b60*/  SYNCS.PHASECHK.TRANS64.TRYWAIT P1, [R3+URZ+0x38800], R0 ;  /* 0x03880000030075a7 */ /* 0x000066000802017f */
[----:B-1----:R-:W-:Y:S05]  /*18b70*/  @!P1 NANOSLEEP.SYNCS 0x989680 ;  /* 0x009896800000995d */ /* 0x002fea0003900000 */
[----:B------:R-:W1:Y:S02]  /*18b80*/  @!P1 SYNCS.PHASECHK.TRANS64 P1, [R3+URZ+0x38800], R0 ;  /* 0x03880000030095a7 */ /* 0x000e64000802007f */
[----:B-1----:R-:W-:Y:S05]  /*18b90*/  @!P1 BRA `(.L_x_1924) ;  /* 0xfffffffc00ec9947 */ /* 0x002fea000383ffff */
[----:B------:R-:W-:Y:S05]  /*18ba0*/  BRA `(.L_x_2086) ;  /* 0xfffffeb0007c7947 */ /* 0x000fea000383ffff */
.L_x_1928:
[----:B-1----:R1:W2:Y:S02]  /*18bb0*/  SYNCS.PHASECHK.TRANS64.TRYWAIT P1, [R8+URZ+0x38830], R3 ;  /* 0x03883003080075a7 */ /* 0x0022a4000802017f */
[----:B--2---:R-:W-:Y:S05]  /*18bc0*/  @!P1 NANOSLEEP.SYNCS 0x989680 ;  /* 0x009896800000995d */ /* 0x004fea0003900000 */
[----:B------:R-:W2:Y:S02]  /*18bd0*/  @!P1 SYNCS.PHASECHK.TRANS64 P1, [R8+URZ+0x38830], R3 ;  /* 0x03883003080095a7 */ /* 0x000ea4000802007f */
[----:B--2---:R-:W-:Y:S05]  /*18be0*/  @!P1 BRA `(.L_x_1928) ;  /* 0xfffffffc00f09947 */ /* 0x004fea000383ffff */
[----:B------:R-:W-:Y:S05]  /*18bf0*/  BRA `(.L_x_1927) ;  /* 0xfffffeb000947947 */ /* 0x000fea000383ffff */
.L_x_1929:
[----:B--2---:R-:W-:-:S04]  /*18c00*/  IMAD.U32 R5, RZ, RZ, UR38 ;  /* 0x00000026ff057e24 */ /* 0x004fc8000f8e00ff */
[----:B------:R2:W3:Y:S03]  /*18c10*/  SYNCS.PHASECHK.TRANS64.TRYWAIT P1, [R5+URZ+0x38810], R0 ;  /* 0x03881000050075a7 */ /* 0x0004e6000802017f */
[----:B---3--:R-:W-:Y:S05]  /*18c20*/  @!P1 NANOSLEEP.SYNCS 0x989680 ;  /* 0x009896800000995d */ /* 0x008fea0003900000 */
[----:B------:R-:W3:Y:S02]  /*18c30*/  @!P1 SYNCS.PHASECHK.TRANS64 P1, [R5+URZ+0x38810], R0 ;  /* 0x03881000050095a7 */ /* 0x000ee4000802007f */
[----:B---3--:R-:W-:Y:S05]  /*18c40*/  @!P1 BRA `(.L_x_1929) ;  /* 0xfffffffc00ec9947 */ /* 0x008fea000383ffff */
[----:B------:R-:W-:Y:S05]  /*18c50*/  BRA `(.L_x_2087) ;  /* 0xfffffeb4001c7947 */ /* 0x000fea000383ffff */
.L_x_1933:
[----:B----4-:R4:W0:Y:S02]  /*18c60*/  SYNCS.PHASECHK.TRANS64.TRYWAIT P1, [R8+URZ+0x38850], R3 ;  /* 0x03885003080075a7 */ /* 0x010824000802017f */
[----:B0-----:R-:W-:Y:S05]  /*18c70*/  @!P1 NANOSLEEP.SYNCS 0x989680 ;  /* 0x009896800000995d */ /* 0x001fea0003900000 */
[----:B------:R-:W0:Y:S02]  /*18c80*/  @!P1 SYNCS.PHASECHK.TRANS64 P1, [R8+URZ+0x38850], R3 ;  /* 0x03885003080095a7 */ /* 0x000e24000802007f */
[----:B0-----:R-:W-:Y:S05]  /*18c90*/  @!P1 BRA `(.L_x_1933) ;  /* 0xfffffffc00f09947 */ /* 0x001fea000383ffff */
[----:B------:R-:W-:Y:S05]  /*18ca0*/  BRA `(.L_x_1932) ;  /* 0xfffffeb400287947 */ /* 0x000fea000383ffff */
.L_x_1951:
[----:B-1----:R-:W-:-:S04]  /*18cb0*/  IMAD.U32 R6, RZ, RZ, UR5 ;  /* 0x00000005ff067e24 */ /* 0x002fc8000f8e00ff */
[----:B------:R1:W2:Y:S03]  /*18cc0*/  SYNCS.PHASECHK.TRANS64.TRYWAIT P1, [R6+URZ+0x38830], R5 ;  /* 0x03883005060075a7 */ /* 0x0002a6000802017f */
[----:B--2---:R-:W-:Y:S05]  /*18cd0*/  @!P1 NANOSLEEP.SYNCS 0x989680 ;  /* 0x009896800000995d */ /* 0x004fea0003900000 */
[----:B------:R-:W2:Y:S02]  /*18ce0*/  @!P1 SYNCS.PHASECHK.TRANS64 P1, [R6+URZ+0x38830], R5 ;  /* 0x03883005060095a7 */ /* 0x000ea4000802007f */
[----:B--2---:R-:W-:Y:S05]  /*18cf0*/  @!P1 BRA `(.L_x_1951) ;  /* 0xfffffffc00ec9947 */ /* 0x004fea000383ffff */
[----:B------:R-:W-:Y:S05]  /*18d00*/  BRA `(.L_x_1950) ;  /* 0xfffffee000b47947 */ /* 0x000fea000383ffff */
.L_x_1955:
[----:B-1----:R-:W-:-:S04]  /*18d10*/  IMAD.U32 R6, RZ, RZ, UR5 ;  /* 0x00000005ff067e24 */ /* 0x002fc8000f8e00ff */
[----:B------:R1:W3:Y:S03]  /*18d20*/  SYNCS.PHASECHK.TRANS64.TRYWAIT P1, [R6+URZ+0x38850], R5 ;  /* 0x03885005060075a7 */ /* 0x0002e6000802017f */
[----:B---3--:R-:W-:Y:S05]  /*18d30*/  @!P1 NANOSLEEP.SYNCS 0x989680 ;  /* 0x009896800000995d */ /* 0x008fea0003900000 */
[----:B------:R-:W3:Y:S02]  /*18d40*/  @!P1 SYNCS.PHASECHK.TRANS64 P1, [R6+URZ+0x38850], R5 ;  /* 0x03885005060095a7 */ /* 0x000ee4000802007f */
[----:B---3--:R-:W-:Y:S05]  /*18d50*/  @!P1 BRA `(.L_x_1955) ;  /* 0xfffffffc00ec9947 */ /* 0x008fea000383ffff */
[----:B------:R-:W-:Y:S05]  /*18d60*/  BRA `(.L_x_1954) ;  /* 0xfffffee400107947 */ /* 0x000fea000383ffff */
.L_x_1974:
[----:B-1----:R-:W-:-:S04]  /*18d70*/  IMAD.U32 R10, RZ, RZ, UR5 ;  /* 0x00000005ff0a7e24 */ /* 0x002fc8000f8e00ff */
[----:B------:R1:W2:Y:S03]  /*18d80*/  SYNCS.PHASECHK.TRANS64.TRYWAIT P2, [R10+URZ+0x38830], R5 ;  /* 0x038830050a0075a7 */ /* 0x0002a6000804017f */
[----:B--2---:R-:W-:Y:S05]  /*18d90*/  @!P2 NANOSLEEP.SYNCS 0x989680 ;  /* 0x009896800000a95d */ /* 0x004fea0003900000 */
[----:B------:R-:W2:Y:S02]  /*18da0*/  @!P2 SYNCS.PHASECHK.TRANS64 P2, [R10+URZ+0x38830], R5 ;  /* 0x038830050a00a5a7 */ /* 0x000ea4000804007f */
[----:B--2---:R-:W-:Y:S05]  /*18db0*/  @!P2 BRA `(.L_x_1974) ;  /* 0xfffffffc00eca947 */ /* 0x004fea000383ffff */
[----:B------:R-:W-:Y:S05]  /*18dc0*/  BRA `(.L_x_1973) ;  /* 0xffffff18003c7947 */ /* 0x000fea000383ffff */
.L_x_1978:
[----:B-1----:R-:W-:-:S04]  /*18dd0*/  IMAD.U32 R10, RZ, RZ, UR5 ;  /* 0x00000005ff0a7e24 */ /* 0x002fc8000f8e00ff */
[----:B------:R1:W3:Y:S03]  /*18de0*/  SYNCS.PHASECHK.TRANS64.TRYWAIT P2, [R10+URZ+0x38850], R5 ;  /* 0x038850050a0075a7 */ /* 0x0002e6000804017f */
[----:B---3--:R-:W-:Y:S05]  /*18df0*/  @!P2 NANOSLEEP.SYNCS 0x989680 ;  /* 0x009896800000a95d */ /* 0x008fea0003900000 */
[----:B------:R-:W3:Y:S02]  /*18e00*/  @!P2 SYNCS.PHASECHK.TRANS64 P2, [R10+URZ+0x38850], R5 ;  /* 0x038850050a00a5a7 */ /* 0x000ee4000804007f */
[----:B---3--:R-:W-:Y:S05]  /*18e10*/  @!P2 BRA `(.L_x_1978) ;  /* 0xfffffffc00eca947 */ /* 0x008fea000383ffff */
[----:B------:R-:W-:Y:S05]  /*18e20*/  BRA `(.L_x_1977) ;  /* 0xffffff1800987947 */ /* 0x000fea000383ffff */
.L_x_1986:
[----:B-1----:R-:W-:-:S04]  /*18e30*/  IMAD.U32 R6, RZ, RZ, UR7 ;  /* 0x00000007ff067e24 */ /* 0x002fc8000f8e00ff */
[----:B------:R1:W2:Y:S03]  /*18e40*/  SYNCS.PHASECHK.TRANS64.TRYWAIT P1, [R6+URZ+0x38830], R5 ;  /* 0x03883005060075a7 */ /* 0x0002a6000802017f */
[----:B--2---:R-:W-:Y:S05]  /*18e50*/  @!P1 NANOSLEEP.SYNCS 0x989680 ;  /* 0x009896800000995d */ /* 0x004fea0003900000 */
[----:B------:R-:W2:Y:S02]  /*18e60*/  @!P1 SYNCS.PHASECHK.TRANS64 P1, [R6+URZ+0x38830], R5 ;  /* 0x03883005060095a7 */ /* 0x000ea4000802007f */
[----:B--2---:R-:W-:Y:S05]  /*18e70*/  @!P1 BRA `(.L_x_1986) ;  /* 0xfffffffc00ec9947 */ /* 0x004fea000383ffff */
[----:B------:R-:W-:Y:S05]  /*18e80*/  BRA `(.L_x_1985) ;  /* 0xffffff40005c7947 */ /* 0x000fea000383ffff */
.L_x_1990:
[----:B-1----:R-:W-:-:S04]  /*18e90*/  IMAD.U32 R6, RZ, RZ, UR7 ;  /* 0x00000007ff067e24 */ /* 0x002fc8000f8e00ff */
[----:B------:R1:W3:Y:S03]  /*18ea0*/  SYNCS.PHASECHK.TRANS64.TRYWAIT P1, [R6+URZ+0x38850], R5 ;  /* 0x03885005060075a7 */ /* 0x0002e6000802017f */
[----:B---3--:R-:W-:Y:S05]  /*18eb0*/  @!P1 NANOSLEEP.SYNCS 0x989680 ;  /* 0x009896800000995d */ /* 0x008fea0003900000 */
[----:B------:R-:W3:Y:S02]  /*18ec0*/  @!P1 SYNCS.PHASECHK.TRANS64 P1, [R6+URZ+0x38850], R5 ;  /* 0x03885005060095a7 */ /* 0x000ee4000802007f */
[----:B---3--:R-:W-:Y:S05]  /*18ed0*/  @!P1 BRA `(.L_x_1990) ;  /* 0xfffffffc00ec9947 */ /* 0x008fea000383ffff */
[----:B------:R-:W-:Y:S05]  /*18ee0*/  BRA `(.L_x_1989) ;  /* 0xffffff4000b87947 */ /* 0x000fea000383ffff */
.L_x_2030:
        /* <DEDUP_REMOVED lines=10> */
.L_x_2088:
[----:B------:R-:W-:Y:S05]  /*18f90*/  BRA `(.L_x_2089) ;  /* 0xffffffbc00fc7947 */ /* 0x000fea000383ffff */
.L_x_2033:
[----:B0-----:R0:W1:Y:S02]  /*18fa0*/  SYNCS.PHASECHK.TRANS64.TRYWAIT P0, [R27+URZ+0x38840], R0 ;  /* 0x038840001b0075a7 */ /* 0x001064000800017f */
[----:B-1----:R-:W-:Y:S05]  /*18fb0*/  @!P0 NANOSLEEP.SYNCS 0x989680 ;  /* 0x009896800000895d */ /* 0x002fea0003900000 */
[----:B------:R-:W1:Y:S02]  /*18fc0*/  @!P0 SYNCS.PHASECHK.TRANS64 P0, [R27+URZ+0x38840], R0 ;  /* 0x038840001b0085a7 */ /* 0x000e64000800007f */
[----:B-1----:R-:W-:Y:S05]  /*18fd0*/  @!P0 BRA `(.L_x_2033) ;  /* 0xfffffffc00f08947 */ /* 0x002fea000383ffff */
[----:B------:R-:W-:Y:S05]  /*18fe0*/  BRA `(.L_x_2090) ;  /* 0xffffffc000b07947 */ /* 0x000fea000383ffff */
.L_x_2034:
        /* <DEDUP_REMOVED lines=8> */
.L_x_2092:
[----:B------:R-:W-:Y:S05]  /*19070*/  BSYNC B0 ;  /* 0x0000000000007941 */ /* 0x000fea0003800000 */
.L_x_2091:
        /* <DEDUP_REMOVED lines=9> */
.L_x_2093:
[----:B------:R-:W-:Y:S02]  /*19110*/  IMAD.MOV.U32 R13, RZ, RZ, R5 ;  /* 0x000000ffff0d7224 */ /* 0x000fe400078e0005 */
[----:B------:R-:W-:Y:S01]  /*19120*/  IMAD.MOV.U32 R12, RZ, RZ, 0x1 ;  /* 0x00000001ff0c7424 */ /* 0x000fe200078e00ff */
[----:B------:R-:W-:-:S13]  /*19130*/  @P0 LEA R3, P1, R7, R14, 0x1 ;  /* 0x0000000e07030211 */ /* 0x000fda00078208ff */
[----:B------:R-:W-:Y:S05]  /*19140*/  WARPSYNC.COLLECTIVE R15, `(.L_x_2094) ;  /* 0x000000000f087348 */ /* 0x000fea0003c00000 */
[----:B------:R0:W1:Y:S02]  /*19150*/  SHFL.IDX P6, R14, R13, R12, R11 ;  /* 0x0000000c0d0e7389 */ /* 0x00006400000c000b */
[----:B01----:R-:W-:Y:S01]  /*19160*/  ENDCOLLECTIVE ;  /* 0x000000000000791b */ /* 0x003fe20003800000 */
.L_x_2094:
[----:B------:R-:W-:-:S05]  /*19170*/  @P0 IMAD.X R2, RZ, RZ, R2, P1 ;  /* 0x000000ffff020224 */ /* 0x000fca00008e0602 */
[----:B------:R-:W-:-:S04]  /*19180*/  @P0 LOP3.LUT R3, R3, R2, RZ, 0x3c, !PT ;  /* 0x0000000203030212 */ /* 0x000fc800078e3cff */
[----:B------:R-:W-:Y:S01]  /*19190*/  @P0 LOP3.LUT R2, R3, R2, RZ, 0x3c, !PT ;  /* 0x0000000203020212 */ /* 0x000fe200078e3cff */
[----:B------:R-:W-:-:S03]  /*191a0*/  IMAD.MOV.U32 R13, RZ, RZ, R0 ;  /* 0x000000ffff0d7224 */ /* 0x000fc600078e0000 */
        /* <DEDUP_REMOVED lines=10> */
.L_x_2095:
[----:B------:R-:W-:Y:S02]  /*19250*/  @P0 IMAD R6, R4, 0x2, R17 ;  /* 0x0000000204060824 */ /* 0x000fe400078e0211 */
[----:B------:R-:W-:Y:S02]  /*19260*/  IMAD.MOV.U32 R13, RZ, RZ, R5 ;  /* 0x000000ffff0d7224 */ /* 0x000fe400078e0005 */
[----:B------:R-:W-:Y:S01]  /*19270*/  IMAD.MOV.U32 R12, RZ, RZ, 0x2 ;  /* 0x00000002ff0c7424 */ /* 0x000fe200078e00ff */
[----:B------:R-:W-:-:S13]  /*19280*/  @P0 LEA R3, P1, R7, R14, 0x1 ;  /* 0x0000000e07030211 */ /* 0x000fda00078208ff */
[----:B------:R-:W-:Y:S05]  /*19290*/  WARPSYNC.COLLECTIVE R15, `(.L_x_2096) ;  /* 0x000000000f087348 */ /* 0x000fea0003c00000 */
[----:B------:R0:W1:Y:S02]  /*192a0*/  SHFL.IDX P6, R14, R13, R12, R11 ;  /* 0x0000000c0d0e7389 */ /* 0x00006400000c000b */
[----:B01----:R-:W-:Y:S01]  /*192b0*/  ENDCOLLECTIVE ;  /* 0x000000000000791b */ /* 0x003fe20003800000 */
.L_x_2096:
        /* <DEDUP_REMOVED lines=14> */
.L_x_2097:
[----:B------:R-:W-:Y:S02]  /*193a0*/  @P0 IMAD R6, R4, 0x2, R17 ;  /* 0x0000000204060824 */ /* 0x000fe400078e0211 */
[----:B------:R-:W-:Y:S02]  /*193b0*/  IMAD.MOV.U32 R13, RZ, RZ, R5 ;  /* 0x000000ffff0d7224 */ /* 0x000fe400078e0005 */
[----:B------:R-:W-:Y:S01]  /*193c0*/  IMAD.MOV.U32 R12, RZ, RZ, 0x3 ;  /* 0x00000003ff0c7424 */ /* 0x000fe200078e00ff */
[----:B------:R-:W-:-:S13]  /*193d0*/  @P0 LEA R3, P1, R7, R14, 0x1 ;  /* 0x0000000e07030211 */ /* 0x000fda00078208ff */
[----:B------:R-:W-:Y:S05]  /*193e0*/  WARPSYNC.COLLECTIVE R15, `(.L_x_2098) ;  /* 0x000000000f087348 */ /* 0x000fea0003c00000 */
[----:B------:R0:W1:Y:S02]  /*193f0*/  SHFL.IDX P6, R14, R13, R12, R11 ;  /* 0x0000000c0d0e7389 */ /* 0x00006400000c000b */
[----:B01----:R-:W-:Y:S01]  /*19400*/  ENDCOLLECTIVE ;  /* 0x000000000000791b */ /* 0x003fe20003800000 */
.L_x_2098:
        /* <DEDUP_REMOVED lines=9> */
[----:B------:R-:W-:-:S07]  /*194a0*/  IMAD.MOV.U32 R5, RZ, RZ, R14 ;  /* 0x000000ffff057224 */ /* 0x000fce00078e000e */
[----:B0-----:R-:W-:Y:S05]  /*194b0*/  WARPSYNC.COLLECTIVE R15, `(.L_x_2099) ;  /* 0x000000000f087348 */ /* 0x001fea0003c00000 */
[----:B------:R1:W2:Y:S02]  /*194c0*/  SHFL.IDX P6, R14, R13, R12, R11 ;  /* 0x0000000c0d0e7389 */ /* 0x0002a400000c000b */
[----:B012---:R-:W-:Y:S01]  /*194d0*/  ENDCOLLECTIVE ;  /* 0x000000000000791b */ /* 0x007fe20003800000 */
.L_x_2099:
[----:B------:R-:W-:Y:S05]  /*194e0*/  BRA `(.L_x_2100) ;  /* 0xffffffc0007c7947 */ /* 0x000fea000383ffff */
.L_x_2039:
[----:B------:R-:W-:Y:S01]  /*194f0*/  IMAD.MOV.U32 R13, RZ, RZ, R5 ;  /* 0x000000ffff0d7224 */ /* 0x000fe200078e0005 */
[----:B------:R-:W-:Y:S01]  /*19500*/  LOP3.LUT R16, R16, 0xfffffeff, RZ, 0xc0, !PT ;  /* 0xfffffeff10107812 */ /* 0x000fe200078ec0ff */
[----:B------:R-:W-:Y:S02]  /*19510*/  IMAD.MOV.U32 R12, RZ, RZ, RZ ;  /* 0x000000ffff0c7224 */ /* 0x000fe400078e00ff */
[----:B------:R-:W-:Y:S02]  /*19520*/  IMAD.MOV.U32 R11, RZ, RZ, 0x181f ;  /* 0x0000181fff0b7424 */ /* 0x000fe400078e00ff */
[----:B------:R-:W-:Y:S02]  /*19530*/  IMAD.MOV.U32 R15, RZ, RZ, -0x1 ;  /* 0xffffffffff0f7424 */ /* 0x000fe400078e00ff */
[----:B------:R-:W-:-:S07]  /*19540*/  VIADD R4, R8, UR43 ;  /* 0x0000002b08047c36 */ /* 0x000fce0008000000 */
[----:B-1----:R-:W-:Y:S05]  /*19550*/  WARPSYNC.COLLECTIVE R15, `(.L_x_2101) ;  /* 0x000000000f087348 */ /* 0x002fea0003c00000 */
[----:B------:R0:W2:Y:S02]  /*19560*/  SHFL.IDX P6, R14, R13, R12, R11 ;  /* 0x0000000c0d0e7389 */ /* 0x0000a400000c000b */
[----:B012---:R-:W-:Y:S01]  /*19570*/  ENDCOLLECTIVE ;  /* 0x000000000000791b */ /* 0x007fe20003800000 */
.L_x_2101:
[C---:B------:R-:W-:Y:S01]  /*19580*/  VIADD R6, R4.reuse, 0x10 ;  /* 0x0000001004067836 */ /* 0x040fe20000000000 */
        /* <DEDUP_REMOVED lines=8> */
.L_x_2102:
[----:B------:R-:W-:Y:S02]  /*19610*/  IMAD.MOV.U32 R13, RZ, RZ, R5 ;  /* 0x000000ffff0d7224 */ /* 0x000fe400078e0005 */
[----:B------:R-:W-:Y:S02]  /*19620*/  IMAD.MOV.U32 R12, RZ, RZ, 0x1 ;  /* 0x00000001ff0c7424 */ /* 0x000fe400078e00ff */
[----:B------:R-:W-:-:S07]  /*19630*/  IMAD.MOV.U32 R3, RZ, RZ, R14 ;  /* 0x000000ffff037224 */ /* 0x000fce00078e000e */
[----:B------:R-:W-:Y:S05]  /*19640*/  WARPSYNC.COLLECTIVE R15, `(.L_x_2103) ;  /* 0x000000000f087348 */ /* 0x000fea0003c00000 */
[----:B------:R0:W1:Y:S02]  /*19650*/  SHFL.IDX P6, R14, R13, R12, R11 ;  /* 0x0000000c0d0e7389 */ /* 0x00006400000c000b */
[----:B01----:R-:W-:Y:S01]  /*19660*/  ENDCOLLECTIVE ;  /* 0x000000000000791b */ /* 0x003fe20003800000 */
.L_x_2103:
        /* <DEDUP_REMOVED lines=10> */
[----:B------:R-:W-:Y:S01]  /*19710*/  ISETP.GE.AND P1, PT, R6, UR39, PT ;  /* 0x0000002706007c0c */ /* 0x000fe2000bf26270 */
[----:B------:R-:W-:Y:S02]  /*19720*/  VIADD R6, R4, 0x20 ;  /* 0x0000002004067836 */ /* 0x000fe40000000000 */
[----:B0-----:R-:W-:-:S10]  /*19730*/  IMAD.MOV.U32 R2, RZ, RZ, R14 ;  /* 0x000000ffff027224 */ /* 0x001fd400078e000e */
[----:B------:R-:W-:Y:S05]  /*19740*/  WARPSYNC.COLLECTIVE R15, `(.L_x_2104) ;  /* 0x000000000f087348 */ /* 0x000fea0003c00000 */
[----:B------:R0:W1:Y:S02]  /*19750*/  SHFL.IDX P6, R14, R13, R12, R11 ;  /* 0x0000000c0d0e7389 */ /* 0x00006400000c000b */
[----:B01----:R-:W-:Y:S01]  /*19760*/  ENDCOLLECTIVE ;  /* 0x000000000000791b */ /* 0x003fe20003800000 */
.L_x_2104:
        /* <DEDUP_REMOVED lines=8> */
.L_x_2105:
        /* <DEDUP_REMOVED lines=11> */
[----:B0-----:R-:W-:-:S12]  /*198a0*/  IMAD.MOV.U32 R2, RZ, RZ, R14 ;  /* 0x000000ffff027224 */ /* 0x001fd800078e000e */
[----:B------:R-:W-:Y:S05]  /*198b0*/  WARPSYNC.COLLECTIVE R15, `(.L_x_2106) ;  /* 0x000000000f087348 */ /* 0x000fea0003c00000 */
[----:B------:R0:W1:Y:S02]  /*198c0*/  SHFL.IDX P6, R14, R13, R12, R11 ;  /* 0x0000000c0d0e7389 */ /* 0x00006400000c000b */
[----:B01----:R-:W-:Y:S01]  /*198d0*/  ENDCOLLECTIVE ;  /* 0x000000000000791b */ /* 0x003fe20003800000 */
.L_x_2106:
[----:B------:R-:W-:Y:S01]  /*198e0*/  @P1 LOP3.LUT R16, R16, 0x40, RZ, 0xfc, !PT ;  /* 0x0000004010101812 */ /* 0x000fe200078efcff */
[----:B------:R-:W-:Y:S02]  /*198f0*/  IMAD.MOV.U32 R13, RZ, RZ, R5 ;  /* 0x000000ffff0d7224 */ /* 0x000fe400078e0005 */
[----:B------:R-:W-:Y:S02]  /*19900*/  IMAD.MOV.U32 R12, RZ, RZ, 0x3 ;  /* 0x00000003ff0c7424 */ /* 0x000fe400078e00ff */
[----:B------:R-:W-:-:S07]  /*19910*/  IMAD.MOV.U32 R3, RZ, RZ, R14 ;  /* 0x000000ffff037224 */ /* 0x000fce00078e000e */
[----:B------:R-:W-:Y:S05]  /*19920*/  WARPSYNC.COLLECTIVE R15, `(.L_x_2107) ;  /* 0x000000000f087348 */ /* 0x000fea0003c00000 */
[----:B------:R0:W1:Y:S02]  /*19930*/  SHFL.IDX P6, R14, R13, R12, R11 ;  /* 0x0000000c0d0e7389 */ /* 0x00006400000c000b */
[----:B01----:R-:W-:Y:S01]  /*19940*/  ENDCOLLECTIVE ;  /* 0x000000000000791b */ /* 0x003fe20003800000 */
.L_x_2107:
[----:B------:R-:W-:-:S05]  /*19950*/  @!P1 LEA R3, P0, R7, R3, 0x1 ;  /* 0x0000000307039211 */ /* 0x000fca00078008ff */
[----:B------:R-:W-:-:S05]  /*19960*/  @!P1 IMAD.X R2, RZ, RZ, R2, P0 ;  /* 0x000000ffff029224 */ /* 0x000fca00000e0602 */
[----:B------:R-:W-:Y:S01]  /*19970*/  @!P1 LOP3.LUT R3, R3, R2, RZ, 0x3c, !PT ;  /* 0x0000000203039212 */ /* 0x000fe200078e3cff */
[----:B------:R-:W-:-:S03]  /*19980*/  IMAD.MOV.U32 R13, RZ, RZ, R0 ;  /* 0x000000ffff0d7224 */ /* 0x000fc600078e0000 */
[----:B------:R-:W-:-:S04]  /*19990*/  @!P1 LOP3.LUT R2, R3, R2, RZ, 0x3c, !PT ;  /* 0x0000000203029212 */ /* 0x000fc800078e3cff */
[----:B------:R-:W-:Y:S01]  /*199a0*/  @!P1 LOP3.LUT R3, R3, R2, RZ, 0x3c, !PT ;  /* 0x0000000203039212 */ /* 0x000fe200078e3cff */
[----:B------:R-:W-:-:S04]  /*199b0*/  IMAD.MOV.U32 R5, RZ, RZ, R14 ;  /* 0x000000ffff057224 */ /* 0x000fc800078e000e */
[----:B------:R-:W-:Y:S01]  /*199c0*/  @!PT LDS RZ, [RZ] ;  /* 0x00000000fffff984 */ /* 0x000fe20000000800 */
[----:B------:R-:W-:Y:S01]  /*199d0*/  @!PT LDS RZ, [RZ] ;  /* 0x00000000fffff984 */ /* 0x000fe20000000800 */
[----:B------:R-:W-:Y:S01]  /*199e0*/  @!PT LDS RZ, [RZ] ;  /* 0x00000000fffff984 */ /* 0x000fe20000000800 */
[----:B------:R0:W-:Y:S03]  /*199f0*/  @!P1 LDGSTS.E.BYPASS.LTC128B.128 [R22+0x21400], desc[UR40][R2.64], !P5 ;  /* 0x2140000002169fae */ /* 0x0001e6000e901d68 */
[----:B0-----:R-:W-:Y:S05]  /*19a00*/  WARPSYNC.COLLECTIVE R15, `(.L_x_2108) ;  /* 0x000000000f087348 */ /* 0x001fea0003c00000 */
[----:B------:R1:W2:Y:S02]  /*19a10*/  SHFL.IDX P6, R14, R13, R12, R11 ;  /* 0x0000000c0d0e7389 */ /* 0x0002a400000c000b */
[----:B012---:R-:W-:Y:S01]  /*19a20*/  ENDCOLLECTIVE ;  /* 0x000000000000791b */ /* 0x007fe20003800000 */
.L_x_2108:
[----:B------:R-:W-:Y:S05]  /*19a30*/  BRA `(.L_x_2109) ;  /* 0xffffffc400647947 */ /* 0x000fea000383ffff */
.L_x_2043:
        /* <DEDUP_REMOVED lines=8> */
.L_x_2111:
[----:B------:R-:W-:Y:S05]  /*19ac0*/  BSYNC B0 ;  /* 0x0000000000007941 */ /* 0x000fea0003800000 */
.L_x_2110:
[----:B------:R-:W-:Y:S01]  /*19ad0*/  IMAD.MOV.U32 R13, RZ, RZ, R0 ;  /* 0x000000ffff0d7224 */ /* 0x000fe200078e0000 */
[----:B------:R-:W-:Y:S01]  /*19ae0*/  LOP3.LUT P1, RZ, R16, 0x100, RZ, 0xc0, !PT ;  /* 0x0000010010ff7812 */ /* 0x000fe2000782c0ff */
[----:B------:R-:W-:Y:S02]  /*19af0*/  IMAD.MOV.U32 R12, RZ, RZ, RZ ;  /* 0x000000ffff0c7224 */ /* 0x000fe400078e00ff */
[----:B------:R-:W-:Y:S02]  /*19b00*/  IMAD.MOV.U32 R11, RZ, RZ, 0x181f ;  /* 0x0000181fff0b7424 */ /* 0x000fe400078e00ff */
[----:B------:R-:W-:Y:S02]  /*19b10*/  IMAD.MOV.U32 R15, RZ, RZ, -0x1 ;  /* 0xffffffffff0f7424 */ /* 0x000fe400078e00ff */
[----:B------:R-:W-:-:S07]  /*19b20*/  IMAD.MOV.U32 R2, RZ, RZ, R14 ;  /* 0x000000ffff027224 */ /* 0x000fce00078e000e */
[----:B------:R-:W-:Y:S05]  /*19b30*/  WARPSYNC.COLLECTIVE R15, `(.L_x_2112) ;  /* 0x000000000f087348 */ /* 0x000fea0003c00000 */
[----:B------:R0:W1:Y:S02]  /*19b40*/  SHFL.IDX P6, R14, R13, R12, R11 ;  /* 0x0000000c0d0e7389 */ /* 0x00006400000c000b */
[----:B01----:R-:W-:Y:S01]  /*19b50*/  ENDCOLLECTIVE ;  /* 0x000000000000791b */ /* 0x003fe20003800000 */
.L_x_2112:
[----:B------:R-:W-:Y:S02]  /*19b60*/  IMAD.MOV.U32 R13, RZ, RZ, R4 ;  /* 0x000000ffff0d7224 */ /* 0x000fe400078e0004 */
[----:B------:R-:W-:Y:S01]  /*19b70*/  IMAD.MOV.U32 R12, RZ, RZ, 0x1 ;  /* 0x00000001ff0c7424 */ /* 0x000fe200078e00ff */
[----:B------:R-:W-:Y:S02]  /*19b80*/  @!P1 LEA R14, P0, R6, R14, 0x1 ;  /* 0x0000000e060e9211 */ /* 0x000fe400078008ff */
[----:B------:R-:W-:-:S03]  /*19b90*/  LOP3.LUT P6, RZ, R16, 0x40000, RZ, 0xc0, !PT ;  /* 0x0004000010ff7812 */ /* 0x000fc600078cc0ff */
[----:B------:R-:W-:Y:S01]  /*19ba0*/  @!P1 IMAD.X R3, RZ, RZ, R2, P0 ;  /* 0x000000ffff039224 */ /* 0x000fe200000e0602 */
[C---:B------:R-:W-:Y:S01]  /*19bb0*/  LOP3.LUT P0, RZ, R16.reuse, 0x80000, RZ, 0xc0, !PT ;  /* 0x0008000010ff7812 */ /* 0x040fe2000780c0ff */
[----:B------:R-:W-:Y:S01]  /*19bc0*/  @!P1 IMAD.MOV.U32 R2, RZ, RZ, R14 ;  /* 0x000000ffff029224 */ /* 0x000fe200078e000e */
[----:B------:R-:W-:-:S04]  /*19bd0*/  LOP3.LUT R16, R16, 0xffbfffff, RZ, 0xc0, !PT ;  /* 0xffbfffff10107812 */ /* 0x000fc800078ec0ff */
[----:B------:R-:W-:-:S07]  /*19be0*/  @P2 LOP3.LUT R16, R16, 0x400000, RZ, 0xfc, !PT ;  /* 0x0040000010102812 */ /* 0x000fce00078efcff */
        /* <DEDUP_REMOVED lines=9> */
.L_x_2113:
        /* <DEDUP_REMOVED lines=15> */
.L_x_2114:
        /* <DEDUP_REMOVED lines=27> */
.L_x_2115:
[----:B------:R-:W-:Y:S02]  /*19f20*/  IMAD.MOV.U32 R13, RZ, RZ, R0 ;  /* 0x000000ffff0d7224 */ /* 0x000fe400078e0000 */
[----:B------:R-:W-:-:S07]  /*19f30*/  IMAD.MOV.U32 R5, RZ, RZ, R14 ;  /* 0x000000ffff057224 */ /* 0x000fce00078e000e */
[----:B------:R-:W-:Y:S05]  /*19f40*/  WARPSYNC.COLLECTIVE R15, `(.L_x_2116) ;  /* 0x000000000f087348 */ /* 0x000fea0003c00000 */
[----:B------:R0:W1:Y:S02]  /*19f50*/  SHFL.IDX P6, R14, R13, R12, R11 ;  /* 0x0000000c0d0e7389 */ /* 0x00006400000c000b */
[----:B01----:R-:W-:Y:S01]  /*19f60*/  ENDCOLLECTIVE ;  /* 0x000000000000791b */ /* 0x003fe20003800000 */
.L_x_2116:
        /* <DEDUP_REMOVED lines=17> */
.L_x_2117:
        /* <DEDUP_REMOVED lines=14> */
.L_x_2118:
[----:B------:R-:W-:Y:S01]  /*1a160*/  @!PT LDS RZ, [RZ] ;  /* 0x00000000fffff984 */ /* 0x000fe20000000800 */
[----:B------:R-:W-:Y:S01]  /*1a170*/  @!PT LDS RZ, [RZ] ;  /* 0x00000000fffff984 */ /* 0x000fe20000000800 */
[----:B------:R-:W-:Y:S01]  /*1a180*/  @!PT LDS RZ, [RZ] ;  /* 0x00000000fffff984 */ /* 0x000fe20000000800 */
[----:B------:R0:W-:Y:S01]  /*1a190*/  @!P1 LDGSTS.E.BYPASS.LTC128B.128 [R22+0x35400], desc[UR40][R2.64+0x380], P0 ;  /* 0x3540038002169fae */ /* 0x0001e20008101d68 */
[----:B------:R-:W-:Y:S05]  /*1a1a0*/  BRA `(.L_x_2119) ;  /* 0xffffffc400f07947 */ /* 0x000fea000383ffff */
.L_x_2046:
[----:B0-----:R0:W2:Y:S02]  /*1a1b0*/  SYNCS.PHASECHK.TRANS64.TRYWAIT P0, [R17+URZ+0x38820], R0 ;  /* 0x03882000110075a7 */ /* 0x0010a4000800017f */
[----:B--2---:R-:W-:Y:S05]  /*1a1c0*/  @!P0 NANOSLEEP.SYNCS 0x989680 ;  /* 0x009896800000895d */ /* 0x004fea0003900000 */
[----:B------:R-:W2:Y:S02]  /*1a1d0*/  @!P0 SYNCS.PHASECHK.TRANS64 P0, [R17+URZ+0x38820], R0 ;  /* 0x03882000110085a7 */ /* 0x000ea4000800007f */
[----:B--2---:R-:W-:Y:S05]  /*1a1e0*/  @!P0 BRA `(.L_x_2046) ;  /* 0xfffffffc00f08947 */ /* 0x004fea000383ffff */
[----:B------:R-:W-:Y:S05]  /*1a1f0*/  BRA `(.L_x_2120) ;  /* 0xffffffc800747947 */ /* 0x000fea000383ffff */
.L_x_2049:
[----:B0-----:R0:W2:Y:S02]  /*1a200*/  SYNCS.PHASECHK.TRANS64.TRYWAIT P0, [R27+URZ+0x38860], R0 ;  /* 0x038860001b0075a7 */ /* 0x0010a4000800017f */
[----:B--2---:R-:W-:Y:S05]  /*1a210*/  @!P0 NANOSLEEP.SYNCS 0x989680 ;  /* 0x009896800000895d */ /* 0x004fea0003900000 */
[----:B------:R-:W2:Y:S02]  /*1a220*/  @!P0 SYNCS.PHASECHK.TRANS64 P0, [R27+URZ+0x38860], R0 ;  /* 0x038860001b0085a7 */ /* 0x000ea4000800007f */
[----:B--2---:R-:W-:Y:S05]  /*1a230*/  @!P0 BRA `(.L_x_2049) ;  /* 0xfffffffc00f08947 */ /* 0x004fea000383ffff */
[----:B------:R-:W-:Y:S05]  /*1a240*/  BRA `(.L_x_2121) ;  /* 0xffffffc800847947 */ /* 0x000fea000383ffff */
.L_x_2050:
        /* <DEDUP_REMOVED lines=8> */
.L_x_2123:
[----:B------:R-:W-:Y:S05]  /*1a2d0*/  BSYNC B0 ;  /* 0x0000000000007941 */ /* 0x000fea0003800000 */
.L_x_2122:
        /* <DEDUP_REMOVED lines=15> */
.L_x_2124:
[----:B------:R-:W-:-:S04]  /*1a3d0*/  LOP3.LUT R16, R16, 0xffffffbf, RZ, 0xc0, !PT ;  /* 0xffffffbf10107812 */ /* 0x000fc800078ec0ff */
[----:B------:R-:W-:Y:S01]  /*1a3e0*/  @P1 LOP3.LUT R16, R16, 0x40, RZ, 0xfc, !PT ;  /* 0x0000004010101812 */ /* 0x000fe200078efcff */
[----:B------:R-:W-:Y:S02]  /*1a3f0*/  IMAD.MOV.U32 R13, RZ, RZ, R7 ;  /* 0x000000ffff0d7224 */ /* 0x000fe400078e0007 */
        /* <DEDUP_REMOVED lines=31> */
.L_x_2125:
[----:B------:R-:W-:Y:S02]  /*1a5f0*/  IMAD.MOV.U32 R13, RZ, RZ, R6 ;  /* 0x000000ffff0d7224 */ /* 0x000fe400078e0006 */
[----:B------:R-:W-:-:S07]  /*1a600*/  IMAD.MOV.U32 R3, RZ, RZ, R14 ;  /* 0x000000ffff037224 */ /* 0x000fce00078e000e */
[----:B------:R-:W-:Y:S05]  /*1a610*/  WARPSYNC.COLLECTIVE R15, `(.L_x_2126) ;  /* 0x000000000f087348 */ /* 0x000fea0003c00000 */
[----:B------:R0:W1:Y:S02]  /*1a620*/  SHFL.IDX P6, R14, R13, R12, R11 ;  /* 0x0000000c0d0e7389 */ /* 0x00006400000c000b */
[----:B01----:R-:W-:Y:S01]  /*1a630*/  ENDCOLLECTIVE ;  /* 0x000000000000791b */ /* 0x003fe20003800000 */
.L_x_2126:
        /* <DEDUP_REMOVED lines=28> */
.L_x_2127:
[----:B------:R-:W-:Y:S02]  /*1a800*/  IMAD.MOV.U32 R13, RZ, RZ, R6 ;  /* 0x000000ffff0d7224 */ /* 0x000fe400078e0006 */
[----:B------:R-:W-:-:S07]  /*1a810*/  IMAD.MOV.U32 R8, RZ, RZ, R14 ;  /* 0x000000ffff087224 */ /* 0x000fce00078e000e */
[----:B------:R-:W-:Y:S05]  /*1a820*/  WARPSYNC.COLLECTIVE R15, `(.L_x_2128) ;  /* 0x000000000f087348 */ /* 0x000fea0003c00000 */
[----:B------:R0:W1:Y:S02]  /*1a830*/  SHFL.IDX P6, R14, R13, R12, R11 ;  /* 0x0000000c0d0e7389 */ /* 0x00006400000c000b */
[----:B01----:R-:W-:Y:S01]  /*1a840*/  ENDCOLLECTIVE ;  /* 0x000000000000791b */ /* 0x003fe20003800000 */
.L_x_2128:
        /* <DEDUP_REMOVED lines=28> */
.L_x_2129:
[----:B------:R-:W-:Y:S02]  /*1aa10*/  IMAD.MOV.U32 R13, RZ, RZ, R6 ;  /* 0x000000ffff0d7224 */ /* 0x000fe400078e0006 */
[----:B------:R-:W-:-:S07]  /*1aa20*/  IMAD.MOV.U32 R7, RZ, RZ, R14 ;  /* 0x000000ffff077224 */ /* 0x000fce00078e000e */
[----:B------:R-:W-:Y:S05]  /*1aa30*/  WARPSYNC.COLLECTIVE R15, `(.L_x_2130) ;  /* 0x000000000f087348 */ /* 0x000fea0003c00000 */
[----:B------:R0:W1:Y:S02]  /*1aa40*/  SHFL.IDX P6, R14, R13, R12, R11 ;  /* 0x0000000c0d0e7389 */ /* 0x00006400000c000b */
[----:B01----:R-:W-:Y:S01]  /*1aa50*/  ENDCOLLECTIVE ;  /* 0x000000000000791b */ /* 0x003fe20003800000 */
.L_x_2130:
[----:B------:R-:W-:Y:S05]  /*1aa60*/  BRA `(.L_x_2131) ;  /* 0xffffffc800347947 */ /* 0x000fea000383ffff */
.L_x_2056:
[----:B0-----:R0:W2:Y:S02]  /*1aa70*/  SYNCS.PHASECHK.TRANS64.TRYWAIT P0, [R8+URZ+0x38840], R20 ;  /* 0x03884014080075a7 */ /* 0x0010a4000800017f */
[----:B--2---:R-:W-:Y:S05]  /*1aa80*/  @!P0 NANOSLEEP.SYNCS 0x989680 ;  /* 0x009896800000895d */ /* 0x004fea0003900000 */
[----:B------:R-:W2:Y:S02]  /*1aa90*/  @!P0 SYNCS.PHASECHK.TRANS64 P0, [R8+URZ+0x38840], R20 ;  /* 0x03884014080085a7 */ /* 0x000ea4000800007f */
[----:B--2---:R-:W-:Y:S05]  /*1aaa0*/  @!P0 BRA `(.L_x_2056) ;  /* 0xfffffffc00f08947 */ /* 0x004fea000383ffff */
[----:B------:R-:W-:Y:S05]  /*1aab0*/  BRA `(.L_x_2132) ;  /* 0xffffffcc00947947 */ /* 0x000fea000383ffff */
.L_x_2057:
        /* <DEDUP_REMOVED lines=8> */
.L_x_2134:
[----:B------:R-:W-:Y:S05]  /*1ab40*/  BSYNC B1 ;  /* 0x0000000000017941 */ /* 0x000fea0003800000 */
.L_x_2133:
        /* <DEDUP_REMOVED lines=9> */
.L_x_2135:
[----:B------:R-:W-:Y:S02]  /*1abe0*/  IMAD.MOV.U32 R13, RZ, RZ, R27 ;  /* 0x000000ffff0d7224 */ /* 0x000fe400078e001b */
[----:B------:R-:W-:Y:S02]  /*1abf0*/  IMAD.MOV.U32 R12, RZ, RZ, 0x1 ;  /* 0x00000001ff0c7424 */ /* 0x000fe400078e00ff */
[----:B------:R-:W-:-:S07]  /*1ac00*/  IMAD.MOV.U32 R2, RZ, RZ, R14 ;  /* 0x000000ffff027224 */ /* 0x000fce00078e000e */
[----:B------:R-:W-:Y:S05]  /*1ac10*/  WARPSYNC.COLLECTIVE R15, `(.L_x_2136) ;  /* 0x000000000f087348 */ /* 0x000fea0003c00000 */
[----:B------:R0:W1:Y:S02]  /*1ac20*/  SHFL.IDX P6, R14, R13, R12, R11 ;  /* 0x0000000c0d0e7389 */ /* 0x00006400000c000b */
[----:B01----:R-:W-:Y:S01]  /*1ac30*/  ENDCOLLECTIVE ;  /* 0x000000000000791b */ /* 0x003fe20003800000 */
.L_x_2136:
        /* <DEDUP_REMOVED lines=11> */
.L_x_2137:
[----:B------:R-:W-:Y:S02]  /*1acf0*/  IMAD.MOV.U32 R13, RZ, RZ, R27 ;  /* 0x000000ffff0d7224 */ /* 0x000fe400078e001b */
[----:B------:R-:W-:Y:S02]  /*1ad00*/  IMAD.MOV.U32 R12, RZ, RZ, 0x2 ;  /* 0x00000002ff0c7424 */ /* 0x000fe400078e00ff */
[----:B------:R-:W-:-:S07]  /*1ad10*/  IMAD.MOV.U32 R2, RZ, RZ, R14 ;  /* 0x000000ffff027224 */ /* 0x000fce00078e000e */
[----:B------:R-:W-:Y:S05]  /*1ad20*/  WARPSYNC.COLLECTIVE R15, `(.L_x_2138) ;  /* 0x000000000f087348 */ /* 0x000fea0003c00000 */
[----:B------:R0:W1:Y:S02]  /*1ad30*/  SHFL.IDX P6, R14, R13, R12, R11 ;  /* 0x0000000c0d0e7389 */ /* 0x00006400000c000b */
[----:B01----:R-:W-:Y:S01]  /*1ad40*/  ENDCOLLECTIVE ;  /* 0x000000000000791b */ /* 0x003fe20003800000 */
.L_x_2138:
        /* <DEDUP_REMOVED lines=11> */
.L_x_2139:
[----:B------:R-:W-:Y:S02]  /*1ae00*/  IMAD.MOV.U32 R13, RZ, RZ, R27 ;  /* 0x000000ffff0d7224 */ /* 0x000fe400078e001b */
[----:B------:R-:W-:Y:S02]  /*1ae10*/  IMAD.MOV.U32 R12, RZ, RZ, 0x3 ;  /* 0x00000003ff0c7424 */ /* 0x000fe400078e00ff */
[----:B------:R-:W-:-:S07]  /*1ae20*/  IMAD.MOV.U32 R2, RZ, RZ, R14 ;  /* 0x000000ffff027224 */ /* 0x000fce00078e000e */
[----:B------:R-:W-:Y:S05]  /*1ae30*/  WARPSYNC.COLLECTIVE R15, `(.L_x_2140) ;  /* 0x000000000f087348 */ /* 0x000fea0003c00000 */
[----:B------:R0:W1:Y:S02]  /*1ae40*/  SHFL.IDX P6, R14, R13, R12, R11 ;  /* 0x0000000c0d0e7389 */ /* 0x00006400000c000b */
[----:B01----:R-:W-:Y:S01]  /*1ae50*/  ENDCOLLECTIVE ;  /* 0x000000000000791b */ /* 0x003fe20003800000 */
.L_x_2140:
        /* <DEDUP_REMOVED lines=11> */
.L_x_2141:
[----:B------:R-:W-:Y:S01]  /*1af10*/  IMAD.MOV.U32 R2, RZ, RZ, R14 ;  /* 0x000000ffff027224 */ /* 0x000fe200078e000e */
[----:B------:R-:W-:Y:S06]  /*1af20*/  BRA `(.L_x_2142) ;  /* 0xffffffcc00247947 */ /* 0x000fec000383ffff */
.L_x_2062:
[----:B---3--:R3:W4:Y:S02]  /*1af30*/  SYNCS.PHASECHK.TRANS64.TRYWAIT P0, [R8+URZ+0x38860], R20 ;  /* 0x03886014080075a7 */ /* 0x008724000800017f */
[----:B----4-:R-:W-:Y:S05]  /*1af40*/  @!P0 NANOSLEEP.SYNCS 0x989680 ;  /* 0x009896800000895d */ /* 0x010fea0003900000 */
[----:B------:R-:W4:Y:S02]  /*1af50*/  @!P0 SYNCS.PHASECHK.TRANS64 P0, [R8+URZ+0x38860], R20 ;  /* 0x03886014080085a7 */ /* 0x000f24000800007f */
[----:B----4-:R-:W-:Y:S05]  /*1af60*/  @!P0 BRA `(.L_x_2062) ;  /* 0xfffffffc00f08947 */ /* 0x010fea000383ffff */
[----:B------:R-:W-:Y:S05]  /*1af70*/  BRA `(.L_x_2143) ;  /* 0xffffffcc00747947 */ /* 0x000fea000383ffff */
.L_x_2063:
[----:B------:R-:W-:Y:S01]  /*1af80*/  BSSY B1, `(.L_x_2144) ;  /* 0x0000008000017945 */ /* 0x000fe20003800000 */
[----:B------:R-:W-:Y:S02]  /*1af90*/  IMAD.MOV.U32 R13, RZ, RZ, R20 ;  /* 0x000000ffff0d7224 */ /* 0x000fe400078e0014 */
[----:B------:R-:W-:Y:S02]  /*1afa0*/  IMAD.MOV.U32 R12, RZ, RZ, RZ ;  /* 0x000000ffff0c7224 */ /* 0x000fe400078e00ff */
[----:B------:R-:W-:Y:S02]  /*1afb0*/  IMAD.MOV.U32 R11, RZ, RZ, 0x181f ;  /* 0x0000181fff0b7424 */ /* 0x000fe400078e00ff */
[----:B------:R-:W-:-:S07]  /*1afc0*/  IMAD.MOV.U32 R15, RZ, RZ, -0x1 ;  /* 0xffffffffff0f7424 */ /* 0x000fce00078e00ff */
[----:B--2---:R-:W-:Y:S05]  /*1afd0*/  WARPSYNC.COLLECTIVE R15, `(.L_x_2145) ;  /* 0x000000000f087348 */ /* 0x004fea0003c00000 */
[----:B------:R0:W1:Y:S02]  /*1afe0*/  SHFL.IDX P6, R14, R13, R12, R11 ;  /* 0x0000000c0d0e7389 */ /* 0x00006400000c000b */
[----:B012---:R-:W-:Y:S01]  /*1aff0*/  ENDCOLLECTIVE ;  /* 0x000000000000791b */ /* 0x007fe20003800000 */
.L_x_2145:
[----:B------:R-:W-:Y:S05]  /*1b000*/  BSYNC B1 ;  /* 0x0000000000017941 */ /* 0x000fea0003800000 */
.L_x_2144:
[----:B------:R-:W-:Y:S01]  /*1b010*/  IMAD.MOV.U32 R13, RZ, RZ, R10 ;  /* 0x000000ffff0d7224 */ /* 0x000fe200078e000a */
[C---:B------:R-:W-:Y:S01]  /*1b020*/  LOP3.LUT P2, RZ, R16.reuse, 0x200, RZ, 0xc0, !PT ;  /* 0x0000020010ff7812 */ /* 0x040fe2000784c0ff */
[----:B------:R-:W-:Y:S01]  /*1b030*/  IMAD.MOV.U32 R12, RZ, RZ, RZ ;  /* 0x000000ffff0c7224 */ /* 0x000fe200078e00ff */
[C---:B------:R-:W-:Y:S01]  /*1b040*/  LOP3.LUT P1, RZ, R16.reuse, 0x20, RZ, 0xc0, !PT ;  /* 0x0000002010ff7812 */ /* 0x040fe2000782c0ff */
[----:B------:R-:W-:Y:S01]  /*1b050*/  IMAD.MOV.U32 R11, RZ, RZ, 0x181f ;  /* 0x0000181fff0b7424 */ /* 0x000fe200078e00ff */
[----:B------:R-:W-:Y:S01]  /*1b060*/  P2R R4, PR, RZ, 0x8 ;  /* 0x00000008ff047803 */ /* 0x000fe20000000000 */
[----:B------:R-:W-:Y:S01]  /*1b070*/  IMAD.MOV.U32 R15, RZ, RZ, -0x1 ;  /* 0xffffffffff0f7424 */ /* 0x000fe200078e00ff */
[----:B------:R-:W-:Y:S01]  /*1b080*/  LOP3.LUT P3, RZ, R16, 0x10, RZ, 0xc0, !PT ;  /* 0x0000001010ff7812 */ /* 0x000fe2000786c0ff */
[----:B------:R-:W-:Y:S02]  /*1b090*/  IMAD.MOV.U32 R3, RZ, RZ, R14 ;  /* 0x000000ffff037224 */ /* 0x000fe400078e000e */
[----:B------:R-:W-:-:S10]  /*1b0a0*/  IMAD R21, R21, 0x2, R17 ;  /* 0x0000000215157824 */ /* 0x000fd400078e0211 */
[----:B------:R-:W-:Y:S05]  /*1b0b0*/  WARPSYNC.COLLECTIVE R15, `(.L_x_2146) ;  /* 0x000000000f087348 */ /* 0x000fea0003c00000 */
[----:B------:R0:W1:Y:S02]  /*1b0c0*/  SHFL.IDX P6, R14, R13, R12, R11 ;  /* 0x0000000c0d0e7389 */ /* 0x00006400000c000b */
[----:B01----:R-:W-:Y:S01]  /*1b0d0*/  ENDCOLLECTIVE ;  /* 0x000000000000791b */ /* 0x003fe20003800000 */
.L_x_2146:
        /* <DEDUP_REMOVED lines=14> */
.L_x_2147:
        /* <DEDUP_REMOVED lines=17> */
.L_x_2148:
        /* <DEDUP_REMOVED lines=18> */
.L_x_2149:
        /* <DEDUP_REMOVED lines=14> */
.L_x_2150:
        /* <DEDUP_REMOVED lines=17> */
.L_x_2151:
        /* <DEDUP_REMOVED lines=14> */
.L_x_2152:
[----:B------:R-:W-:Y:S05]  /*1b6c0*/  BRA `(.L_x_2153) ;  /* 0xffffffc800e47947 */ /* 0x000fea000383ffff */
.L_x_2071:
[----:B------:R-:W-:Y:S01]  /*1b6d0*/  BSSY B0, `(.L_x_2154) ;  /* 0x0000008000007945 */ /* 0x000fe20003800000 */
[----:B------:R-:W-:Y:S02]  /*1b6e0*/  IMAD.MOV.U32 R13, RZ, RZ, R36 ;  /* 0x000000ffff0d7224 */ /* 0x000fe400078e0024 */
[----:B------:R-:W-:Y:S02]  /*1b6f0*/  IMAD.MOV.U32 R12, RZ, RZ, RZ ;  /* 0x000000ffff0c7224 */ /* 0x000fe400078e00ff */
[----:B------:R-:W-:Y:S02]  /*1b700*/  IMAD.MOV.U32 R11, RZ, RZ, 0x1f ;  /* 0x0000001fff0b7424 */ /* 0x000fe400078e00ff */
[----:B------:R-:W-:-:S07]  /*1b710*/  IMAD.MOV.U32 R15, RZ, RZ, -0x1 ;  /* 0xffffffffff0f7424 */ /* 0x000fce00078e00ff */
[----:B012--5:R-:W-:Y:S05]  /*1b720*/  WARPSYNC.COLLECTIVE R15, `(.L_x_2155) ;  /* 0x000000000f087348 */ /* 0x027fea0003c00000 */
[----:B------:R3:W4:Y:S02]  /*1b730*/  SHFL.IDX P6, R14, R13, R12, R11 ;  /* 0x0000000c0d0e7389 */ /* 0x00072400000c000b */
[----:B012345:R-:W-:Y:S01]  /*1b740*/  ENDCOLLECTIVE ;  /* 0x000000000000791b */ /* 0x03ffe20003800000 */
.L_x_2155:
[----:B------:R-:W-:Y:S05]  /*1b750*/  BSYNC B0 ;  /* 0x0000000000007941 */ /* 0x000fea0003800000 */
.L_x_2154:
[----:B------:R-:W-:Y:S05]  /*1b760*/  BRA `(.L_x_2156) ;  /* 0xffffffcc00e87947 */ /* 0x000fea000383ffff */
.L_x_2074:
[----:B0-----:R0:W4:Y:S02]  /*1b770*/  SYNCS.PHASECHK.TRANS64.TRYWAIT P0, [R5+URZ+0x38820], R0 ;  /* 0x03882000050075a7 */ /* 0x001124000800017f */
[----:B----4-:R-:W-:Y:S05]  /*1b780*/  @!P0 NANOSLEEP.SYNCS 0x989680 ;  /* 0x009896800000895d */ /* 0x010fea0003900000 */
[----:B------:R-:W4:Y:S02]  /*1b790*/  @!P0 SYNCS.PHASECHK.TRANS64 P0, [R5+URZ+0x38820], R0 ;  /* 0x03882000050085a7 */ /* 0x000f24000800007f */
[----:B----4-:R-:W-:Y:S05]  /*1b7a0*/  @!P0 BRA `(.L_x_2074) ;  /* 0xfffffffc00f08947 */ /* 0x010fea000383ffff */
[----:B------:R-:W-:Y:S05]  /*1b7b0*/  BRA `(.L_x_2157) ;  /* 0xffffffd000307947 */ /* 0x000fea000383ffff */
.L_x_2075:
        /* <DEDUP_REMOVED lines=11> */
.L_x_2159:
[----:B------:R-:W-:Y:S05]  /*1b870*/  BSYNC B0 ;  /* 0x0000000000007941 */ /* 0x000fea0003800000 */
.L_x_2158:
[----:B------:R-:W-:Y:S05]  /*1b880*/  BRA `(.L_x_2160) ;  /* 0xffffffd000187947 */ /* 0x000fea000383ffff */
.L_x_2078:
[----:B------:R-:W-:Y:S01]  /*1b890*/  BSSY B1, `(.L_x_2161) ;  /* 0x0000006000017945 */ /* 0x000fe20003800000 */
[----:B------:R-:W-:-:S07]  /*1b8a0*/  IMAD.MOV.U32 R15, RZ, RZ, -0x1 ;  /* 0xffffffffff0f7424 */ /* 0x000fce00078e00ff */
[----:B0123-5:R-:W-:Y:S05]  /*1b8b0*/  WARPSYNC.COLLECTIVE R15, `(.L_x_2162) ;  /* 0x000000000f0c7348 */ /* 0x02ffea0003c00000 */
[----:B------:R-:W-:Y:S02]  /*1b8c0*/  ELECT P6, UR62, PT ;  /* 0x00000000003e782f */ /* 0x000fe400038c0000 */
[----:B------:R-:W-:Y:S01]  /*1b8d0*/  MOV R14, UR62 ;  /* 0x0000003e000e7c02 */ /* 0x000fe20008000f00 */
[----:B0123-5:R-:W-:Y:S10]  /*1b8e0*/  ENDCOLLECTIVE ;  /* 0x000000000000791b */ /* 0x02fff40003800000 */
.L_x_2162:
[----:B------:R-:W-:Y:S05]  /*1b8f0*/  BSYNC B1 ;  /* 0x0000000000017941 */ /* 0x000fea0003800000 */
.L_x_2161:
[----:B------:R-:W-:Y:S05]  /*1b900*/  BRA `(.L_x_2163) ;  /* 0xffffffd000107947 */ /* 0x000fea000383ffff */
.L_x_2080:
[----:B0-----:R0:W4:Y:S02]  /*1b910*/  SYNCS.PHASECHK.TRANS64.TRYWAIT P1, [R3+URZ+0x38840], R2 ;  /* 0x03884002030075a7 */ /* 0x001124000802017f */
[----:B----4-:R-:W-:Y:S05]  /*1b920*/  @!P1 NANOSLEEP.SYNCS 0x989680 ;  /* 0x009896800000995d */ /* 0x010fea0003900000 */
[----:B------:R-:W4:Y:S02]  /*1b930*/  @!P1 SYNCS.PHASECHK.TRANS64 P1, [R3+URZ+0x38840], R2 ;  /* 0x03884002030095a7 */ /* 0x000f24000802007f */
[----:B----4-:R-:W-:Y:S05]  /*1b940*/  @!P1 BRA `(.L_x_2080) ;  /* 0xfffffffc00f09947 */ /* 0x010fea000383ffff */
[----:B------:R-:W-:Y:S05]  /*1b950*/  BRA `(.L_x_2164) ;  /* 0xffffffd0002c7947 */ /* 0x000fea000383ffff */
.L_x_2082:
[----:B----4-:R4:W0:Y:S02]  /*1b960*/  SYNCS.PHASECHK.TRANS64.TRYWAIT P1, [R5+URZ+0x38840], R0 ;  /* 0x03884000050075a7 */ /* 0x010824000802017f */
[----:B0-----:R-:W-:Y:S05]  /*1b970*/  @!P1 NANOSLEEP.SYNCS 0x989680 ;  /* 0x009896800000995d */ /* 0x001fea0003900000 */
[----:B------:R-:W0:Y:S02]  /*1b980*/  @!P1 SYNCS.PHASECHK.TRANS64 P1, [R5+URZ+0x38840], R0 ;  /* 0x03884000050095a7 */ /* 0x000e24000802007f */
[----:B0-----:R-:W-:Y:S05]  /*1b990*/  @!P1 BRA `(.L_x_2082) ;  /* 0xfffffffc00f09947 */ /* 0x001fea000383ffff */
[----:B------:R-:W-:Y:S05]  /*1b9a0*/  BRA `(.L_x_2165) ;  /* 0xffffffd000387947 */ /* 0x000fea000383ffff */
.L_x_2084:
[----:B------:R0:W0:Y:S02]  /*1b9b0*/  SYNCS.PHASECHK.TRANS64.TRYWAIT P1, [R3+URZ+0x38860], R2 ;  /* 0x03886002030075a7 */ /* 0x000024000802017f */
[----:B0-----:R-:W-:Y:S05]  /*1b9c0*/  @!P1 NANOSLEEP.SYNCS 0x989680 ;  /* 0x009896800000995d */ /* 0x001fea0003900000 */
[----:B------:R-:W0:Y:S02]  /*1b9d0*/  @!P1 SYNCS.PHASECHK.TRANS64 P1, [R3+URZ+0x38860], R2 ;  /* 0x03886002030095a7 */ /* 0x000e24000802007f */
[----:B0-----:R-:W-:Y:S05]  /*1b9e0*/  @!P1 BRA `(.L_x_2084) ;  /* 0xfffffffc00f09947 */ /* 0x001fea000383ffff */
[----:B------:R-:W-:Y:S05]  /*1b9f0*/  BRA `(.L_x_2166) ;  /* 0xffffffd000347947 */ /* 0x000fea000383ffff */
.L_x_2167:
        /* <DEDUP_REMOVED lines=16> */
.L_x_5640:


//--------------------- .text._ZN7cutlass13device_kernelIN5flash11enable_sm90INS1_16FlashAttnFwdSm90INS1_25CollectiveMainloopFwdSm90ILi2EN4cute5tupleIJNS5_1CILi1EEES8_S8_EEENS6_IJNS7_ILi64EEESA_SA_EEELi512ENS_6half_tEfNS_4arch4Sm90ELb0ELb1ELb0ELb1ELb1ELb0ELb0ELb0ELb0ELb1ELb0ELb0EEENS1_21CollectiveEpilogueFwdINS6_IJSA_NS7_ILi512EEESA_EEES9_SC_SE_Li256ELb1ELb1ELb0ELb0EEENS1_36VarlenDynamicPersistentTileSchedulerILi64ELi64ELi256ELi128ELb0ELb1ELb1ELb1ELb0ELb1EEEEEEEEEvNT_6ParamsE --------------------------
	.section	.text._ZN7cutlass13device_kernelIN5flash11enable_sm90INS1_16FlashAttnFwdSm90INS1_25CollectiveMainloopFwdSm90ILi2EN4cute5tupleIJNS5_1CILi1EEES8_S8_EEENS6_IJNS7_ILi64EEESA_SA_EEELi512ENS_6half_tEfNS_4arch4Sm90ELb0ELb1ELb0ELb1ELb1ELb0ELb0ELb0ELb0ELb1ELb0ELb0EEENS1_21CollectiveEpilogueFwdINS6_IJSA_NS7_ILi512EEESA_EEES9_SC_SE_Li256ELb1ELb1ELb0ELb0EEENS1_36VarlenDynamicPersistentTileSchedulerILi64ELi64ELi256ELi128ELb0ELb1ELb1ELb1ELb0ELb1EEEEEEEEEvNT_6ParamsE,"ax",@progbits
	.align	128
.text._ZN7cutlass13device_kernelIN5flash11enable_sm90INS1_16FlashAttnFwdSm90INS1_25CollectiveMainloopFwdSm90ILi2EN4cute5tupleIJNS5_1CILi1EEES8_S8_EEENS6_IJNS7_ILi64EEESA_SA_EEELi512ENS_6half_tEfNS_4arch4Sm90ELb0ELb1ELb0ELb1ELb1ELb0ELb0ELb0ELb0ELb1ELb0ELb0EEENS1_21CollectiveEpilogueFwdINS6_IJSA_NS7_ILi512EEESA_EEES9_SC_SE_Li256ELb1ELb1ELb0ELb0EEENS1_36VarlenDynamicPersistentTileSchedulerILi64ELi64ELi256ELi128ELb0ELb1ELb1ELb1ELb0ELb1EEEEEEEEEvNT_6ParamsE:
        .type           _ZN7cutlass13device_kernelIN5flash11enable_sm90INS1_16FlashAttnFwdSm90INS1_25CollectiveMainloopFwdSm90ILi2EN4cute5tupleIJNS5_1CILi1EEES8_S8_EEENS6_IJNS7_ILi64EEESA_SA_EEELi512ENS_6half_tEfNS_4arch4Sm90ELb0ELb1ELb0ELb1ELb1ELb0ELb0ELb0ELb0ELb1ELb0ELb0EEENS1_21CollectiveEpilogueFwdINS6_IJSA_NS7_ILi512EEESA_EEES9_SC_SE_Li256ELb1ELb1ELb0ELb0EEENS1_36VarlenDynamicPersistentTileSchedulerILi64ELi64ELi256ELi128ELb0ELb1ELb1ELb1ELb0ELb1EEEEEEEEEvNT_6ParamsE,@function
        .size           _ZN7cutlass13device_kernelIN5flash11enable_sm90INS1_16FlashAttnFwdSm90INS1_25CollectiveMainloopFwdSm90ILi2EN4cute5tupleIJNS5_1CILi1EEES8_S8_EEENS6_IJNS7_ILi64EEESA_SA_EEELi512ENS_6half_tEfNS_4arch4Sm90ELb0ELb1ELb0ELb1ELb1ELb0ELb0ELb0ELb0ELb1ELb0ELb0EEENS1_21CollectiveEpilogueFwdINS6_IJSA_NS7_ILi512EEESA_EEES9_SC_SE_Li256ELb1ELb1ELb0ELb0EEENS1_36VarlenDynamicPersistentTileSchedulerILi64ELi64ELi256ELi128ELb0ELb1ELb1ELb1ELb0ELb1EEEEEEEEEvNT_6ParamsE,(.L_x_5641 - _ZN7cutlass13device_kernelIN5flash11enable_sm90INS1_16FlashAttnFwdSm90INS1_25CollectiveMainloopFwdSm90ILi2EN4cute5tupleIJNS5_1CILi1EEES8_S8_EEENS6_IJNS7_ILi64EEESA_SA_EEELi512ENS_6half_tEfNS_4arch4Sm90ELb0ELb1ELb0ELb1ELb1ELb0ELb0ELb0ELb0ELb1ELb0ELb0EEENS1_21CollectiveEpilogueFwdINS6_IJSA_NS7_ILi512EEESA_EEES9_SC_SE_Li256ELb1ELb1ELb0ELb0EEENS1_36VarlenDynamicPersistentTileSchedulerILi64ELi64ELi256ELi128ELb0ELb1ELb1ELb1ELb0ELb1EEEEEEEEEvNT_6ParamsE)
        .other          _ZN7cutlass13device_kernelIN5flash11enable_sm90INS1_16FlashAttnFwdSm90INS1_25CollectiveMainloopFwdSm90ILi2EN4cute5tupleIJNS5_1CILi1EEES8_S8_EEENS6_IJNS7_ILi64EEESA_SA_EEELi512ENS_6half_tEfNS_4arch4Sm90ELb0ELb1ELb0ELb1ELb1ELb0ELb0ELb0ELb0ELb1ELb0ELb0EEENS1_21CollectiveEpilogueFwdINS6_IJSA_NS7_ILi512EEESA_EEES9_SC_SE_Li256ELb1ELb1ELb0ELb0EEENS1_36VarlenDynamicPersistentTileSchedulerILi64ELi64ELi256ELi128ELb0ELb1ELb1ELb1ELb0ELb1EEEEEEEEEvNT_6ParamsE,@"STO_CUDA_ENTRY STV_DEFAULT"
_ZN7cutlass13device_kernelIN5flash11enable_sm90INS1_16FlashAttnFwdSm90INS1_25CollectiveMainloopFwdSm90ILi2EN4cute5tupleIJNS5_1CILi1EEES8_S8_EEENS6_IJNS7_ILi64EEESA_SA_EEELi512ENS_6half_tEfNS_4arch4Sm90ELb0ELb1ELb0ELb1ELb1ELb0ELb0ELb0ELb0ELb1ELb0ELb0EEENS1_21CollectiveEpilogueFwdINS6_IJSA_NS7_ILi512EEESA_EEES9_SC_SE_Li256ELb1ELb1ELb0ELb0EEENS1_36VarlenDynamicPersistentTileSchedulerILi64ELi64ELi256ELi128ELb0ELb1ELb1ELb1ELb0ELb1EEEEEEEEEvNT_6ParamsE:
        /* <DEDUP_REMOVED lines=41> */
.L_x_2168:
        /* <DEDUP_REMOVED lines=22> */
.L_x_2169:
        /* <DEDUP_REMOVED lines=18> */
.L_x_2170:
        /* <DEDUP_REMOVED lines=22> */
.L_x_2171:
        /* <DEDUP_REMOVED lines=23> */
.L_x_2172:
        /* <DEDUP_REMOVED lines=8> */
.L_x_2174:
[----:B------:R-:W-:-:S08]  /*0860*/  NOP ;  /* 0x0000000000007918 */ /* 0x000fd00000000000 */
[----:B------:R-:W0:Y:S02]  /*0870*/  USETMAXREG.TRY_ALLOC.CTAPOOL UP0, 0xe8 ;  /* 0x000000e8000079c8 */ /* 0x000e240008000600 */
[----:B0-----:R-:W-:-:S13]  /*0880*/  PLOP3.LUT P0, PT, PT, PT, UP0, 0x80, 0x0 ;  /* 0x000000000000781c */ /* 0x001fda0003f0f008 */
[----:B------:R-:W-:Y:S05]  /*0890*/  @!P0 BRA `(.L_x_2174) ;  /* 0xfffffffc00f08947 */ /* 0x000fea000383ffff */
[----:B------:R-:W-:Y:S01]  /*08a0*/  LOP3.LUT R2, R0, 0xffffff80, RZ, 0xc0, !PT ;  /* 0xffffff8000027812 */ /* 0x000fe200078ec0ff */
[----:B------:R-:W0:Y:S01]  /*08b0*/  S2UR UR40, SR_CgaCtaId ;  /* 0x00000000002879c3 */ /* 0x000e220000008800 */
[----:B------:R-:W-:Y:S01]  /*08c0*/  UMOV UR41, 0x400 ;  /* 0x0000040000297882 */ /* 0x000fe20000000000 */
[----:B------:R-:W-:Y:S01]  /*08d0*/  ULDC UR4, c[0x0][0xc3c] ;  /* 0x00030f0000047ab9 */ /* 0x000fe20000000800 */
[----:B------:R-:W-:-:S13]  /*08e0*/  ISETP.NE.AND P0, PT, R2, 0x80, PT ;  /* 0x000000800200780c */ /* 0x000fda0003f05270 */
[----:B------:R-:W-:Y:S06]  /*08f0*/  @!P0 BAR.ARV 0x8, 0x100 ;  /* 0x0204000000008b1d */ /* 0x000fec0000002000 */
[----:B------:R-:W-:Y:S01]  /*0900*/  ISETP.GE.U32.AND P0, PT, R0, 0x100, PT ;  /* 0x000001000000780c */ /* 0x000fe20003f06070 */
[----:B0-----:R-:W-:-:S12]  /*0910*/  ULEA UR41, UR40, UR41, 0x18 ;  /* 0x0000002928297291 */ /* 0x001fd8000f8ec03f */
        /* <DEDUP_REMOVED lines=20> */
[C---:B------:R-:W-:Y:S02]  /*0a60*/  LEA.HI R3, R2.reuse, R5, RZ, 0x1 ;  /* 0x0000000502037211 */ /* 0x040fe400078f08ff */
[----:B------:R-:W-:Y:S02]  /*0a70*/  LOP3.LUT R2, R2, 0xfffffff0, RZ, 0xc0, !PT ;  /* 0xfffffff002027812 */ /* 0x000fe400078ec0ff */
[----:B------:R-:W-:Y:S02]  /*0a80*/  LOP3.LUT R4, R3, 0x1ffffffe, RZ, 0xc0, !PT ;  /* 0x1ffffffe03047812 */ /* 0x000fe400078ec0ff */
[----:B------:R-:W-:Y:S01]  /*0a90*/  LEA.HI R3, R0, R197, RZ, 0x5 ;  /* 0x000000c500037211 */ /* 0x000fe200078f28ff */
[----:B------:R-:W-:Y:S01]  /*0aa0*/  IMAD.IADD R2, R197, 0x1, -R2 ;  /* 0x00000001c5027824 */ /* 0x000fe200078e0a02 */
[----:B------:R-:W-:Y:S01]  /*0ab0*/  LOP3.LUT R10, R7, 0xfffffffc, RZ, 0xc0, !PT ;  /* 0xfffffffc070a7812 */ /* 0x000fe200078ec0ff */
[----:B------:R-:W-:Y:S01]  /*0ac0*/  IMAD.IADD R5, R5, 0x1, -R4 ;  /* 0x0000000105057824 */ /* 0x000fe200078e0a04 */
[----:B------:R-:W-:-:S02]  /*0ad0*/  SHF.R.S32.HI R4, RZ, 0x5, R3 ;  /* 0x00000005ff047819 */ /* 0x000fc40000011403 */
[----:B------:R-:W-:Y:S01]  /*0ae0*/  SHF.R.S32.HI R3, RZ, 0x1f, R3 ;  /* 0x0000001fff037819 */ /* 0x000fe20000011403 */
[----:B------:R-:W-:Y:S01]  /*0af0*/  IMAD.IADD R10, R197, 0x1, -R10 ;  /* 0x00000001c50a7824 */ /* 0x000fe200078e0a0a */
[----:B------:R-:W-:Y:S01]  /*0b00*/  LOP3.LUT R8, R6, 0xffffff80, RZ, 0xc0, !PT ;  /* 0xffffff8006087812 */ /* 0x000fe200078ec0ff */
[----:B------:R-:W-:Y:S01]  /*0b10*/  IMAD.SHL.U32 R5, R5, 0x8, RZ ;  /* 0x0000000805057824 */ /* 0x000fe200078e00ff */
[----:B------:R-:W-:Y:S02]  /*0b20*/  LEA.HI R3, R3, R4, RZ, 0x2 ;  /* 0x0000000403037211 */ /* 0x000fe400078f10ff */
[----:B------:R-:W-:Y:S01]  /*0b30*/  SHF.R.S32.HI R193, RZ, 0x7, R6 ;  /* 0x00000007ffc17819 */ /* 0x000fe20000011406 */
[----:B------:R-:W-:Y:S01]  /*0b40*/  IMAD.IADD R8, R197, 0x1, -R8 ;  /* 0x00000001c5087824 */ /* 0x000fe200078e0a08 */
[----:B------:R-:W-:Y:S02]  /*0b50*/  LOP3.LUT R3, R3, 0x3ffffc, RZ, 0xc0, !PT ;  /* 0x003ffffc03037812 */ /* 0x000fe400078ec0ff */
[--C-:B------:R-:W-:Y:S01]  /*0b60*/  SHF.R.S32.HI R7, RZ, 0x1f, R2.reuse ;  /* 0x0000001fff077819 */ /* 0x100fe20000011402 */
[----:B------:R-:W-:Y:S01]  /*0b70*/  IMAD R12, R193, 0x100, R2 ;  /* 0x00000100c10c7824 */ /* 0x000fe200078e0202 */
[----:B------:R-:W-:Y:S01]  /*0b80*/  LEA.HI R11, R10, R10, RZ, 0x1 ;  /* 0x0000000a0a0b7211 */ /* 0x000fe200078f08ff */
[----:B------:R-:W-:Y:S01]  /*0b90*/  IMAD.IADD R3, R4, 0x1, -R3 ;  /* 0x0000000104037824 */ /* 0x000fe200078e0a03 */
[----:B------:R-:W-:-:S02]  /*0ba0*/  LEA.HI R9, R7, R2, RZ, 0x3 ;  /* 0x0000000207097211 */ /* 0x000fc400078f18ff */
[----:B------:R-:W-:Y:S01]  /*0bb0*/  SHF.R.S32.HI R7, RZ, 0x1f, R8 ;  /* 0x0000001fff077819 */ /* 0x000fe20000011408 */
[----:B------:R-:W-:Y:S01]  /*0bc0*/  IMAD R12, R3, 0x10, R12 ;  /* 0x00000010030c7824 */ /* 0x000fe200078e020c */
[----:B------:R-:W-:Y:S02]  /*0bd0*/  LOP3.LUT R13, R11, 0x1ffffffe, RZ, 0xc0, !PT ;  /* 0x1ffffffe0b0d7812 */ /* 0x000fe400078ec0ff */
[-C--:B------:R-:W-:Y:S01]  /*0be0*/  LEA.HI R3, R7, R8.reuse, RZ, 0x2 ;  /* 0x0000000807037211 */ /* 0x080fe200078f10ff */
[----:B------:R-:W-:Y:S01]  /*0bf0*/  IMAD.U32 R196, R12, 0x40, R5 ;  /* 0x000000400cc47824 */ /* 0x000fe200078e0005 */
[----:B------:R-:W-:Y:S01]  /*0c00*/  LOP3.LUT R11, R9, 0xfffffff8, RZ, 0xc0, !PT ;  /* 0xfffffff8090b7812 */ /* 0x000fe200078ec0ff */
[----:B------:R-:W-:Y:S01]  /*0c10*/  IMAD.IADD R185, R10, 0x1, -R13 ;  /* 0x000000010ab97824 */ /* 0x000fe200078e0a0d */
[----:B------:R-:W-:Y:S01]  /*0c20*/  LOP3.LUT R13, R3, 0x7ffffffc, RZ, 0xc0, !PT ;  /* 0x7ffffffc030d7812 */ /* 0x000fe200078ec0ff */
[----:B------:R-:W-:Y:S01]  /*0c30*/  IMAD.SHL.U32 R9, R9, 0x40, RZ ;  /* 0x0000004009097824 */ /* 0x000fe200078e00ff */
[----:B------:R-:W-:Y:S01]  /*0c40*/  LEA.HI R7, R7, R8, RZ, 0x5 ;  /* 0x0000000807077211 */ /* 0x000fe200078f28ff */
[----:B------:R-:W-:Y:S01]  /*0c50*/  IMAD.IADD R11, R2, 0x1, -R11 ;  /* 0x00000001020b7824 */ /* 0x000fe200078e0a0b */
[----:B------:R-:W-:Y:S01]  /*0c60*/  SHF.R.S32.HI R2, RZ, 0x2, R3 ;  /* 0x00000002ff027819 */ /* 0x000fe20000011403 */
[----:B------:R-:W-:Y:S01]  /*0c70*/  IMAD.IADD R13, R8, 0x1, -R13 ;  /* 0x00000001080d7824 */ /* 0x000fe200078e0a0d */
[----:B------:R-:W-:Y:S01]  /*0c80*/  SHF.R.S32.HI R3, RZ, 0x1f, R3 ;  /* 0x0000001fff037819 */ /* 0x000fe20000011403 */
[----:B------:R-:W-:Y:S01]  /*0c90*/  IMAD.SHL.U32 R8, R11, 0x40, RZ ;  /* 0x000000400b087824 */ /* 0x000fe200078e00ff */
[----:B------:R-:W-:-:S02]  /*0ca0*/  LOP3.LUT R9, R9, 0x7ffffe00, RZ, 0xc0, !PT ;  /* 0x7ffffe0009097812 */ /* 0x000fc400078ec0ff */
[----:B------:R-:W-:Y:S02]  /*0cb0*/  LEA.HI R3, R3, R2, RZ, 0x3 ;  /* 0x0000000203037211 */ /* 0x000fe400078f18ff */
[----:B------:R-:W-:Y:S01]  /*0cc0*/  LOP3.LUT R8, R8, 0x1c0, RZ, 0xc0, !PT ;  /* 0x000001c008087812 */ /* 0x000fe200078ec0ff */
[----:B------:R-:W-:Y:S01]  /*0cd0*/  IMAD R9, R4, 0x400, R9 ;  /* 0x0000040004097824 */ /* 0x000fe200078e0209 */
[----:B------:R-:W-:Y:S02]  /*0ce0*/  LOP3.LUT R3, R3, 0xfffffff8, RZ, 0xc0, !PT ;  /* 0xfffffff803037812 */ /* 0x000fe400078ec0ff */
[----:B------:R-:W-:Y:S02]  /*0cf0*/  LOP3.LUT R5, R8, 0x8, R5, 0xf8, !PT ;  /* 0x0000000808057812 */ /* 0x000fe400078ef805 */
[----:B------:R-:W-:Y:S01]  /*0d00*/  SHF.R.U32.HI R8, RZ, 0x3, R8 ;  /* 0x00000003ff087819 */ /* 0x000fe20000011608 */
[----:B------:R-:W-:Y:S01]  /*0d10*/  IMAD.IADD R16, R2, 0x1, -R3 ;  /* 0x0000000102107824 */ /* 0x000fe200078e0a03 */
[----:B------:R-:W-:-:S02]  /*0d20*/  LEA.HI R0, R0, R197, RZ, 0x3 ;  /* 0x000000c500007211 */ /* 0x000fc400078f18ff */
[----:B------:R-:W-:Y:S02]  /*0d30*/  LOP3.LUT R8, R5, R8, RZ, 0x3c, !PT ;  /* 0x0000000805087212 */ /* 0x000fe400078e3cff */
[----:B------:R-:W-:Y:S02]  /*0d40*/  LOP3.LUT R2, R0, 0xfffffff8, RZ, 0xc0, !PT ;  /* 0xfffffff800027812 */ /* 0x000fe400078ec0ff */
[----:B------:R-:W-:Y:S01]  /*0d50*/  R2P PR, R11, 0x6 ;  /* 0x000000060b007804 */ /* 0x000fe20000000000 */
[----:B------:R-:W-:Y:S01]  /*0d60*/  IMAD.IADD R8, R9, 0x1, R8 ;  /* 0x0000000109087824 */ /* 0x000fe200078e0208 */
[----:B------:R-:W-:Y:S01]  /*0d70*/  LEA.HI R6, R6, R193, RZ, 0x1 ;  /* 0x000000c106067211 */ /* 0x000fe200078f08ff */
[----:B------:R-:W-:Y:S01]  /*0d80*/  IMAD.IADD R191, R197, 0x1, -R2 ;  /* 0x00000001c5bf7824 */ /* 0x000fe200078e0a02 */
[----:B------:R-:W-:Y:S01]  /*0d90*/  SHF.R.S32.HI R7, RZ, 0x5, R7 ;  /* 0x00000005ff077819 */ /* 0x000fe20000011407 */
[----:B------:R-:W-:Y:S01]  /*0da0*/  IMAD.SHL.U32 R2, R13, 0x2, RZ ;  /* 0x000000020d027824 */ /* 0x000fe200078e00ff */
[----:B------:R-:W-:Y:S01]  /*0db0*/  LEA R18, R8, UR41, 0x1 ;  /* 0x0000002908127c11 */ /* 0x000fe2000f8e08ff */
[----:B------:R-:W-:Y:S01]  /*0dc0*/  IMAD.SHL.U32 R184, R191, 0x8, RZ ;  /* 0x00000008bfb87824 */ /* 0x000fe200078e00ff */
[----:B------:R-:W-:Y:S01]  /*0dd0*/  LOP3.LUT R6, R6, 0xfffffe, RZ, 0xc0, !PT ;  /* 0x00fffffe06067812 */ /* 0x000fe200078ec0ff */
[----:B------:R-:W-:Y:S01]  /*0de0*/  IMAD R16, R7, 0x10, R16 ;  /* 0x0000001007107824 */ /* 0x000fe200078e0210 */
[----:B------:R-:W-:Y:S01]  /*0df0*/  SEL R22, R22, 0xffffffc0, !P2 ;  /* 0xffffffc016167807 */ /* 0x000fe20005000000 */
[C---:B------:R-:W-:Y:S01]  /*0e00*/  VIADD R23, R18.reuse, 0x26800 ;  /* 0x0002680012177836 */ /* 0x040fe20000000000 */
[----:B------:R-:W-:Y:S01]  /*0e10*/  IADD3 R19, R18, 0x26820, RZ ;  /* 0x0002682012137810 */ /* 0x000fe20007ffe0ff */
[C---:B------:R-:W-:Y:S01]  /*0e20*/  VIADD R190, R184.reuse, 0x40 ;  /* 0x00000040b8be7836 */ /* 0x040fe20000000000 */
[----:B------:R-:W-:Y:S01]  /*0e30*/  SHF.R.S32.HI R192, RZ, 0x3, R0 ;  /* 0x00000003ffc07819 */ /* 0x000fe20000011400 */
[----:B------:R-:W-:-:S02]  /*0e40*/  VIADD R189, R184, 0x80 ;  /* 0x00000080b8bd7836 */ /* 0x000fc40000000000 */
[C---:B------:R-:W-:Y:S01]  /*0e50*/  VIADD R188, R184.reuse, 0xc0 ;  /* 0x000000c0b8bc7836 */ /* 0x040fe20000000000 */
[----:B------:R-:W-:Y:S01]  /*0e60*/  SHF.R.S32.HI R204, RZ, 0x1f, R190 ;  /* 0x0000001fffcc7819 */ /* 0x000fe200000114be */
[C---:B------:R-:W-:Y:S01]  /*0e70*/  VIADD R187, R184.reuse, 0x100 ;  /* 0x00000100b8bb7836 */ /* 0x040fe20000000000 */
[----:B------:R-:W-:Y:S01]  /*0e80*/  SHF.R.S32.HI R203, RZ, 0x1f, R189 ;  /* 0x0000001fffcb7819 */ /* 0x000fe200000114bd */
[C---:B------:R-:W-:Y:S01]  /*0e90*/  VIADD R186, R184.reuse, 0x140 ;  /* 0x00000140b8ba7836 */ /* 0x040fe20000000000 */
[----:B------:R-:W-:Y:S01]  /*0ea0*/  SHF.R.S32.HI R202, RZ, 0x1f, R188 ;  /* 0x0000001fffca7819 */ /* 0x000fe200000114bc */
[C---:B------:R-:W-:Y:S01]  /*0eb0*/  VIADD R195, R184.reuse, 0x180 ;  /* 0x00000180b8c37836 */ /* 0x040fe20000000000 */
[----:B------:R-:W-:Y:S01]  /*0ec0*/  SHF.R.S32.HI R201, RZ, 0x1f, R187 ;  /* 0x0000001fffc97819 */ /* 0x000fe200000114bb */
[----:B------:R-:W-:Y:S01]  /*0ed0*/  VIADD R194, R184, 0x1c0 ;  /* 0x000001c0b8c27836 */ /* 0x000fe20000000000 */
[----:B------:R-:W-:Y:S01]  /*0ee0*/  SHF.R.S32.HI R200, RZ, 0x1f, R186 ;  /* 0x0000001fffc87819 */ /* 0x000fe200000114ba */
[----:B------:R-:W-:Y:S01]  /*0ef0*/  IMAD.IADD R6, R193, 0x1, -R6 ;  /* 0x00000001c1067824 */ /* 0x000fe200078e0a06 */
[----:B------:R-:W-:Y:S01]  /*0f00*/  SHF.R.S32.HI R199, RZ, 0x1f, R195 ;  /* 0x0000001fffc77819 */ /* 0x000fe200000114c3 */
[C---:B------:R-:W-:Y:S01]  /*0f10*/  @P1 VIADD R19, R23.reuse, 0xffffffe0 ;  /* 0xffffffe017131836 */ /* 0x040fe20000000000 */
[----:B------:R-:W-:Y:S01]  /*0f20*/  SHF.R.S32.HI R198, RZ, 0x1f, R194 ;  /* 0x0000001fffc67819 */ /* 0x000fe200000114c2 */
[----:B------:R-:W-:-:S02]  /*0f30*/  IMAD.IADD R23, R23, 0x1, R22 ;  /* 0x0000000117177824 */ /* 0x000fc400078e0216 */
[----:B------:R-:W-:Y:S02]  /*0f40*/  IMAD.SHL.U32 R17, R6, 0x100, RZ ;  /* 0x0000010006117824 */ /* 0x000fe400078e00ff */
[----:B------:R-:W-:Y:S02]  /*0f50*/  IMAD R185, R185, 0x8, R16 ;  /* 0x00000008b9b97824 */ /* 0x000fe400078e0210 */
[----:B------:R-:W-:-:S07]  /*0f60*/  IMAD.IADD R22, R22, 0x1, R19 ;  /* 0x0000000116167824 */ /* 0x000fce00078e0213 */
.L_x_2292:
[----:B------:R-:W-:Y:S01]  /*0f70*/  ULDC.64 UR8, c[0x0][0xa28] ;  /* 0x00028a0000087ab9 */ /* 0x000fe20000000a00 */
[----:B------:R-:W-:Y:S01]  /*0f80*/  ULDC UR4, c[0x0][0x424] ;  /* 0x0001090000047ab9 */ /* 0x000fe20000000800 */
[----:B------:R-:W-:-:S04]  /*0f90*/  UISETP.NE.U32.AND UP0, UPT, UR8, URZ, UPT ;  /* 0x0000003f0800728c */ /* 0x000fc8000bf05070 */
[----:B------:R-:W-:-:S03]  /*0fa0*/  UISETP.NE.AND.EX UP0, UPT, UR9, URZ, UPT, UP0 ;  /* 0x0000003f0900728c */ /* 0x000fc6000bf05300 */
[----:B------:R-:W-:Y:S02]  /*0fb0*/  ULDC.64 UR8, c[0x0][0xa18] ;  /* 0x0002860000087ab9 */ /* 0x000fe40000000a00 */
[----:B------:R-:W-:Y:S01]  /*0fc0*/  UISETP.NE.U32.AND UP1, UPT, UR8, URZ, UPT ;  /* 0x0000003f0800728c */ /* 0x000fe2000bf25070 */
[----:B------:R-:W-:-:S03]  /*0fd0*/  PLOP3.LUT P0, PT, PT, PT, UP0, 0x80, 0x0 ;  /* 0x000000000000781c */ /* 0x000fc60003f0f008 */
[----:B------:R-:W-:-:S03]  /*0fe0*/  UISETP.NE.AND.EX UP1, UPT, UR9, URZ, UPT, UP1 ;  /* 0x0000003f0900728c */ /* 0x000fc6000bf25310 */
[----:B------:R-:W-:Y:S02]  /*0ff0*/  @UP0 ULDC.64 UR8, c[0x0][0xa28] ;  /* 0x00028a0000080ab9 */ /* 0x000fe40000000a00 */
[----:B------:R-:W-:Y:S01]  /*1000*/  @UP0 UIMAD.WIDE UR8, UR6, 0x4, UR8 ;  /* 0x00000004060808a5 */ /* 0x000fe2000f8e0208 */
[----:B------:R-:W-:-:S05]  /*1010*/  PLOP3.LUT P2, PT, PT, PT, UP1, 0x80, 0x0 ;  /* 0x000000000000781c */ /* 0x000fca0003f4f018 */
[----:B------:R-:W-:Y:S01]  /*1020*/  @UP1 ULDC.64 UR10, c[0x0][0xa18] ;  /* 0x00028600000a1ab9 */ /* 0x000fe20000000a00 */
[----:B0-23--:R-:W-:Y:S02]  /*1030*/  IMAD.U32 R4, RZ, RZ, UR8 ;  /* 0x00000008ff047e24 */ /* 0x00dfe4000f8e00ff */
[----:B------:R-:W-:Y:S01]  /*1040*/  IMAD.U32 R5, RZ, RZ, UR9 ;  /* 0x00000009ff057e24 */ /* 0x000fe2000f8e00ff */
[----:B------:R-:W-:-:S04]  /*1050*/  @UP1 UIMAD.WIDE UR8, UR6, 0x4, UR10 ;  /* 0x00000004060818a5 */ /* 0x000fc8000f8e020a */
[----:B------:R-:W2:Y:S02]  /*1060*/  @P0 LDG.E R4, desc[UR54][R4.64] ;  /* 0x0000003604040981 */ /* 0x000ea4000c1e1900 */
[----:B-1----:R-:W-:Y:S02]  /*1070*/  IMAD.U32 R6, RZ, RZ, UR8 ;  /* 0x00000008ff067e24 */ /* 0x002fe4000f8e00ff */
[----:B----4-:R-:W-:Y:S01]  /*1080*/  IMAD.U32 R7, RZ, RZ, UR9 ;  /* 0x00000009ff077e24 */ /* 0x010fe2000f8e00ff */
[----:B------:R-:W-:-:S04]  /*1090*/  ULDC.64 UR8, c[0x0][0x418] ;  /* 0x0001060000087ab9 */ /* 0x000fc80000000a00 */
[----:B------:R-:W3:Y:S01]  /*10a0*/  @P2 LDG.E R6, desc[UR54][R6.64] ;  /* 0x0000003606062981 */ /* 0x000ee2000c1e1900 */
[----:B------:R-:W-:Y:S01]  /*10b0*/  UISETP.NE.U32.AND UP0, UPT, UR8, URZ, UPT ;  /* 0x0000003f0800728c */ /* 0x000fe2000bf05070 */
[----:B------:R-:W-:Y:S01]  /*10c0*/  UMOV UR48, URZ ;  /* 0x0000003f00307c82 */ /* 0x000fe20008000000 */
[----:B------:R-:W-:Y:S02]  /*10d0*/  UMOV UR43, UR7 ;  /* 0x00000007002b7c82 */ /* 0x000fe40008000000 */
[----:B------:R-:W-:-:S03]  /*10e0*/  UISETP.NE.AND.EX UP0, UPT, UR9, URZ, UPT, UP0 ;  /* 0x0000003f0900728c */ /* 0x000fc6000bf05300 */
[----:B------:R-:W-:Y:S01]  /*10f0*/  ULDC.64 UR8, c[0x0][0xa20] ;  /* 0x0002880000087ab9 */ /* 0x000fe20000000a00 */
[----:B------:R-:W-:Y:S01]  /*1100*/  USEL UR4, UR4, 0x1, UP0 ;  /* 0x0000000104047887 */ /* 0x000fe20008000000 */
[----:B------:R-:W-:Y:S01]  /*1110*/  ISETP.NE.U32.AND P1, PT, RZ, UR8, PT ;  /* 0x00000008ff007c0c */ /* 0x000fe2000bf25070 */
[----:B------:R-:W-:Y:S02]  /*1120*/  ULDC UR8, c[0x0][0x2f0] ;  /* 0x0000bc0000087ab9 */ /* 0x000fe40000000800 */
[----:B------:R-:W-:Y:S01]  /*1130*/  UIMAD UR4, UR4, UR8, URZ ;  /* 0x00000008040472a4 */ /* 0x000fe2000f8e023f */
[----:B------:R-:W-:Y:S02]  /*1140*/  ISETP.NE.AND.EX P1, PT, RZ, UR9, PT, P1 ;  /* 0x00000009ff007c0c */ /* 0x000fe4000bf25310 */
[----:B--2---:R-:W-:Y:S02]  /*1150*/  @P0 R2UR UR48, R4 ;  /* 0x00000000043002ca */ /* 0x004fe400000e0000 */
[----:B---3--:R-:W-:Y:S01]  /*1160*/  @P2 R2UR UR50, R6 ;  /* 0x00000000063222ca */ /* 0x008fe200000e0000 */
[----:B------:R-:W-:-:S14]  /*1170*/  @P2 BRA `(.L_x_2175) ;  /* 0x0000000000382947 */ /* 0x000fdc0003800000 */
[----:B------:R-:W-:Y:S01]  /*1180*/  ULDC.64 UR8, c[0x0][0xa00] ;  /* 0x0002800000087ab9 */ /* 0x000fe20000000a00 */
[----:B------:R-:W-:Y:S01]  /*1190*/  ULDC UR50, c[0x0][0x288] ;  /* 0x0000a20000327ab9 */ /* 0x000fe20000000800 */
[----:B------:R-:W-:-:S04]  /*11a0*/  ISETP.NE.U32.AND P0, PT, RZ, UR8, PT ;  /* 0x00000008ff007c0c */ /* 0x000fc8000bf05070 */
[----:B------:R-:W-:-:S13]  /*11b0*/  ISETP.NE.AND.EX P0, PT, RZ, UR9, PT, P0 ;  /* 0x00000009ff007c0c */ /* 0x000fda000bf05300 */
[----:B------:R-:W-:Y:S05]  /*11c0*/  @!P0 BRA `(.L_x_2175) ;  /* 0x0000000000248947 */ /* 0x000fea0003800000 */
[----:B------:R-:W-:Y:S02]  /*11d0*/  ULDC.64 UR8, c[0x0][0xa00] ;  /* 0x0002800000087ab9 */ /* 0x000fe40000000a00 */
[----:B------:R-:W-:-:S06]  /*11e0*/  UIMAD.WIDE UR8, UR6, 0x4, UR8 ;  /* 0x00000004060878a5 */ /* 0x000fcc000f8e0208 */
[----:B------:R-:W-:Y:S02]  /*11f0*/  IMAD.U32 R4, RZ, RZ, UR8 ;  /* 0x00000008ff047e24 */ /* 0x000fe4000f8e00ff */
[----:B------:R-:W-:-:S05]  /*1200*/  IMAD.U32 R5, RZ, RZ, UR9 ;  /* 0x00000009ff057e24 */ /* 0x000fca000f8e00ff */
[----:B------:R-:W2:Y:S04]  /*1210*/  LDG.E R3, desc[UR54][R4.64] ;  /* 0x0000003604037981 */ /* 0x000ea8000c1e1900 */
[----:B------:R-:W3:Y:S01]  /*1220*/  LDG.E R0, desc[UR54][R4.64+0x4] ;  /* 0x0000043604007981 */ /* 0x000ee2000c1e1900 */
[----:B--2---:R-:W-:Y:S02]  /*1230*/  R2UR UR50, R3 ;  /* 0x00000000033272ca */ /* 0x004fe400000e0000 */
[----:B---3--:R-:W-:-:S13]  /*1240*/  R2UR UR7, R0 ;  /* 0x00000000000772ca */ /* 0x008fda00000e0000 */
[----:B------:R-:W-:-:S12]  /*1250*/  UIADD3 UR50, -UR50, UR7, URZ ;  /* 0x0000000732327290 */ /* 0x000fd8000fffe13f */
.L_x_2175:
[----:B------:R-:W-:Y:S01]  /*1260*/  UMOV UR44, UR6 ;  /* 0x00000006002c7c82 */ /* 0x000fe20008000000 */
[----:B------:R-:W-:Y:S05]  /*1270*/  @!P1 BRA `(.L_x_2176) ;  /* 0x00000000001c9947 */ /* 0x000fea0003800000 */
[----:B------:R-:W-:Y:S02]  /*1280*/  ULDC.64 UR8, c[0x0][0xa20] ;  /* 0x0002880000087ab9 */ /* 0x000fe40000000a00 */
[----:B------:R-:W-:-:S06]  /*1290*/  UIMAD.WIDE UR6, UR6, 0x4, UR8 ;  /* 0x00000004060678a5 */ /* 0x000fcc000f8e0208 */
[----:B------:R-:W-:Y:S02]  /*12a0*/  IMAD.U32 R4, RZ, RZ, UR6 ;  /* 0x00000006ff047e24 */ /* 0x000fe4000f8e00ff */
[----:B------:R-:W-:-:S05]  /*12b0*/  IMAD.U32 R5, RZ, RZ, UR7 ;  /* 0x00000007ff057e24 */ /* 0x000fca000f8e00ff */
[----:B------:R-:W2:Y:S02]  /*12c0*/  LDG.E R4, desc[UR54][R4.64] ;  /* 0x0000003604047981 */ /* 0x000ea4000c1e1900 */
[----:B--2---:R-:W-:Y:S01]  /*12d0*/  R2UR UR4, R4 ;  /* 0x00000000040472ca */ /* 0x004fe200000e0000 */
[----:B------:R-:W-:-:S14]  /*12e0*/  BRA `(.L_x_2177) ;  /* 0x0000000000347947 */ /* 0x000fdc0003800000 */
.L_x_2176:
[----:B------:R-:W-:Y:S02]  /*12f0*/  ULDC.64 UR8, c[0x0][0xa08] ;  /* 0x0002820000087ab9 */ /* 0x000fe40000000a00 */
        /* <DEDUP_REMOVED lines=12> */
.L_x_2177:
[----:B------:R-:W-:Y:S02]  /*13c0*/  UISETP.NE.AND UP0, UPT, UR46, 0x1, UPT ;  /* 0x000000012e00788c */ /* 0x000fe4000bf05270 */
[----:B------:R-:W-:Y:S02]  /*13d0*/  UIADD3 UR48, -UR48, UR4, URZ ;  /* 0x0000000430307290 */ /* 0x000fe4000fffe13f */
[----:B------:R-:W-:Y:S02]  /*13e0*/  USHF.L.U32 UR45, UR5, 0x6, URZ ;  /* 0x00000006052d7899 */ /* 0x000fe4000800063f */
[----:B------:R-:W-:Y:S01]  /*13f0*/  UIADD3 UR4, UR48, 0x3f, URZ ;  /* 0x0000003f30047890 */ /* 0x000fe2000fffe03f */
[----:B------:R-:W-:-:S03]  /*1400*/  PLOP3.LUT P0, PT, PT, PT, UP0, 0x80, 0x0 ;  /* 0x000000000000781c */ /* 0x000fc60003f0f008 */
[----:B------:R-:W-:-:S04]  /*1410*/  USHF.R.S32.HI UR6, URZ, 0x1f, UR4 ;  /* 0x0000001f3f067899 */ /* 0x000fc80008011404 */
[----:B------:R-:W-:-:S04]  /*1420*/  ULEA.HI UR6, UR6, UR4, URZ, 0x6 ;  /* 0x0000000406067291 */ /* 0x000fc8000f8f303f */
[----:B------:R-:W-:Y:S02]  /*1430*/  USHF.R.S32.HI UR6, URZ, 0x6, UR6 ;  /* 0x000000063f067899 */ /* 0x000fe40008011406 */
[----:B------:R-:W-:Y:S10]  /*1440*/  @!P0 BRA `(.L_x_2178) ;  /* 0x0000002000308947 */ /* 0x000ff40003800000 */
[----:B------:R-:W0:Y:S01]  /*1450*/  LDC.64 R6, c[0x0][0x9e0] ;  /* 0x00027800ff067b82 */ /* 0x000e220000000a00 */
[----:B------:R-:W-:Y:S01]  /*1460*/  ULDC UR4, c[0x0][0x448] ;  /* 0x0001120000047ab9 */ /* 0x000fe20000000800 */
[----:B------:R-:W-:Y:S02]  /*1470*/  UIADD3 UR7, UR45, 0x3f, URZ ;  /* 0x0000003f2d077890 */ /* 0x000fe4000fffe03f */
[----:B------:R-:W-:Y:S02]  /*1480*/  UISETP.NE.AND UP0, UPT, UR4, 0x1, UPT ;  /* 0x000000010400788c */ /* 0x000fe4000bf05270 */
[----:B------:R-:W-:-:S09]  /*1490*/  UIADD3 UR8, UR48, 0x1, -UR50 ;  /* 0x0000000130087890 */ /* 0x000fd2000fffe832 */
[----:B------:R-:W-:Y:S01]  /*14a0*/  @UP0 ULDC UR4, c[0x0][0x44c] ;  /* 0x0001130000040ab9 */ /* 0x000fe20000000800 */
[----:B------:R-:W-:Y:S01]  /*14b0*/  @UP0 ULDC UR9, c[0x0][0x450] ;  /* 0x0001140000090ab9 */ /* 0x000fe20000000800 */
[----:B------:R-:W-:-:S04]  /*14c0*/  UIMAD.WIDE.U32 UR4, UR7, UR4, URZ ;  /* 0x00000004070472a5 */ /* 0x000fc8000f8e003f */
[----:B------:R-:W-:Y:S01]  /*14d0*/  @UP0 USHF.R.U32.HI UR7, URZ, UR9, UR5 ;  /* 0x000000093f070299 */ /* 0x000fe20008011605 */
[----:B0-----:R-:W-:-:S03]  /*14e0*/  ISETP.GE.AND P1, PT, R7, 0x1, PT ;  /* 0x000000010700780c */ /* 0x001fc60003f26270 */
[----:B------:R-:W-:-:S06]  /*14f0*/  UIADD3 UR7, UR8, UR7, URZ ;  /* 0x0000000708077290 */ /* 0x000fcc000fffe03f */
[----:B------:R-:W-:-:S04]  /*1500*/  VIADD R0, R6, UR7 ;  /* 0x0000000706007c36 */ /* 0x000fc80008000000 */
[----:B------:R-:W-:Y:S05]  /*1510*/  @!P1 BRA `(.L_x_2179) ;  /* 0x0000000000449947 */ /* 0x000fea0003800000 */
[----:B------:R-:W-:Y:S01]  /*1520*/  ISETP.LT.AND P0, PT, RZ, UR7, PT ;  /* 0x00000007ff007c0c */ /* 0x000fe2000bf01270 */
[----:B------:R-:W-:-:S06]  /*1530*/  UIADD3 UR4, UR7, -0x1, URZ ;  /* 0xffffffff07047890 */ /* 0x000fcc000fffe03f */
[----:B------:R-:W-:-:S06]  /*1540*/  IMAD.U32 R3, RZ, RZ, UR4 ;  /* 0x00000004ff037e24 */ /* 0x000fcc000f8e00ff */
[----:B------:R-:W-:Y:S05]  /*1550*/  @P0 BRA `(.L_x_2180) ;  /* 0x00000000001c0947 */ /* 0x000fea0003800000 */
[----:B------:R-:W-:Y:S01]  /*1560*/  ISETP.NE.AND P0, PT, R7, 0x1, PT ;  /* 0x000000010700780c */ /* 0x000fe20003f05270 */
[----:B------:R-:W-:-:S12]  /*1570*/  IMAD R3, RZ, RZ, -UR7 ;  /* 0x80000007ff037e24 */ /* 0x000fd8000f8e02ff */
[----:B------:R-:W0:Y:S02]  /*1580*/  @P0 LDC.64 R4, c[0x0][0x9e8] ;  /* 0x00027a00ff040b82 */ /* 0x000e240000000a00 */
[----:B0-----:R-:W-:-:S05]  /*1590*/  @P0 IMAD.HI.U32 R4, R3, R4, RZ ;  /* 0x0000000403040227 */ /* 0x001fca00078e00ff */
[----:B------:R-:W-:-:S04]  /*15a0*/  @P0 SHF.R.U32.HI R3, RZ, R5, R4 ;  /* 0x00000005ff030219 */ /* 0x000fc80000011604 */
[----:B------:R-:W-:Y:S01]  /*15b0*/  LOP3.LUT R3, RZ, R3, RZ, 0x33, !PT ;  /* 0x00000003ff037212 */ /* 0x000fe200078e33ff */
[----:B------:R-:W-:Y:S06]  /*15c0*/  BRA `(.L_x_2181) ;  /* 0x0000000000107947 */ /* 0x000fec0003800000 */
.L_x_2180:
[----:B------:R-:W-:-:S13]  /*15d0*/  ISETP.NE.AND P0, PT, R7, 0x1, PT ;  /* 0x000000010700780c */ /* 0x000fda0003f05270 */
[----:B------:R-:W0:Y:S02]  /*15e0*/  @P0 LDC.64 R4, c[0x0][0x9e8] ;  /* 0x00027a00ff040b82 */ /* 0x000e240000000a00 */
[----:B0-----:R-:W-:-:S05]  /*15f0*/  @P0 IMAD.HI.U32 R4, R3, R4, RZ ;  /* 0x0000000403040227 */ /* 0x001fca00078e00ff */
[----:B------:R-:W-:-:S07]  /*1600*/  @P0 SHF.R.U32.HI R3, RZ, R5, R4 ;  /* 0x00000005ff030219 */ /* 0x000fce0000011604 */
.L_x_2181:
[----:B------:R-:W-:-:S05]  /*1610*/  IMAD R3, R3, R7, R7 ;  /* 0x0000000703037224 */ /* 0x000fca00078e0207 */
[----:B------:R-:W-:-:S07]  /*1620*/  VIMNMX R0, R0, R3, PT ;  /* 0x0000000300007248 */ /* 0x000fce0003fe0100 */
.L_x_2179:
[----:B------:R-:W-:Y:S01]  /*1630*/  @UP0 ULDC UR4, c[0x0][0x44c] ;  /* 0x0001130000040ab9 */ /* 0x000fe20000000800 */
[----:B------:R-:W-:Y:S01]  /*1640*/  VIADD R0, R0, 0x3f ;  /* 0x0000003f00007836 */ /* 0x000fe20000000000 */
[----:B------:R-:W-:Y:S01]  /*1650*/  UIMAD.WIDE.U32 UR4, UR45, UR4, URZ ;  /* 0x000000042d0472a5 */ /* 0x000fe2000f8e003f */
[----:B------:R-:W-:Y:S01]  /*1660*/  @UP0 ULDC UR8, c[0x0][0x450] ;  /* 0x0001140000080ab9 */ /* 0x000fe20000000800 */
[----:B------:R-:W-:Y:S02]  /*1670*/  UMOV UR7, UR45 ;  /* 0x0000002d00077c82 */ /* 0x000fe40008000000 */
[----:B------:R-:W-:Y:S01]  /*1680*/  @UP0 USHF.R.U32.HI UR7, URZ, UR8, UR5 ;  /* 0x000000083f070299 */ /* 0x000fe20008011605 */
[----:B------:R-:W-:Y:S02]  /*1690*/  SHF.R.S32.HI R3, RZ, 0x1f, R0 ;  /* 0x0000001fff037819 */ /* 0x000fe40000011400 */
[----:B------:R-:W-:Y:S01]  /*16a0*/  ULDC UR4, c[0x0][0x9dc] ;  /* 0x0002770000047ab9 */ /* 0x000fe20000000800 */
[----:B------:R-:W-:Y:S01]  /*16b0*/  UIADD3 UR48, UR7, UR48, -UR50 ;  /* 0x0000003007307290 */ /* 0x000fe2000fffe832 */
[----:B------:R-:W-:-:S03]  /*16c0*/  LEA.HI R3, R3, R0, RZ, 0x6 ;  /* 0x0000000003037211 */ /* 0x000fc600078f30ff */
[----:B------:R-:W-:Y:S01]  /*16d0*/  UIADD3 UR4, UR48, -UR4, URZ ;  /* 0x8000000430047290 */ /* 0x000fe2000fffe03f */
[----:B------:R-:W-:-:S04]  /*16e0*/  SHF.R.S32.HI R3, RZ, 0x6, R3 ;  /* 0x00000006ff037819 */ /* 0x000fc80000011403 */
[----:B------:R-:W-:Y:S01]  /*16f0*/  VIMNMX R4, R3, UR6, PT ;  /* 0x0000000603047c48 */ /* 0x000fe2000bfe0100 */
[----:B------:R-:W-:Y:S01]  /*1700*/  IMAD.U32 R5, RZ, RZ, UR4 ;  /* 0x00000004ff057e24 */ /* 0x000fe2000f8e00ff */
[----:B------:R-:W-:Y:S06]  /*1710*/  @!P1 BRA `(.L_x_2182) ;  /* 0x0000000000409947 */ /* 0x000fec0003800000 */
[----:B------:R-:W-:-:S05]  /*1720*/  IMAD.U32 R0, RZ, RZ, UR48 ;  /* 0x00000030ff007e24 */ /* 0x000fca000f8e00ff */
        /* <DEDUP_REMOVED lines=9> */
.L_x_2183:
[----:B------:R-:W-:-:S13]  /*17c0*/  ISETP.NE.AND P0, PT, R7, 0x1, PT ;  /* 0x000000010700780c */ /* 0x000fda0003f05270 */
[----:B------:R-:W0:Y:S02]  /*17d0*/  @P0 LDC.64 R8, c[0x0][0x9e8] ;  /* 0x00027a00ff080b82 */ /* 0x000e240000000a00 */
[----:B0-----:R-:W-:-:S05]  /*17e0*/  @P0 IMAD.HI.U32 R6, R0, R8, RZ ;  /* 0x0000000800060227 */ /* 0x001fca00078e00ff */
[----:B------:R-:W-:-:S07]  /*17f0*/  @P0 SHF.R.U32.HI R0, RZ, R9, R6 ;  /* 0x00000009ff000219 */ /* 0x000fce0000011606 */
.L_x_2184:
[----:B------:R-:W-:-:S05]  /*1800*/  IMAD R0, R0, R7, RZ ;  /* 0x0000000700007224 */ /* 0x000fca00078e02ff */
[----:B------:R-:W-:-:S07]  /*1810*/  VIMNMX R5, R5, R0, !PT ;  /* 0x0000000005057248 */ /* 0x000fce0007fe0100 */
.L_x_2182:
[----:B------:R-:W-:Y:S01]  /*1820*/  SHF.R.S32.HI R0, RZ, 0x1f, R5 ;  /* 0x0000001fff007819 */ /* 0x000fe20000011405 */
[----:B------:R-:W-:Y:S01]  /*1830*/  IMAD.MOV.U32 R3, RZ, RZ, RZ ;  /* 0x000000ffff037224 */ /* 0x000fe200078e00ff */
[----:B------:R-:W-:Y:S02]  /*1840*/  PLOP3.LUT P0, PT, PT, PT, PT, 0x80, 0x0 ;  /* 0x000000000000781c */ /* 0x000fe40003f0f070 */
[----:B------:R-:W-:Y:S02]  /*1850*/  CS2R R20, SRZ ;  /* 0x0000000000147805 */ /* 0x000fe4000001ff00 */
[----:B------:R-:W-:Y:S02]  /*1860*/  LEA.HI R0, R0, R5, RZ, 0x6 ;  /* 0x0000000500007211 */ /* 0x000fe400078f30ff */
[----:B------:R-:W-:Y:S02]  /*1870*/  CS2R R150, SRZ ;  /* 0x0000000000967805 */ /* 0x000fe4000001ff00 */
[----:B------:R-:W-:-:S02]  /*1880*/  CS2R R148, SRZ ;  /* 0x0000000000947805 */ /* 0x000fc4000001ff00 */
        /* <DEDUP_REMOVED lines=81> */
.L_x_2186:
[----:B------:R-:W-:Y:S01]  /*1da0*/  ULEA UR21, UR38, UR41, 0x3 ;  /* 0x0000002926157291 */ /* 0x000fe2000f8e183f */
[----:B------:R-:W-:-:S05]  /*1db0*/  IMAD.U32 R3, RZ, RZ, UR37 ;  /* 0x00000025ff037e24 */ /* 0x000fca000f8e00ff */
[----:B------:R-:W-:-:S04]  /*1dc0*/  SHF.L.U32 R3, R3, 0x1f, RZ ;  /* 0x0000001f03037819 */ /* 0x000fc800000006ff */
[----:B------:R-:W0:Y:S02]  /*1dd0*/  SYNCS.PHASECHK.TRANS64.TRYWAIT P1, [UR21+0x28c50], R3 ;  /* 0x028c5003ff0075a7 */ /* 0x000e240008020155 */
[----:B0-----:R-:W-:Y:S05]  /*1de0*/  @!P1 BRA `(.L_x_2187) ;  /* 0x0000013c00209947 */ /* 0x001fea0003800000 */
.L_x_2385:
        /* <DEDUP_REMOVED lines=38> */
.L_x_2188:
[----:B0-----:R-:W-:Y:S01]  /*2050*/  VIADD R3, R4, 0xfffffffe ;  /* 0xfffffffe04037836 */ /* 0x001fe20000000000 */
[----:B------:R-:W-:-:S04]  /*2060*/  UIADD3 UR6, UR21, 0x28c60, URZ ;  /* 0x00028c6015067890 */ /* 0x000fc8000fffe03f */
[----:B------:R-:W-:Y:S01]  /*2070*/  ISETP.GE.AND P1, PT, R3, R0, PT ;  /* 0x000000000300720c */ /* 0x000fe20003f26270 */
[----:B------:R-:W-:-:S09]  /*2080*/  UPRMT UR6, UR40, 0x654, UR6 ;  /* 0x0000065428067896 */ /* 0x000fd20008000006 */
[----:B------:R-:W-:Y:S03]  /*2090*/  SYNCS.ARRIVE.TRANS64.RED.A1T0 RZ, [UR6], RZ ;  /* 0x000000ffffff79a7 */ /* 0x000fe60008100406 */
[----:B------:R-:W-:Y:S05]  /*20a0*/  @!P1 BRA `(.L_x_2189) ;  /* 0x0000000800d89947 */ /* 0x000fea0003800000 */
.L_x_2195:
[----:B------:R-:W-:Y:S01]  /*20b0*/  BAR.SYNC.DEFER_BLOCKING 0xe, 0x100 ;  /* 0x0384000000007b1d */ /* 0x000fe20000010000 */
[----:B-1----:R-:W-:Y:S01]  /*20c0*/  IMAD.U32 R5, RZ, RZ, UR38 ;  /* 0x00000026ff057e24 */ /* 0x002fe2000f8e00ff */
[----:B------:R-:W-:Y:S01]  /*20d0*/  UIADD3 UR38, UR38, 0x1, URZ ;  /* 0x0000000126267890 */ /* 0x000fe2000fffe03f */
[C---:B------:R-:W-:Y:S01]  /*20e0*/  ISETP.GT.AND P2, PT, R3.reuse, R0, PT ;  /* 0x000000000300720c */ /* 0x040fe20003f44270 */
[----:B------:R-:W-:Y:S02]  /*20f0*/  VIADD R3, R3, 0xffffffff ;  /* 0xffffffff03037836 */ /* 0x000fe40000000000 */
[----:B0-----:R-:W-:Y:S01]  /*2100*/  IMAD R4, R5, 0x40, R16 ;  /* 0x0000004005047824 */ /* 0x001fe200078e0210 */
        /* <DEDUP_REMOVED lines=137> */
.L_x_2190:
[----:B------:R-:W-:Y:S01]  /*29a0*/  ULEA UR21, UR38, UR41, 0x3 ;  /* 0x0000002926157291 */ /* 0x000fe2000f8e183f */
[----:B------:R-:W-:-:S05]  /*29b0*/  IMAD.U32 R4, RZ, RZ, UR37 ;  /* 0x00000025ff047e24 */ /* 0x000fca000f8e00ff */
[----:B------:R-:W-:-:S04]  /*29c0*/  SHF.L.U32 R4, R4, 0x1f, RZ ;  /* 0x0000001f04047819 */ /* 0x000fc800000006ff */
[----:B------:R0:W1:Y:S01]  /*29d0*/  SYNCS.PHASECHK.TRANS64.TRYWAIT P1, [UR21+0x28c50], R4 ;  /* 0x028c5004ff0075a7 */ /* 0x0000620008020155 */
[----:B------:R-:W-:Y:S05]  /*29e0*/  @!P0 BRA `(.L_x_2191) ;  /* 0x0000000000048947 */ /* 0x000fea0003800000 */
[----:B------:R-:W-:Y:S01]  /*29f0*/  BPT.TRAP 0x1 ;  /* 0x000000040000795c */ /* 0x000fe20000300000 */
.L_x_2191:
[----:B-1----:R-:W-:Y:S05]  /*2a00*/  @P1 BRA `(.L_x_2192) ;  /* 0x0000000000081947 */ /* 0x002fea0003800000 */
[----:B------:R-:W1:Y:S02]  /*2a10*/  SYNCS.PHASECHK.TRANS64.TRYWAIT P1, [UR21+0x28c50], R4 ;  /* 0x028c5004ff0075a7 */ /* 0x000e640008020155 */
[----:B-1----:R-:W-:Y:S05]  /*2a20*/  @!P1 BRA `(.L_x_2193) ;  /* 0x0000013000289947 */ /* 0x002fea0003800000 */
.L_x_2192:
        /* <DEDUP_REMOVED lines=26> */
.L_x_2194:
[----:B------:R-:W-:-:S04]  /*2bd0*/  UIADD3 UR6, UR21, 0x28c60, URZ ;  /* 0x00028c6015067890 */ /* 0x000fc8000fffe03f */
[----:B------:R-:W-:-:S09]  /*2be0*/  UPRMT UR6, UR40, 0x654, UR6 ;  /* 0x0000065428067896 */ /* 0x000fd20008000006 */
[----:B------:R-:W-:Y:S01]  /*2bf0*/  SYNCS.ARRIVE.TRANS64.RED.A1T0 RZ, [UR6], RZ ;  /* 0x000000ffffff79a7 */ /* 0x000fe20008100406 */
[----:B------:R-:W-:Y:S05]  /*2c00*/  @P2 BRA `(.L_x_2195) ;  /* 0xfffffff400282947 */ /* 0x000fea000383ffff */
.L_x_2189:
[----:B------:R-:W-:Y:S01]  /*2c10*/  BAR.SYNC.DEFER_BLOCKING 0xe, 0x100 ;  /* 0x0384000000007b1d */ /* 0x000fe20000010000 */
[----:B------:R-:W-:Y:S01]  /*2c20*/  MOV R3, UR38 ;  /* 0x0000002600037c02 */ /* 0x000fe20008000f00 */
[----:B------:R-:W-:Y:S01]  /*2c30*/  UIADD3 UR38, UR38, 0x1, URZ ;  /* 0x0000000126267890 */ /* 0x000fe2000fffe03f */
[----:B------:R-:W-:Y:S01]  /*2c40*/  PLOP3.LUT P0, PT, PT, PT, PT, 0x8, 0x0 ;  /* 0x000000000000781c */ /* 0x000fe20003f0e170 */
[----:B------:R-:W-:Y:S02]  /*2c50*/  IMAD.MOV.U32 R20, RZ, RZ, RZ ;  /* 0x000000ffff147224 */ /* 0x000fe400078e00ff */
[----:B------:R-:W-:Y:S01]  /*2c60*/  IMAD R0, R3, 0x40, R16 ;  /* 0x0000004003007824 */ /* 0x000fe200078e0210 */
[----:B------:R-:W-:-:S04]  /*2c70*/  UISETP.NE.AND UP0, UPT, UR38, 0x2, UPT ;  /* 0x000000022600788c */ /* 0x000fc8000bf05270 */
[----:B01----:R-:W-:Y:S01]  /*2c80*/  LEA R4, R0, UR41, 0x2 ;  /* 0x0000002900047c11 */ /* 0x003fe2000f8e10ff */
        /* <DEDUP_REMOVED lines=136> */
.L_x_2178:
[----:B------:R-:W-:Y:S01]  /*3510*/  ULDC UR4, c[0x0][0x448] ;  /* 0x0001120000047ab9 */ /* 0x000fe20000000800 */
[----:B------:R-:W-:Y:S02]  /*3520*/  UIADD3 UR7, UR45, 0x3f, URZ ;  /* 0x0000003f2d077890 */ /* 0x000fe4000fffe03f */
[----:B------:R-:W-:Y:S02]  /*3530*/  UISETP.NE.AND UP0, UPT, UR4, 0x1, UPT ;  /* 0x000000010400788c */ /* 0x000fe4000bf05270 */
[----:B------:R-:W-:Y:S01]  /*3540*/  UIADD3 UR10, UR48, 0x1, -UR50 ;  /* 0x00000001300a7890 */ /* 0x000fe2000fffe832 */
[----:B------:R-:W-:Y:S01]  /*3550*/  ULDC.64 UR4, c[0x0][0x9e0] ;  /* 0x0002780000047ab9 */ /* 0x000fe20000000a00 */
[----:B------:R-:W-:-:S07]  /*3560*/  UP2UR UR52, UPR, URZ, 0x1 ;  /* 0x000000013f347883 */ /* 0x000fce0008000000 */
        /* <DEDUP_REMOVED lines=9> */
[----:B------:R-:W-:-:S06]  /*3600*/  IMAD.U32 R0, RZ, RZ, UR4 ;  /* 0x00000004ff007e24 */ /* 0x000fcc000f8e00ff */
        /* <DEDUP_REMOVED lines=11> */
.L_x_2197:
[----:B------:R-:W-:-:S11]  /*36c0*/  UISETP.NE.AND UP0, UPT, UR5, 0x1, UPT ;  /* 0x000000010500788c */ /* 0x000fd6000bf05270 */
[----:B------:R-:W-:Y:S02]  /*36d0*/  @UP0 ULDC.64 UR10, c[0x0][0x9e8] ;  /* 0x00027a00000a0ab9 */ /* 0x000fe40000000a00 */
[----:B------:R-:W-:-:S04]  /*36e0*/  UIMAD.WIDE.U32 UR8, UR4, UR10, URZ ;  /* 0x0000000a040872a5 */ /* 0x000fc8000f8e003f */
[----:B------:R-:W-:-:S12]  /*36f0*/  @UP0 USHF.R.U32.HI UR4, URZ, UR11, UR9 ;  /* 0x0000000b3f040299 */ /* 0x000fd80008011609 */
.L_x_2198:
[----:B------:R-:W-:-:S06]  /*3700*/  UIMAD UR4, UR4, UR5, UR5 ;  /* 0x00000005040472a4 */ /* 0x000fcc000f8e0205 */
[----:B------:R-:W-:-:S07]  /*3710*/  VIMNMX R0, R0, UR4, PT ;  /* 0x0000000400007c48 */ /* 0x000fce000bfe0100 */
.L_x_2196:
[----:B------:R-:W-:Y:S01]  /*3720*/  UISETP.NE.AND UP0, UPT, UR52, URZ, UPT ;  /* 0x0000003f3400728c */ /* 0x000fe2000bf05270 */
[----:B------:R-:W-:Y:S01]  /*3730*/  VIADD R0, R0, 0x3f ;  /* 0x0000003f00007836 */ /* 0x000fe20000000000 */
[----:B------:R-:W-:-:S04]  /*3740*/  UMOV UR4, UR45 ;  /* 0x0000002d00047c82 */ /* 0x000fc80008000000 */
        /* <DEDUP_REMOVED lines=9> */
[----:B------:R-:W-:Y:S01]  /*37e0*/  UIADD3 UR4, UR4, UR48, -UR50 ;  /* 0x0000003004047290 */ /* 0x000fe2000fffe832 */
        /* <DEDUP_REMOVED lines=14> */
.L_x_2200:
[----:B------:R-:W-:-:S11]  /*38d0*/  UISETP.NE.AND UP0, UPT, UR5, 0x1, UPT ;  /* 0x000000010500788c */ /* 0x000fd6000bf05270 */
[----:B------:R-:W-:Y:S02]  /*38e0*/  @UP0 ULDC.64 UR10, c[0x0][0x9e8] ;  /* 0x00027a00000a0ab9 */ /* 0x000fe40000000a00 */
[----:B------:R-:W-:-:S04]  /*38f0*/  UIMAD.WIDE.U32 UR6, UR4, UR10, URZ ;  /* 0x0000000a040672a5 */ /* 0x000fc8000f8e003f */
[----:B------:R-:W-:-:S12]  /*3900*/  @UP0 USHF.R.U32.HI UR4, URZ, UR11, UR7 ;  /* 0x0000000b3f040299 */ /* 0x000fd80008011607 */
.L_x_2201:
[----:B------:R-:W-:-:S04]  /*3910*/  UIMAD UR4, UR4, UR5, URZ ;  /* 0x00000005040472a4 */ /* 0x000fc8000f8e023f */
[----:B------:R-:W-:-:S04]  /*3920*/  UISETP.LT.AND UP0, UPT, UR8, UR4, UPT ;  /* 0x000000040800728c */ /* 0x000fc8000bf01270 */
[----:B------:R-:W-:-:S12]  /*3930*/  USEL UR8, UR8, UR4, !UP0 ;  /* 0x0000000408087287 */ /* 0x000fd8000c000000 */
.L_x_2199:
[----:B------:R-:W-:Y:S01]  /*3940*/  USHF.R.S32.HI UR4, URZ, 0x1f, UR8 ;  /* 0x0000001f3f047899 */ /* 0x000fe20008011408 */
[----:B------:R-:W-:Y:S01]  /*3950*/  PLOP3.LUT P0, PT, PT, PT, PT, 0x80, 0x0 ;  /* 0x000000000000781c */ /* 0x000fe20003f0f070 */
[----:B------:R-:W-:Y:S01]  /*3960*/  IMAD.MOV.U32 R3, RZ, RZ, RZ ;  /* 0x000000ffff037224 */ /* 0x000fe200078e00ff */
[----:B------:R-:W-:Y:S01]  /*3970*/  CS2R R20, SRZ ;  /* 0x0000000000147805 */ /* 0x000fe2000001ff00 */
[----:B------:R-:W-:Y:S01]  /*3980*/  ULEA.HI UR4, UR4, UR8, URZ, 0x6 ;  /* 0x0000000804047291 */ /* 0x000fe2000f8f303f */
[----:B------:R-:W-:Y:S02]  /*3990*/  CS2R R150, SRZ ;  /* 0x0000000000967805 */ /* 0x000fe4000001ff00 */
        /* <DEDUP_REMOVED lines=16> */
[----:B------:R-:W-:Y:S02]  /*3aa0*/  ISETP.GT.AND P1, PT, R168, UR47, PT ;  /* 0x0000002fa8007c0c */ /* 0x000fe4000bf24270 */
        /* <DEDUP_REMOVED lines=82> */
.L_x_2202:
        /* <DEDUP_REMOVED lines=9> */
.L_x_2386:
[----:B------:R-:W-:Y:S05]  /*4060*/  @!P0 BRA `(.L_x_2204) ;  /* 0x0000000000048947 */ /* 0x000fea0003800000 */
[----:B------:R-:W-:Y:S01]  /*4070*/  BPT.TRAP 0x1 ;  /* 0x000000040000795c */ /* 0x000fe20000300000 */
.L_x_2204:
[----:B------:R-:W-:Y:S02]  /*4080*/  IMAD.U32 R7, RZ, RZ, UR38 ;  /* 0x00000026ff077e24 */ /* 0x000fe4000f8e00ff */
[----:B------:R-:W-:-:S03]  /*4090*/  IMAD.U32 R8, RZ, RZ, UR37 ;  /* 0x00000025ff087e24 */ /* 0x000fc6000f8e00ff */
[----:B------:R-:W-:Y:S02]  /*40a0*/  LEA R7, R7, UR41, 0x3 ;  /* 0x0000002907077c11 */ /* 0x000fe4000f8e18ff */
[----:B------:R-:W-:-:S04]  /*40b0*/  SHF.L.U32 R8, R8, 0x1f, RZ ;  /* 0x0000001f08087819 */ /* 0x000fc800000006ff */
[----:B------:R1:W2:Y:S01]  /*40c0*/  SYNCS.PHASECHK.TRANS64.TRYWAIT P1, [R7+URZ+0x28c30], R8 ;  /* 0x028c3008070075a7 */ /* 0x0002a2000802017f */
[----:B------:R-:W-:Y:S05]  /*40d0*/  @!P0 BRA `(.L_x_2205) ;  /* 0x0000000000048947 */ /* 0x000fea0003800000 */
[----:B------:R-:W-:Y:S01]  /*40e0*/  BPT.TRAP 0x1 ;  /* 0x000000040000795c */ /* 0x000fe20000300000 */
.L_x_2205:
[----:B--2---:R-:W-:Y:S05]  /*40f0*/  @P1 BRA `(.L_x_2206) ;  /* 0x0000000000081947 */ /* 0x004fea0003800000 */
[----:B------:R-:W2:Y:S02]  /*4100*/  SYNCS.PHASECHK.TRANS64.TRYWAIT P1, [R7+URZ+0x28c30], R8 ;  /* 0x028c3008070075a7 */ /* 0x000ea4000802017f */
[----:B--2---:R-:W-:Y:S05]  /*4110*/  @!P1 BRA `(.L_x_2207) ;  /* 0x00000118009c9947 */ /* 0x004fea0003800000 */
.L_x_2206:
        /* <DEDUP_REMOVED lines=40> */
.L_x_2208:
[----:B------:R-:W-:Y:S01]  /*43a0*/  UISETP.NE.AND UP1, UPT, UR52, URZ, UPT ;  /* 0x0000003f3400728c */ /* 0x000fe2000bf25270 */
[----:B------:R-:W-:Y:S01]  /*43b0*/  VIADD R3, R185, UR45 ;  /* 0x0000002db9037c36 */ /* 0x000fe20008000000 */
[----:B------:R-:W-:Y:S01]  /*43c0*/  R2UR UR6, R7 ;  /* 0x00000000070672ca */ /* 0x000fe200000e0000 */
[----:B------:R-:W-:Y:S01]  /*43d0*/  IMAD.MOV.U32 R5, RZ, RZ, -0x40 ;  /* 0xffffffc0ff057424 */ /* 0x000fe200078e00ff */
[----:B------:R-:W-:Y:S01]  /*43e0*/  UISETP.NE.AND UP0, UPT, UR51, URZ, UPT ;  /* 0x0000003f3300728c */ /* 0x000fe2000bf05270 */
[C---:B------:R-:W-:Y:S01]  /*43f0*/  LEA R12, R168.reuse, 0xffffffc0, 0x6 ;  /* 0xffffffc0a80c7811 */ /* 0x040fe200078e30ff */
[----:B------:R-:W-:Y:S01]  /*4400*/  ULDC UR22, c[0x0][0x9dc] ;  /* 0x0002770000167ab9 */ /* 0x000fe20000000800 */
[----:B------:R-:W-:Y:S01]  /*4410*/  PLOP3.LUT P1, PT, PT, PT, UP1, 0x80, 0x0 ;  /* 0x000000000000781c */ /* 0x000fe20003f2f018 */
[----:B------:R-:W-:Y:S01]  /*4420*/  IMAD R5, R168, R5, 0x41 ;  /* 0x00000041a8057424 */ /* 0x000fe200078e0205 */
[----:B------:R-:W-:Y:S01]  /*4430*/  PLOP3.LUT P2, PT, PT, PT, UP1, 0x80, 0x0 ;  /* 0x000000000000781c */ /* 0x000fe20003f4f018 */
[----:B------:R-:W-:Y:S01]  /*4440*/  ULDC UR14, c[0x0][0x9e0] ;  /* 0x00027800000e7ab9 */ /* 0x000fe20000000800 */
[----:B------:R-:W-:Y:S01]  /*4450*/  @UP1 ULDC UR7, c[0x0][0x44c] ;  /* 0x0001130000071ab9 */ /* 0x000fe20000000800 */
[----:B------:R-:W-:Y:S01]  /*4460*/  IADD3 R10, -R2, UR48, -R12 ;  /* 0x00000030020a7c10 */ /* 0x000fe2000fffe90c */
[----:B------:R-:W-:-:S02]  /*4470*/  VIADD R14, R5, 0xffffffff ;  /* 0xffffffff050e7836 */ /* 0x000fc40000000000 */
[----:B------:R-:W-:-:S04]  /*4480*/  UIADD3 UR6, UR6, 0x28c40, URZ ;  /* 0x00028c4006067890 */ /* 0x000fc8000fffe03f */
[----:B------:R-:W-:Y:S01]  /*4490*/  UPRMT UR6, UR40, 0x654, UR6 ;  /* 0x0000065428067896 */ /* 0x000fe20008000006 */
[----:B------:R-:W-:Y:S01]  /*44a0*/  @P1 IMAD.HI.U32 R4, R3, UR7, RZ ;  /* 0x0000000703041c27 */ /* 0x000fe2000f8e00ff */
[----:B------:R-:W-:Y:S01]  /*44b0*/  @UP1 ULDC UR7, c[0x0][0x450] ;  /* 0x0001140000071ab9 */ /* 0x000fe20000000800 */
[----:B------:R-:W-:-:S03]  /*44c0*/  PLOP3.LUT P1, PT, PT, PT, UP0, 0x40, 0x0 ;  /* 0x000000000000781c */ /* 0x000fc60003f2e808 */
[----:B------:R-:W-:Y:S02]  /*44d0*/  @P2 SHF.R.U32.HI R3, RZ, UR7, R4 ;  /* 0x00000007ff032c19 */ /* 0x000fe40008011604 */
[----:B------:R-:W-:Y:S01]  /*44e0*/  IADD3 R4, -R2, UR48, R5 ;  /* 0x0000003002047c10 */ /* 0x000fe2000fffe105 */
[----:B------:R-:W-:Y:S01]  /*44f0*/  SYNCS.ARRIVE.TRANS64.RED.A1T0 RZ, [UR6], RZ ;  /* 0x000000ffffff79a7 */ /* 0x000fe20008100406 */
[----:B------:R-:W-:Y:S01]  /*4500*/  ULOP3.LUT UR6, URZ, UR22, URZ, 0x33, !UPT ;  /* 0x000000163f067292 */ /* 0x000fe2000f8e333f */
[----:B------:R-:W0:Y:S02]  /*4510*/  SHFL.IDX PT, R6, R3, RZ, 0x1c1f ;  /* 0x001c1fff03067589 */ /* 0x000e2400000e0000 */
[----:B------:R-:W-:-:S04]  /*4520*/  VIADD R4, R4, -UR50 ;  /* 0x8000003204047c36 */ /* 0x000fc80008000000 */
[C---:B------:R-:W-:Y:S02]  /*4530*/  VIADD R11, R4.reuse, UR14 ;  /* 0x0000000e040b7c36 */ /* 0x040fe40008000000 */
[----:B------:R-:W-:-:S03]  /*4540*/  VIADD R13, R4, UR6 ;  /* 0x00000006040d7c36 */ /* 0x000fc60008000000 */
[----:B0-----:R-:W-:Y:S01]  /*4550*/  VIADDMNMX R4, R6, R11, R10, PT ;  /* 0x0000000b06047246 */ /* 0x001fe2000380010a */
[----:B------:R-:W-:Y:S01]  /*4560*/  IMAD.IADD R5, R13, 0x1, R6 ;  /* 0x000000010d057824 */ /* 0x000fe200078e0206 */
[----:B------:R-:W-:Y:S06]  /*4570*/  @P1 BRA `(.L_x_2209) ;  /* 0x0000000000641947 */ /* 0x000fec0003800000 */
[----:B------:R-:W-:Y:S01]  /*4580*/  IMAD.U32 R9, RZ, RZ, UR50 ;  /* 0x00000032ff097e24 */ /* 0x000fe2000f8e00ff */
[----:B------:R-:W-:Y:S04]  /*4590*/  BSSY B0, `(.L_x_2210) ;  /* 0x0000013000007945 */ /* 0x000fe80003800000 */
[----:B------:R-:W-:-:S04]  /*45a0*/  IADD3 R9, -R9, UR48, R6 ;  /* 0x0000003009097c10 */ /* 0x000fc8000fffe106 */
[----:B------:R-:W-:-:S13]  /*45b0*/  ISETP.GT.AND P1, PT, R9, -0x1, PT ;  /* 0xffffffff0900780c */ /* 0x000fda0003f24270 */
[----:B------:R-:W-:Y:S05]  /*45c0*/  @P1 BRA `(.L_x_2211) ;  /* 0x0000000000241947 */ /* 0x000fea0003800000 */
[----:B------:R-:W-:Y:S01]  /*45d0*/  ULDC UR6, c[0x0][0x9e4] ;  /* 0x0002790000067ab9 */ /* 0x000fe20000000800 */
[----:B------:R-:W-:Y:S02]  /*45e0*/  LOP3.LUT R9, RZ, R9, RZ, 0x33, !PT ;  /* 0x00000009ff097212 */ /* 0x000fe400078e33ff */
[----:B------:R-:W-:-:S04]  /*45f0*/  MOV R15, UR6 ;  /* 0x00000006000f7c02 */ /* 0x000fc80008000f00 */
[----:B------:R-:W-:-:S13]  /*4600*/  ISETP.NE.AND P1, PT, R15, 0x1, PT ;  /* 0x000000010f00780c */ /* 0x000fda0003f25270 */
[----:B------:R-:W0:Y:S02]  /*4610*/  @P1 LDC.64 R20, c[0x0][0x9e8] ;  /* 0x00027a00ff141b82 */ /* 0x000e240000000a00 */
[----:B0-----:R-:W-:-:S05]  /*4620*/  @P1 IMAD.HI.U32 R6, R9, R20, RZ ;  /* 0x0000001409061227 */ /* 0x001fca00078e00ff */
[----:B------:R-:W-:-:S04]  /*4630*/  @P1 SHF.R.U32.HI R9, RZ, R21, R6 ;  /* 0x00000015ff091219 */ /* 0x000fc80000011606 */
[----:B------:R-:W-:Y:S01]  /*4640*/  LOP3.LUT R9, RZ, R9, RZ, 0x33, !PT ;  /* 0x00000009ff097212 */ /* 0x000fe200078e33ff */
[----:B------:R-:W-:Y:S06]  /*4650*/  BRA `(.L_x_2212) ;  /* 0x0000000000187947 */ /* 0x000fec0003800000 */
.L_x_2211:
[----:B------:R-:W-:Y:S02]  /*4660*/  ULDC UR6, c[0x0][0x9e4] ;  /* 0x0002790000067ab9 */ /* 0x000fe40000000800 */
[----:B------:R-:W-:-:S05]  /*4670*/  IMAD.U32 R15, RZ, RZ, UR6 ;  /* 0x00000006ff0f7e24 */ /* 0x000fca000f8e00ff */
[----:B------:R-:W-:-:S13]  /*4680*/  ISETP.NE.AND P1, PT, R15, 0x1, PT ;  /* 0x000000010f00780c */ /* 0x000fda0003f25270 */
[----:B------:R-:W0:Y:S02]  /*4690*/  @P1 LDC.64 R20, c[0x0][0x9e8] ;  /* 0x00027a00ff141b82 */ /* 0x000e240000000a00 */
[----:B0-----:R-:W-:-:S05]  /*46a0*/  @P1 IMAD.HI.U32 R6, R9, R20, RZ ;  /* 0x0000001409061227 */ /* 0x001fca00078e00ff */
[----:B------:R-:W-:-:S07]  /*46b0*/  @P1 SHF.R.U32.HI R9, RZ, R21, R6 ;  /* 0x00000015ff091219 */ /* 0x000fce0000011606 */
.L_x_2212:
[----:B------:R-:W-:Y:S05]  /*46c0*/  BSYNC B0 ;  /* 0x0000000000007941 */ /* 0x000fea0003800000 */
.L_x_2210:
[----:B------:R-:W-:-:S04]  /*46d0*/  IMAD R9, R9, R15, -R12 ;  /* 0x0000000f09097224 */ /* 0x000fc800078e0a0c */
[----:B------:R-:W-:-:S05]  /*46e0*/  IMAD.IADD R9, R9, 0x1, -R2 ;  /* 0x0000000109097824 */ /* 0x000fca00078e0a02 */
[----:B------:R-:W-:Y:S02]  /*46f0*/  VIADDMNMX R4, R9, R15, R4, PT ;  /* 0x0000000f09047246 */ /* 0x000fe40003800104 */
[----:B------:R-:W-:-:S07]  /*4700*/  VIMNMX R5, R5, R9, !PT ;  /* 0x0000000905057248 */ /* 0x000fce0007fe0100 */
.L_x_2209:
[C---:B------:R-:W-:Y:S01]  /*4710*/  ISETP.GE.AND P2, PT, R14.reuse, 0x9, PT ;  /* 0x000000090e00780c */ /* 0x040fe20003f46270 */
[----:B------:R-:W-:Y:S01]  /*4720*/  UISETP.NE.AND UP0, UPT, UR51, URZ, UPT ;  /* 0x0000003f3300728c */ /* 0x000fe2000bf05270 */
        /* <DEDUP_REMOVED lines=11> */
[----:B------:R-:W-:Y:S02]  /*47e0*/  ISETP.LT.OR P3, PT, R4, 0x11, P3 ;  /* 0x000000110400780c */ /* 0x000fe40001f61670 */
[C---:B------:R-:W-:Y:S02]  /*47f0*/  ISETP.GT.AND P4, PT, R5.reuse, 0x9, !P6 ;  /* 0x000000090500780c */ /* 0x040fe40007784270 */
        /* <DEDUP_REMOVED lines=28> */
[C---:B------:R-:W-:Y:S02]  /*49c0*/  ISETP.GT.AND P3, PT, R5.reuse, 0x28, !P4 ;  /* 0x000000280500780c */ /* 0x040fe40006764270 */
        /* <DEDUP_REMOVED lines=27> */
[----:B------:R-:W-:Y:S02]  /*4b80*/  ISETP.GE.AND P6, PT, R14, 0x3a, PT ;  /* 0x0000003a0e00780c */ /* 0x000fe40003fc6270 */
[----:B------:R-:W0:Y:S02]  /*4b90*/  SHFL.IDX PT, R14, R3, 0x1, 0x1c1f ;  /* 0x003c1f00030e7f89 */ /* 0x000e2400000e0000 */
[----:B------:R-:W-:Y:S02]  /*4ba0*/  P2R R45, PR, RZ, 0x40 ;  /* 0x00000040ff2d7803 */ /* 0x000fe40000000000 */
[----:B------:R-:W-:-:S04]  /*4bb0*/  ISETP.GT.AND P6, PT, R5, 0x39, !P6 ;  /* 0x000000390500780c */ /* 0x000fc800077c4270 */
[----:B------:R-:W-:-:S04]  /*4bc0*/  ISETP.LT.OR P6, PT, R4, 0x3a, P6 ;  /* 0x0000003a0400780c */ /* 0x000fc800037c1670 */
[----:B------:R-:W-:Y:S02]  /*4bd0*/  FSEL R68, R53, -INF , !P6 ;  /* 0xff80000035447808 */ /* 0x000fe40007000000 */
[----:B------:R-:W-:Y:S02]  /*4be0*/  PLOP3.LUT P6, PT, PT, PT, UP0, 0x40, 0x0 ;  /* 0x000000000000781c */ /* 0x000fe40003fce808 */
[----:B0-----:R-:W-:Y:S01]  /*4bf0*/  VIADDMNMX R4, R14, R11, R10, PT ;  /* 0x0000000b0e047246 */ /* 0x001fe2000380010a */
[----:B------:R-:W-:-:S10]  /*4c00*/  IMAD.IADD R6, R13, 0x1, R14 ;  /* 0x000000010d067824 */ /* 0x000fd400078e020e */
[----:B------:R-:W-:Y:S05]  /*4c10*/  @P6 BRA `(.L_x_2213) ;  /* 0x0000000000646947 */ /* 0x000fea0003800000 */
[----:B------:R-:W-:Y:S01]  /*4c20*/  IMAD.U32 R3, RZ, RZ, UR50 ;  /* 0x00000032ff037e24 */ /* 0x000fe2000f8e00ff */
[----:B------:R-:W-:Y:S04]  /*4c30*/  BSSY B0, `(.L_x_2214) ;  /* 0x0000013000007945 */ /* 0x000fe80003800000 */
[----:B------:R-:W-:-:S04]  /*4c40*/  IADD3 R3, -R3, UR48, R14 ;  /* 0x0000003003037c10 */ /* 0x000fc8000fffe10e */
        /* <DEDUP_REMOVED lines=11> */
.L_x_2215:
[----:B------:R-:W-:Y:S02]  /*4d00*/  ULDC UR6, c[0x0][0x9e4] ;  /* 0x0002790000067ab9 */ /* 0x000fe40000000800 */
[----:B------:R-:W-:-:S05]  /*4d10*/  IMAD.U32 R5, RZ, RZ, UR6 ;  /* 0x00000006ff057e24 */ /* 0x000fca000f8e00ff */
[----:B------:R-:W-:-:S13]  /*4d20*/  ISETP.NE.AND P6, PT, R5, 0x1, PT ;  /* 0x000000010500780c */ /* 0x000fda0003fc5270 */
[----:B------:R-:W0:Y:S02]  /*4d30*/  @P6 LDC.64 R10, c[0x0][0x9e8] ;  /* 0x00027a00ff0a6b82 */ /* 0x000e240000000a00 */
[----:B0-----:R-:W-:-:S05]  /*4d40*/  @P6 IMAD.HI.U32 R10, R3, R10, RZ ;  /* 0x0000000a030a6227 */ /* 0x001fca00078e00ff */
[----:B------:R-:W-:-:S07]  /*4d50*/  @P6 SHF.R.U32.HI R3, RZ, R11, R10 ;  /* 0x0000000bff036219 */ /* 0x000fce000001160a */
.L_x_2216:
[----:B------:R-:W-:Y:S05]  /*4d60*/  BSYNC B0 ;  /* 0x0000000000007941 */ /* 0x000fea0003800000 */
.L_x_2214:
[----:B------:R-:W-:-:S04]  /*4d70*/  IMAD R3, R3, R5, -R12 ;  /* 0x0000000503037224 */ /* 0x000fc800078e0a0c */
[----:B------:R-:W-:-:S05]  /*4d80*/  IMAD.IADD R3, R3, 0x1, -R2 ;  /* 0x0000000103037824 */ /* 0x000fca00078e0a02 */
[----:B------:R-:W-:Y:S02]  /*4d90*/  VIADDMNMX R4, R3, R5, R4, PT ;  /* 0x0000000503047246 */ /* 0x000fe40003800104 */
[----:B------:R-:W-:-:S07]  /*4da0*/  VIMNMX R6, R6, R3, !PT ;  /* 0x0000000306067248 */ /* 0x000fce0007fe0100 */
.L_x_2213:
        /* <DEDUP_REMOVED lines=36> */
[----:B------:R-:W-:Y:S02]  /*4ff0*/  ISETP.NE.AND P6, PT, R9, RZ, PT ;  /* 0x000000ff0900720c */ /* 0x000fe40003fc5270 */
[----:B------:R-:W-:-:S02]  /*5000*/  ISETP.GT.AND P1, PT, R6, 0x19, !P1 ;  /* 0x000000190600780c */ /* 0x000fc40004f24270 */
[----:B------:R-:W-:Y:S02]  /*5010*/  ISETP.GT.AND P2, PT, R6, 0x8, !P2 ;  /* 0x000000080600780c */ /* 0x000fe40005744270 */
[----:B------:R-:W-:Y:S02]  /*5020*/  ISETP.LT.OR P1, PT, R4, 0x1a, P1 ;  /* 0x0000001a0400780c */ /* 0x000fe40000f21670 */
[----:B------:R-:W-:Y:S02]  /*5030*/  FMNMX.FTZ R9, R68, R3, !PT ;  /* 0x0000000344097209 */ /* 0x000fe40007810000 */
[----:B------:R-:W-:Y:S02]  /*5040*/  FSEL R39, R39, -INF , !P1 ;  /* 0xff80000027277808 */ /* 0x000fe40004800000 */
[----:B------:R-:W-:Y:S01]  /*5050*/  ISETP.NE.AND P1, PT, R37, RZ, PT ;  /* 0x000000ff2500720c */ /* 0x000fe20003f25270 */
[----:B------:R-:W0:Y:S01]  /*5060*/  SHFL.BFLY PT, R10, R9, 0x2, 0x1f ;  /* 0x0c401f00090a7f89 */ /* 0x000e2200000e0000 */
[----:B------:R-:W-:-:S02]  /*5070*/  ISETP.LT.OR P2, PT, R4, 0x9, P2 ;  /* 0x000000090400780c */ /* 0x000fc40001741670 */
[----:B------:R-:W-:Y:S02]  /*5080*/  ISETP.GT.AND P1, PT, R6, 0x20, !P1 ;  /* 0x000000200600780c */ /* 0x000fe40004f24270 */
[----:B------:R-:W-:Y:S02]  /*5090*/  FSEL R30, R30, -INF , !P2 ;  /* 0xff8000001e1e7808 */ /* 0x000fe40005000000 */
        /* <DEDUP_REMOVED lines=11> */
[----:B------:R-:W-:Y:S01]  /*5150*/  ISETP.NE.AND P6, PT, R45, RZ, PT ;  /* 0x000000ff2d00720c */ /* 0x000fe20003fc5270 */
        /* <DEDUP_REMOVED lines=10> */
[----:B------:R-:W-:-:S02]  /*5200*/  ISETP.GT.AND P3, PT, R6, 0x30, !P3 ;  /* 0x000000300600780c */ /* 0x000fc40005f64270 */
[----:B------:R-:W-:Y:S02]  /*5210*/  FMNMX.FTZ R3, R35, R10, !PT ;  /* 0x0000000a23037209 */ /* 0x000fe40007810000 */
[----:B------:R-:W-:Y:S02]  /*5220*/  ISETP.LT.OR P2, PT, R4, 0x2a, P2 ;  /* 0x0000002a0400780c */ /* 0x000fe40001741670 */
[----:B------:R-:W-:Y:S02]  /*5230*/  FMNMX.FTZ R10, R38, R3, !PT ;  /* 0x00000003260a7209 */ /* 0x000fe40007810000 */
[----:B0-----:R-:W-:Y:S02]  /*5240*/  FMNMX.FTZ R5, R11, R12, !PT ;  /* 0x0000000c0b057209 */ /* 0x001fe40007810000 */
[----:B------:R-:W-:Y:S02]  /*5250*/  FMNMX.FTZ R3, R39, R10, !PT ;  /* 0x0000000a27037209 */ /* 0x000fe40007810000 */
[C---:B------:R-:W-:Y:S01]  /*5260*/  FSETP.NEU.FTZ.AND P1, PT, R5.reuse, -INF , PT ;  /* 0xff8000000500780b */ /* 0x040fe20003f3d000 */
[----:B------:R-:W-:Y:S01]  /*5270*/  FMUL.FTZ R9, R5, UR10 ;  /* 0x0000000a05097c20 */ /* 0x000fe20008410000 */
[----:B------:R-:W-:-:S02]  /*5280*/  FMNMX.FTZ R10, R42, R3, !PT ;  /* 0x000000032a0a7209 */ /* 0x000fc40007810000 */
[C---:B------:R-:W-:Y:S02]  /*5290*/  ISETP.GT.AND P4, PT, R6.reuse, 0x31, !P4 ;  /* 0x000000310600780c */ /* 0x040fe40006784270 */
[----:B------:R-:W-:Y:S02]  /*52a0*/  FMNMX.FTZ R3, R43, R10, !PT ;  /* 0x0000000a2b037209 */ /* 0x000fe40007810000 */
[----:B------:R-:W-:Y:S02]  /*52b0*/  FSEL R9, R9, RZ, P1 ;  /* 0x000000ff09097208 */ /* 0x000fe40000800000 */
[C---:B------:R-:W-:Y:S02]  /*52c0*/  ISETP.GT.AND P5, PT, R6.reuse, 0x38, !P5 ;  /* 0x000000380600780c */ /* 0x040fe40006fa4270 */
[----:B------:R-:W-:Y:S01]  /*52d0*/  ISETP.GT.AND P1, PT, R6, 0x39, !P6 ;  /* 0x000000390600780c */ /* 0x000fe20007724270 */
[--C-:B------:R-:W-:Y:S01]  /*52e0*/  FFMA.FTZ R10, R24, UR10, -R9.reuse ;  /* 0x0000000a180a7c23 */ /* 0x100fe20008010809 */
[----:B------:R-:W-:Y:S01]  /*52f0*/  ISETP.LT.OR P3, PT, R4, 0x31, P3 ;  /* 0x000000310400780c */ /* 0x000fe20001f61670 */
[--C-:B------:R-:W-:Y:S01]  /*5300*/  FFMA.FTZ R11, R20, UR10, -R9.reuse ;  /* 0x0000000a140b7c23 */ /* 0x100fe20008010809 */
[----:B------:R-:W-:Y:S01]  /*5310*/  FSEL R47, R47, -INF , !P2 ;  /* 0xff8000002f2f7808 */ /* 0x000fe20005000000 */
[--C-:B------:R-:W-:Y:S01]  /*5320*/  FFMA.FTZ R12, R56, UR10, -R9.reuse ;  /* 0x0000000a380c7c23 */ /* 0x100fe20008010809 */
[----:B------:R-:W-:Y:S01]  /*5330*/  FMNMX.FTZ R6, R46, R3, !PT ;  /* 0x000000032e067209 */ /* 0x000fe20007810000 */
[----:B------:R-:W-:Y:S01]  /*5340*/  MUFU.EX2 R10, R10 ;  /* 0x0000000a000a7308 */ /* 0x000fe20000000800 */
[----:B------:R-:W-:Y:S01]  /*5350*/  ISETP.LT.OR P4, PT, R4, 0x32, P4 ;  /* 0x000000320400780c */ /* 0x000fe20002781670 */
[--C-:B------:R-:W-:Y:S01]  /*5360*/  FFMA.FTZ R14, R32, UR10, -R9.reuse ;  /* 0x0000000a200e7c23 */ /* 0x100fe20008010809 */
[----:B------:R-:W-:Y:S01]  /*5370*/  FSEL R50, R50, -INF , !P3 ;  /* 0xff80000032327808 */ /* 0x000fe20005800000 */
[--C-:B------:R-:W-:Y:S01]  /*5380*/  FFMA.FTZ R15, R58, UR10, -R9.reuse ;  /* 0x0000000a3a0f7c23 */ /* 0x100fe20008010809 */
[----:B------:R-:W-:Y:S01]  /*5390*/  FMNMX.FTZ R3, R47, R6, !PT ;  /* 0x000000062f037209 */ /* 0x000fe20007810000 */
[--C-:B------:R-:W-:Y:S01]  /*53a0*/  FFMA.FTZ R20, R36, UR10, -R9.reuse ;  /* 0x0000000a24147c23 */ /* 0x100fe20008010809 */
[----:B------:R-:W-:Y:S01]  /*53b0*/  ISETP.LT.OR P5, PT, R4, 0x39, P5 ;  /* 0x000000390400780c */ /* 0x000fe20002fa1670 */
[----:B------:R-:W0:Y:S01]  /*53c0*/  MUFU.EX2 R11, R11 ;  /* 0x0000000b000b7308 */ /* 0x000e220000000800 */
[----:B------:R-:W-:Y:S01]  /*53d0*/  FSEL R51, R51, -INF , !P4 ;  /* 0xff80000033337808 */ /* 0x000fe20006000000 */
[--C-:B------:R-:W-:Y:S01]  /*53e0*/  FFMA.FTZ R21, R60, UR10, -R9.reuse ;  /* 0x0000000a3c157c23 */ /* 0x100fe20008010809 */
[----:B------:R-:W-:Y:S01]  /*53f0*/  FMNMX.FTZ R6, R50, R3, !PT ;  /* 0x0000000332067209 */ /* 0x000fe20007810000 */
[--C-:B------:R-:W-:Y:S01]  /*5400*/  FFMA.FTZ R24, R40, UR10, -R9.reuse ;  /* 0x0000000a28187c23 */ /* 0x100fe20008010809 */
[----:B------:R-:W-:Y:S01]  /*5410*/  ISETP.LT.OR P1, PT, R4, 0x3a, P1 ;  /* 0x0000003a0400780c */ /* 0x000fe20000f21670 */
        /* <DEDUP_REMOVED lines=8> */
[----:B------:R-:W-:-:S02]  /*54a0*/  FFMA.FTZ R33, R66, UR10, -R9 ;  /* 0x0000000a42217c23 */ /* 0x000fc40008010809 */
[----:B------:R4:W-:Y:S01]  /*54b0*/  MUFU.EX2 R154, R6 ;  /* 0x00000006009a7308 */ /* 0x0009e20000000800 */
[----:B------:R-:W-:Y:S01]  /*54c0*/  FMNMX.FTZ R4, R55, R4, !PT ;  /* 0x0000000437047209 */ /* 0x000fe20007810000 */
[----:B---3--:R-:W-:Y:S01]  /*54d0*/  FFMA.FTZ R12, R44, UR10, -R9 ;  /* 0x0000000a2c0c7c23 */ /* 0x008fe20008010809 */
[----:B0-----:R-:W-:-:S03]  /*54e0*/  F2FP.F16.F32.PACK_AB R152, R11, R10 ;  /* 0x0000000a0b98723e */ /* 0x001fc600000000ff */
[----:B------:R-:W0:Y:S02]  /*54f0*/  SHFL.BFLY PT, R3, R4, 0x2, 0x1f ;  /* 0x0c401f0004037f89 */ /* 0x000e2400000e0000 */
[----:B------:R-:W-:Y:S08]  /*5500*/  MUFU.EX2 R29, R28 ;  /* 0x0000001c001d7308 */ /* 0x000ff00000000800 */
[----:B------:R-:W-:Y:S08]  /*5510*/  MUFU.EX2 R14, R14 ;  /* 0x0000000e000e7308 */ /* 0x000ff00000000800 */
[----:B------:R-:W3:Y:S01]  /*5520*/  MUFU.EX2 R15, R15 ;  /* 0x0000000f000f7308 */ /* 0x000ee20000000800 */
[----:B0-----:R-:W-:Y:S01]  /*5530*/  FMNMX.FTZ R3, R4, R3, !PT ;  /* 0x0000000304037209 */ /* 0x001fe20007810000 */
[----:B------:R-:W-:-:S06]  /*5540*/  FFMA.FTZ R4, R62, UR10, -R9 ;  /* 0x0000000a3e047c23 */ /* 0x000fcc0008010809 */
[----:B------:R-:W-:Y:S01]  /*5550*/  MUFU.EX2 R20, R20 ;  /* 0x0000001400147308 */ /* 0x000fe20000000800 */
[----:B----4-:R-:W0:Y:S07]  /*5560*/  SHFL.BFLY PT, R6, R3, 0x1, 0x1f ;  /* 0x0c201f0003067f89 */ /* 0x010e2e00000e0000 */
[----:B------:R4:W-:Y:S01]  /*5570*/  MUFU.EX2 R25, R4 ;  /* 0x0000000400197308 */ /* 0x0009e20000000800 */
[----:B---3--:R-:W-:-:S07]  /*5580*/  F2FP.F16.F32.PACK_AB R156, R15, R14 ;  /* 0x0000000e0f9c723e */ /* 0x008fce00000000ff */
[----:B------:R-:W3:Y:S08]  /*5590*/  MUFU.EX2 R21, R21 ;  /* 0x0000001500157308 */ /* 0x000ef00000000800 */
[----:B------:R-:W-:Y:S01]  /*55a0*/  MUFU.EX2 R24, R24 ;  /* 0x0000001800187308 */ /* 0x000fe20000000800 */
[----:B0-----:R-:W-:Y:S01]  /*55b0*/  FMNMX.FTZ R6, R3, R6, !PT ;  /* 0x0000000603067209 */ /* 0x001fe20007810000 */
[--C-:B------:R-:W-:Y:S01]  /*55c0*/  FFMA.FTZ R3, R52, UR10, -R9.reuse ;  /* 0x0000000a34037c23 */ /* 0x100fe20008010809 */
[----:B------:R-:W-:-:S02]  /*55d0*/  FFMA.FTZ R9, R68, UR10, -R9 ;  /* 0x0000000a44097c23 */ /* 0x000fc40008010809 */
[C---:B------:R-:W-:Y:S01]  /*55e0*/  FSETP.NEU.FTZ.AND P1, PT, R6.reuse, -INF , PT ;  /* 0xff8000000600780b */ /* 0x040fe20003f3d000 */
[----:B----4-:R-:W-:Y:S02]  /*55f0*/  FMUL.FTZ R4, R6, UR10 ;  /* 0x0000000a06047c20 */ /* 0x010fe40008410000 */
[----:B------:R-:W0:Y:S01]  /*5600*/  MUFU.EX2 R12, R12 ;  /* 0x0000000c000c7308 */ /* 0x000e220000000800 */
[----:B---3--:R-:W-:Y:S02]  /*5610*/  F2FP.F16.F32.PACK_AB R158, R21, R20 ;  /* 0x00000014159e723e */ /* 0x008fe400000000ff */
[----:B------:R-:W-:-:S05]  /*5620*/  FSEL R28, R4, RZ, P1 ;  /* 0x000000ff041c7208 */ /* 0x000fca0000800000 */
[----:B------:R3:W-:Y:S01]  /*5630*/  MUFU.EX2 R4, R9 ;  /* 0x0000000900047308 */ /* 0x0007e20000000800 */
[--C-:B------:R-:W-:Y:S01]  /*5640*/  FFMA.FTZ R26, R26, UR10, -R28.reuse ;  /* 0x0000000a1a1a7c23 */ /* 0x100fe2000801081c */
[--C-:B------:R-:W-:Y:S01]  /*5650*/  FFMA.FTZ R27, R27, UR10, -R28.reuse ;  /* 0x0000000a1b1b7c23 */ /* 0x100fe2000801081c */
[--C-:B------:R-:W-:Y:S01]  /*5660*/  FFMA.FTZ R30, R30, UR10, -R28.reuse ;  /* 0x0000000a1e1e7c23 */ /* 0x100fe2000801081c */
[--C-:B------:R-:W-:Y:S01]  /*5670*/  FFMA.FTZ R31, R31, UR10, -R28.reuse ;  /* 0x0000000a1f1f7c23 */ /* 0x100fe2000801081c */
[--C-:B------:R-:W-:Y:S01]  /*5680*/  FFMA.FTZ R34, R34, UR10, -R28.reuse ;  /* 0x0000000a22227c23 */ /* 0x100fe2000801081c */
[--C-:B------:R-:W-:Y:S01]  /*5690*/  FFMA.FTZ R35, R35, UR10, -R28.reuse ;  /* 0x0000000a23237c23 */ /* 0x100fe2000801081c */
[--C-:B------:R-:W-:Y:S01]  /*56a0*/  FFMA.FTZ R38, R38, UR10, -R28.reuse ;  /* 0x0000000a26267c23 */ /* 0x100fe2000801081c */
[----:B------:R-:W-:Y:S01]  /*56b0*/  MUFU.EX2 R26, R26 ;  /* 0x0000001a001a7308 */ /* 0x000fe20000000800 */
[----:B---3--:R-:W-:Y:S01]  /*56c0*/  FADD.FTZ R9, R10, R11 ;  /* 0x0000000b0a097221 */ /* 0x008fe20000010000 */
[--C-:B------:R-:W-:Y:S01]  /*56d0*/  FFMA.FTZ R39, R39, UR10, -R28.reuse ;  /* 0x0000000a27277c23 */ /* 0x100fe2000801081c */
[--C-:B------:R-:W-:Y:S01]  /*56e0*/  FFMA.FTZ R42, R42, UR10, -R28.reuse ;  /* 0x0000000a2a2a7c23 */ /* 0x100fe2000801081c */
[--C-:B------:R-:W-:Y:S01]  /*56f0*/  FFMA.FTZ R43, R43, UR10, -R28.reuse ;  /* 0x0000000a2b2b7c23 */ /* 0x100fe2000801081c */
[----:B------:R-:W-:Y:S01]  /*5700*/  FADD.FTZ R36, R154, R9 ;  /* 0x000000099a247221 */ /* 0x000fe20000010000 */
[--C-:B------:R-:W-:Y:S01]  /*5710*/  FFMA.FTZ R46, R46, UR10, -R28.reuse ;  /* 0x0000000a2e2e7c23 */ /* 0x100fe2000801081c */
[----:B------:R-:W-:Y:S01]  /*5720*/  FFMA.FTZ R47, R47, UR10, -R28 ;  /* 0x0000000a2f2f7c23 */ /* 0x000fe2000801081c */
[----:B------:R-:W3:Y:S01]  /*5730*/  MUFU.EX2 R27, R27 ;  /* 0x0000001b001b7308 */ /* 0x000ee20000000800 */
[----:B------:R-:W-:Y:S01]  /*5740*/  FADD.FTZ R37, R13, R36 ;  /* 0x000000240d257221 */ /* 0x000fe20000010000 */
[--C-:B------:R-:W-:Y:S01]  /*5750*/  FFMA.FTZ R50, R50, UR10, -R28.reuse ;  /* 0x0000000a32327c23 */ /* 0x100fe2000801081c */
[--C-:B------:R-:W-:Y:S01]  /*5760*/  FFMA.FTZ R51, R51, UR10, -R28.reuse ;  /* 0x0000000a33337c23 */ /* 0x100fe2000801081c */
[--C-:B------:R-:W-:Y:S01]  /*5770*/  FFMA.FTZ R54, R54, UR10, -R28.reuse ;  /* 0x0000000a36367c23 */ /* 0x100fe2000801081c */
[----:B------:R-:W-:Y:S01]  /*5780*/  FADD.FTZ R40, R14, R37 ;  /* 0x000000250e287221 */ /* 0x000fe20000010000 */
[----:B------:R-:W-:Y:S01]  /*5790*/  FFMA.FTZ R28, R55, UR10, -R28 ;  /* 0x0000000a371c7c23 */ /* 0x000fe2000801081c */
[----:B------:R-:W-:Y:S01]  /*57a0*/  F2FP.F16.F32.PACK_AB R154, R13, R154 ;  /* 0x0000009a0d9a723e */ /* 0x000fe200000000ff */
[----:B------:R-:W4:Y:S01]  /*57b0*/  MUFU.EX2 R30, R30 ;  /* 0x0000001e001e7308 */ /* 0x000f220000000800 */
[----:B------:R-:W-:Y:S01]  /*57c0*/  FADD.FTZ R37, R15, R40 ;  /* 0x000000280f257221 */ /* 0x000fe20000010000 */
[----:B0-----:R-:W-:-:S02]  /*57d0*/  F2FP.F16.F32.PACK_AB R162, R29, R12 ;  /* 0x0000000c1da2723e */ /* 0x001fc400000000ff */
[----:B------:R-:W-:Y:S01]  /*57e0*/  F2FP.F16.F32.PACK_AB R160, R25, R24 ;  /* 0x0000001819a0723e */ /* 0x000fe200000000ff */
[----:B------:R-:W-:-:S03]  /*57f0*/  FADD.FTZ R40, R20, R37 ;  /* 0x0000002514287221 */ /* 0x000fc60000010000 */
[----:B------:R-:W0:Y:S01]  /*5800*/  MUFU.EX2 R31, R31 ;  /* 0x0000001f001f7308 */ /* 0x000e220000000800 */
[----:B---3--:R-:W-:Y:S01]  /*5810*/  FADD.FTZ R9, R26, R27 ;  /* 0x0000001b1a097221 */ /* 0x008fe20000010000 */
[----:B------:R-:W-:Y:S01]  /*5820*/  FADD.FTZ R11, R21, R40 ;  /* 0x00000028150b7221 */ /* 0x000fe20000010000 */
[----:B------:R-:W-:-:S03]  /*5830*/  F2FP.F16.F32.PACK_AB R153, R27, R26 ;  /* 0x0000001a1b99723e */ /* 0x000fc600000000ff */
[----:B------:R-:W-:Y:S02]  /*5840*/  FADD.FTZ R14, R24, R11 ;  /* 0x0000000b180e7221 */ /* 0x000fe40000010000 */
[----:B------:R-:W3:Y:S01]  /*5850*/  MUFU.EX2 R34, R34 ;  /* 0x0000002200227308 */ /* 0x000ee20000000800 */
[----:B----4-:R-:W-:Y:S01]  /*5860*/  FADD.FTZ R36, R30, R9 ;  /* 0x000000091e247221 */ /* 0x010fe20000010000 */
[----:B------:R-:W-:-:S06]  /*5870*/  FADD.FTZ R13, R25, R14 ;  /* 0x0000000e190d7221 */ /* 0x000fcc0000010000 */
        /* <DEDUP_REMOVED lines=19> */
[----:B------:R-:W-:Y:S01]  /*59b0*/  FADD.FTZ R10, R12, R13 ;  /* 0x0000000d0c0a7221 */ /* 0x000fe20000010000 */
[----:B------:R-:W-:-:S03]  /*59c0*/  F2FP.F16.F32.PACK_AB R161, R43, R42 ;  /* 0x0000002a2ba1723e */ /* 0x000fc600000000ff */
[----:B------:R-:W-:Y:S02]  /*59d0*/  FADD.FTZ R29, R29, R10 ;  /* 0x0000000a1d1d7221 */ /* 0x000fe40000010000 */
[----:B------:R-:W-:Y:S01]  /*59e0*/  MUFU.EX2 R32, R32 ;  /* 0x0000002000207308 */ /* 0x000fe20000000800 */
[----:B---3--:R-:W-:-:S07]  /*59f0*/  FADD.FTZ R12, R46, R11 ;  /* 0x0000000b2e0c7221 */ /* 0x008fce0000010000 */
        /* <DEDUP_REMOVED lines=10> */
[----:B------:R-:W-:Y:S01]  /*5aa0*/  MUFU.EX2 R54, R54 ;  /* 0x0000003600367308 */ /* 0x000fe20000000800 */
[----:B----4-:R-:W-:Y:S01]  /*5ab0*/  F2FP.F16.F32.PACK_AB R165, R51, R50 ;  /* 0x0000003233a5723e */ /* 0x010fe200000000ff */
[----:B------:R-:W-:-:S04]  /*5ac0*/  FADD.FTZ R50, R50, R47 ;  /* 0x0000002f32327221 */ /* 0x000fc80000010000 */
[----:B------:R-:W-:Y:S02]  /*5ad0*/  FADD.FTZ R51, R51, R50 ;  /* 0x0000003233337221 */ /* 0x000fe40000010000 */
[----:B------:R-:W4:Y:S01]  /*5ae0*/  MUFU.EX2 R9, R28 ;  /* 0x0000001c00097308 */ /* 0x000f220000000800 */
[----:B---3--:R-:W-:Y:S01]  /*5af0*/  F2FP.F16.F32.PACK_AB R166, R4, R3 ;  /* 0x0000000304a6723e */ /* 0x008fe200000000ff */
[----:B------:R-:W-:-:S04]  /*5b00*/  FADD.FTZ R3, R3, R32 ;  /* 0x0000002003037221 */ /* 0x000fc80000010000 */
[----:B------:R-:W-:Y:S01]  /*5b10*/  FADD.FTZ R3, R4, R3 ;  /* 0x0000000304037221 */ /* 0x000fe20000010000 */
[----:B----4-:R-:W-:Y:S01]  /*5b20*/  F2FP.F16.F32.PACK_AB R167, R9, R54 ;  /* 0x0000003609a7723e */ /* 0x010fe200000000ff */
[----:B------:R-:W-:-:S04]  /*5b30*/  FADD.FTZ R54, R54, R51 ;  /* 0x0000003336367221 */ /* 0x000fc80000010000 */
[----:B------:R0:W-:Y:S01]  /*5b40*/  STSM.16.M88.4 [R22], R164 ;  /* 0x000000a416007844 */ /* 0x0001e20000000200 */
[----:B------:R-:W-:Y:S01]  /*5b50*/  FADD.FTZ R4, R9, R54 ;  /* 0x0000003609047221 */ /* 0x000fe20000010000 */
[----:B------:R-:W-:Y:S06]  /*5b60*/  @!P0 BRA `(.L_x_2217) ;  /* 0x0000000000048947 */ /* 0x000fec0003800000 */
[----:B------:R-:W-:Y:S01]  /*5b70*/  BPT.TRAP 0x1 ;  /* 0x000000040000795c */ /* 0x000fe20000300000 */
.L_x_2217:
[----:B------:R3:W4:Y:S01]  /*5b80*/  SYNCS.PHASECHK.TRANS64.TRYWAIT P1, [R7+URZ+0x28c50], R8 ;  /* 0x028c5008070075a7 */ /* 0x000722000802017f */
[----:B------:R-:W-:Y:S05]  /*5b90*/  @!P0 BRA `(.L_x_2218) ;  /* 0x0000000000048947 */ /* 0x000fea0003800000 */
[----:B------:R-:W-:Y:S01]  /*5ba0*/  BPT.TRAP 0x1 ;  /* 0x000000040000795c */ /* 0x000fe20000300000 */
.L_x_2218:
[----:B----4-:R-:W-:Y:S05]  /*5bb0*/  @P1 BRA `(.L_x_2219) ;  /* 0x0000000000081947 */ /* 0x010fea0003800000 */
[----:B------:R-:W4:Y:S02]  /*5bc0*/  SYNCS.PHASECHK.TRANS64.TRYWAIT P1, [R7+URZ+0x28c50], R8 ;  /* 0x028c5008070075a7 */ /* 0x000f24000802017f */
[----:B----4-:R-:W-:Y:S05]  /*5bd0*/  @!P1 BRA `(.L_x_2220) ;  /* 0x0000010000009947 */ /* 0x010fea0003800000 */
.L_x_2219:
        /* <DEDUP_REMOVED lines=34> */
.L_x_2221:
[----:B------:R-:W-:Y:S01]  /*5e00*/  R2UR UR6, R7 ;  /* 0x00000000070672ca */ /* 0x000fe200000e0000 */
[----:B------:R-:W-:Y:S01]  /*5e10*/  UISETP.NE.AND UP1, UPT, UR52, URZ, UPT ;  /* 0x0000003f3400728c */ /* 0x000fe2000bf25270 */
[----:B------:R-:W-:Y:S01]  /*5e20*/  VIADD R9, R168, 0xfffffffe ;  /* 0xfffffffea8097836 */ /* 0x000fe20000000000 */
[----:B------:R-:W-:-:S06]  /*5e30*/  UISETP.NE.AND UP0, UPT, UR51, URZ, UPT ;  /* 0x0000003f3300728c */ /* 0x000fcc000bf05270 */
[----:B------:R-:W-:-:S03]  /*5e40*/  PLOP3.LUT P1, PT, PT, PT, UP0, 0x40, 0x0 ;  /* 0x000000000000781c */ /* 0x000fc60003f2e808 */
[----:B------:R-:W-:Y:S01]  /*5e50*/  @UP1 ULDC UR15, c[0x0][0x450] ;  /* 0x00011400000f1ab9 */ /* 0x000fe20000000800 */
[----:B------:R-:W-:-:S04]  /*5e60*/  UIADD3 UR6, UR6, 0x28c60, URZ ;  /* 0x00028c6006067890 */ /* 0x000fc8000fffe03f */
[----:B------:R-:W-:-:S03]  /*5e70*/  UPRMT UR11, UR40, 0x654, UR6 ;  /* 0x00000654280b7896 */ /* 0x000fc60008000006 */
[----:B------:R-:W-:Y:S02]  /*5e80*/  @UP1 ULDC UR6, c[0x0][0x44c] ;  /* 0x0001130000061ab9 */ /* 0x000fe40000000800 */
[----:B------:R-:W-:-:S04]  /*5e90*/  UIMAD.WIDE.U32 UR6, UR45, UR6, URZ ;  /* 0x000000062d0672a5 */ /* 0x000fc8000f8e003f */
[----:B------:R-:W-:Y:S01]  /*5ea0*/  SYNCS.ARRIVE.TRANS64.RED.A1T0 RZ, [UR11], RZ ;  /* 0x000000ffffff79a7 */ /* 0x000fe2000810040b */
[----:B------:R-:W-:Y:S01]  /*5eb0*/  UMOV UR11, UR45 ;  /* 0x0000002d000b7c82 */ /* 0x000fe20008000000 */
[----:B------:R-:W-:-:S04]  /*5ec0*/  @UP1 USHF.R.U32.HI UR11, URZ, UR15, UR7 ;  /* 0x0000000f3f0b1299 */ /* 0x000fc80008011607 */
[----:B------:R-:W-:-:S04]  /*5ed0*/  UIADD3 UR6, UR11, UR48, -UR50 ;  /* 0x000000300b067290 */ /* 0x000fc8000fffe832 */
[----:B------:R-:W-:Y:S01]  /*5ee0*/  UIADD3 UR11, UR6, UR14, URZ ;  /* 0x0000000e060b7290 */ /* 0x000fe2000fffe03f */
[----:B------:R-:W-:Y:S11]  /*5ef0*/  @P1 BRA `(.L_x_2222) ;  /* 0x00000000004c1947 */ /* 0x000ff60003800000 */
[----:B------:R-:W-:Y:S01]  /*5f00*/  ISETP.LT.AND P1, PT, RZ, UR6, PT ;  /* 0x00000006ff007c0c */ /* 0x000fe2000bf21270 */
[----:B------:R-:W-:-:S12]  /*5f10*/  UIADD3 UR18, UR6, -0x1, URZ ;  /* 0xffffffff06127890 */ /* 0x000fd8000fffe03f */
[----:B------:R-:W-:Y:S05]  /*5f20*/  @P1 BRA `(.L_x_2223) ;  /* 0x0000000000201947 */ /* 0x000fea0003800000 */
[----:B------:R-:W-:Y:S01]  /*5f30*/  ULDC UR19, c[0x0][0x9e4] ;  /* 0x0002790000137ab9 */ /* 0x000fe20000000800 */
[----:B------:R-:W-:Y:S02]  /*5f40*/  UIADD3 UR18, -UR6, URZ, URZ ;  /* 0x0000003f06127290 */ /* 0x000fe4000fffe13f */
[----:B------:R-:W-:-:S11]  /*5f50*/  UISETP.NE.AND UP0, UPT, UR19, 0x1, UPT ;  /* 0x000000011300788c */ /* 0x000fd6000bf05270 */
[----:B------:R-:W-:Y:S02]  /*5f60*/  @UP0 ULDC.64 UR6, c[0x0][0x9e8] ;  /* 0x00027a0000060ab9 */ /* 0x000fe40000000a00 */
[----:B------:R-:W-:-:S04]  /*5f70*/  UIMAD.WIDE.U32 UR14, UR18, UR6, URZ ;  /* 0x00000006120e72a5 */ /* 0x000fc8000f8e003f */
[----:B------:R-:W-:-:S04]  /*5f80*/  @UP0 USHF.R.U32.HI UR18, URZ, UR7, UR15 ;  /* 0x000000073f120299 */ /* 0x000fc8000801160f */
[----:B------:R-:W-:Y:S01]  /*5f90*/  ULOP3.LUT UR18, URZ, UR18, URZ, 0x33, !UPT ;  /* 0x000000123f127292 */ /* 0x000fe2000f8e333f */
[----:B------:R-:W-:Y:S11]  /*5fa0*/  BRA `(.L_x_2224) ;  /* 0x0000000000147947 */ /* 0x000ff60003800000 */
.L_x_2223:
[----:B------:R-:W-:Y:S02]  /*5fb0*/  ULDC UR19, c[0x0][0x9e4] ;  /* 0x0002790000137ab9 */ /* 0x000fe40000000800 */
[----:B------:R-:W-:-:S11]  /*5fc0*/  UISETP.NE.AND UP0, UPT, UR19, 0x1, UPT ;  /* 0x000000011300788c */ /* 0x000fd6000bf05270 */
[----:B------:R-:W-:Y:S02]  /*5fd0*/  @UP0 ULDC.64 UR6, c[0x0][0x9e8] ;  /* 0x00027a0000060ab9 */ /* 0x000fe40000000a00 */
[----:B------:R-:W-:-:S04]  /*5fe0*/  UIMAD.WIDE.U32 UR14, UR18, UR6, URZ ;  /* 0x00000006120e72a5 */ /* 0x000fc8000f8e003f */
[----:B------:R-:W-:-:S12]  /*5ff0*/  @UP0 USHF.R.U32.HI UR18, URZ, UR7, UR15 ;  /* 0x000000073f120299 */ /* 0x000fd8000801160f */
.L_x_2224:
[----:B------:R-:W-:-:S04]  /*6000*/  UIMAD UR18, UR18, UR19, UR19 ;  /* 0x00000013121272a4 */ /* 0x000fc8000f8e0213 */
[----:B------:R-:W-:-:S04]  /*6010*/  UISETP.LT.AND UP0, UPT, UR11, UR18, UPT ;  /* 0x000000120b00728c */ /* 0x000fc8000bf01270 */
[----:B------:R-:W-:-:S12]  /*6020*/  USEL UR11, UR11, UR18, UP0 ;  /* 0x000000120b0b7287 */ /* 0x000fd80008000000 */
.L_x_2222:
        /* <DEDUP_REMOVED lines=14> */
.L_x_2244:
[----:B------:R-:W-:-:S04]  /*6110*/  UIADD3 UR38, UR26, 0x1, URZ ;  /* 0x000000011a267890 */ /* 0x000fc8000fffe03f */
[----:B------:R-:W-:-:S04]  /*6120*/  UISETP.NE.AND UP0, UPT, UR38, 0x2, UPT ;  /* 0x000000022600788c */ /* 0x000fc8000bf05270 */
[----:B------:R-:W-:Y:S02]  /*6130*/  USEL UR6, URZ, 0x1, UP0 ;  /* 0x000000013f067887 */ /* 0x000fe40008000000 */
[----:B------:R-:W-:Y:S02]  /*6140*/  USEL UR38, UR38, URZ, UP0 ;  /* 0x0000003f26267287 */ /* 0x000fe40008000000 */
[----:B------:R-:W-:Y:S01]  /*6150*/  ULOP3.LUT UR37, UR37, UR6, URZ, 0x3c, !UPT ;  /* 0x0000000625257292 */ /* 0x000fe2000f8e3c3f */
[----:B------:R-:W-:Y:S11]  /*6160*/  @!P0 BRA `(.L_x_2226) ;  /* 0x0000000000048947 */ /* 0x000ff60003800000 */
[----:B------:R-:W-:Y:S01]  /*6170*/  BPT.TRAP 0x1 ;  /* 0x000000040000795c */ /* 0x000fe20000300000 */
.L_x_2226:
[----:B------:R-:W-:Y:S01]  /*6180*/  ULEA UR21, UR38, UR41, 0x3 ;  /* 0x0000002926157291 */ /* 0x000fe2000f8e183f */
[----:B-1234-:R-:W-:-:S05]  /*6190*/  IMAD.U32 R8, RZ, RZ, UR37 ;  /* 0x00000025ff087e24 */ /* 0x01efca000f8e00ff */
[----:B------:R-:W-:-:S04]  /*61a0*/  SHF.L.U32 R8, R8, 0x1f, RZ ;  /* 0x0000001f08087819 */ /* 0x000fc800000006ff */
[----:B------:R1:W2:Y:S01]  /*61b0*/  SYNCS.PHASECHK.TRANS64.TRYWAIT P1, [UR21+0x28c30], R8 ;  /* 0x028c3008ff0075a7 */ /* 0x0002a20008020155 */
[----:B------:R-:W-:Y:S05]  /*61c0*/  @!P0 BRA `(.L_x_2227) ;  /* 0x0000000000048947 */ /* 0x000fea0003800000 */
[----:B------:R-:W-:Y:S01]  /*61d0*/  BPT.TRAP 0x1 ;  /* 0x000000040000795c */ /* 0x000fe20000300000 */
.L_x_2227:
[----:B--2---:R-:W-:Y:S05]  /*61e0*/  @P1 BRA `(.L_x_2228) ;  /* 0x0000000000081947 */ /* 0x004fea0003800000 */
[----:B------:R-:W2:Y:S02]  /*61f0*/  SYNCS.PHASECHK.TRANS64.TRYWAIT P1, [UR21+0x28c30], R8 ;  /* 0x028c3008ff0075a7 */ /* 0x000ea40008020155 */
[----:B--2---:R-:W-:Y:S05]  /*6200*/  @!P1 BRA `(.L_x_2229) ;  /* 0x000000f800889947 */ /* 0x004fea0003800000 */
.L_x_2228:
[----:B------:R-:W-:Y:S01]  /*6210*/  R2UR UR18, R0 ;  /* 0x00000000001272ca */ /* 0x000fe200000e0000 */
[----:B0-----:R-:W-:Y:S01]  /*6220*/  WARPGROUP.ARRIVE ;  /* 0x00000000000079c5 */ /* 0x001fe20000000000 */
        /* <DEDUP_REMOVED lines=21> */
.L_x_2230:
[----:B------:R-:W-:Y:S01]  /*6380*/  UISETP.NE.AND UP1, UPT, UR52, URZ, UPT ;  /* 0x0000003f3400728c */ /* 0x000fe2000bf25270 */
[----:B------:R-:W-:Y:S01]  /*6390*/  VIADD R12, R185, UR45 ;  /* 0x0000002db90c7c36 */ /* 0x000fe20008000000 */
[----:B------:R-:W-:Y:S01]  /*63a0*/  UISETP.NE.AND UP0, UPT, UR51, URZ, UPT ;  /* 0x0000003f3300728c */ /* 0x000fe2000bf05270 */
[----:B------:R-:W-:-:S03]  /*63b0*/  IMAD.U32 R7, RZ, RZ, UR50 ;  /* 0x00000032ff077e24 */ /* 0x000fc6000f8e00ff */
[----:B------:R-:W-:Y:S02]  /*63c0*/  PLOP3.LUT P1, PT, PT, PT, UP1, 0x80, 0x0 ;  /* 0x000000000000781c */ /* 0x000fe40003f2f018 */
[----:B------:R-:W-:-:S03]  /*63d0*/  PLOP3.LUT P2, PT, PT, PT, UP1, 0x80, 0x0 ;  /* 0x000000000000781c */ /* 0x000fc60003f4f018 */
[----:B------:R-:W-:Y:S01]  /*63e0*/  @UP1 ULDC UR6, c[0x0][0x44c] ;  /* 0x0001130000061ab9 */ /* 0x000fe20000000800 */
[----:B------:R-:W-:-:S07]  /*63f0*/  @UP1 ULDC UR7, c[0x0][0x450] ;  /* 0x0001140000071ab9 */ /* 0x000fce0000000800 */
[----:B--2---:R-:W-:Y:S01]  /*6400*/  @P1 IMAD.HI.U32 R5, R12, UR6, RZ ;  /* 0x000000060c051c27 */ /* 0x004fe2000f8e00ff */
[----:B------:R-:W-:Y:S01]  /*6410*/  UIADD3 UR6, UR21, 0x28c40, URZ ;  /* 0x00028c4015067890 */ /* 0x000fe2000fffe03f */
[----:B------:R-:W-:-:S03]  /*6420*/  PLOP3.LUT P1, PT, PT, PT, UP0, 0x40, 0x0 ;  /* 0x000000000000781c */ /* 0x000fc60003f2e808 */
[----:B------:R-:W-:Y:S01]  /*6430*/  @P2 SHF.R.U32.HI R12, RZ, UR7, R5 ;  /* 0x00000007ff0c2c19 */ /* 0x000fe20008011605 */
[----:B------:R-:W-:Y:S01]  /*6440*/  UPRMT UR6, UR40, 0x654, UR6 ;  /* 0x0000065428067896 */ /* 0x000fe20008000006 */
[----:B------:R-:W-:-:S03]  /*6450*/  IMAD.SHL.U32 R5, R9, 0x40, RZ ;  /* 0x0000004009057824 */ /* 0x000fc600078e00ff */
[----:B------:R-:W0:Y:S02]  /*6460*/  SHFL.IDX PT, R13, R12, RZ, 0x1c1f ;  /* 0x001c1fff0c0d7589 */ /* 0x000e2400000e0000 */
[----:B------:R-:W-:-:S03]  /*6470*/  IADD3 R6, -R2, 0x1, -R5 ;  /* 0x0000000102067810 */ /* 0x000fc60007ffe905 */
[----:B------:R-:W-:Y:S01]  /*6480*/  SYNCS.ARRIVE.TRANS64.RED.A1T0 RZ, [UR6], RZ ;  /* 0x000000ffffff79a7 */ /* 0x000fe20008100406 */
[----:B------:R-:W-:Y:S01]  /*6490*/  ULOP3.LUT UR6, URZ, UR22, URZ, 0x33, !UPT ;  /* 0x000000163f067292 */ /* 0x000fe2000f8e333f */
[----:B------:R-:W-:-:S05]  /*64a0*/  IADD3 R6, -R7, UR48, R6 ;  /* 0x0000003007067c10 */ /* 0x000fca000fffe106 */
[C---:B------:R-:W-:Y:S02]  /*64b0*/  VIADD R20, R6.reuse, UR25 ;  /* 0x0000001906147c36 */ /* 0x040fe40008000000 */
[----:B------:R-:W-:Y:S02]  /*64c0*/  VIADD R206, R6, UR6 ;  /* 0x0000000606ce7c36 */ /* 0x000fe40008000000 */
[----:B0-----:R-:W-:Y:S02]  /*64d0*/  IMAD.IADD R14, R20, 0x1, R13 ;  /* 0x00000001140e7824 */ /* 0x001fe400078e020d */
[----:B------:R-:W-:Y:S01]  /*64e0*/  IMAD.IADD R15, R13, 0x1, R206 ;  /* 0x000000010d0f7824 */ /* 0x000fe200078e02ce */
[----:B------:R-:W-:Y:S06]  /*64f0*/  @P1 BRA `(.L_x_2231) ;  /* 0x00000000005c1947 */ /* 0x000fec0003800000 */
[----:B------:R-:W-:Y:S01]  /*6500*/  IMAD.U32 R6, RZ, RZ, UR50 ;  /* 0x00000032ff067e24 */ /* 0x000fe2000f8e00ff */
[----:B------:R-:W-:Y:S04]  /*6510*/  BSSY B0, `(.L_x_2232) ;  /* 0x0000011000007945 */ /* 0x000fe80003800000 */
[----:B------:R-:W-:-:S04]  /*6520*/  IADD3 R13, -R6, UR48, R13 ;  /* 0x00000030060d7c10 */ /* 0x000fc8000fffe10d */
        /* <DEDUP_REMOVED lines=10> */
.L_x_2233:
[----:B------:R-:W-:-:S05]  /*65d0*/  IMAD.U32 R208, RZ, RZ, UR24 ;  /* 0x00000018ffd07e24 */ /* 0x000fca000f8e00ff */
[----:B------:R-:W-:-:S13]  /*65e0*/  ISETP.NE.AND P1, PT, R208, 0x1, PT ;  /* 0x00000001d000780c */ /* 0x000fda0003f25270 */
[----:B------:R-:W0:Y:S02]  /*65f0*/  @P1 LDC.64 R6, c[0x0][0x9e8] ;  /* 0x00027a00ff061b82 */ /* 0x000e240000000a00 */
[----:B0-----:R-:W-:-:S05]  /*6600*/  @P1 IMAD.HI.U32 R6, R13, R6, RZ ;  /* 0x000000060d061227 */ /* 0x001fca00078e00ff */
[----:B------:R-:W-:-:S07]  /*6610*/  @P1 SHF.R.U32.HI R13, RZ, R7, R6 ;  /* 0x00000007ff0d1219 */ /* 0x000fce0000011606 */
.L_x_2234:
[----:B------:R-:W-:Y:S05]  /*6620*/  BSYNC B0 ;  /* 0x0000000000007941 */ /* 0x000fea0003800000 */
.L_x_2232:
[----:B------:R-:W-:-:S04]  /*6630*/  IMAD R13, R13, R208, -R5 ;  /* 0x000000d00d0d7224 */ /* 0x000fc800078e0a05 */
[----:B------:R-:W-:-:S05]  /*6640*/  IMAD.IADD R13, R13, 0x1, -R2 ;  /* 0x000000010d0d7824 */ /* 0x000fca00078e0a02 */
[----:B------:R-:W-:Y:S02]  /*6650*/  VIADDMNMX R14, R13, R208, R14, PT ;  /* 0x000000d00d0e7246 */ /* 0x000fe4000380010e */
[----:B------:R-:W-:-:S07]  /*6660*/  VIMNMX R15, R15, R13, !PT ;  /* 0x0000000d0f0f7248 */ /* 0x000fce0007fe0100 */
.L_x_2231:
[----:B------:R-:W-:Y:S01]  /*6670*/  ISETP.GT.AND P1, PT, R9, -0x1, PT ;  /* 0xffffffff0900780c */ /* 0x000fe20003f24270 */
[----:B------:R-:W0:Y:S01]  /*6680*/  SHFL.IDX PT, R7, R12, 0x1, 0x1c1f ;  /* 0x003c1f000c077f89 */ /* 0x000e2200000e0000 */
        /* <DEDUP_REMOVED lines=11> */
[C---:B------:R-:W-:Y:S01]  /*6740*/  ISETP.GT.AND P3, PT, R15.reuse, 0x10, P1 ;  /* 0x000000100f00780c */ /* 0x040fe20000f64270 */
[----:B0-----:R-:W-:Y:S01]  /*6750*/  IMAD.IADD R12, R20, 0x1, R7 ;  /* 0x00000001140c7824 */ /* 0x001fe200078e0207 */
        /* <DEDUP_REMOVED lines=53> */
.L_x_2237:
[----:B------:R-:W-:-:S05]  /*6ab0*/  IMAD.U32 R20, RZ, RZ, UR24 ;  /* 0x00000018ff147e24 */ /* 0x000fca000f8e00ff */
[----:B------:R-:W-:-:S13]  /*6ac0*/  ISETP.NE.AND P2, PT, R20, 0x1, PT ;  /* 0x000000011400780c */ /* 0x000fda0003f45270 */
[----:B------:R-:W0:Y:S02]  /*6ad0*/  @P2 LDC.64 R6, c[0x0][0x9e8] ;  /* 0x00027a00ff062b82 */ /* 0x000e240000000a00 */
[----:B0-----:R-:W-:-:S05]  /*6ae0*/  @P2 IMAD.HI.U32 R6, R15, R6, RZ ;  /* 0x000000060f062227 */ /* 0x001fca00078e00ff */
[----:B------:R-:W-:-:S07]  /*6af0*/  @P2 SHF.R.U32.HI R15, RZ, R7, R6 ;  /* 0x00000007ff0f2219 */ /* 0x000fce0000011606 */
.L_x_2238:
[----:B------:R-:W-:Y:S05]  /*6b00*/  BSYNC B0 ;  /* 0x0000000000007941 */ /* 0x000fea0003800000 */
.L_x_2236:
[----:B------:R-:W-:-:S04]  /*6b10*/  IMAD R5, R15, R20, -R5 ;  /* 0x000000140f057224 */ /* 0x000fc800078e0a05 */
[----:B------:R-:W-:-:S05]  /*6b20*/  IMAD.IADD R5, R5, 0x1, -R2 ;  /* 0x0000000105057824 */ /* 0x000fca00078e0a02 */
[----:B------:R-:W-:Y:S02]  /*6b30*/  VIADDMNMX R12, R5, R20, R12, PT ;  /* 0x00000014050c7246 */ /* 0x000fe4000380010c */
[----:B------:R-:W-:-:S07]  /*6b40*/  VIMNMX R14, R14, R5, !PT ;  /* 0x000000050e0e7248 */ /* 0x000fce0007fe0100 */
.L_x_2235:
        /* <DEDUP_REMOVED lines=34> */
[----:B------:R-:W0:Y:S01]  /*6d70*/  SHFL.BFLY PT, R5, R6, 0x2, 0x1f ;  /* 0x0c401f0006057f89 */ /* 0x000e2200000e0000 */
        /* <DEDUP_REMOVED lines=12> */
[----:B0-----:R-:W-:Y:S02]  /*6e40*/  FMNMX.FTZ R7, R6, R5, !PT ;  /* 0x0000000506077209 */ /* 0x001fe40007810000 */
[----:B------:R-:W-:Y:S02]  /*6e50*/  FMNMX.FTZ R6, R154, R11, !PT ;  /* 0x0000000b9a067209 */ /* 0x000fe40007810000 */
[----:B------:R-:W-:Y:S01]  /*6e60*/  ISETP.LT.OR P5, PT, R12, 0x22, P5 ;  /* 0x000000220c00780c */ /* 0x000fe20002fa1670 */
[----:B------:R-:W0:Y:S01]  /*6e70*/  SHFL.BFLY PT, R20, R7, 0x1, 0x1f ;  /* 0x0c201f0007147f89 */ /* 0x000e2200000e0000 */
[----:B------:R-:W-:-:S02]  /*6e80*/  ISETP.GT.AND P6, PT, R14, 0x29, P1 ;  /* 0x000000290e00780c */ /* 0x000fc40000fc4270 */
[----:B------:R-:W-:Y:S02]  /*6e90*/  ISETP.LT.OR P4, PT, R12, 0x29, P4 ;  /* 0x000000290c00780c */ /* 0x000fe40002781670 */
[----:B------:R-:W-:Y:S02]  /*6ea0*/  FSEL R171, R171, -INF , !P5 ;  /* 0xff800000abab7808 */ /* 0x000fe40006800000 */
[----:B------:R-:W-:Y:S02]  /*6eb0*/  ISETP.GT.AND P2, PT, R14, 0x30, P1 ;  /* 0x000000300e00780c */ /* 0x000fe40000f44270 */
[----:B------:R-:W-:Y:S02]  /*6ec0*/  FSEL R174, R174, -INF , !P4 ;  /* 0xff800000aeae7808 */ /* 0x000fe40006000000 */
[----:B------:R-:W-:Y:S02]  /*6ed0*/  ISETP.LT.OR P6, PT, R12, 0x2a, P6 ;  /* 0x0000002a0c00780c */ /* 0x000fe400037c1670 */
[----:B------:R-:W-:-:S02]  /*6ee0*/  ISETP.GT.AND P5, PT, R14, 0x31, P1 ;  /* 0x000000310e00780c */ /* 0x000fc40000fa4270 */
[----:B------:R-:W-:Y:S02]  /*6ef0*/  ISETP.LT.OR P2, PT, R12, 0x31, P2 ;  /* 0x000000310c00780c */ /* 0x000fe40001741670 */
[----:B------:R-:W-:Y:S02]  /*6f00*/  FSEL R175, R175, -INF , !P6 ;  /* 0xff800000afaf7808 */ /* 0x000fe40007000000 */
[----:B------:R-:W-:Y:S02]  /*6f10*/  ISETP.GT.AND P4, PT, R14, 0x38, P1 ;  /* 0x000000380e00780c */ /* 0x000fe40000f84270 */
[----:B------:R-:W-:Y:S02]  /*6f20*/  ISETP.LT.OR P5, PT, R12, 0x32, P5 ;  /* 0x000000320c00780c */ /* 0x000fe40002fa1670 */
[----:B------:R-:W-:Y:S02]  /*6f30*/  FSEL R178, R178, -INF , !P2 ;  /* 0xff800000b2b27808 */ /* 0x000fe40005000000 */
        /* <DEDUP_REMOVED lines=20> */
[----:B------:R-:W-:Y:S01]  /*7080*/  IMAD.MOV R177, RZ, RZ, -R17 ;  /* 0x000000ffffb17224 */ /* 0x000fe200078e0a11 */
[----:B------:R-:W-:Y:S01]  /*7090*/  FSEL R182, R182, -INF , !P4 ;  /* 0xff800000b6b67808 */ /* 0x000fe20006000000 */
[--C-:B------:R-:W-:Y:S01]  /*70a0*/  FFMA.FTZ R14, R164, UR10, -R20.reuse ;  /* 0x0000000aa40e7c23 */ /* 0x100fe20008010814 */
[----:B------:R-:W-:Y:S01]  /*70b0*/  FMNMX.FTZ R6, R170, R7, !PT ;  /* 0x00000007aa067209 */ /* 0x000fe20007810000 */
[--C-:B------:R-:W-:Y:S01]  /*70c0*/  FFMA.FTZ R7, R153, UR10, -R20.reuse ;  /* 0x0000000a99077c23 */ /* 0x100fe20008010814 */
[----:B------:R-:W-:Y:S01]  /*70d0*/  FSEL R183, R183, -INF , !P1 ;  /* 0xff800000b7b77808 */ /* 0x000fe20004800000 */
[--C-:B------:R-:W-:Y:S01]  /*70e0*/  FFMA.FTZ R153, R169, UR10, -R20.reuse ;  /* 0x0000000aa9997c23 */ /* 0x100fe20008010814 */
[----:B------:R-:W-:Y:S01]  /*70f0*/  FMNMX.FTZ R13, R171, R6, !PT ;  /* 0x00000006ab0d7209 */ /* 0x000fe20007810000 */
        /* <DEDUP_REMOVED lines=10> */
[----:B------:R-:W-:Y:S01]  /*71a0*/  FFMA.FTZ R180, R180, UR10, -R20 ;  /* 0x0000000ab4b47c23 */ /* 0x000fe20008010814 */
[----:B------:R-:W-:-:S04]  /*71b0*/  FMNMX.FTZ R6, R178, R15, !PT ;  /* 0x0000000fb2067209 */ /* 0x000fc80007810000 */
[----:B------:R-:W-:Y:S01]  /*71c0*/  FMNMX.FTZ R15, R179, R6, !PT ;  /* 0x00000006b30f7209 */ /* 0x000fe20007810000 */
[----:B------:R-:W-:Y:S03]  /*71d0*/  MUFU.EX2 R13, R13 ;  /* 0x0000000d000d7308 */ /* 0x000fe60000000800 */
[----:B------:R-:W-:Y:S01]  /*71e0*/  FMNMX.FTZ R6, R182, R15, !PT ;  /* 0x0000000fb6067209 */ /* 0x000fe20007810000 */
[----:B------:R-:W-:Y:S01]  /*71f0*/  FFMA.FTZ R15, R161, UR10, -R20 ;  /* 0x0000000aa10f7c23 */ /* 0x000fe20008010814 */
[----:B------:R-:W-:Y:S02]  /*7200*/  FSEL R161, R5, RZ, P3 ;  /* 0x000000ff05a17208 */ /* 0x000fe40001800000 */
[----:B------:R-:W-:Y:S01]  /*7210*/  FMNMX.FTZ R6, R183, R6, !PT ;  /* 0x00000006b7067209 */ /* 0x000fe20007810000 */
[----:B------:R-:W-:Y:S02]  /*7220*/  MUFU.EX2 R156, R156 ;  /* 0x0000009c009c7308 */ /* 0x000fe40000000800 */
[----:B------:R-:W-:-:S02]  /*7230*/  FADD.FTZ R161, -R161, R10 ;  /* 0x0000000aa1a17221 */ /* 0x000fc40000010100 */
[----:B------:R-:W0:Y:S02]  /*7240*/  SHFL.BFLY PT, R157, R6, 0x2, 0x1f ;  /* 0x0c401f00069d7f89 */ /* 0x000e2400000e0000 */
[----:B------:R-:W-:Y:S02]  /*7250*/  FMUL.FTZ R161, R161, UR10 ;  /* 0x0000000aa1a17c20 */ /* 0x000fe40008410000 */
[----:B------:R-:W-:Y:S08]  /*7260*/  MUFU.EX2 R15, R15 ;  /* 0x0000000f000f7308 */ /* 0x000ff00000000800 */
[----:B------:R-:W2:Y:S08]  /*7270*/  MUFU.EX2 R161, R161 ;  /* 0x000000a100a17308 */ /* 0x000eb00000000800 */
[----:B------:R-:W3:Y:S01]  /*7280*/  MUFU.EX2 R14, R14 ;  /* 0x0000000e000e7308 */ /* 0x000ee20000000800 */
[----:B0-----:R-:W-:Y:S01]  /*7290*/  FMNMX.FTZ R168, R6, R157, !PT ;  /* 0x0000009d06a87209 */ /* 0x001fe20007810000 */
[----:B------:R-:W-:-:S06]  /*72a0*/  FFMA.FTZ R157, R172, UR10, -R20 ;  /* 0x0000000aac9d7c23 */ /* 0x000fcc0008010814 */
[----:B------:R-:W0:Y:S01]  /*72b0*/  MUFU.EX2 R21, R21 ;  /* 0x0000001500157308 */ /* 0x000e220000000800 */
[----:B------:R-:W4:Y:S01]  /*72c0*/  SHFL.BFLY PT, R169, R168, 0x1, 0x1f ;  /* 0x0c201f00a8a97f89 */ /* 0x000f2200000e0000 */
[----:B--2---:R-:W-:Y:S01]  /*72d0*/  FFMA.FTZ R172, R161, R3, R152 ;  /* 0x00000003a1ac7223 */ /* 0x004fe20000010098 */
[----:B------:R-:W-:Y:S01]  /*72e0*/  F2FP.F16.F32.PACK_AB R152, R7, R152 ;  /* 0x000000980798723e */ /* 0x000fe200000000ff */
[-C--:B------:R-:W-:Y:S01]  /*72f0*/  FMUL.FTZ R24, R24, R161.reuse ;  /* 0x000000a118187220 */ /* 0x080fe20000410000 */
[-C--:B------:R-:W-:Y:S01]  /*7300*/  FMUL.FTZ R25, R25, R161.reuse ;  /* 0x000000a119197220 */ /* 0x080fe20000410000 */
[----:B------:R-:W-:Y:S01]  /*7310*/  FADD.FTZ R172, R7, R172 ;  /* 0x000000ac07ac7221 */ /* 0x000fe20000010000 */
[-C--:B------:R-:W-:Y:S01]  /*7320*/  FMUL.FTZ R28, R28, R161.reuse ;  /* 0x000000a11c1c7220 */ /* 0x080fe20000410000 */
[----:B------:R2:W-:Y:S01]  /*7330*/  MUFU.EX2 R10, R173 ;  /* 0x000000ad000a7308 */ /* 0x0005e20000000800 */
[-C--:B------:R-:W-:Y:S01]  /*7340*/  FMUL.FTZ R29, R29, R161.reuse ;  /* 0x000000a11d1d7220 */ /* 0x080fe20000410000 */
[----:B------:R-:W-:Y:S01]  /*7350*/  FADD.FTZ R177, R13, R172 ;  /* 0x000000ac0db17221 */ /* 0x000fe20000010000 */
[-C--:B------:R-:W-:Y:S01]  /*7360*/  FMUL.FTZ R32, R32, R161.reuse ;  /* 0x000000a120207220 */ /* 0x080fe20000410000 */
[-C--:B------:R-:W-:Y:S01]  /*7370*/  FMUL.FTZ R33, R33, R161.reuse ;  /* 0x000000a121217220 */ /* 0x080fe20000410000 */
[-C--:B------:R-:W-:Y:S01]  /*7380*/  FMUL.FTZ R36, R36, R161.reuse ;  /* 0x000000a124247220 */ /* 0x080fe20000410000 */
[----:B------:R-:W-:Y:S01]  /*7390*/  FADD.FTZ R177, R12, R177 ;  /* 0x000000b10cb17221 */ /* 0x000fe20000010000 */
[----:B------:R-:W-:Y:S01]  /*73a0*/  FMUL.FTZ R37, R37, R161 ;  /* 0x000000a125257220 */ /* 0x000fe20000410000 */
[----:B------:R-:W-:Y:S01]  /*73b0*/  MUFU.EX2 R160, R160 ;  /* 0x000000a000a07308 */ /* 0x000fe20000000800 */
[----:B--2---:R-:W-:Y:S01]  /*73c0*/  FFMA.FTZ R173, R181, UR10, -R20 ;  /* 0x0000000ab5ad7c23 */ /* 0x004fe20008010814 */
[----:B------:R-:W-:-:S02]  /*73d0*/  IMAD.U32 R181, RZ, RZ, UR26 ;  /* 0x0000001affb57e24 */ /* 0x000fc4000f8e00ff */
[----:B------:R-:W-:Y:S01]  /*73e0*/  FADD.FTZ R176, R156, R177 ;  /* 0x000000b19cb07221 */ /* 0x000fe20000010000 */
[----:B------:R-:W-:Y:S01]  /*73f0*/  F2FP.F16.F32.PACK_AB R156, R15, R156 ;  /* 0x0000009c0f9c723e */ /* 0x000fe200000000ff */
[-C--:B------:R-:W-:Y:S01]  /*7400*/  FMUL.FTZ R40, R40, R161.reuse ;  /* 0x000000a128287220 */ /* 0x080fe20000410000 */
[----:B------:R-:W-:Y:S01]  /*7410*/  FMUL.FTZ R41, R41, R161 ;  /* 0x000000a129297220 */ /* 0x000fe20000410000 */
[----:B------:R-:W-:Y:S01]  /*7420*/  FADD.FTZ R177, R15, R176 ;  /* 0x000000b00fb17221 */ /* 0x000fe20000010000 */
[----:B------:R-:W-:Y:S01]  /*7430*/  MUFU.EX2 R153, R153 ;  /* 0x0000009900997308 */ /* 0x000fe20000000800 */
[----:B----4-:R-:W-:Y:S01]  /*7440*/  FMNMX.FTZ R6, R168, R169, !PT ;  /* 0x000000a9a8067209 */ /* 0x010fe20007810000 */
[-C--:B------:R-:W-:Y:S01]  /*7450*/  FMUL.FTZ R44, R44, R161.reuse ;  /* 0x000000a12c2c7220 */ /* 0x080fe20000410000 */
[-C--:B------:R-:W-:Y:S01]  /*7460*/  FMUL.FTZ R45, R45, R161.reuse ;  /* 0x000000a12d2d7220 */ /* 0x080fe20000410000 */
[-C--:B------:R-:W-:Y:S01]  /*7470*/  FMUL.FTZ R48, R48, R161.reuse ;  /* 0x000000a130307220 */ /* 0x080fe20000410000 */
[C---:B------:R-:W-:Y:S01]  /*7480*/  FSETP.NEU.FTZ.AND P2, PT, R6.reuse, -INF , PT ;  /* 0xff8000000600780b */ /* 0x040fe20003f5d000 */
[C---:B------:R-:W-:Y:S01]  /*7490*/  FMUL.FTZ R3, R6.reuse, UR10 ;  /* 0x0000000a06037c20 */ /* 0x040fe20008410000 */
[-C--:B------:R-:W-:Y:S01]  /*74a0*/  FMUL.FTZ R49, R49, R161.reuse ;  /* 0x000000a131317220 */ /* 0x080fe20000410000 */
[----:B------:R-:W2:Y:S01]  /*74b0*/  MUFU.EX2 R157, R157 ;  /* 0x0000009d009d7308 */ /* 0x000ea20000000800 */
[----:B------:R-:W-:Y:S01]  /*74c0*/  FSEL R20, R6, RZ, P2 ;  /* 0x000000ff06147208 */ /* 0x000fe20001000000 */
[-C--:B------:R-:W-:Y:S01]  /*74d0*/  FMUL.FTZ R52, R52, R161.reuse ;  /* 0x000000a134347220 */ /* 0x080fe20000410000 */
[----:B------:R-:W-:Y:S01]  /*74e0*/  FSEL R3, R3, RZ, P2 ;  /* 0x000000ff03037208 */ /* 0x000fe20001000000 */
[-C--:B------:R-:W-:Y:S01]  /*74f0*/  FMUL.FTZ R53, R53, R161.reuse ;  /* 0x000000a135357220 */ /* 0x080fe20000410000 */
[-C--:B------:R-:W-:Y:S01]  /*7500*/  FMUL.FTZ R56, R56, R161.reuse ;  /* 0x000000a138387220 */ /* 0x080fe20000410000 */
[----:B------:R-:W-:Y:S01]  /*7510*/  FADD.FTZ R20, -R20, R11 ;  /* 0x0000000b14147221 */ /* 0x000fe20000010100 */
[----:B------:R-:W-:Y:S01]  /*7520*/  FMUL.FTZ R57, R57, R161 ;  /* 0x000000a139397220 */ /* 0x000fe20000410000 */
[----:B------:R-:W-:Y:S01]  /*7530*/  FFMA.FTZ R169, R154, UR10, -R3 ;  /* 0x0000000a9aa97c23 */ /* 0x000fe20008010803 */
[----:B------:R-:W-:-:S02]  /*7540*/  @!P1 IMAD R154, R181, 0x40, R16 ;  /* 0x00000040b59a9824 */ /* 0x000fc400078e0210 */
[----:B------:R-:W-:Y:S01]  /*7550*/  FMUL.FTZ R20, R20, UR10 ;  /* 0x0000000a14147c20 */ /* 0x000fe20008410000 */
[--C-:B------:R-:W-:Y:S01]  /*7560*/  FFMA.FTZ R172, R155, UR10, -R3.reuse ;  /* 0x0000000a9bac7c23 */ /* 0x100fe20008010803 */
[----:B------:R-:W-:Y:S01]  /*7570*/  FFMA.FTZ R155, R158, UR10, -R3 ;  /* 0x0000000a9e9b7c23 */ /* 0x000fe20008010803 */
[----:B------:R-:W4:Y:S01]  /*7580*/  MUFU.EX2 R164, R164 ;  /* 0x000000a400a47308 */ /* 0x000f220000000800 */
[----:B------:R-:W-:Y:S01]  /*7590*/  @!P1 LEA R11, R154, UR41, 0x2 ;  /* 0x000000299a0b9c11 */ /* 0x000fe2000f8e10ff */
[----:B---3--:R-:W-:Y:S01]  /*75a0*/  FADD.FTZ R154, R14, R177 ;  /* 0x000000b10e9a7221 */ /* 0x008fe20000010000 */
[--C-:B------:R-:W-:Y:S01]  /*75b0*/  FFMA.FTZ R159, R159, UR10, -R3.reuse ;  /* 0x0000000a9f9f7c23 */ /* 0x100fe20008010803 */
[--C-:B------:R-:W-:Y:S01]  /*75c0*/  FFMA.FTZ R176, R162, UR10, -R3.reuse ;  /* 0x0000000aa2b07c23 */ /* 0x100fe20008010803 */
[--C-:B------:R-:W-:Y:S01]  /*75d0*/  FFMA.FTZ R163, R163, UR10, -R3.reuse ;  /* 0x0000000aa3a37c23 */ /* 0x100fe20008010803 */
[----:B0-----:R-:W-:Y:S01]  /*75e0*/  FADD.FTZ R181, R21, R154 ;  /* 0x0000009a15b57221 */ /* 0x001fe20000010000 */
[----:B--2---:R-:W-:Y:S01]  /*75f0*/  F2FP.F16.F32.PACK_AB R162, R10, R157 ;  /* 0x0000009d0aa2723e */ /* 0x004fe200000000ff */
[----:B------:R-:W-:Y:S01]  /*7600*/  MUFU.EX2 R169, R169 ;  /* 0x000000a900a97308 */ /* 0x000fe20000000800 */
[----:B------:R-:W-:Y:S01]  /*7610*/  FFMA.FTZ R177, R166, UR10, -R3 ;  /* 0x0000000aa6b17c23 */ /* 0x000fe20008010803 */
[----:B------:R-:W-:Y:S01]  /*7620*/  FADD.FTZ R154, R160, R181 ;  /* 0x000000b5a09a7221 */ /* 0x000fe20000010000 */
[--C-:B------:R-:W-:Y:S01]  /*7630*/  FFMA.FTZ R167, R167, UR10, -R3.reuse ;  /* 0x0000000aa7a77c23 */ /* 0x100fe20008010803 */
[--C-:B------:R-:W-:Y:S01]  /*7640*/  FFMA.FTZ R171, R171, UR10, -R3.reuse ;  /* 0x0000000aabab7c23 */ /* 0x100fe20008010803 */
[--C-:B------:R-:W-:Y:S01]  /*7650*/  FFMA.FTZ R174, R174, UR10, -R3.reuse ;  /* 0x0000000aaeae7c23 */ /* 0x100fe20008010803 */
[----:B------:R-:W-:Y:S01]  /*7660*/  FADD.FTZ R154, R153, R154 ;  /* 0x0000009a999a7221 */ /* 0x000fe20000010000 */
[--C-:B------:R-:W-:Y:S01]  /*7670*/  FFMA.FTZ R175, R175, UR10, -R3.reuse ;  /* 0x0000000aafaf7c23 */ /* 0x100fe20008010803 */
[----:B------:R-:W0:Y:S01]  /*7680*/  MUFU.EX2 R20, R20 ;  /* 0x0000001400147308 */ /* 0x000e220000000800 */
[--C-:B------:R-:W-:Y:S01]  /*7690*/  FFMA.FTZ R178, R178, UR10, -R3.reuse ;  /* 0x0000000ab2b27c23 */ /* 0x100fe20008010803 */
[----:B------:R-:W-:Y:S01]  /*76a0*/  FADD.FTZ R181, R157, R154 ;  /* 0x0000009a9db57221 */ /* 0x000fe20000010000 */
[--C-:B------:R-:W-:Y:S01]  /*76b0*/  FFMA.FTZ R179, R179, UR10, -R3.reuse ;  /* 0x0000000ab3b37c23 */ /* 0x100fe20008010803 */
[--C-:B------:R-:W-:Y:S01]  /*76c0*/  FFMA.FTZ R182, R182, UR10, -R3.reuse ;  /* 0x0000000ab6b67c23 */ /* 0x100fe20008010803 */
[----:B------:R-:W-:Y:S01]  /*76d0*/  FFMA.FTZ R183, R183, UR10, -R3 ;  /* 0x0000000ab7b77c23 */ /* 0x000fe20008010803 */
[----:B------:R-:W-:Y:S01]  /*76e0*/  FADD.FTZ R181, R10, R181 ;  /* 0x000000b50ab57221 */ /* 0x000fe20000010000 */
[----:B------:R-:W-:Y:S01]  /*76f0*/  F2FP.F16.F32.PACK_AB R154, R12, R13 ;  /* 0x0000000d0c9a723e */ /* 0x000fe200000000ff */
[----:B------:R-:W2:Y:S01]  /*7700*/  MUFU.EX2 R172, R172 ;  /* 0x000000ac00ac7308 */ /* 0x000ea20000000800 */
[----:B------:R3:W-:Y:S01]  /*7710*/  @!P1 STS [R11+0x28800], R161 ;  /* 0x028800a10b009388 */ /* 0x0007e20000000800 */
[----:B----4-:R-:W-:Y:S01]  /*7720*/  FADD.FTZ R158, R164, R181 ;  /* 0x000000b5a49e7221 */ /* 0x010fe20000010000 */
[----:B------:R-:W-:Y:S01]  /*7730*/  F2FP.F16.F32.PACK_AB R160, R153, R160 ;  /* 0x000000a099a0723e */ /* 0x000fe200000000ff */
[-C--:B------:R-:W-:Y:S01]  /*7740*/  FMUL.FTZ R60, R60, R161.reuse ;  /* 0x000000a13c3c7220 */ /* 0x080fe20000410000 */
[-C--:B------:R-:W-:Y:S01]  /*7750*/  FMUL.FTZ R61, R61, R161.reuse ;  /* 0x000000a13d3d7220 */ /* 0x080fe20000410000 */
[-C--:B------:R-:W-:Y:S01]  /*7760*/  FMUL.FTZ R64, R64, R161.reuse ;  /* 0x000000a140407220 */ /* 0x080fe20000410000 */
[-C--:B------:R-:W-:Y:S01]  /*7770*/  FMUL.FTZ R65, R65, R161.reuse ;  /* 0x000000a141417220 */ /* 0x080fe20000410000 */
[----:B------:R-:W4:Y:S01]  /*7780*/  MUFU.EX2 R165, R165 ;  /* 0x000000a500a57308 */ /* 0x000f220000000800 */
[----:B0-----:R-:W-:Y:S01]  /*7790*/  FFMA.FTZ R7, R20, R4, R169 ;  /* 0x0000000414077223 */ /* 0x001fe200000100a9 */
[----:B------:R0:W-:Y:S01]  /*77a0*/  @!P1 STS [R11+0x28820], R20 ;  /* 0x028820140b009388 */ /* 0x0001e20000000800 */
[-C--:B------:R-:W-:Y:S01]  /*77b0*/  FMUL.FTZ R68, R68, R161.reuse ;  /* 0x000000a144447220 */ /* 0x080fe20000410000 */
[-C--:B------:R-:W-:Y:S01]  /*77c0*/  FMUL.FTZ R69, R69, R161.reuse ;  /* 0x000000a145457220 */ /* 0x080fe20000410000 */
[-C--:B------:R-:W-:Y:S01]  /*77d0*/  FMUL.FTZ R72, R72, R161.reuse ;  /* 0x000000a148487220 */ /* 0x080fe20000410000 */
[-C--:B------:R-:W-:Y:S01]  /*77e0*/  FMUL.FTZ R73, R73, R161.reuse ;  /* 0x000000a149497220 */ /* 0x080fe20000410000 */
[----:B------:R-:W-:Y:S01]  /*77f0*/  FMUL.FTZ R76, R76, R161 ;  /* 0x000000a14c4c7220 */ /* 0x000fe20000410000 */
[----:B------:R-:W5:Y:S01]  /*7800*/  MUFU.EX2 R155, R155 ;  /* 0x0000009b009b7308 */ /* 0x000f620000000800 */
[C---:B--2---:R-:W-:Y:S01]  /*7810*/  FADD.FTZ R4, R172.reuse, R7 ;  /* 0x00000007ac047221 */ /* 0x044fe20000010000 */
[----:B------:R-:W-:Y:S01]  /*7820*/  F2FP.F16.F32.PACK_AB R153, R172, R169 ;  /* 0x000000a9ac99723e */ /* 0x000fe200000000ff */
[-C--:B------:R-:W-:Y:S01]  /*7830*/  FMUL.FTZ R77, R77, R161.reuse ;  /* 0x000000a14d4d7220 */ /* 0x080fe20000410000 */
[-C--:B------:R-:W-:Y:S01]  /*7840*/  FMUL.FTZ R80, R80, R161.reuse ;  /* 0x000000a150507220 */ /* 0x080fe20000410000 */
[-C--:B------:R-:W-:Y:S01]  /*7850*/  FMUL.FTZ R81, R81, R161.reuse ;  /* 0x000000a151517220 */ /* 0x080fe20000410000 */
[-C--:B------:R-:W-:Y:S01]  /*7860*/  FMUL.FTZ R84, R84, R161.reuse ;  /* 0x000000a154547220 */ /* 0x080fe20000410000 */
[-C--:B------:R-:W-:Y:S01]  /*7870*/  FMUL.FTZ R85, R85, R161.reuse ;  /* 0x000000a155557220 */ /* 0x080fe20000410000 */
[----:B------:R2:W1:Y:S01]  /*7880*/  MUFU.EX2 R168, R180 ;  /* 0x000000b400a87308 */ /* 0x0004620000000800 */
[----:B----4-:R-:W-:Y:S01]  /*7890*/  F2FP.F16.F32.PACK_AB R164, R165, R164 ;  /* 0x000000a4a5a4723e */ /* 0x010fe200000000ff */
[-C--:B------:R-:W-:Y:S01]  /*78a0*/  FMUL.FTZ R88, R88, R161.reuse ;  /* 0x000000a158587220 */ /* 0x080fe20000410000 */
[-C--:B------:R-:W-:Y:S01]  /*78b0*/  FMUL.FTZ R89, R89, R161.reuse ;  /* 0x000000a159597220 */ /* 0x080fe20000410000 */
[-C--:B------:R-:W-:Y:S01]  /*78c0*/  FMUL.FTZ R92, R92, R161.reuse ;  /* 0x000000a15c5c7220 */ /* 0x080fe20000410000 */
[-C--:B------:R-:W-:Y:S01]  /*78d0*/  FMUL.FTZ R93, R93, R161.reuse ;  /* 0x000000a15d5d7220 */ /* 0x080fe20000410000 */
[-C--:B------:R-:W-:Y:S01]  /*78e0*/  FMUL.FTZ R96, R96, R161.reuse ;  /* 0x000000a160607220 */ /* 0x080fe20000410000 */
[-C--:B------:R-:W-:Y:S01]  /*78f0*/  FMUL.FTZ R97, R97, R161.reuse ;  /* 0x000000a161617220 */ /* 0x080fe20000410000 */
[----:B------:R-:W4:Y:S01]  /*7900*/  MUFU.EX2 R173, R173 ;  /* 0x000000ad00ad7308 */ /* 0x000f220000000800 */
[----:B--2---:R-:W-:Y:S01]  /*7910*/  FFMA.FTZ R180, R170, UR10, -R3 ;  /* 0x0000000aaab47c23 */ /* 0x004fe20008010803 */
[----:B------:R-:W-:Y:S01]  /*7920*/  FADD.FTZ R3, R165, R158 ;  /* 0x0000009ea5037221 */ /* 0x000fe20000010000 */
[----:B-----5:R-:W-:Y:S01]  /*7930*/  FADD.FTZ R7, R155, R4 ;  /* 0x000000049b077221 */ /* 0x020fe20000010000 */
[----:B------:R-:W-:Y:S01]  /*7940*/  F2FP.F16.F32.PACK_AB R158, R21, R14 ;  /* 0x0000000e159e723e */ /* 0x000fe200000000ff */
        /* <DEDUP_REMOVED lines=38> */
[----:B------:R-:W-:Y:S01]  /*7bb0*/  FMUL.FTZ R149, R149, R161 ;  /* 0x000000a195957220 */ /* 0x000fe20000410000 */
[----:B------:R-:W-:Y:S01]  /*7bc0*/  F2FP.F16.F32.PACK_AB R157, R157, R176 ;  /* 0x000000b09d9d723e */ /* 0x000fe200000000ff */
[-C--:B------:R-:W-:Y:S01]  /*7bd0*/  FMUL.FTZ R26, R26, R20.reuse ;  /* 0x000000141a1a7220 */ /* 0x080fe20000410000 */
[-C--:B------:R-:W-:Y:S01]  /*7be0*/  FMUL.FTZ R27, R27, R20.reuse ;  /* 0x000000141b1b7220 */ /* 0x080fe20000410000 */
[-C--:B------:R-:W-:Y:S01]  /*7bf0*/  FMUL.FTZ R30, R30, R20.reuse ;  /* 0x000000141e1e7220 */ /* 0x080fe20000410000 */
[-C--:B------:R-:W-:Y:S01]  /*7c00*/  FMUL.FTZ R31, R31, R20.reuse ;  /* 0x000000141f1f7220 */ /* 0x080fe20000410000 */
[----:B------:R-:W4:Y:S01]  /*7c10*/  MUFU.EX2 R180, R180 ;  /* 0x000000b400b47308 */ /* 0x000f220000000800 */
[----:B--2---:R-:W-:Y:S01]  /*7c20*/  FADD.FTZ R7, R159, R12 ;  /* 0x0000000c9f077221 */ /* 0x004fe20000010000 */
[----:B------:R0:W-:Y:S01]  /*7c30*/  STSM.16.M88.4 [R18+0x26800], R152 ;  /* 0x0268009812007844 */ /* 0x0001e20000000200 */
        /* <DEDUP_REMOVED lines=23> */
[----:B---3--:R-:W-:Y:S01]  /*7db0*/  F2FP.F16.F32.PACK_AB R161, R171, R180 ;  /* 0x000000b4aba1723e */ /* 0x008fe200000000ff */
        /* <DEDUP_REMOVED lines=20> */
[----:B------:R0:W-:Y:S01]  /*7f00*/  STSM.16.M88.4 [R23], R160 ;  /* 0x000000a017007844 */ /* 0x0001e20000000200 */
[----:B------:R-:W3:Y:S01]  /*7f10*/  MUFU.EX2 R167, R182 ;  /* 0x000000b600a77308 */ /* 0x000ee20000000800 */
        /* <DEDUP_REMOVED lines=18> */
[-C--:B------:R-:W-:Y:S01]  /*8040*/  FMUL.FTZ R119, R119, R20.reuse ;  /* 0x0000001477777220 */ /* 0x080fe20000410000 */
[-C--:B------:R-:W-:Y:S01]  /*8050*/  FMUL.FTZ R122, R122, R20.reuse ;  /* 0x000000147a7a7220 */ /* 0x080fe20000410000 */
[-C--:B------:R-:W-:Y:S01]  /*8060*/  FMUL.FTZ R123, R123, R20.reuse ;  /* 0x000000147b7b7220 */ /* 0x080fe20000410000 */
[-C--:B------:R-:W-:Y:S01]  /*8070*/  FMUL.FTZ R126, R126, R20.reuse ;  /* 0x000000147e7e7220 */ /* 0x080fe20000410000 */
[-C--:B------:R-:W-:Y:S01]  /*8080*/  FMUL.FTZ R127, R127, R20.reuse ;  /* 0x000000147f7f7220 */ /* 0x080fe20000410000 */
[-C--:B------:R-:W-:Y:S01]  /*8090*/  FMUL.FTZ R130, R130, R20.reuse ;  /* 0x0000001482827220 */ /* 0x080fe20000410000 */
[C---:B--2---:R-:W-:Y:S01]  /*80a0*/  F2FP.F16.F32.PACK_AB R167, R14.reuse, R167 ;  /* 0x000000a70ea7723e */ /* 0x044fe200000000ff */
[----:B------:R-:W-:Y:S01]  /*80b0*/  FADD.FTZ R4, R14, R7 ;  /* 0x000000070e047221 */ /* 0x000fe20000010000 */
[-C--:B------:R-:W-:Y:S01]  /*80c0*/  FMUL.FTZ R131, R131, R20.reuse ;  /* 0x0000001483837220 */ /* 0x080fe20000410000 */
[-C--:B------:R-:W-:Y:S01]  /*80d0*/  FMUL.FTZ R134, R134, R20.reuse ;  /* 0x0000001486867220 */ /* 0x080fe20000410000 */
[-C--:B------:R-:W-:Y:S01]  /*80e0*/  FMUL.FTZ R135, R135, R20.reuse ;  /* 0x0000001487877220 */ /* 0x080fe20000410000 */
[----:B------:R0:W-:Y:S01]  /*80f0*/  STSM.16.M88.4 [R22], R164 ;  /* 0x000000a416007844 */ /* 0x0001e20000000200 */
        /* <DEDUP_REMOVED lines=10> */
.L_x_2239:
[----:B------:R1:W2:Y:S01]  /*81a0*/  SYNCS.PHASECHK.TRANS64.TRYWAIT P1, [UR21+0x28c50], R8 ;  /* 0x028c5008ff0075a7 */ /* 0x0002a20008020155 */
[----:B------:R-:W-:Y:S05]  /*81b0*/  @!P0 BRA `(.L_x_2240) ;  /* 0x0000000000048947 */ /* 0x000fea0003800000 */
[----:B------:R-:W-:Y:S01]  /*81c0*/  BPT.TRAP 0x1 ;  /* 0x000000040000795c */ /* 0x000fe20000300000 */
.L_x_2240:
[----:B--2---:R-:W-:Y:S05]  /*81d0*/  @P1 BRA `(.L_x_2241) ;  /* 0x0000000000081947 */ /* 0x004fea0003800000 */
[----:B------:R-:W2:Y:S02]  /*81e0*/  SYNCS.PHASECHK.TRANS64.TRYWAIT P1, [UR21+0x28c50], R8 ;  /* 0x028c5008ff0075a7 */ /* 0x000ea40008020155 */
[----:B--2---:R-:W-:Y:S05]  /*81f0*/  @!P1 BRA `(.L_x_2242) ;  /* 0x000000d800a49947 */ /* 0x004fea0003800000 */
.L_x_2241:
        /* <DEDUP_REMOVED lines=34> */
.L_x_2243:
[----:B------:R-:W-:Y:S01]  /*8420*/  UIADD3 UR21, UR21, 0x28c60, URZ ;  /* 0x00028c6015157890 */ /* 0x000fe2000fffe03f */
[C---:B------:R-:W-:Y:S01]  /*8430*/  ISETP.GT.AND P1, PT, R9.reuse, UR20, PT ;  /* 0x0000001409007c0c */ /* 0x040fe2000bf24270 */
[----:B------:R-:W-:Y:S01]  /*8440*/  UMOV UR26, UR38 ;  /* 0x00000026001a7c82 */ /* 0x000fe20008000000 */
[----:B------:R-:W-:Y:S01]  /*8450*/  IADD3 R9, R9, -0x1, RZ ;  /* 0xffffffff09097810 */ /* 0x000fe20007ffe0ff */
[----:B------:R-:W-:Y:S01]  /*8460*/  UPRMT UR21, UR40, 0x654, UR21 ;  /* 0x0000065428157896 */ /* 0x000fe20008000015 */
[----:B0-----:R-:W-:Y:S02]  /*8470*/  IMAD.MOV.U32 R11, RZ, RZ, R6 ;  /* 0x000000ffff0b7224 */ /* 0x001fe400078e0006 */
[----:B------:R-:W-:-:S06]  /*8480*/  IMAD.MOV.U32 R10, RZ, RZ, R5 ;  /* 0x000000ffff0a7224 */ /* 0x000fcc00078e0005 */
[----:B------:R-:W-:Y:S01]  /*8490*/  SYNCS.ARRIVE.TRANS64.RED.A1T0 RZ, [UR21], RZ ;  /* 0x000000ffffff79a7 */ /* 0x000fe20008100415 */
[----:B------:R-:W-:Y:S05]  /*84a0*/  @P1 BRA `(.L_x_2244) ;  /* 0xffffffdc00181947 */ /* 0x000fea000383ffff */
.L_x_2225:
[----:B------:R-:W-:Y:S02]  /*84b0*/  UISETP.NE.AND UP1, UPT, UR52, URZ, UPT ;  /* 0x0000003f3400728c */ /* 0x000fe4000bf25270 */
[----:B------:R-:W-:Y:S02]  /*84c0*/  UISETP.NE.AND UP0, UPT, UR51, URZ, UPT ;  /* 0x0000003f3300728c */ /* 0x000fe4000bf05270 */
[----:B------:R-:W-:Y:S02]  /*84d0*/  UIADD3 UR11, UR45, 0x3f, URZ ;  /* 0x0000003f2d0b7890 */ /* 0x000fe4000fffe03f */
[----:B------:R-:W-:Y:S02]  /*84e0*/  UIADD3 UR14, UR48, 0x1, -UR50 ;  /* 0x00000001300e7890 */ /* 0x000fe4000fffe832 */
[----:B------:R-:W-:-:S03]  /*84f0*/  PLOP3.LUT P1, PT, PT, PT, UP0, 0x40, 0x0 ;  /* 0x000000000000781c */ /* 0x000fc60003f2e808 */
[----:B------:R-:W-:Y:S01]  /*8500*/  @UP1 ULDC UR6, c[0x0][0x44c] ;  /* 0x0001130000061ab9 */ /* 0x000fe20000000800 */
[----:B------:R-:W-:Y:S01]  /*8510*/  @UP1 ULDC UR15, c[0x0][0x450] ;  /* 0x00011400000f1ab9 */ /* 0x000fe20000000800 */
[----:B------:R-:W-:-:S04]  /*8520*/  UIMAD.WIDE.U32 UR6, UR11, UR6, URZ ;  /* 0x000000060b0672a5 */ /* 0x000fc8000f8e003f */
[----:B------:R-:W-:-:S04]  /*8530*/  @UP1 USHF.R.U32.HI UR11, URZ, UR15, UR7 ;  /* 0x0000000f3f0b1299 */ /* 0x000fc80008011607 */
[----:B------:R-:W-:-:S04]  /*8540*/  UIADD3 UR11, UR14, UR11, URZ ;  /* 0x0000000b0e0b7290 */ /* 0x000fc8000fffe03f */
[----:B------:R-:W-:Y:S01]  /*8550*/  UIADD3 UR22, UR11, -UR22, URZ ;  /* 0x800000160b167290 */ /* 0x000fe2000fffe03f */
[----:B------:R-:W-:Y:S11]  /*8560*/  @P1 BRA `(.L_x_2245) ;  /* 0x00000000004c1947 */ /* 0x000ff60003800000 */
[----:B------:R-:W-:-:S06]  /*8570*/  UISETP.GT.AND UP0, UPT, UR11, -0x1, UPT ;  /* 0xffffffff0b00788c */ /* 0x000fcc000bf04270 */
[----:B------:R-:W-:-:S13]  /*8580*/  PLOP3.LUT P1, PT, PT, PT, UP0, 0x80, 0x0 ;  /* 0x000000000000781c */ /* 0x000fda0003f2f008 */
[----:B------:R-:W-:Y:S05]  /*8590*/  @P1 BRA `(.L_x_2246) ;  /* 0x0000000000201947 */ /* 0x000fea0003800000 */
[----:B------:R-:W-:Y:S01]  /*85a0*/  ULDC UR14, c[0x0][0x9e4] ;  /* 0x00027900000e7ab9 */ /* 0x000fe20000000800 */
[----:B------:R-:W-:Y:S02]  /*85b0*/  ULOP3.LUT UR11, URZ, UR11, URZ, 0x33, !UPT ;  /* 0x0000000b3f0b7292 */ /* 0x000fe4000f8e333f */
[----:B------:R-:W-:-:S11]  /*85c0*/  UISETP.NE.AND UP0, UPT, UR14, 0x1, UPT ;  /* 0x000000010e00788c */ /* 0x000fd6000bf05270 */
[----:B------:R-:W-:Y:S02]  /*85d0*/  @UP0 ULDC.64 UR18, c[0x0][0x9e8] ;  /* 0x00027a0000120ab9 */ /* 0x000fe40000000a00 */
[----:B------:R-:W-:-:S04]  /*85e0*/  UIMAD.WIDE.U32 UR6, UR11, UR18, URZ ;  /* 0x000000120b0672a5 */ /* 0x000fc8000f8e003f */
[----:B------:R-:W-:-:S04]  /*85f0*/  @UP0 USHF.R.U32.HI UR11, URZ, UR19, UR7 ;  /* 0x000000133f0b0299 */ /* 0x000fc80008011607 */
[----:B------:R-:W-:Y:S01]  /*8600*/  ULOP3.LUT UR11, URZ, UR11, URZ, 0x33, !UPT ;  /* 0x0000000b3f0b7292 */ /* 0x000fe2000f8e333f */
[----:B------:R-:W-:Y:S11]  /*8610*/  BRA `(.L_x_2247) ;  /* 0x0000000000147947 */ /* 0x000ff60003800000 */
.L_x_2246:
[----:B------:R-:W-:Y:S02]  /*8620*/  ULDC UR14, c[0x0][0x9e4] ;  /* 0x00027900000e7ab9 */ /* 0x000fe40000000800 */
[----:B------:R-:W-:-:S11]  /*8630*/  UISETP.NE.AND UP0, UPT, UR14, 0x1, UPT ;  /* 0x000000010e00788c */ /* 0x000fd6000bf05270 */
[----:B------:R-:W-:Y:S02]  /*8640*/  @UP0 ULDC.64 UR18, c[0x0][0x9e8] ;  /* 0x00027a0000120ab9 */ /* 0x000fe40000000a00 */
[----:B------:R-:W-:-:S04]  /*8650*/  UIMAD.WIDE.U32 UR6, UR11, UR18, URZ ;  /* 0x000000120b0672a5 */ /* 0x000fc8000f8e003f */
[----:B------:R-:W-:-:S12]  /*8660*/  @UP0 USHF.R.U32.HI UR11, URZ, UR19, UR7 ;  /* 0x000000133f0b0299 */ /* 0x000fd80008011607 */
.L_x_2247:
[----:B------:R-:W-:-:S04]  /*8670*/  UIMAD UR11, UR11, UR14, URZ ;  /* 0x0000000e0b0b72a4 */ /* 0x000fc8000f8e023f */
[----:B------:R-:W-:-:S04]  /*8680*/  UISETP.LT.AND UP0, UPT, UR22, UR11, UPT ;  /* 0x0000000b1600728c */ /* 0x000fc8000bf01270 */
[----:B------:R-:W-:-:S12]  /*8690*/  USEL UR22, UR22, UR11, !UP0 ;  /* 0x0000000b16167287 */ /* 0x000fd8000c000000 */
.L_x_2245:
[----:B------:R-:W-:-:S04]  /*86a0*/  UIADD3 UR22, UR22, 0x3f, URZ ;  /* 0x0000003f16167890 */ /* 0x000fc8000fffe03f */
        /* <DEDUP_REMOVED lines=9> */
[----:B-1234-:R-:W-:Y:S01]  /*8740*/  IMAD.MOV.U32 R8, RZ, RZ, R5 ;  /* 0x000000ffff087224 */ /* 0x01efe200078e0005 */
[----:B------:R-:W-:-:S06]  /*8750*/  ULDC UR21, c[0x0][0x988] ;  /* 0x0002620000157ab9 */ /* 0x000fcc0000000800 */
.L_x_2259:
[----:B------:R-:W-:Y:S01]  /*8760*/  UIADD3 UR38, UR23, 0x1, URZ ;  /* 0x0000000117267890 */ /* 0x000fe2000fffe03f */
[C---:B------:R-:W-:Y:S01]  /*8770*/  ISETP.GT.AND P1, PT, R9.reuse, UR20, PT ;  /* 0x0000001409007c0c */ /* 0x040fe2000bf24270 */
[----:B------:R-:W-:Y:S02]  /*8780*/  VIADD R9, R9, 0xffffffff ;  /* 0xffffffff09097836 */ /* 0x000fe40000000000 */
[----:B------:R-:W-:-:S04]  /*8790*/  UISETP.NE.AND UP0, UPT, UR38, 0x2, UPT ;  /* 0x000000022600788c */ /* 0x000fc8000bf05270 */
[----:B------:R-:W-:Y:S02]  /*87a0*/  USEL UR6, URZ, 0x1, UP0 ;  /* 0x000000013f067887 */ /* 0x000fe40008000000 */
[----:B------:R-:W-:Y:S02]  /*87b0*/  USEL UR38, UR38, URZ, UP0 ;  /* 0x0000003f26267287 */ /* 0x000fe40008000000 */
[----:B------:R-:W-:Y:S01]  /*87c0*/  ULOP3.LUT UR37, UR37, UR6, URZ, 0x3c, !UPT ;  /* 0x0000000625257292 */ /* 0x000fe2000f8e3c3f */
[----:B01-3--:R-:W-:Y:S11]  /*87d0*/  @!P0 BRA `(.L_x_2249) ;  /* 0x0000000000048947 */ /* 0x00bff60003800000 */
[----:B------:R-:W-:Y:S01]  /*87e0*/  BPT.TRAP 0x1 ;  /* 0x000000040000795c */ /* 0x000fe20000300000 */
.L_x_2249:
[----:B------:R-:W-:Y:S01]  /*87f0*/  ULEA UR22, UR38, UR41, 0x3 ;  /* 0x0000002926167291 */ /* 0x000fe2000f8e183f */
[----:B------:R-:W-:-:S05]  /*8800*/  IMAD.U32 R7, RZ, RZ, UR37 ;  /* 0x00000025ff077e24 */ /* 0x000fca000f8e00ff */
[----:B------:R-:W-:-:S04]  /*8810*/  SHF.L.U32 R7, R7, 0x1f, RZ ;  /* 0x0000001f07077819 */ /* 0x000fc800000006ff */
[----:B------:R1:W2:Y:S01]  /*8820*/  SYNCS.PHASECHK.TRANS64.TRYWAIT P2, [UR22+0x28c30], R7 ;  /* 0x028c3007ff0075a7 */ /* 0x0002a20008040156 */
[----:B------:R-:W-:Y:S05]  /*8830*/  @!P0 BRA `(.L_x_2250) ;  /* 0x0000000000048947 */ /* 0x000fea0003800000 */
[----:B------:R-:W-:Y:S01]  /*8840*/  BPT.TRAP 0x1 ;  /* 0x000000040000795c */ /* 0x000fe20000300000 */
.L_x_2250:
[----:B--2---:R-:W-:Y:S05]  /*8850*/  @P2 BRA `(.L_x_2251) ;  /* 0x0000000000082947 */ /* 0x004fea0003800000 */
[----:B------:R-:W2:Y:S02]  /*8860*/  SYNCS.PHASECHK.TRANS64.TRYWAIT P2, [UR22+0x28c30], R7 ;  /* 0x028c3007ff0075a7 */ /* 0x000ea40008040156 */
[----:B--2---:R-:W-:Y:S05]  /*8870*/  @!P2 BRA `(.L_x_2252) ;  /* 0x000000d4001ca947 */ /* 0x004fea0003800000 */
.L_x_2251:
        /* <DEDUP_REMOVED lines=23> */
.L_x_2253:
[----:B--2---:R-:W-:Y:S01]  /*89f0*/  FMNMX.FTZ R6, R152, R8, !PT ;  /* 0x0000000898067209 */ /* 0x004fe20007810000 */
        /* <DEDUP_REMOVED lines=51> */
[----:B------:R-:W-:-:S02]  /*8d30*/  FFMA.FTZ R181, R181, UR10, -R205 ;  /* 0x0000000ab5b57c23 */ /* 0x000fc400080108cd */
[----:B------:R-:W-:Y:S01]  /*8d40*/  FMNMX.FTZ R6, R178, R15, !PT ;  /* 0x0000000fb2067209 */ /* 0x000fe20007810000 */
[----:B------:R-:W0:Y:S03]  /*8d50*/  MUFU.EX2 R8, R8 ;  /* 0x0000000800087308 */ /* 0x000e260000000800 */
[----:B------:R-:W-:-:S04]  /*8d60*/  FMNMX.FTZ R15, R179, R6, !PT ;  /* 0x00000006b30f7209 */ /* 0x000fc80007810000 */
[----:B------:R-:W-:Y:S01]  /*8d70*/  FMNMX.FTZ R6, R182, R15, !PT ;  /* 0x0000000fb6067209 */ /* 0x000fe20007810000 */
[----:B------:R-:W2:Y:S01]  /*8d80*/  MUFU.EX2 R152, R152 ;  /* 0x0000009800987308 */ /* 0x000ea20000000800 */
[--C-:B------:R-:W-:Y:S01]  /*8d90*/  FFMA.FTZ R15, R161, UR10, -R205.reuse ;  /* 0x0000000aa10f7c23 */ /* 0x100fe200080108cd */
[--C-:B------:R-:W-:Y:S01]  /*8da0*/  FFMA.FTZ R161, R169, UR10, -R205.reuse ;  /* 0x0000000aa9a17c23 */ /* 0x100fe200080108cd */
[----:B------:R-:W-:Y:S01]  /*8db0*/  FMNMX.FTZ R6, R183, R6, !PT ;  /* 0x00000006b7067209 */ /* 0x000fe20007810000 */
[----:B------:R-:W-:-:S04]  /*8dc0*/  FFMA.FTZ R169, R177, UR10, -R205 ;  /* 0x0000000ab1a97c23 */ /* 0x000fc800080108cd */
[----:B------:R-:W3:Y:S01]  /*8dd0*/  SHFL.BFLY PT, R157, R6, 0x2, 0x1f ;  /* 0x0c401f00069d7f89 */ /* 0x000ee200000e0000 */
        /* <DEDUP_REMOVED lines=23> */
[----:B---3--:R-:W-:Y:S01]  /*8f50*/  FMNMX.FTZ R157, R6, R157, !PT ;  /* 0x0000009d069d7209 */ /* 0x008fe20007810000 */
[----:B------:R-:W-:Y:S01]  /*8f60*/  MUFU.EX2 R15, R15 ;  /* 0x0000000f000f7308 */ /* 0x000fe20000000800 */
[-C--:B------:R-:W-:Y:S01]  /*8f70*/  FMUL.FTZ R64, R64, R8.reuse ;  /* 0x0000000840407220 */ /* 0x080fe20000410000 */
[-C--:B------:R-:W-:Y:S01]  /*8f80*/  FMUL.FTZ R65, R65, R8.reuse ;  /* 0x0000000841417220 */ /* 0x080fe20000410000 */
[-C--:B------:R-:W-:Y:S01]  /*8f90*/  FMUL.FTZ R68, R68, R8.reuse ;  /* 0x0000000844447220 */ /* 0x080fe20000410000 */
[----:B------:R-:W0:Y:S01]  /*8fa0*/  SHFL.BFLY PT, R6, R157, 0x1, 0x1f ;  /* 0x0c201f009d067f89 */ /* 0x000e2200000e0000 */
        /* <DEDUP_REMOVED lines=23> */
[----:B0-----:R-:W-:Y:S01]  /*9120*/  FMNMX.FTZ R6, R157, R6, !PT ;  /* 0x000000069d067209 */ /* 0x001fe20007810000 */
[-C--:B------:R-:W-:Y:S01]  /*9130*/  FMUL.FTZ R109, R109, R8.reuse ;  /* 0x000000086d6d7220 */ /* 0x080fe20000410000 */
[-C--:B------:R-:W-:Y:S01]  /*9140*/  FMUL.FTZ R112, R112, R8.reuse ;  /* 0x0000000870707220 */ /* 0x080fe20000410000 */
[-C--:B------:R-:W-:Y:S01]  /*9150*/  FMUL.FTZ R113, R113, R8.reuse ;  /* 0x0000000871717220 */ /* 0x080fe20000410000 */
[----:B------:R-:W-:Y:S01]  /*9160*/  MUFU.EX2 R161, R161 ;  /* 0x000000a100a17308 */ /* 0x000fe20000000800 */
[----:B------:R-:W-:Y:S01]  /*9170*/  FADD.FTZ R157, -R6, R11 ;  /* 0x0000000b069d7221 */ /* 0x000fe20000010100 */
[-C--:B------:R-:W-:Y:S01]  /*9180*/  FMUL.FTZ R116, R116, R8.reuse ;  /* 0x0000000874747220 */ /* 0x080fe20000410000 */
[-C--:B------:R-:W-:Y:S01]  /*9190*/  FMUL.FTZ R117, R117, R8.reuse ;  /* 0x0000000875757220 */ /* 0x080fe20000410000 */
[-C--:B------:R-:W-:Y:S01]  /*91a0*/  FMUL.FTZ R120, R120, R8.reuse ;  /* 0x0000000878787220 */ /* 0x080fe20000410000 */
[----:B------:R-:W-:Y:S01]  /*91b0*/  FMUL.FTZ R173, R157, UR10 ;  /* 0x0000000a9dad7c20 */ /* 0x000fe20008410000 */
[----:B------:R-:W-:Y:S01]  /*91c0*/  FMUL.FTZ R157, R6, UR10 ;  /* 0x0000000a069d7c20 */ /* 0x000fe20008410000 */
[-C--:B------:R-:W-:Y:S01]  /*91d0*/  FMUL.FTZ R121, R121, R8.reuse ;  /* 0x0000000879797220 */ /* 0x080fe20000410000 */
[----:B------:R-:W-:Y:S01]  /*91e0*/  MUFU.EX2 R14, R14 ;  /* 0x0000000e000e7308 */ /* 0x000fe20000000800 */
[----:B------:R-:W-:Y:S01]  /*91f0*/  FMUL.FTZ R124, R124, R8 ;  /* 0x000000087c7c7220 */ /* 0x000fe20000410000 */
[--C-:B------:R-:W-:Y:S01]  /*9200*/  FFMA.FTZ R168, R154, UR10, -R157.reuse ;  /* 0x0000000a9aa87c23 */ /* 0x100fe2000801089d */
        /* <DEDUP_REMOVED lines=10> */
[----:B------:R-:W-:Y:S02]  /*92b0*/  IMAD.U32 R171, RZ, RZ, UR23 ;  /* 0x00000017ffab7e24 */ /* 0x000fe4000f8e00ff */
[--C-:B------:R-:W-:Y:S01]  /*92c0*/  FFMA.FTZ R162, R166, UR10, -R157.reuse ;  /* 0x0000000aa6a27c23 */ /* 0x100fe2000801089d */
[--C-:B------:R-:W-:Y:S01]  /*92d0*/  FFMA.FTZ R166, R170, UR10, -R157.reuse ;  /* 0x0000000aaaa67c23 */ /* 0x100fe2000801089d */
[----:B------:R-:W0:Y:S01]  /*92e0*/  MUFU.EX2 R168, R168 ;  /* 0x000000a800a87308 */ /* 0x000e220000000800 */
[--C-:B------:R-:W-:Y:S01]  /*92f0*/  FFMA.FTZ R179, R179, UR10, -R157.reuse ;  /* 0x0000000ab3b37c23 */ /* 0x100fe2000801089d */
[--C-:B------:R-:W-:Y:S01]  /*9300*/  FFMA.FTZ R182, R182, UR10, -R157.reuse ;  /* 0x0000000ab6b67c23 */ /* 0x100fe2000801089d */
[----:B------:R-:W-:Y:S01]  /*9310*/  FFMA.FTZ R183, R183, UR10, -R157 ;  /* 0x0000000ab7b77c23 */ /* 0x000fe2000801089d */
[-C--:B------:R-:W-:Y:S01]  /*9320*/  FMUL.FTZ R125, R125, R8.reuse ;  /* 0x000000087d7d7220 */ /* 0x080fe20000410000 */
[-C--:B------:R-:W-:Y:S01]  /*9330*/  FMUL.FTZ R128, R128, R8.reuse ;  /* 0x0000000880807220 */ /* 0x080fe20000410000 */
[-C--:B------:R-:W-:Y:S01]  /*9340*/  FMUL.FTZ R129, R129, R8.reuse ;  /* 0x0000000881817220 */ /* 0x080fe20000410000 */
[----:B------:R-:W-:Y:S01]  /*9350*/  @!P2 IMAD R154, R171, 0x40, R16 ;  /* 0x00000040ab9aa824 */ /* 0x000fe200078e0210 */
[----:B------:R-:W3:Y:S01]  /*9360*/  MUFU.EX2 R155, R155 ;  /* 0x0000009b009b7308 */ /* 0x000ee20000000800 */
[----:B------:R-:W-:Y:S01]  /*9370*/  FFMA.FTZ R171, R8, R3, R13 ;  /* 0x0000000308ab7223 */ /* 0x000fe2000001000d */
[----:B------:R-:W-:Y:S01]  /*9380*/  FFMA.FTZ R3, R174, UR10, -R157 ;  /* 0x0000000aae037c23 */ /* 0x000fe2000801089d */
[-C--:B------:R-:W-:Y:S01]  /*9390*/  FMUL.FTZ R132, R132, R8.reuse ;  /* 0x0000000884847220 */ /* 0x080fe20000410000 */
[-C--:B------:R-:W-:Y:S01]  /*93a0*/  FMUL.FTZ R133, R133, R8.reuse ;  /* 0x0000000885857220 */ /* 0x080fe20000410000 */
[C---:B--2---:R-:W-:Y:S01]  /*93b0*/  FADD.FTZ R171, R152.reuse, R171 ;  /* 0x000000ab98ab7221 */ /* 0x044fe20000010000 */
[----:B------:R-:W-:Y:S01]  /*93c0*/  F2FP.F16.F32.PACK_AB R152, R152, R13 ;  /* 0x0000000d9898723e */ /* 0x000fe200000000ff */
[----:B------:R-:W-:Y:S01]  /*93d0*/  FMUL.FTZ R136, R136, R8 ;  /* 0x0000000888887220 */ /* 0x000fe20000410000 */
[----:B------:R-:W2:Y:S01]  /*93e0*/  MUFU.EX2 R158, R158 ;  /* 0x0000009e009e7308 */ /* 0x000ea20000000800 */
[----:B0-----:R-:W-:Y:S01]  /*93f0*/  FFMA.FTZ R170, R173, R4, R168 ;  /* 0x00000004adaa7223 */ /* 0x001fe200000100a8 */
[----:B------:R-:W-:Y:S01]  /*9400*/  FFMA.FTZ R4, R175, UR10, -R157 ;  /* 0x0000000aaf047c23 */ /* 0x000fe2000801089d */
[----:B------:R-:W-:Y:S01]  /*9410*/  FADD.FTZ R174, R10, R171 ;  /* 0x000000ab0aae7221 */ /* 0x000fe20000010000 */
[-C--:B------:R-:W-:Y:S01]  /*9420*/  FMUL.FTZ R137, R137, R8.reuse ;  /* 0x0000000889897220 */ /* 0x080fe20000410000 */
[-C--:B------:R-:W-:Y:S01]  /*9430*/  FMUL.FTZ R140, R140, R8.reuse ;  /* 0x000000088c8c7220 */ /* 0x080fe20000410000 */
[-C--:B------:R-:W-:Y:S01]  /*9440*/  FMUL.FTZ R141, R141, R8.reuse ;  /* 0x000000088d8d7220 */ /* 0x080fe20000410000 */
[----:B------:R-:W-:Y:S01]  /*9450*/  FADD.FTZ R171, R153, R174 ;  /* 0x000000ae99ab7221 */ /* 0x000fe20000010000 */
[----:B------:R-:W0:Y:S01]  /*9460*/  MUFU.EX2 R177, R177 ;  /* 0x000000b100b17308 */ /* 0x000e220000000800 */
[----:B---3--:R-:W-:Y:S01]  /*9470*/  FADD.FTZ R175, R155, R170 ;  /* 0x000000aa9baf7221 */ /* 0x008fe20000010000 */
[----:B------:R-:W-:Y:S01]  /*9480*/  FFMA.FTZ R170, R178, UR10, -R157 ;  /* 0x0000000ab2aa7c23 */ /* 0x000fe2000801089d */
[----:B------:R-:W-:Y:S01]  /*9490*/  FADD.FTZ R174, R156, R171 ;  /* 0x000000ab9cae7221 */ /* 0x000fe20000010000 */
[----:B------:R-:W-:Y:S01]  /*94a0*/  @!P2 LEA R157, R154, UR41, 0x2 ;  /* 0x000000299a9dac11 */ /* 0x000fe2000f8e10ff */
[----:B------:R-:W-:Y:S01]  /*94b0*/  FMUL.FTZ R144, R144, R8 ;  /* 0x0000000890907220 */ /* 0x000fe20000410000 */
[----:B------:R-:W-:Y:S01]  /*94c0*/  F2FP.F16.F32.PACK_AB R156, R15, R156 ;  /* 0x0000009c0f9c723e */ /* 0x000fe200000000ff */
[-C--:B------:R-:W-:Y:S01]  /*94d0*/  FMUL.FTZ R145, R145, R8.reuse ;  /* 0x0000000891917220 */ /* 0x080fe20000410000 */
[----:B------:R-:W3:Y:S01]  /*94e0*/  MUFU.EX2 R159, R159 ;  /* 0x0000009f009f7308 */ /* 0x000ee20000000800 */
[----:B--2---:R-:W-:Y:S01]  /*94f0*/  FADD.FTZ R176, R158, R175 ;  /* 0x000000af9eb07221 */ /* 0x004fe20000010000 */
[----:B------:R-:W-:Y:S01]  /*9500*/  FADD.FTZ R175, R15, R174 ;  /* 0x000000ae0faf7221 */ /* 0x000fe20000010000 */
[----:B------:R-:W-:Y:S01]  /*9510*/  @!P2 STS [R157+0x28800], R8 ;  /* 0x028800089d00a388 */ /* 0x000fe20000000800 */
[-C--:B------:R-:W-:Y:S01]  /*9520*/  FMUL.FTZ R148, R148, R8.reuse ;  /* 0x0000000894947220 */ /* 0x080fe20000410000 */
[----:B------:R-:W-:Y:S01]  /*9530*/  FMUL.FTZ R149, R149, R8 ;  /* 0x0000000895957220 */ /* 0x000fe20000410000 */
[----:B------:R-:W-:Y:S01]  /*9540*/  FADD.FTZ R154, R12, R175 ;  /* 0x000000af0c9a7221 */ /* 0x000fe20000010000 */
[----:B------:R2:W-:Y:S01]  /*9550*/  @!P2 STS [R157+0x28820], R173 ;  /* 0x028820ad9d00a388 */ /* 0x0005e20000000800 */
[----:B------:R-:W4:Y:S01]  /*9560*/  MUFU.EX2 R172, R172 ;  /* 0x000000ac00ac7308 */ /* 0x000f220000000800 */
[----:B0-----:R-:W-:Y:S01]  /*9570*/  FADD.FTZ R176, R177, R176 ;  /* 0x000000b0b1b07221 */ /* 0x001fe20000010000 */
[----:B------:R-:W-:Y:S01]  /*9580*/  FADD.FTZ R13, R21, R154 ;  /* 0x0000009a150d7221 */ /* 0x000fe20000010000 */
[----:B------:R-:W-:Y:S01]  /*9590*/  F2FP.F16.F32.PACK_AB R154, R153, R10 ;  /* 0x0000000a999a723e */ /* 0x000fe200000000ff */
[-C--:B------:R-:W-:Y:S01]  /*95a0*/  FMUL.FTZ R26, R26, R173.reuse ;  /* 0x000000ad1a1a7220 */ /* 0x080fe20000410000 */
[----:B------:R-:W-:Y:S01]  /*95b0*/  F2FP.F16.F32.PACK_AB R153, R155, R168 ;  /* 0x000000a89b99723e */ /* 0x000fe200000000ff */
[----:B------:R-:W-:Y:S01]  /*95c0*/  FADD.FTZ R10, R160, R13 ;  /* 0x0000000da00a7221 */ /* 0x000fe20000010000 */
[----:B------:R-:W-:Y:S01]  /*95d0*/  F2FP.F16.F32.PACK_AB R155, R177, R158 ;  /* 0x0000009eb19b723e */ /* 0x000fe200000000ff */
[----:B------:R-:W0:Y:S01]  /*95e0*/  MUFU.EX2 R162, R162 ;  /* 0x000000a200a27308 */ /* 0x000e220000000800 */
        /* <DEDUP_REMOVED lines=46> */
[-C--:B------:R-:W-:Y:S01]  /*98d0*/  FMUL.FTZ R78, R78, R173.reuse ;  /* 0x000000ad4e4e7220 */ /* 0x080fe20000410000 */
[----:B------:R-:W0:Y:S01]  /*98e0*/  MUFU.EX2 R4, R4 ;  /* 0x0000000400047308 */ /* 0x000e220000000800 */
        /* <DEDUP_REMOVED lines=16> */
[C---:B0-----:R-:W-:Y:S01]  /*99f0*/  FADD.FTZ R13, R4.reuse, R13 ;  /* 0x0000000d040d7221 */ /* 0x041fe20000010000 */
[----:B------:R-:W-:Y:S01]  /*9a00*/  F2FP.F16.F32.PACK_AB R163, R4, R3 ;  /* 0x0000000304a3723e */ /* 0x000fe200000000ff */
[-C--:B------:R-:W-:Y:S01]  /*9a10*/  FMUL.FTZ R102, R102, R173.reuse ;  /* 0x000000ad66667220 */ /* 0x080fe20000410000 */
[-C--:B------:R-:W-:Y:S01]  /*9a20*/  FMUL.FTZ R103, R103, R173.reuse ;  /* 0x000000ad67677220 */ /* 0x080fe20000410000 */
[-C--:B------:R-:W-:Y:S01]  /*9a30*/  FMUL.FTZ R106, R106, R173.reuse ;  /* 0x000000ad6a6a7220 */ /* 0x080fe20000410000 */
[-C--:B------:R-:W-:Y:S01]  /*9a40*/  FMUL.FTZ R107, R107, R173.reuse ;  /* 0x000000ad6b6b7220 */ /* 0x080fe20000410000 */
[----:B------:R3:W-:Y:S01]  /*9a50*/  STSM.16.M88.4 [R23], R160 ;  /* 0x000000a017007844 */ /* 0x0007e20000000200 */
        /* <DEDUP_REMOVED lines=30> */
[----:B------:R-:W-:-:S02]  /*9c40*/  FMUL.FTZ R151, R151, R173 ;  /* 0x000000ad97977220 */ /* 0x000fc40000410000 */
[----:B------:R-:W4:Y:S01]  /*9c50*/  MUFU.EX2 R182, R182 ;  /* 0x000000b600b67308 */ /* 0x000f220000000800 */
[C---:B--2---:R-:W-:Y:S01]  /*9c60*/  F2FP.F16.F32.PACK_AB R166, R11.reuse, R20 ;  /* 0x000000140ba6723e */ /* 0x044fe200000000ff */
[----:B------:R-:W-:-:S06]  /*9c70*/  FADD.FTZ R3, R11, R4 ;  /* 0x000000040b037221 */ /* 0x000fcc0000010000 */
[----:B------:R-:W2:Y:S01]  /*9c80*/  MUFU.EX2 R183, R183 ;  /* 0x000000b700b77308 */ /* 0x000ea20000000800 */
[C---:B0-----:R-:W-:Y:S01]  /*9c90*/  FADD.FTZ R15, R179.reuse, R12 ;  /* 0x0000000cb30f7221 */ /* 0x041fe20000010000 */
[----:B------:R-:W-:-:S03]  /*9ca0*/  F2FP.F16.F32.PACK_AB R165, R179, R170 ;  /* 0x000000aab3a5723e */ /* 0x000fc600000000ff */
[----:B----4-:R-:W-:Y:S01]  /*9cb0*/  FADD.FTZ R10, R182, R15 ;  /* 0x0000000fb60a7221 */ /* 0x010fe20000010000 */
[----:B--2---:R-:W-:-:S03]  /*9cc0*/  F2FP.F16.F32.PACK_AB R167, R183, R182 ;  /* 0x000000b6b7a7723e */ /* 0x004fc600000000ff */
[----:B------:R-:W-:Y:S02]  /*9cd0*/  FADD.FTZ R4, R183, R10 ;  /* 0x0000000ab7047221 */ /* 0x000fe40000010000 */
[----:B------:R3:W-:Y:S01]  /*9ce0*/  STSM.16.M88.4 [R22], R164 ;  /* 0x000000a416007844 */ /* 0x0007e20000000200 */
[----:B------:R-:W-:Y:S05]  /*9cf0*/  @!P0 BRA `(.L_x_2254) ;  /* 0x0000000000048947 */ /* 0x000fea0003800000 */
[----:B------:R-:W-:Y:S01]  /*9d00*/  BPT.TRAP 0x1 ;  /* 0x000000040000795c */ /* 0x000fe20000300000 */
.L_x_2254:
[----:B------:R0:W2:Y:S01]  /*9d10*/  SYNCS.PHASECHK.TRANS64.TRYWAIT P2, [UR22+0x28c50], R7 ;  /* 0x028c5007ff0075a7 */ /* 0x0000a20008040156 */
[----:B------:R-:W-:Y:S05]  /*9d20*/  @!P0 BRA `(.L_x_2255) ;  /* 0x0000000000048947 */ /* 0x000fea0003800000 */
[----:B------:R-:W-:Y:S01]  /*9d30*/  BPT.TRAP 0x1 ;  /* 0x000000040000795c */ /* 0x000fe20000300000 */
.L_x_2255:
[----:B--2---:R-:W-:Y:S05]  /*9d40*/  @P2 BRA `(.L_x_2256) ;  /* 0x0000000000082947 */ /* 0x004fea0003800000 */
[----:B------:R-:W2:Y:S02]  /*9d50*/  SYNCS.PHASECHK.TRANS64.TRYWAIT P2, [UR22+0x28c50], R7 ;  /* 0x028c5007ff0075a7 */ /* 0x000ea40008040156 */
[----:B--2---:R-:W-:Y:S05]  /*9d60*/  @!P2 BRA `(.L_x_2257) ;  /* 0x000000bc00f8a947 */ /* 0x004fea0003800000 */
.L_x_2256:
        /* <DEDUP_REMOVED lines=34> */
.L_x_2258:
[----:B------:R-:W-:Y:S01]  /*9f90*/  UIADD3 UR22, UR22, 0x28c60, URZ ;  /* 0x00028c6016167890 */ /* 0x000fe2000fffe03f */
[----:B------:R-:W-:Y:S01]  /*9fa0*/  IMAD.MOV.U32 R11, RZ, RZ, R6 ;  /* 0x000000ffff0b7224 */ /* 0x000fe200078e0006 */
[----:B------:R-:W-:Y:S01]  /*9fb0*/  UMOV UR23, UR38 ;  /* 0x0000002600177c82 */ /* 0x000fe20008000000 */
[----:B--2---:R-:W-:Y:S01]  /*9fc0*/  IMAD.MOV.U32 R8, RZ, RZ, R5 ;  /* 0x000000ffff087224 */ /* 0x004fe200078e0005 */
[----:B------:R-:W-:-:S09]  /*9fd0*/  UPRMT UR22, UR40, 0x654, UR22 ;  /* 0x0000065428167896 */ /* 0x000fd20008000016 */
[----:B------:R-:W-:Y:S01]  /*9fe0*/  SYNCS.ARRIVE.TRANS64.RED.A1T0 RZ, [UR22], RZ ;  /* 0x000000ffffff79a7 */ /* 0x000fe20008100416 */
[----:B------:R-:W-:Y:S05]  /*9ff0*/  @P1 BRA `(.L_x_2259) ;  /* 0xffffffe400d81947 */ /* 0x000fea000383ffff */
.L_x_2248:
        /* <DEDUP_REMOVED lines=9> */
.L_x_2279:
[----:B------:R-:W-:-:S04]  /*a090*/  UIADD3 UR38, UR22, 0x1, URZ ;  /* 0x0000000116267890 */ /* 0x000fc8000fffe03f */
[----:B------:R-:W-:-:S04]  /*a0a0*/  UISETP.NE.AND UP0, UPT, UR38, 0x2, UPT ;  /* 0x000000022600788c */ /* 0x000fc8000bf05270 */
[----:B------:R-:W-:Y:S02]  /*a0b0*/  USEL UR6, URZ, 0x1, UP0 ;  /* 0x000000013f067887 */ /* 0x000fe40008000000 */
[----:B------:R-:W-:Y:S02]  /*a0c0*/  USEL UR38, UR38, URZ, UP0 ;  /* 0x0000003f26267287 */ /* 0x000fe40008000000 */
[----:B------:R-:W-:Y:S01]  /*a0d0*/  ULOP3.LUT UR37, UR37, UR6, URZ, 0x3c, !UPT ;  /* 0x0000000625257292 */ /* 0x000fe2000f8e3c3f */
[----:B------:R-:W-:Y:S11]  /*a0e0*/  @!P0 BRA `(.L_x_2261) ;  /* 0x0000000000048947 */ /* 0x000ff60003800000 */
[----:B------:R-:W-:Y:S01]  /*a0f0*/  BPT.TRAP 0x1 ;  /* 0x000000040000795c */ /* 0x000fe20000300000 */
.L_x_2261:
[----:B------:R-:W-:Y:S01]  /*a100*/  ULEA UR21, UR38, UR41, 0x3 ;  /* 0x0000002926157291 */ /* 0x000fe2000f8e183f */
[----:B-1234-:R-:W-:-:S05]  /*a110*/  IMAD.U32 R8, RZ, RZ, UR37 ;  /* 0x00000025ff087e24 */ /* 0x01efca000f8e00ff */
[----:B------:R-:W-:-:S04]  /*a120*/  SHF.L.U32 R8, R8, 0x1f, RZ ;  /* 0x0000001f08087819 */ /* 0x000fc800000006ff */
[----:B------:R1:W2:Y:S01]  /*a130*/  SYNCS.PHASECHK.TRANS64.TRYWAIT P1, [UR21+0x28c30], R8 ;  /* 0x028c3008ff0075a7 */ /* 0x0002a20008020155 */
[----:B------:R-:W-:Y:S05]  /*a140*/  @!P0 BRA `(.L_x_2262) ;  /* 0x0000000000048947 */ /* 0x000fea0003800000 */
[----:B------:R-:W-:Y:S01]  /*a150*/  BPT.TRAP 0x1 ;  /* 0x000000040000795c */ /* 0x000fe20000300000 */
.L_x_2262:
[----:B--2---:R-:W-:Y:S05]  /*a160*/  @P1 BRA `(.L_x_2263) ;  /* 0x0000000000081947 */ /* 0x004fea0003800000 */
[----:B------:R-:W2:Y:S02]  /*a170*/  SYNCS.PHASECHK.TRANS64.TRYWAIT P1, [UR21+0x28c30], R8 ;  /* 0x028c3008ff0075a7 */ /* 0x000ea40008020155 */
[----:B--2---:R-:W-:Y:S05]  /*a180*/  @!P1 BRA `(.L_x_2264) ;  /* 0x000000bc00089947 */ /* 0x004fea0003800000 */
.L_x_2263:
        /* <DEDUP_REMOVED lines=23> */
.L_x_2265:
        /* <DEDUP_REMOVED lines=21> */
[--C-:B0-----:R-:W-:Y:S02]  /*a450*/  IMAD.IADD R14, R20, 0x1, R13.reuse ;  /* 0x00000001140e7824 */ /* 0x101fe400078e020d */
        /* <DEDUP_REMOVED lines=15> */
.L_x_2268:
[----:B------:R-:W-:-:S05]  /*a550*/  IMAD.U32 R206, RZ, RZ, UR24 ;  /* 0x00000018ffce7e24 */ /* 0x000fca000f8e00ff */
[----:B------:R-:W-:-:S13]  /*a560*/  ISETP.NE.AND P1, PT, R206, 0x1, PT ;  /* 0x00000001ce00780c */ /* 0x000fda0003f25270 */
[----:B------:R-:W0:Y:S02]  /*a570*/  @P1 LDC.64 R6, c[0x0][0x9e8] ;  /* 0x00027a00ff061b82 */ /* 0x000e240000000a00 */
[----:B0-----:R-:W-:-:S05]  /*a580*/  @P1 IMAD.HI.U32 R6, R13, R6, RZ ;  /* 0x000000060d061227 */ /* 0x001fca00078e00ff */
[----:B------:R-:W-:-:S07]  /*a590*/  @P1 SHF.R.U32.HI R13, RZ, R7, R6 ;  /* 0x00000007ff0d1219 */ /* 0x000fce0000011606 */
.L_x_2269:
[----:B------:R-:W-:Y:S05]  /*a5a0*/  BSYNC B0 ;  /* 0x0000000000007941 */ /* 0x000fea0003800000 */
.L_x_2267:
[----:B------:R-:W-:-:S04]  /*a5b0*/  IMAD R13, R13, R206, -R5 ;  /* 0x000000ce0d0d7224 */ /* 0x000fc800078e0a05 */
[----:B------:R-:W-:-:S05]  /*a5c0*/  IMAD.IADD R13, R13, 0x1, -R2 ;  /* 0x000000010d0d7824 */ /* 0x000fca00078e0a02 */
[----:B------:R-:W-:Y:S02]  /*a5d0*/  VIADDMNMX R14, R13, R206, R14, PT ;  /* 0x000000ce0d0e7246 */ /* 0x000fe4000380010e */
[----:B------:R-:W-:-:S07]  /*a5e0*/  VIMNMX R15, R15, R13, !PT ;  /* 0x0000000d0f0f7248 */ /* 0x000fce0007fe0100 */
.L_x_2266:
        /* <DEDUP_REMOVED lines=68> */
.L_x_2272:
[----:B------:R-:W-:-:S05]  /*aa30*/  IMAD.U32 R20, RZ, RZ, UR24 ;  /* 0x00000018ff147e24 */ /* 0x000fca000f8e00ff */
[----:B------:R-:W-:-:S13]  /*aa40*/  ISETP.NE.AND P2, PT, R20, 0x1, PT ;  /* 0x000000011400780c */ /* 0x000fda0003f45270 */
[----:B------:R-:W0:Y:S02]  /*aa50*/  @P2 LDC.64 R6, c[0x0][0x9e8] ;  /* 0x00027a00ff062b82 */ /* 0x000e240000000a00 */
[----:B0-----:R-:W-:-:S05]  /*aa60*/  @P2 IMAD.HI.U32 R6, R15, R6, RZ ;  /* 0x000000060f062227 */ /* 0x001fca00078e00ff */
[----:B------:R-:W-:-:S07]  /*aa70*/  @P2 SHF.R.U32.HI R15, RZ, R7, R6 ;  /* 0x00000007ff0f2219 */ /* 0x000fce0000011606 */
.L_x_2273:
[----:B------:R-:W-:Y:S05]  /*aa80*/  BSYNC B0 ;  /* 0x0000000000007941 */ /* 0x000fea0003800000 */
.L_x_2271:
[----:B------:R-:W-:-:S04]  /*aa90*/  IMAD R5, R15, R20, -R5 ;  /* 0x000000140f057224 */ /* 0x000fc800078e0a05 */
[----:B------:R-:W-:-:S05]  /*aaa0*/  IMAD.IADD R5, R5, 0x1, -R2 ;  /* 0x0000000105057824 */ /* 0x000fca00078e0a02 */
[----:B------:R-:W-:Y:S02]  /*aab0*/  VIADDMNMX R12, R5, R20, R12, PT ;  /* 0x00000014050c7246 */ /* 0x000fe4000380010c */
[----:B------:R-:W-:-:S07]  /*aac0*/  VIMNMX R14, R14, R5, !PT ;  /* 0x000000050e0e7248 */ /* 0x000fce0007fe0100 */
.L_x_2270:
        /* <DEDUP_REMOVED lines=92> */
[----:B------:R-:W-:Y:S01]  /*b090*/  IADD3 R177, -R17, RZ, RZ ;  /* 0x000000ff11b17210 */ /* 0x000fe20007ffe1ff */
[--C-:B------:R-:W-:Y:S01]  /*b0a0*/  FFMA.FTZ R164, R176, UR10, -R20.reuse ;  /* 0x0000000ab0a47c23 */ /* 0x100fe20008010814 */
[----:B------:R-:W-:Y:S01]  /*b0b0*/  FMNMX.FTZ R6, R174, R13, !PT ;  /* 0x0000000dae067209 */ /* 0x000fe20007810000 */
[--C-:B------:R-:W-:Y:S01]  /*b0c0*/  FFMA.FTZ R13, R156, UR10, -R20.reuse ;  /* 0x0000000a9c0d7c23 */ /* 0x100fe20008010814 */
[--C-:B------:R-:W-:Y:S01]  /*b0d0*/  FFMA.FTZ R156, R160, UR10, -R20.reuse ;  /* 0x0000000aa09c7c23 */ /* 0x100fe20008010814 */
[--C-:B------:R-:W-:Y:S01]  /*b0e0*/  FFMA.FTZ R160, R168, UR10, -R20.reuse ;  /* 0x0000000aa8a07c23 */ /* 0x100fe20008010814 */
[----:B------:R-:W-:Y:S01]  /*b0f0*/  FMNMX.FTZ R15, R175, R6, !PT ;  /* 0x00000006af0f7209 */ /* 0x000fe20007810000 */
[----:B------:R-:W-:Y:S01]  /*b100*/  MUFU.EX2 R7, R7 ;  /* 0x0000000700077308 */ /* 0x000fe20000000800 */
[----:B------:R-:W-:Y:S01]  /*b110*/  ISETP.NE.AND P2, PT, R2, R177, PT ;  /* 0x000000b10200720c */ /* 0x000fe20003f45270 */
        /* <DEDUP_REMOVED lines=256> */
.L_x_2274:
[----:B------:R1:W2:Y:S01]  /*c120*/  SYNCS.PHASECHK.TRANS64.TRYWAIT P1, [UR21+0x28c50], R8 ;  /* 0x028c5008ff0075a7 */ /* 0x0002a20008020155 */
[----:B------:R-:W-:Y:S05]  /*c130*/  @!P0 BRA `(.L_x_2275) ;  /* 0x0000000000048947 */ /* 0x000fea0003800000 */
[----:B------:R-:W-:Y:S01]  /*c140*/  BPT.TRAP 0x1 ;  /* 0x000000040000795c */ /* 0x000fe20000300000 */
.L_x_2275:
[----:B--2---:R-:W-:Y:S05]  /*c150*/  @P1 BRA `(.L_x_2276) ;  /* 0x0000000000081947 */ /* 0x004fea0003800000 */
[----:B------:R-:W2:Y:S02]  /*c160*/  SYNCS.PHASECHK.TRANS64.TRYWAIT P1, [UR21+0x28c50], R8 ;  /* 0x028c5008ff0075a7 */ /* 0x000ea40008020155 */
[----:B--2---:R-:W-:Y:S05]  /*c170*/  @!P1 BRA `(.L_x_2277) ;  /* 0x0000009c00249947 */ /* 0x004fea0003800000 */
.L_x_2276:
        /* <DEDUP_REMOVED lines=34> */
.L_x_2278:
        /* <DEDUP_REMOVED lines=9> */
.L_x_2260:
        /* <DEDUP_REMOVED lines=9> */
[----:B------:R-:W-:-:S02]  /*c4c0*/  IMAD.MOV.U32 R11, RZ, RZ, RZ ;  /* 0x000000ffff0b7224 */ /* 0x000fc400078e00ff */
[----:B-----5:R-:W-:Y:S01]  /*c4d0*/  FADD.FTZ R0, R0, R3 ;  /* 0x0000000300007221 */ /* 0x020fe20000010000 */
[----:B------:R-:W-:Y:S01]  /*c4e0*/  IMAD.U32 R3, RZ, RZ, UR38 ;  /* 0x00000026ff037e24 */ /* 0x000fe2000f8e00ff */
[----:B------:R-:W-:Y:S01]  /*c4f0*/  UIADD3 UR38, UR38, 0x1, URZ ;  /* 0x0000000126267890 */ /* 0x000fe2000fffe03f */
[----:B0-----:R-:W-:Y:S02]  /*c500*/  FADD.FTZ R8, R7, R4 ;  /* 0x0000000407087221 */ /* 0x001fe40000010000 */
[----:B------:R-:W0:Y:S05]  /*c510*/  SHFL.BFLY PT, R9, R0, 0x1, 0x1f ;  /* 0x0c201f0000097f89 */ /* 0x000e2a00000e0000 */
[----:B------:R-:W-:Y:S01]  /*c520*/  @!P0 IMAD R3, R3, 0x40, R16 ;  /* 0x0000004003038824 */ /* 0x000fe200078e0210 */
[----:B------:R-:W-:Y:S01]  /*c530*/  UISETP.NE.AND UP0, UPT, UR38, 0x2, UPT ;  /* 0x000000022600788c */ /* 0x000fe2000bf05270 */
[----:B------:R-:W1:Y:S03]  /*c540*/  SHFL.BFLY PT, R7, R8, 0x1, 0x1f ;  /* 0x0c201f0008077f89 */ /* 0x000e6600000e0000 */
[----:B------:R-:W-:Y:S01]  /*c550*/  @!P0 LEA R4, R3, UR41, 0x2 ;  /* 0x0000002903048c11 */ /* 0x000fe2000f8e10ff */
[----:B------:R-:W-:Y:S01]  /*c560*/  USEL UR4, URZ, 0x1, UP0 ;  /* 0x000000013f047887 */ /* 0x000fe20008000000 */
[----:B------:R-:W-:Y:S01]  /*c570*/  IMAD.MOV.U32 R3, RZ, RZ, -0x800000 ;  /* 0xff800000ff037424 */ /* 0x000fe200078e00ff */
[----:B------:R-:W-:-:S02]  /*c580*/  USEL UR38, UR38, URZ, UP0 ;  /* 0x0000003f26267287 */ /* 0x000fc40008000000 */
[----:B------:R-:W-:Y:S01]  /*c590*/  ULOP3.LUT UR37, UR37, UR4, URZ, 0x3c, !UPT ;  /* 0x0000000425257292 */ /* 0x000fe2000f8e3c3f */
[----:B0-----:R-:W-:Y:S01]  /*c5a0*/  FADD.FTZ R9, R0, R9 ;  /* 0x0000000900097221 */ /* 0x001fe20000010000 */
[----:B------:R-:W-:Y:S02]  /*c5b0*/  IMAD.MOV.U32 R0, RZ, RZ, RZ ;  /* 0x000000ffff007224 */ /* 0x000fe400078e00ff */
[----:B-1----:R-:W-:Y:S02]  /*c5c0*/  FADD.FTZ R7, R8, R7 ;  /* 0x0000000708077221 */ /* 0x002fe40000010000 */
[----:B------:R-:W-:-:S03]  /*c5d0*/  FSETP.NE.FTZ.AND P1, PT, R9, RZ, PT ;  /* 0x000000ff0900720b */ /* 0x000fc60003f35000 */
[----:B------:R-:W-:-:S10]  /*c5e0*/  FSETP.NE.FTZ.AND P2, PT, R7, RZ, PT ;  /* 0x000000ff0700720b */ /* 0x000fd40003f55000 */
[----:B------:R-:W0:Y:S08]  /*c5f0*/  @P1 MUFU.RCP R11, R9 ;  /* 0x00000009000b1308 */ /* 0x000e300000001000 */
[----:B------:R-:W1:Y:S01]  /*c600*/  @P2 MUFU.RCP R0, R7 ;  /* 0x0000000700002308 */ /* 0x000e620000001000 */
[-C--:B0-----:R-:W-:Y:S01]  /*c610*/  FMUL.FTZ R169, R32, R11.reuse ;  /* 0x0000000b20a97220 */ /* 0x081fe20000410000 */
[----:B------:R-:W-:-:S06]  /*c620*/  FMUL.FTZ R166, R33, R11 ;  /* 0x0000000b21a67220 */ /* 0x000fcc0000410000 */
[----:B------:R-:W0:Y:S01]  /*c630*/  @P1 MUFU.LG2 R32, R9 ;  /* 0x0000000900201308 */ /* 0x000e220000000c00 */
[----:B------:R-:W-:Y:S01]  /*c640*/  @!P0 STS [R4+0x28800], R11 ;  /* 0x0288000b04008388 */ /* 0x000fe20000000800 */
[-C--:B------:R-:W-:Y:S01]  /*c650*/  FMUL.FTZ R171, R28, R11.reuse ;  /* 0x0000000b1cab7220 */ /* 0x080fe20000410000 */
[-C--:B------:R-:W-:Y:S01]  /*c660*/  FMUL.FTZ R28, R29, R11.reuse ;  /* 0x0000000b1d1c7220 */ /* 0x080fe20000410000 */
[----:B------:R-:W-:Y:S02]  /*c670*/  IMAD.U32 R29, RZ, RZ, UR10 ;  /* 0x0000000aff1d7e24 */ /* 0x000fe4000f8e00ff */
[-C--:B------:R-:W-:Y:S01]  /*c680*/  FMUL.FTZ R172, R24, R11.reuse ;  /* 0x0000000b18ac7220 */ /* 0x080fe20000410000 */
[----:B-1----:R1:W-:Y:S01]  /*c690*/  @!P0 STS [R4+0x28820], R0 ;  /* 0x0288200004008388 */ /* 0x0023e20000000800 */
[-C--:B------:R-:W-:Y:S01]  /*c6a0*/  FMUL.FTZ R170, R25, R11.reuse ;  /* 0x0000000b19aa7220 */ /* 0x080fe20000410000 */
[----:B------:R0:W2:Y:S01]  /*c6b0*/  @P2 MUFU.LG2 R33, R7 ;  /* 0x0000000700212308 */ /* 0x0000a20000000c00 */
[----:B------:R-:W-:Y:S01]  /*c6c0*/  @P2 FMUL.FTZ R29, R29, 0.69314718246459960938 ;  /* 0x3f3172181d1d2820 */ /* 0x000fe20000410000 */
[-C--:B------:R-:W-:Y:S01]  /*c6d0*/  FMUL.FTZ R167, R36, R11.reuse ;  /* 0x0000000b24a77220 */ /* 0x080fe20000410000 */
[-C--:B------:R-:W-:Y:S01]  /*c6e0*/  FMUL.FTZ R164, R37, R11.reuse ;  /* 0x0000000b25a47220 */ /* 0x080fe20000410000 */
[-C--:B------:R-:W-:Y:S01]  /*c6f0*/  FMUL.FTZ R165, R40, R11.reuse ;  /* 0x0000000b28a57220 */ /* 0x080fe20000410000 */
[-C--:B------:R-:W-:Y:S01]  /*c700*/  FMUL.FTZ R8, R41, R11.reuse ;  /* 0x0000000b29087220 */ /* 0x080fe20000410000 */
[-C--:B------:R-:W-:Y:S01]  /*c710*/  FMUL.FTZ R163, R44, R11.reuse ;  /* 0x0000000b2ca37220 */ /* 0x080fe20000410000 */
[-C--:B------:R-:W-:Y:S01]  /*c720*/  FMUL.FTZ R10, R45, R11.reuse ;  /* 0x0000000b2d0a7220 */ /* 0x080fe20000410000 */
[----:B-1----:R-:W-:Y:S01]  /*c730*/  @P1 FMUL.FTZ R4, R13, 0.69314718246459960938 ;  /* 0x3f3172180d041820 */ /* 0x002fe20000410000 */
        /* <DEDUP_REMOVED lines=54> */
[-C--:B------:R-:W-:Y:S01]  /*caa0*/  FMUL.FTZ R9, R42, R0.reuse ;  /* 0x000000002a097220 */ /* 0x080fe20000410000 */
[-C--:B------:R-:W-:Y:S01]  /*cab0*/  FMUL.FTZ R11, R46, R0.reuse ;  /* 0x000000002e0b7220 */ /* 0x080fe20000410000 */
[-C--:B------:R-:W-:Y:S01]  /*cac0*/  FMUL.FTZ R13, R50, R0.reuse ;  /* 0x00000000320d7220 */ /* 0x080fe20000410000 */
[-C--:B------:R-:W-:Y:S01]  /*cad0*/  FMUL.FTZ R15, R54, R0.reuse ;  /* 0x00000000360f7220 */ /* 0x080fe20000410000 */
[-C--:B------:R-:W-:Y:S01]  /*cae0*/  FMUL.FTZ R25, R58, R0.reuse ;  /* 0x000000003a197220 */ /* 0x080fe20000410000 */
        /* <DEDUP_REMOVED lines=63> */
.L_x_2185:
        /* <DEDUP_REMOVED lines=35> */
[----:B------:R-:W-:Y:S01]  /*d110*/  UISETP.NE.U32.AND UP0, UPT, UR8, URZ, UPT ;  /* 0x0000003f0800728c */ /* 0x000fe2000bf05070 */
[----:B------:R-:W-:-:S02]  /*d120*/  F2FP.F16.F32.PACK_AB R80, R81, R80 ;  /* 0x000000505150723e */ /* 0x000fc400000000ff */
[C---:B------:R-:W-:Y:S01]  /*d130*/  IADD3 R173, P1, R4.reuse, 0x20, RZ ;  /* 0x0000002004ad7810 */ /* 0x040fe20007f3e0ff */
[----:B------:R-:W-:Y:S01]  /*d140*/  UISETP.NE.AND.EX UP0, UPT, UR9, URZ, UPT, UP0 ;  /* 0x0000003f0900728c */ /* 0x000fe2000bf05300 */
[C---:B------:R-:W-:Y:S02]  /*d150*/  IADD3 R183, P6, R4.reuse, 0x2020, RZ ;  /* 0x0000202004b77810 */ /* 0x040fe40007fde0ff */
[C---:B------:R-:W-:Y:S01]  /*d160*/  IADD3 R177, P0, R4.reuse, 0x40, RZ ;  /* 0x0000004004b17810 */ /* 0x040fe20007f1e0ff */
[--C-:B------:R-:W-:Y:S01]  /*d170*/  IMAD.X R37, RZ, RZ, R5.reuse, P1 ;  /* 0x000000ffff257224 */ /* 0x100fe200008e0605 */
[----:B------:R-:W-:Y:S01]  /*d180*/  LOP3.LUT R36, R173, 0x380, RZ, 0xc0, !PT ;  /* 0x00000380ad247812 */ /* 0x000fe200078ec0ff */
[--C-:B------:R-:W-:Y:S01]  /*d190*/  IMAD.X R53, RZ, RZ, R5.reuse, P6 ;  /* 0x000000ffff357224 */ /* 0x100fe200030e0605 */
[----:B------:R-:W-:Y:S01]  /*d1a0*/  IADD3 R7, P6, R4, 0x6000, RZ ;  /* 0x0000600004077810 */ /* 0x000fe20007fde0ff */
[--C-:B------:R-:W-:Y:S01]  /*d1b0*/  IMAD.X R41, RZ, RZ, R5.reuse, P0 ;  /* 0x000000ffff297224 */ /* 0x100fe200000e0605 */
[----:B------:R-:W-:Y:S01]  /*d1c0*/  SHF.R.U64 R36, R36, 0x3, RZ ;  /* 0x0000000324247819 */ /* 0x000fe200000012ff */
[----:B------:R-:W-:Y:S01]  /*d1d0*/  ULDC.64 UR8, c[0x0][0xc00] ;  /* 0x0003000000087ab9 */ /* 0x000fe20000000a00 */
[C---:B------:R-:W-:Y:S01]  /*d1e0*/  IADD3 R207, P2, R4.reuse, 0x2060, RZ ;  /* 0x0000206004cf7810 */ /* 0x040fe20007f5e0ff */
[--C-:B------:R-:W-:Y:S01]  /*d1f0*/  IMAD.X R119, RZ, RZ, R5.reuse, P6 ;  /* 0x000000ffff777224 */ /* 0x100fe200030e0605 */
[C---:B------:R-:W-:Y:S01]  /*d200*/  IADD3 R6, P0, R4.reuse, 0x4020, RZ ;  /* 0x0000402004067810 */ /* 0x040fe20007f1e0ff */
[----:B------:R-:W-:Y:S01]  /*d210*/  UIMAD.WIDE UR8, UR44, 0x4, UR8 ;  /* 0x000000042c0878a5 */ /* 0x000fe2000f8e0208 */
        /* <DEDUP_REMOVED lines=15> */
[----:B------:R-:W-:Y:S02]  /*d310*/  LOP3.LUT R40, R177, 0x380, RZ, 0xc0, !PT ;  /* 0x00000380b1287812 */ /* 0x000fe400078ec0ff */
        /* <DEDUP_REMOVED lines=14> */
[----:B------:R-:W-:-:S02]  /*d400*/  SHF.R.U64 R40, R40, 0x3, RZ ;  /* 0x0000000328287819 */ /* 0x000fc400000012ff */
[----:B------:R-:W-:Y:S02]  /*d410*/  LOP3.LUT R118, R118, R7, RZ, 0x3c, !PT ;  /* 0x0000000776767212 */ /* 0x000fe400078e3cff */
[----:B------:R-:W-:Y:S02]  /*d420*/  LOP3.LUT R7, R168, 0x380, RZ, 0xc0, !PT ;  /* 0x00000380a8077812 */ /* 0x000fe400078ec0ff */
[----:B------:R-:W-:Y:S02]  /*d430*/  LOP3.LUT R48, R181, 0x380, RZ, 0xc0, !PT ;  /* 0x00000380b5307812 */ /* 0x000fe400078ec0ff */
[----:B------:R-:W-:Y:S02]  /*d440*/  LOP3.LUT R106, R173, R6, RZ, 0x3c, !PT ;  /* 0x00000006ad6a7212 */ /* 0x000fe400078e3cff */
[----:B------:R-:W-:Y:S02]  /*d450*/  SHF.R.U64 R44, R44, 0x3, RZ ;  /* 0x000000032c2c7819 */ /* 0x000fe400000012ff */
[----:B------:R-:W-:-:S02]  /*d460*/  LOP3.LUT R40, R40, R177, RZ, 0x3c, !PT ;  /* 0x000000b128287212 */ /* 0x000fc400078e3cff */
[----:B------:R-:W-:Y:S02]  /*d470*/  LOP3.LUT R52, R183, 0x380, RZ, 0xc0, !PT ;  /* 0x00000380b7347812 */ /* 0x000fe400078ec0ff */
[----:B------:R-:W-:Y:S02]  /*d480*/  MOV R173, R4 ;  /* 0x0000000400ad7202 */ /* 0x000fe40000000f00 */
[----:B------:R-:W-:Y:S02]  /*d490*/  F2FP.F16.F32.PACK_AB R6, R28, R171 ;  /* 0x000000ab1c06723e */ /* 0x000fe400000000ff */
[----:B------:R-:W-:Y:S02]  /*d4a0*/  LOP3.LUT R94, R205, 0x380, RZ, 0xc0, !PT ;  /* 0x00000380cd5e7812 */ /* 0x000fe400078ec0ff */
[----:B------:R-:W-:Y:S02]  /*d4b0*/  LOP3.LUT R177, R110, 0x380, RZ, 0xc0, !PT ;  /* 0x000003806eb17812 */ /* 0x000fe400078ec0ff */
[----:B------:R-:W-:-:S02]  /*d4c0*/  F2FP.F16.F32.PACK_AB R5, R27, R26 ;  /* 0x0000001a1b05723e */ /* 0x000fc400000000ff */
[----:B------:R-:W-:Y:S02]  /*d4d0*/  SHF.R.U64 R171, R7, 0x3, RZ ;  /* 0x0000000307ab7819 */ /* 0x000fe400000012ff */
[----:B------:R-:W-:Y:S02]  /*d4e0*/  LOP3.LUT R98, R207, 0x380, RZ, 0xc0, !PT ;  /* 0x00000380cf627812 */ /* 0x000fe400078ec0ff */
[----:B------:R-:W-:Y:S02]  /*d4f0*/  F2FP.F16.F32.PACK_AB R4, R170, R172 ;  /* 0x000000acaa04723e */ /* 0x000fe400000000ff */
[----:B------:R-:W-:Y:S02]  /*d500*/  LOP3.LUT R27, R0, 0x380, RZ, 0xc0, !PT ;  /* 0x00000380001b7812 */ /* 0x000fe400078ec0ff */
[----:B------:R-:W-:Y:S02]  /*d510*/  F2FP.F16.F32.PACK_AB R7, R31, R30 ;  /* 0x0000001e1f07723e */ /* 0x000fe400000000ff */
[----:B------:R-:W-:-:S02]  /*d520*/  SHF.R.U64 R48, R48, 0x3, RZ ;  /* 0x0000000330307819 */ /* 0x000fc400000012ff */
[----:B------:R-:W-:Y:S01]  /*d530*/  LOP3.LUT R102, R209, 0x380, RZ, 0xc0, !PT ;  /* 0x00000380d1667812 */ /* 0x000fe200078ec0ff */
[----:B------:R0:W-:Y:S01]  /*d540*/  STSM.16.M88.4 [R173], R4 ;  /* 0x00000004ad007844 */ /* 0x0001e20000000200 */
[----:B------:R-:W-:Y:S02]  /*d550*/  LOP3.LUT R44, R44, R179, RZ, 0x3c, !PT ;  /* 0x000000b32c2c7212 */ /* 0x000fe400078e3cff */
[----:B------:R-:W-:Y:S02]  /*d560*/  SHF.R.U64 R52, R52, 0x3, RZ ;  /* 0x0000000334347819 */ /* 0x000fe400000012ff */
[----:B------:R-:W-:Y:S02]  /*d570*/  SHF.R.U64 R94, R94, 0x3, RZ ;  /* 0x000000035e5e7819 */ /* 0x000fe400000012ff */
[----:B------:R-:W-:Y:S02]  /*d580*/  LOP3.LUT R179, R114, 0x380, RZ, 0xc0, !PT ;  /* 0x0000038072b37812 */ /* 0x000fe400078ec0ff */
[----:B------:R-:W-:-:S02]  /*d590*/  SHF.R.U64 R177, R177, 0x3, RZ ;  /* 0x00000003b1b17819 */ /* 0x000fc400000012ff */
[----:B------:R-:W-:Y:S02]  /*d5a0*/  SHF.R.U64 R98, R98, 0x3, RZ ;  /* 0x0000000362627819 */ /* 0x000fe400000012ff */
[----:B------:R-:W-:Y:S02]  /*d5b0*/  SHF.R.U64 R27, R27, 0x3, RZ ;  /* 0x000000031b1b7819 */ /* 0x000fe400000012ff */
[----:B------:R-:W-:Y:S02]  /*d5c0*/  LOP3.LUT R48, R48, R181, RZ, 0x3c, !PT ;  /* 0x000000b530307212 */ /* 0x000fe400078e3cff */
[----:B------:R-:W-:Y:S02]  /*d5d0*/  SHF.R.U64 R102, R102, 0x3, RZ ;  /* 0x0000000366667819 */ /* 0x000fe400000012ff */
[----:B------:R-:W-:Y:S02]  /*d5e0*/  LOP3.LUT R52, R52, R183, RZ, 0x3c, !PT ;  /* 0x000000b734347212 */ /* 0x000fe400078e3cff */
[----:B------:R-:W-:-:S02]  /*d5f0*/  MOV R37, R36 ;  /* 0x0000002400257202 */ /* 0x000fc40000000f00 */
[----:B0-----:R-:W-:Y:S02]  /*d600*/  F2FP.F16.F32.PACK_AB R4, R166, R169 ;  /* 0x000000a9a604723e */ /* 0x001fe400000000ff */
[----:B------:R-:W-:Y:S02]  /*d610*/  F2FP.F16.F32.PACK_AB R5, R35, R34 ;  /* 0x000000222305723e */ /* 0x000fe400000000ff */
[----:B------:R-:W-:Y:S02]  /*d620*/  F2FP.F16.F32.PACK_AB R6, R164, R167 ;  /* 0x000000a7a406723e */ /* 0x000fe400000000ff */
[----:B------:R-:W-:Y:S02]  /*d630*/  F2FP.F16.F32.PACK_AB R7, R39, R38 ;  /* 0x000000262707723e */ /* 0x000fe400000000ff */
[----:B------:R-:W-:Y:S02]  /*d640*/  LOP3.LUT R94, R94, R205, RZ, 0x3c, !PT ;  /* 0x000000cd5e5e7212 */ /* 0x000fe400078e3cff */
[----:B------:R-:W-:Y:S01]  /*d650*/  SHF.R.U64 R179, R179, 0x3, RZ ;  /* 0x00000003b3b37819 */ /* 0x000fe200000012ff */
[----:B------:R0:W-:Y:S01]  /*d660*/  STSM.16.M88.4 [R37], R4 ;  /* 0x0000000425007844 */ /* 0x0001e20000000200 */
[----:B------:R-:W-:-:S02]  /*d670*/  LOP3.LUT R110, R177, R110, RZ, 0x3c, !PT ;  /* 0x0000006eb16e7212 */ /* 0x000fc400078e3cff */
[----:B------:R-:W-:Y:S02]  /*d680*/  MOV R40, R40 ;  /* 0x0000002800287202 */ /* 0x000fe40000000f00 */
[----:B------:R-:W-:Y:S02]  /*d690*/  LOP3.LUT R98, R98, R207, RZ, 0x3c, !PT ;  /* 0x000000cf62627212 */ /* 0x000fe400078e3cff */
[----:B------:R-:W-:Y:S01]  /*d6a0*/  LOP3.LUT R177, R32, 0x380, RZ, 0xc0, !PT ;  /* 0x0000038020b17812 */ /* 0x000fe200078ec0ff */
[----:B------:R-:W-:Y:S01]  /*d6b0*/  STSM.16.M88.4 [R40], R8 ;  /* 0x0000000828007844 */ /* 0x000fe20000000200 */
[----:B------:R-:W-:Y:S02]  /*d6c0*/  LOP3.LUT R122, R27, R0, RZ, 0x3c, !PT ;  /* 0x000000001b7a7212 */ /* 0x000fe400078e3cff */
[----:B------:R-:W-:Y:S02]  /*d6d0*/  MOV R44, R44 ;  /* 0x0000002c002c7202 */ /* 0x000fe40000000f00 */
[----:B------:R-:W-:-:S02]  /*d6e0*/  LOP3.LUT R102, R102, R209, RZ, 0x3c, !PT ;  /* 0x000000d166667212 */ /* 0x000fc400078e3cff */
[----:B------:R-:W-:Y:S01]  /*d6f0*/  MOV R48, R48 ;  /* 0x0000003000307202 */ /* 0x000fe20000000f00 */
[----:B------:R-:W-:Y:S01]  /*d700*/  STSM.16.M88.4 [R44], R12 ;  /* 0x0000000c2c007844 */ /* 0x000fe20000000200 */
[----:B------:R-:W-:Y:S01]  /*d710*/  F2FP.F16.F32.PACK_AB R26, R61, R60 ;  /* 0x0000003c3d1a723e */ /* 0x000fe200000000ff */
[----:B0-----:R-:W-:Y:S01]  /*d720*/  IMAD.U32 R5, RZ, RZ, UR9 ;  /* 0x00000009ff057e24 */ /* 0x001fe2000f8e00ff */
[----:B------:R-:W-:Y:S02]  /*d730*/  F2FP.F16.F32.PACK_AB R27, R63, R62 ;  /* 0x0000003e3f1b723e */ /* 0x000fe400000000ff */
[----:B------:R-:W-:Y:S02]  /*d740*/  MOV R52, R52 ;  /* 0x0000003400347202 */ /* 0x000fe40000000f00 */
[----:B------:R-:W-:Y:S01]  /*d750*/  LOP3.LUT R114, R179, R114, RZ, 0x3c, !PT ;  /* 0x00000072b3727212 */ /* 0x000fe200078e3cff */
[----:B------:R-:W-:Y:S01]  /*d760*/  STSM.16.M88.4 [R48], R24 ;  /* 0x0000001830007844 */ /* 0x000fe20000000200 */
[----:B------:R-:W-:-:S02]  /*d770*/  MOV R94, R94 ;  /* 0x0000005e005e7202 */ /* 0x000fc40000000f00 */
[----:B------:R-:W-:Y:S01]  /*d780*/  F2FP.F16.F32.PACK_AB R74, R77, R76 ;  /* 0x0000004c4d4a723e */ /* 0x000fe200000000ff */
[----:B------:R-:W-:Y:S01]  /*d790*/  STSM.16.M88.4 [R52], R64 ;  /* 0x0000004034007844 */ /* 0x000fe20000000200 */
[----:B------:R-:W-:Y:S02]  /*d7a0*/  F2FP.F16.F32.PACK_AB R75, R79, R78 ;  /* 0x0000004e4f4b723e */ /* 0x000fe400000000ff */
[----:B------:R-:W-:Y:S02]  /*d7b0*/  F2FP.F16.F32.PACK_AB R81, R83, R82 ;  /* 0x000000525351723e */ /* 0x000fe400000000ff */
[----:B------:R-:W-:Y:S01]  /*d7c0*/  F2FP.F16.F32.PACK_AB R88, R89, R88 ;  /* 0x000000585958723e */ /* 0x000fe200000000ff */
[----:B------:R-:W-:Y:S01]  /*d7d0*/  STSM.16.M88.4 [R94], R72 ;  /* 0x000000485e007844 */ /* 0x000fe20000000200 */
[----:B------:R-:W-:Y:S02]  /*d7e0*/  SHF.R.U64 R177, R177, 0x3, RZ ;  /* 0x00000003b1b17819 */ /* 0x000fe400000012ff */
        /* <DEDUP_REMOVED lines=15> */
[----:B------:R-:W-:Y:S01]  /*d8e0*/  LOP3.LUT R28, R171, R168, RZ, 0x3c, !PT ;  /* 0x000000a8ab1c7212 */ /* 0x000fe200078e3cff */
[----:B------:R-:W-:Y:S01]  /*d8f0*/  STSM.16.M88.4 [R31], R96 ;  /* 0x000000601f007844 */ /* 0x000fe20000000200 */
[----:B------:R-:W-:Y:S02]  /*d900*/  MOV R110, R110 ;  /* 0x0000006e006e7202 */ /* 0x000fe40000000f00 */
[----:B------:R-:W-:Y:S02]  /*d910*/  MOV R30, R114 ;  /* 0x00000072001e7202 */ /* 0x000fe40000000f00 */
[----:B------:R-:W-:Y:S02]  /*d920*/  F2FP.F16.F32.PACK_AB R105, R152, R58 ;  /* 0x0000003a9869723e */ /* 0x000fe400000000ff */
[----:B------:R-:W-:Y:S02]  /*d930*/  F2FP.F16.F32.PACK_AB R106, R109, R108 ;  /* 0x0000006c6d6a723e */ /* 0x000fe400000000ff */
[----:B------:R-:W-:-:S02]  /*d940*/  F2FP.F16.F32.PACK_AB R107, R154, R153 ;  /* 0x000000999a6b723e */ /* 0x000fc400000000ff */
[----:B------:R-:W-:Y:S02]  /*d950*/  F2FP.F16.F32.PACK_AB R112, R113, R112 ;  /* 0x000000707170723e */ /* 0x000fe400000000ff */
[----:B------:R-:W-:Y:S01]  /*d960*/  LOP3.LUT R32, R177, R32, RZ, 0x3c, !PT ;  /* 0x00000020b1207212 */ /* 0x000fe200078e3cff */
[----:B------:R-:W-:Y:S01]  /*d970*/  STSM.16.M88.4 [R110], R104 ;  /* 0x000000686e007844 */ /* 0x000fe20000000200 */
[----:B------:R-:W-:Y:S02]  /*d980*/  MOV R0, R122 ;  /* 0x0000007a00007202 */ /* 0x000fe40000000f00 */
[----:B------:R-:W-:Y:S02]  /*d990*/  F2FP.F16.F32.PACK_AB R113, R156, R155 ;  /* 0x0000009b9c71723e */ /* 0x000fe400000000ff */
[----:B------:R-:W-:Y:S02]  /*d9a0*/  F2FP.F16.F32.PACK_AB R114, R117, R116 ;  /* 0x000000747572723e */ /* 0x000fe400000000ff */
        /* <DEDUP_REMOVED lines=11> */
[----:B------:R-:W-:Y:S02]  /*da60*/  F2FP.F16.F32.PACK_AB R130, R133, R132 ;  /* 0x000000848582723e */ /* 0x000fe400000000ff */
[----:B------:R-:W-:Y:S02]  /*da70*/  F2FP.F16.F32.PACK_AB R131, R135, R134 ;  /* 0x000000868783723e */ /* 0x000fe400000000ff */
[----:B------:R-:W-:Y:S02]  /*da80*/  F2FP.F16.F32.PACK_AB R137, R139, R138 ;  /* 0x0000008a8b89723e */ /* 0x000fe400000000ff */
[----:B------:R-:W-:Y:S01]  /*da90*/  F2FP.F16.F32.PACK_AB R144, R145, R144 ;  /* 0x000000909190723e */ /* 0x000fe200000000ff */
[----:B------:R0:W-:Y:S01]  /*daa0*/  STSM.16.M88.4 [R0], R128 ;  /* 0x0000008000007844 */ /* 0x0001e20000000200 */
        /* <DEDUP_REMOVED lines=8> */
[----:B------:R-:W-:Y:S01]  /*db30*/  MOV R4, UR8 ;  /* 0x0000000800047c02 */ /* 0x000fe20008000f00 */
[----:B------:R-:W-:Y:S01]  /*db40*/  ULDC.64 UR8, c[0x0][0xc08] ;  /* 0x0003020000087ab9 */ /* 0x000fe20000000a00 */
[----:B------:R-:W-:Y:S01]  /*db50*/  PLOP3.LUT P0, PT, PT, PT, UP0, 0x80, 0x0 ;  /* 0x000000000000781c */ /* 0x000fe20003f0f008 */
[----:B------:R2:W-:Y:S01]  /*db60*/  STSM.16.M88.4 [R32], R144 ;  /* 0x0000009020007844 */ /* 0x0005e20000000200 */
[----:B------:R-:W-:Y:S01]  /*db70*/  UISETP.NE.U32.AND UP1, UPT, UR8, URZ, UPT ;  /* 0x0000003f0800728c */ /* 0x000fe2000bf25070 */
[----:B------:R-:W-:Y:S03]  /*db80*/  BAR.SYNC.DEFER_BLOCKING 0x1, 0x100 ;  /* 0x0044000000007b1d */ /* 0x000fe60000010000 */
[----:B------:R-:W-:-:S06]  /*db90*/  UISETP.NE.AND.EX UP1, UPT, UR9, URZ, UPT, UP1 ;  /* 0x0000003f0900728c */ /* 0x000fcc000bf25310 */
[----:B------:R-:W-:-:S05]  /*dba0*/  PLOP3.LUT P6, PT, PT, PT, UP1, 0x80, 0x0 ;  /* 0x000000000000781c */ /* 0x000fca0003fcf018 */
[----:B------:R-:W-:Y:S02]  /*dbb0*/  @UP1 ULDC.64 UR8, c[0x0][0xc08] ;  /* 0x0003020000081ab9 */ /* 0x000fe40000000a00 */
[----:B------:R-:W-:Y:S01]  /*dbc0*/  @UP1 UIMAD.WIDE UR8, UR44, 0x4, UR8 ;  /* 0x000000042c0818a5 */ /* 0x000fe2000f8e0208 */
[----:B------:R-:W-:Y:S02]  /*dbd0*/  ULDC UR4, c[0x0][0xa88] ;  /* 0x0002a20000047ab9 */ /* 0x000fe40000000800 */
[----:B0-----:R-:W-:-:S03]  /*dbe0*/  IMAD.U32 R0, RZ, RZ, UR4 ;  /* 0x00000004ff007e24 */ /* 0x001fc6000f8e00ff */
[----:B------:R-:W-:Y:S02]  /*dbf0*/  IMAD.U32 R14, RZ, RZ, UR8 ;  /* 0x00000008ff0e7e24 */ /* 0x000fe4000f8e00ff */
[----:B------:R-:W-:Y:S01]  /*dc00*/  IMAD.U32 R15, RZ, RZ, UR9 ;  /* 0x00000009ff0f7e24 */ /* 0x000fe2000f8e00ff */
[----:B------:R-:W3:Y:S01]  /*dc10*/  @P0 LDG.E R6, desc[UR54][R4.64] ;  /* 0x0000003604060981 */ /* 0x000ee2000c1e1900 */
[----:B------:R-:W-:-:S03]  /*dc20*/  IMAD R7, R192, 0x40, R184 ;  /* 0x00000040c0077824 */ /* 0x000fc600078e02b8 */
[----:B------:R0:W5:Y:S01]  /*dc30*/  @P6 LDG.E R0, desc[UR54][R14.64] ;  /* 0x000000360e006981 */ /* 0x000162000c1e1900 */
[----:B------:R-:W-:-:S03]  /*dc40*/  IMAD.WIDE R174, R7, 0x2, R174 ;  /* 0x0000000207ae7825 */ /* 0x000fc600078e02ae */
[C---:B------:R-:W-:Y:S02]  /*dc50*/  IADD3 R9, P2, R174.reuse, 0x1000, RZ ;  /* 0x00001000ae097810 */ /* 0x040fe40007f5e0ff */
[C---:B------:R-:W-:Y:S02]  /*dc60*/  IADD3 R13, P1, R174.reuse, 0x2000, RZ ;  /* 0x00002000ae0d7810 */ /* 0x040fe40007f3e0ff */
[----:B------:R-:W-:Y:S02]  /*dc70*/  P2R R10, PR, RZ, 0x4 ;  /* 0x00000004ff0a7803 */ /* 0x000fe40000000000 */
[C---:B------:R-:W-:Y:S02]  /*dc80*/  IADD3 R25, P2, R174.reuse, 0x3000, RZ ;  /* 0x00003000ae197810 */ /* 0x040fe40007f5e0ff */
[C---:B------:R-:W-:Y:S02]  /*dc90*/  IADD3 R29, P3, R174.reuse, 0x4000, RZ ;  /* 0x00004000ae1d7810 */ /* 0x040fe40007f7e0ff */
[----:B------:R-:W-:-:S02]  /*dca0*/  IADD3 R33, P4, R174, 0x5000, RZ ;  /* 0x00005000ae217810 */ /* 0x000fc40007f9e0ff */
[----:B------:R-:W-:Y:S02]  /*dcb0*/  IADD3 R37, P5, R174, 0x6000, RZ ;  /* 0x00006000ae257810 */ /* 0x000fe40007fbe0ff */
[----:B------:R-:W-:Y:S02]  /*dcc0*/  LOP3.LUT R8, R9, 0x380, RZ, 0xc0, !PT ;  /* 0x0000038009087812 */ /* 0x000fe400078ec0ff */
[----:B------:R-:W-:Y:S02]  /*dcd0*/  LOP3.LUT R12, R13, 0x380, RZ, 0xc0, !PT ;  /* 0x000003800d0c7812 */ /* 0x000fe400078ec0ff */
[----:B------:R-:W-:Y:S02]  /*dce0*/  LOP3.LUT R24, R25, 0x380, RZ, 0xc0, !PT ;  /* 0x0000038019187812 */ /* 0x000fe400078ec0ff */
[----:B-1----:R-:W-:Y:S02]  /*dcf0*/  LOP3.LUT R28, R29, 0x380, RZ, 0xc0, !PT ;  /* 0x000003801d1c7812 */ /* 0x002fe400078ec0ff */
[----:B--2---:R-:W-:-:S02]  /*dd00*/  LOP3.LUT R32, R33, 0x380, RZ, 0xc0, !PT ;  /* 0x0000038021207812 */ /* 0x004fc400078ec0ff */
        /* <DEDUP_REMOVED lines=14> */
[----:B---3--:R-:W-:Y:S01]  /*ddf0*/  @P0 R2UR UR4, R6 ;  /* 0x00000000060402ca */ /* 0x008fe200000e0000 */
[----:B0-----:R-:W-:-:S14]  /*de00*/  @P6 BRA `(.L_x_2282) ;  /* 0x0000000000106947 */ /* 0x001fdc0003800000 */
[----:B------:R-:W-:Y:S05]  /*de10*/  @!P0 BRA `(.L_x_2282) ;  /* 0x00000000000c8947 */ /* 0x000fea0003800000 */
[----:B------:R-:W2:Y:S04]  /*de20*/  LDG.E R7, desc[UR54][R4.64] ;  /* 0x0000003604077981 */ /* 0x000ea8000c1e1900 */
[----:B-----5:R-:W2:Y:S02]  /*de30*/  LDG.E R0, desc[UR54][R4.64+0x4] ;  /* 0x0000043604007981 */ /* 0x020ea4000c1e1900 */
[----:B--2---:R-:W-:-:S07]  /*de40*/  IMAD.IADD R0, R0, 0x1, -R7 ;  /* 0x0000000100007824 */ /* 0x004fce00078e0a07 */
.L_x_2282:
        /* <DEDUP_REMOVED lines=18> */
[----:B------:R-:W-:Y:S01]  /*df70*/  USHF.R.S32.HI UR17, URZ, 0x1f, UR43 ;  /* 0x0000001f3f117899 */ /* 0x000fe2000801142b */
[----:B------:R-:W-:Y:S01]  /*df80*/  SHF.R.U64 R48, R48, 0x3, RZ ;  /* 0x0000000330307819 */ /* 0x000fe200000012ff */
[----:B------:R-:W-:Y:S01]  /*df90*/  USEL UR8, UR44, URZ, !UP0 ;  /* 0x0000003f2c087287 */ /* 0x000fe2000c000000 */
[----:B------:R-:W-:Y:S01]  /*dfa0*/  LOP3.LUT R44, R44, R45, RZ, 0x3c, !PT ;  /* 0x0000002d2c2c7212 */ /* 0x000fe200078e3cff */
[--C-:B------:R-:W-:Y:S01]  /*dfb0*/  IMAD.X R45, RZ, RZ, R175.reuse, P6 ;  /* 0x000000ffff2d7224 */ /* 0x100fe200030e06af */
[----:B------:R-:W-:Y:S01]  /*dfc0*/  LOP3.LUT R40, R40, R41, RZ, 0x3c, !PT ;  /* 0x0000002928287212 */ /* 0x000fe200078e3cff */
[--C-:B------:R-:W-:Y:S01]  /*dfd0*/  IMAD.X R41, RZ, RZ, R175.reuse, P0 ;  /* 0x000000ffff297224 */ /* 0x100fe200000e06af */
[----:B0-----:R-:W-:Y:S01]  /*dfe0*/  ISETP.NE.AND P6, PT, R4, RZ, PT ;  /* 0x000000ff0400720c */ /* 0x001fe20003fc5270 */
[----:B------:R-:W-:Y:S01]  /*dff0*/  USEL UR9, UR9, URZ, !UP0 ;  /* 0x0000003f09097287 */ /* 0x000fe2000c000000 */
        /* <DEDUP_REMOVED lines=8> */
[----:B------:R-:W-:-:S02]  /*e080*/  LOP3.LUT R56, R57, 0x380, RZ, 0xc0, !PT ;  /* 0x0000038039387812 */ /* 0x000fc400078ec0ff */
[----:B------:R-:W-:Y:S01]  /*e090*/  LOP3.LUT R52, R53, 0x380, RZ, 0xc0, !PT ;  /* 0x0000038035347812 */ /* 0x000fe200078ec0ff */
[----:B------:R-:W-:Y:S01]  /*e0a0*/  IMAD.X R69, RZ, RZ, R175, P1 ;  /* 0x000000ffff457224 */ /* 0x000fe200008e06af */
        /* <DEDUP_REMOVED lines=24> */
[----:B------:R-:W-:Y:S06]  /*e230*/  @P6 BRA `(.L_x_2283) ;  /* 0x0000000000bc6947 */ /* 0x000fec0003800000 */
[----:B------:R-:W0:Y:S01]  /*e240*/  LDC R11, c[0x0][0xbe8] ;  /* 0x0002fa00ff0b7b82 */ /* 0x000e220000000800 */
[----:B------:R-:W-:Y:S01]  /*e250*/  VIADD R10, R185, UR45 ;  /* 0x0000002db90a7c36 */ /* 0x000fe20008000000 */
[----:B------:R-:W-:Y:S01]  /*e260*/  ULDC.64 UR14, c[0x0][0xb90] ;  /* 0x0002e400000e7ab9 */ /* 0x000fe20000000a00 */
[----:B------:R-:W-:Y:S01]  /*e270*/  UMOV UR10, UR4 ;  /* 0x00000004000a7c82 */ /* 0x000fe20008000000 */
[----:B------:R-:W-:Y:S01]  /*e280*/  UIMAD UR12, UR17, UR14, URZ ;  /* 0x0000000e110c72a4 */ /* 0x000fe2000f8e023f */
[----:B------:R-:W-:Y:S01]  /*e290*/  IMAD.MOV.U32 R4, RZ, RZ, R10 ;  /* 0x000000ffff047224 */ /* 0x000fe200078e000a */
[----:B------:R-:W-:Y:S01]  /*e2a0*/  UMOV UR11, UR16 ;  /* 0x00000010000b7c82 */ /* 0x000fe20008000000 */
[----:B------:R-:W-:Y:S01]  /*e2b0*/  IMAD.MOV R21, RZ, RZ, -R17 ;  /* 0x000000ffff157224 */ /* 0x000fe200078e0a11 */
[----:B------:R-:W-:Y:S01]  /*e2c0*/  UIMAD.WIDE.U32 UR10, UR43, UR14, UR10 ;  /* 0x0000000e2b0a72a5 */ /* 0x000fe2000f8e000a */
[----:B------:R-:W-:Y:S01]  /*e2d0*/  VIADD R26, R16, UR45 ;  /* 0x0000002d101a7c36 */ /* 0x000fe20008000000 */
[----:B------:R-:W-:-:S03]  /*e2e0*/  UIMAD UR12, UR43, UR15, UR12 ;  /* 0x0000000f2b0c72a4 */ /* 0x000fc6000f8e020c */
[----:B------:R-:W-:Y:S01]  /*e2f0*/  ULDC.64 UR14, c[0x0][0xb98] ;  /* 0x0002e600000e7ab9 */ /* 0x000fe20000000a00 */
[----:B------:R-:W-:Y:S02]  /*e300*/  UIADD3 UR11, UR11, UR12, URZ ;  /* 0x0000000c0b0b7290 */ /* 0x000fe4000fffe03f */
[----:B------:R-:W-:Y:S02]  /*e310*/  UIMAD UR13, UR9, UR14, URZ ;  /* 0x0000000e090d72a4 */ /* 0x000fe4000f8e023f */
[----:B------:R-:W-:Y:S02]  /*e320*/  UIMAD.WIDE.U32 UR10, UR8, UR14, UR10 ;  /* 0x0000000e080a72a5 */ /* 0x000fe4000f8e000a */
[----:B------:R-:W-:Y:S01]  /*e330*/  UIMAD UR13, UR8, UR15, UR13 ;  /* 0x0000000f080d72a4 */ /* 0x000fe2000f8e020d */
        /* <DEDUP_REMOVED lines=8> */
[----:B------:R-:W-:Y:S02]  /*e3c0*/  IMAD R7, R11, R6, R10 ;  /* 0x000000060b077224 */ /* 0x000fe400078e020a */
[----:B------:R-:W-:Y:S02]  /*e3d0*/  IMAD.U32 R10, RZ, RZ, UR13 ;  /* 0x0000000dff0a7e24 */ /* 0x000fe4000f8e00ff */
[----:B-----5:R-:W-:Y:S01]  /*e3e0*/  IMAD R11, R0, R11, RZ ;  /* 0x0000000b000b7224 */ /* 0x020fe200078e02ff */
[----:B------:R-:W-:Y:S02]  /*e3f0*/  SHF.R.S32.HI R6, RZ, 0x1f, R7 ;  /* 0x0000001fff067819 */ /* 0x000fe40000011407 */
[----:B------:R-:W-:Y:S01]  /*e400*/  IADD3.X R5, R5, UR11, R10, P0, !PT ;  /* 0x0000000b05057c10 */ /* 0x000fe200087fe40a */
[----:B------:R-:W-:Y:S01]  /*e410*/  ULDC.64 UR10, c[0x0][0xb88] ;  /* 0x0002e200000a7ab9 */ /* 0x000fe20000000a00 */
[----:B------:R-:W-:Y:S02]  /*e420*/  VIADD R10, R26, 0x8 ;  /* 0x000000081a0a7836 */ /* 0x000fe40000000000 */
        /* <DEDUP_REMOVED lines=16> */
.L_x_2283:
[----:B------:R-:W1:Y:S01]  /*e530*/  LDC R81, c[0x0][0xbe8] ;  /* 0x0002fa00ff517b82 */ /* 0x000e620000000800 */
[----:B------:R-:W-:Y:S01]  /*e540*/  ULDC UR18, c[0x0][0xac8] ;  /* 0x0002b20000127ab9 */ /* 0x000fe20000000800 */
[----:B------:R-:W-:Y:S01]  /*e550*/  ULDC.64 UR14, c[0x0][0xaa0] ;  /* 0x0002a800000e7ab9 */ /* 0x000fe20000000a00 */
[----:B------:R-:W-:Y:S01]  /*e560*/  ISETP.GE.AND P0, PT, R190, UR18, PT ;  /* 0x00000012be007c0c */ /* 0x000fe2000bf06270 */
[----:B0-----:R0:W5:Y:S01]  /*e570*/  LD.E.128 R4, desc[UR54][R174.64] ;  /* 0x00000036ae047980 */ /* 0x001162000c101d00 */
[----:B------:R-:W-:Y:S02]  /*e580*/  ISETP.GE.AND P1, PT, R184, UR18, PT ;  /* 0x00000012b8007c0c */ /* 0x000fe4000bf26270 */
[----:B------:R-:W-:Y:S01]  /*e590*/  SEL R20, RZ, 0xffffffff, P0 ;  /* 0xffffffffff147807 */ /* 0x000fe20000000000 */
[----:B------:R-:W5:Y:S01]  /*e5a0*/  LD.E.128 R8, desc[UR54][R8.64] ;  /* 0x0000003608087980 */ /* 0x000f62000c101d00 */
[----:B------:R-:W-:-:S03]  /*e5b0*/  SEL R3, RZ, 0x1, P1 ;  /* 0x00000001ff037807 */ /* 0x000fc60000800000 */
[----:B------:R-:W-:Y:S01]  /*e5c0*/  IMAD.SHL.U32 R20, R20, 0x2, RZ ;  /* 0x0000000214147824 */ /* 0x000fe200078e00ff */
[----:B------:R-:W5:Y:S04]  /*e5d0*/  LD.E.128 R12, desc[UR54][R12.64] ;  /* 0x000000360c0c7980 */ /* 0x000f68000c101d00 */
[----:B------:R-:W5:Y:S04]  /*e5e0*/  LD.E.128 R24, desc[UR54][R24.64] ;  /* 0x0000003618187980 */ /* 0x000f68000c101d00 */
[----:B------:R-:W5:Y:S01]  /*e5f0*/  LD.E.128 R28, desc[UR54][R28.64] ;  /* 0x000000361c1c7980 */ /* 0x000f62000c101d00 */
[----:B-1----:R-:W-:-:S03]  /*e600*/  ISETP.NE.AND P2, PT, R81, 0x1, PT ;  /* 0x000000015100780c */ /* 0x002fc60003f45270 */
[----:B------:R-:W5:Y:S01]  /*e610*/  LD.E.128 R32, desc[UR54][R32.64] ;  /* 0x0000003620207980 */ /* 0x000f62000c101d00 */
[----:B------:R-:W-:Y:S02]  /*e620*/  ISETP.GE.AND P0, PT, R189, UR18, PT ;  /* 0x00000012bd007c0c */ /* 0x000fe4000bf06270 */
[----:B------:R-:W-:Y:S01]  /*e630*/  LOP3.LUT R3, R20, 0x2, R3, 0xe2, !PT ;  /* 0x0000000214037812 */ /* 0x000fe200078ee203 */
[----:B------:R-:W5:Y:S01]  /*e640*/  LD.E.128 R36, desc[UR54][R36.64] ;  /* 0x0000003624247980 */ /* 0x000f62000c101d00 */
[----:B------:R-:W-:-:S03]  /*e650*/  SEL R20, RZ, 0xffffffff, P0 ;  /* 0xffffffffff147807 */ /* 0x000fc60000000000 */
[----:B------:R-:W5:Y:S02]  /*e660*/  LD.E.128 R40, desc[UR54][R40.64] ;  /* 0x0000003628287980 */ /* 0x000f64000c101d00 */
[----:B------:R-:W1:Y:S01]  /*e670*/  @P2 LDC R77, c[0x0][0xbec] ;  /* 0x0002fb00ff4d2b82 */ /* 0x000e620000000800 */
[----:B------:R-:W-:Y:S01]  /*e680*/  UIMAD UR12, UR16, UR14, URZ ;  /* 0x0000000e100c72a4 */ /* 0x000fe2000f8e023f */
[----:B------:R-:W-:Y:S01]  /*e690*/  IMAD.SHL.U32 R20, R20, 0x4, RZ ;  /* 0x0000000414147824 */ /* 0x000fe200078e00ff */
[----:B------:R-:W-:Y:S01]  /*e6a0*/  ISETP.GE.AND P0, PT, R188, UR18, PT ;  /* 0x00000012bc007c0c */ /* 0x000fe2000bf06270 */
[----:B------:R-:W5:Y:S04]  /*e6b0*/  LD.E.128 R44, desc[UR54][R44.64] ;  /* 0x000000362c2c7980 */ /* 0x000f68000c101d00 */
[----:B------:R-:W2:Y:S01]  /*e6c0*/  @P2 LDC R79, c[0x0][0xbf0] ;  /* 0x0002fc00ff4f2b82 */ /* 0x000ea20000000800 */
[----:B------:R-:W-:Y:S01]  /*e6d0*/  UIMAD.WIDE.U32 UR10, UR4, UR14, URZ ;  /* 0x0000000e040a72a5 */ /* 0x000fe2000f8e003f */
[----:B------:R-:W-:Y:S01]  /*e6e0*/  SEL R21, RZ, 0xffffffff, P0 ;  /* 0xffffffffff157807 */ /* 0x000fe20000000000 */
[----:B------:R-:W-:Y:S01]  /*e6f0*/  UIMAD UR12, UR4, UR15, UR12 ;  /* 0x0000000f040c72a4 */ /* 0x000fe2000f8e020c */
[----:B------:R-:W-:Y:S01]  /*e700*/  LOP3.LUT R20, R20, 0x4, R3, 0xe2, !PT ;  /* 0x0000000414147812 */ /* 0x000fe200078ee203 */
[----:B------:R-:W5:Y:S01]  /*e710*/  LD.E.128 R48, desc[UR54][R48.64] ;  /* 0x0000003630307980 */ /* 0x000f62000c101d00 */
[----:B------:R-:W-:Y:S01]  /*e720*/  ULDC.64 UR14, c[0x0][0xae8] ;  /* 0x0002ba00000e7ab9 */ /* 0x000fe20000000a00 */
[----:B------:R-:W-:Y:S01]  /*e730*/  LEA R3, R191, R192, 0x5 ;  /* 0x000000c0bf037211 */ /* 0x000fe200078e28ff */
[----:B------:R-:W-:Y:S01]  /*e740*/  UIADD3 UR11, UR11, UR12, URZ ;  /* 0x0000000c0b0b7290 */ /* 0x000fe2000fffe03f */
[----:B------:R-:W-:Y:S01]  /*e750*/  IMAD.SHL.U32 R21, R21, 0x8, RZ ;  /* 0x0000000815157824 */ /* 0x000fe200078e00ff */
[----:B------:R-:W-:Y:S01]  /*e760*/  UIMAD UR4, UR17, UR14, URZ ;  /* 0x0000000e110472a4 */ /* 0x000fe2000f8e023f */
[----:B------:R-:W-:Y:S01]  /*e770*/  ISETP.GE.AND P0, PT, R187, UR18, PT ;  /* 0x00000012bb007c0c */ /* 0x000fe2000bf06270 */
[----:B------:R-:W-:Y:S01]  /*e780*/  VIADD R82, R3, UR45 ;  /* 0x0000002d03527c36 */ /* 0x000fe20008000000 */
[----:B------:R-:W-:Y:S01]  /*e790*/  UIMAD.WIDE.U32 UR10, UR43, UR14, UR10 ;  /* 0x0000000e2b0a72a5 */ /* 0x000fe2000f8e000a */
[----:B------:R-:W5:Y:S01]  /*e7a0*/  LD.E.128 R56, desc[UR54][R56.64] ;  /* 0x0000003638387980 */ /* 0x000f62000c101d00 */
[----:B------:R-:W-:Y:S01]  /*e7b0*/  UIMAD UR4, UR43, UR15, UR4 ;  /* 0x0000000f2b0472a4 */ /* 0x000fe2000f8e0204 */
[----:B------:R-:W-:Y:S01]  /*e7c0*/  SEL R3, RZ, 0xffffffff, P0 ;  /* 0xffffffffff037807 */ /* 0x000fe20000000000 */
[----:B------:R-:W-:Y:S01]  /*e7d0*/  ULDC.64 UR12, c[0x0][0xaf0] ;  /* 0x0002bc00000c7ab9 */ /* 0x000fe20000000a00 */
[----:B------:R-:W-:Y:S01]  /*e7e0*/  LOP3.LUT R21, R21, 0x8, R20, 0xe2, !PT ;  /* 0x0000000815157812 */ /* 0x000fe200078ee214 */
[----:B------:R-:W-:Y:S01]  /*e7f0*/  UIMAD UR9, UR9, UR12, URZ ;  /* 0x0000000c090972a4 */ /* 0x000fe2000f8e023f */
[----:B-1----:R-:W-:Y:S01]  /*e800*/  @P2 IMAD.HI.U32 R20, R82, R77, RZ ;  /* 0x0000004d52142227 */ /* 0x002fe200078e00ff */
[----:B------:R-:W-:Y:S01]  /*e810*/  UIADD3 UR11, UR11, UR4, URZ ;  /* 0x000000040b0b7290 */ /* 0x000fe2000fffe03f */
[----:B------:R-:W5:Y:S01]  /*e820*/  LD.E.128 R52, desc[UR54][R52.64] ;  /* 0x0000003634347980 */ /* 0x000f62000c101d00 */
[----:B------:R-:W-:Y:S01]  /*e830*/  UIMAD UR4, UR8, UR13, UR9 ;  /* 0x0000000d080472a4 */ /* 0x000fe2000f8e0209 */
[----:B------:R-:W-:Y:S01]  /*e840*/  IMAD.SHL.U32 R76, R3, 0x10, RZ ;  /* 0x00000010034c7824 */ /* 0x000fe200078e00ff */
[----:B------:R-:W-:Y:S01]  /*e850*/  UIMAD.WIDE.U32 UR8, UR8, UR12, UR10 ;  /* 0x0000000c080872a5 */ /* 0x000fe2000f8e000a */
[----:B------:R-:W-:Y:S01]  /*e860*/  IMAD.MOV.U32 R3, RZ, RZ, R82 ;  /* 0x000000ffff037224 */ /* 0x000fe200078e0052 */
[----:B--2---:R-:W-:Y:S01]  /*e870*/  @P2 SHF.R.U32.HI R3, RZ, R79, R20 ;  /* 0x0000004fff032219 */ /* 0x004fe20000011614 */
[----:B------:R-:W5:Y:S01]  /*e880*/  LD.E.128 R64, desc[UR54][R64.64] ;  /* 0x0000003640407980 */ /* 0x000f62000c101d00 */
[----:B------:R-:W-:-:S02]  /*e890*/  LOP3.LUT R76, R76, 0x10, R21, 0xe2, !PT ;  /* 0x000000104c4c7812 */ /* 0x000fc400078ee215 */
        /* <DEDUP_REMOVED lines=11> */
[----:B------:R-:W-:-:S02]  /*e950*/  IMAD R77, R81, R79, R82 ;  /* 0x0000004f514d7224 */ /* 0x000fc400078e0252 */
[----:B------:R-:W-:Y:S01]  /*e960*/  IMAD.U32 R21, RZ, RZ, UR4 ;  /* 0x00000004ff157e24 */ /* 0x000fe2000f8e00ff */
[----:B------:R-:W5:Y:S01]  /*e970*/  LD.E.128 R68, desc[UR54][R68.64] ;  /* 0x0000003644447980 */ /* 0x000f62000c101d00 */
[----:B------:R-:W-:Y:S01]  /*e980*/  IMAD.SHL.U32 R83, R78, 0x20, RZ ;  /* 0x000000204e537824 */ /* 0x000fe200078e00ff */
[----:B------:R-:W-:Y:S01]  /*e990*/  SHF.R.S32.HI R78, RZ, 0x1f, R77 ;  /* 0x0000001fff4e7819 */ /* 0x000fe2000001144d */
[----:B------:R-:W-:Y:S01]  /*e9a0*/  IMAD R79, R3, UR9, R80 ;  /* 0x00000009034f7c24 */ /* 0x000fe2000f8e0250 */
[----:B------:R-:W-:Y:S01]  /*e9b0*/  @!PT LDS RZ, [RZ] ;  /* 0x00000000fffff984 */ /* 0x000fe20000000800 */
[----:B------:R-:W-:Y:S01]  /*e9c0*/  @!PT LDS RZ, [RZ] ;  /* 0x00000000fffff984 */ /* 0x000fe20000000800 */
[----:B------:R-:W-:Y:S01]  /*e9d0*/  @!PT LDS RZ, [RZ] ;  /* 0x00000000fffff984 */ /* 0x000fe20000000800 */
[----:B------:R-:W-:Y:S01]  /*e9e0*/  @!PT LDS RZ, [RZ] ;  /* 0x00000000fffff984 */ /* 0x000fe20000000800 */
[----:B------:R1:W-:Y:S06]  /*e9f0*/  MEMBAR.ALL.CTA ;  /* 0x0000000000007992 */ /* 0x0003ec0000008000 */
[----:B-1----:R-:W1:Y:S01]  /*ea00*/  FENCE.VIEW.ASYNC.S ;  /* 0x00000000000073c6 */ /* 0x002e620000000000 */
[----:B------:R-:W-:Y:S01]  /*ea10*/  ISETP.GE.AND P0, PT, R195, UR18, PT ;  /* 0x00000012c3007c0c */ /* 0x000fe2000bf06270 */
[----:B------:R-:W-:Y:S01]  /*ea20*/  IMAD.WIDE.U32 R20, R3, UR8, R20 ;  /* 0x0000000803147c25 */ /* 0x000fe2000f8e0014 */
[----:B------:R-:W-:Y:S01]  /*ea30*/  ULDC.64 UR8, c[0x0][0xad8] ;  /* 0x0002b60000087ab9 */ /* 0x000fe20000000a00 */
[----:B------:R-:W-:Y:S01]  /*ea40*/  UIADD3 UR4, UR41, 0x28c20, URZ ;  /* 0x00028c2029047890 */ /* 0x000fe2000fffe03f */
[----:B------:R-:W-:Y:S01]  /*ea50*/  SEL R3, RZ, 0x40, P0 ;  /* 0x00000040ff037807 */ /* 0x000fe20000000000 */
[----:B------:R-:W-:Y:S01]  /*ea60*/  IMAD.IADD R21, R21, 0x1, R79 ;  /* 0x0000000115157824 */ /* 0x000fe200078e024f */
[----:B------:R-:W-:Y:S01]  /*ea70*/  ISETP.GE.AND P0, PT, R194, UR18, PT ;  /* 0x00000012c2007c0c */ /* 0x000fe2000bf06270 */
[----:B------:R-:W-:Y:S01]  /*ea80*/  IMAD R78, R78, UR8, RZ ;  /* 0x000000084e4e7c24 */ /* 0x000fe2000f8e02ff */
[----:B------:R-:W-:Y:S01]  /*ea90*/  UPRMT UR4, URZ, 0x654, UR4 ;  /* 0x000006543f047896 */ /* 0x000fe20008000004 */
[----:B-----5:R-:W-:Y:S01]  /*eaa0*/  IMAD R87, R0, R81, RZ ;  /* 0x0000005100577224 */ /* 0x020fe200078e02ff */
[----:B------:R-:W-:Y:S01]  /*eab0*/  SEL R0, RZ, 0x80, P0 ;  /* 0x00000080ff007807 */ /* 0x000fe20000000000 */
[----:B------:R-:W-:Y:S01]  /*eac0*/  VIADD R86, R192, UR45 ;  /* 0x0000002dc0567c36 */ /* 0x000fe20008000000 */
[----:B------:R-:W-:Y:S01]  /*ead0*/  LOP3.LUT R76, R83, 0x20, R76, 0xe2, !PT ;  /* 0x00000020534c7812 */ /* 0x000fe200078ee24c */
[C---:B------:R-:W-:Y:S01]  /*eae0*/  IMAD R79, R77.reuse, UR9, R78 ;  /* 0x000000094d4f7c24 */ /* 0x040fe2000f8e024e */
[----:B------:R-:W-:Y:S01]  /*eaf0*/  BSSY B1, `(.L_x_2284) ;  /* 0x000002c000017945 */ /* 0x000fe20003800000 */
[----:B------:R-:W-:Y:S01]  /*eb00*/  IMAD.WIDE.U32 R20, R77, UR8, R20 ;  /* 0x000000084d147c25 */ /* 0x000fe2000f8e0014 */
[----:B------:R-:W-:Y:S01]  /*eb10*/  ISETP.GE.AND P0, PT, R86, R87, PT ;  /* 0x000000575600720c */ /* 0x000fe20003f06270 */
[----:B------:R-:W-:Y:S01]  /*eb20*/  ULDC.64 UR8, c[0x0][0xa80] ;  /* 0x0002a00000087ab9 */ /* 0x000fe20000000a00 */
[----:B------:R-:W-:Y:S01]  /*eb30*/  LOP3.LUT R3, R76, R3, RZ, 0xfc, !PT ;  /* 0x000000034c037212 */ /* 0x000fe200078efcff */
[----:B------:R-:W-:Y:S01]  /*eb40*/  IMAD.IADD R21, R21, 0x1, R79 ;  /* 0x0000000115157824 */ /* 0x000fe200078e024f */
[----:B------:R-:W-:-:S02]  /*eb50*/  LEA R84, P1, R20, UR8, 0x1 ;  /* 0x0000000814547c11 */ /* 0x000fc4000f8208ff */
[----:B------:R-:W-:Y:S01]  /*eb60*/  LOP3.LUT R0, R3, R0, RZ, 0xfc, !PT ;  /* 0x0000000003007212 */ /* 0x000fe200078efcff */
[----:B-1----:R-:W-:Y:S01]  /*eb70*/  SYNCS.ARRIVE.TRANS64.RED.A1T0 RZ, [UR4], RZ ;  /* 0x000000ffffff79a7 */ /* 0x002fe20008100404 */
        /* <DEDUP_REMOVED lines=35> */
.L_x_2285:
[----:B------:R-:W-:Y:S05]  /*edb0*/  BSYNC B1 ;  /* 0x0000000000017941 */ /* 0x000fea0003800000 */
.L_x_2284:
[----:B---3--:R-:W-:Y:S01]  /*edc0*/  VIADD R4, R86, 0x20 ;  /* 0x0000002056047836 */ /* 0x008fe20000000000 */
[----:B------:R3:W4:Y:S04]  /*edd0*/  SHFL.IDX PT, R7, R85, 0x1, 0x181f ;  /* 0x00381f0055077f89 */ /* 0x00072800000e0000 */
[----:B------:R-:W-:Y:S01]  /*ede0*/  ISETP.GE.AND P0, PT, R4, R87, PT ;  /* 0x000000570400720c */ /* 0x000fe20003f06270 */
[----:B------:R3:W0:-:S12]  /*edf0*/  SHFL.IDX PT, R6, R84, 0x1, 0x181f ;  /* 0x00381f0054067f89 */ /* 0x00061800000e0000 */
[----:B---3--:R-:W-:Y:S05]  /*ee00*/  @P0 BRA `(.L_x_2286) ;  /* 0x0000001000080947 */ /* 0x008fea0003800000 */
[----:B------:R-:W-:Y:S02]  /*ee10*/  ISETP.GE.AND P0, PT, R184, UR18, PT ;  /* 0x00000012b8007c0c */ /* 0x000fe4000bf06270 */
[----:B------:R-:W-:Y:S02]  /*ee20*/  ISETP.GE.AND P5, PT, R190, UR18, PT ;  /* 0x00000012be007c0c */ /* 0x000fe4000bfa6270 */
[----:B------:R-:W-:Y:S02]  /*ee30*/  ISETP.GE.AND P3, PT, R189, UR18, PT ;  /* 0x00000012bd007c0c */ /* 0x000fe4000bf66270 */
[----:B------:R-:W-:Y:S02]  /*ee40*/  ISETP.GE.AND P2, PT, R188, UR18, PT ;  /* 0x00000012bc007c0c */ /* 0x000fe4000bf46270 */
[----:B------:R-:W-:-:S05]  /*ee50*/  ISETP.GE.AND P1, PT, R187, UR18, PT ;  /* 0x00000012bb007c0c */ /* 0x000fca000bf26270 */
[----:B0---4-:R-:W-:Y:S02]  /*ee60*/  @!P0 IMAD.WIDE R4, R184, 0x2, R6 ;  /* 0x00000002b8048825 */ /* 0x011fe400078e0206 */
        /* <DEDUP_REMOVED lines=23> */
[----:B---3--:R-:W-:-:S04]  /*efe0*/  LEA R4, P0, R194, R6, 0x1 ;  /* 0x00000006c2047211 */ /* 0x008fc800078008ff */
[----:B------:R-:W-:-:S05]  /*eff0*/  LEA.HI.X R5, R194, R7, R198, 0x1, P0 ;  /* 0x00000007c2057211 */ /* 0x000fca00000f0cc6 */
[----:B------:R0:W-:Y:S01]  /*f000*/  ST.E.128 desc[UR54][R4.64], R68 ;  /* 0x0000004404007985 */ /* 0x0001e2000c101d36 */
[----:B------:R-:W-:Y:S05]  /*f010*/  BRA `(.L_x_2286) ;  /* 0x0000000c00847947 */ /* 0x000fea0003800000 */
.L_x_2281:
        /* <DEDUP_REMOVED lines=11> */
[----:B------:R-:W-:Y:S01]  /*f0d0*/  UISETP.NE.U32.AND UP1, UPT, UR8, URZ, UPT ;  /* 0x0000003f0800728c */ /* 0x000fe2000bf25070 */
[----:B------:R-:W-:Y:S02]  /*f0e0*/  IMAD.U32 R0, RZ, RZ, UR4 ;  /* 0x00000004ff007e24 */ /* 0x000fe4000f8e00ff */
[----:B------:R-:W2:Y:S01]  /*f0f0*/  @P1 LDG.E R3, desc[UR54][R4.64] ;  /* 0x0000003604031981 */ /* 0x000ea2000c1e1900 */
[----:B------:R-:W-:-:S06]  /*f100*/  UISETP.NE.AND.EX UP1, UPT, UR9, URZ, UPT, UP1 ;  /* 0x0000003f0900728c */ /* 0x000fcc000bf25310 */
        /* <DEDUP_REMOVED lines=9> */
[----:B--2---:R-:W-:Y:S01]  /*f1a0*/  @P1 R2UR UR4, R3 ;  /* 0x00000000030412ca */ /* 0x004fe200000e0000 */
[----:B01----:R-:W-:-:S14]  /*f1b0*/  @P2 BRA `(.L_x_2287) ;  /* 0x0000000000102947 */ /* 0x003fdc0003800000 */
[----:B------:R-:W-:Y:S05]  /*f1c0*/  @!P1 BRA `(.L_x_2287) ;  /* 0x00000000000c9947 */ /* 0x000fea0003800000 */
[----:B------:R-:W2:Y:S04]  /*f1d0*/  LDG.E R3, desc[UR54][R4.64] ;  /* 0x0000003604037981 */ /* 0x000ea8000c1e1900 */
[----:B-----5:R-:W2:Y:S02]  /*f1e0*/  LDG.E R0, desc[UR54][R4.64+0x4] ;  /* 0x0000043604007981 */ /* 0x020ea4000c1e1900 */
[----:B--2---:R-:W-:-:S07]  /*f1f0*/  IMAD.IADD R0, R0, 0x1, -R3 ;  /* 0x0000000100007824 */ /* 0x004fce00078e0a03 */
.L_x_2287:
[----:B------:R-:W-:Y:S01]  /*f200*/  USHF.R.S32.HI UR9, URZ, 0x1f, UR44 ;  /* 0x0000001f3f097899 */ /* 0x000fe2000801142c */
[----:B------:R-:W-:Y:S01]  /*f210*/  BSSY B1, `(.L_x_2288) ;  /* 0x000002e000017945 */ /* 0x000fe20003800000 */
[----:B------:R-:W-:Y:S02]  /*f220*/  USHF.R.S32.HI UR13, URZ, 0x1f, UR4 ;  /* 0x0000001f3f0d7899 */ /* 0x000fe40008011404 */
[----:B------:R-:W-:Y:S02]  /*f230*/  USEL UR8, UR44, URZ, !UP0 ;  /* 0x0000003f2c087287 */ /* 0x000fe4000c000000 */
[----:B------:R-:W-:Y:S01]  /*f240*/  USEL UR9, UR9, URZ, !UP0 ;  /* 0x0000003f09097287 */ /* 0x000fe2000c000000 */
[----:B------:R-:W-:Y:S11]  /*f250*/  @P0 BRA `(.L_x_2289) ;  /* 0x0000000000a40947 */ /* 0x000ff60003800000 */
[----:B------:R-:W0:Y:S01]  /*f260*/  S2R R6, SR_TID.X ;  /* 0x0000000000067919 */ /* 0x000e220000002100 */
[----:B------:R-:W1:Y:S01]  /*f270*/  LDC R5, c[0x0][0xbe8] ;  /* 0x0002fa00ff057b82 */ /* 0x000e620000000800 */
[----:B------:R-:W-:Y:S02]  /*f280*/  IMAD.U32 R7, RZ, RZ, UR45 ;  /* 0x0000002dff077e24 */ /* 0x000fe4000f8e00ff */
[----:B-1---5:R-:W-:-:S03]  /*f290*/  IMAD R3, R0, R5, RZ ;  /* 0x0000000500037224 */ /* 0x022fc600078e02ff */
[----:B0-----:R-:W-:-:S04]  /*f2a0*/  IADD3 R6, R7, -0x80, R6 ;  /* 0xffffff8007067810 */ /* 0x001fc80007ffe006 */
[----:B------:R-:W-:-:S13]  /*f2b0*/  ISETP.GE.AND P0, PT, R6, R3, PT ;  /* 0x000000030600720c */ /* 0x000fda0003f06270 */
[----:B------:R-:W-:Y:S05]  /*f2c0*/  @P0 BRA `(.L_x_2289) ;  /* 0x0000000000880947 */ /* 0x000fea0003800000 */
[----:B------:R-:W-:Y:S01]  /*f2d0*/  ISETP.NE.AND P0, PT, R5, 0x1, PT ;  /* 0x000000010500780c */ /* 0x000fe20003f05270 */
[----:B------:R-:W-:Y:S01]  /*f2e0*/  ULDC.64 UR16, c[0x0][0xb90] ;  /* 0x0002e40000107ab9 */ /* 0x000fe20000000a00 */
[----:B------:R-:W-:Y:S01]  /*f2f0*/  UMOV UR10, UR4 ;  /* 0x00000004000a7c82 */ /* 0x000fe20008000000 */
[----:B------:R-:W-:Y:S01]  /*f300*/  UIMAD UR12, UR14, UR16, URZ ;  /* 0x000000100e0c72a4 */ /* 0x000fe2000f8e023f */
[----:B------:R-:W-:Y:S01]  /*f310*/  IMAD.MOV.U32 R4, RZ, RZ, R6 ;  /* 0x000000ffff047224 */ /* 0x000fe200078e0006 */
[----:B------:R-:W-:Y:S02]  /*f320*/  UMOV UR11, UR13 ;  /* 0x0000000d000b7c82 */ /* 0x000fe40008000000 */
[----:B------:R-:W-:Y:S02]  /*f330*/  UIMAD.WIDE.U32 UR10, UR43, UR16, UR10 ;  /* 0x000000102b0a72a5 */ /* 0x000fe4000f8e000a */
[----:B------:R-:W-:-:S03]  /*f340*/  UIMAD UR12, UR43, UR17, UR12 ;  /* 0x000000112b0c72a4 */ /* 0x000fc6000f8e020c */
[----:B------:R-:W-:Y:S01]  /*f350*/  ULDC.64 UR16, c[0x0][0xb98] ;  /* 0x0002e60000107ab9 */ /* 0x000fe20000000a00 */
[----:B------:R-:W0:Y:S01]  /*f360*/  @P0 LDC R3, c[0x0][0xbec] ;  /* 0x0002fb00ff030b82 */ /* 0x000e220000000800 */
[----:B------:R-:W-:Y:S02]  /*f370*/  UIADD3 UR11, UR11, UR12, URZ ;  /* 0x0000000c0b0b7290 */ /* 0x000fe4000fffe03f */
[----:B------:R-:W-:Y:S02]  /*f380*/  UIMAD UR12, UR9, UR16, URZ ;  /* 0x00000010090c72a4 */ /* 0x000fe4000f8e023f */
[----:B------:R-:W-:Y:S02]  /*f390*/  UIMAD.WIDE.U32 UR10, UR8, UR16, UR10 ;  /* 0x00000010080a72a5 */ /* 0x000fe4000f8e000a */
[----:B------:R-:W-:Y:S01]  /*f3a0*/  UIMAD UR12, UR8, UR17, UR12 ;  /* 0x00000011080c72a4 */ /* 0x000fe2000f8e020c */
[----:B------:R-:W1:Y:S02]  /*f3b0*/  @P0 LDC R8, c[0x0][0xbf0] ;  /* 0x0002fc00ff080b82 */ /* 0x000e640000000800 */
[----:B------:R-:W-:Y:S01]  /*f3c0*/  ULDC.64 UR16, c[0x0][0xb88] ;  /* 0x0002e20000107ab9 */ /* 0x000fe20000000a00 */
[----:B0-----:R-:W-:-:S05]  /*f3d0*/  @P0 IMAD.HI.U32 R3, R6, R3, RZ ;  /* 0x0000000306030227 */ /* 0x001fca00078e00ff */
        /* <DEDUP_REMOVED lines=17> */
.L_x_2289:
[----:B------:R-:W-:Y:S05]  /*f4f0*/  BSYNC B1 ;  /* 0x0000000000017941 */ /* 0x000fea0003800000 */
.L_x_2288:
        /* <DEDUP_REMOVED lines=10> */
[----:B-----5:R-:W-:Y:S01]  /*f5a0*/  IMAD R25, R0, R11, RZ ;  /* 0x0000000b00197224 */ /* 0x020fe200078e02ff */
[----:B------:R-:W-:Y:S01]  /*f5b0*/  ULDC.64 UR16, c[0x0][0xae8] ;  /* 0x0002ba0000107ab9 */ /* 0x000fe20000000a00 */
[----:B------:R-:W-:Y:S01]  /*f5c0*/  IMAD.SHL.U32 R4, R4, 0x2, RZ ;  /* 0x0000000204047824 */ /* 0x000fe200078e00ff */
[----:B------:R-:W0:Y:S01]  /*f5d0*/  @P0 LDC R5, c[0x0][0xbec] ;  /* 0x0002fb00ff050b82 */ /* 0x000e220000000800 */
[----:B------:R-:W-:Y:S01]  /*f5e0*/  ISETP.GE.AND P2, PT, R189, UR15, PT ;  /* 0x0000000fbd007c0c */ /* 0x000fe2000bf46270 */
[----:B------:R-:W-:Y:S01]  /*f5f0*/  UIADD3 UR11, UR11, UR12, URZ ;  /* 0x0000000c0b0b7290 */ /* 0x000fe2000fffe03f */
[----:B------:R-:W-:Y:S01]  /*f600*/  ISETP.GE.AND P1, PT, R188, UR15, PT ;  /* 0x0000000fbc007c0c */ /* 0x000fe2000bf26270 */
[----:B------:R-:W-:Y:S01]  /*f610*/  UIMAD UR4, UR14, UR16, URZ ;  /* 0x000000100e0472a4 */ /* 0x000fe2000f8e023f */
[----:B------:R-:W-:Y:S01]  /*f620*/  LOP3.LUT R4, R4, 0x2, R3, 0xe2, !PT ;  /* 0x0000000204047812 */ /* 0x000fe200078ee203 */
[----:B------:R-:W-:Y:S01]  /*f630*/  IMAD R3, R191, 0x20, R192 ;  /* 0x00000020bf037824 */ /* 0x000fe200078e02c0 */
[----:B------:R-:W-:Y:S01]  /*f640*/  SEL R6, RZ, 0xffffffff, P2 ;  /* 0xffffffffff067807 */ /* 0x000fe20001000000 */
[----:B------:R-:W1:Y:S01]  /*f650*/  @P0 LDC R7, c[0x0][0xbf0] ;  /* 0x0002fc00ff070b82 */ /* 0x000e620000000800 */
[----:B------:R-:W-:Y:S01]  /*f660*/  UIMAD UR4, UR43, UR17, UR4 ;  /* 0x000000112b0472a4 */ /* 0x000fe2000f8e0204 */
[----:B------:R-:W-:Y:S01]  /*f670*/  VIADD R8, R3, UR45 ;  /* 0x0000002d03087c36 */ /* 0x000fe20008000000 */
[----:B------:R-:W-:Y:S01]  /*f680*/  UIMAD.WIDE.U32 UR10, UR43, UR16, UR10 ;  /* 0x000000102b0a72a5 */ /* 0x000fe2000f8e000a */
[----:B------:R-:W-:Y:S01]  /*f690*/  IMAD.SHL.U32 R9, R6, 0x4, RZ ;  /* 0x0000000406097824 */ /* 0x000fe200078e00ff */
[----:B------:R-:W-:Y:S01]  /*f6a0*/  ULDC.64 UR12, c[0x0][0xaf0] ;  /* 0x0002bc00000c7ab9 */ /* 0x000fe20000000a00 */
[----:B------:R-:W-:Y:S01]  /*f6b0*/  SEL R10, RZ, 0xffffffff, P1 ;  /* 0xffffffffff0a7807 */ /* 0x000fe20000800000 */
[----:B------:R-:W-:Y:S01]  /*f6c0*/  UIMAD UR9, UR9, UR12, URZ ;  /* 0x0000000c090972a4 */ /* 0x000fe2000f8e023f */
[----:B------:R-:W-:Y:S01]  /*f6d0*/  IMAD.MOV.U32 R3, RZ, RZ, R8 ;  /* 0x000000ffff037224 */ /* 0x000fe200078e0008 */
[----:B------:R-:W-:Y:S01]  /*f6e0*/  UIADD3 UR11, UR11, UR4, URZ ;  /* 0x000000040b0b7290 */ /* 0x000fe2000fffe03f */
[----:B------:R-:W-:Y:S01]  /*f6f0*/  LOP3.LUT R9, R9, 0x4, R4, 0xe2, !PT ;  /* 0x0000000409097812 */ /* 0x000fe200078ee204 */
[----:B------:R-:W-:Y:S01]  /*f700*/  UIMAD UR4, UR8, UR13, UR9 ;  /* 0x0000000d080472a4 */ /* 0x000fe2000f8e0209 */
[----:B------:R-:W-:Y:S01]  /*f710*/  IMAD.SHL.U32 R10, R10, 0x8, RZ ;  /* 0x000000080a0a7824 */ /* 0x000fe200078e00ff */
[----:B------:R-:W-:Y:S01]  /*f720*/  UIMAD.WIDE.U32 UR8, UR8, UR12, UR10 ;  /* 0x0000000c080872a5 */ /* 0x000fe2000f8e000a */
[----:B------:R-:W-:Y:S01]  /*f730*/  VIADD R26, R192, UR45 ;  /* 0x0000002dc01a7c36 */ /* 0x000fe20008000000 */
[----:B------:R-:W-:Y:S01]  /*f740*/  ISETP.GE.AND P2, PT, R194, UR15, PT ;  /* 0x0000000fc2007c0c */ /* 0x000fe2000bf46270 */
[----:B0-----:R-:W-:Y:S01]  /*f750*/  @P0 IMAD.HI.U32 R6, R8, R5, RZ ;  /* 0x0000000508060227 */ /* 0x001fe200078e00ff */
[----:B------:R-:W-:Y:S01]  /*f760*/  UIADD3 UR4, UR9, UR4, URZ ;  /* 0x0000000409047290 */ /* 0x000fe2000fffe03f */
[----:B------:R-:W-:Y:S01]  /*f770*/  LOP3.LUT R10, R10, 0x8, R9, 0xe2, !PT ;  /* 0x000000080a0a7812 */ /* 0x000fe200078ee209 */
[----:B------:R-:W-:Y:S01]  /*f780*/  BSSY B1, `(.L_x_2290) ;  /* 0x0000046000017945 */ /* 0x000fe20003800000 */
[----:B------:R-:W-:Y:S01]  /*f790*/  MOV R4, UR8 ;  /* 0x0000000800047c02 */ /* 0x000fe20008000f00 */
[----:B------:R-:W-:Y:S01]  /*f7a0*/  IMAD.U32 R5, RZ, RZ, UR9 ;  /* 0x00000009ff057e24 */ /* 0x000fe2000f8e00ff */
[----:B------:R-:W-:Y:S01]  /*f7b0*/  ULDC.64 UR8, c[0x0][0xae0] ;  /* 0x0002b80000087ab9 */ /* 0x000fe20000000a00 */
[----:B------:R-:W-:Y:S01]  /*f7c0*/  IMAD.U32 R5, RZ, RZ, UR4 ;  /* 0x00000004ff057e24 */ /* 0x000fe2000f8e00ff */
[----:B-1----:R-:W-:-:S02]  /*f7d0*/  @P0 SHF.R.U32.HI R3, RZ, R7, R6 ;  /* 0x00000007ff030219 */ /* 0x002fc40000011606 */
[----:B------:R-:W-:Y:S02]  /*f7e0*/  ISETP.GE.AND P0, PT, R187, UR15, PT ;  /* 0x0000000fbb007c0c */ /* 0x000fe4000bf06270 */
[--C-:B------:R-:W-:Y:S01]  /*f7f0*/  SHF.R.S32.HI R6, RZ, 0x1f, R3.reuse ;  /* 0x0000001fff067819 */ /* 0x100fe20000011403 */
[----:B------:R-:W-:Y:S01]  /*f800*/  IMAD.MOV R7, RZ, RZ, -R3 ;  /* 0x000000ffff077224 */ /* 0x000fe200078e0a03 */
[----:B------:R-:W-:Y:S01]  /*f810*/  SEL R9, RZ, 0xffffffff, P0 ;  /* 0xffffffffff097807 */ /* 0x000fe20000000000 */
[----:B------:R-:W-:Y:S01]  /*f820*/  IMAD.WIDE.U32 R4, R3, UR8, R4 ;  /* 0x0000000803047c25 */ /* 0x000fe2000f8e0004 */
[----:B------:R-:W-:Y:S02]  /*f830*/  ISETP.GE.AND P0, PT, R186, UR15, PT ;  /* 0x0000000fba007c0c */ /* 0x000fe4000bf06270 */
[----:B------:R-:W-:Y:S01]  /*f840*/  SEL R0, RZ, 0x80, P2 ;  /* 0x00000080ff007807 */ /* 0x000fe20001000000 */
        /* <DEDUP_REMOVED lines=8> */
[----:B------:R-:W-:Y:S01]  /*f8d0*/  LOP3.LUT R10, R13, 0x10, R10, 0xe2, !PT ;  /* 0x000000100d0a7812 */ /* 0x000fe200078ee20a */
[----:B------:R-:W-:-:S02]  /*f8e0*/  IMAD.IADD R5, R5, 0x1, R9 ;  /* 0x0000000105057824 */ /* 0x000fc400078e0209 */
[----:B------:R-:W-:Y:S02]  /*f8f0*/  IMAD R6, R3, UR8, RZ ;  /* 0x0000000803067c24 */ /* 0x000fe4000f8e02ff */
[----:B------:R-:W-:-:S04]  /*f900*/  IMAD.WIDE.U32 R4, R7, UR8, R4 ;  /* 0x0000000807047c25 */ /* 0x000fc8000f8e0004 */
[----:B------:R-:W-:Y:S01]  /*f910*/  IMAD R3, R7, UR9, R6 ;  /* 0x0000000907037c24 */ /* 0x000fe2000f8e0206 */
[----:B------:R-:W-:Y:S01]  /*f920*/  SEL R7, RZ, 0x40, P0 ;  /* 0x00000040ff077807 */ /* 0x000fe20000000000 */
[----:B------:R-:W-:Y:S01]  /*f930*/  ULDC.64 UR8, c[0x0][0xa80] ;  /* 0x0002a00000087ab9 */ /* 0x000fe20000000a00 */
[----:B------:R-:W-:Y:S01]  /*f940*/  ISETP.GE.AND P0, PT, R26, R25, PT ;  /* 0x000000191a00720c */ /* 0x000fe20003f06270 */
[----:B------:R-:W-:Y:S01]  /*f950*/  IMAD.SHL.U32 R13, R8, 0x20, RZ ;  /* 0x00000020080d7824 */ /* 0x000fe200078e00ff */
[----:B------:R-:W-:Y:S01]  /*f960*/  LEA R20, P1, R4, UR8, 0x1 ;  /* 0x0000000804147c11 */ /* 0x000fe2000f8208ff */
[----:B------:R-:W-:-:S03]  /*f970*/  IMAD.IADD R3, R5, 0x1, R3 ;  /* 0x0000000105037824 */ /* 0x000fc600078e0203 */
        /* <DEDUP_REMOVED lines=38> */
.L_x_2291:
[----:B------:R-:W-:Y:S05]  /*fbe0*/  BSYNC B1 ;  /* 0x0000000000017941 */ /* 0x000fea0003800000 */
.L_x_2290:
        /* <DEDUP_REMOVED lines=36> */
.L_x_2286:
[----:B------:R-:W-:Y:S05]  /*fe30*/  BSYNC B0 ;  /* 0x0000000000007941 */ /* 0x000fea0003800000 */
.L_x_2280:
[----:B------:R-:W-:Y:S02]  /*fe40*/  ULDC UR4, c[0x0][0xc3c] ;  /* 0x00030f0000047ab9 */ /* 0x000fe40000000800 */
[----:B------:R-:W-:-:S06]  /*fe50*/  UISETP.GE.AND UP0, UPT, UR6, UR4, UPT ;  /* 0x000000040600728c */ /* 0x000fcc000bf06270 */
[----:B------:R-:W-:-:S13]  /*fe60*/  PLOP3.LUT P0, PT, PT, PT, UP0, 0x80, 0x0 ;  /* 0x000000000000781c */ /* 0x000fda0003f0f008 */
[----:B------:R-:W-:Y:S05]  /*fe70*/  @!P0 BRA `(.L_x_2292) ;  /* 0xffffff10003c8947 */ /* 0x000fea000383ffff */
[----:B------:R-:W-:Y:S05]  /*fe80*/  EXIT ;  /* 0x000000000000794d */ /* 0x000fea0003800000 */
.L_x_2173:
        /* <DEDUP_REMOVED lines=13> */
[----:B------:R-:W1:Y:S01]  /*ff60*/  LDS.128 R16, [UR4+0x28cd0] ;  /* 0x028cd004ff107984 */ /* 0x000e620008000c00 */
[----:B------:R-:W-:Y:S06]  /*ff70*/  BAR.ARV 0x4, 0x180 ;  /* 0x0106000000007b1d */ /* 0x000fec0000002000 */
[----:B------:R-:W-:Y:S05]  /*ff80*/  BRA `(.L_x_2294) ;  /* 0x0000000800887947 */ /* 0x000fea0003800000 */
.L_x_2293:
        /* <DEDUP_REMOVED lines=36> */
[----:B------:R-:W-:Y:S01]  /*101d0*/  IMAD.MOV.U32 R6, RZ, RZ, R3 ;  /* 0x000000ffff067224 */ /* 0x000fe200078e0003 */
[----:B------:R-:W-:Y:S01]  /*101e0*/  UMOV UR4, URZ ;  /* 0x0000003f00047c82 */ /* 0x000fe20008000000 */
[----:B------:R-:W-:-:S05]  /*101f0*/  ULDC UR5, c[0x0][0xc38] ;  /* 0x00030e0000057ab9 */ /* 0x000fca0000000800 */
.L_x_2299:
        /* <DEDUP_REMOVED lines=12> */
.L_x_2298:
[----:B------:R-:W-:Y:S05]  /*102c0*/  BSYNC B0 ;  /* 0x0000000000007941 */ /* 0x000fea0003800000 */
.L_x_2297:
        /* <DEDUP_REMOVED lines=20> */
.L_x_2295:
[----:B------:R-:W-:-:S04]  /*10410*/  IMAD.IADD R13, R6, 0x1, -R3 ;  /* 0x00000001060d7824 */ /* 0x000fc800078e0a03 */
[----:B------:R-:W-:-:S05]  /*10420*/  IMAD R2, R8, UR5, R13 ;  /* 0x0000000508027c24 */ /* 0x000fca000f8e020d */
[----:B------:R-:W-:Y:S02]  /*10430*/  ISETP.GT.AND P0, PT, R2, UR6, PT ;  /* 0x0000000602007c0c */ /* 0x000fe4000bf04270 */
[----:B------:R-:W0:Y:S11]  /*10440*/  LDC.64 R2, c[0x0][0xc90] ;  /* 0x00032400ff027b82 */ /* 0x000e360000000a00 */
[----:B------:R-:W-:-:S04]  /*10450*/  VOTE.ANY R9, PT, !P0 ;  /* 0x0000000000097806 */ /* 0x000fc800040e0100 */
[----:B------:R-:W1:Y:S02]  /*10460*/  POPC R15, R9 ;  /* 0x00000009000f7309 */ /* 0x000e640000000000 */
[----:B-1----:R-:W-:-:S04]  /*10470*/  VIADD R19, R15, UR4 ;  /* 0x000000040f137c36 */ /* 0x002fc80008000000 */
[----:B0-----:R-:W-:-:S05]  /*10480*/  IMAD.WIDE R2, R19, 0x4, R2 ;  /* 0x0000000413027825 */ /* 0x001fca00078e0202 */
[----:B------:R-:W2:Y:S01]  /*10490*/  LDG.E R7, desc[UR54][R2.64] ;  /* 0x0000003602077981 */ /* 0x000ea2000c1e1900 */
[----:B------:R-:W-:-:S03]  /*104a0*/  ISETP.NE.AND P0, PT, R9, RZ, PT ;  /* 0x000000ff0900720c */ /* 0x000fc60003f05270 */
[----:B------:R-:W2:Y:S02]  /*104b0*/  SHFL.IDX PT, R4, R4, R15, 0x1f ;  /* 0x00001f0f04047589 */ /* 0x000ea400000e0000 */
[----:B--2---:R-:W-:-:S05]  /*104c0*/  IMAD R6, R4, R7, RZ ;  /* 0x0000000704067224 */ /* 0x004fca00078e02ff */
[----:B------:R-:W-:-:S04]  /*104d0*/  IABS R12, R6 ;  /* 0x00000006000c7213 */ /* 0x000fc80000000000 */
[----:B------:R-:W0:Y:S08]  /*104e0*/  I2F.RP R10, R12 ;  /* 0x0000000c000a7306 */ /* 0x000e300000209400 */
[----:B0-----:R-:W0:Y:S02]  /*104f0*/  MUFU.RCP R10, R10 ;  /* 0x0000000a000a7308 */ /* 0x001e240000001000 */
[----:B0-----:R-:W-:-:S06]  /*10500*/  VIADD R11, R10, 0xffffffe ;  /* 0x0ffffffe0a0b7836 */ /* 0x001fcc0000000000 */
[----:B------:R0:W1:Y:S01]  /*10510*/  F2I.FTZ.U32.TRUNC.NTZ R3, R11 ;  /* 0x0000000b00037305 */ /* 0x000062000021f000 */
[----:B------:R-:W-:Y:S05]  /*10520*/  @!P0 BRA `(.L_x_2300) ;  /* 0x0000000000088947 */ /* 0x000fea0003800000 */
[----:B------:R-:W-:-:S05]  /*10530*/  VIADD R9, R15, 0xffffffff ;  /* 0xffffffff0f097836 */ /* 0x000fca0000000000 */
[----:B------:R2:W3:Y:S02]  /*10540*/  SHFL.IDX PT, R16, R8, R9, 0x1f ;  /* 0x00001f0908107589 */ /* 0x0004e400000e0000 */
.L_x_2300:
[----:B---3--:R-:W-:Y:S01]  /*10550*/  IMAD R16, R16, UR5, R13 ;  /* 0x0000000510107c24 */ /* 0x008fe2000f8e020d */
[----:B------:R-:W-:Y:S01]  /*10560*/  IABS R2, R6 ;  /* 0x0000000600027213 */ /* 0x000fe20000000000 */
[----:B-12---:R-:W-:-:S03]  /*10570*/  IMAD.MOV R9, RZ, RZ, -R3 ;  /* 0x000000ffff097224 */ /* 0x006fc600078e0a03 */
[----:B0-----:R-:W-:Y:S01]  /*10580*/  IADD3 R11, -R16, UR6, RZ ;  /* 0x00000006100b7c10 */ /* 0x001fe2000fffe1ff */
[----:B------:R-:W-:Y:S01]  /*10590*/  IMAD R9, R9, R12, RZ ;  /* 0x0000000c09097224 */ /* 0x000fe200078e02ff */
[----:B------:R-:W-:Y:S01]  /*105a0*/  IADD3 R10, RZ, -R2, RZ ;  /* 0x80000002ff0a7210 */ /* 0x000fe20007ffe0ff */
[----:B------:R-:W-:Y:S01]  /*105b0*/  IMAD.MOV.U32 R2, RZ, RZ, RZ ;  /* 0x000000ffff027224 */ /* 0x000fe200078e00ff */
        /* <DEDUP_REMOVED lines=16> */
[----:B------:R-:W-:Y:S02]  /*106c0*/  IMAD R13, R7, R2, RZ ;  /* 0x00000002070d7224 */ /* 0x000fe400078e02ff */
[----:B------:R-:W-:Y:S02]  /*106d0*/  IMAD.MOV R9, RZ, RZ, -R2 ;  /* 0x000000ffff097224 */ /* 0x000fe400078e0a02 */
[----:B------:R-:W-:Y:S02]  /*106e0*/  IMAD.MOV R8, RZ, RZ, -R13 ;  /* 0x000000ffff087224 */ /* 0x000fe400078e0a0d */
[----:B------:R-:W-:-:S03]  /*106f0*/  IMAD R6, R6, R9, R11 ;  /* 0x0000000906067224 */ /* 0x000fc600078e020b */
[----:B------:R-:W-:Y:S02]  /*10700*/  VIADDMNMX R15, R8, UR5, R7, PT ;  /* 0x00000005080f7c46 */ /* 0x000fe4000b800107 */
[----:B------:R-:W-:Y:S02]  /*10710*/  IABS R11, R6 ;  /* 0x00000006000b7213 */ /* 0x000fe40000000000 */
[-C--:B------:R-:W-:Y:S01]  /*10720*/  IABS R8, R15.reuse ;  /* 0x0000000f00087213 */ /* 0x080fe20000000000 */
[----:B------:R-:W-:Y:S01]  /*10730*/  IMAD.MOV R18, RZ, RZ, -R15 ;  /* 0x000000ffff127224 */ /* 0x000fe200078e0a0f */
[----:B------:R-:W-:Y:S02]  /*10740*/  IABS R10, R15 ;  /* 0x0000000f000a7213 */ /* 0x000fe40000000000 */
[----:B------:R-:W0:Y:S08]  /*10750*/  I2F.RP R7, R8 ;  /* 0x0000000800077306 */ /* 0x000e300000209400 */
[----:B0-----:R-:W0:Y:S02]  /*10760*/  MUFU.RCP R7, R7 ;  /* 0x0000000700077308 */ /* 0x001e240000001000 */
[----:B0-----:R-:W-:-:S06]  /*10770*/  VIADD R3, R7, 0xffffffe ;  /* 0x0ffffffe07037836 */ /* 0x001fcc0000000000 */
[----:B------:R-:W0:Y:S02]  /*10780*/  F2I.FTZ.U32.TRUNC.NTZ R3, R3 ;  /* 0x0000000300037305 */ /* 0x000e24000021f000 */
[----:B0-----:R-:W-:-:S04]  /*10790*/  IMAD.MOV R2, RZ, RZ, -R3 ;  /* 0x000000ffff027224 */ /* 0x001fc800078e0a03 */
[----:B------:R-:W-:Y:S02]  /*107a0*/  IMAD.MOV.U32 R9, RZ, RZ, R2 ;  /* 0x000000ffff097224 */ /* 0x000fe400078e0002 */
[----:B------:R-:W-:Y:S02]  /*107b0*/  IMAD.MOV.U32 R2, RZ, RZ, RZ ;  /* 0x000000ffff027224 */ /* 0x000fe400078e00ff */
[----:B------:R-:W-:-:S04]  /*107c0*/  IMAD R9, R9, R8, RZ ;  /* 0x0000000809097224 */ /* 0x000fc800078e02ff */
[----:B------:R-:W-:-:S04]  /*107d0*/  IMAD.HI.U32 R2, R3, R9, R2 ;  /* 0x0000000903027227 */ /* 0x000fc800078e0002 */
[----:B------:R-:W-:Y:S02]  /*107e0*/  IMAD.MOV R3, RZ, RZ, -R10 ;  /* 0x000000ffff037224 */ /* 0x000fe400078e0a0a */
        /* <DEDUP_REMOVED lines=8> */
[----:B------:R-:W-:Y:S01]  /*10870*/  ISETP.GE.AND P2, PT, R3, RZ, PT ;  /* 0x000000ff0300720c */ /* 0x000fe20003f46270 */
[----:B------:R-:W-:-:S06]  /*10880*/  IMAD.IADD R3, R6, 0x1, R13 ;  /* 0x0000000106037824 */ /* 0x000fcc00078e020d */
[----:B------:R-:W-:-:S06]  /*10890*/  @P0 VIADD R2, R2, 0x1 ;  /* 0x0000000102020836 */ /* 0x000fcc0000000000 */
[----:B------:R-:W-:Y:S01]  /*108a0*/  @!P2 IMAD.MOV R2, RZ, RZ, -R2 ;  /* 0x000000ffff02a224 */ /* 0x000fe200078e0a02 */
[----:B------:R-:W-:-:S04]  /*108b0*/  @!P1 LOP3.LUT R2, RZ, R15, RZ, 0x33, !PT ;  /* 0x0000000fff029212 */ /* 0x000fc800078e33ff */
[----:B------:R-:W-:Y:S01]  /*108c0*/  LOP3.LUT R17, RZ, R2, RZ, 0x33, !PT ;  /* 0x00000002ff117212 */ /* 0x000fe200078e33ff */
[----:B------:R-:W-:-:S04]  /*108d0*/  IMAD R18, R2, R18, R3 ;  /* 0x0000001202127224 */ /* 0x000fc800078e0203 */
[----:B------:R-:W-:Y:S01]  /*108e0*/  IMAD.IADD R17, R4, 0x1, R17 ;  /* 0x0000000104117824 */ /* 0x000fe200078e0211 */
[----:B------:R-:W-:Y:S06]  /*108f0*/  BRA `(.L_x_2301) ;  /* 0x0000000000147947 */ /* 0x000fec0003800000 */
.L_x_2296:
[----:B------:R-:W-:Y:S01]  /*10900*/  ULDC UR4, c[0x0][0xc3c] ;  /* 0x00030f0000047ab9 */ /* 0x000fe20000000800 */
[----:B------:R-:W-:Y:S02]  /*10910*/  IMAD.MOV.U32 R17, RZ, RZ, RZ ;  /* 0x000000ffff117224 */ /* 0x000fe400078e00ff */
[----:B------:R-:W-:Y:S02]  /*10920*/  IMAD.U32 R16, RZ, RZ, UR6 ;  /* 0x00000006ff107e24 */ /* 0x000fe4000f8e00ff */
[----:B------:R-:W-:Y:S02]  /*10930*/  IMAD.MOV.U32 R18, RZ, RZ, RZ ;  /* 0x000000ffff127224 */ /* 0x000fe400078e00ff */
[----:B------:R-:W-:-:S07]  /*10940*/  IMAD.U32 R19, RZ, RZ, UR4 ;  /* 0x00000004ff137e24 */ /* 0x000fce000f8e00ff */
.L_x_2301:
[----:B------:R-:W-:-:S13]  /*10950*/  ISETP.NE.AND P0, PT, R5, RZ, PT ;  /* 0x000000ff0500720c */ /* 0x000fda0003f05270 */
[----:B------:R-:W0:Y:S01]  /*10960*/  @!P0 S2R R3, SR_CgaCtaId ;  /* 0x0000000000038919 */ /* 0x000e220000008800 */
[----:B------:R-:W-:-:S04]  /*10970*/  @!P0 MOV R2, 0x400 ;  /* 0x0000040000028802 */ /* 0x000fc80000000f00 */
[----:B0-----:R-:W-:-:S05]  /*10980*/  @!P0 LEA R2, R3, R2, 0x18 ;  /* 0x0000000203028211 */ /* 0x001fca00078ec0ff */
[----:B------:R0:W-:Y:S01]  /*10990*/  @!P0 STS.128 [R2+0x28cd0], R16 ;  /* 0x028cd01002008388 */ /* 0x0001e20000000c00 */
[----:B------:R-:W-:Y:S06]  /*109a0*/  BAR.ARV 0x5, 0x180 ;  /* 0x0146000000007b1d */ /* 0x000fec0000002000 */
.L_x_2294:
[----:B------:R2:W-:Y:S01]  /*109b0*/  STL [R1+0x10], RZ ;  /* 0x000010ff01007387 */ /* 0x0005e20000100800 */
[----:B------:R-:W-:Y:S01]  /*109c0*/  ULDC UR4, c[0x0][0xc3c] ;  /* 0x00030f0000047ab9 */ /* 0x000fe20000000800 */
[----:B------:R-:W-:Y:S01]  /*109d0*/  IMAD.MOV.U32 R25, RZ, RZ, 0x1 ;  /* 0x00000001ff197424 */ /* 0x000fe200078e00ff */
[----:B-1----:R-:W-:Y:S01]  /*109e0*/  ISETP.GE.AND P0, PT, R19, UR4, PT ;  /* 0x0000000413007c0c */ /* 0x002fe2000bf06270 */
[----:B------:R-:W-:-:S12]  /*109f0*/  IMAD.MOV.U32 R24, RZ, RZ, RZ ;  /* 0x000000ffff187224 */ /* 0x000fd800078e00ff */
[----:B--2---:R-:W-:Y:S05]  /*10a00*/  @P0 BRA `(.L_x_2302) ;  /* 0x0000004c00300947 */ /* 0x004fea0003800000 */
[----:B------:R-:W1:Y:S01]  /*10a10*/  S2UR UR5, SR_CgaCtaId ;  /* 0x00000000000579c3 */ /* 0x000e620000008800 */
[C---:B0-----:R-:W-:Y:S01]  /*10a20*/  IMAD.SHL.U32 R2, R0.reuse, 0x8, RZ ;  /* 0x0000000800027824 */ /* 0x041fe200078e00ff */
[----:B------:R-:W-:Y:S01]  /*10a30*/  UMOV UR4, 0x400 ;  /* 0x0000040000047882 */ /* 0x000fe20000000000 */
[----:B------:R-:W-:Y:S01]  /*10a40*/  LOP3.LUT R4, R0, 0x7f, RZ, 0xc0, !PT ;  /* 0x0000007f00047812 */ /* 0x000fe200078ec0ff */
[----:B------:R0:W-:Y:S01]  /*10a50*/  STL [R1+0x10], RZ ;  /* 0x000010ff01007387 */ /* 0x0001e20000100800 */
[----:B------:R-:W-:Y:S01]  /*10a60*/  BSSY B8, `(.L_x_2302) ;  /* 0x00004c6000087945 */ /* 0x000fe20003800000 */
[----:B------:R-:W-:Y:S01]  /*10a70*/  LOP3.LUT R3, R2, 0x1f8, RZ, 0xc0, !PT ;  /* 0x000001f802037812 */ /* 0x000fe200078ec0ff */
[----:B------:R-:W-:Y:S01]  /*10a80*/  IMAD.MOV.U32 R25, RZ, RZ, 0x1 ;  /* 0x00000001ff197424 */ /* 0x000fe200078e00ff */
[----:B------:R-:W-:Y:S01]  /*10a90*/  SHF.R.U32.HI R5, RZ, 0x3, R4 ;  /* 0x00000003ff057819 */ /* 0x000fe20000011604 */
[----:B------:R-:W-:Y:S01]  /*10aa0*/  IMAD.MOV.U32 R24, RZ, RZ, RZ ;  /* 0x000000ffff187224 */ /* 0x000fe200078e00ff */
[----:B------:R-:W-:Y:S01]  /*10ab0*/  LOP3.LUT R3, R3, 0x38, R0, 0x78, !PT ;  /* 0x0000003803037812 */ /* 0x000fe200078e7800 */
[----:B------:R-:W-:Y:S01]  /*10ac0*/  IMAD.SHL.U32 R0, R0, 0x10, RZ ;  /* 0x0000001000007824 */ /* 0x000fe200078e00ff */
[----:B------:R-:W-:Y:S01]  /*10ad0*/  LOP3.LUT R4, R2, 0x38, RZ, 0xc0, !PT ;  /* 0x0000003802047812 */ /* 0x000fe200078ec0ff */
[----:B------:R-:W-:Y:S01]  /*10ae0*/  ULOP3.LUT UR36, UR39, 0x2, URZ, 0xfc, !UPT ;  /* 0x0000000227247892 */ /* 0x000fe2000f8efc3f */
[----:B------:R-:W-:Y:S01]  /*10af0*/  LOP3.LUT R34, R3, 0x200, R2, 0xf8, !PT ;  /* 0x0000020003227812 */ /* 0x000fe200078ef802 */
[----:B------:R-:W-:Y:S01]  /*10b00*/  ULDC UR37, c[0x0][0xc] ;  /* 0x0000030000257ab9 */ /* 0x000fe20000000800 */
[----:B------:R-:W-:-:S02]  /*10b10*/  LOP3.LUT R0, R5, 0x70, R0, 0xf8, !PT ;  /* 0x0000007005007812 */ /* 0x000fc400078ef800 */
[C---:B------:R-:W-:Y:S02]  /*10b20*/  LOP3.LUT R0, R4.reuse, 0xc0, RZ, 0xfc, !PT ;  /* 0x000000c004007812 */ /* 0x040fe400078efcff */
[C---:B------:R-:W-:Y:S02]  /*10b30*/  LOP3.LUT R0, R4.reuse, 0x140, RZ, 0xfc, !PT ;  /* 0x0000014004007812 */ /* 0x040fe400078efcff */
[C---:B------:R-:W-:Y:S01]  /*10b40*/  LOP3.LUT R2, R4.reuse, 0x40, RZ, 0xfc, !PT ;  /* 0x0000004004027812 */ /* 0x040fe200078efcff */
[----:B-1----:R-:W-:Y:S01]  /*10b50*/  ULEA UR4, UR5, UR4, 0x18 ;  /* 0x0000000405047291 */ /* 0x002fe2000f8ec03f */
[C---:B------:R-:W-:Y:S02]  /*10b60*/  LOP3.LUT R3, R4.reuse, 0x80, RZ, 0xfc, !PT ;  /* 0x0000008004037812 */ /* 0x040fe400078efcff */
[C---:B------:R-:W-:Y:S02]  /*10b70*/  LOP3.LUT R2, R4.reuse, 0x100, RZ, 0xfc, !PT ;  /* 0x0000010004027812 */ /* 0x040fe400078efcff */
[----:B------:R-:W-:-:S02]  /*10b80*/  LOP3.LUT R3, R4, 0x180, RZ, 0xfc, !PT ;  /* 0x0000018004037812 */ /* 0x000fc400078efcff */
[----:B------:R-:W-:Y:S02]  /*10b90*/  MOV R23, UR4 ;  /* 0x0000000400177c02 */ /* 0x000fe40008000f00 */
[----:B------:R-:W-:-:S03]  /*10ba0*/  LOP3.LUT R2, R4, 0x1c0, RZ, 0xfc, !PT ;  /* 0x000001c004027812 */ /* 0x000fc600078efcff */
[----:B------:R-:W-:-:S05]  /*10bb0*/  IMAD R0, R34, 0x2, R23 ;  /* 0x0000000222007824 */ /* 0x000fca00078e0217 */
[----:B------:R0:W-:Y:S02]  /*10bc0*/  STL [R1+0x18], R0 ;  /* 0x0000180001007387 */ /* 0x0001e40000100800 */
.L_x_2371:
[----:B------:R-:W-:Y:S05]  /*10bd0*/  YIELD ;  /* 0x0000000000007946 */ /* 0x000fea0003800000 */
[----:B------:R-:W-:Y:S01]  /*10be0*/  ULDC.64 UR4, c[0x0][0xa28] ;  /* 0x00028a0000047ab9 */ /* 0x000fe20000000a00 */
[----:B------:R-:W-:Y:S01]  /*10bf0*/  IMAD.MOV.U32 R31, RZ, RZ, RZ ;  /* 0x000000ffff1f7224 */ /* 0x000fe200078e00ff */
[----:B------:R-:W-:-:S04]  /*10c00*/  ISETP.NE.U32.AND P0, PT, RZ, UR4, PT ;  /* 0x00000004ff007c0c */ /* 0x000fc8000bf05070 */
[----:B------:R-:W-:Y:S01]  /*10c10*/  ISETP.NE.AND.EX P0, PT, RZ, UR5, PT, P0 ;  /* 0x00000005ff007c0c */ /* 0x000fe2000bf05300 */
[----:B------:R-:W-:-:S12]  /*10c20*/  ULDC.64 UR4, c[0x0][0xa18] ;  /* 0x0002860000047ab9 */ /* 0x000fd80000000a00 */
[----:B-1----:R-:W1:Y:S02]  /*10c30*/  @P0 LDC.64 R2, c[0x0][0xa28] ;  /* 0x00028a00ff020b82 */ /* 0x002e640000000a00 */
[----:B-1----:R-:W-:-:S05]  /*10c40*/  @P0 IMAD.WIDE R2, R19, 0x4, R2 ;  /* 0x0000000413020825 */ /* 0x002fca00078e0202 */
[----:B------:R1:W5:Y:S01]  /*10c50*/  @P0 LDG.E R31, desc[UR54][R2.64] ;  /* 0x00000036021f0981 */ /* 0x000362000c1e1900 */
[----:B------:R-:W-:Y:S01]  /*10c60*/  ISETP.NE.U32.AND P0, PT, RZ, UR4, PT ;  /* 0x00000004ff007c0c */ /* 0x000fe2000bf05070 */
[----:B0-----:R-:W-:Y:S01]  /*10c70*/  IMAD.MOV.U32 R0, RZ, RZ, RZ ;  /* 0x000000ffff007224 */ /* 0x001fe200078e00ff */
[----:B------:R-:W-:Y:S02]  /*10c80*/  LOP3.LUT R22, R22, 0xfffffdff, RZ, 0xc0, !PT ;  /* 0xfffffdff16167812 */ /* 0x000fe400078ec0ff */
[----:B------:R-:W-:Y:S01]  /*10c90*/  ISETP.NE.AND.EX P1, PT, RZ, UR5, PT, P0 ;  /* 0x00000005ff007c0c */ /* 0x000fe2000bf25300 */
[----:B------:R-:W-:Y:S02]  /*10ca0*/  ULDC.64 UR4, c[0x0][0xa00] ;  /* 0x0002800000047ab9 */ /* 0x000fe40000000a00 */
[----:B------:R-:W-:Y:S01]  /*10cb0*/  ISETP.NE.U32.AND P0, PT, RZ, UR4, PT ;  /* 0x00000004ff007c0c */ /* 0x000fe2000bf05070 */
[----:B-1----:R-:W0:Y:S03]  /*10cc0*/  LDC.64 R2, c[0x0][0xa00] ;  /* 0x00028000ff027b82 */ /* 0x002e260000000a00 */
[----:B------:R-:W-:Y:S01]  /*10cd0*/  ISETP.NE.AND.EX P2, PT, RZ, UR5, PT, P0 ;  /* 0x00000005ff007c0c */ /* 0x000fe2000bf45300 */
[----:B------:R-:W-:-:S05]  /*10ce0*/  ULDC.64 UR4, c[0x0][0x418] ;  /* 0x0001060000047ab9 */ /* 0x000fca0000000a00 */
[----:B------:R-:W1:Y:S07]  /*10cf0*/  @P1 LDC.64 R4, c[0x0][0xa18] ;  /* 0x00028600ff041b82 */ /* 0x000e6e0000000a00 */
[----:B------:R-:W-:Y:S01]  /*10d00*/  @P2 LOP3.LUT R22, R22, 0x200, RZ, 0xfc, !PT ;  /* 0x0000020016162812 */ /* 0x000fe200078efcff */
[----:B0-----:R-:W-:-:S05]  /*10d10*/  IMAD.WIDE R2, R19, 0x4, R2 ;  /* 0x0000000413027825 */ /* 0x001fca00078e0202 */
[----:B--2---:R-:W2:Y:S01]  /*10d20*/  @P2 LDG.E R0, desc[UR54][R2.64] ;  /* 0x0000003602002981 */ /* 0x004ea2000c1e1900 */
[----:B-1----:R-:W-:-:S05]  /*10d30*/  @P1 IMAD.WIDE R4, R19, 0x4, R4 ;  /* 0x0000000413041825 */ /* 0x002fca00078e0204 */
[----:B------:R0:W5:Y:S01]  /*10d40*/  @P1 LDG.E R37, desc[UR54][R4.64] ;  /* 0x0000003604251981 */ /* 0x000162000c1e1900 */
[----:B------:R-:W-:-:S03]  /*10d50*/  UISETP.NE.U32.AND UP0, UPT, UR4, URZ, UPT ;  /* 0x0000003f0400728c */ /* 0x000fc6000bf05070 */
[----:B------:R-:W-:Y:S01]  /*10d60*/  ULDC UR4, c[0x0][0x424] ;  /* 0x0001090000047ab9 */ /* 0x000fe20000000800 */
[----:B------:R-:W-:-:S03]  /*10d70*/  UISETP.NE.AND.EX UP0, UPT, UR5, URZ, UPT, UP0 ;  /* 0x0000003f0500728c */ /* 0x000fc6000bf05300 */
[----:B------:R-:W-:Y:S01]  /*10d80*/  ULDC UR5, c[0x0][0x2f0] ;  /* 0x0000bc0000057ab9 */ /* 0x000fe20000000800 */
[----:B------:R-:W-:-:S04]  /*10d90*/  USEL UR4, UR4, 0x1, UP0 ;  /* 0x0000000104047887 */ /* 0x000fc80008000000 */
[----:B------:R-:W-:Y:S01]  /*10da0*/  UIMAD UR4, UR4, UR5, URZ ;  /* 0x00000005040472a4 */ /* 0x000fe2000f8e023f */
[----:B--2---:R1:W-:Y:S05]  /*10db0*/  STL [R1], R0 ;  /* 0x0000000001007387 */ /* 0x0043ea0000100800 */
[----:B-1----:R-:W-:Y:S01]  /*10dc0*/  IMAD.U32 R0, RZ, RZ, UR4 ;  /* 0x00000004ff007e24 */ /* 0x002fe2000f8e00ff */
[----:B0--34-:R-:W-:Y:S06]  /*10dd0*/  @P1 BRA `(.L_x_2303) ;  /* 0x0000000000181947 */ /* 0x019fec0003800000 */
[----:B------:R-:W-:Y:S02]  /*10de0*/  ULDC UR4, c[0x0][0x288] ;  /* 0x0000a20000047ab9 */ /* 0x000fe40000000800 */
[----:B-----5:R-:W-:Y:S01]  /*10df0*/  IMAD.U32 R37, RZ, RZ, UR4 ;  /* 0x00000004ff257e24 */ /* 0x020fe2000f8e00ff */
[----:B------:R-:W-:Y:S06]  /*10e00*/  @!P2 BRA `(.L_x_2303) ;  /* 0x00000000000ca947 */ /* 0x000fec0003800000 */
[----:B------:R-:W2:Y:S04]  /*10e10*/  LDG.E R4, desc[UR54][R2.64] ;  /* 0x0000003602047981 */ /* 0x000ea8000c1e1900 */
[----:B------:R-:W2:Y:S02]  /*10e20*/  LDG.E R37, desc[UR54][R2.64+0x4] ;  /* 0x0000043602257981 */ /* 0x000ea4000c1e1900 */
[----:B--2---:R-:W-:-:S07]  /*10e30*/  IMAD.IADD R37, R37, 0x1, -R4 ;  /* 0x0000000125257824 */ /* 0x004fce00078e0a04 */
.L_x_2303:
[----:B------:R-:W-:Y:S02]  /*10e40*/  ULDC.64 UR4, c[0x0][0xa20] ;  /* 0x0002880000047ab9 */ /* 0x000fe40000000a00 */
[----:B------:R-:W-:-:S04]  /*10e50*/  ISETP.NE.U32.AND P0, PT, RZ, UR4, PT ;  /* 0x00000004ff007c0c */ /* 0x000fc8000bf05070 */
[----:B------:R-:W-:-:S13]  /*10e60*/  ISETP.NE.AND.EX P0, PT, RZ, UR5, PT, P0 ;  /* 0x00000005ff007c0c */ /* 0x000fda000bf05300 */
[----:B------:R-:W-:Y:S05]  /*10e70*/  @!P0 BRA `(.L_x_2304) ;  /* 0x0000000000108947 */ /* 0x000fea0003800000 */
[----:B------:R-:W0:Y:S02]  /*10e80*/  LDC.64 R2, c[0x0][0xa20] ;  /* 0x00028800ff027b82 */ /* 0x000e240000000a00 */
[----:B0-----:R-:W-:-:S05]  /*10e90*/  IMAD.WIDE R2, R19, 0x4, R2 ;  /* 0x0000000413027825 */ /* 0x001fca00078e0202 */
[----:B------:R0:W5:Y:S01]  /*10ea0*/  LDG.E R0, desc[UR54][R2.64] ;  /* 0x0000003602007981 */ /* 0x000162000c1e1900 */
[----:B------:R-:W-:Y:S05]  /*10eb0*/  BRA `(.L_x_2305) ;  /* 0x0000000000247947 */ /* 0x000fea0003800000 */
.L_x_2304:
[----:B------:R-:W-:Y:S02]  /*10ec0*/  ULDC.64 UR4, c[0x0][0xa08] ;  /* 0x0002820000047ab9 */ /* 0x000fe40000000a00 */
[----:B------:R-:W-:-:S04]  /*10ed0*/  ISETP.NE.U32.AND P0, PT, RZ, UR4, PT ;  /* 0x00000004ff007c0c */ /* 0x000fc8000bf05070 */
[----:B------:R-:W-:-:S13]  /*10ee0*/  ISETP.NE.AND.EX P0, PT, RZ, UR5, PT, P0 ;  /* 0x00000005ff007c0c */ /* 0x000fda000bf05300 */
[----:B------:R-:W-:Y:S05]  /*10ef0*/  @!P0 BRA `(.L_x_2305) ;  /* 0x0000000000148947 */ /* 0x000fea0003800000 */
[----:B------:R-:W0:Y:S02]  /*10f00*/  LDC.64 R2, c[0x0][0xa08] ;  /* 0x00028200ff027b82 */ /* 0x000e240000000a00 */
[----:B0-----:R-:W-:-:S05]  /*10f10*/  IMAD.WIDE R2, R19, 0x4, R2 ;  /* 0x0000000413027825 */ /* 0x001fca00078e0202 */
[----:B------:R-:W2:Y:S04]  /*10f20*/  LDG.E R0, desc[UR54][R2.64] ;  /* 0x0000003602007981 */ /* 0x000ea8000c1e1900 */
[----:B------:R-:W2:Y:S02]  /*10f30*/  LDG.E R5, desc[UR54][R2.64+0x4] ;  /* 0x0000043602057981 */ /* 0x000ea4000c1e1900 */
[----:B--2---:R-:W-:-:S07]  /*10f40*/  IMAD.IADD R0, R5, 0x1, -R0 ;  /* 0x0000000105007824 */ /* 0x004fce00078e0a00 */
.L_x_2305:
[----:B0-----:R-:W0:Y:S01]  /*10f50*/  LDC R2, c[0x0][0x448] ;  /* 0x00011200ff027b82 */ /* 0x001e220000000800 */
[----:B------:R-:W-:Y:S01]  /*10f60*/  IMAD.SHL.U32 R35, R17, 0x40, RZ ;  /* 0x0000004011237824 */ /* 0x000fe200078e00ff */
[----:B------:R-:W-:Y:S01]  /*10f70*/  LOP3.LUT R22, R22, 0xfffffeff, RZ, 0xc0, !PT ;  /* 0xfffffeff16167812 */ /* 0x000fe200078ec0ff */
[----:B-----5:R-:W-:Y:S02]  /*10f80*/  IMAD.IADD R29, R0, 0x1, -R31 ;  /* 0x00000001001d7824 */ /* 0x020fe400078e0a1f */
[----:B------:R-:W-:Y:S01]  /*10f90*/  VIADD R4, R35, 0x3f ;  /* 0x0000003f23047836 */ /* 0x000fe20000000000 */
[----:B0-----:R-:W-:Y:S02]  /*10fa0*/  ISETP.NE.AND P2, PT, R2, 0x1, PT ;  /* 0x000000010200780c */ /* 0x001fe40003f45270 */
[----:B------:R-:W0:Y:S11]  /*10fb0*/  LDC.64 R2, c[0x0][0x9e0] ;  /* 0x00027800ff027b82 */ /* 0x000e360000000a00 */
[----:B------:R-:W1:Y:S01]  /*10fc0*/  @P2 LDC R5, c[0x0][0x44c] ;  /* 0x00011300ff052b82 */ /* 0x000e620000000800 */
[----:B------:R-:W-:-:S07]  /*10fd0*/  @P2 LOP3.LUT R22, R22, 0x100, RZ, 0xfc, !PT ;  /* 0x0000010016162812 */ /* 0x000fce00078efcff */
[----:B------:R-:W2:Y:S01]  /*10fe0*/  @P2 LDC R6, c[0x0][0x450] ;  /* 0x00011400ff062b82 */ /* 0x000ea20000000800 */
[----:B0-----:R-:W-:Y:S01]  /*10ff0*/  ISETP.GE.AND P1, PT, R3, 0x1, PT ;  /* 0x000000010300780c */ /* 0x001fe20003f26270 */
[----:B-1----:R-:W-:-:S05]  /*11000*/  @P2 IMAD.HI.U32 R5, R4, R5, RZ ;  /* 0x0000000504052227 */ /* 0x002fca00078e00ff */
[----:B--2---:R-:W-:Y:S02]  /*11010*/  @P2 SHF.R.U32.HI R4, RZ, R6, R5 ;  /* 0x00000006ff042219 */ /* 0x004fe40000011605 */
[----:B------:R-:W-:-:S05]  /*11020*/  IADD3 R5, R29, 0x1, -R37 ;  /* 0x000000011d057810 */ /* 0x000fca0007ffe825 */
[----:B------:R-:W-:-:S04]  /*11030*/  IMAD.IADD R7, R5, 0x1, R4 ;  /* 0x0000000105077824 */ /* 0x000fc800078e0204 */
[----:B------:R-:W-:Y:S01]  /*11040*/  IMAD.IADD R2, R7, 0x1, R2 ;  /* 0x0000000107027824 */ /* 0x000fe200078e0202 */
[----:B------:R-:W-:Y:S06]  /*11050*/  @!P1 BRA `(.L_x_2306) ;  /* 0x0000000000489947 */ /* 0x000fec0003800000 */
[C---:B------:R-:W-:Y:S01]  /*11060*/  ISETP.GT.AND P0, PT, R7.reuse, RZ, PT ;  /* 0x000000ff0700720c */ /* 0x040fe20003f04270 */
[----:B------:R-:W-:Y:S01]  /*11070*/  BSSY B0, `(.L_x_2307) ;  /* 0x000000e000007945 */ /* 0x000fe20003800000 */
[----:B------:R-:W-:-:S11]  /*11080*/  VIADD R0, R7, 0xffffffff ;  /* 0xffffffff07007836 */ /* 0x000fd60000000000 */
        /* <DEDUP_REMOVED lines=8> */
.L_x_2308:
[----:B------:R-:W-:-:S13]  /*11110*/  ISETP.NE.AND P0, PT, R3, 0x1, PT ;  /* 0x000000010300780c */ /* 0x000fda0003f05270 */
[----:B------:R-:W0:Y:S02]  /*11120*/  @P0 LDC.64 R4, c[0x0][0x9e8] ;  /* 0x00027a00ff040b82 */ /* 0x000e240000000a00 */
[----:B0-----:R-:W-:-:S05]  /*11130*/  @P0 IMAD.HI.U32 R4, R0, R4, RZ ;  /* 0x0000000400040227 */ /* 0x001fca00078e00ff */
[----:B------:R-:W-:-:S07]  /*11140*/  @P0 SHF.R.U32.HI R0, RZ, R5, R4 ;  /* 0x00000005ff000219 */ /* 0x000fce0000011604 */
.L_x_2309:
[----:B------:R-:W-:Y:S05]  /*11150*/  BSYNC B0 ;  /* 0x0000000000007941 */ /* 0x000fea0003800000 */
.L_x_2307:
[----:B------:R-:W-:-:S05]  /*11160*/  IMAD R5, R0, R3, R3 ;  /* 0x0000000300057224 */ /* 0x000fca00078e0203 */
[----:B------:R-:W-:-:S07]  /*11170*/  VIMNMX R2, R2, R5, PT ;  /* 0x0000000502027248 */ /* 0x000fce0003fe0100 */
.L_x_2306:
[----:B------:R-:W0:Y:S01]  /*11180*/  @P2 LDC R4, c[0x0][0x44c] ;  /* 0x00011300ff042b82 */ /* 0x000e220000000800 */
[----:B------:R-:W-:Y:S01]  /*11190*/  VIADD R2, R2, 0x3f ;  /* 0x0000003f02027836 */ /* 0x000fe20000000000 */
[----:B------:R-:W-:Y:S01]  /*111a0*/  ULDC UR4, c[0x0][0x9dc] ;  /* 0x0002770000047ab9 */ /* 0x000fe20000000800 */
[----:B------:R-:W-:-:S05]  /*111b0*/  IMAD.MOV.U32 R0, RZ, RZ, R35 ;  /* 0x000000ffff007224 */ /* 0x000fca00078e0023 */
[----:B------:R-:W1:Y:S01]  /*111c0*/  @P2 LDC R5, c[0x0][0x450] ;  /* 0x00011400ff052b82 */ /* 0x000e620000000800 */
[----:B0-----:R-:W-:-:S05]  /*111d0*/  @P2 IMAD.HI.U32 R4, R35, R4, RZ ;  /* 0x0000000423042227 */ /* 0x001fca00078e00ff */
[----:B-1----:R-:W-:Y:S02]  /*111e0*/  @P2 SHF.R.U32.HI R0, RZ, R5, R4 ;  /* 0x00000005ff002219 */ /* 0x002fe40000011604 */
[----:B------:R-:W-:-:S04]  /*111f0*/  SHF.R.S32.HI R5, RZ, 0x1f, R2 ;  /* 0x0000001fff057819 */ /* 0x000fc80000011402 */
[----:B------:R-:W-:Y:S01]  /*11200*/  LEA.HI R4, R5, R2, RZ, 0x6 ;  /* 0x0000000205047211 */ /* 0x000fe200078f30ff */
[----:B------:R-:W-:-:S03]  /*11210*/  VIADD R2, R29, 0x3f ;  /* 0x0000003f1d027836 */ /* 0x000fc60000000000 */
[----:B------:R-:W-:Y:S02]  /*11220*/  SHF.R.S32.HI R4, RZ, 0x6, R4 ;  /* 0x00000006ff047819 */ /* 0x000fe40000011404 */
[----:B------:R-:W-:-:S04]  /*11230*/  SHF.R.S32.HI R5, RZ, 0x1f, R2 ;  /* 0x0000001fff057819 */ /* 0x000fc80000011402 */
[----:B------:R-:W-:Y:S02]  /*11240*/  LEA.HI R5, R5, R2, RZ, 0x6 ;  /* 0x0000000205057211 */ /* 0x000fe400078f30ff */
[----:B------:R-:W-:Y:S02]  /*11250*/  IADD3 R2, R0, R29, -R37 ;  /* 0x0000001d00027210 */ /* 0x000fe40007ffe825 */
[----:B------:R-:W-:-:S03]  /*11260*/  SHF.R.S32.HI R5, RZ, 0x6, R5 ;  /* 0x00000006ff057819 */ /* 0x000fc60000011405 */
[----:B------:R-:W-:Y:S01]  /*11270*/  VIADD R0, R2, -UR4 ;  /* 0x8000000402007c36 */ /* 0x000fe20008000000 */
[----:B------:R-:W-:-:S05]  /*11280*/  VIMNMX R27, R5, R4, PT ;  /* 0x00000004051b7248 */ /* 0x000fca0003fe0100 */
[----:B------:R0:W-:Y:S01]  /*11290*/  STL [R1+0x4], R27 ;  /* 0x0000041b01007387 */ /* 0x0001e20000100800 */
[----:B------:R-:W-:Y:S05]  /*112a0*/  @!P1 BRA `(.L_x_2310) ;  /* 0x0000000000449947 */ /* 0x000fea0003800000 */
[----:B------:R-:W-:Y:S01]  /*112b0*/  ISETP.GT.AND P0, PT, R2, -0x1, PT ;  /* 0xffffffff0200780c */ /* 0x000fe20003f04270 */
[----:B------:R-:W-:-:S12]  /*112c0*/  BSSY B0, `(.L_x_2311) ;  /* 0x000000d000007945 */ /* 0x000fd80003800000 */
[----:B------:R-:W-:Y:S05]  /*112d0*/  @P0 BRA `(.L_x_2312) ;  /* 0x00000000001c0947 */ /* 0x000fea0003800000 */
[----:B------:R-:W-:Y:S02]  /*112e0*/  ISETP.NE.AND P0, PT, R3, 0x1, PT ;  /* 0x000000010300780c */ /* 0x000fe40003f05270 */
[----:B------:R-:W-:-:S11]  /*112f0*/  LOP3.LUT R7, RZ, R2, RZ, 0x33, !PT ;  /* 0x00000002ff077212 */ /* 0x000fd600078e33ff */
[----:B------:R-:W1:Y:S02]  /*11300*/  @P0 LDC.64 R4, c[0x0][0x9e8] ;  /* 0x00027a00ff040b82 */ /* 0x000e640000000a00 */
[----:B-1----:R-:W-:-:S05]  /*11310*/  @P0 IMAD.HI.U32 R4, R7, R4, RZ ;  /* 0x0000000407040227 */ /* 0x002fca00078e00ff */
[----:B------:R-:W-:-:S04]  /*11320*/  @P0 SHF.R.U32.HI R7, RZ, R5, R4 ;  /* 0x00000005ff070219 */ /* 0x000fc80000011604 */
[----:B------:R-:W-:Y:S01]  /*11330*/  LOP3.LUT R2, RZ, R7, RZ, 0x33, !PT ;  /* 0x00000007ff027212 */ /* 0x000fe200078e33ff */
[----:B------:R-:W-:Y:S06]  /*11340*/  BRA `(.L_x_2313) ;  /* 0x0000000000107947 */ /* 0x000fec0003800000 */
.L_x_2312:
[----:B------:R-:W-:-:S13]  /*11350*/  ISETP.NE.AND P0, PT, R3, 0x1, PT ;  /* 0x000000010300780c */ /* 0x000fda0003f05270 */
[----:B------:R-:W1:Y:S02]  /*11360*/  @P0 LDC.64 R4, c[0x0][0x9e8] ;  /* 0x00027a00ff040b82 */ /* 0x000e640000000a00 */
[----:B-1----:R-:W-:-:S05]  /*11370*/  @P0 IMAD.HI.U32 R4, R2, R4, RZ ;  /* 0x0000000402040227 */ /* 0x002fca00078e00ff */
[----:B------:R-:W-:-:S07]  /*11380*/  @P0 SHF.R.U32.HI R2, RZ, R5, R4 ;  /* 0x00000005ff020219 */ /* 0x000fce0000011604 */
.L_x_2313:
[----:B------:R-:W-:Y:S05]  /*11390*/  BSYNC B0 ;  /* 0x0000000000007941 */ /* 0x000fea0003800000 */
.L_x_2311:
[----:B------:R-:W-:-:S05]  /*113a0*/  IMAD R3, R2, R3, RZ ;  /* 0x0000000302037224 */ /* 0x000fca00078e02ff */
[----:B------:R-:W-:-:S07]  /*113b0*/  VIMNMX R0, R0, R3, !PT ;  /* 0x0000000300007248 */ /* 0x000fce0007fe0100 */
.L_x_2310:
[----:B------:R-:W-:Y:S01]  /*113c0*/  SHF.R.S32.HI R3, RZ, 0x1f, R0 ;  /* 0x0000001fff037819 */ /* 0x000fe20000011400 */
[----:B------:R-:W-:Y:S03]  /*113d0*/  BSSY B7, `(.L_x_2314) ;  /* 0x000036d000077945 */ /* 0x000fe60003800000 */
[----:B------:R-:W-:-:S04]  /*113e0*/  LEA.HI R3, R3, R0, RZ, 0x6 ;  /* 0x0000000003037211 */ /* 0x000fc800078f30ff */
[----:B------:R-:W-:-:S04]  /*113f0*/  SHF.R.S32.HI R3, RZ, 0x6, R3 ;  /* 0x00000006ff037819 */ /* 0x000fc80000011403 */
[----:B------:R-:W-:-:S04]  /*11400*/  VIMNMX R32, RZ, R3, !PT ;  /* 0x00000003ff207248 */ /* 0x000fc80007fe0100 */
[----:B------:R-:W-:-:S13]  /*11410*/  ISETP.GT.AND P0, PT, R27, R32, PT ;  /* 0x000000201b00720c */ /* 0x000fda0003f04270 */
        /* <DEDUP_REMOVED lines=18> */
.L_x_2315:
        /* <DEDUP_REMOVED lines=9> */
[----:B------:R-:W1:Y:S01]  /*115d0*/  LDC.64 R2, c[0x4][R2] ;  /* 0x0100000002027b82 */ /* 0x000e620000000a00 */
        /* <DEDUP_REMOVED lines=10> */
.L_x_2318:
[----:B------:R-:W-:Y:S05]  /*11680*/  BSYNC B6 ;  /* 0x0000000000067941 */ /* 0x000fea0003800000 */
.L_x_2317:
        /* <DEDUP_REMOVED lines=17> */
[----:B-1----:R-:W-:-:S07]  /*117a0*/  IMAD.MOV.U32 R13, RZ, RZ, RZ ;  /* 0x000000ffff0d7224 */ /* 0x002fce00078e00ff */
[----:B------:R-:W-:-:S07]  /*117b0*/  LEPC R20, `(.L_x_2321) ;  /* 0x000000001014794e */ /* 0x000fce0000000000 */
[----:B0-2---:R-:W-:Y:S05]  /*117c0*/  CALL.ABS.NOINC R2 ;  /* 0x0000000002007343 */ /* 0x005fea0003c00000 */
.L_x_2321:
        /* <DEDUP_REMOVED lines=15> */
.L_x_2320:
[----:B------:R-:W-:Y:S05]  /*118c0*/  BSYNC B6 ;  /* 0x0000000000067941 */ /* 0x000fea0003800000 */
.L_x_2319:
[----:B------:R-:W1:Y:S01]  /*118d0*/  S2R R20, SR_TID.X ;  /* 0x0000000000147919 */ /* 0x000e620000002100 */
[----:B------:R-:W-:Y:S01]  /*118e0*/  ULDC.64 UR4, c[0x0][0x9f8] ;  /* 0x00027e0000047ab9 */ /* 0x000fe20000000a00 */
[----:B------:R-:W-:Y:S01]  /*118f0*/  IMAD.MOV.U32 R28, RZ, RZ, R19 ;  /* 0x000000ffff1c7224 */ /* 0x000fe200078e0013 */
[----:B------:R-:W-:Y:S01]  /*11900*/  ISETP.NE.U32.AND P0, PT, RZ, UR4, PT ;  /* 0x00000004ff007c0c */ /* 0x000fe2000bf05070 */
[----:B------:R-:W2:Y:S01]  /*11910*/  S2R R17, SR_TID.X ;  /* 0x0000000000117919 */ /* 0x000ea20000002100 */
[----:B------:R-:W-:Y:S01]  /*11920*/  ULDC UR4, c[0x0][0x320] ;  /* 0x0000c80000047ab9 */ /* 0x000fe20000000800 */
[----:B------:R-:W3:Y:S01]  /*11930*/  LDC R9, c[0x0][0x430] ;  /* 0x00010c00ff097b82 */ /* 0x000ee20000000800 */
[----:B------:R-:W-:-:S13]  /*11940*/  ISETP.NE.AND.EX P0, PT, RZ, UR5, PT, P0 ;  /* 0x00000005ff007c0c */ /* 0x000fda000bf05300 */
[----:B------:R-:W4:Y:S01]  /*11950*/  @P0 LDC.64 R2, c[0x0][0x9f8] ;  /* 0x00027e00ff020b82 */ /* 0x000f220000000a00 */
[----:B-1----:R-:W-:Y:S02]  /*11960*/  IMAD.SHL.U32 R20, R20, 0x8, RZ ;  /* 0x0000000814147824 */ /* 0x002fe400078e00ff */
[----:B--2---:R-:W-:-:S03]  /*11970*/  IMAD.SHL.U32 R17, R17, 0x8, RZ ;  /* 0x0000000811117824 */ /* 0x004fc600078e00ff */
[----:B------:R-:W-:-:S04]  /*11980*/  LOP3.LUT R20, R20, 0x38, RZ, 0xc0, !PT ;  /* 0x0000003814147812 */ /* 0x000fc800078ec0ff */
[C---:B------:R-:W-:Y:S02]  /*11990*/  LOP3.LUT R26, R20.reuse, 0x180, RZ, 0xfc, !PT ;  /* 0x00000180141a7812 */ /* 0x040fe400078efcff */
[----:B------:R-:W-:Y:S01]  /*119a0*/  LOP3.LUT R20, R20, 0x40, RZ, 0xfc, !PT ;  /* 0x0000004014147812 */ /* 0x000fe200078efcff */
[----:B----4-:R-:W-:Y:S01]  /*119b0*/  @P0 IMAD.WIDE R2, R19, 0x4, R2 ;  /* 0x0000000413020825 */ /* 0x010fe200078e0202 */
[----:B------:R-:W-:Y:S02]  /*119c0*/  LOP3.LUT R17, R17, 0x38, RZ, 0xc0, !PT ;  /* 0x0000003811117812 */ /* 0x000fe400078ec0ff */
[----:B------:R-:W-:Y:S02]  /*119d0*/  ISETP.GE.AND P3, PT, R20, UR4, PT ;  /* 0x0000000414007c0c */ /* 0x000fe4000bf66270 */
[----:B------:R-:W-:Y:S01]  /*119e0*/  LOP3.LUT R20, R17, 0x1c0, RZ, 0xfc, !PT ;  /* 0x000001c011147812 */ /* 0x000fe200078efcff */
[----:B------:R1:W5:Y:S01]  /*119f0*/  @P0 LDG.E R28, desc[UR54][R2.64] ;  /* 0x00000036021c0981 */ /* 0x000362000c1e1900 */
[----:B------:R-:W-:Y:S01]  /*11a00*/  ISETP.GE.AND P1, PT, R26, UR4, PT ;  /* 0x000000041a007c0c */ /* 0x000fe2000bf26270 */
[----:B------:R-:W-:Y:S01]  /*11a10*/  UMOV UR5, 0xffffffff ;  /* 0xffffffff00057882 */ /* 0x000fe20000000000 */
[----:B------:R-:W-:Y:S01]  /*11a20*/  ISETP.GE.AND P0, PT, R20, UR4, PT ;  /* 0x0000000414007c0c */ /* 0x000fe2000bf06270 */
[----:B------:R-:W2:Y:S01]  /*11a30*/  S2R R21, SR_TID.X ;  /* 0x0000000000157919 */ /* 0x000ea20000002100 */
[----:B------:R-:W-:-:S02]  /*11a40*/  LEA R0, R27, 0xffffffc0, 0x6 ;  /* 0xffffffc01b007811 */ /* 0x000fc400078e30ff */
[----:B------:R-:W-:Y:S01]  /*11a50*/  LOP3.LUT R22, R22, 0xffffffbf, RZ, 0xc0, !PT ;  /* 0xffffffbf16167812 */ /* 0x000fe200078ec0ff */
[----:B------:R-:W4:Y:S01]  /*11a60*/  S2R R20, SR_TID.X ;  /* 0x0000000000147919 */ /* 0x000f220000002100 */
[----:B------:R-:W-:Y:S02]  /*11a70*/  SEL R6, RZ, 0x40, P1 ;  /* 0x00000040ff067807 */ /* 0x000fe40000800000 */
[----:B------:R-:W-:Y:S01]  /*11a80*/  @P3 LOP3.LUT R22, R22, 0x40, RZ, 0xfc, !PT ;  /* 0x0000004016163812 */ /* 0x000fe200078efcff */
[----:B------:R-:W0:Y:S03]  /*11a90*/  S2R R17, SR_TID.X ;  /* 0x0000000000117919 */ /* 0x000e260000002100 */
[----:B------:R-:W-:Y:S01]  /*11aa0*/  LOP3.LUT R22, R22, 0xffffff7f, RZ, 0xc0, !PT ;  /* 0xffffff7f16167812 */ /* 0x000fe200078ec0ff */
[----:B------:R-:W3:Y:S01]  /*11ab0*/  S2R R26, SR_TID.X ;  /* 0x00000000001a7919 */ /* 0x000ee20000002100 */
[----:B--2---:R-:W-:-:S02]  /*11ac0*/  IMAD.SHL.U32 R21, R21, 0x8, RZ ;  /* 0x0000000815157824 */ /* 0x004fc400078e00ff */
[----:B----4-:R-:W-:-:S03]  /*11ad0*/  IMAD.SHL.U32 R20, R20, 0x8, RZ ;  /* 0x0000000814147824 */ /* 0x010fc600078e00ff */
[----:B------:R-:W-:Y:S01]  /*11ae0*/  LOP3.LUT R21, R21, 0x38, RZ, 0xc0, !PT ;  /* 0x0000003815157812 */ /* 0x000fe200078ec0ff */
[----:B0-----:R-:W-:Y:S01]  /*11af0*/  IMAD.SHL.U32 R17, R17, 0x8, RZ ;  /* 0x0000000811117824 */ /* 0x001fe200078e00ff */
[----:B------:R-:W-:Y:S02]  /*11b00*/  LOP3.LUT R20, R20, 0x38, RZ, 0xc0, !PT ;  /* 0x0000003814147812 */ /* 0x000fe400078ec0ff */
[----:B------:R-:W-:Y:S02]  /*11b10*/  ISETP.GE.AND P2, PT, R21, UR4, PT ;  /* 0x0000000415007c0c */ /* 0x000fe4000bf46270 */
[----:B---3--:R-:W-:Y:S02]  /*11b20*/  LOP3.LUT R26, R26, 0x7f, RZ, 0xc0, !PT ;  /* 0x0000007f1a1a7812 */ /* 0x008fe400078ec0ff */
[----:B------:R-:W-:Y:S02]  /*11b30*/  LOP3.LUT R17, R17, 0x38, RZ, 0xc0, !PT ;  /* 0x0000003811117812 */ /* 0x000fe400078ec0ff */
[----:B------:R-:W-:-:S02]  /*11b40*/  SHF.R.U32.HI R27, RZ, 0x3, R26 ;  /* 0x00000003ff1b7819 */ /* 0x000fc4000001161a */
[----:B------:R-:W-:Y:S02]  /*11b50*/  LOP3.LUT R26, R20, 0xc0, RZ, 0xfc, !PT ;  /* 0x000000c0141a7812 */ /* 0x000fe400078efcff */
[----:B------:R-:W0:Y:S01]  /*11b60*/  S2R R20, SR_TID.X ;  /* 0x0000000000147919 */ /* 0x000e220000002100 */
[----:B------:R-:W-:Y:S02]  /*11b70*/  LOP3.LUT R17, R17, 0x80, RZ, 0xfc, !PT ;  /* 0x0000008011117812 */ /* 0x000fe400078efcff */
[----:B------:R-:W-:Y:S02]  /*11b80*/  @P2 LOP3.LUT R22, R22, 0x80, RZ, 0xfc, !PT ;  /* 0x0000008016162812 */ /* 0x000fe400078efcff */
[----:B------:R-:W-:Y:S02]  /*11b90*/  ISETP.GE.AND P5, PT, R17, UR4, PT ;  /* 0x0000000411007c0c */ /* 0x000fe4000bfa6270 */
[----:B------:R-:W-:Y:S02]  /*11ba0*/  ISETP.GE.AND P4, PT, R26, UR4, PT ;  /* 0x000000041a007c0c */ /* 0x000fe4000bf86270 */
[----:B------:R-:W-:-:S02]  /*11bb0*/  LOP3.LUT R22, R22, 0xffffffdf, RZ, 0xc0, !PT ;  /* 0xffffffdf16167812 */ /* 0x000fc400078ec0ff */
[C---:B------:R-:W-:Y:S02]  /*11bc0*/  LOP3.LUT R26, R21.reuse, 0x100, RZ, 0xfc, !PT ;  /* 0x00000100151a7812 */ /* 0x040fe400078efcff */
[----:B------:R-:W-:Y:S02]  /*11bd0*/  LOP3.LUT R21, R21, 0x140, RZ, 0xfc, !PT ;  /* 0x0000014015157812 */ /* 0x000fe400078efcff */
[----:B------:R-:W-:Y:S02]  /*11be0*/  ISETP.GE.AND P3, PT, R26, UR4, PT ;  /* 0x000000041a007c0c */ /* 0x000fe4000bf66270 */
[----:B------:R-:W-:Y:S02]  /*11bf0*/  ISETP.GE.AND P2, PT, R21, UR4, PT ;  /* 0x0000000415007c0c */ /* 0x000fe4000bf46270 */
[----:B------:R-:W-:Y:S02]  /*11c00*/  @P5 LOP3.LUT R22, R22, 0x20, RZ, 0xfc, !PT ;  /* 0x0000002016165812 */ /* 0x000fe400078efcff */
[----:B------:R-:W-:-:S02]  /*11c10*/  SEL R17, RZ, 0x80, P0 ;  /* 0x00000080ff117807 */ /* 0x000fc40000000000 */
[----:B------:R-:W-:-:S04]  /*11c20*/  LOP3.LUT R22, R22, 0xffffffef, RZ, 0xc0, !PT ;  /* 0xffffffef16167812 */ /* 0x000fc800078ec0ff */
[----:B------:R-:W-:-:S04]  /*11c30*/  @P4 LOP3.LUT R22, R22, 0x10, RZ, 0xfc, !PT ;  /* 0x0000001016164812 */ /* 0x000fc800078efcff */
[----:B------:R-:W-:Y:S01]  /*11c40*/  LOP3.LUT R22, R22, 0xfffffffb, RZ, 0xc0, !PT ;  /* 0xfffffffb16167812 */ /* 0x000fe200078ec0ff */
[----:B0-----:R-:W-:-:S03]  /*11c50*/  IMAD.SHL.U32 R20, R20, 0x10, RZ ;  /* 0x0000001014147824 */ /* 0x001fc600078e00ff */
[----:B------:R-:W-:Y:S02]  /*11c60*/  @P2 LOP3.LUT R22, R22, 0x4, RZ, 0xfc, !PT ;  /* 0x0000000416162812 */ /* 0x000fe400078efcff */
[----:B------:R-:W-:Y:S02]  /*11c70*/  LOP3.LUT R20, R27, 0x70, R20, 0xf8, !PT ;  /* 0x000000701b147812 */ /* 0x000fe400078ef814 */
[----:B------:R-:W-:-:S03]  /*11c80*/  LOP3.LUT R22, R22, 0xfffffff7, RZ, 0xc0, !PT ;  /* 0xfffffff716167812 */ /* 0x000fc600078ec0ff */
[----:B------:R-:W-:Y:S01]  /*11c90*/  IMAD.IADD R36, R20, 0x1, R0 ;  /* 0x0000000114247824 */ /* 0x000fe200078e0200 */
[----:B------:R-:W-:Y:S01]  /*11ca0*/  @P3 LOP3.LUT R22, R22, 0x8, RZ, 0xfc, !PT ;  /* 0x0000000816163812 */ /* 0x000fe200078efcff */
[----:B-1----:R-:W-:Y:S06]  /*11cb0*/  BRA.DIV UR5, `(.L_x_2322) ;  /* 0x00000042056c7947 */ /* 0x002fec000b800000 */
.L_x_2389:
        /* <DEDUP_REMOVED lines=38> */
[----:B------:R-:W-:Y:S01]  /*11f20*/  LOP3.LUT R2, R4, R2, R3, 0xfe, !PT ;  /* 0x0000000204027212 */ /* 0x000fe200078efe03 */
[----:B------:R-:W-:-:S03]  /*11f30*/  IMAD.U32 R3, RZ, RZ, UR36 ;  /* 0x00000024ff037e24 */ /* 0x000fc6000f8e00ff */
[----:B------:R-:W-:Y:S01]  /*11f40*/  LOP3.LUT R6, R2, R6, RZ, 0xfc, !PT ;  /* 0x0000000602067212 */ /* 0x000fe200078efcff */
[----:B------:R-:W-:Y:S01]  /*11f50*/  IMAD.MOV R2, RZ, RZ, -R7 ;  /* 0x000000ffff027224 */ /* 0x000fe200078e0a07 */
[----:B------:R-:W-:Y:S02]  /*11f60*/  ISETP.NE.AND P0, PT, R3, 0x3, PT ;  /* 0x000000030300780c */ /* 0x000fe40003f05270 */
[----:B------:R-:W-:Y:S01]  /*11f70*/  LOP3.LUT R17, R6, R17, RZ, 0xfc, !PT ;  /* 0x0000001106117212 */ /* 0x000fe200078efcff */
[----:B------:R0:W-:Y:S01]  /*11f80*/  STL [R1+0x14], R6 ;  /* 0x0000140601007387 */ /* 0x0001e20000100800 */
[----:B------:R-:W-:-:S09]  /*11f90*/  IMAD R36, R9, R2, R36 ;  /* 0x0000000209247224 */ /* 0x000fd200078e0224 */
[----:B------:R-:W-:-:S04]  /*11fa0*/  @P0 LOP3.LUT R22, R22, 0x400, RZ, 0xfc, !PT ;  /* 0x0000040016160812 */ /* 0x000fc800078efcff */
[----:B------:R-:W-:-:S04]  /*11fb0*/  LOP3.LUT R22, R22, 0xfffffffe, RZ, 0xc0, !PT ;  /* 0xfffffffe16167812 */ /* 0x000fc800078ec0ff */
[----:B------:R-:W-:Y:S01]  /*11fc0*/  @P1 LOP3.LUT R22, R22, 0x1, RZ, 0xfc, !PT ;  /* 0x0000000116161812 */ /* 0x000fe200078efcff */
[----:B0-----:R-:W-:Y:S06]  /*11fd0*/  @!P0 BRA `(.L_x_2323) ;  /* 0x0000000000048947 */ /* 0x001fec0003800000 */
[----:B------:R-:W-:Y:S01]  /*11fe0*/  BPT.TRAP 0x1 ;  /* 0x000000040000795c */ /* 0x000fe20000300000 */
.L_x_2323:
[----:B------:R-:W0:Y:S01]  /*11ff0*/  S2R R2, SR_TID.X ;  /* 0x0000000000027919 */ /* 0x000e220000002100 */
[----:B------:R-:W-:Y:S01]  /*12000*/  LEA R27, R24, R23, 0x3 ;  /* 0x00000017181b7211 */ /* 0x000fe200078e18ff */
[----:B------:R-:W-:Y:S01]  /*12010*/  BSSY B0, `(.L_x_2324) ;  /* 0x0000007000007945 */ /* 0x000fe20003800000 */
[----:B0-----:R-:W-:-:S04]  /*12020*/  LOP3.LUT R2, R2, 0x7f, RZ, 0xc0, !PT ;  /* 0x0000007f02027812 */ /* 0x001fc800078ec0ff */
[----:B------:R-:W-:-:S04]  /*12030*/  SHF.R.U32.HI R2, RZ, 0x3, R2 ;  /* 0x00000003ff027819 */ /* 0x000fc80000011602 */
[----:B------:R-:W-:Y:S02]  /*12040*/  IADD3 R29, -R2, R29, -R0 ;  /* 0x0000001d021d7210 */ /* 0x000fe40007ffe900 */
[----:B------:R-:W-:-:S04]  /*12050*/  SHF.L.U32 R0, R25, 0x1f, RZ ;  /* 0x0000001f19007819 */ /* 0x000fc800000006ff */
[----:B------:R-:W0:Y:S02]  /*12060*/  SYNCS.PHASECHK.TRANS64.TRYWAIT P0, [R27+URZ+0x28c40], R0 ;  /* 0x028c40001b0075a7 */ /* 0x000e24000800017f */
[----:B0-----:R-:W-:Y:S05]  /*12070*/  @!P0 BRA `(.L_x_2325) ;  /* 0x0000003c00b08947 */ /* 0x001fea0003800000 */
.L_x_2390:
[----:B------:R-:W-:Y:S05]  /*12080*/  BSYNC B0 ;  /* 0x0000000000007941 */ /* 0x000fea0003800000 */
.L_x_2324:
[----:B------:R-:W1:Y:S01]  /*12090*/  S2R R7, SR_TID.X ;  /* 0x0000000000077919 */ /* 0x000e620000002100 */
[----:B0-----:R-:W-:Y:S01]  /*120a0*/  SHF.R.S32.HI R0, RZ, 0x1f, R36 ;  /* 0x0000001fff007819 */ /* 0x001fe20000011424 */
[----:B------:R-:W-:Y:S01]  /*120b0*/  ULDC.64 UR4, c[0x0][0x300] ;  /* 0x0000c00000047ab9 */ /* 0x000fe20000000a00 */
[----:B-----5:R-:W-:Y:S01]  /*120c0*/  SHF.R.S32.HI R4, RZ, 0x1f, R30 ;  /* 0x0000001fff047819 */ /* 0x020fe2000001141e */
[----:B------:R-:W-:Y:S01]  /*120d0*/  IMAD.WIDE.U32 R2, R36, UR4, RZ ;  /* 0x0000000424027c25 */ /* 0x000fe2000f8e00ff */
[----:B------:R-:W-:Y:S01]  /*120e0*/  LOP3.LUT R22, R22, 0xfffffffd, RZ, 0xc0, !PT ;  /* 0xfffffffd16167812 */ /* 0x000fe200078ec0ff */
[----:B------:R0:W-:Y:S04]  /*120f0*/  STL [R1+0x8], R0 ;  /* 0x0000080001007387 */ /* 0x0001e80000100800 */
[----:B------:R2:W-:Y:S01]  /*12100*/  STL [R1+0xc], R4 ;  /* 0x00000c0401007387 */ /* 0x0005e20000100800 */
[----:B0-----:R-:W-:-:S04]  /*12110*/  IMAD R0, R0, UR4, RZ ;  /* 0x0000000400007c24 */ /* 0x001fc8000f8e02ff */
[----:B------:R-:W-:Y:S01]  /*12120*/  IMAD R0, R36, UR5, R0 ;  /* 0x0000000524007c24 */ /* 0x000fe2000f8e0200 */
[----:B------:R-:W-:-:S03]  /*12130*/  ULDC.64 UR4, c[0x0][0x310] ;  /* 0x0000c40000047ab9 */ /* 0x000fc60000000a00 */
[----:B------:R-:W-:Y:S02]  /*12140*/  IMAD.IADD R3, R3, 0x1, R0 ;  /* 0x0000000103037824 */ /* 0x000fe400078e0200 */
[----:B------:R-:W-:Y:S02]  /*12150*/  IMAD R0, R4, UR4, RZ ;  /* 0x0000000404007c24 */ /* 0x000fe4000f8e02ff */
[----:B------:R-:W-:-:S04]  /*12160*/  IMAD.WIDE.U32 R2, R30, UR4, R2 ;  /* 0x000000041e027c25 */ /* 0x000fc8000f8e0002 */
[----:B------:R-:W-:Y:S01]  /*12170*/  IMAD R0, R30, UR5, R0 ;  /* 0x000000051e007c24 */ /* 0x000fe2000f8e0200 */
[----:B------:R-:W-:Y:S01]  /*12180*/  ULDC.64 UR4, c[0x0][0x308] ;  /* 0x0000c20000047ab9 */ /* 0x000fe20000000a00 */
[----:B-1----:R-:W-:Y:S02]  /*12190*/  IMAD.SHL.U32 R7, R7, 0x8, RZ ;  /* 0x0000000807077824 */ /* 0x002fe400078e00ff */
[----:B------:R-:W-:Y:S02]  /*121a0*/  IMAD.IADD R3, R3, 0x1, R0 ;  /* 0x0000000103037824 */ /* 0x000fe400078e0200 */
[----:B------:R-:W-:Y:S01]  /*121b0*/  IMAD R0, R26, UR4, RZ ;  /* 0x000000041a007c24 */ /* 0x000fe2000f8e02ff */
[----:B------:R-:W-:Y:S01]  /*121c0*/  LOP3.LUT R7, R7, 0x38, RZ, 0xc0, !PT ;  /* 0x0000003807077812 */ /* 0x000fe200078ec0ff */
[----:B------:R-:W-:-:S04]  /*121d0*/  IMAD.WIDE.U32 R2, R18, UR4, R2 ;  /* 0x0000000412027c25 */ /* 0x000fc8000f8e0002 */
[----:B------:R-:W-:Y:S01]  /*121e0*/  IMAD R0, R18, UR5, R0 ;  /* 0x0000000512007c24 */ /* 0x000fe2000f8e0200 */
[----:B------:R-:W-:Y:S01]  /*121f0*/  ULDC.64 UR4, c[0x0][0x2e8] ;  /* 0x0000ba0000047ab9 */ /* 0x000fe20000000a00 */
[----:B--2---:R-:W-:Y:S02]  /*12200*/  IMAD R4, R24, 0x1000, R34 ;  /* 0x0000100018047824 */ /* 0x004fe400078e0222 */
[----:B------:R-:W-:Y:S01]  /*12210*/  IMAD.IADD R5, R3, 0x1, R0 ;  /* 0x0000000103057824 */ /* 0x000fe200078e0200 */
[C---:B------:R-:W-:Y:S01]  /*12220*/  LEA R0, P0, R2.reuse, UR4, 0x1 ;  /* 0x0000000402007c11 */ /* 0x040fe2000f8008ff */
[----:B------:R-:W-:Y:S02]  /*12230*/  ULDC UR4, c[0x0][0x2f4] ;  /* 0x0000bd0000047ab9 */ /* 0x000fe40000000800 */
        /* <DEDUP_REMOVED lines=38> */
.L_x_2400:
        /* <DEDUP_REMOVED lines=10> */
.L_x_2327:
        /* <DEDUP_REMOVED lines=11> */
.L_x_2328:
        /* <DEDUP_REMOVED lines=23> */
.L_x_2330:
[----:B------:R-:W-:Y:S05]  /*12760*/  BSYNC B6 ;  /* 0x0000000000067941 */ /* 0x000fea0003800000 */
.L_x_2329:
[----:B0-----:R-:W2:Y:S01]  /*12770*/  LDL.LU R2, [R1] ;  /* 0x0000000001027983 */ /* 0x001ea20000300800 */
[----:B------:R-:W0:Y:S01]  /*12780*/  LDC R21, c[0x0][0x448] ;  /* 0x00011200ff157b82 */ /* 0x000e220000000800 */
[----:B------:R-:W-:Y:S01]  /*12790*/  ULDC.64 UR4, c[0x0][0x298] ;  /* 0x0000a60000047ab9 */ /* 0x000fe20000000a00 */
[----:B------:R-:W-:Y:S01]  /*127a0*/  LOP3.LUT P6, RZ, R22, 0x200, RZ, 0xc0, !PT ;  /* 0x0000020016ff7812 */ /* 0x000fe200078cc0ff */
[----:B------:R3:W5:Y:S01]  /*127b0*/  LDL R7, [R1+0x18] ;  /* 0x0000180001077983 */ /* 0x0007620000100800 */
[----:B------:R-:W-:Y:S01]  /*127c0*/  SHF.R.S32.HI R4, RZ, 0x1f, R19 ;  /* 0x0000001fff047819 */ /* 0x000fe20000011413 */
[----:B------:R-:W4:Y:S03]  /*127d0*/  S2R R20, SR_TID.X ;  /* 0x0000000000147919 */ /* 0x000f260000002100 */
[----:B------:R-:W-:Y:S02]  /*127e0*/  SEL R4, R4, RZ, !P6 ;  /* 0x000000ff04047207 */ /* 0x000fe40007000000 */
[----:B----4-:R-:W-:Y:S01]  /*127f0*/  LOP3.LUT R20, R20, 0x7f, RZ, 0xc0, !PT ;  /* 0x0000007f14147812 */ /* 0x010fe200078ec0ff */
[----:B------:R-:W4:Y:S02]  /*12800*/  S2R R8, SR_TID.X ;  /* 0x0000000000087919 */ /* 0x000f240000002100 */
[----:B----4-:R-:W-:-:S05]  /*12810*/  IMAD.SHL.U32 R8, R8, 0x8, RZ ;  /* 0x0000000808087824 */ /* 0x010fca00078e00ff */
[----:B------:R-:W-:Y:S02]  /*12820*/  LOP3.LUT R8, R8, 0x38, RZ, 0xc0, !PT ;  /* 0x0000003808087812 */ /* 0x000fe400078ec0ff */
[----:B--2---:R-:W-:-:S05]  /*12830*/  SHF.R.S32.HI R0, RZ, 0x1f, R2 ;  /* 0x0000001fff007819 */ /* 0x004fca0000011402 */
[----:B------:R-:W-:-:S04]  /*12840*/  IMAD R0, R0, UR4, RZ ;  /* 0x0000000400007c24 */ /* 0x000fc8000f8e02ff */
        /* <DEDUP_REMOVED lines=9> */
[----:B------:R-:W-:Y:S01]  /*128e0*/  IMAD.IADD R3, R3, 0x1, R0 ;  /* 0x0000000103037824 */ /* 0x000fe200078e0200 */
[----:B------:R-:W-:Y:S02]  /*128f0*/  SEL R0, R19, RZ, !P6 ;  /* 0x000000ff13007207 */ /* 0x000fe40007000000 */
[----:B0-----:R-:W-:Y:S02]  /*12900*/  ISETP.NE.AND P6, PT, R21, 0x1, PT ;  /* 0x000000011500780c */ /* 0x001fe40003fc5270 */
[----:B------:R-:W-:Y:S01]  /*12910*/  SHF.R.U32.HI R21, RZ, 0x3, R20 ;  /* 0x00000003ff157819 */ /* 0x000fe20000011614 */
[C---:B------:R-:W-:Y:S01]  /*12920*/  IMAD.WIDE.U32 R2, R0.reuse, UR4, R2 ;  /* 0x0000000400027c25 */ /* 0x040fe2000f8e0002 */
[----:B------:R-:W0:Y:S03]  /*12930*/  S2R R20, SR_TID.X ;  /* 0x0000000000147919 */ /* 0x000e260000002100 */
[----:B------:R-:W-:Y:S01]  /*12940*/  IMAD R4, R0, UR5, R4 ;  /* 0x0000000500047c24 */ /* 0x000fe2000f8e0204 */
[----:B------:R-:W-:-:S03]  /*12950*/  ULDC.64 UR4, c[0x0][0x2d0] ;  /* 0x0000b40000047ab9 */ /* 0x000fc60000000a00 */
[----:B------:R-:W-:Y:S02]  /*12960*/  IMAD.IADD R3, R3, 0x1, R4 ;  /* 0x0000000103037824 */ /* 0x000fe400078e0204 */
[----:B------:R-:W2:Y:S08]  /*12970*/  @P6 LDC R6, c[0x0][0x44c] ;  /* 0x00011300ff066b82 */ /* 0x000eb00000000800 */
[----:B------:R-:W4:Y:S01]  /*12980*/  @P6 LDC R0, c[0x0][0x450] ;  /* 0x00011400ff006b82 */ /* 0x000f220000000800 */
[----:B0-----:R-:W-:-:S05]  /*12990*/  IMAD.SHL.U32 R20, R20, 0x10, RZ ;  /* 0x0000001014147824 */ /* 0x001fca00078e00ff */
[----:B------:R-:W-:-:S05]  /*129a0*/  LOP3.LUT R20, R21, 0x70, R20, 0xf8, !PT ;  /* 0x0000007015147812 */ /* 0x000fca00078ef814 */
[----:B------:R-:W-:-:S04]  /*129b0*/  IMAD.IADD R5, R20, 0x1, R35 ;  /* 0x0000000114057824 */ /* 0x000fc800078e0223 */
[----:B--2---:R-:W-:-:S04]  /*129c0*/  @P6 IMAD.HI.U32 R6, R5, R6, RZ ;  /* 0x0000000605066227 */ /* 0x004fc800078e00ff */
[----:B------:R-:W-:Y:S01]  /*129d0*/  IMAD.MOV.U32 R4, RZ, RZ, R5 ;  /* 0x000000ffff047224 */ /* 0x000fe200078e0005 */
[----:B----4-:R-:W-:Y:S02]  /*129e0*/  @P6 SHF.R.U32.HI R4, RZ, R0, R6 ;  /* 0x00000000ff046219 */ /* 0x010fe40000011606 */
[----:B------:R-:W0:Y:S03]  /*129f0*/  LDC R6, c[0x0][0x448] ;  /* 0x00011200ff067b82 */ /* 0x000e260000000800 */
[----:B------:R-:W-:Y:S01]  /*12a00*/  IMAD.MOV R0, RZ, RZ, -R4 ;  /* 0x000000ffff007224 */ /* 0x000fe200078e0a04 */
[----:B------:R-:W2:Y:S01]  /*12a10*/  S2R R20, SR_TID.X ;  /* 0x0000000000147919 */ /* 0x000ea20000002100 */
[----:B------:R-:W-:-:S04]  /*12a20*/  IMAD.WIDE.U32 R2, R4, UR4, R2 ;  /* 0x0000000404027c25 */ /* 0x000fc8000f8e0002 */
[----:B0-----:R-:W-:Y:S01]  /*12a30*/  IMAD R0, R6, R0, R5 ;  /* 0x0000000006007224 */ /* 0x001fe200078e0205 */
[----:B------:R-:W-:-:S05]  /*12a40*/  SHF.R.S32.HI R5, RZ, 0x1f, R4 ;  /* 0x0000001fff057819 */ /* 0x000fca0000011404 */
[----:B------:R-:W-:-:S04]  /*12a50*/  IMAD R5, R5, UR4, RZ ;  /* 0x0000000405057c24 */ /* 0x000fc8000f8e02ff */
[----:B------:R-:W-:Y:S01]  /*12a60*/  IMAD R5, R4, UR5, R5 ;  /* 0x0000000504057c24 */ /* 0x000fe2000f8e0205 */
[----:B------:R-:W-:Y:S01]  /*12a70*/  SHF.R.S32.HI R4, RZ, 0x1f, R0 ;  /* 0x0000001fff047819 */ /* 0x000fe20000011400 */
[----:B------:R-:W-:-:S03]  /*12a80*/  ULDC.64 UR4, c[0x0][0x2c8] ;  /* 0x0000b20000047ab9 */ /* 0x000fc60000000a00 */
[----:B------:R-:W-:Y:S01]  /*12a90*/  IADD3 R3, R3, R5, RZ ;  /* 0x0000000503037210 */ /* 0x000fe20007ffe0ff */
[----:B------:R-:W-:Y:S02]  /*12aa0*/  IMAD R4, R4, UR4, RZ ;  /* 0x0000000404047c24 */ /* 0x000fe4000f8e02ff */
[----:B------:R-:W-:-:S04]  /*12ab0*/  IMAD.WIDE.U32 R2, R0, UR4, R2 ;  /* 0x0000000400027c25 */ /* 0x000fc8000f8e0002 */
[----:B------:R-:W-:Y:S01]  /*12ac0*/  IMAD R4, R0, UR5, R4 ;  /* 0x0000000500047c24 */ /* 0x000fe2000f8e0204 */
[----:B------:R-:W-:Y:S02]  /*12ad0*/  ULDC.64 UR4, c[0x0][0x280] ;  /* 0x0000a00000047ab9 */ /* 0x000fe40000000a00 */
[----:B------:R-:W-:Y:S01]  /*12ae0*/  LEA R0, P0, R2, UR4, 0x1 ;  /* 0x0000000402007c11 */ /* 0x000fe2000f8008ff */
[----:B------:R-:W-:Y:S01]  /*12af0*/  IMAD.IADD R4, R3, 0x1, R4 ;  /* 0x0000000103047824 */ /* 0x000fe200078e0204 */
[----:B------:R-:W-:Y:S01]  /*12b00*/  ULDC UR4, c[0x0][0x2b8] ;  /* 0x0000ae0000047ab9 */ /* 0x000fe20000000800 */
[----:B--2---:R-:W-:-:S03]  /*12b10*/  LOP3.LUT R20, R20, 0x7f, RZ, 0xc0, !PT ;  /* 0x0000007f14147812 */ /* 0x004fc600078ec0ff */
[----:B------:R-:W-:Y:S01]  /*12b20*/  LEA.HI.X R4, R2, UR5, R4, 0x1, P0 ;  /* 0x0000000502047c11 */ /* 0x000fe200080f0c04 */
[----:B------:R-:W-:Y:S01]  /*12b30*/  UMOV UR5, 0xffffffff ;  /* 0xffffffff00057882 */ /* 0x000fe20000000000 */
[----:B------:R-:W-:Y:S02]  /*12b40*/  ISETP.GE.AND P1, PT, R8, UR4, PT ;  /* 0x0000000408007c0c */ /* 0x000fe4000bf26270 */
[----:B------:R-:W-:Y:S01]  /*12b50*/  SHF.R.U32.HI R9, RZ, 0x3, R20 ;  /* 0x00000003ff097819 */ /* 0x000fe20000011614 */
[----:B---3--:R-:W-:Y:S10]  /*12b60*/  BRA.DIV UR5, `(.L_x_2331) ;  /* 0x0000003a05587947 */ /* 0x008ff4000b800000 */
[----:B------:R-:W0:Y:S01]  /*12b70*/  SHFL.IDX PT, R3, R0, RZ, 0x181f ;  /* 0x00181fff00037589 */ /* 0x000e2200000e0000 */
[----:B------:R-:W-:Y:S02]  /*12b80*/  IMAD R37, R37, R6, RZ ;  /* 0x0000000625257224 */ /* 0x000fe400078e02ff */
[----:B------:R-:W-:Y:S01]  /*12b90*/  IMAD.IADD R35, R9, 0x1, R35 ;  /* 0x0000000109237824 */ /* 0x000fe200078e0223 */
[----:B------:R-:W2:Y:S04]  /*12ba0*/  SHFL.IDX PT, R2, R4, RZ, 0x181f ;  /* 0x00181fff04027589 */ /* 0x000ea800000e0000 */
[----:B------:R-:W-:-:S13]  /*12bb0*/  ISETP.GE.AND P0, PT, R35, R37, PT ;  /* 0x000000252300720c */ /* 0x000fda0003f06270 */
[----:B0-----:R-:W-:-:S05]  /*12bc0*/  @!P0 LEA R3, P2, R8, R3, 0x1 ;  /* 0x0000000308038211 */ /* 0x001fca00078408ff */
[----:B--2---:R-:W-:-:S05]  /*12bd0*/  @!P0 IMAD.X R2, RZ, RZ, R2, P2 ;  /* 0x000000ffff028224 */ /* 0x004fca00010e0602 */
[----:B------:R-:W-:-:S04]  /*12be0*/  @!P0 LOP3.LUT R3, R3, R2, RZ, 0x3c, !PT ;  /* 0x0000000203038212 */ /* 0x000fc800078e3cff */
[----:B------:R-:W-:-:S04]  /*12bf0*/  @!P0 LOP3.LUT R2, R3, R2, RZ, 0x3c, !PT ;  /* 0x0000000203028212 */ /* 0x000fc800078e3cff */
[----:B------:R-:W-:-:S05]  /*12c00*/  @!P0 LOP3.LUT R3, R3, R2, RZ, 0x3c, !PT ;  /* 0x0000000203038212 */ /* 0x000fca00078e3cff */
[----:B------:R-:W-:Y:S01]  /*12c10*/  @!PT LDS RZ, [RZ] ;  /* 0x00000000fffff984 */ /* 0x000fe20000000800 */
[----:B-----5:R0:W-:Y:S02]  /*12c20*/  @!P0 LDGSTS.E.BYPASS.LTC128B.128 [R7+0x20400], desc[UR54][R2.64], !P1 ;  /* 0x2040000002078fae */ /* 0x0201e4000c901d76 */
[----:B0-----:R-:W-:Y:S02]  /*12c30*/  VIADD R2, R35, 0x10 ;  /* 0x0000001023027836 */ /* 0x001fe40000000000 */
[----:B------:R-:W0:Y:S03]  /*12c40*/  SHFL.IDX PT, R3, R0, 0x1, 0x181f ;  /* 0x00381f0000037f89 */ /* 0x000e2600000e0000 */
[----:B------:R-:W-:Y:S02]  /*12c50*/  ISETP.GE.AND P0, PT, R2, R37, PT ;  /* 0x000000250200720c */ /* 0x000fe40003f06270 */
[----:B------:R-:W2:Y:S11]  /*12c60*/  SHFL.IDX PT, R2, R4, 0x1, 0x181f ;  /* 0x00381f0004027f89 */ /* 0x000eb600000e0000 */
[----:B0-----:R-:W-:-:S05]  /*12c70*/  @!P0 LEA R3, P2, R8, R3, 0x1 ;  /* 0x0000000308038211 */ /* 0x001fca00078408ff */
[----:B--2---:R-:W-:-:S05]  /*12c80*/  @!P0 IMAD.X R2, RZ, RZ, R2, P2 ;  /* 0x000000ffff028224 */ /* 0x004fca00010e0602 */
        /* <DEDUP_REMOVED lines=8> */
[----:B------:R-:W2:Y:S04]  /*12d10*/  SHFL.IDX PT, R2, R4, 0x2, 0x181f ;  /* 0x00581f0004027f89 */ /* 0x000ea800000e0000 */
[----:B------:R-:W3:Y:S04]  /*12d20*/  SHFL.IDX PT, R4, R4, 0x3, 0x181f ;  /* 0x00781f0004047f89 */ /* 0x000ee800000e0000 */
[----:B0-----:R-:W-:-:S05]  /*12d30*/  @!P0 LEA R3, P2, R8, R3, 0x1 ;  /* 0x0000000308038211 */ /* 0x001fca00078408ff */
[----:B--2---:R-:W-:-:S05]  /*12d40*/  @!P0 IMAD.X R2, RZ, RZ, R2, P2 ;  /* 0x000000ffff028224 */ /* 0x004fca00010e0602 */
[----:B------:R-:W-:-:S04]  /*12d50*/  @!P0 LOP3.LUT R3, R3, R2, RZ, 0x3c, !PT ;  /* 0x0000000203038212 */ /* 0x000fc800078e3cff */
[----:B------:R-:W-:-:S04]  /*12d60*/  @!P0 LOP3.LUT R2, R3, R2, RZ, 0x3c, !PT ;  /* 0x0000000203028212 */ /* 0x000fc800078e3cff */
[----:B------:R-:W-:-:S05]  /*12d70*/  @!P0 LOP3.LUT R3, R3, R2, RZ, 0x3c, !PT ;  /* 0x0000000203038212 */ /* 0x000fca00078e3cff */
[----:B---3--:R0:W-:Y:S02]  /*12d80*/  @!P0 LDGSTS.E.BYPASS.LTC128B.128 [R7+0x21400], desc[UR54][R2.64], !P1 ;  /* 0x2140000002078fae */ /* 0x0081e4000c901d76 */
.L_x_2409:
[----:B------:R-:W-:-:S05]  /*12d90*/  VIADD R35, R35, 0x30 ;  /* 0x0000003023237836 */ /* 0x000fca0000000000 */
[----:B------:R-:W-:-:S13]  /*12da0*/  ISETP.GE.AND P0, PT, R35, R37, PT ;  /* 0x000000252300720c */ /* 0x000fda0003f06270 */
        /* <DEDUP_REMOVED lines=8> */
.L_x_2332:
        /* <DEDUP_REMOVED lines=18> */
.L_x_2410:
[----:B------:R-:W-:Y:S05]  /*12f50*/  BSYNC B0 ;  /* 0x0000000000007941 */ /* 0x000fea0003800000 */
.L_x_2333:
[----:B------:R-:W-:-:S05]  /*12f60*/  IMAD.U32 R2, RZ, RZ, UR36 ;  /* 0x00000024ff027e24 */ /* 0x000fca000f8e00ff */
[----:B------:R-:W-:-:S13]  /*12f70*/  ISETP.NE.AND P0, PT, R2, 0x3, PT ;  /* 0x000000030200780c */ /* 0x000fda0003f05270 */
[----:B------:R-:W-:Y:S05]  /*12f80*/  @!P0 BRA `(.L_x_2335) ;  /* 0x0000000000048947 */ /* 0x000fea0003800000 */
[----:B------:R-:W-:Y:S01]  /*12f90*/  BPT.TRAP 0x1 ;  /* 0x000000040000795c */ /* 0x000fe20000300000 */
.L_x_2335:
[----:B0-----:R-:W-:Y:S01]  /*12fa0*/  SHF.L.U32 R0, R25, 0x1f, RZ ;  /* 0x0000001f19007819 */ /* 0x001fe200000006ff */
[----:B------:R-:W-:Y:S03]  /*12fb0*/  BSSY B0, `(.L_x_2336) ;  /* 0x0000003000007945 */ /* 0x000fe60003800000 */
[----:B------:R-:W0:Y:S02]  /*12fc0*/  SYNCS.PHASECHK.TRANS64.TRYWAIT P0, [R27+URZ+0x28c60], R0 ;  /* 0x028c60001b0075a7 */ /* 0x000e24000800017f */
[----:B0-----:R-:W-:Y:S05]  /*12fd0*/  @!P0 BRA `(.L_x_2337) ;  /* 0x0000003800948947 */ /* 0x001fea0003800000 */
.L_x_2411:
[----:B------:R-:W-:Y:S05]  /*12fe0*/  BSYNC B0 ;  /* 0x0000000000007941 */ /* 0x000fea0003800000 */
.L_x_2336:
[----:B------:R-:W0:Y:S01]  /*12ff0*/  LDL.LU R2, [R1+0x8] ;  /* 0x0000080001027983 */ /* 0x000e220000300800 */
[----:B------:R-:W-:-:S03]  /*13000*/  ULDC.64 UR4, c[0x0][0x328] ;  /* 0x0000ca0000047ab9 */ /* 0x000fc60000000a00 */
[----:B------:R-:W2:Y:S01]  /*13010*/  LDL.LU R4, [R1+0xc] ;  /* 0x00000c0001047983 */ /* 0x000ea20000300800 */
[----:B------:R-:W-:Y:S02]  /*13020*/  IMAD R5, R24, 0x8000, R34 ;  /* 0x0000800018057824 */ /* 0x000fe400078e0222 */
[----:B0-----:R-:W-:Y:S02]  /*13030*/  IMAD R0, R2, UR4, RZ ;  /* 0x0000000402007c24 */ /* 0x001fe4000f8e02ff */
[----:B------:R-:W-:-:S04]  /*13040*/  IMAD.WIDE.U32 R2, R36, UR4, RZ ;  /* 0x0000000424027c25 */ /* 0x000fc8000f8e00ff */
[----:B------:R-:W-:Y:S01]  /*13050*/  IMAD R0, R36, UR5, R0 ;  /* 0x0000000524007c24 */ /* 0x000fe2000f8e0200 */
[----:B------:R-:W-:-:S03]  /*13060*/  ULDC.64 UR4, c[0x0][0x338] ;  /* 0x0000ce0000047ab9 */ /* 0x000fc60000000a00 */
[----:B------:R-:W-:Y:S02]  /*13070*/  IMAD.IADD R3, R3, 0x1, R0 ;  /* 0x0000000103037824 */ /* 0x000fe400078e0200 */
        /* <DEDUP_REMOVED lines=23> */
[----:B0-----:R-:W-:-:S05]  /*131f0*/  IMAD.SHL.U32 R7, R7, 0x8, RZ ;  /* 0x0000000807077824 */ /* 0x001fca00078e00ff */
[----:B------:R-:W-:-:S05]  /*13200*/  LOP3.LUT R7, R7, 0x38, RZ, 0xc0, !PT ;  /* 0x0000003807077812 */ /* 0x000fca00078ec0ff */
[----:B------:R-:W-:Y:S01]  /*13210*/  IMAD.SHL.U32 R0, R7, 0x2, RZ ;  /* 0x0000000207007824 */ /* 0x000fe200078e00ff */
[----:B------:R-:W-:-:S04]  /*13220*/  LOP3.LUT R7, R17, 0x1, RZ, 0xc0, !PT ;  /* 0x0000000111077812 */ /* 0x000fc800078ec0ff */
[----:B--2---:R-:W-:Y:S02]  /*13230*/  IADD3 R2, P0, R2, R0, RZ ;  /* 0x0000000002027210 */ /* 0x004fe40007f1e0ff */
[----:B------:R-:W-:Y:S02]  /*13240*/  ISETP.NE.U32.AND P1, PT, R7, 0x1, PT ;  /* 0x000000010700780c */ /* 0x000fe40003f25070 */
[----:B------:R-:W-:Y:S01]  /*13250*/  PRMT R7, R17, 0x8880, RZ ;  /* 0x0000888011077816 */ /* 0x000fe200000000ff */
[----:B---3--:R-:W-:Y:S01]  /*13260*/  IMAD.X R3, RZ, RZ, R3, P0 ;  /* 0x000000ffff037224 */ /* 0x008fe200000e0603 */
        /* <DEDUP_REMOVED lines=25> */
[----:B------:R-:W2:Y:S04]  /*13400*/  SHFL.IDX PT, R3, R6, 0x1, 0x181f ;  /* 0x00381f0006037f89 */ /* 0x000ea800000e0000 */
[----:B------:R-:W-:Y:S01]  /*13410*/  SHFL.IDX PT, R6, R6, 0x3, 0x181f ;  /* 0x00781f0006067f89 */ /* 0x000fe200000e0000 */
[----:B0-----:R-:W-:-:S05]  /*13420*/  IADD3 R2, P6, R2, R0, RZ ;  /* 0x0000000002027210 */ /* 0x001fca0007fde0ff */
[----:B--2---:R-:W-:Y:S01]  /*13430*/  IMAD.X R3, RZ, RZ, R3, P6 ;  /* 0x000000ffff037224 */ /* 0x004fe200030e0603 */
        /* <DEDUP_REMOVED lines=39> */
[----:B0-----:R0:W2:Y:S02]  /*136b0*/  SHFL.IDX PT, R2, R4, 0x3, 0x181f ;  /* 0x00781f0004027f89 */ /* 0x0010a400000e0000 */
.L_x_2421:
        /* <DEDUP_REMOVED lines=11> */
[----:B--2---:R-:W-:Y:S02]  /*13770*/  IADD3 R2, P0, R2, R0, RZ ;  /* 0x0000000002027210 */ /* 0x004fe40007f1e0ff */
        /* <DEDUP_REMOVED lines=22> */
.L_x_2339:
        /* <DEDUP_REMOVED lines=11> */
.L_x_2340:
[----:B------:R-:W2:Y:S01]  /*13990*/  LDL.LU R2, [R1+0x4] ;  /* 0x0000040001027983 */ /* 0x000ea20000300800 */
[----:B------:R3:W-:Y:S01]  /*139a0*/  SYNCS.ARRIVE.TRANS64.A1T0 RZ, [R27+URZ+0x28c50], RZ ;  /* 0x028c50ff1bff79a7 */ /* 0x0007e2000810003f */
[----:B------:R-:W-:Y:S01]  /*139b0*/  BSSY B0, `(.L_x_2341) ;  /* 0x00000f7000007945 */ /* 0x000fe20003800000 */
[----:B--2---:R-:W-:-:S05]  /*139c0*/  VIADD R7, R2, 0xfffffffe ;  /* 0xfffffffe02077836 */ /* 0x004fca0000000000 */
[----:B------:R-:W-:-:S13]  /*139d0*/  ISETP.GE.AND P0, PT, R7, R32, PT ;  /* 0x000000200700720c */ /* 0x000fda0003f06270 */
[----:B---3--:R-:W-:Y:S05]  /*139e0*/  @!P0 BRA `(.L_x_2342) ;  /* 0x0000000c00cc8947 */ /* 0x008fea0003800000 */
[----:B------:R-:W2:Y:S01]  /*139f0*/  LDL.LU R2, [R1+0x14] ;  /* 0x0000140001027983 */ /* 0x000ea20000300800 */
[----:B------:R-:W-:-:S04]  /*13a00*/  LOP3.LUT R29, R17, 0x80, RZ, 0xc0, !PT ;  /* 0x00000080111d7812 */ /* 0x000fc800078ec0ff */
[----:B------:R-:W-:Y:S02]  /*13a10*/  SHF.R.U32.HI R29, RZ, 0x3, R29 ;  /* 0x00000003ff1d7819 */ /* 0x000fe4000001161d */
[----:B--2---:R-:W-:-:S04]  /*13a20*/  LOP3.LUT R30, R2, 0x40, RZ, 0xc0, !PT ;  /* 0x00000040021e7812 */ /* 0x004fc800078ec0ff */
[----:B------:R-:W-:-:S07]  /*13a30*/  SHF.R.U32.HI R30, RZ, 0x2, R30 ;  /* 0x00000002ff1e7819 */ /* 0x000fce000001161e */
.L_x_2355:
[----:B--2---:R-:W2:Y:S01]  /*13a40*/  S2R R2, SR_TID.X ;  /* 0x0000000000027919 */ /* 0x004ea20000002100 */
[----:B---3--:R-:W3:Y:S01]  /*13a50*/  LDC R3, c[0x0][0x430] ;  /* 0x00010c00ff037b82 */ /* 0x008ee20000000800 */
[----:B------:R-:W-:Y:S01]  /*13a60*/  IMAD R6, R7, 0x40, R31 ;  /* 0x0000004007067824 */ /* 0x000fe200078e021f */
[----:B------:R-:W-:Y:S05]  /*13a70*/  YIELD ;  /* 0x0000000000007946 */ /* 0x000fea0003800000 */
[----:B0-----:R-:W0:Y:S01]  /*13a80*/  S2R R4, SR_TID.X ;  /* 0x0000000000047919 */ /* 0x001e220000002100 */
[----:B------:R-:W-:Y:S01]  /*13a90*/  IMAD.U32 R11, RZ, RZ, UR36 ;  /* 0x00000024ff0b7e24 */ /* 0x000fe2000f8e00ff */
[----:B------:R-:W-:Y:S01]  /*13aa0*/  ULDC UR4, c[0x0][0x430] ;  /* 0x00010c0000047ab9 */ /* 0x000fe20000000800 */
[----:B------:R-:W-:Y:S01]  /*13ab0*/  VIADD R24, R24, 0x1 ;  /* 0x0000000118187836 */ /* 0x000fe20000000000 */
[----:B---3--:R-:W-:-:S02]  /*13ac0*/  ISETP.NE.AND P0, PT, R3, 0x1, PT ;  /* 0x000000010300780c */ /* 0x008fc40003f05270 */
[----:B--2---:R-:W-:-:S04]  /*13ad0*/  LOP3.LUT R2, R2, 0x7f, RZ, 0xc0, !PT ;  /* 0x0000007f02027812 */ /* 0x004fc800078ec0ff */
[----:B------:R-:W-:-:S07]  /*13ae0*/  SHF.R.U32.HI R2, RZ, 0x3, R2 ;  /* 0x00000003ff027819 */ /* 0x000fce0000011602 */
[----:B------:R-:W2:Y:S01]  /*13af0*/  @P0 LDC R3, c[0x0][0x434] ;  /* 0x00010d00ff030b82 */ /* 0x000ea20000000800 */
[----:B0-----:R-:W-:-:S05]  /*13b00*/  IMAD.SHL.U32 R4, R4, 0x10, RZ ;  /* 0x0000001004047824 */ /* 0x001fca00078e00ff */
[----:B------:R-:W-:Y:S02]  /*13b10*/  LOP3.LUT R4, R2, 0x70, R4, 0xf8, !PT ;  /* 0x0000007002047812 */ /* 0x000fe400078ef804 */
[----:B------:R-:W0:Y:S02]  /*13b20*/  @P0 LDC R2, c[0x0][0x438] ;  /* 0x00010e00ff020b82 */ /* 0x000e240000000800 */
[C---:B------:R-:W-:Y:S01]  /*13b30*/  ISETP.GT.U32.AND P1, PT, R4.reuse, 0x3f, PT ;  /* 0x0000003f0400780c */ /* 0x040fe20003f24070 */
[----:B------:R-:W-:-:S04]  /*13b40*/  IMAD.IADD R6, R4, 0x1, R6 ;  /* 0x0000000104067824 */ /* 0x000fc800078e0206 */
[----:B------:R-:W-:-:S08]  /*13b50*/  IMAD.MOV.U32 R10, RZ, RZ, R6 ;  /* 0x000000ffff0a7224 */ /* 0x000fd000078e0006 */
[----:B------:R-:W3:Y:S01]  /*13b60*/  @!P1 LDC.64 R4, c[0x0][0x428] ;  /* 0x00010a00ff049b82 */ /* 0x000ee20000000a00 */
[----:B--2---:R-:W-:-:S07]  /*13b70*/  @P0 IMAD.HI.U32 R3, R6, R3, RZ ;  /* 0x0000000306030227 */ /* 0x004fce00078e00ff */
[----:B------:R-:W2:Y:S01]  /*13b80*/  @!P1 LDC.64 R8, c[0x0][0x418] ;  /* 0x00010600ff089b82 */ /* 0x000ea20000000a00 */
[----:B0-----:R-:W-:-:S04]  /*13b90*/  @P0 SHF.R.U32.HI R10, RZ, R2, R3 ;  /* 0x00000002ff0a0219 */ /* 0x001fc80000011603 */
[--C-:B------:R-:W-:Y:S01]  /*13ba0*/  @!P1 SHF.R.S32.HI R3, RZ, 0x1f, R10.reuse ;  /* 0x0000001fff039819 */ /* 0x100fe2000001140a */
[----:B------:R-:W-:-:S04]  /*13bb0*/  @!P1 IMAD.MOV.U32 R2, RZ, RZ, R10 ;  /* 0x000000ffff029224 */ /* 0x000fc800078e000a */
[----:B---3--:R-:W-:-:S04]  /*13bc0*/  @!P1 IMAD.WIDE.U32 R2, R28, R4, R2 ;  /* 0x000000041c029225 */ /* 0x008fc800078e0002 */
[----:B------:R-:W-:-:S04]  /*13bd0*/  @!P1 IMAD R4, R33, R4, RZ ;  /* 0x0000000421049224 */ /* 0x000fc800078e02ff */
[----:B------:R-:W-:Y:S01]  /*13be0*/  @!P1 IMAD R5, R28, R5, R4 ;  /* 0x000000051c059224 */ /* 0x000fe200078e0204 */
[----:B--2---:R-:W-:Y:S01]  /*13bf0*/  @!P1 LEA R8, P0, R2, R8, 0x2 ;  /* 0x0000000802089211 */ /* 0x004fe200078010ff */
[----:B------:R-:W-:-:S03]  /*13c00*/  IMAD.MOV.U32 R4, RZ, RZ, RZ ;  /* 0x000000ffff047224 */ /* 0x000fc600078e00ff */
[----:B------:R-:W-:Y:S01]  /*13c10*/  @!P1 IADD3 R3, R5, R3, RZ ;  /* 0x0000000305039210 */ /* 0x000fe20007ffe0ff */
[----:B------:R-:W-:-:S03]  /*13c20*/  IMAD.MOV R5, RZ, RZ, -R10 ;  /* 0x000000ffff057224 */ /* 0x000fc600078e0a0a */
[----:B------:R-:W-:Y:S01]  /*13c30*/  @!P1 LEA.HI.X R9, R2, R9, R3, 0x2, P0 ;  /* 0x0000000902099211 */ /* 0x000fe200000f1403 */
[----:B------:R-:W-:Y:S01]  /*13c40*/  IMAD R5, R5, UR4, R6 ;  /* 0x0000000405057c24 */ /* 0x000fe2000f8e0206 */
[----:B------:R-:W-:-:S03]  /*13c50*/  ISETP.NE.AND P0, PT, R24, 0x2, PT ;  /* 0x000000021800780c */ /* 0x000fc60003f05270 */
[----:B------:R0:W5:Y:S01]  /*13c60*/  @!P1 LDG.E R4, desc[UR54][R8.64] ;  /* 0x0000003608049981 */ /* 0x000162000c1e1900 */
[----:B------:R-:W-:Y:S01]  /*13c70*/  ISETP.NE.AND P1, PT, R11, 0x3, PT ;  /* 0x000000030b00780c */ /* 0x000fe20003f25270 */
[----:B------:R-:W-:Y:S01]  /*13c80*/  IMAD.MOV.U32 R3, RZ, RZ, R7 ;  /* 0x000000ffff037224 */ /* 0x000fe200078e0007 */
[----:B------:R-:W-:Y:S01]  /*13c90*/  SEL R2, RZ, 0x1, P0 ;  /* 0x00000001ff027807 */ /* 0x000fe20000000000 */
[----:B------:R-:W-:Y:S01]  /*13ca0*/  VIADD R7, R7, 0xffffffff ;  /* 0xffffffff07077836 */ /* 0x000fe20000000000 */
[----:B------:R-:W-:Y:S02]  /*13cb0*/  SEL R24, R24, RZ, P0 ;  /* 0x000000ff18187207 */ /* 0x000fe40000000000 */
[----:B------:R-:W-:Y:S02]  /*13cc0*/  LOP3.LUT R25, R25, R2, RZ, 0x3c, !PT ;  /* 0x0000000219197212 */ /* 0x000fe400078e3cff */
[----:B------:R-:W-:-:S05]  /*13cd0*/  ISETP.GT.AND P3, PT, R3, R32, PT ;  /* 0x000000200300720c */ /* 0x000fca0003f64270 */
[----:B01----:R-:W-:Y:S08]  /*13ce0*/  @!P1 BRA `(.L_x_2343) ;  /* 0x0000000000049947 */ /* 0x003ff00003800000 */
[----:B------:R-:W-:Y:S01]  /*13cf0*/  BPT.TRAP 0x1 ;  /* 0x000000040000795c */ /* 0x000fe20000300000 */
.L_x_2343:
[----:B------:R-:W-:Y:S01]  /*13d00*/  IMAD R6, R24, 0x8, R23 ;  /* 0x0000000818067824 */ /* 0x000fe200078e0217 */
[----:B------:R-:W-:Y:S01]  /*13d10*/  SHF.L.U32 R17, R25, 0x1f, RZ ;  /* 0x0000001f19117819 */ /* 0x000fe200000006ff */
[----:B------:R-:W-:Y:S01]  /*13d20*/  BSSY B1, `(.L_x_2344) ;  /* 0x0000004000017945 */ /* 0x000fe20003800000 */
[----:B------:R-:W-:Y:S02]  /*13d30*/  SHF.R.S32.HI R9, RZ, 0x1f, R5 ;  /* 0x0000001fff097819 */ /* 0x000fe40000011405 */
[----:B------:R-:W0:Y:S02]  /*13d40*/  SYNCS.PHASECHK.TRANS64.TRYWAIT P0, [R6+URZ+0x28c40], R17 ;  /* 0x028c4011060075a7 */ /* 0x000e24000800017f */
[----:B0-----:R-:W-:Y:S05]  /*13d50*/  @!P0 BRA `(.L_x_2345) ;  /* 0x0000003400708947 */ /* 0x001fea0003800000 */
.L_x_2422:
[----:B------:R-:W-:Y:S05]  /*13d60*/  BSYNC B1 ;  /* 0x0000000000017941 */ /* 0x000fea0003800000 */
.L_x_2344:
        /* <DEDUP_REMOVED lines=42> */
.L_x_2432:
        /* <DEDUP_REMOVED lines=8> */
.L_x_2347:
        /* <DEDUP_REMOVED lines=11> */
.L_x_2348:
[----:B------:R2:W-:Y:S01]  /*14140*/  SYNCS.ARRIVE.TRANS64.A1T0 RZ, [R6+URZ+0x28c30], RZ ;  /* 0x028c30ff06ff79a7 */ /* 0x0005e2000810003f */
[----:B------:R-:W-:Y:S05]  /*14150*/  @!P2 BRA `(.L_x_2349) ;  /* 0x000000000004a947 */ /* 0x000fea0003800000 */
[----:B------:R-:W-:Y:S01]  /*14160*/  BPT.TRAP 0x1 ;  /* 0x000000040000795c */ /* 0x000fe20000300000 */
.L_x_2349:
[----:B------:R-:W3:Y:S01]  /*14170*/  SYNCS.PHASECHK.TRANS64.TRYWAIT P0, [R6+URZ+0x28c60], R17 ;  /* 0x028c6011060075a7 */ /* 0x000ee2000800017f */
[----:B------:R-:W-:Y:S04]  /*14180*/  BSSY B1, `(.L_x_2350) ;  /* 0x0000002000017945 */ /* 0x000fe80003800000 */
[----:B---3--:R-:W-:Y:S05]  /*14190*/  @!P0 BRA `(.L_x_2351) ;  /* 0x0000003400908947 */ /* 0x008fea0003800000 */
.L_x_2433:
[----:B------:R-:W-:Y:S05]  /*141a0*/  BSYNC B1 ;  /* 0x0000000000017941 */ /* 0x000fea0003800000 */
.L_x_2350:
        /* <DEDUP_REMOVED lines=81> */
.L_x_2443:
        /* <DEDUP_REMOVED lines=25> */
.L_x_2353:
        /* <DEDUP_REMOVED lines=11> */
.L_x_2354:
[----:B------:R3:W-:Y:S01]  /*14900*/  SYNCS.ARRIVE.TRANS64.A1T0 RZ, [R6+URZ+0x28c50], RZ ;  /* 0x028c50ff06ff79a7 */ /* 0x0007e2000810003f */
[----:B------:R-:W-:Y:S05]  /*14910*/  @P3 BRA `(.L_x_2355) ;  /* 0xfffffff000483947 */ /* 0x000fea000383ffff */
.L_x_2342:
[----:B------:R-:W-:Y:S05]  /*14920*/  BSYNC B0 ;  /* 0x0000000000007941 */ /* 0x000fea0003800000 */
.L_x_2341:
        /* <DEDUP_REMOVED lines=21> */
.L_x_2357:
[----:B------:R-:W-:Y:S05]  /*14a80*/  BSYNC B0 ;  /* 0x0000000000007941 */ /* 0x000fea0003800000 */
.L_x_2356:
[----:B------:R-:W-:-:S07]  /*14a90*/  SEL R24, R24, RZ, P0 ;  /* 0x000000ff18187207 */ /* 0x000fce0000000000 */
.L_x_2316:
[----:B------:R-:W-:Y:S05]  /*14aa0*/  BSYNC B7 ;  /* 0x0000000000077941 */ /* 0x000fea0003800000 */
.L_x_2314:
        /* <DEDUP_REMOVED lines=11> */
.L_x_2358:
        /* <DEDUP_REMOVED lines=17> */
[----:B----4-:R-:W-:Y:S01]  /*14c70*/  @!P1 IMAD.MOV.U32 R17, RZ, RZ, R2 ;  /* 0x000000ffff119224 */ /* 0x010fe200078e0002 */
[----:B------:R-:W-:-:S04]  /*14c80*/  ISETP.NE.AND P1, PT, R8, RZ, PT ;  /* 0x000000ff0800720c */ /* 0x000fc80003f25270 */
[----:B------:R-:W0:Y:S02]  /*14c90*/  SHFL.UP PT, R14, R17, 0x1, RZ ;  /* 0x04200000110e7989 */ /* 0x000e2400000e00ff */
[----:B0-----:R-:W-:-:S04]  /*14ca0*/  SEL R4, R14, RZ, P1 ;  /* 0x000000ff0e047207 */ /* 0x001fc80000800000 */
[----:B------:R-:W-:-:S05]  /*14cb0*/  IADD3 R4, R17, R4, RZ ;  /* 0x0000000411047210 */ /* 0x000fca0007ffe0ff */
[----:B------:R-:W0:Y:S02]  /*14cc0*/  SHFL.UP PT, R14, R4, 0x2, RZ ;  /* 0x04400000040e7989 */ /* 0x000e2400000e00ff */
[----:B0-----:R-:W-:-:S05]  /*14cd0*/  SEL R5, R14, RZ, P2 ;  /* 0x000000ff0e057207 */ /* 0x001fca0001000000 */
[----:B--23--:R-:W-:Y:S02]  /*14ce0*/  IMAD.IADD R6, R4, 0x1, R5 ;  /* 0x0000000104067824 */ /* 0x00cfe400078e0205 */
[----:B------:R-:W-:Y:S04]  /*14cf0*/  SHFL.IDX PT, R5, R16, 0x1, 0x1f ;  /* 0x00201f0010057f89 */ /* 0x000fe800000e0000 */
        /* <DEDUP_REMOVED lines=10> */
.L_x_2453:
[----:B------:R-:W-:Y:S02]  /*14da0*/  ULDC UR4, c[0x0][0xc38] ;  /* 0x00030e0000047ab9 */ /* 0x000fe40000000800 */
[----:B------:R-:W-:-:S04]  /*14db0*/  IMAD.U32 R4, RZ, RZ, UR4 ;  /* 0x00000004ff047e24 */ /* 0x000fc8000f8e00ff */
[----:B--2---:R-:W-:-:S04]  /*14dc0*/  IMAD R14, R14, R4, RZ ;  /* 0x000000040e0e7224 */ /* 0x004fc800078e02ff */
[----:B------:R-:W-:-:S05]  /*14dd0*/  IMAD.IADD R5, R5, 0x1, R14 ;  /* 0x0000000105057824 */ /* 0x000fca00078e020e */
[----:B------:R-:W-:-:S13]  /*14de0*/  ISETP.GT.AND P6, PT, R5, R0, PT ;  /* 0x000000000500720c */ /* 0x000fda0003fc4270 */
[----:B------:R-:W-:Y:S05]  /*14df0*/  @P6 BRA `(.L_x_2361) ;  /* 0x00000000009c6947 */ /* 0x000fea0003800000 */
.L_x_2366:
        /* <DEDUP_REMOVED lines=14> */
.L_x_2364:
[----:B------:R-:W-:Y:S05]  /*14ee0*/  BSYNC B0 ;  /* 0x0000000000007941 */ /* 0x000fea0003800000 */
.L_x_2363:
        /* <DEDUP_REMOVED lines=18> */
.L_x_2461:
[----:B------:R-:W-:Y:S02]  /*15010*/  ULDC UR4, c[0x0][0xc38] ;  /* 0x00030e0000047ab9 */ /* 0x000fe40000000800 */
[----:B------:R-:W-:-:S04]  /*15020*/  IMAD.U32 R4, RZ, RZ, UR4 ;  /* 0x00000004ff047e24 */ /* 0x000fc8000f8e00ff */
[----:B--2---:R-:W-:-:S04]  /*15030*/  IMAD R14, R14, R4, RZ ;  /* 0x000000040e0e7224 */ /* 0x004fc800078e02ff */
[----:B------:R-:W-:-:S05]  /*15040*/  IMAD.IADD R5, R14, 0x1, R5 ;  /* 0x000000010e057824 */ /* 0x000fca00078e0205 */
[----:B------:R-:W-:-:S13]  /*15050*/  ISETP.GT.AND P6, PT, R5, R0, PT ;  /* 0x000000000500720c */ /* 0x000fda0003fc4270 */
[----:B------:R-:W-:Y:S05]  /*15060*/  @!P6 BRA `(.L_x_2366) ;  /* 0xfffffffc0064e947 */ /* 0x000fea000383ffff */
.L_x_2361:
        /* <DEDUP_REMOVED lines=8> */
.L_x_2465:
[----:B------:R-:W-:Y:S01]  /*150f0*/  ISETP.NE.AND P0, PT, R3, RZ, PT ;  /* 0x000000ff0300720c */ /* 0x000fe20003f05270 */
[----:B------:R-:W-:-:S12]  /*15100*/  IMAD.MOV.U32 R14, RZ, RZ, RZ ;  /* 0x000000ffff0e7224 */ /* 0x000fd800078e00ff */
[----:B------:R-:W-:Y:S05]  /*15110*/  @!P0 BRA `(.L_x_2368) ;  /* 0x0000000000108947 */ /* 0x000fea0003800000 */
[----:B------:R-:W-:Y:S01]  /*15120*/  UMOV UR4, 0xffffffff ;  /* 0xffffffff00047882 */ /* 0x000fe20000000000 */
[----:B------:R-:W-:Y:S02]  /*15130*/  VIADD R12, R6, 0xffffffff ;  /* 0xffffffff060c7836 */ /* 0x000fe40000000000 */
[----:B------:R-:W-:Y:S05]  /*15140*/  BRA.DIV UR4, `(.L_x_2369) ;  /* 0x0000003604bc7947 */ /* 0x000fea000b800000 */
[----:B------:R4:W0:Y:S02]  /*15150*/  SHFL.IDX PT, R14, R2, R12, 0x1f ;  /* 0x00001f0c020e7589 */ /* 0x00082400000e0000 */
.L_x_2368:
[----:B0---4-:R-:W0:Y:S01]  /*15160*/  LDC.64 R2, c[0x0][0xc90] ;  /* 0x00032400ff027b82 */ /* 0x011e220000000a00 */
[----:B------:R-:W-:-:S04]  /*15170*/  IMAD.IADD R19, R6, 0x1, R19 ;  /* 0x0000000106137824 */ /* 0x000fc800078e0213 */
[----:B0-----:R-:W-:-:S05]  /*15180*/  IMAD.WIDE R2, R19, 0x4, R2 ;  /* 0x0000000413027825 */ /* 0x001fca00078e0202 */
[----:B------:R0:W2:Y:S01]  /*15190*/  LDG.E R7, desc[UR54][R2.64] ;  /* 0x0000003602077981 */ /* 0x0000a2000c1e1900 */
[----:B------:R-:W-:Y:S02]  /*151a0*/  IMAD R16, R14, R4, R5 ;  /* 0x000000040e107224 */ /* 0x000fe400078e0205 */
[----:B0-----:R-:W-:Y:S02]  /*151b0*/  IMAD.MOV.U32 R2, RZ, RZ, RZ ;  /* 0x000000ffff027224 */ /* 0x001fe400078e00ff */
[----:B--23--:R-:W-:-:S05]  /*151c0*/  IMAD R6, R17, R7, RZ ;  /* 0x0000000711067224 */ /* 0x00cfca00078e02ff */
[----:B------:R-:W-:-:S04]  /*151d0*/  IABS R8, R6 ;  /* 0x0000000600087213 */ /* 0x000fc80000000000 */
[----:B------:R-:W0:Y:S08]  /*151e0*/  I2F.RP R9, R8 ;  /* 0x0000000800097306 */ /* 0x000e300000209400 */
[----:B0-----:R-:W0:Y:S02]  /*151f0*/  MUFU.RCP R9, R9 ;  /* 0x0000000900097308 */ /* 0x001e240000001000 */
[----:B0-----:R-:W-:-:S06]  /*15200*/  VIADD R10, R9, 0xffffffe ;  /* 0x0ffffffe090a7836 */ /* 0x001fcc0000000000 */
[----:B------:R-:W0:Y:S02]  /*15210*/  F2I.FTZ.U32.TRUNC.NTZ R3, R10 ;  /* 0x0000000a00037305 */ /* 0x000e24000021f000 */
[----:B0-----:R-:W-:-:S04]  /*15220*/  IMAD.MOV R11, RZ, RZ, -R3 ;  /* 0x000000ffff0b7224 */ /* 0x001fc800078e0a03 */
[----:B------:R-:W-:-:S04]  /*15230*/  IMAD R5, R11, R8, RZ ;  /* 0x000000080b057224 */ /* 0x000fc800078e02ff */
[----:B------:R-:W-:-:S04]  /*15240*/  IMAD.HI.U32 R2, R3, R5, R2 ;  /* 0x0000000503027227 */ /* 0x000fc800078e0002 */
[----:B------:R-:W-:Y:S01]  /*15250*/  IMAD.IADD R5, R0, 0x1, -R16 ;  /* 0x0000000100057824 */ /* 0x000fe200078e0a10 */
[----:B------:R-:W-:-:S04]  /*15260*/  IABS R0, R6 ;  /* 0x0000000600007213 */ /* 0x000fc80000000000 */
[----:B------:R-:W-:Y:S01]  /*15270*/  IABS R3, R5 ;  /* 0x0000000500037213 */ /* 0x000fe20000000000 */
[----:B------:R-:W-:-:S04]  /*15280*/  IMAD.MOV R0, RZ, RZ, -R0 ;  /* 0x000000ffff007224 */ /* 0x000fc800078e0a00 */
        /* <DEDUP_REMOVED lines=12> */
[----:B------:R-:W-:Y:S02]  /*15350*/  IMAD R0, R7, R2, RZ ;  /* 0x0000000207007224 */ /* 0x000fe400078e02ff */
[----:B------:R-:W-:Y:S02]  /*15360*/  IMAD.MOV R2, RZ, RZ, -R2 ;  /* 0x000000ffff027224 */ /* 0x000fe400078e0a02 */
[----:B------:R-:W-:Y:S02]  /*15370*/  IMAD.MOV R3, RZ, RZ, -R0 ;  /* 0x000000ffff037224 */ /* 0x000fe400078e0a00 */
[----:B------:R-:W-:-:S03]  /*15380*/  IMAD R5, R6, R2, R5 ;  /* 0x0000000206057224 */ /* 0x000fc600078e0205 */
[----:B------:R-:W-:-:S04]  /*15390*/  VIADDMNMX R4, R3, R4, R7, PT ;  /* 0x0000000403047246 */ /* 0x000fc80003800107 */
[-C--:B------:R-:W-:Y:S02]  /*153a0*/  IABS R7, R4.reuse ;  /* 0x0000000400077213 */ /* 0x080fe40000000000 */
[----:B------:R-:W-:Y:S02]  /*153b0*/  IABS R6, R4 ;  /* 0x0000000400067213 */ /* 0x000fe40000000000 */
[----:B------:R-:W0:Y:S03]  /*153c0*/  I2F.RP R8, R7 ;  /* 0x0000000700087306 */ /* 0x000e260000209400 */
[----:B------:R-:W-:-:S05]  /*153d0*/  IMAD.MOV R6, RZ, RZ, -R6 ;  /* 0x000000ffff067224 */ /* 0x000fca00078e0a06 */
[----:B0-----:R-:W0:Y:S02]  /*153e0*/  MUFU.RCP R8, R8 ;  /* 0x0000000800087308 */ /* 0x001e240000001000 */
[----:B0-----:R-:W-:-:S06]  /*153f0*/  IADD3 R3, R8, 0xffffffe, RZ ;  /* 0x0ffffffe08037810 */ /* 0x001fcc0007ffe0ff */
[----:B------:R-:W0:Y:S02]  /*15400*/  F2I.FTZ.U32.TRUNC.NTZ R3, R3 ;  /* 0x0000000300037305 */ /* 0x000e24000021f000 */
[----:B0-----:R-:W-:-:S04]  /*15410*/  IMAD.MOV R2, RZ, RZ, -R3 ;  /* 0x000000ffff027224 */ /* 0x001fc800078e0a03 */
[----:B------:R-:W-:Y:S02]  /*15420*/  IMAD R9, R2, R7, RZ ;  /* 0x0000000702097224 */ /* 0x000fe400078e02ff */
[----:B------:R-:W-:-:S04]  /*15430*/  IMAD.MOV.U32 R2, RZ, RZ, RZ ;  /* 0x000000ffff027224 */ /* 0x000fc800078e00ff */
[----:B------:R-:W-:Y:S01]  /*15440*/  IMAD.HI.U32 R2, R3, R9, R2 ;  /* 0x0000000903027227 */ /* 0x000fe200078e0002 */
[----:B------:R-:W-:Y:S02]  /*15450*/  IABS R9, R5 ;  /* 0x0000000500097213 */ /* 0x000fe40000000000 */
[C---:B------:R-:W-:Y:S01]  /*15460*/  LOP3.LUT R3, R5.reuse, R4, RZ, 0x3c, !PT ;  /* 0x0000000405037212 */ /* 0x040fe200078e3cff */
[----:B------:R-:W-:Y:S02]  /*15470*/  IMAD.IADD R5, R5, 0x1, R0 ;  /* 0x0000000105057824 */ /* 0x000fe400078e0200 */
[----:B------:R-:W-:Y:S01]  /*15480*/  IMAD.HI.U32 R2, R2, R9, RZ ;  /* 0x0000000902027227 */ /* 0x000fe200078e00ff */
[----:B------:R-:W-:-:S03]  /*15490*/  ISETP.GE.AND P2, PT, R3, RZ, PT ;  /* 0x000000ff0300720c */ /* 0x000fc60003f46270 */
[----:B------:R-:W-:-:S05]  /*154a0*/  IMAD R6, R2, R6, R9 ;  /* 0x0000000602067224 */ /* 0x000fca00078e0209 */
[----:B------:R-:W-:-:S13]  /*154b0*/  ISETP.GT.U32.AND P1, PT, R7, R6, PT ;  /* 0x000000060700720c */ /* 0x000fda0003f24070 */
[----:B------:R-:W-:Y:S02]  /*154c0*/  @!P1 IMAD.IADD R6, R6, 0x1, -R7 ;  /* 0x0000000106069824 */ /* 0x000fe400078e0a07 */
[----:B------:R-:W-:Y:S01]  /*154d0*/  @!P1 VIADD R2, R2, 0x1 ;  /* 0x0000000102029836 */ /* 0x000fe20000000000 */
[----:B------:R-:W-:Y:S02]  /*154e0*/  ISETP.NE.AND P1, PT, R4, RZ, PT ;  /* 0x000000ff0400720c */ /* 0x000fe40003f25270 */
[----:B------:R-:W-:-:S13]  /*154f0*/  ISETP.GE.U32.AND P0, PT, R6, R7, PT ;  /* 0x000000070600720c */ /* 0x000fda0003f06070 */
[----:B------:R-:W-:-:S04]  /*15500*/  @P0 VIADD R2, R2, 0x1 ;  /* 0x0000000102020836 */ /* 0x000fc80000000000 */
[----:B------:R-:W-:Y:S01]  /*15510*/  @!P2 IMAD.MOV R2, RZ, RZ, -R2 ;  /* 0x000000ffff02a224 */ /* 0x000fe200078e0a02 */
[----:B------:R-:W-:Y:S01]  /*15520*/  @!P1 LOP3.LUT R2, RZ, R4, RZ, 0x33, !PT ;  /* 0x00000004ff029212 */ /* 0x000fe200078e33ff */
[----:B------:R-:W-:-:S04]  /*15530*/  IMAD.MOV R4, RZ, RZ, -R4 ;  /* 0x000000ffff047224 */ /* 0x000fc800078e0a04 */
[----:B------:R-:W-:Y:S01]  /*15540*/  IMAD R18, R2, R4, R5 ;  /* 0x0000000402127224 */ /* 0x000fe200078e0205 */
[----:B------:R-:W-:-:S05]  /*15550*/  LOP3.LUT R2, RZ, R2, RZ, 0x33, !PT ;  /* 0x00000002ff027212 */ /* 0x000fca00078e33ff */
[----:B------:R-:W-:Y:S01]  /*15560*/  IMAD.IADD R17, R17, 0x1, R2 ;  /* 0x0000000111117824 */ /* 0x000fe200078e0202 */
[----:B------:R-:W-:Y:S06]  /*15570*/  BRA `(.L_x_2370) ;  /* 0x00000000001c7947 */ /* 0x000fec0003800000 */
.L_x_2362:
[----:B------:R-:W-:Y:S01]  /*15580*/  UMOV UR4, URZ ;  /* 0x0000003f00047c82 */ /* 0x000fe20008000000 */
[----:B------:R-:W-:Y:S01]  /*15590*/  UMOV UR5, URZ ;  /* 0x0000003f00057c82 */ /* 0x000fe20008000000 */
[----:B------:R-:W-:Y:S01]  /*155a0*/  ULDC UR6, c[0x0][0xc3c] ;  /* 0x00030f0000067ab9 */ /* 0x000fe20000000800 */
[----:B------:R-:W-:Y:S02]  /*155b0*/  IMAD.MOV.U32 R16, RZ, RZ, R0 ;  /* 0x000000ffff107224 */ /* 0x000fe400078e0000 */
[----:B------:R-:W-:Y:S02]  /*155c0*/  IMAD.U32 R17, RZ, RZ, UR4 ;  /* 0x00000004ff117e24 */ /* 0x000fe4000f8e00ff */
[----:B------:R-:W-:Y:S02]  /*155d0*/  IMAD.U32 R18, RZ, RZ, UR5 ;  /* 0x00000005ff127e24 */ /* 0x000fe4000f8e00ff */
[----:B------:R-:W-:-:S07]  /*155e0*/  IMAD.U32 R19, RZ, RZ, UR6 ;  /* 0x00000006ff137e24 */ /* 0x000fce000f8e00ff */
.L_x_2370:
        /* <DEDUP_REMOVED lines=10> */
.L_x_2359:
[----:B------:R-:W-:Y:S02]  /*15690*/  ULDC UR4, c[0x0][0xc3c] ;  /* 0x00030f0000047ab9 */ /* 0x000fe40000000800 */
[----:B0-----:R-:W-:-:S13]  /*156a0*/  ISETP.GE.AND P0, PT, R19, UR4, PT ;  /* 0x0000000413007c0c */ /* 0x001fda000bf06270 */
[----:B------:R-:W-:Y:S05]  /*156b0*/  @!P0 BRA `(.L_x_2371) ;  /* 0xffffffb400448947 */ /* 0x000fea000383ffff */
[----:B------:R-:W-:Y:S05]  /*156c0*/  BSYNC B8 ;  /* 0x0000000000087941 */ /* 0x000fea0003800000 */
.L_x_2302:
[----:B------:R-:W5:Y:S01]  /*156d0*/  LDL.LU R0, [R1+0x10] ;  /* 0x0000100001007983 */ /* 0x000f620000300800 */
[----:B------:R-:W-:Y:S01]  /*156e0*/  BSSY B0, `(.L_x_2372) ;  /* 0x000000b000007945 */ /* 0x000fe20003800000 */
[----:B------:R-:W1:Y:S01]  /*156f0*/  S2R R5, SR_CgaCtaId ;  /* 0x0000000000057919 */ /* 0x000e620000008800 */
[----:B-----5:R-:W-:-:S05]  /*15700*/  VIADD R0, R0, 0x1 ;  /* 0x0000000100007836 */ /* 0x020fca0000000000 */
[----:B0-----:R-:W-:-:S04]  /*15710*/  LEA.HI R2, R0, R0, RZ, 0x1 ;  /* 0x0000000000027211 */ /* 0x001fc800078f08ff */
[----:B------:R-:W-:Y:S02]  /*15720*/  LOP3.LUT R3, R2, 0xfffffffe, RZ, 0xc0, !PT ;  /* 0xfffffffe02037812 */ /* 0x000fe400078ec0ff */
[----:B------:R-:W-:-:S03]  /*15730*/  MOV R2, 0x400 ;  /* 0x0000040000027802 */ /* 0x000fc60000000f00 */
[----:B------:R-:W-:Y:S01]  /*15740*/  IMAD.IADD R0, R0, 0x1, -R3 ;  /* 0x0000000100007824 */ /* 0x000fe200078e0a03 */
[----:B-1----:R-:W-:-:S04]  /*15750*/  LEA R5, R5, R2, 0x18 ;  /* 0x0000000205057211 */ /* 0x002fc800078ec0ff */
[----:B------:R-:W-:-:S04]  /*15760*/  SHF.L.U32 R0, R0, 0x1f, RZ ;  /* 0x0000001f00007819 */ /* 0x000fc800000006ff */
[----:B------:R-:W0:Y:S02]  /*15770*/  SYNCS.PHASECHK.TRANS64.TRYWAIT P0, [R5+URZ+0x28c20], R0 ;  /* 0x028c2000050075a7 */ /* 0x000e24000800017f */
[----:B0-----:R-:W-:Y:S05]  /*15780*/  @!P0 BRA `(.L_x_2373) ;  /* 0x0000003000508947 */ /* 0x001fea0003800000 */
.L_x_2468:
[----:B------:R-:W-:Y:S05]  /*15790*/  BSYNC B0 ;  /* 0x0000000000007941 */ /* 0x000fea0003800000 */
.L_x_2372:
[----:B------:R-:W-:-:S03]  /*157a0*/  UMOV UR4, 0xffffffff ;  /* 0xffffffff00047882 */ /* 0x000fc60000000000 */
[----:B------:R-:W-:Y:S05]  /*157b0*/  BRA.DIV UR4, `(.L_x_2374) ;  /* 0x0000003204587947 */ /* 0x000fea000b800000 */
[----:B0-----:R-:W0:Y:S02]  /*157c0*/  S2R R0, SR_TID.X ;  /* 0x0000000000007919 */ /* 0x001e240000002100 */
[----:B0-----:R-:W-:-:S04]  /*157d0*/  SHF.R.U32.HI R0, RZ, 0x5, R0 ;  /* 0x00000005ff007819 */ /* 0x001fc80000011600 */
[----:B------:R-:W-:-:S05]  /*157e0*/  LOP3.LUT R0, R0, 0x3, RZ, 0xc0, !PT ;  /* 0x0000000300007812 */ /* 0x000fca00078ec0ff */
[----:B------:R0:W1:Y:S02]  /*157f0*/  SHFL.IDX PT, R14, R0, RZ, 0x1f ;  /* 0x00001fff000e7589 */ /* 0x00006400000e0000 */
.L_x_2471:
[----:B-1----:R-:W-:Y:S01]  /*15800*/  ISETP.NE.AND P0, PT, R14, RZ, PT ;  /* 0x000000ff0e00720c */ /* 0x002fe20003f05270 */
[----:B------:R-:W-:-:S12]  /*15810*/  BSSY B0, `(.L_x_2375) ;  /* 0x0000024000007945 */ /* 0x000fd80003800000 */
[----:B------:R-:W-:Y:S05]  /*15820*/  @P0 BRA `(.L_x_2376) ;  /* 0x0000000000880947 */ /* 0x000fea0003800000 */
[----:B------:R-:W-:-:S03]  /*15830*/  UMOV UR4, 0xffffffff ;  /* 0xffffffff00047882 */ /* 0x000fc60000000000 */
[----:B------:R-:W-:Y:S05]  /*15840*/  BRA.DIV UR4, `(.L_x_2377) ;  /* 0x0000003204687947 */ /* 0x000fea000b800000 */
[----:B------:R-:W-:-:S13]  /*15850*/  ELECT P6, URZ, PT ;  /* 0x00000000003f782f */ /* 0x000fda00038c0000 */
.L_x_2474:
[----:B------:R-:W-:Y:S05]  /*15860*/  @!P6 BRA `(.L_x_2376) ;  /* 0x000000000078e947 */ /* 0x000fea0003800000 */
[----:B------:R-:W-:-:S06]  /*15870*/  ULOP3.LUT UR4, UR39, 0x2, URZ, 0xfc, !UPT ;  /* 0x0000000227047892 */ /* 0x000fcc000f8efc3f */
[----:B0-----:R-:W-:-:S05]  /*15880*/  IMAD.U32 R0, RZ, RZ, UR4 ;  /* 0x00000004ff007e24 */ /* 0x001fca000f8e00ff */
[----:B------:R-:W-:-:S13]  /*15890*/  ISETP.NE.AND P0, PT, R0, 0x3, PT ;  /* 0x000000030000780c */ /* 0x000fda0003f05270 */
[----:B------:R-:W-:Y:S05]  /*158a0*/  @!P0 BRA `(.L_x_2378) ;  /* 0x0000000000048947 */ /* 0x000fea0003800000 */
[----:B------:R-:W-:Y:S01]  /*158b0*/  BPT.TRAP 0x1 ;  /* 0x000000040000795c */ /* 0x000fe20000300000 */
.L_x_2378:
[C---:B------:R-:W-:Y:S01]  /*158c0*/  IMAD R3, R24.reuse, 0x8, R5 ;  /* 0x0000000818037824 */ /* 0x040fe200078e0205 */
[----:B------:R-:W-:Y:S01]  /*158d0*/  SHF.L.U32 R2, R25, 0x1f, RZ ;  /* 0x0000001f19027819 */ /* 0x000fe200000006ff */
[----:B------:R-:W-:-:S03]  /*158e0*/  VIADD R24, R24, 0x1 ;  /* 0x0000000118187836 */ /* 0x000fc60000000000 */
[----:B------:R-:W0:Y:S02]  /*158f0*/  SYNCS.PHASECHK.TRANS64.TRYWAIT P1, [R3+URZ+0x28c40], R2 ;  /* 0x028c4002030075a7 */ /* 0x000e24000802017f */
[----:B------:R-:W-:-:S04]  /*15900*/  ISETP.NE.AND P2, PT, R24, 0x2, PT ;  /* 0x000000021800780c */ /* 0x000fc80003f45270 */
[----:B------:R-:W-:Y:S01]  /*15910*/  SEL R0, RZ, 0x1, P2 ;  /* 0x00000001ff007807 */ /* 0x000fe20001000000 */
[----:B0-----:R-:W-:Y:S08]  /*15920*/  @!P1 BRA `(.L_x_2379) ;  /* 0x0000003000509947 */ /* 0x001ff00003800000 */
.L_x_2475:
[----:B------:R-:W-:Y:S02]  /*15930*/  SEL R24, R24, RZ, P2 ;  /* 0x000000ff18187207 */ /* 0x000fe40001000000 */
[----:B------:R-:W-:Y:S01]  /*15940*/  LOP3.LUT R0, R25, R0, RZ, 0x3c, !PT ;  /* 0x0000000019007212 */ /* 0x000fe200078e3cff */
[----:B------:R-:W-:Y:S06]  /*15950*/  @!P0 BRA `(.L_x_2380) ;  /* 0x0000000000048947 */ /* 0x000fec0003800000 */
[----:B------:R-:W-:Y:S01]  /*15960*/  BPT.TRAP 0x1 ;  /* 0x000000040000795c */ /* 0x000fe20000300000 */
.L_x_2380:
[----:B------:R-:W-:Y:S01]  /*15970*/  IMAD R5, R24, 0x8, R5 ;  /* 0x0000000818057824 */ /* 0x000fe200078e0205 */
[----:B------:R-:W-:-:S04]  /*15980*/  SHF.L.U32 R0, R0, 0x1f, RZ ;  /* 0x0000001f00007819 */ /* 0x000fc800000006ff */
[----:B------:R-:W1:Y:S02]  /*15990*/  SYNCS.PHASECHK.TRANS64.TRYWAIT P1, [R5+URZ+0x28c40], R0 ;  /* 0x028c4000050075a7 */ /* 0x000e64000802017f */
[----:B-1----:R-:W-:Y:S05]  /*159a0*/  @!P1 BRA `(.L_x_2381) ;  /* 0x0000003000449947 */ /* 0x002fea0003800000 */
.L_x_2476:
[----:B------:R-:W-:Y:S05]  /*159b0*/  @!P0 BRA `(.L_x_2382) ;  /* 0x0000000000048947 */ /* 0x000fea0003800000 */
[----:B------:R-:W-:Y:S01]  /*159c0*/  BPT.TRAP 0x1 ;  /* 0x000000040000795c */ /* 0x000fe20000300000 */
.L_x_2382:
[----:B------:R-:W5:Y:S02]  /*159d0*/  SYNCS.PHASECHK.TRANS64.TRYWAIT P1, [R3+URZ+0x28c60], R2 ;  /* 0x028c6002030075a7 */ /* 0x000f64000802017f */
[----:B-----5:R-:W-:Y:S05]  /*159e0*/  @!P1 BRA `(.L_x_2383) ;  /* 0x0000003000489947 */ /* 0x020fea0003800000 */
.L_x_2477:
[----:B------:R-:W-:Y:S05]  /*159f0*/  @!P0 BRA `(.L_x_2384) ;  /* 0x0000000000048947 */ /* 0x000fea0003800000 */
[----:B------:R-:W-:Y:S01]  /*15a00*/  BPT.TRAP 0x1 ;  /* 0x000000040000795c */ /* 0x000fe20000300000 */
.L_x_2384:
[----:B------:R0:W0:Y:S02]  /*15a10*/  SYNCS.PHASECHK.TRANS64.TRYWAIT P0, [R5+URZ+0x28c60], R0 ;  /* 0x028c6000050075a7 */ /* 0x000024000800017f */
[----:B0-----:R-:W-:Y:S05]  /*15a20*/  @!P0 NANOSLEEP.SYNCS 0x989680 ;  /* 0x009896800000895d */ /* 0x001fea0003900000 */
[----:B------:R-:W0:Y:S02]  /*15a30*/  @!P0 SYNCS.PHASECHK.TRANS64 P0, [R5+URZ+0x28c60], R0 ;  /* 0x028c6000050085a7 */ /* 0x000e24000800007f */
[----:B0-----:R-:W-:Y:S05]  /*15a40*/  @!P0 BRA `(.L_x_2384) ;  /* 0xfffffffc00f08947 */ /* 0x001fea000383ffff */
.L_x_2376:
[----:B------:R-:W-:Y:S05]  /*15a50*/  BSYNC B0 ;  /* 0x0000000000007941 */ /* 0x000fea0003800000 */
.L_x_2375:
[----:B------:R-:W-:Y:S05]  /*15a60*/  EXIT ;  /* 0x000000000000794d */ /* 0x000fea0003800000 */
.L_x_2187:
[----:B0-----:R-:W-:-:S04]  /*15a70*/  IMAD.U32 R6, RZ, RZ, UR21 ;  /* 0x00000015ff067e24 */ /* 0x001fc8000f8e00ff */
[----:B------:R0:W1:Y:S03]  /*15a80*/  SYNCS.PHASECHK.TRANS64.TRYWAIT P1, [R6+URZ+0x28c50], R3 ;  /* 0x028c5003060075a7 */ /* 0x000066000802017f */
[----:B-1----:R-:W-:Y:S05]  /*15a90*/  @!P1 NANOSLEEP.SYNCS 0x989680 ;  /* 0x009896800000995d */ /* 0x002fea0003900000 */
[----:B------:R-:W1:Y:S02]  /*15aa0*/  @!P1 SYNCS.PHASECHK.TRANS64 P1, [R6+URZ+0x28c50], R3 ;  /* 0x028c5003060095a7 */ /* 0x000e64000802007f */
[----:B-1----:R-:W-:Y:S05]  /*15ab0*/  @!P1 BRA `(.L_x_2187) ;  /* 0xfffffffc00ec9947 */ /* 0x002fea000383ffff */
[----:B------:R-:W-:Y:S05]  /*15ac0*/  BRA `(.L_x_2385) ;  /* 0xfffffec000c87947 */ /* 0x000fea000383ffff */
.L_x_2193:
[----:B-1----:R-:W-:-:S04]  /*15ad0*/  IMAD.U32 R5, RZ, RZ, UR21 ;  /* 0x00000015ff057e24 */ /* 0x002fc8000f8e00ff */
[----:B------:R1:W2:Y:S03]  /*15ae0*/  SYNCS.PHASECHK.TRANS64.TRYWAIT P1, [R5+URZ+0x28c50], R4 ;  /* 0x028c5004050075a7 */ /* 0x0002a6000802017f */
[----:B--2---:R-:W-:Y:S05]  /*15af0*/  @!P1 NANOSLEEP.SYNCS 0x989680 ;  /* 0x009896800000995d */ /* 0x004fea0003900000 */
[----:B------:R-:W2:Y:S02]  /*15b00*/  @!P1 SYNCS.PHASECHK.TRANS64 P1, [R5+URZ+0x28c50], R4 ;  /* 0x028c5004050095a7 */ /* 0x000ea4000802007f */
[----:B--2---:R-:W-:Y:S05]  /*15b10*/  @!P1 BRA `(.L_x_2193) ;  /* 0xfffffffc00ec9947 */ /* 0x004fea000383ffff */
[----:B------:R-:W-:Y:S05]  /*15b20*/  BRA `(.L_x_2192) ;  /* 0xfffffecc00c07947 */ /* 0x000fea000383ffff */
.L_x_2203:
[----:B0-----:R-:W-:-:S04]  /*15b30*/  IMAD.U32 R3, RZ, RZ, UR41 ;  /* 0x00000029ff037e24 */ /* 0x001fc8000f8e00ff */
[----:B------:R0:W1:Y:S03]  /*15b40*/  SYNCS.PHASECHK.TRANS64.TRYWAIT P1, [R3+URZ+0x28c00], R0 ;  /* 0x028c0000030075a7 */ /* 0x000066000802017f */
[----:B-1----:R-:W-:Y:S05]  /*15b50*/  @!P1 NANOSLEEP.SYNCS 0x989680 ;  /* 0x009896800000995d */ /* 0x002fea0003900000 */
[----:B------:R-:W1:Y:S02]  /*15b60*/  @!P1 SYNCS.PHASECHK.TRANS64 P1, [R3+URZ+0x28c00], R0 ;  /* 0x028c0000030095a7 */ /* 0x000e64000802007f */
[----:B-1----:R-:W-:Y:S05]  /*15b70*/  @!P1 BRA `(.L_x_2203) ;  /* 0xfffffffc00ec9947 */ /* 0x002fea000383ffff */
[----:B------:R-:W-:Y:S05]  /*15b80*/  BRA `(.L_x_2386) ;  /* 0xfffffee400347947 */ /* 0x000fea000383ffff */
.L_x_2207:
[----:B--2---:R2:W3:Y:S02]  /*15b90*/  SYNCS.PHASECHK.TRANS64.TRYWAIT P1, [R7+URZ+0x28c30], R8 ;  /* 0x028c3008070075a7 */ /* 0x0044e4000802017f */
[----:B---3--:R-:W-:Y:S05]  /*15ba0*/  @!P1 NANOSLEEP.SYNCS 0x989680 ;  /* 0x009896800000995d */ /* 0x008fea0003900000 */
[----:B------:R-:W3:Y:S02]  /*15bb0*/  @!P1 SYNCS.PHASECHK.TRANS64 P1, [R7+URZ+0x28c30], R8 ;  /* 0x028c3008070095a7 */ /* 0x000ee4000802007f */
[----:B---3--:R-:W-:Y:S05]  /*15bc0*/  @!P1 BRA `(.L_x_2207) ;  /* 0xfffffffc00f09947 */ /* 0x008fea000383ffff */
[----:B------:R-:W-:Y:S05]  /*15bd0*/  BRA `(.L_x_2206) ;  /* 0xfffffee400507947 */ /* 0x000fea000383ffff */
.L_x_2220:
[----:B----4-:R4:W0:Y:S02]  /*15be0*/  SYNCS.PHASECHK.TRANS64.TRYWAIT P1, [R7+URZ+0x28c50], R8 ;  /* 0x028c5008070075a7 */ /* 0x010824000802017f */
[----:B0-----:R-:W-:Y:S05]  /*15bf0*/  @!P1 NANOSLEEP.SYNCS 0x989680 ;  /* 0x009896800000995d */ /* 0x001fea0003900000 */
[----:B------:R-:W0:Y:S02]  /*15c00*/  @!P1 SYNCS.PHASECHK.TRANS64 P1, [R7+URZ+0x28c50], R8 ;  /* 0x028c5008070095a7 */ /* 0x000e24000802007f */
[----:B0-----:R-:W-:Y:S05]  /*15c10*/  @!P1 BRA `(.L_x_2220) ;  /* 0xfffffffc00f09947 */ /* 0x001fea000383ffff */
[----:B------:R-:W-:Y:S05]  /*15c20*/  BRA `(.L_x_2219) ;  /* 0xfffffefc00ec7947 */ /* 0x000fea000383ffff */
.L_x_2229:
[----:B--2---:R-:W-:-:S04]  /*15c30*/  IMAD.U32 R5, RZ, RZ, UR21 ;  /* 0x00000015ff057e24 */ /* 0x004fc8000f8e00ff */
[----:B------:R2:W3:Y:S03]  /*15c40*/  SYNCS.PHASECHK.TRANS64.TRYWAIT P1, [R5+URZ+0x28c30], R8 ;  /* 0x028c3008050075a7 */ /* 0x0004e6000802017f */
[----:B---3--:R-:W-:Y:S05]  /*15c50*/  @!P1 NANOSLEEP.SYNCS 0x989680 ;  /* 0x009896800000995d */ /* 0x008fea0003900000 */
[----:B------:R-:W3:Y:S02]  /*15c60*/  @!P1 SYNCS.PHASECHK.TRANS64 P1, [R5+URZ+0x28c30], R8 ;  /* 0x028c3008050095a7 */ /* 0x000ee4000802007f */
[----:B---3--:R-:W-:Y:S05]  /*15c70*/  @!P1 BRA `(.L_x_2229) ;  /* 0xfffffffc00ec9947 */ /* 0x008fea000383ffff */
[----:B------:R-:W-:Y:S05]  /*15c80*/  BRA `(.L_x_2228) ;  /* 0xffffff0400607947 */ /* 0x000fea000383ffff */
.L_x_2242:
[----:B--2---:R-:W-:-:S04]  /*15c90*/  IMAD.U32 R7, RZ, RZ, UR21 ;  /* 0x00000015ff077e24 */ /* 0x004fc8000f8e00ff */
[----:B------:R2:W3:Y:S03]  /*15ca0*/  SYNCS.PHASECHK.TRANS64.TRYWAIT P1, [R7+URZ+0x28c50], R8 ;  /* 0x028c5008070075a7 */ /* 0x0004e6000802017f */
[----:B---3--:R-:W-:Y:S05]  /*15cb0*/  @!P1 NANOSLEEP.SYNCS 0x989680 ;  /* 0x009896800000995d */ /* 0x008fea0003900000 */
[----:B------:R-:W3:Y:S02]  /*15cc0*/  @!P1 SYNCS.PHASECHK.TRANS64 P1, [R7+URZ+0x28c50], R8 ;  /* 0x028c5008070095a7 */ /* 0x000ee4000802007f */
[----:B---3--:R-:W-:Y:S05]  /*15cd0*/  @!P1 BRA `(.L_x_2242) ;  /* 0xfffffffc00ec9947 */ /* 0x008fea000383ffff */
[----:B------:R-:W-:Y:S05]  /*15ce0*/  BRA `(.L_x_2241) ;  /* 0xffffff2400447947 */ /* 0x000fea000383ffff */
.L_x_2252:
[----:B--2---:R-:W-:-:S04]  /*15cf0*/  IMAD.U32 R6, RZ, RZ, UR22 ;  /* 0x00000016ff067e24 */ /* 0x004fc8000f8e00ff */
[----:B------:R2:W3:Y:S03]  /*15d00*/  SYNCS.PHASECHK.TRANS64.TRYWAIT P2, [R6+URZ+0x28c30], R7 ;  /* 0x028c3007060075a7 */ /* 0x0004e6000804017f */
[----:B---3--:R-:W-:Y:S05]  /*15d10*/  @!P2 NANOSLEEP.SYNCS 0x989680 ;  /* 0x009896800000a95d */ /* 0x008fea0003900000 */
[----:B------:R-:W3:Y:S02]  /*15d20*/  @!P2 SYNCS.PHASECHK.TRANS64 P2, [R6+URZ+0x28c30], R7 ;  /* 0x028c30070600a5a7 */ /* 0x000ee4000804007f */
[----:B---3--:R-:W-:Y:S05]  /*15d30*/  @!P2 BRA `(.L_x_2252) ;  /* 0xfffffffc00eca947 */ /* 0x008fea000383ffff */
[----:B------:R-:W-:Y:S05]  /*15d40*/  BRA `(.L_x_2251) ;  /* 0xffffff2800cc7947 */ /* 0x000fea000383ffff */
.L_x_2257:
[----:B--2---:R-:W-:-:S04]  /*15d50*/  IMAD.U32 R8, RZ, RZ, UR22 ;  /* 0x00000016ff087e24 */ /* 0x004fc8000f8e00ff */
[----:B------:R2:W4:Y:S03]  /*15d60*/  SYNCS.PHASECHK.TRANS64.TRYWAIT P2, [R8+URZ+0x28c50], R7 ;  /* 0x028c5007080075a7 */ /* 0x000526000804017f */
[----:B----4-:R-:W-:Y:S05]  /*15d70*/  @!P2 NANOSLEEP.SYNCS 0x989680 ;  /* 0x009896800000a95d */ /* 0x010fea0003900000 */
[----:B------:R-:W4:Y:S02]  /*15d80*/  @!P2 SYNCS.PHASECHK.TRANS64 P2, [R8+URZ+0x28c50], R7 ;  /* 0x028c50070800a5a7 */ /* 0x000f24000804007f */
[----:B----4-:R-:W-:Y:S05]  /*15d90*/  @!P2 BRA `(.L_x_2257) ;  /* 0xfffffffc00eca947 */ /* 0x010fea000383ffff */
[----:B------:R-:W-:Y:S05]  /*15da0*/  BRA `(.L_x_2256) ;  /* 0xffffff3c00f07947 */ /* 0x000fea000383ffff */
.L_x_2264:
[----:B--2---:R-:W-:-:S04]  /*15db0*/  IMAD.U32 R5, RZ, RZ, UR21 ;  /* 0x00000015ff057e24 */ /* 0x004fc8000f8e00ff */
[----:B------:R2:W3:Y:S03]  /*15dc0*/  SYNCS.PHASECHK.TRANS64.TRYWAIT P1, [R5+URZ+0x28c30], R8 ;  /* 0x028c3008050075a7 */ /* 0x0004e6000802017f */
[----:B---3--:R-:W-:Y:S05]  /*15dd0*/  @!P1 NANOSLEEP.SYNCS 0x989680 ;  /* 0x009896800000995d */ /* 0x008fea0003900000 */
[----:B------:R-:W3:Y:S02]  /*15de0*/  @!P1 SYNCS.PHASECHK.TRANS64 P1, [R5+URZ+0x28c30], R8 ;  /* 0x028c3008050095a7 */ /* 0x000ee4000802007f */
[----:B---3--:R-:W-:Y:S05]  /*15df0*/  @!P1 BRA `(.L_x_2264) ;  /* 0xfffffffc00ec9947 */ /* 0x008fea000383ffff */
[----:B------:R-:W-:Y:S05]  /*15e00*/  BRA `(.L_x_2263) ;  /* 0xffffff4000e07947 */ /* 0x000fea000383ffff */
.L_x_2277:
[----:B--2---:R-:W-:-:S04]  /*15e10*/  IMAD.U32 R7, RZ, RZ, UR21 ;  /* 0x00000015ff077e24 */ /* 0x004fc8000f8e00ff */
[----:B------:R2:W3:Y:S03]  /*15e20*/  SYNCS.PHASECHK.TRANS64.TRYWAIT P1, [R7+URZ+0x28c50], R8 ;  /* 0x028c5008070075a7 */ /* 0x0004e6000802017f */
[----:B---3--:R-:W-:Y:S05]  /*15e30*/  @!P1 NANOSLEEP.SYNCS 0x989680 ;  /* 0x009896800000995d */ /* 0x008fea0003900000 */
[----:B------:R-:W3:Y:S02]  /*15e40*/  @!P1 SYNCS.PHASECHK.TRANS64 P1, [R7+URZ+0x28c50], R8 ;  /* 0x028c5008070095a7 */ /* 0x000ee4000802007f */
[----:B---3--:R-:W-:Y:S05]  /*15e50*/  @!P1 BRA `(.L_x_2277) ;  /* 0xfffffffc00ec9947 */ /* 0x008fea000383ffff */
[----:B------:R-:W-:Y:S05]  /*15e60*/  BRA `(.L_x_2276) ;  /* 0xffffff6000c47947 */ /* 0x000fea000383ffff */
.L_x_2322:
[----:B------:R-:W0:Y:S01]  /*15e70*/  S2R R21, SR_TID.X ;  /* 0x0000000000157919 */ /* 0x000e220000002100 */
[----:B------:R-:W-:Y:S01]  /*15e80*/  BSSY B0, `(.L_x_2387) ;  /* 0x000000a000007945 */ /* 0x000fe20003800000 */
[----:B------:R-:W-:Y:S02]  /*15e90*/  IMAD.MOV.U32 R12, RZ, RZ, RZ ;  /* 0x000000ffff0c7224 */ /* 0x000fe400078e00ff */
[----:B------:R-:W-:Y:S02]  /*15ea0*/  IMAD.MOV.U32 R11, RZ, RZ, 0x1f ;  /* 0x0000001fff0b7424 */ /* 0x000fe400078e00ff */
[----:B------:R-:W-:Y:S01]  /*15eb0*/  IMAD.MOV.U32 R15, RZ, RZ, -0x1 ;  /* 0xffffffffff0f7424 */ /* 0x000fe200078e00ff */
[----:B0-----:R-:W-:-:S04]  /*15ec0*/  SHF.R.U32.HI R21, RZ, 0x5, R21 ;  /* 0x00000005ff157819 */ /* 0x001fc80000011615 */
[----:B------:R-:W-:-:S04]  /*15ed0*/  LOP3.LUT R21, R21, 0x3, RZ, 0xc0, !PT ;  /* 0x0000000315157812 */ /* 0x000fc800078ec0ff */
[----:B------:R-:W-:-:S07]  /*15ee0*/  MOV R13, R21 ;  /* 0x00000015000d7202 */ /* 0x000fce0000000f00 */
[----:B-----5:R-:W-:Y:S05]  /*15ef0*/  WARPSYNC.COLLECTIVE R15, `(.L_x_2388) ;  /* 0x000000000f087348 */ /* 0x020fea0003c00000 */
[----:B------:R0:W1:Y:S02]  /*15f00*/  SHFL.IDX P6, R14, R13, R12, R11 ;  /* 0x0000000c0d0e7389 */ /* 0x00006400000c000b */
[----:B01---5:R-:W-:Y:S01]  /*15f10*/  ENDCOLLECTIVE ;  /* 0x000000000000791b */ /* 0x023fe20003800000 */
.L_x_2388:
[----:B------:R-:W-:Y:S05]  /*15f20*/  BSYNC B0 ;  /* 0x0000000000007941 */ /* 0x000fea0003800000 */
.L_x_2387:
[----:B------:R-:W-:Y:S05]  /*15f30*/  BRA `(.L_x_2389) ;  /* 0xffffffbc00607947 */ /* 0x000fea000383ffff */
.L_x_2325:
[----:B0-----:R0:W1:Y:S02]  /*15f40*/  SYNCS.PHASECHK.TRANS64.TRYWAIT P0, [R27+URZ+0x28c40], R0 ;  /* 0x028c40001b0075a7 */ /* 0x001064000800017f */
[----:B-1----:R-:W-:Y:S05]  /*15f50*/  @!P0 NANOSLEEP.SYNCS 0x989680 ;  /* 0x009896800000895d */ /* 0x002fea0003900000 */
[----:B------:R-:W1:Y:S02]  /*15f60*/  @!P0 SYNCS.PHASECHK.TRANS64 P0, [R27+URZ+0x28c40], R0 ;  /* 0x028c40001b0085a7 */ /* 0x000e64000800007f */
[----:B-1----:R-:W-:Y:S05]  /*15f70*/  @!P0 BRA `(.L_x_2325) ;  /* 0xfffffffc00f08947 */ /* 0x002fea000383ffff */
[----:B------:R-:W-:Y:S05]  /*15f80*/  BRA `(.L_x_2390) ;  /* 0xffffffc0003c7947 */ /* 0x000fea000383ffff */
.L_x_2326:
        /* <DEDUP_REMOVED lines=8> */
.L_x_2392:
[----:B------:R-:W-:Y:S05]  /*16010*/  BSYNC B0 ;  /* 0x0000000000007941 */ /* 0x000fea0003800000 */
.L_x_2391:
        /* <DEDUP_REMOVED lines=9> */
.L_x_2393:
[----:B------:R-:W-:Y:S02]  /*160b0*/  IMAD.MOV.U32 R13, RZ, RZ, R5 ;  /* 0x000000ffff0d7224 */ /* 0x000fe400078e0005 */
[----:B------:R-:W-:Y:S02]  /*160c0*/  IMAD.MOV.U32 R12, RZ, RZ, 0x1 ;  /* 0x00000001ff0c7424 */ /* 0x000fe400078e00ff */
[----:B------:R-:W-:-:S07]  /*160d0*/  IMAD.MOV.U32 R3, RZ, RZ, R14 ;  /* 0x000000ffff037224 */ /* 0x000fce00078e000e */
[----:B------:R-:W-:Y:S05]  /*160e0*/  WARPSYNC.COLLECTIVE R15, `(.L_x_2394) ;  /* 0x000000000f087348 */ /* 0x000fea0003c00000 */
[----:B------:R0:W1:Y:S02]  /*160f0*/  SHFL.IDX P6, R14, R13, R12, R11 ;  /* 0x0000000c0d0e7389 */ /* 0x00006400000c000b */
[----:B01----:R-:W-:Y:S01]  /*16100*/  ENDCOLLECTIVE ;  /* 0x000000000000791b */ /* 0x003fe20003800000 */
.L_x_2394:
        /* <DEDUP_REMOVED lines=15> */
.L_x_2395:
[----:B------:R-:W-:Y:S02]  /*16200*/  @P0 IMAD R6, R4, 0x2, R23 ;  /* 0x0000000204060824 */ /* 0x000fe400078e0217 */
[----:B------:R-:W-:Y:S02]  /*16210*/  IMAD.MOV.U32 R13, RZ, RZ, R5 ;  /* 0x000000ffff0d7224 */ /* 0x000fe400078e0005 */
[----:B------:R-:W-:Y:S02]  /*16220*/  IMAD.MOV.U32 R12, RZ, RZ, 0x2 ;  /* 0x00000002ff0c7424 */ /* 0x000fe400078e00ff */
[----:B------:R-:W-:-:S07]  /*16230*/  IMAD.MOV.U32 R3, RZ, RZ, R14 ;  /* 0x000000ffff037224 */ /* 0x000fce00078e000e */
[----:B------:R-:W-:Y:S05]  /*16240*/  WARPSYNC.COLLECTIVE R15, `(.L_x_2396) ;  /* 0x000000000f087348 */ /* 0x000fea0003c00000 */
[----:B------:R0:W1:Y:S02]  /*16250*/  SHFL.IDX P6, R14, R13, R12, R11 ;  /* 0x0000000c0d0e7389 */ /* 0x00006400000c000b */
[----:B01----:R-:W-:Y:S01]  /*16260*/  ENDCOLLECTIVE ;  /* 0x000000000000791b */ /* 0x003fe20003800000 */
.L_x_2396:
        /* <DEDUP_REMOVED lines=15> */
.L_x_2397:
[----:B------:R-:W-:Y:S02]  /*16360*/  @P0 IMAD R6, R4, 0x2, R23 ;  /* 0x0000000204060824 */ /* 0x000fe400078e0217 */
[----:B------:R-:W-:Y:S01]  /*16370*/  IMAD.MOV.U32 R13, RZ, RZ, R5 ;  /* 0x000000ffff0d7224 */ /* 0x000fe200078e0005 */
[----:B------:R-:W-:Y:S01]  /*16380*/  MOV R12, 0x3 ;  /* 0x00000003000c7802 */ /* 0x000fe20000000f00 */
[----:B------:R-:W-:-:S07]  /*16390*/  IMAD.MOV.U32 R3, RZ, RZ, R14 ;  /* 0x000000ffff037224 */ /* 0x000fce00078e000e */
[----:B------:R-:W-:Y:S05]  /*163a0*/  WARPSYNC.COLLECTIVE R15, `(.L_x_2398) ;  /* 0x000000000f087348 */ /* 0x000fea0003c00000 */
[----:B------:R0:W1:Y:S02]  /*163b0*/  SHFL.IDX P6, R14, R13, R12, R11 ;  /* 0x0000000c0d0e7389 */ /* 0x00006400000c000b */
[----:B01----:R-:W-:Y:S01]  /*163c0*/  ENDCOLLECTIVE ;  /* 0x000000000000791b */ /* 0x003fe20003800000 */
.L_x_2398:
        /* <DEDUP_REMOVED lines=10> */
.L_x_2399:
[----:B------:R-:W-:Y:S01]  /*16470*/  @!PT LDS RZ, [RZ] ;  /* 0x00000000fffff984 */ /* 0x000fe20000000800 */
[----:B------:R-:W-:Y:S01]  /*16480*/  @!PT LDS RZ, [RZ] ;  /* 0x00000000fffff984 */ /* 0x000fe20000000800 */
[----:B------:R-:W-:Y:S01]  /*16490*/  @!PT LDS RZ, [RZ] ;  /* 0x00000000fffff984 */ /* 0x000fe20000000800 */
[----:B------:R0:W-:Y:S01]  /*164a0*/  @P0 LDGSTS.E.BYPASS.LTC128B.128 [R6+0x23400], desc[UR54][R2.64], !P2 ;  /* 0x2340000002060fae */ /* 0x0001e2000d101d76 */
[----:B------:R-:W-:Y:S01]  /*164b0*/  IMAD.MOV.U32 R0, RZ, RZ, R14 ;  /* 0x000000ffff007224 */ /* 0x000fe200078e000e */
[----:B------:R-:W-:Y:S06]  /*164c0*/  BRA `(.L_x_2400) ;  /* 0xffffffbc00f47947 */ /* 0x000fec000383ffff */
.L_x_2331:
[----:B------:R-:W-:Y:S02]  /*164d0*/  IMAD.MOV.U32 R13, RZ, RZ, R4 ;  /* 0x000000ffff0d7224 */ /* 0x000fe400078e0004 */
[----:B------:R-:W-:Y:S02]  /*164e0*/  IMAD.MOV.U32 R12, RZ, RZ, RZ ;  /* 0x000000ffff0c7224 */ /* 0x000fe400078e00ff */
[----:B------:R-:W-:Y:S02]  /*164f0*/  IMAD.MOV.U32 R11, RZ, RZ, 0x181f ;  /* 0x0000181fff0b7424 */ /* 0x000fe400078e00ff */
[----:B------:R-:W-:Y:S02]  /*16500*/  IMAD.MOV.U32 R15, RZ, RZ, -0x1 ;  /* 0xffffffffff0f7424 */ /* 0x000fe400078e00ff */
[----:B------:R-:W-:Y:S02]  /*16510*/  IMAD R37, R37, R6, RZ ;  /* 0x0000000625257224 */ /* 0x000fe400078e02ff */
[----:B------:R-:W-:-:S07]  /*16520*/  IMAD.IADD R35, R9, 0x1, R35 ;  /* 0x0000000109237824 */ /* 0x000fce00078e0223 */
[----:B-1---5:R-:W-:Y:S05]  /*16530*/  WARPSYNC.COLLECTIVE R15, `(.L_x_2401) ;  /* 0x000000000f087348 */ /* 0x022fea0003c00000 */
[----:B------:R0:W2:Y:S02]  /*16540*/  SHFL.IDX P6, R14, R13, R12, R11 ;  /* 0x0000000c0d0e7389 */ /* 0x0000a400000c000b */
[----:B012--5:R-:W-:Y:S01]  /*16550*/  ENDCOLLECTIVE ;  /* 0x000000000000791b */ /* 0x027fe20003800000 */
.L_x_2401:
[C---:B------:R-:W-:Y:S01]  /*16560*/  VIADD R6, R35.reuse, 0x10 ;  /* 0x0000001023067836 */ /* 0x040fe20000000000 */
[----:B------:R-:W-:Y:S01]  /*16570*/  ISETP.GE.AND P0, PT, R35, R37, PT ;  /* 0x000000252300720c */ /* 0x000fe20003f06270 */
[----:B------:R-:W-:Y:S02]  /*16580*/  IMAD.MOV.U32 R13, RZ, RZ, R0 ;  /* 0x000000ffff0d7224 */ /* 0x000fe400078e0000 */
[----:B------:R-:W-:-:S10]  /*16590*/  IMAD.MOV.U32 R2, RZ, RZ, R14 ;  /* 0x000000ffff027224 */ /* 0x000fd400078e000e */
[----:B------:R-:W-:Y:S05]  /*165a0*/  WARPSYNC.COLLECTIVE R15, `(.L_x_2402) ;  /* 0x000000000f087348 */ /* 0x000fea0003c00000 */
[----:B------:R0:W1:Y:S02]  /*165b0*/  SHFL.IDX P6, R14, R13, R12, R11 ;  /* 0x0000000c0d0e7389 */ /* 0x00006400000c000b */
[----:B01----:R-:W-:Y:S01]  /*165c0*/  ENDCOLLECTIVE ;  /* 0x000000000000791b */ /* 0x003fe20003800000 */
.L_x_2402:
[----:B------:R-:W-:Y:S02]  /*165d0*/  IMAD.MOV.U32 R13, RZ, RZ, R4 ;  /* 0x000000ffff0d7224 */ /* 0x000fe400078e0004 */
[----:B------:R-:W-:Y:S02]  /*165e0*/  IMAD.MOV.U32 R12, RZ, RZ, 0x1 ;  /* 0x00000001ff0c7424 */ /* 0x000fe400078e00ff */
[----:B------:R-:W-:-:S07]  /*165f0*/  IMAD.MOV.U32 R3, RZ, RZ, R14 ;  /* 0x000000ffff037224 */ /* 0x000fce00078e000e */
[----:B------:R-:W-:Y:S05]  /*16600*/  WARPSYNC.COLLECTIVE R15, `(.L_x_2403) ;  /* 0x000000000f087348 */ /* 0x000fea0003c00000 */
[----:B------:R0:W1:Y:S02]  /*16610*/  SHFL.IDX P6, R14, R13, R12, R11 ;  /* 0x0000000c0d0e7389 */ /* 0x00006400000c000b */
[----:B01----:R-:W-:Y:S01]  /*16620*/  ENDCOLLECTIVE ;  /* 0x000000000000791b */ /* 0x003fe20003800000 */
.L_x_2403:
        /* <DEDUP_REMOVED lines=15> */
.L_x_2404:
[----:B------:R-:W-:Y:S02]  /*16720*/  IMAD.MOV.U32 R13, RZ, RZ, R4 ;  /* 0x000000ffff0d7224 */ /* 0x000fe400078e0004 */
[----:B------:R-:W-:Y:S02]  /*16730*/  IMAD.MOV.U32 R12, RZ, RZ, 0x2 ;  /* 0x00000002ff0c7424 */ /* 0x000fe400078e00ff */
[----:B------:R-:W-:-:S07]  /*16740*/  IMAD.MOV.U32 R3, RZ, RZ, R14 ;  /* 0x000000ffff037224 */ /* 0x000fce00078e000e */
[----:B------:R-:W-:Y:S05]  /*16750*/  WARPSYNC.COLLECTIVE R15, `(.L_x_2405) ;  /* 0x000000000f087348 */ /* 0x000fea0003c00000 */
[----:B------:R0:W1:Y:S02]  /*16760*/  SHFL.IDX P6, R14, R13, R12, R11 ;  /* 0x0000000c0d0e7389 */ /* 0x00006400000c000b */
[----:B01----:R-:W-:Y:S01]  /*16770*/  ENDCOLLECTIVE ;  /* 0x000000000000791b */ /* 0x003fe20003800000 */
.L_x_2405:
        /* <DEDUP_REMOVED lines=16> */
.L_x_2406:
[----:B------:R-:W-:Y:S02]  /*16880*/  IMAD.MOV.U32 R13, RZ, RZ, R4 ;  /* 0x000000ffff0d7224 */ /* 0x000fe400078e0004 */
[----:B------:R-:W-:Y:S02]  /*16890*/  IMAD.MOV.U32 R12, RZ, RZ, 0x3 ;  /* 0x00000003ff0c7424 */ /* 0x000fe400078e00ff */
[----:B------:R-:W-:-:S07]  /*168a0*/  IMAD.MOV.U32 R3, RZ, RZ, R14 ;  /* 0x000000ffff037224 */ /* 0x000fce00078e000e */
[----:B------:R-:W-:Y:S05]  /*168b0*/  WARPSYNC.COLLECTIVE R15, `(.L_x_2407) ;  /* 0x000000000f087348 */ /* 0x000fea0003c00000 */
[----:B------:R0:W1:Y:S02]  /*168c0*/  SHFL.IDX P6, R14, R13, R12, R11 ;  /* 0x0000000c0d0e7389 */ /* 0x00006400000c000b */
[----:B01----:R-:W-:Y:S01]  /*168d0*/  ENDCOLLECTIVE ;  /* 0x000000000000791b */ /* 0x003fe20003800000 */
.L_x_2407:
        /* <DEDUP_REMOVED lines=10> */
.L_x_2408:
[----:B------:R-:W-:Y:S01]  /*16980*/  @!PT LDS RZ, [RZ] ;  /* 0x00000000fffff984 */ /* 0x000fe20000000800 */
[----:B------:R-:W-:Y:S01]  /*16990*/  @!PT LDS RZ, [RZ] ;  /* 0x00000000fffff984 */ /* 0x000fe20000000800 */
[----:B------:R-:W-:Y:S01]  /*169a0*/  @!PT LDS RZ, [RZ] ;  /* 0x00000000fffff984 */ /* 0x000fe20000000800 */
[----:B------:R2:W-:Y:S01]  /*169b0*/  @!P0 LDGSTS.E.BYPASS.LTC128B.128 [R7+0x21400], desc[UR54][R2.64], !P1 ;  /* 0x2140000002078fae */ /* 0x0005e2000c901d76 */
[----:B------:R-:W-:Y:S01]  /*169c0*/  MOV R0, R14 ;  /* 0x0000000e00007202 */ /* 0x000fe20000000f00 */
[----:B------:R-:W-:Y:S06]  /*169d0*/  BRA `(.L_x_2409) ;  /* 0xffffffc000ec7947 */ /* 0x000fec000383ffff */
.L_x_2334:
[----:B0-----:R0:W2:Y:S02]  /*169e0*/  SYNCS.PHASECHK.TRANS64.TRYWAIT P0, [R23+URZ+0x28c20], R0 ;  /* 0x028c2000170075a7 */ /* 0x0010a4000800017f */
[----:B--2---:R-:W-:Y:S05]  /*169f0*/  @!P0 NANOSLEEP.SYNCS 0x989680 ;  /* 0x009896800000895d */ /* 0x004fea0003900000 */
[----:B------:R-:W2:Y:S02]  /*16a00*/  @!P0 SYNCS.PHASECHK.TRANS64 P0, [R23+URZ+0x28c20], R0 ;  /* 0x028c2000170085a7 */ /* 0x000ea4000800007f */
[----:B--2---:R-:W-:Y:S05]  /*16a10*/  @!P0 BRA `(.L_x_2334) ;  /* 0xfffffffc00f08947 */ /* 0x004fea000383ffff */
[----:B------:R-:W-:Y:S05]  /*16a20*/  BRA `(.L_x_2410) ;  /* 0xffffffc400487947 */ /* 0x000fea000383ffff */
.L_x_2337:
[----:B0-----:R0:W2:Y:S02]  /*16a30*/  SYNCS.PHASECHK.TRANS64.TRYWAIT P0, [R27+URZ+0x28c60], R0 ;  /* 0x028c60001b0075a7 */ /* 0x0010a4000800017f */
[----:B--2---:R-:W-:Y:S05]  /*16a40*/  @!P0 NANOSLEEP.SYNCS 0x989680 ;  /* 0x009896800000895d */ /* 0x004fea0003900000 */
[----:B------:R-:W2:Y:S02]  /*16a50*/  @!P0 SYNCS.PHASECHK.TRANS64 P0, [R27+URZ+0x28c60], R0 ;  /* 0x028c60001b0085a7 */ /* 0x000ea4000800007f */
[----:B--2---:R-:W-:Y:S05]  /*16a60*/  @!P0 BRA `(.L_x_2337) ;  /* 0xfffffffc00f08947 */ /* 0x004fea000383ffff */
[----:B------:R-:W-:Y:S05]  /*16a70*/  BRA `(.L_x_2411) ;  /* 0xffffffc400587947 */ /* 0x000fea000383ffff */
.L_x_2338:
        /* <DEDUP_REMOVED lines=8> */
.L_x_2413:
[----:B------:R-:W-:Y:S05]  /*16b00*/  BSYNC B0 ;  /* 0x0000000000007941 */ /* 0x000fea0003800000 */
.L_x_2412:
        /* <DEDUP_REMOVED lines=15> */
.L_x_2414:
        /* <DEDUP_REMOVED lines=39> */
.L_x_2415:
[----:B------:R-:W-:Y:S02]  /*16e70*/  IMAD.MOV.U32 R13, RZ, RZ, R4 ;  /* 0x000000ffff0d7224 */ /* 0x000fe400078e0004 */
[----:B------:R-:W-:-:S07]  /*16e80*/  IMAD.MOV.U32 R3, RZ, RZ, R14 ;  /* 0x000000ffff037224 */ /* 0x000fce00078e000e */
[----:B------:R-:W-:Y:S05]  /*16e90*/  WARPSYNC.COLLECTIVE R15, `(.L_x_2416) ;  /* 0x000000000f087348 */ /* 0x000fea0003c00000 */
[----:B------:R0:W1:Y:S02]  /*16ea0*/  SHFL.IDX P6, R14, R13, R12, R11 ;  /* 0x0000000c0d0e7389 */ /* 0x00006400000c000b */
[----:B01----:R-:W-:Y:S01]  /*16eb0*/  ENDCOLLECTIVE ;  /* 0x000000000000791b */ /* 0x003fe20003800000 */
.L_x_2416:
        /* <DEDUP_REMOVED lines=29> */
.L_x_2417:
[----:B------:R-:W-:Y:S02]  /*17090*/  IMAD.MOV.U32 R13, RZ, RZ, R4 ;  /* 0x000000ffff0d7224 */ /* 0x000fe400078e0004 */
[----:B------:R-:W-:-:S07]  /*170a0*/  IMAD.MOV.U32 R7, RZ, RZ, R14 ;  /* 0x000000ffff077224 */ /* 0x000fce00078e000e */
[----:B------:R-:W-:Y:S05]  /*170b0*/  WARPSYNC.COLLECTIVE R15, `(.L_x_2418) ;  /* 0x000000000f087348 */ /* 0x000fea0003c00000 */
[----:B------:R0:W1:Y:S02]  /*170c0*/  SHFL.IDX P6, R14, R13, R12, R11 ;  /* 0x0000000c0d0e7389 */ /* 0x00006400000c000b */
[----:B01----:R-:W-:Y:S01]  /*170d0*/  ENDCOLLECTIVE ;  /* 0x000000000000791b */ /* 0x003fe20003800000 */
.L_x_2418:
        /* <DEDUP_REMOVED lines=29> */
.L_x_2419:
[----:B------:R-:W-:Y:S02]  /*172b0*/  IMAD.MOV.U32 R13, RZ, RZ, R4 ;  /* 0x000000ffff0d7224 */ /* 0x000fe400078e0004 */
[----:B------:R-:W-:-:S07]  /*172c0*/  IMAD.MOV.U32 R6, RZ, RZ, R14 ;  /* 0x000000ffff067224 */ /* 0x000fce00078e000e */
[----:B------:R-:W-:Y:S05]  /*172d0*/  WARPSYNC.COLLECTIVE R15, `(.L_x_2420) ;  /* 0x000000000f087348 */ /* 0x000fea0003c00000 */
[----:B------:R0:W1:Y:S02]  /*172e0*/  SHFL.IDX P6, R14, R13, R12, R11 ;  /* 0x0000000c0d0e7389 */ /* 0x00006400000c000b */
[----:B01----:R-:W-:Y:S01]  /*172f0*/  ENDCOLLECTIVE ;  /* 0x000000000000791b */ /* 0x003fe20003800000 */
.L_x_2420:
[----:B------:R-:W-:Y:S01]  /*17300*/  MOV R2, R14 ;  /* 0x0000000e00027202 */ /* 0x000fe20000000f00 */
[----:B------:R-:W-:Y:S06]  /*17310*/  BRA `(.L_x_2421) ;  /* 0xffffffc000e87947 */ /* 0x000fec000383ffff */
.L_x_2345:
[----:B0-----:R0:W2:Y:S02]  /*17320*/  SYNCS.PHASECHK.TRANS64.TRYWAIT P0, [R6+URZ+0x28c40], R17 ;  /* 0x028c4011060075a7 */ /* 0x0010a4000800017f */
[----:B--2---:R-:W-:Y:S05]  /*17330*/  @!P0 NANOSLEEP.SYNCS 0x989680 ;  /* 0x009896800000895d */ /* 0x004fea0003900000 */
[----:B------:R-:W2:Y:S02]  /*17340*/  @!P0 SYNCS.PHASECHK.TRANS64 P0, [R6+URZ+0x28c40], R17 ;  /* 0x028c4011060085a7 */ /* 0x000ea4000800007f */
[----:B--2---:R-:W-:Y:S05]  /*17350*/  @!P0 BRA `(.L_x_2345) ;  /* 0xfffffffc00f08947 */ /* 0x004fea000383ffff */
[----:B------:R-:W-:Y:S05]  /*17360*/  BRA `(.L_x_2422) ;  /* 0xffffffc8007c7947 */ /* 0x000fea000383ffff */
.L_x_2346:
        /* <DEDUP_REMOVED lines=8> */
.L_x_2424:
[----:B------:R-:W-:Y:S05]  /*173f0*/  BSYNC B1 ;  /* 0x0000000000017941 */ /* 0x000fea0003800000 */
.L_x_2423:
        /* <DEDUP_REMOVED lines=9> */
.L_x_2425:
[----:B------:R-:W-:Y:S02]  /*17490*/  IMAD.MOV.U32 R13, RZ, RZ, R27 ;  /* 0x000000ffff0d7224 */ /* 0x000fe400078e001b */
[----:B------:R-:W-:Y:S02]  /*174a0*/  IMAD.MOV.U32 R12, RZ, RZ, 0x1 ;  /* 0x00000001ff0c7424 */ /* 0x000fe400078e00ff */
[----:B------:R-:W-:-:S07]  /*174b0*/  IMAD.MOV.U32 R2, RZ, RZ, R14 ;  /* 0x000000ffff027224 */ /* 0x000fce00078e000e */
[----:B------:R-:W-:Y:S05]  /*174c0*/  WARPSYNC.COLLECTIVE R15, `(.L_x_2426) ;  /* 0x000000000f087348 */ /* 0x000fea0003c00000 */
[----:B------:R0:W1:Y:S02]  /*174d0*/  SHFL.IDX P6, R14, R13, R12, R11 ;  /* 0x0000000c0d0e7389 */ /* 0x00006400000c000b */
[----:B01----:R-:W-:Y:S01]  /*174e0*/  ENDCOLLECTIVE ;  /* 0x000000000000791b */ /* 0x003fe20003800000 */
.L_x_2426:
        /* <DEDUP_REMOVED lines=11> */
.L_x_2427:
[----:B------:R-:W-:Y:S02]  /*175a0*/  IMAD.MOV.U32 R13, RZ, RZ, R27 ;  /* 0x000000ffff0d7224 */ /* 0x000fe400078e001b */
[----:B------:R-:W-:Y:S02]  /*175b0*/  IMAD.MOV.U32 R12, RZ, RZ, 0x2 ;  /* 0x00000002ff0c7424 */ /* 0x000fe400078e00ff */
[----:B------:R-:W-:-:S07]  /*175c0*/  IMAD.MOV.U32 R2, RZ, RZ, R14 ;  /* 0x000000ffff027224 */ /* 0x000fce00078e000e */
[----:B------:R-:W-:Y:S05]  /*175d0*/  WARPSYNC.COLLECTIVE R15, `(.L_x_2428) ;  /* 0x000000000f087348 */ /* 0x000fea0003c00000 */
[----:B------:R0:W1:Y:S02]  /*175e0*/  SHFL.IDX P6, R14, R13, R12, R11 ;  /* 0x0000000c0d0e7389 */ /* 0x00006400000c000b */
[----:B01----:R-:W-:Y:S01]  /*175f0*/  ENDCOLLECTIVE ;  /* 0x000000000000791b */ /* 0x003fe20003800000 */
.L_x_2428:
        /* <DEDUP_REMOVED lines=11> */
.L_x_2429:
[----:B------:R-:W-:Y:S02]  /*176b0*/  IMAD.MOV.U32 R13, RZ, RZ, R27 ;  /* 0x000000ffff0d7224 */ /* 0x000fe400078e001b */
[----:B------:R-:W-:Y:S02]  /*176c0*/  IMAD.MOV.U32 R12, RZ, RZ, 0x3 ;  /* 0x00000003ff0c7424 */ /* 0x000fe400078e00ff */
[----:B------:R-:W-:-:S07]  /*176d0*/  IMAD.MOV.U32 R2, RZ, RZ, R14 ;  /* 0x000000ffff027224 */ /* 0x000fce00078e000e */
[----:B------:R-:W-:Y:S05]  /*176e0*/  WARPSYNC.COLLECTIVE R15, `(.L_x_2430) ;  /* 0x000000000f087348 */ /* 0x000fea0003c00000 */
[----:B------:R0:W1:Y:S02]  /*176f0*/  SHFL.IDX P6, R14, R13, R12, R11 ;  /* 0x0000000c0d0e7389 */ /* 0x00006400000c000b */
[----:B01----:R-:W-:Y:S01]  /*17700*/  ENDCOLLECTIVE ;  /* 0x000000000000791b */ /* 0x003fe20003800000 */
.L_x_2430:
        /* <DEDUP_REMOVED lines=11> */
.L_x_2431:
[----:B------:R-:W-:Y:S01]  /*177c0*/  IMAD.MOV.U32 R2, RZ, RZ, R14 ;  /* 0x000000ffff027224 */ /* 0x000fe200078e000e */
[----:B------:R-:W-:Y:S06]  /*177d0*/  BRA `(.L_x_2432) ;  /* 0xffffffc8000c7947 */ /* 0x000fec000383ffff */
.L_x_2351:
[----:B---3--:R3:W4:Y:S02]  /*177e0*/  SYNCS.PHASECHK.TRANS64.TRYWAIT P0, [R6+URZ+0x28c60], R17 ;  /* 0x028c6011060075a7 */ /* 0x008724000800017f */
[----:B----4-:R-:W-:Y:S05]  /*177f0*/  @!P0 NANOSLEEP.SYNCS 0x989680 ;  /* 0x009896800000895d */ /* 0x010fea0003900000 */
[----:B------:R-:W4:Y:S02]  /*17800*/  @!P0 SYNCS.PHASECHK.TRANS64 P0, [R6+URZ+0x28c60], R17 ;  /* 0x028c6011060085a7 */ /* 0x000f24000800007f */
[----:B----4-:R-:W-:Y:S05]  /*17810*/  @!P0 BRA `(.L_x_2351) ;  /* 0xfffffffc00f08947 */ /* 0x010fea000383ffff */
[----:B------:R-:W-:Y:S05]  /*17820*/  BRA `(.L_x_2433) ;  /* 0xffffffc8005c7947 */ /* 0x000fea000383ffff */
.L_x_2352:
[----:B------:R-:W-:Y:S01]  /*17830*/  BSSY B1, `(.L_x_2434) ;  /* 0x0000008000017945 */ /* 0x000fe20003800000 */
[----:B------:R-:W-:Y:S01]  /*17840*/  IMAD.MOV.U32 R13, RZ, RZ, R10 ;  /* 0x000000ffff0d7224 */ /* 0x000fe200078e000a */
[----:B------:R-:W-:Y:S01]  /*17850*/  MOV R12, RZ ;  /* 0x000000ff000c7202 */ /* 0x000fe20000000f00 */
[----:B------:R-:W-:Y:S02]  /*17860*/  IMAD.MOV.U32 R11, RZ, RZ, 0x181f ;  /* 0x0000181fff0b7424 */ /* 0x000fe400078e00ff */
[----:B------:R-:W-:-:S07]  /*17870*/  IMAD.MOV.U32 R15, RZ, RZ, -0x1 ;  /* 0xffffffffff0f7424 */ /* 0x000fce00078e00ff */
[----:B-12---:R-:W-:Y:S05]  /*17880*/  WARPSYNC.COLLECTIVE R15, `(.L_x_2435) ;  /* 0x000000000f087348 */ /* 0x006fea0003c00000 */
[----:B------:R0:W3:Y:S02]  /*17890*/  SHFL.IDX P6, R14, R13, R12, R11 ;  /* 0x0000000c0d0e7389 */ /* 0x0000e400000c000b */
[----:B0123--:R-:W-:Y:S01]  /*178a0*/  ENDCOLLECTIVE ;  /* 0x000000000000791b */ /* 0x00ffe20003800000 */
.L_x_2435:
[----:B------:R-:W-:Y:S05]  /*178b0*/  BSYNC B1 ;  /* 0x0000000000017941 */ /* 0x000fea0003800000 */
.L_x_2434:
        /* <DEDUP_REMOVED lines=13> */
.L_x_2436:
        /* <DEDUP_REMOVED lines=17> */
.L_x_2437:
        /* <DEDUP_REMOVED lines=16> */
.L_x_2438:
        /* <DEDUP_REMOVED lines=19> */
.L_x_2439:
        /* <DEDUP_REMOVED lines=14> */
.L_x_2440:
        /* <DEDUP_REMOVED lines=16> */
.L_x_2441:
        /* <DEDUP_REMOVED lines=14> */
.L_x_2442:
[----:B------:R-:W-:Y:S05]  /*17f90*/  BRA `(.L_x_2443) ;  /* 0xffffffc400c87947 */ /* 0x000fea000383ffff */
.L_x_2360:
        /* <DEDUP_REMOVED lines=8> */
.L_x_2445:
[----:B------:R-:W-:Y:S05]  /*18020*/  BSYNC B0 ;  /* 0x0000000000007941 */ /* 0x000fea0003800000 */
.L_x_2444:
[----:B------:R-:W-:Y:S01]  /*18030*/  IMAD.MOV.U32 R13, RZ, RZ, R16 ;  /* 0x000000ffff0d7224 */ /* 0x000fe200078e0010 */
[----:B------:R-:W-:Y:S01]  /*18040*/  MOV R12, 0x1 ;  /* 0x00000001000c7802 */ /* 0x000fe20000000f00 */
[----:B------:R-:W-:Y:S02]  /*18050*/  IMAD.MOV.U32 R11, RZ, RZ, 0x1f ;  /* 0x0000001fff0b7424 */ /* 0x000fe400078e00ff */
[----:B------:R-:W-:Y:S02]  /*18060*/  IMAD.MOV.U32 R15, RZ, RZ, -0x1 ;  /* 0xffffffffff0f7424 */ /* 0x000fe400078e00ff */
[----:B------:R-:W-:Y:S02]  /*18070*/  IMAD.IADD R7, R19, 0x1, R8 ;  /* 0x0000000113077824 */ /* 0x000fe400078e0208 */
[----:B------:R-:W-:-:S07]  /*18080*/  IMAD.MOV.U32 R0, RZ, RZ, R14 ;  /* 0x000000ffff007224 */ /* 0x000fce00078e000e */
[----:B------:R-:W-:Y:S05]  /*18090*/  WARPSYNC.COLLECTIVE R15, `(.L_x_2446) ;  /* 0x000000000f087348 */ /* 0x000fea0003c00000 */
[----:B------:R0:W1:Y:S02]  /*180a0*/  SHFL.IDX P6, R14, R13, R12, R11 ;  /* 0x0000000c0d0e7389 */ /* 0x00006400000c000b */
[----:B01----:R-:W-:Y:S01]  /*180b0*/  ENDCOLLECTIVE ;  /* 0x000000000000791b */ /* 0x003fe20003800000 */
.L_x_2446:
[----:B------:R-:W-:Y:S02]  /*180c0*/  ULDC UR4, c[0x0][0xc3c] ;  /* 0x00030f0000047ab9 */ /* 0x000fe40000000800 */
[----:B------:R-:W-:-:S13]  /*180d0*/  ISETP.GE.OR P1, PT, R7, UR4, !P0 ;  /* 0x0000000407007c0c */ /* 0x000fda000c726670 */
[----:B------:R-:W0:Y:S01]  /*180e0*/  @!P1 LDC.64 R2, c[0x0][0xc80] ;  /* 0x00032000ff029b82 */ /* 0x000e220000000a00 */
[----:B------:R-:W-:Y:S02]  /*180f0*/  IMAD.MOV.U32 R17, RZ, RZ, RZ ;  /* 0x000000ffff117224 */ /* 0x000fe400078e00ff */
[----:B------:R-:W-:Y:S02]  /*18100*/  IMAD.MOV.U32 R11, RZ, RZ, RZ ;  /* 0x000000ffff0b7224 */ /* 0x000fe400078e00ff */
[----:B------:R-:W-:Y:S02]  /*18110*/  IMAD.MOV.U32 R5, RZ, RZ, R14 ;  /* 0x000000ffff057224 */ /* 0x000fe400078e000e */
[----:B0-----:R-:W-:-:S06]  /*18120*/  @!P1 IMAD.WIDE R2, R7, 0x4, R2 ;  /* 0x0000000407029825 */ /* 0x001fcc00078e0202 */
[----:B------:R-:W2:Y:S01]  /*18130*/  @!P1 LDG.E R2, desc[UR54][R2.64] ;  /* 0x0000003602029981 */ /* 0x000ea2000c1e1900 */
        /* <DEDUP_REMOVED lines=10> */
.L_x_2447:
[----:B------:R-:W-:Y:S01]  /*181e0*/  IMAD.MOV.U32 R12, RZ, RZ, 0x2 ;  /* 0x00000002ff0c7424 */ /* 0x000fe200078e00ff */
[----:B------:R-:W-:-:S05]  /*181f0*/  SEL R4, R14, RZ, P1 ;  /* 0x000000ff0e047207 */ /* 0x000fca0000800000 */
[----:B------:R-:W-:-:S04]  /*18200*/  IMAD.IADD R4, R17, 0x1, R4 ;  /* 0x0000000111047824 */ /* 0x000fc800078e0204 */
[----:B------:R-:W-:-:S07]  /*18210*/  IMAD.MOV.U32 R13, RZ, RZ, R4 ;  /* 0x000000ffff0d7224 */ /* 0x000fce00078e0004 */
[----:B------:R-:W-:Y:S05]  /*18220*/  WARPSYNC.COLLECTIVE R15, `(.L_x_2448) ;  /* 0x000000000f087348 */ /* 0x000fea0003c00000 */
[----:B------:R0:W1:Y:S02]  /*18230*/  SHFL.UP P6, R14, R13, R12, R11 ;  /* 0x0400000c0d0e7389 */ /* 0x00006400000c000b */
[----:B01----:R-:W-:Y:S01]  /*18240*/  ENDCOLLECTIVE ;  /* 0x000000000000791b */ /* 0x003fe20003800000 */
.L_x_2448:
[----:B------:R-:W-:Y:S01]  /*18250*/  IMAD.MOV.U32 R12, RZ, RZ, 0x4 ;  /* 0x00000004ff0c7424 */ /* 0x000fe200078e00ff */
[----:B------:R-:W-:-:S05]  /*18260*/  SEL R3, R14, RZ, P2 ;  /* 0x000000ff0e037207 */ /* 0x000fca0001000000 */
[----:B------:R-:W-:-:S04]  /*18270*/  IMAD.IADD R6, R4, 0x1, R3 ;  /* 0x0000000104067824 */ /* 0x000fc800078e0203 */
[----:B------:R-:W-:-:S07]  /*18280*/  IMAD.MOV.U32 R13, RZ, RZ, R6 ;  /* 0x000000ffff0d7224 */ /* 0x000fce00078e0006 */
[----:B------:R-:W-:Y:S05]  /*18290*/  WARPSYNC.COLLECTIVE R15, `(.L_x_2449) ;  /* 0x000000000f087348 */ /* 0x000fea0003c00000 */
[----:B------:R0:W1:Y:S02]  /*182a0*/  SHFL.UP P6, R14, R13, R12, R11 ;  /* 0x0400000c0d0e7389 */ /* 0x00006400000c000b */
[----:B01----:R-:W-:Y:S01]  /*182b0*/  ENDCOLLECTIVE ;  /* 0x000000000000791b */ /* 0x003fe20003800000 */
.L_x_2449:
[----:B------:R-:W-:Y:S01]  /*182c0*/  IMAD.MOV.U32 R12, RZ, RZ, 0x8 ;  /* 0x00000008ff0c7424 */ /* 0x000fe200078e00ff */
[----:B------:R-:W-:-:S05]  /*182d0*/  SEL R3, R14, RZ, P3 ;  /* 0x000000ff0e037207 */ /* 0x000fca0001800000 */
[----:B------:R-:W-:-:S04]  /*182e0*/  IMAD.IADD R2, R6, 0x1, R3 ;  /* 0x0000000106027824 */ /* 0x000fc800078e0203 */
[----:B------:R-:W-:-:S07]  /*182f0*/  IMAD.MOV.U32 R13, RZ, RZ, R2 ;  /* 0x000000ffff0d7224 */ /* 0x000fce00078e0002 */
[----:B------:R-:W-:Y:S05]  /*18300*/  WARPSYNC.COLLECTIVE R15, `(.L_x_2450) ;  /* 0x000000000f087348 */ /* 0x000fea0003c00000 */
[----:B------:R0:W1:Y:S02]  /*18310*/  SHFL.UP P6, R14, R13, R12, R11 ;  /* 0x0400000c0d0e7389 */ /* 0x00006400000c000b */
[----:B01----:R-:W-:Y:S01]  /*18320*/  ENDCOLLECTIVE ;  /* 0x000000000000791b */ /* 0x003fe20003800000 */
.L_x_2450:
[----:B------:R-:W-:Y:S01]  /*18330*/  IMAD.MOV.U32 R12, RZ, RZ, 0x10 ;  /* 0x00000010ff0c7424 */ /* 0x000fe200078e00ff */
[----:B------:R-:W-:-:S05]  /*18340*/  SEL R3, R14, RZ, P4 ;  /* 0x000000ff0e037207 */ /* 0x000fca0002000000 */
[----:B------:R-:W-:-:S04]  /*18350*/  IMAD.IADD R3, R2, 0x1, R3 ;  /* 0x0000000102037824 */ /* 0x000fc800078e0203 */
[----:B------:R-:W-:-:S07]  /*18360*/  IMAD.MOV.U32 R13, RZ, RZ, R3 ;  /* 0x000000ffff0d7224 */ /* 0x000fce00078e0003 */
[----:B------:R-:W-:Y:S05]  /*18370*/  WARPSYNC.COLLECTIVE R15, `(.L_x_2451) ;  /* 0x000000000f087348 */ /* 0x000fea0003c00000 */
[----:B------:R0:W1:Y:S02]  /*18380*/  SHFL.UP P6, R14, R13, R12, R11 ;  /* 0x0400000c0d0e7389 */ /* 0x00006400000c000b */
[----:B01----:R-:W-:Y:S01]  /*18390*/  ENDCOLLECTIVE ;  /* 0x000000000000791b */ /* 0x003fe20003800000 */
.L_x_2451:
        /* <DEDUP_REMOVED lines=8> */
.L_x_2452:
[----:B------:R-:W-:Y:S05]  /*18420*/  BRA `(.L_x_2453) ;  /* 0xffffffc8005c7947 */ /* 0x000fea000383ffff */
.L_x_2365:
        /* <DEDUP_REMOVED lines=8> */
.L_x_2455:
[----:B------:R-:W-:Y:S05]  /*184b0*/  BSYNC B0 ;  /* 0x0000000000007941 */ /* 0x000fea0003800000 */
.L_x_2454:
[----:B------:R-:W-:Y:S01]  /*184c0*/  SEL R14, R14, RZ, P1 ;  /* 0x000000ff0e0e7207 */ /* 0x000fe20000800000 */
[----:B------:R-:W-:Y:S01]  /*184d0*/  IMAD.MOV.U32 R12, RZ, RZ, 0x2 ;  /* 0x00000002ff0c7424 */ /* 0x000fe200078e00ff */
[----:B------:R-:W-:Y:S01]  /*184e0*/  MOV R11, RZ ;  /* 0x000000ff000b7202 */ /* 0x000fe20000000f00 */
[----:B------:R-:W-:Y:S02]  /*184f0*/  IMAD.MOV.U32 R15, RZ, RZ, -0x1 ;  /* 0xffffffffff0f7424 */ /* 0x000fe400078e00ff */
[----:B------:R-:W-:-:S07]  /*18500*/  IMAD.IADD R13, R17, 0x1, R14 ;  /* 0x00000001110d7824 */ /* 0x000fce00078e020e */
[----:B------:R-:W-:Y:S05]  /*18510*/  WARPSYNC.COLLECTIVE R15, `(.L_x_2456) ;  /* 0x000000000f087348 */ /* 0x000fea0003c00000 */
[----:B------:R0:W1:Y:S02]  /*18520*/  SHFL.UP P6, R14, R13, R12, R11 ;  /* 0x0400000c0d0e7389 */ /* 0x00006400000c000b */
[----:B01----:R-:W-:Y:S01]  /*18530*/  ENDCOLLECTIVE ;  /* 0x000000000000791b */ /* 0x003fe20003800000 */
.L_x_2456:
[----:B------:R-:W-:Y:S01]  /*18540*/  IMAD.MOV.U32 R12, RZ, RZ, 0x4 ;  /* 0x00000004ff0c7424 */ /* 0x000fe200078e00ff */
[----:B------:R-:W-:-:S05]  /*18550*/  SEL R2, R14, RZ, P2 ;  /* 0x000000ff0e027207 */ /* 0x000fca0001000000 */
[----:B------:R-:W-:-:S04]  /*18560*/  IMAD.IADD R2, R13, 0x1, R2 ;  /* 0x000000010d027824 */ /* 0x000fc800078e0202 */
[----:B------:R-:W-:-:S07]  /*18570*/  IMAD.MOV.U32 R13, RZ, RZ, R2 ;  /* 0x000000ffff0d7224 */ /* 0x000fce00078e0002 */
[----:B------:R-:W-:Y:S05]  /*18580*/  WARPSYNC.COLLECTIVE R15, `(.L_x_2457) ;  /* 0x000000000f087348 */ /* 0x000fea0003c00000 */
[----:B------:R0:W1:Y:S02]  /*18590*/  SHFL.UP P6, R14, R13, R12, R11 ;  /* 0x0400000c0d0e7389 */ /* 0x00006400000c000b */
[----:B01----:R-:W-:Y:S01]  /*185a0*/  ENDCOLLECTIVE ;  /* 0x000000000000791b */ /* 0x003fe20003800000 */
.L_x_2457:
[----:B------:R-:W-:Y:S01]  /*185b0*/  IMAD.MOV.U32 R12, RZ, RZ, 0x8 ;  /* 0x00000008ff0c7424 */ /* 0x000fe200078e00ff */
[----:B------:R-:W-:-:S05]  /*185c0*/  SEL R3, R14, RZ, P3 ;  /* 0x000000ff0e037207 */ /* 0x000fca0001800000 */
[----:B------:R-:W-:-:S04]  /*185d0*/  IMAD.IADD R3, R2, 0x1, R3 ;  /* 0x0000000102037824 */ /* 0x000fc800078e0203 */
[----:B------:R-:W-:-:S07]  /*185e0*/  IMAD.MOV.U32 R13, RZ, RZ, R3 ;  /* 0x000000ffff0d7224 */ /* 0x000fce00078e0003 */
[----:B------:R-:W-:Y:S05]  /*185f0*/  WARPSYNC.COLLECTIVE R15, `(.L_x_2458) ;  /* 0x000000000f087348 */ /* 0x000fea0003c00000 */
[----:B------:R0:W1:Y:S02]  /*18600*/  SHFL.UP P6, R14, R13, R12, R11 ;  /* 0x0400000c0d0e7389 */ /* 0x00006400000c000b */
[----:B01----:R-:W-:Y:S01]  /*18610*/  ENDCOLLECTIVE ;  /* 0x000000000000791b */ /* 0x003fe20003800000 */
.L_x_2458:
[----:B------:R-:W-:Y:S01]  /*18620*/  IMAD.MOV.U32 R12, RZ, RZ, 0x10 ;  /* 0x00000010ff0c7424 */ /* 0x000fe200078e00ff */
[----:B------:R-:W-:-:S05]  /*18630*/  SEL R4, R14, RZ, P4 ;  /* 0x000000ff0e047207 */ /* 0x000fca0002000000 */
[----:B------:R-:W-:-:S04]  /*18640*/  IMAD.IADD R4, R3, 0x1, R4 ;  /* 0x0000000103047824 */ /* 0x000fc800078e0204 */
[----:B------:R-:W-:-:S07]  /*18650*/  IMAD.MOV.U32 R13, RZ, RZ, R4 ;  /* 0x000000ffff0d7224 */ /* 0x000fce00078e0004 */
[----:B------:R-:W-:Y:S05]  /*18660*/  WARPSYNC.COLLECTIVE R15, `(.L_x_2459) ;  /* 0x000000000f087348 */ /* 0x000fea0003c00000 */
[----:B------:R0:W1:Y:S02]  /*18670*/  SHFL.UP P6, R14, R13, R12, R11 ;  /* 0x0400000c0d0e7389 */ /* 0x00006400000c000b */
[----:B01----:R-:W-:Y:S01]  /*18680*/  ENDCOLLECTIVE ;  /* 0x000000000000791b */ /* 0x003fe20003800000 */
.L_x_2459:
        /* <DEDUP_REMOVED lines=8> */
.L_x_2460:
[----:B------:R-:W-:Y:S05]  /*18710*/  BRA `(.L_x_2461) ;  /* 0xffffffc8003c7947 */ /* 0x000fea000383ffff */
.L_x_2367:
[----:B------:R-:W-:Y:S01]  /*18720*/  BSSY B0, `(.L_x_2462) ;  /* 0x0000006000007945 */ /* 0x000fe20003800000 */
[----:B------:R-:W-:Y:S01]  /*18730*/  PLOP3.LUT P6, PT, P6, PT, PT, 0x8, 0x0 ;  /* 0x000000000000781c */ /* 0x000fe200037ce170 */
[----:B------:R-:W-:-:S12]  /*18740*/  IMAD.MOV.U32 R15, RZ, RZ, -0x1 ;  /* 0xffffffffff0f7424 */ /* 0x000fd800078e00ff */
[----:B01----:R-:W-:Y:S05]  /*18750*/  WARPSYNC.COLLECTIVE R15, `(.L_x_2463) ;  /* 0x000000000f087348 */ /* 0x003fea0003c00000 */
[----:B------:R-:W-:Y:S01]  /*18760*/  VOTE.ANY R14, PT, P6 ;  /* 0x00000000000e7806 */ /* 0x000fe200030e0100 */
[----:B01----:R-:W-:Y:S06]  /*18770*/  ENDCOLLECTIVE ;  /* 0x000000000000791b */ /* 0x003fec0003800000 */
.L_x_2463:
[----:B------:R-:W-:Y:S05]  /*18780*/  BSYNC B0 ;  /* 0x0000000000007941 */ /* 0x000fea0003800000 */
.L_x_2462:
        /* <DEDUP_REMOVED lines=9> */
.L_x_2464:
[----:B------:R-:W-:Y:S01]  /*18820*/  IMAD.MOV.U32 R17, RZ, RZ, R14 ;  /* 0x000000ffff117224 */ /* 0x000fe200078e000e */
[----:B------:R-:W-:Y:S06]  /*18830*/  BRA `(.L_x_2465) ;  /* 0xffffffc8002c7947 */ /* 0x000fec000383ffff */
.L_x_2369:
[----:B------:R-:W-:Y:S01]  /*18840*/  BSSY B0, `(.L_x_2466) ;  /* 0x0000007000007945 */ /* 0x000fe20003800000 */
[----:B------:R-:W-:Y:S02]  /*18850*/  IMAD.MOV.U32 R13, RZ, RZ, R2 ;  /* 0x000000ffff0d7224 */ /* 0x000fe400078e0002 */
[----:B------:R-:W-:Y:S02]  /*18860*/  IMAD.MOV.U32 R11, RZ, RZ, 0x1f ;  /* 0x0000001fff0b7424 */ /* 0x000fe400078e00ff */
[----:B------:R-:W-:-:S07]  /*18870*/  IMAD.MOV.U32 R15, RZ, RZ, -0x1 ;  /* 0xffffffffff0f7424 */ /* 0x000fce00078e00ff */
[----:B0123--:R-:W-:Y:S05]  /*18880*/  WARPSYNC.COLLECTIVE R15, `(.L_x_2467) ;  /* 0x000000000f087348 */ /* 0x00ffea0003c00000 */
[----:B------:R4:W0:Y:S02]  /*18890*/  SHFL.IDX P6, R14, R13, R12, R11 ;  /* 0x0000000c0d0e7389 */ /* 0x00082400000c000b */
[----:B01234-:R-:W-:Y:S01]  /*188a0*/  ENDCOLLECTIVE ;  /* 0x000000000000791b */ /* 0x01ffe20003800000 */
.L_x_2467:
[----:B------:R-:W-:Y:S05]  /*188b0*/  BSYNC B0 ;  /* 0x0000000000007941 */ /* 0x000fea0003800000 */
.L_x_2466:
[----:B------:R-:W-:Y:S05]  /*188c0*/  BRA `(.L_x_2368) ;  /* 0xffffffc800247947 */ /* 0x000fea000383ffff */
.L_x_2373:
[----:B0-----:R0:W1:Y:S02]  /*188d0*/  SYNCS.PHASECHK.TRANS64.TRYWAIT P0, [R5+URZ+0x28c20], R0 ;  /* 0x028c2000050075a7 */ /* 0x001064000800017f */
[----:B-1----:R-:W-:Y:S05]  /*188e0*/  @!P0 NANOSLEEP.SYNCS 0x989680 ;  /* 0x009896800000895d */ /* 0x002fea0003900000 */
[----:B------:R-:W1:Y:S02]  /*188f0*/  @!P0 SYNCS.PHASECHK.TRANS64 P0, [R5+URZ+0x28c20], R0 ;  /* 0x028c2000050085a7 */ /* 0x000e64000800007f */
[----:B-1----:R-:W-:Y:S05]  /*18900*/  @!P0 BRA `(.L_x_2373) ;  /* 0xfffffffc00f08947 */ /* 0x002fea000383ffff */
[----:B------:R-:W-:Y:S05]  /*18910*/  BRA `(.L_x_2468) ;  /* 0xffffffcc009c7947 */ /* 0x000fea000383ffff */
.L_x_2374:
        /* <DEDUP_REMOVED lines=11> */
.L_x_2470:
[----:B------:R-:W-:Y:S05]  /*189d0*/  BSYNC B0 ;  /* 0x0000000000007941 */ /* 0x000fea0003800000 */
.L_x_2469:
[----:B------:R-:W-:Y:S05]  /*189e0*/  BRA `(.L_x_2471) ;  /* 0xffffffcc00847947 */ /* 0x000fea000383ffff */
.L_x_2377:
[----:B------:R-:W-:Y:S01]  /*189f0*/  BSSY B1, `(.L_x_2472) ;  /* 0x0000006000017945 */ /* 0x000fe20003800000 */
[----:B------:R-:W-:-:S07]  /*18a00*/  IMAD.MOV.U32 R15, RZ, RZ, -0x1 ;  /* 0xffffffffff0f7424 */ /* 0x000fce00078e00ff */
[----:B0-234-:R-:W-:Y:S05]  /*18a10*/  WARPSYNC.COLLECTIVE R15, `(.L_x_2473) ;  /* 0x000000000f0c7348 */ /* 0x01dfea0003c00000 */
[----:B------:R-:W-:Y:S02]  /*18a20*/  ELECT P6, UR62, PT ;  /* 0x00000000003e782f */ /* 0x000fe400038c0000 */
[----:B------:R-:W-:Y:S01]  /*18a30*/  MOV R14, UR62 ;  /* 0x0000003e000e7c02 */ /* 0x000fe20008000f00 */
[----:B0-234-:R-:W-:Y:S10]  /*18a40*/  ENDCOLLECTIVE ;  /* 0x000000000000791b */ /* 0x01dff40003800000 */
.L_x_2473:
[----:B------:R-:W-:Y:S05]  /*18a50*/  BSYNC B1 ;  /* 0x0000000000017941 */ /* 0x000fea0003800000 */
.L_x_2472:
[----:B------:R-:W-:Y:S05]  /*18a60*/  BRA `(.L_x_2474) ;  /* 0xffffffcc007c7947 */ /* 0x000fea000383ffff */
.L_x_2379:
[----:B0-----:R0:W1:Y:S02]  /*18a70*/  SYNCS.PHASECHK.TRANS64.TRYWAIT P1, [R3+URZ+0x28c40], R2 ;  /* 0x028c4002030075a7 */ /* 0x001064000802017f */
[----:B-1----:R-:W-:Y:S05]  /*18a80*/  @!P1 NANOSLEEP.SYNCS 0x989680 ;  /* 0x009896800000995d */ /* 0x002fea0003900000 */
[----:B------:R-:W1:Y:S02]  /*18a90*/  @!P1 SYNCS.PHASECHK.TRANS64 P1, [R3+URZ+0x28c40], R2 ;  /* 0x028c4002030095a7 */ /* 0x000e64000802007f */
[----:B-1----:R-:W-:Y:S05]  /*18aa0*/  @!P1 BRA `(.L_x_2379) ;  /* 0xfffffffc00f09947 */ /* 0x002fea000383ffff */
[----:B------:R-:W-:Y:S05]  /*18ab0*/  BRA `(.L_x_2475) ;  /* 0xffffffcc009c7947 */ /* 0x000fea000383ffff */
.L_x_2381:
[----:B-1----:R1:W0:Y:S02]  /*18ac0*/  SYNCS.PHASECHK.TRANS64.TRYWAIT P1, [R5+URZ+0x28c40], R0 ;  /* 0x028c4000050075a7 */ /* 0x002224000802017f */
[----:B0-----:R-:W-:Y:S05]  /*18ad0*/  @!P1 NANOSLEEP.SYNCS 0x989680 ;  /* 0x009896800000995d */ /* 0x001fea0003900000 */
[----:B------:R-:W0:Y:S02]  /*18ae0*/  @!P1 SYNCS.PHASECHK.TRANS64 P1, [R5+URZ+0x28c40], R0 ;  /* 0x028c4000050095a7 */ /* 0x000e24000802007f */
[----:B0-----:R-:W-:Y:S05]  /*18af0*/  @!P1 BRA `(.L_x_2381) ;  /* 0xfffffffc00f09947 */ /* 0x001fea000383ffff */
[----:B------:R-:W-:Y:S05]  /*18b00*/  BRA `(.L_x_2476) ;  /* 0xffffffcc00a87947 */ /* 0x000fea000383ffff */
.L_x_2383:
[----:B------:R0:W0:Y:S02]  /*18b10*/  SYNCS.PHASECHK.TRANS64.TRYWAIT P1, [R3+URZ+0x28c60], R2 ;  /* 0x028c6002030075a7 */ /* 0x000024000802017f */
[----:B0-----:R-:W-:Y:S05]  /*18b20*/  @!P1 NANOSLEEP.SYNCS 0x989680 ;  /* 0x009896800000995d */ /* 0x001fea0003900000 */
[----:B------:R-:W0:Y:S02]  /*18b30*/  @!P1 SYNCS.PHASECHK.TRANS64 P1, [R3+URZ+0x28c60], R2 ;  /* 0x028c6002030095a7 */ /* 0x000e24000802007f */
[----:B0-----:R-:W-:Y:S05]  /*18b40*/  @!P1 BRA `(.L_x_2383) ;  /* 0xfffffffc00f09947 */ /* 0x001fea000383ffff */
[----:B------:R-:W-:Y:S05]  /*18b50*/  BRA `(.L_x_2477) ;  /* 0xffffffcc00a47947 */ /* 0x000fea000383ffff */
.L_x_2478:
        /* <DEDUP_REMOVED lines=10> */
.L_x_5641:


//--------------------- .text._ZN7cutlass13device_kernelIN5flash11enable_sm90INS1_16FlashAttnFwdSm90INS1_25CollectiveMainloopFwdSm90ILi2EN4cute5tupleIJNS5_1CILi1EEES8_S8_EEENS6_IJNS7_ILi64EEESA_SA_EEELi512ENS_6half_tEfNS_4arch4Sm90ELb0ELb1ELb0ELb1ELb1ELb1ELb0ELb0ELb0ELb1ELb0ELb0EEENS1_21CollectiveEpilogueFwdINS6_IJSA_NS7_ILi512EEESA_EEES9_SC_SE_Li256ELb1ELb1ELb0ELb0EEENS1_36VarlenDynamicPersistentTileSchedulerILi64ELi64ELi256ELi128ELb0ELb1ELb1ELb1ELb0ELb1EEEEEEEEEvNT_6ParamsE --------------------------
	.section	.text._ZN7cutlass13device_kernelIN5flash11enable_sm90INS1_16FlashAttnFwdSm90INS1_25CollectiveMainloopFwdSm90ILi2EN4cute5tupleIJNS5_1CILi1EEES8_S8_EEENS6_IJNS7_ILi64EEESA_SA_EEELi512ENS_6half_tEfNS_4arch4Sm90ELb0ELb1ELb0ELb1ELb1ELb1ELb0ELb0ELb0ELb1ELb0ELb0EEENS1_21CollectiveEpilogueFwdINS6_IJSA_NS7_ILi512EEESA_EEES9_SC_SE_Li256ELb1ELb1ELb0ELb0EEENS1_36VarlenDynamicPersistentTileSchedulerILi64ELi64ELi256ELi128ELb0ELb1ELb1ELb1ELb0ELb1EEEEEEEEEvNT_6ParamsE,"ax",@progbits
	.align	128
.text._ZN7cutlass13device_kernelIN5flash11enable_sm90INS1_16FlashAttnFwdSm90INS1_25CollectiveMainloopFwdSm90ILi2EN4cute5tupleIJNS5_1CILi1EEES8_S8_EEENS6_IJNS7_ILi64EEESA_SA_EEELi512ENS_6half_tEfNS_4arch4Sm90ELb0ELb1ELb0ELb1ELb1ELb1ELb0ELb0ELb0ELb1ELb0ELb0EEENS1_21CollectiveEpilogueFwdINS6_IJSA_NS7_ILi512EEESA_EEES9_SC_SE_Li256ELb1ELb1ELb0ELb0EEENS1_36VarlenDynamicPersistentTileSchedulerILi64ELi64ELi256ELi128ELb0ELb1ELb1ELb1ELb0ELb1EEEEEEEEEvNT_6ParamsE:
        .type           _ZN7cutlass13device_kernelIN5flash11enable_sm90INS1_16FlashAttnFwdSm90INS1_25CollectiveMainloopFwdSm90ILi2EN4cute5tupleIJNS5_1CILi1EEES8_S8_EEENS6_IJNS7_ILi64EEESA_SA_EEELi512ENS_6half_tEfNS_4arch4Sm90ELb0ELb1ELb0ELb1ELb1ELb1ELb0ELb0ELb0ELb1ELb0ELb0EEENS1_21CollectiveEpilogueFwdINS6_IJSA_NS7_ILi512EEESA_EEES9_SC_SE_Li256ELb1ELb1ELb0ELb0EEENS1_36VarlenDynamicPersistentTileSchedulerILi64ELi64ELi256ELi128ELb0ELb1ELb1ELb1ELb0ELb1EEEEEEEEEvNT_6ParamsE,@function
        .size           _ZN7cutlass13device_kernelIN5flash11enable_sm90INS1_16FlashAttnFwdSm90INS1_25CollectiveMainloopFwdSm90ILi2EN4cute5tupleIJNS5_1CILi1EEES8_S8_EEENS6_IJNS7_ILi64EEESA_SA_EEELi512ENS_6half_tEfNS_4arch4Sm90ELb0ELb1ELb0ELb1ELb1ELb1ELb0ELb0ELb0ELb1ELb0ELb0EEENS1_21CollectiveEpilogueFwdINS6_IJSA_NS7_ILi512EEESA_EEES9_SC_SE_Li256ELb1ELb1ELb0ELb0EEENS1_36VarlenDynamicPersistentTileSchedulerILi64ELi64ELi256ELi128ELb0ELb1ELb1ELb1ELb0ELb1EEEEEEEEEvNT_6ParamsE,(.L_x_5642 - _ZN7cutlass13device_kernelIN5flash11enable_sm90INS1_16FlashAttnFwdSm90INS1_25CollectiveMainloopFwdSm90ILi2EN4cute5tupleIJNS5_1CILi1EEES8_S8_EEENS6_IJNS7_ILi64EEESA_SA_EEELi512ENS_6half_tEfNS_4arch4Sm90ELb0ELb1ELb0ELb1ELb1ELb1ELb0ELb0ELb0ELb1ELb0ELb0EEENS1_21CollectiveEpilogueFwdINS6_IJSA_NS7_ILi512EEESA_EEES9_SC_SE_Li256ELb1ELb1ELb0ELb0EEENS1_36VarlenDynamicPersistentTileSchedulerILi64ELi64ELi256ELi128ELb0ELb1ELb1ELb1ELb0ELb1EEEEEEEEEvNT_6ParamsE)
        .other          _ZN7cutlass13device_kernelIN5flash11enable_sm90INS1_16FlashAttnFwdSm90INS1_25CollectiveMainloopFwdSm90ILi2EN4cute5tupleIJNS5_1CILi1EEES8_S8_EEENS6_IJNS7_ILi64EEESA_SA_EEELi512ENS_6half_tEfNS_4arch4Sm90ELb0ELb1ELb0ELb1ELb1ELb1ELb0ELb0ELb0ELb1ELb0ELb0EEENS1_21CollectiveEpilogueFwdINS6_IJSA_NS7_ILi512EEESA_EEES9_SC_SE_Li256ELb1ELb1ELb0ELb0EEENS1_36VarlenDynamicPersistentTileSchedulerILi64ELi64ELi256ELi128ELb0ELb1ELb1ELb1ELb0ELb1EEEEEEEEEvNT_6ParamsE,@"STO_CUDA_ENTRY STV_DEFAULT"
_ZN7cutlass13device_kernelIN5flash11enable_sm90INS1_16FlashAttnFwdSm90INS1_25CollectiveMainloopFwdSm90ILi2EN4cute5tupleIJNS5_1CILi1EEES8_S8_EEENS6_IJNS7_ILi64EEESA_SA_EEELi512ENS_6half_tEfNS_4arch4Sm90ELb0ELb1ELb0ELb1ELb1ELb1ELb0ELb0ELb0ELb1ELb0ELb0EEENS1_21CollectiveEpilogueFwdINS6_IJSA_NS7_ILi512EEESA_EEES9_SC_SE_Li256ELb1ELb1ELb0ELb0EEENS1_36VarlenDynamicPersistentTileSchedulerILi64ELi64ELi256ELi128ELb0ELb1ELb1ELb1ELb0ELb1EEEEEEEEEvNT_6ParamsE:
[----:B------:R-:W0:Y:S02]  /*0000*/  LDC R1, c[0x0][0x28] ;  /* 0x00000a00ff017b82 */ /* 0x000e240000000800 */
[----:B0-----:R-:W-:Y:S01]  /*0010*/  VIADD R1, R1, 0xffffff98 ;  /* 0xffffff9801017836 */ /* 0x001fe20000000000 */
[----:B------:R-:W0:Y:S01]  /*0020*/  S2R R0, SR_TID.X ;  /* 0x0000000000007919 */ /* 0x000e220000002100 */
[----:B------:R-:W-:Y:S01]  /*0030*/  ELECT P0, URZ, PT ;  /* 0x00000000003f782f */ /* 0x000fe20003800000 */
[----:B------:R-:W-:Y:S01]  /*0040*/  BSSY B0, `(.L_x_2479) ;  /* 0x000000e000007945 */ /* 0x000fe20003800000 */
[----:B0-----:R-:W-:-:S05]  /*0050*/  SHF.R.U32.HI R2, RZ, 0x5, R0 ;  /* 0x00000005ff027819 */ /* 0x001fca0000011600 */
[----:B------:R-:W0:Y:S02]  /*0060*/  SHFL.IDX PT, R3, R2, RZ, 0x1f ;  /* 0x00001fff02037589 */ /* 0x000e2400000e0000 */
[----:B0-----:R-:W-:Y:S02]  /*0070*/  ISETP.EQ.AND P0, PT, R3, RZ, P0 ;  /* 0x000000ff0300720c */ /* 0x001fe40000702270 */
[----:B------:R-:W-:-:S11]  /*0080*/  SHF.R.U32.HI R3, RZ, 0x7, R0 ;  /* 0x00000007ff037819 */ /* 0x000fd60000011600 */
        /* <DEDUP_REMOVED lines=9> */
.L_x_2480:
[----:B------:R-:W-:Y:S05]  /*0120*/  BSYNC B0 ;  /* 0x0000000000007941 */ /* 0x000fea0003800000 */
.L_x_2479:
[----:B------:R-:W-:Y:S01]  /*0130*/  VOTEU.ANY UP0, P0 ;  /* 0x00000000003f7886 */ /* 0x000fe20000000100 */
[----:B------:R-:W0:Y:S01]  /*0140*/  SHFL.IDX PT, R5, R3, RZ, 0x1f ;  /* 0x00001fff03057589 */ /* 0x000e2200000e0000 */
[----:B------:R-:W-:Y:S01]  /*0150*/  UMOV UR4, 0x80 ;  /* 0x0000008000047882 */ /* 0x000fe20000000000 */
[----:B------:R-:W-:Y:S01]  /*0160*/  UMOV UR7, 0x100 ;  /* 0x0000010000077882 */ /* 0x000fe20000000000 */
[----:B------:R-:W-:Y:S01]  /*0170*/  VOTEU.ANY UP1, P0 ;  /* 0x00000000003f7886 */ /* 0x000fe20000020100 */
[----:B------:R-:W1:Y:S01]  /*0180*/  @UP0 S2UR UR8, SR_CgaCtaId ;  /* 0x00000000000809c3 */ /* 0x000e620000008800 */
[----:B------:R-:W2:Y:S01]  /*0190*/  SHFL.IDX PT, R4, R2, RZ, 0x1f ;  /* 0x00001fff02047589 */ /* 0x000ea200000e0000 */
[----:B------:R-:W-:Y:S01]  /*01a0*/  @UP0 UMOV UR6, 0x400 ;  /* 0x0000040000060882 */ /* 0x000fe20000000000 */
[----:B------:R-:W-:-:S04]  /*01b0*/  @UP0 UIADD3 UR4, -UR4, 0x100000, URZ ;  /* 0x0010000004040890 */ /* 0x000fc8000fffe13f */
[----:B------:R-:W-:Y:S02]  /*01c0*/  @UP0 USHF.L.U32 UR5, UR4, 0xb, URZ ;  /* 0x0000000b04050899 */ /* 0x000fe4000800063f */
[----:B------:R-:W-:Y:S01]  /*01d0*/  @UP0 USHF.L.U32 UR4, UR4, 0x1, URZ ;  /* 0x0000000104040899 */ /* 0x000fe2000800063f */
[----:B------:R-:W-:Y:S01]  /*01e0*/  VOTEU.ANY UP2, P0 ;  /* 0x00000000003f7886 */ /* 0x000fe20000040100 */
[----:B0-----:R-:W-:Y:S01]  /*01f0*/  R2UR UR39, R5 ;  /* 0x00000000052772ca */ /* 0x001fe200000e0000 */
[----:B-1----:R-:W-:Y:S01]  /*0200*/  @UP0 ULEA UR8, UR8, UR6, 0x18 ;  /* 0x0000000608080291 */ /* 0x002fe2000f8ec03f */
[----:B--2---:R-:W-:Y:S01]  /*0210*/  ISETP.NE.AND P1, PT, R4, RZ, PT ;  /* 0x000000ff0400720c */ /* 0x004fe20003f25270 */
[----:B------:R-:W-:-:S04]  /*0220*/  @UP0 UIADD3 UR6, -UR7, 0x100000, URZ ;  /* 0x0010000007060890 */ /* 0x000fc8000fffe13f */
[----:B------:R-:W-:Y:S02]  /*0230*/  @UP0 USHF.L.U32 UR7, UR6, 0xb, URZ ;  /* 0x0000000b06070899 */ /* 0x000fe4000800063f */
[----:B------:R-:W-:-:S04]  /*0240*/  @UP0 USHF.L.U32 UR6, UR6, 0x1, URZ ;  /* 0x0000000106060899 */ /* 0x000fc8000800063f */
[----:B------:R-:W-:Y:S01]  /*0250*/  UISETP.NE.AND UP0, UPT, UR39, URZ, UPT ;  /* 0x0000003f2700728c */ /* 0x000fe2000bf05270 */
[----:B------:R-:W0:Y:S02]  /*0260*/  FENCE.VIEW.ASYNC.S ;  /* 0x00000000000073c6 */ /* 0x000e240000000000 */
[----:B0-----:R0:W1:Y:S05]  /*0270*/  @UP1 SYNCS.EXCH.64 URZ, [UR8+0x28c00], UR4 ;  /* 0x028c0004083f15b2 */ /* 0x00106a0008000100 */
[----:B------:R0:W2:Y:S01]  /*0280*/  @UP2 SYNCS.EXCH.64 URZ, [UR8+0x28c20], UR6 ;  /* 0x028c2006083f25b2 */ /* 0x0000a20008000100 */
        /* <DEDUP_REMOVED lines=13> */
[----:B------:R3:W0:Y:S02]  /*0360*/  SYNCS.EXCH.64 URZ, [UR6+0x28c48], UR4 ;  /* 0x028c4804063f75b2 */ /* 0x0006240008000100 */
[----:B---3--:R-:W-:Y:S01]  /*0370*/  NOP ;  /* 0x0000000000007918 */ /* 0x008fe20000000000 */
.L_x_2481:
[----:B------:R-:W3:Y:S01]  /*0380*/  SHFL.IDX PT, R4, R2, RZ, 0x1f ;  /* 0x00001fff02047589 */ /* 0x000ee200000e0000 */
[----:B------:R-:W-:Y:S01]  /*0390*/  NOP ;  /* 0x0000000000007918 */ /* 0x000fe20000000000 */
[----:B---3--:R-:W-:-:S13]  /*03a0*/  ISETP.NE.AND P0, PT, R4, RZ, PT ;  /* 0x000000ff0400720c */ /* 0x008fda0003f05270 */
        /* <DEDUP_REMOVED lines=17> */
[----:B------:R3:W0:Y:S02]  /*04c0*/  SYNCS.EXCH.64 URZ, [UR8+0x28c68], UR6 ;  /* 0x028c6806083f75b2 */ /* 0x0006240008000100 */
[----:B---3--:R-:W-:Y:S01]  /*04d0*/  NOP ;  /* 0x0000000000007918 */ /* 0x008fe20000000000 */
.L_x_2482:
[----:B------:R-:W3:Y:S01]  /*04e0*/  SHFL.IDX PT, R4, R2, RZ, 0x1f ;  /* 0x00001fff02047589 */ /* 0x000ee200000e0000 */
[----:B------:R-:W-:Y:S01]  /*04f0*/  NOP ;  /* 0x0000000000007918 */ /* 0x000fe20000000000 */
[----:B---3--:R-:W-:-:S13]  /*0500*/  ISETP.NE.AND P0, PT, R4, RZ, PT ;  /* 0x000000ff0400720c */ /* 0x008fda0003f05270 */
        /* <DEDUP_REMOVED lines=13> */
[----:B------:R3:W0:Y:S02]  /*05e0*/  SYNCS.EXCH.64 URZ, [UR6+0x28c88], UR4 ;  /* 0x028c8804063f75b2 */ /* 0x0006240008000100 */
[----:B---3--:R-:W-:Y:S01]  /*05f0*/  NOP ;  /* 0x0000000000007918 */ /* 0x008fe20000000000 */
.L_x_2483:
        /* <DEDUP_REMOVED lines=22> */
.L_x_2484:
        /* <DEDUP_REMOVED lines=22> */
.L_x_2485:
[----:B------:R-:W-:Y:S01]  /*08c0*/  PLOP3.LUT P0, PT, PT, PT, UP0, 0x80, 0x0 ;  /* 0x000000000000781c */ /* 0x000fe20003f0f008 */
[----:B------:R-:W-:Y:S01]  /*08d0*/  UMOV UR36, 0x1 ;  /* 0x0000000100247882 */ /* 0x000fe20000000000 */
[----:B------:R-:W-:Y:S01]  /*08e0*/  NOP ;  /* 0x0000000000007918 */ /* 0x000fe20000000000 */
[----:B------:R-:W-:Y:S01]  /*08f0*/  USEL UR36, UR36, 0x2, !UP0 ;  /* 0x0000000224247887 */ /* 0x000fe2000c000000 */
[----:B------:R-:W-:Y:S01]  /*0900*/  BSSY B9, `(.L_x_2486) ;  /* 0x0001e85000097945 */ /* 0x000fe20003800000 */
[----:B------:R-:W-:Y:S01]  /*0910*/  ULDC.64 UR42, c[0x0][0x208] ;  /* 0x00008200002a7ab9 */ /* 0x000fe20000000a00 */
[----:B012-4-:R-:W-:Y:S07]  /*0920*/  BAR.SYNC.DEFER_BLOCKING 0x0 ;  /* 0x0000000000007b1d */ /* 0x017fee0000010000 */
[----:B------:R-:W-:Y:S05]  /*0930*/  @!P0 BRA `(.L_x_2487) ;  /* 0x0000016c00048947 */ /* 0x000fea0003800000 */
.L_x_2488:
[----:B------:R-:W-:-:S08]  /*0940*/  NOP ;  /* 0x0000000000007918 */ /* 0x000fd00000000000 */
[----:B------:R-:W0:Y:S02]  /*0950*/  USETMAXREG.TRY_ALLOC.CTAPOOL UP0, 0xe8 ;  /* 0x000000e8000079c8 */ /* 0x000e240008000600 */
[----:B0-----:R-:W-:-:S13]  /*0960*/  PLOP3.LUT P0, PT, PT, PT, UP0, 0x80, 0x0 ;  /* 0x000000000000781c */ /* 0x001fda0003f0f008 */
[----:B------:R-:W-:Y:S05]  /*0970*/  @!P0 BRA `(.L_x_2488) ;  /* 0xfffffffc00f08947 */ /* 0x000fea000383ffff */
[----:B------:R-:W-:Y:S01]  /*0980*/  ISETP.NE.AND P0, PT, R3, 0x1, PT ;  /* 0x000000010300780c */ /* 0x000fe20003f05270 */
[----:B------:R-:W0:Y:S01]  /*0990*/  S2UR UR4, SR_CgaCtaId ;  /* 0x00000000000479c3 */ /* 0x000e220000008800 */
        /* <DEDUP_REMOVED lines=13> */
[----:B------:R-:W-:Y:S01]  /*0a70*/  ULOP3.LUT UR37, UR36, 0x1, URZ, 0xfc, !UPT ;  /* 0x0000000124257892 */ /* 0x000fe2000f8efc3f */
[----:B------:R-:W-:Y:S02]  /*0a80*/  IMAD.MOV.U32 R204, RZ, RZ, 0x40 ;  /* 0x00000040ffcc7424 */ /* 0x000fe400078e00ff */
[----:B------:R-:W-:Y:S01]  /*0a90*/  IMAD.MOV.U32 R192, RZ, RZ, RZ ;  /* 0x000000ffffc07224 */ /* 0x000fe200078e00ff */
[----:B------:R-:W-:Y:S01]  /*0aa0*/  SHF.R.S32.HI R0, RZ, 0x1f, R16 ;  /* 0x0000001fff007819 */ /* 0x000fe20000011410 */
[----:B------:R-:W-:-:S03]  /*0ab0*/  IMAD.MOV.U32 R196, RZ, RZ, RZ ;  /* 0x000000ffffc47224 */ /* 0x000fc600078e00ff */
[CC--:B------:R-:W-:Y:S02]  /*0ac0*/  LEA.HI R3, R0.reuse, R16.reuse, RZ, 0x4 ;  /* 0x0000001000037211 */ /* 0x0c0fe400078f20ff */
[CC--:B------:R-:W-:Y:S02]  /*0ad0*/  LEA.HI R7, R0.reuse, R16.reuse, RZ, 0x7 ;  /* 0x0000001000077211 */ /* 0x0c0fe400078f38ff */
[----:B------:R-:W-:Y:S02]  /*0ae0*/  LOP3.LUT R4, R3, 0xfffffff0, RZ, 0xc0, !PT ;  /* 0xfffffff003047812 */ /* 0x000fe400078ec0ff */
[----:B------:R-:W-:Y:S02]  /*0af0*/  LOP3.LUT R6, R7, 0xffffff80, RZ, 0xc0, !PT ;  /* 0xffffff8007067812 */ /* 0x000fe400078ec0ff */
[----:B------:R-:W-:Y:S01]  /*0b00*/  LEA.HI R5, R0, R16, RZ, 0x5 ;  /* 0x0000001000057211 */ /* 0x000fe200078f28ff */
[C---:B------:R-:W-:Y:S01]  /*0b10*/  IMAD.IADD R4, R16.reuse, 0x1, -R4 ;  /* 0x0000000110047824 */ /* 0x040fe200078e0a04 */
[----:B------:R-:W-:Y:S01]  /*0b20*/  SHF.R.S32.HI R20, RZ, 0x7, R7 ;  /* 0x00000007ff147819 */ /* 0x000fe20000011407 */
[----:B------:R-:W-:Y:S01]  /*0b30*/  IMAD.IADD R8, R16, 0x1, -R6 ;  /* 0x0000000110087824 */ /* 0x000fe200078e0a06 */
[----:B------:R-:W-:-:S02]  /*0b40*/  SHF.R.S32.HI R18, RZ, 0x5, R5 ;  /* 0x00000005ff127819 */ /* 0x000fc40000011405 */
[--C-:B------:R-:W-:Y:S01]  /*0b50*/  SHF.R.S32.HI R11, RZ, 0x1f, R4.reuse ;  /* 0x0000001fff0b7819 */ /* 0x100fe20000011404 */
[----:B------:R-:W-:Y:S01]  /*0b60*/  IMAD R14, R20, 0x100, R4 ;  /* 0x00000100140e7824 */ /* 0x000fe200078e0204 */
[----:B------:R-:W-:Y:S02]  /*0b70*/  SHF.R.S32.HI R5, RZ, 0x1f, R5 ;  /* 0x0000001fff057819 */ /* 0x000fe40000011405 */
[----:B------:R-:W-:Y:S02]  /*0b80*/  SHF.R.S32.HI R6, RZ, 0x4, R3 ;  /* 0x00000004ff067819 */ /* 0x000fe40000011403 */
[----:B------:R-:W-:Y:S02]  /*0b90*/  LEA.HI R13, R11, R4, RZ, 0x3 ;  /* 0x000000040b0d7211 */ /* 0x000fe400078f18ff */
[----:B------:R-:W-:Y:S02]  /*0ba0*/  LEA.HI R3, R3, R6, RZ, 0x1 ;  /* 0x0000000603037211 */ /* 0x000fe400078f08ff */
[----:B------:R-:W-:-:S02]  /*0bb0*/  LEA.HI R5, R5, R18, RZ, 0x2 ;  /* 0x0000001205057211 */ /* 0x000fc400078f10ff */
[C---:B------:R-:W-:Y:S01]  /*0bc0*/  LOP3.LUT R15, R13.reuse, 0xfffffff8, RZ, 0xc0, !PT ;  /* 0xfffffff80d0f7812 */ /* 0x040fe200078ec0ff */
[----:B------:R-:W-:Y:S01]  /*0bd0*/  IMAD.SHL.U32 R13, R13, 0x40, RZ ;  /* 0x000000400d0d7824 */ /* 0x000fe200078e00ff */
[----:B------:R-:W-:Y:S02]  /*0be0*/  LOP3.LUT R3, R3, 0x1ffffffe, RZ, 0xc0, !PT ;  /* 0x1ffffffe03037812 */ /* 0x000fe400078ec0ff */
[----:B------:R-:W-:Y:S01]  /*0bf0*/  LOP3.LUT R5, R5, 0x3ffffc, RZ, 0xc0, !PT ;  /* 0x003ffffc05057812 */ /* 0x000fe200078ec0ff */
[----:B------:R-:W-:Y:S01]  /*0c00*/  IMAD.IADD R15, R4, 0x1, -R15 ;  /* 0x00000001040f7824 */ /* 0x000fe200078e0a0f */
[----:B------:R-:W-:Y:S01]  /*0c10*/  SHF.R.S32.HI R9, RZ, 0x1f, R8 ;  /* 0x0000001fff097819 */ /* 0x000fe20000011408 */
[----:B------:R-:W-:Y:S01]  /*0c20*/  IMAD.IADD R3, R6, 0x1, -R3 ;  /* 0x0000000106037824 */ /* 0x000fe200078e0a03 */
[----:B------:R-:W-:Y:S01]  /*0c30*/  LOP3.LUT R13, R13, 0x7ffffe00, RZ, 0xc0, !PT ;  /* 0x7ffffe000d0d7812 */ /* 0x000fe200078ec0ff */
[----:B------:R-:W-:Y:S01]  /*0c40*/  IMAD.IADD R5, R18, 0x1, -R5 ;  /* 0x0000000112057824 */ /* 0x000fe200078e0a05 */
[-C--:B------:R-:W-:Y:S01]  /*0c50*/  LEA.HI R10, R9, R8.reuse, RZ, 0x2 ;  /* 0x00000008090a7211 */ /* 0x080fe200078f10ff */
[----:B------:R-:W-:Y:S01]  /*0c60*/  IMAD.SHL.U32 R4, R15, 0x40, RZ ;  /* 0x000000400f047824 */ /* 0x000fe200078e00ff */
[----:B------:R-:W-:Y:S01]  /*0c70*/  LEA.HI R9, R9, R8, RZ, 0x5 ;  /* 0x0000000809097211 */ /* 0x000fe200078f28ff */
[----:B------:R-:W-:Y:S01]  /*0c80*/  IMAD R14, R5, 0x10, R14 ;  /* 0x00000010050e7824 */ /* 0x000fe200078e020e */
[--C-:B------:R-:W-:Y:S01]  /*0c90*/  SHF.R.S32.HI R11, RZ, 0x2, R10.reuse ;  /* 0x00000002ff0b7819 */ /* 0x100fe2000001140a */
[----:B------:R-:W-:Y:S01]  /*0ca0*/  IMAD.SHL.U32 R3, R3, 0x8, RZ ;  /* 0x0000000803037824 */ /* 0x000fe200078e00ff */
[----:B------:R-:W-:Y:S01]  /*0cb0*/  LOP3.LUT R4, R4, 0x1c0, RZ, 0xc0, !PT ;  /* 0x000001c004047812 */ /* 0x000fe200078ec0ff */
[----:B------:R-:W-:Y:S01]  /*0cc0*/  IMAD R13, R18, 0x400, R13 ;  /* 0x00000400120d7824 */ /* 0x000fe200078e020d */
[----:B------:R-:W-:-:S02]  /*0cd0*/  SHF.R.S32.HI R12, RZ, 0x1f, R10 ;  /* 0x0000001fff0c7819 */ /* 0x000fc4000001140a */
[----:B------:R-:W-:Y:S02]  /*0ce0*/  CS2R R18, SRZ ;  /* 0x0000000000127805 */ /* 0x000fe4000001ff00 */
[----:B------:R-:W-:Y:S02]  /*0cf0*/  LEA R5, R14, R3, 0x6 ;  /* 0x000000030e057211 */ /* 0x000fe400078e30ff */
[----:B------:R-:W-:Y:S02]  /*0d00*/  LOP3.LUT R3, R4, 0x8, R3, 0xf8, !PT ;  /* 0x0000000804037812 */ /* 0x000fe400078ef803 */
[----:B------:R-:W-:Y:S01]  /*0d10*/  SHF.R.U32.HI R4, RZ, 0x3, R4 ;  /* 0x00000003ff047819 */ /* 0x000fe20000011604 */
[----:B------:R0:W-:Y:S01]  /*0d20*/  STL [R1+0x64], R5 ;  /* 0x0000640501007387 */ /* 0x0001e20000100800 */
[----:B------:R-:W-:Y:S02]  /*0d30*/  LEA.HI R12, R12, R11, RZ, 0x3 ;  /* 0x0000000b0c0c7211 */ /* 0x000fe400078f18ff */
[----:B------:R-:W-:Y:S01]  /*0d40*/  LOP3.LUT R4, R3, R4, RZ, 0x3c, !PT ;  /* 0x0000000403047212 */ /* 0x000fe200078e3cff */
[----:B------:R-:W-:Y:S01]  /*0d50*/  STL [R1+0x54], RZ ;  /* 0x000054ff01007387 */ /* 0x000fe20000100800 */
[----:B------:R-:W-:-:S02]  /*0d60*/  LEA.HI R3, R0, R16, RZ, 0x3 ;  /* 0x0000001000037211 */ /* 0x000fc400078f18ff */
[----:B------:R-:W-:Y:S01]  /*0d70*/  LEA.HI R0, R0, R16, RZ, 0x2 ;  /* 0x0000001000007211 */ /* 0x000fe200078f10ff */
[----:B------:R-:W-:Y:S01]  /*0d80*/  IMAD.IADD R13, R13, 0x1, R4 ;  /* 0x000000010d0d7824 */ /* 0x000fe200078e0204 */
[----:B------:R-:W-:Y:S02]  /*0d90*/  LOP3.LUT R12, R12, 0xfffffff8, RZ, 0xc0, !PT ;  /* 0xfffffff80c0c7812 */ /* 0x000fe400078ec0ff */
[----:B------:R-:W-:Y:S01]  /*0da0*/  SHF.R.S32.HI R4, RZ, 0x3, R3 ;  /* 0x00000003ff047819 */ /* 0x000fe20000011403 */
[----:B------:R-:W-:Y:S01]  /*0db0*/  IMAD R202, R13, 0x2, R2 ;  /* 0x000000020dca7824 */ /* 0x000fe200078e0202 */
[----:B0-----:R-:W-:Y:S01]  /*0dc0*/  LOP3.LUT R5, R10, 0x7ffffffc, RZ, 0xc0, !PT ;  /* 0x7ffffffc0a057812 */ /* 0x001fe200078ec0ff */
[----:B------:R-:W-:Y:S01]  /*0dd0*/  IMAD.IADD R12, R11, 0x1, -R12 ;  /* 0x000000010b0c7824 */ /* 0x000fe200078e0a0c */
[--C-:B------:R-:W-:Y:S01]  /*0de0*/  SHF.R.S32.HI R193, RZ, 0x2, R0.reuse ;  /* 0x00000002ffc17819 */ /* 0x100fe20000011400 */
[----:B------:R-:W-:Y:S01]  /*0df0*/  VIADD R205, R202, 0x26800 ;  /* 0x00026800cacd7836 */ /* 0x000fe20000000000 */
[----:B------:R-:W-:Y:S01]  /*0e00*/  SHF.R.S32.HI R4, RZ, 0x1f, R0 ;  /* 0x0000001fff047819 */ /* 0x000fe20000011400 */
[----:B------:R-:W-:Y:S01]  /*0e10*/  IMAD.IADD R5, R8, 0x1, -R5 ;  /* 0x0000000108057824 */ /* 0x000fe200078e0a05 */
[----:B------:R-:W-:-:S02]  /*0e20*/  LOP3.LUT R0, R0, 0xfffffffc, RZ, 0xc0, !PT ;  /* 0xfffffffc00007812 */ /* 0x000fc400078ec0ff */
[----:B------:R-:W-:Y:S01]  /*0e30*/  SHF.R.S32.HI R9, RZ, 0x5, R9 ;  /* 0x00000005ff097819 */ /* 0x000fe20000011409 */
[----:B------:R-:W-:Y:S01]  /*0e40*/  IMAD.SHL.U32 R188, R5, 0x2, RZ ;  /* 0x0000000205bc7824 */ /* 0x000fe200078e00ff */
[----:B------:R-:W-:Y:S01]  /*0e50*/  LOP3.LUT R3, R3, 0xfffffff8, RZ, 0xc0, !PT ;  /* 0xfffffff803037812 */ /* 0x000fe200078ec0ff */
[----:B------:R-:W-:Y:S01]  /*0e60*/  IMAD.IADD R8, R16, 0x1, -R0 ;  /* 0x0000000110087824 */ /* 0x000fe200078e0a00 */
[----:B------:R-:W-:Y:S01]  /*0e70*/  LEA.HI R4, R4, R193, RZ, 0x3 ;  /* 0x000000c104047211 */ /* 0x000fe200078f18ff */
[----:B------:R-:W-:Y:S01]  /*0e80*/  IMAD R198, R9, 0x10, R12 ;  /* 0x0000001009c67824 */ /* 0x000fe200078e020c */
[----:B------:R-:W-:Y:S01]  /*0e90*/  LEA.HI R7, R7, R20, RZ, 0x1 ;  /* 0x0000001407077211 */ /* 0x000fe200078f08ff */
[----:B------:R-:W-:Y:S01]  /*0ea0*/  IMAD.IADD R10, R16, 0x1, -R3 ;  /* 0x00000001100a7824 */ /* 0x000fe200078e0a03 */
[----:B------:R-:W-:Y:S01]  /*0eb0*/  LOP3.LUT R4, R4, 0xfffffff8, RZ, 0xc0, !PT ;  /* 0xfffffff804047812 */ /* 0x000fe200078ec0ff */
[----:B------:R-:W-:Y:S01]  /*0ec0*/  VIADD R9, R193, 0x20 ;  /* 0x00000020c1097836 */ /* 0x000fe20000000000 */
[----:B------:R-:W-:Y:S01]  /*0ed0*/  LEA.HI R0, R8, R8, RZ, 0x1 ;  /* 0x0000000808007211 */ /* 0x000fe200078f08ff */
[----:B------:R-:W-:Y:S01]  /*0ee0*/  IMAD.SHL.U32 R208, R10, 0x8, RZ ;  /* 0x000000080ad07824 */ /* 0x000fe200078e00ff */
[----:B------:R-:W-:Y:S01]  /*0ef0*/  LOP3.LUT R7, R7, 0xfffffe, RZ, 0xc0, !PT ;  /* 0x00fffffe07077812 */ /* 0x000fe200078ec0ff */
[----:B------:R-:W-:Y:S01]  /*0f00*/  IMAD.SHL.U32 R3, R9, 0x40, RZ ;  /* 0x0000004009037824 */ /* 0x000fe200078e00ff */
[----:B------:R-:W-:Y:S01]  /*0f10*/  SHF.R.S32.HI R6, RZ, 0x1f, R9 ;  /* 0x0000001fff067819 */ /* 0x000fe20000011409 */
[----:B------:R-:W-:Y:S01]  /*0f20*/  IMAD.SHL.U32 R16, R8, 0x8, RZ ;  /* 0x0000000808107824 */ /* 0x000fe200078e00ff */
[----:B------:R-:W-:Y:S01]  /*0f30*/  LOP3.LUT R0, R0, 0x1ffffffe, RZ, 0xc0, !PT ;  /* 0x1ffffffe00007812 */ /* 0x000fe200078ec0ff */
[----:B------:R-:W-:Y:S01]  /*0f40*/  IMAD.SHL.U32 R194, R8, 0x4, RZ ;  /* 0x0000000408c27824 */ /* 0x000fe200078e00ff */
[----:B------:R-:W-:Y:S01]  /*0f50*/  LEA.HI R6, R6, R9, RZ, 0x3 ;  /* 0x0000000906067211 */ /* 0x000fe200078f18ff */
[----:B------:R-:W-:Y:S01]  /*0f60*/  IMAD.IADD R200, R193, 0x1, -R4 ;  /* 0x00000001c1c87824 */ /* 0x000fe200078e0a04 */
[----:B------:R-:W-:Y:S01]  /*0f70*/  LOP3.LUT R4, R3, 0x1c0, RZ, 0xc0, !PT ;  /* 0x000001c003047812 */ /* 0x000fe200078ec0ff */
[----:B------:R-:W-:Y:S01]  /*0f80*/  VIADD R37, R208, 0x40 ;  /* 0x00000040d0257836 */ /* 0x000fe20000000000 */
[----:B------:R-:W-:Y:S01]  /*0f90*/  IADD3 R7, R20, -R7, RZ ;  /* 0x8000000714077210 */ /* 0x000fe20007ffe0ff */
[----:B------:R-:W-:Y:S01]  /*0fa0*/  VIADD R229, R16, 0x40 ;  /* 0x0000004010e57836 */ /* 0x000fe20000000000 */
[----:B------:R-:W-:Y:S01]  /*0fb0*/  SHF.R.U32.HI R28, RZ, 0x3, R4 ;  /* 0x00000003ff1c7819 */ /* 0x000fe20000011604 */
[C---:B------:R-:W-:Y:S01]  /*0fc0*/  VIADD R35, R208.reuse, 0xc0 ;  /* 0x000000c0d0237836 */ /* 0x040fe20000000000 */
[----:B------:R-:W-:Y:S01]  /*0fd0*/  SHF.R.S32.HI R39, RZ, 0x1f, R37 ;  /* 0x0000001fff277819 */ /* 0x000fe20000011425 */
[----:B------:R-:W-:Y:S01]  /*0fe0*/  VIADD R36, R208, 0x80 ;  /* 0x00000080d0247836 */ /* 0x000fe20000000000 */
[----:B------:R-:W-:Y:S01]  /*0ff0*/  IADD3 R29, R16, 0x1e0, RZ ;  /* 0x000001e0101d7810 */ /* 0x000fe20007ffe0ff */
[----:B------:R-:W-:Y:S01]  /*1000*/  VIADD R33, R208, 0x140 ;  /* 0x00000140d0217836 */ /* 0x000fe20000000000 */
[----:B------:R-:W-:Y:S01]  /*1010*/  SHF.R.S32.HI R37, RZ, 0x1f, R35 ;  /* 0x0000001fff257819 */ /* 0x000fe20000011423 */
[----:B------:R-:W-:Y:S01]  /*1020*/  VIADD R228, R16, 0x60 ;  /* 0x0000006010e47836 */ /* 0x000fe20000000000 */
[----:B------:R-:W-:Y:S01]  /*1030*/  SHF.R.S32.HI R38, RZ, 0x1f, R36 ;  /* 0x0000001fff267819 */ /* 0x000fe20000011424 */
[C---:B------:R-:W-:Y:S01]  /*1040*/  VIADD R34, R208.reuse, 0x100 ;  /* 0x00000100d0227836 */ /* 0x040fe20000000000 */
[----:B------:R-:W-:Y:S01]  /*1050*/  SHF.R.S32.HI R35, RZ, 0x1f, R33 ;  /* 0x0000001fff237819 */ /* 0x000fe20000011421 */
[----:B------:R-:W-:Y:S01]  /*1060*/  VIADD R32, R208, 0x180 ;  /* 0x00000180d0207836 */ /* 0x000fe20000000000 */
[----:B------:R-:W-:Y:S01]  /*1070*/  R2P PR, R15, 0x6 ;  /* 0x000000060f007804 */ /* 0x000fe20000000000 */
[----:B------:R-:W-:Y:S01]  /*1080*/  VIADD R207, R194, 0x10 ;  /* 0x00000010c2cf7836 */ /* 0x000fe20000000000 */
[----:B------:R-:W-:Y:S01]  /*1090*/  SHF.R.S32.HI R36, RZ, 0x1f, R34 ;  /* 0x0000001fff247819 */ /* 0x000fe20000011422 */
[----:B------:R-:W-:Y:S01]  /*10a0*/  VIADD R31, R208, 0x1c0 ;  /* 0x000001c0d01f7836 */ /* 0x000fe20000000000 */
[----:B------:R-:W-:Y:S01]  /*10b0*/  SHF.R.S32.HI R33, RZ, 0x1f, R32 ;  /* 0x0000001fff217819 */ /* 0x000fe20000011420 */
[----:B------:R-:W-:Y:S01]  /*10c0*/  IMAD.IADD R3, R8, 0x1, -R0 ;  /* 0x0000000108037824 */ /* 0x000fe200078e0a00 */
[----:B------:R-:W-:Y:S01]  /*10d0*/  LOP3.LUT R0, R4, 0x38, R16, 0xf8, !PT ;  /* 0x0000003804007812 */ /* 0x000fe200078ef810 */
[----:B------:R-:W-:Y:S01]  /*10e0*/  IMAD.SHL.U32 R6, R6, 0x40, RZ ;  /* 0x0000004006067824 */ /* 0x000fe200078e00ff */
[----:B------:R-:W-:Y:S01]  /*10f0*/  SHF.R.S32.HI R4, RZ, 0x1f, R229 ;  /* 0x0000001fff047819 */ /* 0x000fe200000114e5 */
[C---:B------:R-:W-:Y:S01]  /*1100*/  VIADD R226, R16.reuse, 0x80 ;  /* 0x0000008010e27836 */ /* 0x040fe20000000000 */
[----:B------:R-:W-:Y:S01]  /*1110*/  SHF.R.S32.HI R34, RZ, 0x1f, R207 ;  /* 0x0000001fff227819 */ /* 0x000fe200000114cf */
[C---:B------:R-:W-:Y:S01]  /*1120*/  VIADD R30, R16.reuse, 0x1c0 ;  /* 0x000001c0101e7836 */ /* 0x040fe20000000000 */
[----:B------:R-:W-:Y:S01]  /*1130*/  SHF.R.S32.HI R32, RZ, 0x1f, R31 ;  /* 0x0000001fff207819 */ /* 0x000fe2000001141f */
[----:B------:R-:W-:Y:S01]  /*1140*/  IMAD.SHL.U32 R201, R7, 0x100, RZ ;  /* 0x0000010007c97824 */ /* 0x000fe200078e00ff */
[----:B------:R-:W-:Y:S01]  /*1150*/  SHF.R.S32.HI R7, RZ, 0x1f, R228 ;  /* 0x0000001fff077819 */ /* 0x000fe200000114e4 */
[----:B------:R-:W-:Y:S01]  /*1160*/  VIADD R219, R16, 0xa0 ;  /* 0x000000a010db7836 */ /* 0x000fe20000000000 */
[----:B------:R-:W-:Y:S01]  /*1170*/  SHF.L.U64.HI R31, R229, 0x1, R4 ;  /* 0x00000001e51f7819 */ /* 0x000fe20000010204 */
[----:B------:R-:W-:Y:S01]  /*1180*/  STL [R1+0x8], R30 ;  /* 0x0000081e01007387 */ /* 0x000fe20000100800 */
[----:B------:R-:W-:Y:S01]  /*1190*/  LOP3.LUT R6, R6, 0xfffffe00, RZ, 0xc0, !PT ;  /* 0xfffffe0006067812 */ /* 0x000fe200078ec0ff */
[----:B------:R-:W-:Y:S01]  /*11a0*/  VIADD R218, R16, 0xc0 ;  /* 0x000000c010da7836 */ /* 0x000fe20000000000 */
[----:B------:R-:W-:Y:S01]  /*11b0*/  SHF.R.S32.HI R9, RZ, 0x1f, R226 ;  /* 0x0000001fff097819 */ /* 0x000fe200000114e2 */
[----:B------:R-:W-:Y:S01]  /*11c0*/  STL [R1+0x4], R29 ;  /* 0x0000041d01007387 */ /* 0x000fe20000100800 */
[----:B------:R-:W-:Y:S01]  /*11d0*/  SHF.L.U64.HI R7, R228, 0x1, R7 ;  /* 0x00000001e4077819 */ /* 0x000fe20000010207 */
[C---:B------:R-:W-:Y:S01]  /*11e0*/  VIADD R217, R16.reuse, 0xe0 ;  /* 0x000000e010d97836 */ /* 0x040fe20000000000 */
[----:B------:R-:W-:Y:S01]  /*11f0*/  SHF.R.S32.HI R8, RZ, 0x1f, R219 ;  /* 0x0000001fff087819 */ /* 0x000fe200000114db */
[----:B------:R-:W-:Y:S01]  /*1200*/  STL [R1+0x58], R34 ;  /* 0x0000582201007387 */ /* 0x000fe20000100800 */
[----:B------:R-:W-:Y:S01]  /*1210*/  VIADD R216, R16, 0x100 ;  /* 0x0000010010d87836 */ /* 0x000fe20000000000 */
[----:B------:R-:W-:Y:S01]  /*1220*/  SHF.L.U64.HI R4, R226, 0x1, R9 ;  /* 0x00000001e2047819 */ /* 0x000fe20000010209 */
[C---:B------:R-:W-:Y:S01]  /*1230*/  VIADD R215, R16.reuse, 0x120 ;  /* 0x0000012010d77836 */ /* 0x040fe20000000000 */
[----:B------:R-:W-:Y:S01]  /*1240*/  STL [R1+0x14], R31 ;  /* 0x0000141f01007387 */ /* 0x000fe20000100800 */
[----:B------:R-:W-:Y:S01]  /*1250*/  SHF.R.S32.HI R11, RZ, 0x1f, R218 ;  /* 0x0000001fff0b7819 */ /* 0x000fe200000114da */
[C---:B------:R-:W-:Y:S01]  /*1260*/  VIADD R214, R16.reuse, 0x140 ;  /* 0x0000014010d67836 */ /* 0x040fe20000000000 */
[----:B------:R-:W-:Y:S01]  /*1270*/  SHF.R.S32.HI R10, RZ, 0x1f, R217 ;  /* 0x0000001fff0a7819 */ /* 0x000fe200000114d9 */
[----:B------:R-:W-:Y:S01]  /*1280*/  STL [R1+0x60], R6 ;  /* 0x0000600601007387 */ /* 0x000fe20000100800 */
[----:B------:R-:W-:Y:S01]  /*1290*/  SHF.R.S32.HI R15, RZ, 0x1f, R216 ;  /* 0x0000001fff0f7819 */ /* 0x000fe200000114d8 */
[C---:B------:R-:W-:Y:S01]  /*12a0*/  VIADD R213, R16.reuse, 0x160 ;  /* 0x0000016010d57836 */ /* 0x040fe20000000000 */
[----:B------:R-:W-:Y:S01]  /*12b0*/  SHF.R.S32.HI R12, RZ, 0x1f, R215 ;  /* 0x0000001fff0c7819 */ /* 0x000fe200000114d7 */
[----:B------:R0:W-:Y:S01]  /*12c0*/  STL [R1+0x18], R7 ;  /* 0x0000180701007387 */ /* 0x0001e20000100800 */
[C---:B------:R-:W-:Y:S01]  /*12d0*/  VIADD R212, R16.reuse, 0x180 ;  /* 0x0000018010d47836 */ /* 0x040fe20000000000 */
[----:B------:R-:W-:Y:S01]  /*12e0*/  SHF.R.S32.HI R21, RZ, 0x1f, R214 ;  /* 0x0000001fff157819 */ /* 0x000fe200000114d6 */
[C---:B------:R-:W-:Y:S01]  /*12f0*/  VIADD R211, R16.reuse, 0x1a0 ;  /* 0x000001a010d37836 */ /* 0x040fe20000000000 */
[----:B------:R1:W-:Y:S01]  /*1300*/  STL [R1+0x1c], R4 ;  /* 0x00001c0401007387 */ /* 0x0003e20000100800 */
[----:B------:R-:W-:Y:S01]  /*1310*/  SHF.R.S32.HI R14, RZ, 0x1f, R213 ;  /* 0x0000001fff0e7819 */ /* 0x000fe200000114d5 */
[----:B------:R-:W-:Y:S01]  /*1320*/  VIADD R190, R16, 0x20 ;  /* 0x0000002010be7836 */ /* 0x000fe20000000000 */
[----:B------:R-:W-:-:S02]  /*1330*/  SHF.R.S32.HI R23, RZ, 0x1f, R212 ;  /* 0x0000001fff177819 */ /* 0x000fc400000114d4 */
[----:B------:R-:W-:Y:S02]  /*1340*/  SHF.R.S32.HI R20, RZ, 0x1f, R211 ;  /* 0x0000001fff147819 */ /* 0x000fe400000114d3 */
[----:B0-----:R-:W-:Y:S02]  /*1350*/  SHF.L.U64.HI R7, R219, 0x1, R8 ;  /* 0x00000001db077819 */ /* 0x001fe40000010208 */
[----:B------:R-:W-:Y:S02]  /*1360*/  SHF.L.U64.HI R8, R217, 0x1, R10 ;  /* 0x00000001d9087819 */ /* 0x000fe4000001020a */
[----:B-1----:R-:W-:Y:S01]  /*1370*/  SHF.L.U64.HI R4, R218, 0x1, R11 ;  /* 0x00000001da047819 */ /* 0x002fe2000001020b */
[----:B------:R0:W-:Y:S01]  /*1380*/  STL [R1+0x20], R7 ;  /* 0x0000200701007387 */ /* 0x0001e20000100800 */
[----:B------:R-:W-:Y:S02]  /*1390*/  SHF.R.S32.HI R22, RZ, 0x1f, R30 ;  /* 0x0000001fff167819 */ /* 0x000fe4000001141e */
[----:B------:R-:W-:Y:S01]  /*13a0*/  SHF.R.S32.HI R24, RZ, 0x1f, R29 ;  /* 0x0000001fff187819 */ /* 0x000fe2000001141d */
[----:B------:R1:W-:Y:S01]  /*13b0*/  STL [R1+0x24], R4 ;  /* 0x0000240401007387 */ /* 0x0003e20000100800 */
[----:B------:R-:W-:-:S02]  /*13c0*/  SEL R204, R204, 0xffffffc0, !P2 ;  /* 0xffffffc0cccc7807 */ /* 0x000fc40005000000 */
[----:B------:R-:W-:Y:S01]  /*13d0*/  IADD3 R203, R202, 0x26820, RZ ;  /* 0x00026820cacb7810 */ /* 0x000fe20007ffe0ff */
[----:B------:R2:W-:Y:S01]  /*13e0*/  STL [R1+0x28], R8 ;  /* 0x0000280801007387 */ /* 0x0005e20000100800 */
[C---:B------:R-:W-:Y:S01]  /*13f0*/  @P1 VIADD R203, R205.reuse, 0xffffffe0 ;  /* 0xffffffe0cdcb1836 */ /* 0x040fe20000000000 */
[----:B0-----:R-:W-:Y:S01]  /*1400*/  SHF.L.U64.HI R7, R216, 0x1, R15 ;  /* 0x00000001d8077819 */ /* 0x001fe2000001020f */
[----:B------:R-:W-:Y:S01]  /*1410*/  IMAD.IADD R205, R205, 0x1, R204 ;  /* 0x00000001cdcd7824 */ /* 0x000fe200078e02cc */
[----:B------:R-:W-:Y:S01]  /*1420*/  SHF.R.S32.HI R17, RZ, 0x1f, R16 ;  /* 0x0000001fff117819 */ /* 0x000fe20000011410 */
[----:B------:R-:W-:Y:S01]  /*1430*/  IMAD.IADD R204, R204, 0x1, R203 ;  /* 0x00000001cccc7824 */ /* 0x000fe200078e02cb */
[----:B-1----:R-:W-:Y:S01]  /*1440*/  SHF.L.U64.HI R4, R215, 0x1, R12 ;  /* 0x00000001d7047819 */ /* 0x002fe2000001020c */
[----:B------:R0:W-:Y:S01]  /*1450*/  STL [R1+0x2c], R7 ;  /* 0x00002c0701007387 */ /* 0x0001e20000100800 */
[----:B------:R-:W-:Y:S02]  /*1460*/  SHF.R.S32.HI R206, RZ, 0x1f, R190 ;  /* 0x0000001fffce7819 */ /* 0x000fe400000114be */
[----:B--2---:R-:W-:Y:S01]  /*1470*/  SHF.L.U64.HI R8, R214, 0x1, R21 ;  /* 0x00000001d6087819 */ /* 0x004fe20000010215 */
[----:B------:R1:W-:Y:S04]  /*1480*/  STL [R1+0x30], R4 ;  /* 0x0000300401007387 */ /* 0x0003e80000100800 */
[----:B------:R2:W-:Y:S01]  /*1490*/  STL [R1+0x34], R8 ;  /* 0x0000340801007387 */ /* 0x0005e20000100800 */
[----:B0-----:R-:W-:-:S02]  /*14a0*/  SHF.L.U64.HI R7, R213, 0x1, R14 ;  /* 0x00000001d5077819 */ /* 0x001fc4000001020e */
[----:B-1----:R-:W-:-:S03]  /*14b0*/  SHF.L.U64.HI R4, R212, 0x1, R23 ;  /* 0x00000001d4047819 */ /* 0x002fc60000010217 */
[----:B------:R0:W-:Y:S01]  /*14c0*/  STL [R1+0x38], R7 ;  /* 0x0000380701007387 */ /* 0x0001e20000100800 */
[----:B--2---:R-:W-:-:S03]  /*14d0*/  SHF.L.U64.HI R8, R211, 0x1, R20 ;  /* 0x00000001d3087819 */ /* 0x004fc60000010214 */
[----:B------:R1:W-:Y:S04]  /*14e0*/  STL [R1+0x3c], R4 ;  /* 0x00003c0401007387 */ /* 0x0003e80000100800 */
[----:B------:R-:W-:Y:S01]  /*14f0*/  STL [R1+0x40], R8 ;  /* 0x0000400801007387 */ /* 0x000fe20000100800 */
[----:B0-----:R-:W-:Y:S02]  /*1500*/  SHF.L.U64.HI R7, R30, 0x1, R22 ;  /* 0x000000011e077819 */ /* 0x001fe40000010216 */
[----:B-1----:R-:W-:-:S03]  /*1510*/  SHF.L.U64.HI R4, R29, 0x1, R24 ;  /* 0x000000011d047819 */ /* 0x002fc60000010218 */
[----:B------:R0:W-:Y:S04]  /*1520*/  STL [R1+0x44], R7 ;  /* 0x0000440701007387 */ /* 0x0001e80000100800 */
[----:B------:R1:W-:Y:S01]  /*1530*/  STL [R1+0x48], R4 ;  /* 0x0000480401007387 */ /* 0x0003e20000100800 */
[----:B0-----:R-:W-:Y:S01]  /*1540*/  LOP3.LUT R7, R6, R0, R28, 0xf6, !PT ;  /* 0x0000000006077212 */ /* 0x001fe200078ef61c */
[----:B------:R-:W-:-:S04]  /*1550*/  IMAD R0, R3, 0x8, R198 ;  /* 0x0000000803007824 */ /* 0x000fc800078e02c6 */
[----:B-1----:R-:W-:-:S05]  /*1560*/  IMAD R4, R7, 0x2, R2 ;  /* 0x0000000207047824 */ /* 0x002fca00078e0202 */
[----:B------:R0:W-:Y:S04]  /*1570*/  STL [R1+0x5c], R4 ;  /* 0x00005c0401007387 */ /* 0x0001e80000100800 */
[----:B------:R0:W-:Y:S02]  /*1580*/  STL [R1], R0 ;  /* 0x0000000001007387 */ /* 0x0001e40000100800 */
.L_x_2708:
[----:B------:R-:W-:Y:S01]  /*1590*/  ULDC.64 UR4, c[0x0][0xa28] ;  /* 0x00028a0000047ab9 */ /* 0x000fe20000000a00 */
[----:B-1-34-:R-:W1:Y:S01]  /*15a0*/  LDC.64 R6, c[0x0][0xa08] ;  /* 0x00028200ff067b82 */ /* 0x01ae620000000a00 */
[----:B------:R-:W-:Y:S01]  /*15b0*/  ISETP.NE.U32.AND P0, PT, RZ, UR4, PT ;  /* 0x00000004ff007c0c */ /* 0x000fe2000bf05070 */
[----:B0-----:R-:W-:Y:S01]  /*15c0*/  IMAD.MOV.U32 R0, RZ, RZ, RZ ;  /* 0x000000ffff007224 */ /* 0x001fe200078e00ff */
[----:B------:R-:W-:Y:S01]  /*15d0*/  ULDC.64 UR6, c[0x0][0xa20] ;  /* 0x0002880000067ab9 */ /* 0x000fe20000000a00 */
[----:B------:R-:W-:Y:S01]  /*15e0*/  IMAD.MOV.U32 R28, RZ, RZ, RZ ;  /* 0x000000ffff1c7224 */ /* 0x000fe200078e00ff */
[----:B------:R-:W-:Y:S01]  /*15f0*/  ISETP.NE.AND.EX P0, PT, RZ, UR5, PT, P0 ;  /* 0x00000005ff007c0c */ /* 0x000fe2000bf05300 */
[----:B------:R-:W-:Y:S02]  /*1600*/  ULDC.64 UR4, c[0x0][0xa18] ;  /* 0x0002860000047ab9 */ /* 0x000fe40000000a00 */
[----:B------:R-:W-:-:S04]  /*1610*/  ISETP.NE.U32.AND P1, PT, RZ, UR4, PT ;  /* 0x00000004ff007c0c */ /* 0x000fc8000bf25070 */
[----:B------:R-:W-:Y:S01]  /*1620*/  ISETP.NE.AND.EX P1, PT, RZ, UR5, PT, P1 ;  /* 0x00000005ff007c0c */ /* 0x000fe2000bf25310 */
[----:B------:R-:W-:Y:S02]  /*1630*/  ULDC.64 UR4, c[0x0][0xa08] ;  /* 0x0002820000047ab9 */ /* 0x000fe40000000a00 */
[----:B------:R-:W-:-:S03]  /*1640*/  ISETP.NE.U32.AND P3, PT, RZ, UR4, PT ;  /* 0x00000004ff007c0c */ /* 0x000fc6000bf65070 */
[----:B------:R-:W0:Y:S01]  /*1650*/  @P0 LDC.64 R4, c[0x0][0xa28] ;  /* 0x00028a00ff040b82 */ /* 0x000e220000000a00 */
[----:B------:R-:W-:Y:S01]  /*1660*/  ISETP.NE.AND.EX P3, PT, RZ, UR5, PT, P3 ;  /* 0x00000005ff007c0c */ /* 0x000fe2000bf65330 */
[----:B-1----:R-:W-:-:S06]  /*1670*/  IMAD.WIDE R10, R27, 0x4, R6 ;  /* 0x000000041b0a7825 */ /* 0x002fcc00078e0206 */
[----:B------:R-:W1:Y:S01]  /*1680*/  @P1 LDC.64 R8, c[0x0][0xa18] ;  /* 0x00028600ff081b82 */ /* 0x000e620000000a00 */
[----:B------:R-:W-:Y:S02]  /*1690*/  ULDC UR4, c[0x0][0x288] ;  /* 0x0000a20000047ab9 */ /* 0x000fe40000000800 */
[----:B------:R-:W-:Y:S01]  /*16a0*/  IMAD.U32 R23, RZ, RZ, UR4 ;  /* 0x00000004ff177e24 */ /* 0x000fe2000f8e00ff */
[----:B--2---:R2:W-:Y:S01]  /*16b0*/  STL [R1+0x4c], R26 ;  /* 0x00004c1a01007387 */ /* 0x0045e20000100800 */
[----:B------:R-:W-:-:S03]  /*16c0*/  ULDC.64 UR4, c[0x0][0x418] ;  /* 0x0001060000047ab9 */ /* 0x000fc60000000a00 */
[----:B------:R2:W5:Y:S01]  /*16d0*/  @P3 LDG.E R28, desc[UR42][R10.64] ;  /* 0x0000002a0a1c3981 */ /* 0x000562000c1e1900 */
[----:B0-----:R-:W-:-:S05]  /*16e0*/  @P0 IMAD.WIDE R4, R27, 0x4, R4 ;  /* 0x000000041b040825 */ /* 0x001fca00078e0204 */
[----:B------:R2:W5:Y:S01]  /*16f0*/  @P0 LDG.E R0, desc[UR42][R4.64] ;  /* 0x0000002a04000981 */ /* 0x000562000c1e1900 */
[----:B-1----:R-:W-:-:S05]  /*1700*/  @P1 IMAD.WIDE R6, R27, 0x4, R8 ;  /* 0x000000041b061825 */ /* 0x002fca00078e0208 */
[----:B------:R2:W5:Y:S04]  /*1710*/  @P1 LDG.E R23, desc[UR42][R6.64] ;  /* 0x0000002a06171981 */ /* 0x000568000c1e1900 */
[----:B------:R2:W-:Y:S01]  /*1720*/  STL [R1+0x50], R27 ;  /* 0x0000501b01007387 */ /* 0x0005e20000100800 */
[----:B------:R-:W-:-:S03]  /*1730*/  UISETP.NE.U32.AND UP0, UPT, UR4, URZ, UPT ;  /* 0x0000003f0400728c */ /* 0x000fc6000bf05070 */
[----:B------:R-:W-:Y:S01]  /*1740*/  ULDC UR4, c[0x0][0x424] ;  /* 0x0001090000047ab9 */ /* 0x000fe20000000800 */
[----:B------:R-:W-:Y:S01]  /*1750*/  UISETP.NE.AND.EX UP0, UPT, UR5, URZ, UPT, UP0 ;  /* 0x0000003f0500728c */ /* 0x000fe2000bf05300 */
[----:B------:R-:W-:Y:S02]  /*1760*/  ISETP.NE.U32.AND P2, PT, RZ, UR6, PT ;  /* 0x00000006ff007c0c */ /* 0x000fe4000bf45070 */
[----:B------:R-:W-:Y:S01]  /*1770*/  ULDC UR5, c[0x0][0x2f0] ;  /* 0x0000bc0000057ab9 */ /* 0x000fe20000000800 */
[----:B------:R-:W-:Y:S01]  /*1780*/  USEL UR4, UR4, 0x1, UP0 ;  /* 0x0000000104047887 */ /* 0x000fe20008000000 */
[----:B------:R-:W-:-:S03]  /*1790*/  ISETP.NE.AND.EX P2, PT, RZ, UR7, PT, P2 ;  /* 0x00000007ff007c0c */ /* 0x000fc6000bf45320 */
[----:B------:R-:W-:-:S03]  /*17a0*/  UIMAD UR4, UR4, UR5, URZ ;  /* 0x00000005040472a4 */ /* 0x000fc6000f8e023f */
[----:B------:R-:W-:Y:S01]  /*17b0*/  ULDC UR5, c[0x0][0x348] ;  /* 0x0000d20000057ab9 */ /* 0x000fe20000000800 */
[----:B--2---:R-:W-:Y:S08]  /*17c0*/  @P1 BRA `(.L_x_2490) ;  /* 0x0000000000241947 */ /* 0x004ff00003800000 */
[----:B------:R-:W-:Y:S02]  /*17d0*/  ULDC.64 UR6, c[0x0][0xa00] ;  /* 0x0002800000067ab9 */ /* 0x000fe40000000a00 */
[----:B------:R-:W-:-:S04]  /*17e0*/  ISETP.NE.U32.AND P0, PT, RZ, UR6, PT ;  /* 0x00000006ff007c0c */ /* 0x000fc8000bf05070 */
[----:B------:R-:W-:-:S13]  /*17f0*/  ISETP.NE.AND.EX P0, PT, RZ, UR7, PT, P0 ;  /* 0x00000007ff007c0c */ /* 0x000fda000bf05300 */
[----:B------:R-:W-:Y:S05]  /*1800*/  @!P0 BRA `(.L_x_2490) ;  /* 0x0000000000148947 */ /* 0x000fea0003800000 */
[----:B------:R-:W0:Y:S02]  /*1810*/  LDC.64 R4, c[0x0][0xa00] ;  /* 0x00028000ff047b82 */ /* 0x000e240000000a00 */
[----:B0-----:R-:W-:-:S05]  /*1820*/  IMAD.WIDE R4, R27, 0x4, R4 ;  /* 0x000000041b047825 */ /* 0x001fca00078e0204 */
[----:B-----5:R-:W2:Y:S04]  /*1830*/  LDG.E R23, desc[UR42][R4.64] ;  /* 0x0000002a04177981 */ /* 0x020ea8000c1e1900 */
[----:B------:R-:W2:Y:S02]  /*1840*/  LDG.E R6, desc[UR42][R4.64+0x4] ;  /* 0x0000042a04067981 */ /* 0x000ea4000c1e1900 */
[----:B--2---:R-:W-:-:S07]  /*1850*/  IMAD.IADD R23, R6, 0x1, -R23 ;  /* 0x0000000106177824 */ /* 0x004fce00078e0a17 */
.L_x_2490:
[----:B------:R-:W-:Y:S02]  /*1860*/  IMAD.U32 R38, RZ, RZ, UR5 ;  /* 0x00000005ff267e24 */ /* 0x000fe4000f8e00ff */
[----:B------:R-:W-:Y:S01]  /*1870*/  IMAD.U32 R29, RZ, RZ, UR4 ;  /* 0x00000004ff1d7e24 */ /* 0x000fe2000f8e00ff */
[----:B------:R-:W-:Y:S06]  /*1880*/  @!P2 BRA `(.L_x_2491) ;  /* 0x000000000010a947 */ /* 0x000fec0003800000 */
[----:B------:R-:W0:Y:S02]  /*1890*/  LDC.64 R4, c[0x0][0xa20] ;  /* 0x00028800ff047b82 */ /* 0x000e240000000a00 */
[----:B0-----:R-:W-:-:S05]  /*18a0*/  IMAD.WIDE R4, R27, 0x4, R4 ;  /* 0x000000041b047825 */ /* 0x001fca00078e0204 */
[----:B------:R0:W5:Y:S01]  /*18b0*/  LDG.E R29, desc[UR42][R4.64] ;  /* 0x0000002a041d7981 */ /* 0x000162000c1e1900 */
[----:B------:R-:W-:Y:S05]  /*18c0*/  BRA `(.L_x_2492) ;  /* 0x0000000000107947 */ /* 0x000fea0003800000 */
.L_x_2491:
[----:B------:R-:W-:Y:S05]  /*18d0*/  @!P3 BRA `(.L_x_2492) ;  /* 0x00000000000cb947 */ /* 0x000fea0003800000 */
[----:B------:R-:W2:Y:S04]  /*18e0*/  LDG.E R4, desc[UR42][R10.64] ;  /* 0x0000002a0a047981 */ /* 0x000ea8000c1e1900 */
[----:B------:R-:W2:Y:S02]  /*18f0*/  LDG.E R29, desc[UR42][R10.64+0x4] ;  /* 0x0000042a0a1d7981 */ /* 0x000ea4000c1e1900 */
[----:B--2---:R-:W-:-:S07]  /*1900*/  IMAD.IADD R29, R29, 0x1, -R4 ;  /* 0x000000011d1d7824 */ /* 0x004fce00078e0a04 */
.L_x_2492:
[----:B------:R-:W-:Y:S01]  /*1910*/  ULDC.64 UR4, c[0x0][0xa10] ;  /* 0x0002840000047ab9 */ /* 0x000fe20000000a00 */
[----:B0-----:R-:W0:Y:S01]  /*1920*/  LDC R4, c[0x0][0x448] ;  /* 0x00011200ff047b82 */ /* 0x001e220000000800 */
[----:B------:R-:W-:-:S04]  /*1930*/  ISETP.NE.U32.AND P0, PT, RZ, UR4, PT ;  /* 0x00000004ff007c0c */ /* 0x000fc8000bf05070 */
[----:B------:R-:W-:Y:S01]  /*1940*/  ISETP.NE.AND.EX P0, PT, RZ, UR5, PT, P0 ;  /* 0x00000005ff007c0c */ /* 0x000fe2000bf05300 */
[----:B------:R-:W-:Y:S02]  /*1950*/  ULDC.64 UR4, c[0x0][0xa30] ;  /* 0x00028c0000047ab9 */ /* 0x000fe40000000a00 */
[----:B------:R-:W-:-:S04]  /*1960*/  ISETP.NE.U32.AND P1, PT, RZ, UR4, PT ;  /* 0x00000004ff007c0c */ /* 0x000fc8000bf25070 */
[----:B------:R-:W-:-:S06]  /*1970*/  ISETP.NE.AND.EX P1, PT, RZ, UR5, PT, P1 ;  /* 0x00000005ff007c0c */ /* 0x000fcc000bf25310 */
[----:B------:R-:W1:Y:S08]  /*1980*/  @P0 LDC.64 R6, c[0x0][0xa10] ;  /* 0x00028400ff060b82 */ /* 0x000e700000000a00 */
[----:B------:R-:W2:Y:S01]  /*1990*/  @P1 LDC.64 R8, c[0x0][0xa30] ;  /* 0x00028c00ff081b82 */ /* 0x000ea20000000a00 */
[----:B-1----:R-:W-:-:S05]  /*19a0*/  @P0 IMAD.WIDE R6, R27, 0x4, R6 ;  /* 0x000000041b060825 */ /* 0x002fca00078e0206 */
[----:B------:R-:W3:Y:S04]  /*19b0*/  @P0 LDG.E R3, desc[UR42][R6.64] ;  /* 0x0000002a06030981 */ /* 0x000ee8000c1e1900 */
[----:B------:R1:W3:Y:S01]  /*19c0*/  @P0 LDG.E R10, desc[UR42][R6.64+0x4] ;  /* 0x0000042a060a0981 */ /* 0x0002e2000c1e1900 */
[----:B-----5:R-:W-:Y:S02]  /*19d0*/  IMAD.MOV.U32 R24, RZ, RZ, R29 ;  /* 0x000000ffff187224 */ /* 0x020fe400078e001d */
[----:B--2---:R-:W-:-:S05]  /*19e0*/  @P1 IMAD.WIDE R8, R27, 0x4, R8 ;  /* 0x000000041b081825 */ /* 0x004fca00078e0208 */
[----:B------:R2:W5:Y:S01]  /*19f0*/  @P1 LDG.E R24, desc[UR42][R8.64] ;  /* 0x0000002a08181981 */ /* 0x000562000c1e1900 */
[----:B0-----:R-:W-:Y:S01]  /*1a00*/  ISETP.NE.AND P1, PT, R4, 0x1, PT ;  /* 0x000000010400780c */ /* 0x001fe20003f25270 */
[----:B------:R-:W-:Y:S01]  /*1a10*/  IMAD.IADD R13, R29, 0x1, -R0 ;  /* 0x000000011d0d7824 */ /* 0x000fe200078e0a00 */
[----:B------:R-:W0:Y:S01]  /*1a20*/  LDC.64 R4, c[0x0][0x9e0] ;  /* 0x00027800ff047b82 */ /* 0x000e220000000a00 */
[----:B------:R-:W-:-:S05]  /*1a30*/  SHF.L.U32 R199, R25, 0x6, RZ ;  /* 0x0000000619c77819 */ /* 0x000fca00000006ff */
[----:B------:R-:W-:-:S04]  /*1a40*/  VIADD R0, R199, 0x3f ;  /* 0x0000003fc7007836 */ /* 0x000fc80000000000 */
[----:B-1----:R-:W-:Y:S01]  /*1a50*/  IMAD.MOV.U32 R6, RZ, RZ, R0 ;  /* 0x000000ffff067224 */ /* 0x002fe200078e0000 */
[----:B------:R-:W1:Y:S08]  /*1a60*/  @P1 LDC R11, c[0x0][0x44c] ;  /* 0x00011300ff0b1b82 */ /* 0x000e700000000800 */
[----:B------:R-:W4:Y:S01]  /*1a70*/  @P1 LDC R12, c[0x0][0x450] ;  /* 0x00011400ff0c1b82 */ /* 0x000f220000000800 */
[----:B0-----:R-:W-:Y:S01]  /*1a80*/  ISETP.GE.AND P2, PT, R5, 0x1, PT ;  /* 0x000000010500780c */ /* 0x001fe20003f46270 */
[----:B---3--:R-:W-:-:S02]  /*1a90*/  @P0 IMAD.IADD R38, R10, 0x1, -R3 ;  /* 0x000000010a260824 */ /* 0x008fc400078e0a03 */
[----:B-1----:R-:W-:-:S04]  /*1aa0*/  @P1 IMAD.HI.U32 R3, R0, R11, RZ ;  /* 0x0000000b00031227 */ /* 0x002fc800078e00ff */
[----:B------:R-:W-:Y:S01]  /*1ab0*/  IMAD.IADD R189, R13, 0x1, R38 ;  /* 0x000000010dbd7824 */ /* 0x000fe200078e0226 */
[----:B----4-:R-:W-:-:S03]  /*1ac0*/  @P1 SHF.R.U32.HI R6, RZ, R12, R3 ;  /* 0x0000000cff061219 */ /* 0x010fc60000011603 */
[C---:B------:R-:W-:Y:S01]  /*1ad0*/  VIADD R0, R189.reuse, 0x3f ;  /* 0x0000003fbd007836 */ /* 0x040fe20000000000 */
[----:B------:R-:W-:-:S04]  /*1ae0*/  IADD3 R7, R189, 0x1, -R23 ;  /* 0x00000001bd077810 */ /* 0x000fc80007ffe817 */
[----:B------:R-:W-:Y:S01]  /*1af0*/  SHF.R.S32.HI R3, RZ, 0x1f, R0 ;  /* 0x0000001fff037819 */ /* 0x000fe20000011400 */
[----:B--2---:R-:W-:-:S03]  /*1b00*/  IMAD.IADD R9, R7, 0x1, R6 ;  /* 0x0000000107097824 */ /* 0x004fc600078e0206 */
[----:B------:R-:W-:Y:S01]  /*1b10*/  LEA.HI R3, R3, R0, RZ, 0x6 ;  /* 0x0000000003037211 */ /* 0x000fe200078f30ff */
[----:B------:R-:W-:-:S03]  /*1b20*/  IMAD.IADD R4, R9, 0x1, R4 ;  /* 0x0000000109047824 */ /* 0x000fc600078e0204 */
[----:B------:R-:W-:Y:S01]  /*1b30*/  SHF.R.S32.HI R168, RZ, 0x6, R3 ;  /* 0x00000006ffa87819 */ /* 0x000fe20000011403 */
        /* <DEDUP_REMOVED lines=12> */
.L_x_2495:
[----:B------:R-:W-:-:S13]  /*1c00*/  ISETP.NE.AND P0, PT, R5, 0x1, PT ;  /* 0x000000010500780c */ /* 0x000fda0003f05270 */
[----:B------:R-:W0:Y:S02]  /*1c10*/  @P0 LDC.64 R6, c[0x0][0x9e8] ;  /* 0x00027a00ff060b82 */ /* 0x000e240000000a00 */
[----:B0-----:R-:W-:-:S05]  /*1c20*/  @P0 IMAD.HI.U32 R6, R0, R6, RZ ;  /* 0x0000000600060227 */ /* 0x001fca00078e00ff */
[----:B------:R-:W-:-:S07]  /*1c30*/  @P0 SHF.R.U32.HI R0, RZ, R7, R6 ;  /* 0x00000007ff000219 */ /* 0x000fce0000011606 */
.L_x_2496:
[----:B------:R-:W-:Y:S05]  /*1c40*/  BSYNC B0 ;  /* 0x0000000000007941 */ /* 0x000fea0003800000 */
.L_x_2494:
[----:B------:R-:W-:-:S05]  /*1c50*/  IMAD R3, R0, R5, R5 ;  /* 0x0000000500037224 */ /* 0x000fca00078e0205 */
[----:B------:R-:W-:-:S07]  /*1c60*/  VIMNMX R4, R4, R3, PT ;  /* 0x0000000304047248 */ /* 0x000fce0003fe0100 */
.L_x_2493:
[----:B------:R-:W0:Y:S01]  /*1c70*/  @P1 LDC R0, c[0x0][0x44c] ;  /* 0x00011300ff001b82 */ /* 0x000e220000000800 */
[----:B------:R-:W-:Y:S01]  /*1c80*/  IMAD.MOV.U32 R3, RZ, RZ, R199 ;  /* 0x000000ffff037224 */ /* 0x000fe200078e00c7 */
[----:B------:R-:W-:Y:S01]  /*1c90*/  ULDC UR4, c[0x0][0x9dc] ;  /* 0x0002770000047ab9 */ /* 0x000fe20000000800 */
[----:B------:R-:W-:-:S05]  /*1ca0*/  IMAD.IADD R40, R189, 0x1, -R23 ;  /* 0x00000001bd287824 */ /* 0x000fca00078e0a17 */
[----:B------:R-:W1:Y:S01]  /*1cb0*/  @P1 LDC R7, c[0x0][0x450] ;  /* 0x00011400ff071b82 */ /* 0x000e620000000800 */
[----:B0-----:R-:W-:-:S05]  /*1cc0*/  @P1 IMAD.HI.U32 R0, R199, R0, RZ ;  /* 0x00000000c7001227 */ /* 0x001fca00078e00ff */
[----:B-1----:R-:W-:-:S05]  /*1cd0*/  @P1 SHF.R.U32.HI R3, RZ, R7, R0 ;  /* 0x00000007ff031219 */ /* 0x002fca0000011600 */
[----:B------:R-:W-:-:S04]  /*1ce0*/  IMAD.IADD R0, R40, 0x1, R3 ;  /* 0x0000000128007824 */ /* 0x000fc800078e0203 */
[----:B------:R-:W-:Y:S01]  /*1cf0*/  VIADD R3, R0, -UR4 ;  /* 0x8000000400037c36 */ /* 0x000fe20008000000 */
[----:B------:R-:W-:Y:S06]  /*1d00*/  @!P2 BRA `(.L_x_2497) ;  /* 0x000000000044a947 */ /* 0x000fec0003800000 */
[----:B------:R-:W-:Y:S01]  /*1d10*/  ISETP.GT.AND P0, PT, R0, -0x1, PT ;  /* 0xffffffff0000780c */ /* 0x000fe20003f04270 */
[----:B------:R-:W-:-:S12]  /*1d20*/  BSSY B0, `(.L_x_2498) ;  /* 0x000000d000007945 */ /* 0x000fd80003800000 */
        /* <DEDUP_REMOVED lines=8> */
.L_x_2499:
[----:B------:R-:W-:-:S13]  /*1db0*/  ISETP.NE.AND P0, PT, R5, 0x1, PT ;  /* 0x000000010500780c */ /* 0x000fda0003f05270 */
[----:B------:R-:W0:Y:S02]  /*1dc0*/  @P0 LDC.64 R6, c[0x0][0x9e8] ;  /* 0x00027a00ff060b82 */ /* 0x000e240000000a00 */
[----:B0-----:R-:W-:-:S05]  /*1dd0*/  @P0 IMAD.HI.U32 R6, R0, R6, RZ ;  /* 0x0000000600060227 */ /* 0x001fca00078e00ff */
[----:B------:R-:W-:-:S07]  /*1de0*/  @P0 SHF.R.U32.HI R0, RZ, R7, R6 ;  /* 0x00000007ff000219 */ /* 0x000fce0000011606 */
.L_x_2500:
[----:B------:R-:W-:Y:S05]  /*1df0*/  BSYNC B0 ;  /* 0x0000000000007941 */ /* 0x000fea0003800000 */
.L_x_2498:
[----:B------:R-:W-:-:S05]  /*1e00*/  IMAD R0, R0, R5, RZ ;  /* 0x0000000500007224 */ /* 0x000fca00078e02ff */
[----:B------:R-:W-:-:S07]  /*1e10*/  VIMNMX R3, R3, R0, !PT ;  /* 0x0000000003037248 */ /* 0x000fce0007fe0100 */
.L_x_2497:
[----:B------:R-:W-:Y:S02]  /*1e20*/  IADD3 R4, R4, 0x3f, RZ ;  /* 0x0000003f04047810 */ /* 0x000fe40007ffe0ff */
[----:B------:R-:W-:Y:S02]  /*1e30*/  SHF.R.S32.HI R0, RZ, 0x1f, R3 ;  /* 0x0000001fff007819 */ /* 0x000fe40000011403 */
[----:B------:R-:W-:Y:S02]  /*1e40*/  SHF.R.S32.HI R5, RZ, 0x1f, R4 ;  /* 0x0000001fff057819 */ /* 0x000fe40000011404 */
[----:B------:R-:W-:Y:S02]  /*1e50*/  LEA.HI R0, R0, R3, RZ, 0x6 ;  /* 0x0000000300007211 */ /* 0x000fe400078f30ff */
[----:B------:R-:W-:Y:S02]  /*1e60*/  LEA.HI R5, R5, R4, RZ, 0x6 ;  /* 0x0000000405057211 */ /* 0x000fe400078f30ff */
[----:B------:R-:W-:-:S02]  /*1e70*/  SHF.R.S32.HI R0, RZ, 0x6, R0 ;  /* 0x00000006ff007819 */ /* 0x000fc40000011400 */
[----:B------:R-:W-:Y:S02]  /*1e80*/  SHF.R.S32.HI R5, RZ, 0x6, R5 ;  /* 0x00000006ff057819 */ /* 0x000fe40000011405 */
[----:B------:R-:W-:Y:S02]  /*1e90*/  VIMNMX R0, RZ, R0, !PT ;  /* 0x00000000ff007248 */ /* 0x000fe40007fe0100 */
[----:B------:R-:W-:-:S03]  /*1ea0*/  VIMNMX R5, R168, R5, PT ;  /* 0x00000005a8057248 */ /* 0x000fc60003fe0100 */
[--C-:B------:R-:W-:Y:S02]  /*1eb0*/  IMAD R0, R0, 0x40, -R13.reuse ;  /* 0x0000004000007824 */ /* 0x100fe400078e0a0d */
[----:B------:R-:W-:-:S03]  /*1ec0*/  IMAD R5, R5, 0x40, -R13 ;  /* 0x0000004005057824 */ /* 0x000fc600078e0a0d */
[----:B------:R-:W-:Y:S02]  /*1ed0*/  VIMNMX R0, RZ, R0, !PT ;  /* 0x00000000ff007248 */ /* 0x000fe40007fe0100 */
[----:B------:R-:W-:Y:S02]  /*1ee0*/  VIMNMX R5, R5, R38, PT ;  /* 0x0000002605057248 */ /* 0x000fe40003fe0100 */
[----:B------:R-:W-:Y:S02]  /*1ef0*/  SHF.R.U32.HI R39, RZ, 0x6, R0 ;  /* 0x00000006ff277819 */ /* 0x000fe40000011600 */
[----:B------:R-:W-:-:S03]  /*1f00*/  ISETP.GT.AND P0, PT, R5, R0, PT ;  /* 0x000000000500720c */ /* 0x000fc60003f04270 */
[----:B------:R-:W-:-:S10]  /*1f10*/  IMAD.MOV.U32 R25, RZ, RZ, R39 ;  /* 0x000000ffff197224 */ /* 0x000fd400078e0027 */
[----:B------:R-:W-:-:S05]  /*1f20*/  @P0 VIADD R3, R5, 0x3f ;  /* 0x0000003f05030836 */ /* 0x000fca0000000000 */
[----:B------:R-:W-:-:S04]  /*1f30*/  @P0 SHF.R.S32.HI R0, RZ, 0x1f, R3 ;  /* 0x0000001fff000819 */ /* 0x000fc80000011403 */
[----:B------:R-:W-:-:S04]  /*1f40*/  @P0 LEA.HI R0, R0, R3, RZ, 0x6 ;  /* 0x0000000300000211 */ /* 0x000fc800078f30ff */
[----:B------:R-:W-:Y:S02]  /*1f50*/  @P0 SHF.R.S32.HI R25, RZ, 0x6, R0 ;  /* 0x00000006ff190819 */ /* 0x000fe40000011400 */
[----:B------:R-:W-:Y:S02]  /*1f60*/  PLOP3.LUT P0, PT, PT, PT, PT, 0x80, 0x0 ;  /* 0x000000000000781c */ /* 0x000fe40003f0f070 */
[----:B------:R-:W-:-:S13]  /*1f70*/  ISETP.GT.AND P1, PT, R25, R39, PT ;  /* 0x000000271900720c */ /* 0x000fda0003f24270 */
[----:B------:R-:W-:Y:S05]  /*1f80*/  @!P1 BRA `(.L_x_2501) ;  /* 0x0000002c00a49947 */ /* 0x000fea0003800000 */
        /* <DEDUP_REMOVED lines=20> */
.L_x_2503:
[----:B------:R-:W-:Y:S05]  /*20d0*/  BSYNC B6 ;  /* 0x0000000000067941 */ /* 0x000fea0003800000 */
.L_x_2502:
[----:B------:R-:W-:Y:S01]  /*20e0*/  IADD3 R0, R2, 0x400, RZ ;  /* 0x0000040002007810 */ /* 0x000fe20007ffe0ff */
[----:B------:R-:W-:Y:S03]  /*20f0*/  BSSY B6, `(.L_x_2504) ;  /* 0x0000013000067945 */ /* 0x000fe60003800000 */
        /* <DEDUP_REMOVED lines=18> */
.L_x_2505:
[----:B------:R-:W-:Y:S05]  /*2220*/  BSYNC B6 ;  /* 0x0000000000067941 */ /* 0x000fea0003800000 */
.L_x_2504:
[----:B------:R-:W-:Y:S01]  /*2230*/  ULDC.64 UR4, c[0x0][0x9f8] ;  /* 0x00027e0000047ab9 */ /* 0x000fe20000000a00 */
[----:B------:R-:W-:Y:S01]  /*2240*/  IMAD.MOV.U32 R0, RZ, RZ, R27 ;  /* 0x000000ffff007224 */ /* 0x000fe200078e001b */
[----:B------:R-:W-:Y:S01]  /*2250*/  ISETP.NE.U32.AND P0, PT, RZ, UR4, PT ;  /* 0x00000004ff007c0c */ /* 0x000fe2000bf05070 */
[----:B------:R-:W0:Y:S01]  /*2260*/  S2R R31, SR_TID.X ;  /* 0x00000000001f7919 */ /* 0x000e220000002100 */
[----:B------:R-:W1:Y:S08]  /*2270*/  LDC R15, c[0x0][0x3f4] ;  /* 0x0000fd00ff0f7b82 */ /* 0x000e700000000800 */
[----:B------:R-:W2:Y:S01]  /*2280*/  LDC.64 R4, c[0x0][0x408] ;  /* 0x00010200ff047b82 */ /* 0x000ea20000000a00 */
[----:B------:R-:W-:-:S07]  /*2290*/  ISETP.NE.AND.EX P0, PT, RZ, UR5, PT, P0 ;  /* 0x00000005ff007c0c */ /* 0x000fce000bf05300 */
[----:B------:R-:W3:Y:S01]  /*22a0*/  LDC.64 R42, c[0x0][0x3f8] ;  /* 0x0000fe00ff2a7b82 */ /* 0x000ee20000000a00 */
[----:B------:R-:W-:Y:S01]  /*22b0*/  SHF.R.S32.HI R9, RZ, 0x1f, R193 ;  /* 0x0000001fff097819 */ /* 0x000fe200000114c1 */
[----:B------:R-:W4:Y:S01]  /*22c0*/  S2R R49, SR_TID.X ;  /* 0x0000000000317919 */ /* 0x000f220000002100 */
[----:B------:R-:W-:Y:S01]  /*22d0*/  SHF.R.S32.HI R195, RZ, 0x1f, R194 ;  /* 0x0000001fffc37819 */ /* 0x000fe200000114c2 */
[----:B------:R-:W-:-:S04]  /*22e0*/  ULDC UR4, c[0x0][0x2f4] ;  /* 0x0000bd0000047ab9 */ /* 0x000fc80000000800 */
[----:B------:R-:W0:Y:S02]  /*22f0*/  @P0 LDC.64 R6, c[0x0][0x9f8] ;  /* 0x00027e00ff060b82 */ /* 0x000e240000000a00 */
[----:B0-----:R-:W-:-:S05]  /*2300*/  @P0 IMAD.WIDE R6, R27, 0x4, R6 ;  /* 0x000000041b060825 */ /* 0x001fca00078e0206 */
[----:B------:R0:W4:Y:S01]  /*2310*/  @P0 LDG.E R0, desc[UR42][R6.64] ;  /* 0x0000002a06000981 */ /* 0x000122000c1e1900 */
[----:B------:R-:W-:Y:S01]  /*2320*/  VIADD R31, R31, 0xffffff80 ;  /* 0xffffff801f1f7836 */ /* 0x000fe20000000000 */
[----:B-1----:R-:W-:Y:S01]  /*2330*/  ISETP.GE.AND P3, PT, R16, R15, PT ;  /* 0x0000000f1000720c */ /* 0x002fe20003f66270 */
[-C--:B---3--:R-:W-:Y:S01]  /*2340*/  IMAD R8, R9, R42.reuse, RZ ;  /* 0x0000002a09087224 */ /* 0x088fe200078e02ff */
[----:B------:R-:W-:Y:S01]  /*2350*/  SHF.L.U64.HI R41, R42, 0x6, R43 ;  /* 0x000000062a297819 */ /* 0x000fe2000001022b */
[C---:B------:R-:W-:Y:S01]  /*2360*/  IMAD.WIDE.U32 R20, R193.reuse, R42, R194 ;  /* 0x0000002ac1147225 */ /* 0x040fe200078e00c2 */
[----:B------:R-:W-:Y:S02]  /*2370*/  SHF.R.S32.HI R30, RZ, 0x1f, R31 ;  /* 0x0000001fff1e7819 */ /* 0x000fe4000001141f */
[----:B--2---:R-:W-:Y:S01]  /*2380*/  SHF.L.U64.HI R44, R4, 0x6, R5 ;  /* 0x00000006042c7819 */ /* 0x004fe20000010205 */
[----:B------:R-:W-:Y:S01]  /*2390*/  IMAD R11, R193, R43, R8 ;  /* 0x0000002bc10b7224 */ /* 0x000fe200078e0208 */
[----:B------:R-:W-:Y:S01]  /*23a0*/  LEA.HI R30, R30, R31, RZ, 0x2 ;  /* 0x0000001f1e1e7211 */ /* 0x000fe200078f10ff */
[----:B0-----:R-:W-:Y:S01]  /*23b0*/  IMAD R6, R9, R4, RZ ;  /* 0x0000000409067224 */ /* 0x001fe200078e02ff */
[----:B------:R-:W-:Y:S01]  /*23c0*/  SEL R7, R15, RZ, P3 ;  /* 0x000000ff0f077207 */ /* 0x000fe20001800000 */
[----:B------:R-:W-:Y:S01]  /*23d0*/  IMAD.WIDE.U32 R32, R193, R42, R16 ;  /* 0x0000002ac1207225 */ /* 0x000fe200078e0010 */
[----:B------:R-:W-:-:S02]  /*23e0*/  LOP3.LUT R30, R30, 0xfffffffc, RZ, 0xc0, !PT ;  /* 0xfffffffc1e1e7812 */ /* 0x000fc400078ec0ff */
[----:B------:R-:W-:Y:S01]  /*23f0*/  IADD3 R7, R16, R7, RZ ;  /* 0x0000000710077210 */ /* 0x000fe20007ffe0ff */
[----:B------:R-:W-:Y:S01]  /*2400*/  IMAD R13, R193, R5, R6 ;  /* 0x00000005c10d7224 */ /* 0x000fe200078e0206 */
[----:B-----5:R-:W-:Y:S01]  /*2410*/  SHF.R.S32.HI R9, RZ, 0x1f, R24 ;  /* 0x0000001fff097819 */ /* 0x020fe20000011418 */
[----:B------:R-:W-:Y:S01]  /*2420*/  IMAD.IADD R30, R31, 0x1, -R30 ;  /* 0x000000011f1e7824 */ /* 0x000fe200078e0a1e */
[----:B------:R-:W-:Y:S01]  /*2430*/  SHF.R.S32.HI R6, RZ, 0x1f, R7 ;  /* 0x0000001fff067819 */ /* 0x000fe20000011407 */
[----:B------:R-:W0:Y:S01]  /*2440*/  S2R R31, SR_TID.X ;  /* 0x00000000001f7919 */ /* 0x000e220000002100 */
[----:B------:R-:W-:Y:S01]  /*2450*/  IMAD.WIDE.U32 R34, R193, R4, R194 ;  /* 0x00000004c1227225 */ /* 0x000fe200078e00c2 */
[----:B------:R-:W-:Y:S02]  /*2460*/  SHF.R.S32.HI R47, RZ, 0x1f, R26 ;  /* 0x0000001fff2f7819 */ /* 0x000fe4000001141a */
[----:B------:R-:W-:Y:S01]  /*2470*/  LEA.HI R27, R6, R7, RZ, 0x3 ;  /* 0x00000007061b7211 */ /* 0x000fe200078f18ff */
[----:B------:R-:W-:Y:S01]  /*2480*/  IMAD R8, R9, R42, RZ ;  /* 0x0000002a09087224 */ /* 0x000fe200078e02ff */
[----:B------:R-:W-:Y:S01]  /*2490*/  ISETP.GE.AND P2, PT, R16, UR4, PT ;  /* 0x0000000410007c0c */ /* 0x000fe2000bf46270 */
[----:B------:R-:W-:Y:S01]  /*24a0*/  IMAD.SHL.U32 R6, R200, 0x40, RZ ;  /* 0x00000040c8067824 */ /* 0x000fe200078e00ff */
[----:B------:R-:W-:Y:S01]  /*24b0*/  LOP3.LUT R55, R27, 0xfffffff8, RZ, 0xc0, !PT ;  /* 0xfffffff81b377812 */ /* 0x000fe200078ec0ff */
[----:B------:R-:W-:Y:S01]  /*24c0*/  IMAD R7, R24, R43, R8 ;  /* 0x0000002b18077224 */ /* 0x000fe200078e0208 */
[----:B------:R-:W-:Y:S01]  /*24d0*/  ISETP.GE.AND P1, PT, R190, UR4, PT ;  /* 0x00000004be007c0c */ /* 0x000fe2000bf26270 */
[-C--:B------:R-:W-:Y:S01]  /*24e0*/  IMAD R9, R9, R4.reuse, RZ ;  /* 0x0000000409097224 */ /* 0x080fe200078e02ff */
[----:B------:R-:W-:Y:S01]  /*24f0*/  LOP3.LUT R43, R6, 0x1c0, RZ, 0xc0, !PT ;  /* 0x000001c0062b7812 */ /* 0x000fe200078ec0ff */
[----:B------:R-:W-:Y:S01]  /*2500*/  IMAD R48, R30, 0x40, R193 ;  /* 0x000000401e307824 */ /* 0x000fe200078e02c1 */
[----:B----4-:R-:W-:Y:S01]  /*2510*/  LEA.HI R49, R49, 0x8, RZ, 0x19 ;  /* 0x0000000831317811 */ /* 0x010fe200078fc8ff */
[----:B------:R-:W-:Y:S01]  /*2520*/  IMAD R9, R24, R5, R9 ;  /* 0x0000000518097224 */ /* 0x000fe200078e0209 */
[----:B------:R-:W-:Y:S01]  /*2530*/  SHF.R.U32.HI R46, RZ, 0x3, R43 ;  /* 0x00000003ff2e7819 */ /* 0x000fe2000001162b */
[----:B------:R-:W-:Y:S01]  /*2540*/  IMAD.WIDE.U32 R36, R193, R4, R16 ;  /* 0x00000004c1247225 */ /* 0x000fe200078e0010 */
[----:B------:R-:W-:-:S02]  /*2550*/  LOP3.LUT R5, R43, 0x18, R16, 0xf8, !PT ;  /* 0x000000182b057812 */ /* 0x000fc400078ef810 */
[----:B------:R-:W-:Y:S01]  /*2560*/  SHF.R.S32.HI R60, RZ, 0x1f, R55 ;  /* 0x0000001fff3c7819 */ /* 0x000fe20000011437 */
[----:B------:R-:W-:Y:S01]  /*2570*/  IMAD.IADD R21, R21, 0x1, R11 ;  /* 0x0000000115157824 */ /* 0x000fe200078e020b */
[----:B------:R-:W-:Y:S01]  /*2580*/  LOP3.LUT R5, R5, R46, RZ, 0x3c, !PT ;  /* 0x0000002e05057212 */ /* 0x000fe200078e3cff */
[----:B------:R-:W-:Y:S02]  /*2590*/  IMAD.IADD R33, R11, 0x1, R33 ;  /* 0x000000010b217824 */ /* 0x000fe400078e0221 */
[----:B------:R-:W-:Y:S02]  /*25a0*/  IMAD.IADD R35, R35, 0x1, R13 ;  /* 0x0000000123237824 */ /* 0x000fe400078e020d */
[----:B------:R-:W-:Y:S02]  /*25b0*/  IMAD.IADD R37, R13, 0x1, R37 ;  /* 0x000000010d257824 */ /* 0x000fe400078e0225 */
[----:B------:R-:W-:-:S04]  /*25c0*/  IMAD.WIDE.U32 R20, R24, R42, R20 ;  /* 0x0000002a18147225 */ /* 0x000fc800078e0014 */
[----:B0-----:R-:W-:Y:S02]  /*25d0*/  VIADD R31, R31, 0xffffff80 ;  /* 0xffffff801f1f7836 */ /* 0x001fe40000000000 */
[----:B------:R-:W-:-:S03]  /*25e0*/  IMAD.WIDE.U32 R32, R24, R42, R32 ;  /* 0x0000002a18207225 */ /* 0x000fc600078e0020 */
[----:B------:R-:W-:Y:S01]  /*25f0*/  SHF.R.S32.HI R30, RZ, 0x1f, R31 ;  /* 0x0000001fff1e7819 */ /* 0x000fe2000001141f */
[----:B------:R-:W-:-:S03]  /*2600*/  IMAD.WIDE.U32 R34, R24, R4, R34 ;  /* 0x0000000418227225 */ /* 0x000fc600078e0022 */
[----:B------:R-:W-:Y:S01]  /*2610*/  LEA.HI R30, R30, R31, RZ, 0x5 ;  /* 0x0000001f1e1e7211 */ /* 0x000fe200078f28ff */
[----:B------:R-:W-:-:S03]  /*2620*/  IMAD.WIDE.U32 R36, R24, R4, R36 ;  /* 0x0000000418247225 */ /* 0x000fc600078e0024 */
[----:B------:R-:W-:Y:S01]  /*2630*/  SHF.R.S32.HI R30, RZ, 0x5, R30 ;  /* 0x00000005ff1e7819 */ /* 0x000fe2000001141e */
[----:B------:R-:W-:Y:S02]  /*2640*/  IMAD.IADD R3, R28, 0x1, R29 ;  /* 0x000000011c037824 */ /* 0x000fe400078e021d */
[----:B------:R-:W-:Y:S02]  /*2650*/  IMAD.SHL.U32 R42, R42, 0x40, RZ ;  /* 0x000000402a2a7824 */ /* 0x000fe400078e00ff */
[----:B------:R-:W-:Y:S01]  /*2660*/  IMAD R51, R30, 0x200, R5 ;  /* 0x000002001e337824 */ /* 0x000fe200078e0205 */
[----:B------:R-:W-:Y:S01]  /*2670*/  LOP3.LUT R5, R43, 0x38, R27, 0xf8, !PT ;  /* 0x000000382b057812 */ /* 0x000fe200078ef81b */
[----:B------:R-:W-:Y:S02]  /*2680*/  IMAD.SHL.U32 R45, R4, 0x40, RZ ;  /* 0x00000040042d7824 */ /* 0x000fe400078e00ff */
[----:B------:R-:W-:Y:S01]  /*2690*/  IMAD.SHL.U32 R50, R15, 0x2, RZ ;  /* 0x000000020f327824 */ /* 0x000fe200078e00ff */
[----:B------:R-:W-:Y:S01]  /*26a0*/  LOP3.LUT R5, R5, R46, RZ, 0x3c, !PT ;  /* 0x0000002e05057212 */ /* 0x000fe200078e3cff */
[----:B------:R-:W-:-:S02]  /*26b0*/  IMAD.IADD R53, R21, 0x1, R7 ;  /* 0x0000000115357824 */ /* 0x000fc400078e0207 */
[----:B------:R-:W-:Y:S01]  /*26c0*/  IMAD.IADD R54, R7, 0x1, R33 ;  /* 0x0000000107367824 */ /* 0x000fe200078e0221 */
[----:B------:R-:W-:Y:S01]  /*26d0*/  LEA R61, R30, R5, 0x9 ;  /* 0x000000051e3d7211 */ /* 0x000fe200078e48ff */
[----:B------:R-:W-:Y:S02]  /*26e0*/  IMAD.IADD R58, R35, 0x1, R9 ;  /* 0x00000001233a7824 */ /* 0x000fe400078e0209 */
[----:B------:R-:W-:Y:S01]  /*26f0*/  IMAD.IADD R59, R9, 0x1, R37 ;  /* 0x00000001093b7824 */ /* 0x000fe200078e0225 */
[----:B------:R-:W-:-:S07]  /*2700*/  SHF.R.S32.HI R52, RZ, 0x1f, R0 ;  /* 0x0000001fff347819 */ /* 0x000fce0000011400 */
.L_x_2538:
[----:B0-----:R-:W0:Y:S01]  /*2710*/  LDC R64, c[0x0][0x430] ;  /* 0x00010c00ff407b82 */ /* 0x001e220000000800 */
[----:B------:R-:W-:Y:S02]  /*2720*/  VIADD R25, R25, 0xffffffff ;  /* 0xffffffff19197836 */ /* 0x000fe40000000000 */
[----:B------:R-:W-:Y:S02]  /*2730*/  IMAD.MOV.U32 R63, RZ, RZ, RZ ;  /* 0x000000ffff3f7224 */ /* 0x000fe400078e00ff */
[----:B------:R-:W-:-:S03]  /*2740*/  IMAD R4, R25, 0x40, R48 ;  /* 0x0000004019047824 */ /* 0x000fc600078e0230 */
[----:B------:R-:W1:Y:S01]  /*2750*/  LDC R71, c[0x0][0x3f4] ;  /* 0x0000fd00ff477b82 */ /* 0x000e620000000800 */
        /* <DEDUP_REMOVED lines=8> */
[----:B----4-:R-:W4:Y:S01]  /*27e0*/  @P4 LDC R10, c[0x0][0x438] ;  /* 0x00010e00ff0a4b82 */ /* 0x010f220000000800 */
        /* <DEDUP_REMOVED lines=11> */
[----:B------:R-:W-:Y:S01]  /*28a0*/  IMAD.MOV R7, RZ, RZ, -R8 ;  /* 0x000000ffff077224 */ /* 0x000fe200078e0a08 */
[----:B------:R-:W-:Y:S05]  /*28b0*/  YIELD ;  /* 0x0000000000007946 */ /* 0x000fea0003800000 */
[----:B------:R-:W-:Y:S01]  /*28c0*/  IMAD.SHL.U32 R72, R192, 0x1000, RZ ;  /* 0x00001000c0487824 */ /* 0x000fe200078e00ff */
[----:B------:R-:W-:Y:S01]  /*28d0*/  BSSY B0, `(.L_x_2506) ;  /* 0x00001ae000007945 */ /* 0x000fe20003800000 */
[----:B------:R-:W-:Y:S01]  /*28e0*/  IMAD R64, R64, R7, R12 ;  /* 0x0000000740407224 */ /* 0x000fe200078e020c */
[----:B------:R-:W-:Y:S01]  /*28f0*/  ISETP.GT.AND P4, PT, R25, R39, PT ;  /* 0x000000271900720c */ /* 0x000fe20003f84270 */
[----:B------:R-:W-:-:S04]  /*2900*/  IMAD.IADD R7, R51, 0x1, R72 ;  /* 0x0000000133077824 */ /* 0x000fc800078e0248 */
[----:B------:R-:W-:Y:S01]  /*2910*/  IMAD R73, R7, 0x2, R2 ;  /* 0x0000000207497824 */ /* 0x000fe200078e0202 */
[----:B0-----:R-:W-:Y:S07]  /*2920*/  @!P0 BRA `(.L_x_2507) ;  /* 0x0000001400c48947 */ /* 0x001fee0003800000 */
        /* <DEDUP_REMOVED lines=10> */
[----:B------:R-:W-:Y:S01]  /*29d0*/  ULDC.64 UR4, c[0x0][0x310] ;  /* 0x0000c40000047ab9 */ /* 0x000fe20000000a00 */
[----:B------:R-:W-:-:S02]  /*29e0*/  IMAD R11, R10, R42, R11 ;  /* 0x0000002a0a0b7224 */ /* 0x000fc400078e020b */
        /* <DEDUP_REMOVED lines=14> */
[----:B------:R-:W-:Y:S01]  /*2ad0*/  IMAD.IADD R11, R5, 0x1, R11 ;  /* 0x00000001050b7824 */ /* 0x000fe200078e020b */
[----:B------:R-:W-:Y:S07]  /*2ae0*/  @!P0 BRA `(.L_x_2508) ;  /* 0x00000008009c8947 */ /* 0x000fee0003800000 */
        /* <DEDUP_REMOVED lines=9> */
[----:B------:R-:W-:Y:S01]  /*2b80*/  IMAD R8, R44, R25, RZ ;  /* 0x000000192c087224 */ /* 0x000fe200078e02ff */
[----:B------:R-:W-:Y:S01]  /*2b90*/  MOV R6, R34 ;  /* 0x0000002200067202 */ /* 0x000fe20000000f00 */
[----:B------:R-:W-:Y:S01]  /*2ba0*/  IMAD.MOV.U32 R7, RZ, RZ, R58 ;  /* 0x000000ffff077224 */ /* 0x000fe200078e003a */
[----:B------:R-:W-:Y:S01]  /*2bb0*/  ULDC.64 UR4, c[0x0][0x3e8] ;  /* 0x0000fa0000047ab9 */ /* 0x000fe20000000a00 */
[-C--:B------:R-:W-:Y:S01]  /*2bc0*/  IMAD R5, R10, R45.reuse, R8 ;  /* 0x0000002d0a057224 */ /* 0x080fe200078e0208 */
[----:B------:R-:W-:Y:S01]  /*2bd0*/  ULDC.64 UR6, c[0x0][0x400] ;  /* 0x0001000000067ab9 */ /* 0x000fe20000000a00 */
[----:B------:R-:W-:Y:S01]  /*2be0*/  IMAD.WIDE.U32 R8, R25, R45, R6 ;  /* 0x0000002d19087225 */ /* 0x000fe200078e0006 */
[----:B------:R-:W-:Y:S02]  /*2bf0*/  IADD3 R7, P5, R20, R4, RZ ;  /* 0x0000000414077210 */ /* 0x000fe40007fbe0ff */
[----:B------:R-:W-:Y:S01]  /*2c00*/  CS2R R28, SRZ ;  /* 0x00000000001c7805 */ /* 0x000fe2000001ff00 */
[----:B------:R-:W-:Y:S01]  /*2c10*/  IMAD.IADD R5, R9, 0x1, R5 ;  /* 0x0000000109057824 */ /* 0x000fe200078e0205 */
[----:B------:R-:W-:Y:S01]  /*2c20*/  LEA R4, P6, R8, UR6, 0x1 ;  /* 0x0000000608047c11 */ /* 0x000fe2000f8c08ff */
[----:B------:R-:W-:Y:S01]  /*2c30*/  IMAD.X R10, R11, 0x1, R53, P5 ;  /* 0x000000010b0a7824 */ /* 0x000fe200028e0635 */
[----:B------:R-:W-:-:S02]  /*2c40*/  LEA R6, P5, R7, UR4, 0x1 ;  /* 0x0000000407067c11 */ /* 0x000fc4000f8a08ff */
[----:B------:R-:W-:Y:S02]  /*2c50*/  LEA.HI.X R5, R8, UR7, R5, 0x1, P6 ;  /* 0x0000000708057c11 */ /* 0x000fe4000b0f0c05 */
[----:B------:R-:W-:Y:S02]  /*2c60*/  CS2R R8, SRZ ;  /* 0x0000000000087805 */ /* 0x000fe4000001ff00 */
[----:B------:R-:W-:Y:S02]  /*2c70*/  LEA.HI.X R7, R7, UR5, R10, 0x1, P5 ;  /* 0x0000000507077c11 */ /* 0x000fe4000a8f0c0a */
[-C--:B------:R-:W-:Y:S02]  /*2c80*/  ISETP.GE.AND P6, PT, R194, R71.reuse, PT ;  /* 0x00000047c200720c */ /* 0x080fe40003fc6270 */
[----:B------:R-:W-:-:S11]  /*2c90*/  ISETP.GE.AND P5, PT, R207, R71, PT ;  /* 0x00000047cf00720c */ /* 0x000fd60003fa6270 */
[----:B------:R0:W5:Y:S04]  /*2ca0*/  @!P6 LDG.E.64 R30, desc[UR42][R6.64] ;  /* 0x0000002a061ee981 */ /* 0x000168000c1e1b00 */
[----:B------:R0:W5:Y:S04]  /*2cb0*/  @!P5 LDG.E.64 R8, desc[UR42][R6.64+0x20] ;  /* 0x0000202a0608d981 */ /* 0x000168000c1e1b00 */
[----:B------:R0:W5:Y:S04]  /*2cc0*/  @!P6 LDG.E.64 R56, desc[UR42][R4.64] ;  /* 0x0000002a0438e981 */ /* 0x000168000c1e1b00 */
[----:B------:R0:W5:Y:S02]  /*2cd0*/  @!P5 LDG.E.64 R28, desc[UR42][R4.64+0x20] ;  /* 0x0000202a041cd981 */ /* 0x000164000c1e1b00 */
.L_x_2510:
[----:B------:R-:W-:Y:S05]  /*2ce0*/  BSYNC B1 ;  /* 0x0000000000017941 */ /* 0x000fea0003800000 */
.L_x_2509:
[----:B------:R-:W-:Y:S01]  /*2cf0*/  UISETP.NE.AND UP0, UPT, UR37, 0x3, UPT ;  /* 0x000000032500788c */ /* 0x000fe2000bf05270 */
[----:B0----5:R-:W-:Y:S02]  /*2d00*/  IMAD.MOV.U32 R4, RZ, RZ, R8 ;  /* 0x000000ffff047224 */ /* 0x021fe400078e0008 */
[----:B------:R-:W-:Y:S02]  /*2d10*/  IMAD.MOV.U32 R5, RZ, RZ, R9 ;  /* 0x000000ffff057224 */ /* 0x000fe400078e0009 */
[----:B------:R-:W-:Y:S01]  /*2d20*/  IMAD.MOV.U32 R6, RZ, RZ, R30 ;  /* 0x000000ffff067224 */ /* 0x000fe200078e001e */
[----:B------:R-:W-:Y:S01]  /*2d30*/  PLOP3.LUT P5, PT, PT, PT, UP0, 0x80, 0x0 ;  /* 0x000000000000781c */ /* 0x000fe20003faf008 */
[----:B------:R-:W-:Y:S01]  /*2d40*/  IMAD.MOV.U32 R7, RZ, RZ, R57 ;  /* 0x000000ffff077224 */ /* 0x000fe200078e0039 */
[----:B------:R-:W-:Y:S01]  /*2d50*/  PRMT R76, R4, 0x5410, R5 ;  /* 0x00005410044c7816 */ /* 0x000fe20000000005 */
[----:B------:R-:W-:Y:S02]  /*2d60*/  IMAD.MOV.U32 R4, RZ, RZ, R31 ;  /* 0x000000ffff047224 */ /* 0x000fe400078e001f */
[----:B------:R-:W-:-:S03]  /*2d70*/  IMAD.MOV.U32 R5, RZ, RZ, R29 ;  /* 0x000000ffff057224 */ /* 0x000fc600078e001d */
[----:B------:R-:W-:Y:S01]  /*2d80*/  PRMT R77, R6, 0x5410, R4 ;  /* 0x00005410064d7816 */ /* 0x000fe20000000004 */
[----:B------:R-:W-:Y:S02]  /*2d90*/  IMAD.MOV.U32 R4, RZ, RZ, R28 ;  /* 0x000000ffff047224 */ /* 0x000fe400078e001c */
[----:B------:R-:W-:-:S03]  /*2da0*/  IMAD.MOV.U32 R6, RZ, RZ, R56 ;  /* 0x000000ffff067224 */ /* 0x000fc600078e0038 */
[----:B------:R-:W-:Y:S02]  /*2db0*/  PRMT R78, R4, 0x5410, R5 ;  /* 0x00005410044e7816 */ /* 0x000fe40000000005 */
[----:B------:R-:W-:Y:S01]  /*2dc0*/  PRMT R79, R6, 0x5410, R7 ;  /* 0x00005410064f7816 */ /* 0x000fe20000000007 */
[----:B------:R-:W-:Y:S06]  /*2dd0*/  @!P5 BRA `(.L_x_2511) ;  /* 0x000000000004d947 */ /* 0x000fec0003800000 */
[----:B------:R-:W-:Y:S01]  /*2de0*/  BPT.TRAP 0x1 ;  /* 0x000000040000795c */ /* 0x000fe20000300000 */
.L_x_2511:
[----:B------:R-:W-:Y:S01]  /*2df0*/  IMAD R62, R192, 0x8, R2 ;  /* 0x00000008c03e7824 */ /* 0x000fe200078e0202 */
[----:B------:R-:W-:Y:S01]  /*2e00*/  SHF.L.U32 R69, R196, 0x1f, RZ ;  /* 0x0000001fc4457819 */ /* 0x000fe200000006ff */
[----:B------:R-:W-:Y:S03]  /*2e10*/  BSSY B1, `(.L_x_2512) ;  /* 0x0000003000017945 */ /* 0x000fe60003800000 */
[----:B------:R-:W0:Y:S02]  /*2e20*/  SYNCS.PHASECHK.TRANS64.TRYWAIT P6, [R62+URZ+0x28c90], R69 ;  /* 0x028c90453e0075a7 */ /* 0x000e2400080c017f */
[----:B0-----:R-:W-:Y:S05]  /*2e30*/  @!P6 BRA `(.L_x_2513) ;  /* 0x000001c000cce947 */ /* 0x001fea0003800000 */
.L_x_2853:
[----:B------:R-:W-:Y:S05]  /*2e40*/  BSYNC B1 ;  /* 0x0000000000017941 */ /* 0x000fea0003800000 */
.L_x_2512:
[----:B------:R-:W-:-:S03]  /*2e50*/  UMOV UR4, 0xffffffff ;  /* 0xffffffff00047882 */ /* 0x000fc60000000000 */
[----:B------:R-:W-:Y:S05]  /*2e60*/  BRA.DIV UR4, `(.L_x_2514) ;  /* 0x000001c204d47947 */ /* 0x000fea000b800000 */
[----:B------:R-:W1:Y:S04]  /*2e70*/  SHFL.IDX PT, R67, R67, RZ, 0x1c1f ;  /* 0x001c1fff43437589 */ /* 0x000e6800000e0000 */
[----:B------:R2:W3:Y:S02]  /*2e80*/  SHFL.IDX PT, R14, R68, RZ, 0x1c1f ;  /* 0x001c1fff440e7589 */ /* 0x0004e400000e0000 */
.L_x_2857:
[----:B------:R-:W-:Y:S05]  /*2e90*/  @P0 BRA `(.L_x_2515) ;  /* 0x0000001400440947 */ /* 0x000fea0003800000 */
[----:B------:R-:W-:Y:S04]  /*2ea0*/  BSSY B1, `(.L_x_2516) ;  /* 0x0000033000017945 */ /* 0x000fe80003800000 */
[----:B------:R-:W-:Y:S05]  /*2eb0*/  @P2 BRA `(.L_x_2517) ;  /* 0x0000000000c42947 */ /* 0x000fea0003800000 */
[----:B------:R4:W0:Y:S01]  /*2ec0*/  LDS.128 R4, [R73+0x22400] ;  /* 0x0224000049047984 */ /* 0x0008220000000c00 */
[----:B------:R-:W-:Y:S01]  /*2ed0*/  ISETP.GE.AND P6, PT, R194, R71, PT ;  /* 0x00000047c200720c */ /* 0x000fe20003fc6270 */
[----:B------:R-:W-:Y:S01]  /*2ee0*/  BSSY B2, `(.L_x_2518) ;  /* 0x000002d000027945 */ /* 0x000fe20003800000 */
[----:B---3--:R-:W-:-:S04]  /*2ef0*/  LEA R10, P0, R16, R14, 0x1 ;  /* 0x0000000e100a7211 */ /* 0x008fc800078008ff */
[----:B-1----:R-:W-:-:S07]  /*2f00*/  LEA.HI.X R11, R16, R67, R17, 0x1, P0 ;  /* 0x00000043100b7211 */ /* 0x002fce00000f0c11 */
        /* <DEDUP_REMOVED lines=12> */
[CC--:B--2---:R-:W-:Y:S01]  /*2fd0*/  FMUL.FTZ R68, R6.reuse, R31.reuse ;  /* 0x0000001f06447220 */ /* 0x0c4fe20000410000 */
        /* <DEDUP_REMOVED lines=8> */
[--C-:B------:R-:W-:Y:S02]  /*3060*/  HADD2.F32 R15, -RZ, R79.reuse.H0_H0 ;  /* 0x2000004fff0f7230 */ /* 0x100fe40000004100 */
        /* <DEDUP_REMOVED lines=20> */
.L_x_2519:
[----:B------:R-:W-:Y:S05]  /*31b0*/  BSYNC B2 ;  /* 0x0000000000027941 */ /* 0x000fea0003800000 */
.L_x_2518:
[----:B0-----:R4:W-:Y:S02]  /*31c0*/  ST.E.128 desc[UR42][R10.64], R4 ;  /* 0x000000040a007985 */ /* 0x0019e4000c101d2a */
.L_x_2517:
[----:B------:R-:W-:Y:S05]  /*31d0*/  BSYNC B1 ;  /* 0x0000000000017941 */ /* 0x000fea0003800000 */
.L_x_2516:
        /* <DEDUP_REMOVED lines=8> */
[----:B-1----:R-:W-:-:S02]  /*3260*/  LEA.HI.X R11, R190, R67, R206, 0x1, P0 ;  /* 0x00000043be0b7211 */ /* 0x002fc400000f0cce */
[----:B------:R-:W-:-:S06]  /*3270*/  LEA R4, R5, R2, 0x1 ;  /* 0x0000000205047211 */ /* 0x000fcc00078e08ff */
[----:B------:R-:W1:Y:S01]  /*3280*/  LDS.128 R4, [R4+0x22400] ;  /* 0x0224000004047984 */ /* 0x000e620000000c00 */
[----:B------:R-:W-:Y:S05]  /*3290*/  @P6 BRA `(.L_x_2521) ;  /* 0x0000000000a46947 */ /* 0x000fea0003800000 */
[----:B------:R-:W-:Y:S02]  /*32a0*/  SHF.R.U64 R13, R28, 0x10, R29 ;  /* 0x000000101c0d7819 */ /* 0x000fe4000000121d */
[----:B------:R-:W-:Y:S01]  /*32b0*/  SHF.R.U64 R12, R8, 0x10, R9 ;  /* 0x00000010080c7819 */ /* 0x000fe20000001209 */
[----:B-1----:R-:W-:Y:S01]  /*32c0*/  IMAD.MOV.U32 R8, RZ, RZ, R6 ;  /* 0x000000ffff087224 */ /* 0x002fe200078e0006 */
        /* <DEDUP_REMOVED lines=38> */
.L_x_2521:
[----:B------:R-:W-:Y:S05]  /*3530*/  BSYNC B1 ;  /* 0x0000000000017941 */ /* 0x000fea0003800000 */
.L_x_2520:
[----:B-1----:R1:W-:Y:S01]  /*3540*/  ST.E.128 desc[UR42][R10.64], R4 ;  /* 0x000000040a007985 */ /* 0x0023e2000c101d2a */
[----:B------:R-:W-:Y:S05]  /*3550*/  BRA `(.L_x_2515) ;  /* 0x0000000c00947947 */ /* 0x000fea0003800000 */
.L_x_2508:
        /* <DEDUP_REMOVED lines=24> */
[----:B------:R-:W-:-:S06]  /*36e0*/  UISETP.NE.AND UP0, UPT, UR37, 0x3, UPT ;  /* 0x000000032500788c */ /* 0x000fcc000bf05270 */
[----:B------:R-:W-:Y:S01]  /*36f0*/  PLOP3.LUT P5, PT, PT, PT, UP0, 0x80, 0x0 ;  /* 0x000000000000781c */ /* 0x000fe20003faf008 */
[----:B--2---:R-:W-:Y:S02]  /*3700*/  IMAD.MOV.U32 R10, RZ, RZ, R6 ;  /* 0x000000ffff0a7224 */ /* 0x004fe400078e0006 */
[----:B------:R-:W-:Y:S02]  /*3710*/  IMAD.MOV.U32 R11, RZ, RZ, R7 ;  /* 0x000000ffff0b7224 */ /* 0x000fe400078e0007 */
        /* <DEDUP_REMOVED lines=14> */
.L_x_2522:
[----:B------:R-:W-:Y:S01]  /*3800*/  IMAD R62, R192, 0x8, R2 ;  /* 0x00000008c03e7824 */ /* 0x000fe200078e0202 */
[----:B------:R-:W-:Y:S01]  /*3810*/  SHF.L.U32 R69, R196, 0x1f, RZ ;  /* 0x0000001fc4457819 */ /* 0x000fe200000006ff */
[----:B------:R-:W-:Y:S03]  /*3820*/  BSSY B1, `(.L_x_2523) ;  /* 0x0000003000017945 */ /* 0x000fe60003800000 */
[----:B------:R-:W0:Y:S02]  /*3830*/  SYNCS.PHASECHK.TRANS64.TRYWAIT P6, [R62+URZ+0x28c90], R69 ;  /* 0x028c90453e0075a7 */ /* 0x000e2400080c017f */
[----:B0-----:R-:W-:Y:S05]  /*3840*/  @!P6 BRA `(.L_x_2524) ;  /* 0x000001b800a4e947 */ /* 0x001fea0003800000 */
.L_x_2858:
[----:B------:R-:W-:Y:S05]  /*3850*/  BSYNC B1 ;  /* 0x0000000000017941 */ /* 0x000fea0003800000 */
.L_x_2523:
[----:B------:R-:W-:-:S03]  /*3860*/  UMOV UR4, 0xffffffff ;  /* 0xffffffff00047882 */ /* 0x000fc60000000000 */
[----:B------:R-:W-:Y:S05]  /*3870*/  BRA.DIV UR4, `(.L_x_2525) ;  /* 0x000001ba04ac7947 */ /* 0x000fea000b800000 */
[----:B------:R-:W1:Y:S04]  /*3880*/  SHFL.IDX PT, R67, R67, RZ, 0x1c1f ;  /* 0x001c1fff43437589 */ /* 0x000e6800000e0000 */
[----:B------:R-:W2:Y:S02]  /*3890*/  SHFL.IDX PT, R68, R68, RZ, 0x1c1f ;  /* 0x001c1fff44447589 */ /* 0x000ea400000e0000 */
.L_x_2862:
[----:B------:R-:W-:-:S13]  /*38a0*/  ISETP.GE.OR P6, PT, R193, R70, P2 ;  /* 0x00000046c100720c */ /* 0x000fda00017c6670 */
[----:B------:R-:W-:Y:S05]  /*38b0*/  @P6 BRA `(.L_x_2515) ;  /* 0x0000000800bc6947 */ /* 0x000fea0003800000 */
[----:B------:R-:W3:Y:S01]  /*38c0*/  LDC R71, c[0x0][0x2f4] ;  /* 0x0000bd00ff477b82 */ /* 0x000ee20000000800 */
[----:B------:R-:W4:Y:S01]  /*38d0*/  S2R R11, SR_TID.X ;  /* 0x00000000000b7919 */ /* 0x000f220000002100 */
[C---:B--2---:R-:W-:Y:S01]  /*38e0*/  LEA R56, P6, R55.reuse, R68, 0x1 ;  /* 0x0000004437387211 */ /* 0x044fe200078c08ff */
[----:B------:R-:W-:Y:S03]  /*38f0*/  BSSY B1, `(.L_x_2526) ;  /* 0x000006c000017945 */ /* 0x000fe60003800000 */
[----:B-1----:R-:W-:Y:S02]  /*3900*/  LEA.HI.X R57, R55, R67, R60, 0x1, P6 ;  /* 0x0000004337397211 */ /* 0x002fe400030f0c3c */
[----:B---3--:R-:W-:-:S04]  /*3910*/  IADD3 R9, -R50, R71, RZ ;  /* 0x0000004732097210 */ /* 0x008fc80007ffe1ff */
[----:B------:R-:W-:-:S04]  /*3920*/  SEL R9, R50, R9, !P3 ;  /* 0x0000000932097207 */ /* 0x000fc80005800000 */
[----:B------:R-:W-:Y:S01]  /*3930*/  SHF.R.S32.HI R8, RZ, 0x1f, R9 ;  /* 0x0000001fff087819 */ /* 0x000fe20000011409 */
[----:B----4-:R-:W-:-:S03]  /*3940*/  VIADD R11, R11, 0xffffff80 ;  /* 0xffffff800b0b7836 */ /* 0x010fc60000000000 */
[----:B------:R-:W-:Y:S02]  /*3950*/  LEA.HI R8, R8, R9, RZ, 0x4 ;  /* 0x0000000908087211 */ /* 0x000fe400078f20ff */
[----:B------:R-:W-:Y:S02]  /*3960*/  SHF.R.S32.HI R10, RZ, 0x1f, R11 ;  /* 0x0000001fff0a7819 */ /* 0x000fe4000001140b */
[----:B------:R-:W-:Y:S02]  /*3970*/  SHF.R.S32.HI R8, RZ, 0x4, R8 ;  /* 0x00000004ff087819 */ /* 0x000fe40000011408 */
[----:B------:R-:W-:Y:S02]  /*3980*/  LEA.HI R10, R10, R11, RZ, 0x5 ;  /* 0x0000000b0a0a7211 */ /* 0x000fe400078f28ff */
[----:B------:R-:W-:Y:S02]  /*3990*/  LEA.HI.SX32 R8, R27, R8, 0x1d ;  /* 0x000000081b087211 */ /* 0x000fe400078feaff */
[----:B------:R-:W-:-:S03]  /*39a0*/  SHF.R.S32.HI R10, RZ, 0x5, R10 ;  /* 0x00000005ff0a7819 */ /* 0x000fc6000001140a */
        /* <DEDUP_REMOVED lines=9> */
[----:B------:R-:W2:Y:S01]  /*3a40*/  LDS.128 R12, [R12+0x22400] ;  /* 0x022400000c0c7984 */ /* 0x000ea20000000c00 */
[----:B------:R-:W-:Y:S05]  /*3a50*/  @P0 BRA `(.L_x_2527) ;  /* 0x0000000400540947 */ /* 0x000fea0003800000 */
[--C-:B------:R-:W-:Y:S02]  /*3a60*/  SHF.R.U64 R81, R28, 0x10, R29.reuse ;  /* 0x000000101c517819 */ /* 0x100fe4000000121d */
[----:B------:R-:W-:Y:S02]  /*3a70*/  SHF.R.U32.HI R28, RZ, 0x10, R29 ;  /* 0x00000010ff1c7819 */ /* 0x000fe4000001161d */
[--C-:B------:R-:W-:Y:S01]  /*3a80*/  SHF.R.U64 R83, R4, 0x10, R5.reuse ;  /* 0x0000001004537819 */ /* 0x100fe20000001205 */
[----:B-1----:R-:W-:Y:S01]  /*3a90*/  HADD2.F32 R4, -RZ, R9.H0_H0 ;  /* 0x20000009ff047230 */ /* 0x002fe20000004100 */
[----:B------:R-:W-:Y:S01]  /*3aa0*/  SHF.R.U32.HI R72, RZ, 0x10, R5 ;  /* 0x00000010ff487819 */ /* 0x000fe20000011605 */
[--C-:B--2---:R-:W-:Y:S01]  /*3ab0*/  HADD2.F32 R5, -RZ, R13.reuse.H0_H0 ;  /* 0x2000000dff057230 */ /* 0x104fe20000004100 */
[--C-:B------:R-:W-:Y:S01]  /*3ac0*/  SHF.R.U64 R82, R6, 0x10, R7.reuse ;  /* 0x0000001006527819 */ /* 0x100fe20000001207 */
[----:B------:R-:W-:Y:S01]  /*3ad0*/  HADD2.F32 R13, -RZ, R13.H1_H1 ;  /* 0x3000000dff0d7230 */ /* 0x000fe20000004100 */
[----:B------:R-:W-:Y:S01]  /*3ae0*/  SHF.R.U32.HI R75, RZ, 0x10, R7 ;  /* 0x00000010ff4b7819 */ /* 0x000fe20000011607 */
[----:B------:R-:W-:Y:S01]  /*3af0*/  HADD2.F32 R7, -RZ, R76.H0_H0 ;  /* 0x2000004cff077230 */ /* 0x000fe20000004100 */
[--C-:B------:R-:W-:Y:S01]  /*3b00*/  SHF.R.U64 R79, R30, 0x10, R31.reuse ;  /* 0x000000101e4f7819 */ /* 0x100fe2000000121f */
[----:B------:R-:W-:Y:S01]  /*3b10*/  HADD2.F32 R30, -RZ, R28.H0_H0 ;  /* 0x2000001cff1e7230 */ /* 0x000fe20000004100 */
[----:B------:R-:W-:Y:S01]  /*3b20*/  SHF.R.U32.HI R73, RZ, 0x10, R31 ;  /* 0x00000010ff497819 */ /* 0x000fe2000001161f */
[----:B------:R-:W-:-:S02]  /*3b30*/  HADD2.F32 R9, -RZ, R9.H1_H1 ;  /* 0x30000009ff097230 */ /* 0x000fc40000004100 */
[-C--:B------:R-:W-:Y:S01]  /*3b40*/  FMUL.FTZ R29, R5, R7.reuse ;  /* 0x00000007051d7220 */ /* 0x080fe20000410000 */
[----:B------:R-:W-:Y:S02]  /*3b50*/  HADD2.F32 R6, -RZ, R76.H1_H1 ;  /* 0x3000004cff067230 */ /* 0x000fe40000004100 */
[-C--:B------:R-:W-:Y:S01]  /*3b60*/  FMUL.FTZ R76, R13, R30.reuse ;  /* 0x0000001e0d4c7220 */ /* 0x080fe20000410000 */
[----:B------:R-:W-:Y:S02]  /*3b70*/  HADD2.F32 R28, -RZ, R72.H0_H0 ;  /* 0x20000048ff1c7230 */ /* 0x000fe40000004100 */
[C---:B------:R-:W-:Y:S01]  /*3b80*/  FMUL.FTZ R72, R4.reuse, R7 ;  /* 0x0000000704487220 */ /* 0x040fe20000410000 */
[----:B------:R-:W-:Y:S01]  /*3b90*/  FMUL.FTZ R30, R9, R30 ;  /* 0x0000001e091e7220 */ /* 0x000fe20000410000 */
[-C--:B------:R-:W-:Y:S01]  /*3ba0*/  FFMA.FTZ R29, R4, R6.reuse, -R29 ;  /* 0x00000006041d7223 */ /* 0x080fe2000001081d */
[----:B------:R-:W-:Y:S02]  /*3bb0*/  HADD2.F32 R7, -RZ, R77.H0_H0 ;  /* 0x2000004dff077230 */ /* 0x000fe40000004100 */
[----:B------:R-:W-:Y:S01]  /*3bc0*/  FFMA.FTZ R72, R5, R6, R72 ;  /* 0x0000000605487223 */ /* 0x000fe20000010048 */
[----:B------:R-:W-:Y:S01]  /*3bd0*/  FFMA.FTZ R31, R13, R28, R30 ;  /* 0x0000001c0d1f7223 */ /* 0x000fe2000001001e */
[----:B------:R-:W-:-:S02]  /*3be0*/  HADD2.F32 R5, -RZ, R15.H0_H0 ;  /* 0x2000000fff057230 */ /* 0x000fc40000004100 */
[----:B------:R-:W-:Y:S01]  /*3bf0*/  FFMA.FTZ R76, R9, R28, -R76 ;  /* 0x0000001c094c7223 */ /* 0x000fe2000001084c */
[----:B------:R-:W-:Y:S02]  /*3c00*/  HADD2.F32 R4, -RZ, R11.H0_H0 ;  /* 0x2000000bff047230 */ /* 0x000fe40000004100 */
[----:B------:R-:W-:Y:S02]  /*3c10*/  HADD2.F32 R15, -RZ, R15.H1_H1 ;  /* 0x3000000fff0f7230 */ /* 0x000fe40000004100 */
[-C--:B------:R-:W-:Y:S01]  /*3c20*/  FMUL.FTZ R9, R5, R7.reuse ;  /* 0x0000000705097220 */ /* 0x080fe20000410000 */
[----:B------:R-:W-:Y:S02]  /*3c30*/  HADD2.F32 R30, -RZ, R73.H0_H0 ;  /* 0x20000049ff1e7230 */ /* 0x000fe40000004100 */
[----:B------:R-:W-:Y:S01]  /*3c40*/  FMUL.FTZ R78, R4, R7 ;  /* 0x00000007044e7220 */ /* 0x000fe20000410000 */
[----:B------:R-:W-:Y:S01]  /*3c50*/  HADD2.F32 R6, -RZ, R77.H1_H1 ;  /* 0x3000004dff067230 */ /* 0x000fe20000004100 */
[----:B------:R-:W-:Y:S01]  /*3c60*/  F2FP.F16.F32.PACK_AB R29, R76, R29 ;  /* 0x0000001d4c1d723e */ /* 0x000fe200000000ff */
[----:B------:R-:W-:-:S02]  /*3c70*/  HADD2.F32 R11, -RZ, R11.H1_H1 ;  /* 0x3000000bff0b7230 */ /* 0x000fc40000004100 */
[----:B------:R-:W-:Y:S01]  /*3c80*/  FMUL.FTZ R80, R15, R30 ;  /* 0x0000001e0f507220 */ /* 0x000fe20000410000 */
[----:B------:R-:W-:Y:S02]  /*3c90*/  HADD2.F32 R28, -RZ, R75.H0_H0 ;  /* 0x2000004bff1c7230 */ /* 0x000fe40000004100 */
[-C--:B------:R-:W-:Y:S01]  /*3ca0*/  FFMA.FTZ R75, R4, R6.reuse, -R9 ;  /* 0x00000006044b7223 */ /* 0x080fe20000010809 */
[----:B------:R-:W-:Y:S01]  /*3cb0*/  FFMA.FTZ R78, R5, R6, R78 ;  /* 0x00000006054e7223 */ /* 0x000fe2000001004e */
[C---:B------:R-:W-:Y:S01]  /*3cc0*/  FMUL.FTZ R30, R11.reuse, R30 ;  /* 0x0000001e0b1e7220 */ /* 0x040fe20000410000 */
[----:B------:R-:W-:Y:S02]  /*3cd0*/  HADD2.F32 R9, -RZ, R84.H1_H1 ;  /* 0x30000054ff097230 */ /* 0x000fe40000004100 */
[-C--:B------:R-:W-:Y:S01]  /*3ce0*/  FFMA.FTZ R80, R11, R28.reuse, -R80 ;  /* 0x0000001c0b507223 */ /* 0x080fe20000010850 */
[----:B------:R-:W-:Y:S02]  /*3cf0*/  HADD2.F32 R5, -RZ, R12.H0_H0 ;  /* 0x2000000cff057230 */ /* 0x000fe40000004100 */
[----:B------:R-:W-:Y:S01]  /*3d00*/  FFMA.FTZ R77, R15, R28, R30 ;  /* 0x0000001c0f4d7223 */ /* 0x000fe2000001001e */
[----:B------:R-:W-:Y:S01]  /*3d10*/  HADD2.F32 R4, -RZ, R8.H0_H0 ;  /* 0x20000008ff047230 */ /* 0x000fe20000004100 */
[----:B------:R-:W-:Y:S01]  /*3d20*/  F2FP.F16.F32.PACK_AB R31, R31, R72 ;  /* 0x000000481f1f723e */ /* 0x000fe200000000ff */
[----:B------:R-:W-:-:S02]  /*3d30*/  HADD2.F32 R11, -RZ, R81.H0_H0 ;  /* 0x20000051ff0b7230 */ /* 0x000fc40000004100 */
[CC--:B------:R-:W-:Y:S01]  /*3d40*/  FMUL.FTZ R13, R5.reuse, R9.reuse ;  /* 0x00000009050d7220 */ /* 0x0c0fe20000410000 */
[----:B------:R-:W-:Y:S02]  /*3d50*/  HADD2.F32 R12, -RZ, R12.H1_H1 ;  /* 0x3000000cff0c7230 */ /* 0x000fe40000004100 */
[----:B------:R-:W-:Y:S01]  /*3d60*/  FMUL.FTZ R28, R4, R9 ;  /* 0x00000009041c7220 */ /* 0x000fe20000410000 */
[----:B------:R-:W-:Y:S01]  /*3d70*/  HADD2.F32 R6, -RZ, R85.H1_H1 ;  /* 0x30000055ff067230 */ /* 0x000fe20000004100 */
[----:B------:R-:W-:Y:S01]  /*3d80*/  F2FP.F16.F32.PACK_AB R75, R80, R75 ;  /* 0x0000004b504b723e */ /* 0x000fe200000000ff */
[----:B------:R-:W-:Y:S02]  /*3d90*/  HADD2.F32 R8, -RZ, R8.H1_H1 ;  /* 0x30000008ff087230 */ /* 0x000fe40000004100 */
[-C--:B------:R-:W-:Y:S01]  /*3da0*/  FMUL.FTZ R9, R12, R11.reuse ;  /* 0x0000000b0c097220 */ /* 0x080fe20000410000 */
[----:B------:R-:W-:Y:S02]  /*3db0*/  HADD2.F32 R7, -RZ, R83.H0_H0 ;  /* 0x20000053ff077230 */ /* 0x000fe40000004100 */
[-C--:B------:R-:W-:Y:S01]  /*3dc0*/  FFMA.FTZ R28, R5, R6.reuse, R28 ;  /* 0x00000006051c7223 */ /* 0x080fe2000001001c */
[----:B------:R-:W-:Y:S01]  /*3dd0*/  FFMA.FTZ R13, R4, R6, -R13 ;  /* 0x00000006040d7223 */ /* 0x000fe2000001080d */
[----:B------:R-:W-:Y:S01]  /*3de0*/  FMUL.FTZ R11, R8, R11 ;  /* 0x0000000b080b7220 */ /* 0x000fe20000410000 */
[----:B------:R-:W-:-:S02]  /*3df0*/  HADD2.F32 R5, -RZ, R14.H0_H0 ;  /* 0x2000000eff057230 */ /* 0x000fc40000004100 */
[-C--:B------:R-:W-:Y:S01]  /*3e00*/  FFMA.FTZ R30, R8, R7.reuse, -R9 ;  /* 0x00000007081e7223 */ /* 0x080fe20000010809 */
[----:B------:R-:W-:Y:S02]  /*3e10*/  HADD2.F32 R8, -RZ, R84.H0_H0 ;  /* 0x20000054ff087230 */ /* 0x000fe40000004100 */
[----:B------:R-:W-:Y:S01]  /*3e20*/  FFMA.FTZ R11, R12, R7, R11 ;  /* 0x000000070c0b7223 */ /* 0x000fe2000001000b */
[----:B------:R-:W-:Y:S01]  /*3e30*/  HADD2.F32 R9, -RZ, R79.H0_H0 ;  /* 0x2000004fff097230 */ /* 0x000fe20000004100 */
[----:B------:R-:W-:Y:S01]  /*3e40*/  F2FP.F16.F32.PACK_AB R77, R77, R78 ;  /* 0x0000004e4d4d723e */ /* 0x000fe200000000ff */
[----:B------:R-:W-:Y:S02]  /*3e50*/  HADD2.F32 R4, -RZ, R10.H0_H0 ;  /* 0x2000000aff047230 */ /* 0x000fe40000004100 */
[----:B------:R-:W-:Y:S01]  /*3e60*/  FMUL.FTZ R15, R5, R8 ;  /* 0x00000008050f7220 */ /* 0x000fe20000410000 */
[----:B------:R-:W-:Y:S01]  /*3e70*/  HADD2.F32 R14, -RZ, R14.H1_H1 ;  /* 0x3000000eff0e7230 */ /* 0x000fe20000004100 */
[----:B------:R-:W-:Y:S01]  /*3e80*/  F2FP.F16.F32.PACK_AB R30, R30, R13 ;  /* 0x0000000d1e1e723e */ /* 0x000fe200000000ff */
[----:B------:R-:W-:-:S02]  /*3e90*/  HADD2.F32 R10, -RZ, R10.H1_H1 ;  /* 0x3000000aff0a7230 */ /* 0x000fc40000004100 */
[----:B------:R-:W-:Y:S01]  /*3ea0*/  FMUL.FTZ R8, R4, R8 ;  /* 0x0000000804087220 */ /* 0x000fe20000410000 */
[----:B------:R-:W-:Y:S02]  /*3eb0*/  HADD2.F32 R6, -RZ, R85.H0_H0 ;  /* 0x20000055ff067230 */ /* 0x000fe40000004100 */
[-C--:B------:R-:W-:Y:S01]  /*3ec0*/  FMUL.FTZ R73, R14, R9.reuse ;  /* 0x000000090e497220 */ /* 0x080fe20000410000 */
[----:B------:R-:W-:Y:S02]  /*3ed0*/  HADD2.F32 R7, -RZ, R82.H0_H0 ;  /* 0x20000052ff077230 */ /* 0x000fe40000004100 */
[----:B------:R-:W-:Y:S01]  /*3ee0*/  FMUL.FTZ R9, R10, R9 ;  /* 0x000000090a097220 */ /* 0x000fe20000410000 */
[----:B------:R-:W-:Y:S01]  /*3ef0*/  F2FP.F16.F32.PACK_AB R12, R11, R28 ;  /* 0x0000001c0b0c723e */ /* 0x000fe200000000ff */
[-C--:B------:R-:W-:Y:S01]  /*3f00*/  FFMA.FTZ R15, R4, R6.reuse, -R15 ;  /* 0x00000006040f7223 */ /* 0x080fe2000001080f */
[----:B------:R-:W-:Y:S01]  /*3f10*/  FFMA.FTZ R8, R5, R6, R8 ;  /* 0x0000000605087223 */ /* 0x000fe20000010008 */
[-C--:B------:R-:W-:Y:S01]  /*3f20*/  FFMA.FTZ R10, R10, R7.reuse, -R73 ;  /* 0x000000070a0a7223 */ /* 0x080fe20000010849 */
[----:B------:R-:W-:Y:S01]  /*3f30*/  FFMA.FTZ R9, R14, R7, R9 ;  /* 0x000000070e097223 */ /* 0x000fe20000010009 */
[----:B------:R-:W-:-:S02]  /*3f40*/  IMAD.MOV.U32 R13, RZ, RZ, R31 ;  /* 0x000000ffff0d7224 */ /* 0x000fc400078e001f */
[----:B------:R-:W-:Y:S01]  /*3f50*/  IMAD.MOV.U32 R11, RZ, RZ, R75 ;  /* 0x000000ffff0b7224 */ /* 0x000fe200078e004b */
[----:B------:R-:W-:Y:S01]  /*3f60*/  F2FP.F16.F32.PACK_AB R10, R10, R15 ;  /* 0x0000000f0a0a723e */ /* 0x000fe200000000ff */
[----:B------:R-:W-:Y:S01]  /*3f70*/  IMAD.MOV.U32 R15, RZ, RZ, R77 ;  /* 0x000000ffff0f7224 */ /* 0x000fe200078e004d */
[----:B------:R-:W-:Y:S01]  /*3f80*/  F2FP.F16.F32.PACK_AB R14, R9, R8 ;  /* 0x00000008090e723e */ /* 0x000fe200000000ff */
[----:B------:R-:W-:Y:S02]  /*3f90*/  IMAD.MOV.U32 R8, RZ, RZ, R30 ;  /* 0x000000ffff087224 */ /* 0x000fe400078e001e */
[----:B------:R-:W-:-:S07]  /*3fa0*/  IMAD.MOV.U32 R9, RZ, RZ, R29 ;  /* 0x000000ffff097224 */ /* 0x000fce00078e001d */
.L_x_2527:
[----:B------:R-:W-:Y:S05]  /*3fb0*/  BSYNC B1 ;  /* 0x0000000000017941 */ /* 0x000fea0003800000 */
.L_x_2526:
[----:B-1----:R1:W-:Y:S01]  /*3fc0*/  ST.E.128 desc[UR42][R56.64], R8 ;  /* 0x0000000838007985 */ /* 0x0023e2000c101d2a */
[----:B------:R-:W-:Y:S01]  /*3fd0*/  ISETP.GE.AND P0, PT, R74, R71, PT ;  /* 0x000000474a00720c */ /* 0x000fe20003f06270 */
[----:B------:R-:W-:Y:S02]  /*3fe0*/  IMAD.MOV.U32 R4, RZ, RZ, R68 ;  /* 0x000000ffff047224 */ /* 0x000fe400078e0044 */
[----:B------:R-:W-:-:S10]  /*3ff0*/  IMAD.MOV.U32 R5, RZ, RZ, R67 ;  /* 0x000000ffff057224 */ /* 0x000fd400078e0043 */
[----:B------:R-:W-:Y:S05]  /*4000*/  @P0 BRA `(.L_x_2515) ;  /* 0x0000000000e80947 */ /* 0x000fea0003800000 */
[----:B------:R-:W-:-:S05]  /*4010*/  IMAD.WIDE R4, R74, 0x2, R4 ;  /* 0x000000024a047825 */ /* 0x000fca00078e0204 */
[----:B--2---:R2:W-:Y:S01]  /*4020*/  ST.E.128 desc[UR42][R4.64], R12 ;  /* 0x0000000c04007985 */ /* 0x0045e2000c101d2a */
[----:B------:R-:W-:Y:S05]  /*4030*/  BRA `(.L_x_2515) ;  /* 0x0000000000dc7947 */ /* 0x000fea0003800000 */
.L_x_2507:
[----:B------:R-:W-:-:S06]  /*4040*/  UISETP.NE.AND UP0, UPT, UR37, 0x3, UPT ;  /* 0x000000032500788c */ /* 0x000fcc000bf05270 */
[----:B------:R-:W-:-:S13]  /*4050*/  PLOP3.LUT P5, PT, PT, PT, UP0, 0x80, 0x0 ;  /* 0x000000000000781c */ /* 0x000fda0003faf008 */
[----:B------:R-:W-:Y:S05]  /*4060*/  @!P5 BRA `(.L_x_2528) ;  /* 0x000000000004d947 */ /* 0x000fea0003800000 */
[----:B------:R-:W-:Y:S01]  /*4070*/  BPT.TRAP 0x1 ;  /* 0x000000040000795c */ /* 0x000fe20000300000 */
.L_x_2528:
[----:B------:R-:W-:Y:S01]  /*4080*/  LEA R62, R192, R2, 0x3 ;  /* 0x00000002c03e7211 */ /* 0x000fe200078e18ff */
[----:B------:R-:W-:Y:S01]  /*4090*/  BSSY B1, `(.L_x_2529) ;  /* 0x0000005000017945 */ /* 0x000fe20003800000 */
[----:B------:R-:W-:Y:S02]  /*40a0*/  SHF.L.U32 R69, R196, 0x1f, RZ ;  /* 0x0000001fc4457819 */ /* 0x000fe400000006ff */
[----:B------:R-:W-:Y:S02]  /*40b0*/  SHF.R.S32.HI R66, RZ, 0x1f, R64 ;  /* 0x0000001fff427819 */ /* 0x000fe40000011440 */
[----:B------:R-:W0:Y:S02]  /*40c0*/  SYNCS.PHASECHK.TRANS64.TRYWAIT P0, [R62+URZ+0x28c90], R69 ;  /* 0x028c90453e0075a7 */ /* 0x000e24000800017f */
[----:B0-----:R-:W-:Y:S05]  /*40d0*/  @!P0 BRA `(.L_x_2530) ;  /* 0x000001b000e08947 */ /* 0x001fea0003800000 */
.L_x_2863:
[----:B------:R-:W-:Y:S05]  /*40e0*/  BSYNC B1 ;  /* 0x0000000000017941 */ /* 0x000fea0003800000 */
.L_x_2529:
        /* <DEDUP_REMOVED lines=24> */
[----:B------:R1:W2:Y:S04]  /*4270*/  SHFL.IDX PT, R29, R13, RZ, 0x1c1f ;  /* 0x001c1fff0d1d7589 */ /* 0x0002a800000e0000 */
[----:B------:R1:W3:Y:S02]  /*4280*/  SHFL.IDX PT, R14, R5, RZ, 0x1c1f ;  /* 0x001c1fff050e7589 */ /* 0x0002e400000e0000 */
.L_x_2867:
        /* <DEDUP_REMOVED lines=18> */
.L_x_2515:
[----:B------:R-:W-:Y:S05]  /*43b0*/  BSYNC B0 ;  /* 0x0000000000007941 */ /* 0x000fea0003800000 */
.L_x_2506:
[----:B-12-4-:R-:W1:Y:S01]  /*43c0*/  S2R R4, SR_TID.X ;  /* 0x0000000000047919 */ /* 0x016e620000002100 */
        /* <DEDUP_REMOVED lines=16> */
.L_x_2533:
[----:B------:R-:W-:Y:S05]  /*44d0*/  BSYNC B0 ;  /* 0x0000000000007941 */ /* 0x000fea0003800000 */
.L_x_2532:
[----:B------:R-:W2:Y:S01]  /*44e0*/  SYNCS.PHASECHK.TRANS64.TRYWAIT P5, [R62+URZ+0x28cb0], R69 ;  /* 0x028cb0453e0075a7 */ /* 0x000ea200080a017f */
[----:B------:R-:W-:Y:S04]  /*44f0*/  BSSY B0, `(.L_x_2534) ;  /* 0x0000002000007945 */ /* 0x000fe80003800000 */
[----:B--2---:R-:W-:Y:S05]  /*4500*/  @!P5 BRA `(.L_x_2535) ;  /* 0x000001b0002cd947 */ /* 0x004fea0003800000 */
.L_x_2868:
[----:B------:R-:W-:Y:S05]  /*4510*/  BSYNC B0 ;  /* 0x0000000000007941 */ /* 0x000fea0003800000 */
.L_x_2534:
        /* <DEDUP_REMOVED lines=18> */
[----:B------:R-:W-:Y:S01]  /*4640*/  LEA.HI.X R4, R4, UR5, R7, 0x1, P5 ;  /* 0x0000000504047c11 */ /* 0x000fe2000a8f0c07 */
[----:B------:R1:W4:Y:S01]  /*4650*/  SHFL.IDX PT, R15, R5, RZ, 0x1c1f ;  /* 0x001c1fff050f7589 */ /* 0x00032200000e0000 */
[----:B------:R-:W-:-:S03]  /*4660*/  ISETP.GT.AND P5, PT, R70, R193, PT ;  /* 0x000000c14600720c */ /* 0x000fc60003fa4270 */
[----:B------:R1:W0:Y:S10]  /*4670*/  SHFL.IDX PT, R13, R4, RZ, 0x1c1f ;  /* 0x001c1fff040d7589 */ /* 0x00023400000e0000 */
[----:B-1----:R-:W-:Y:S05]  /*4680*/  @!P5 BRA `(.L_x_2537) ;  /* 0x00000004009cd947 */ /* 0x002fea0003800000 */
[----:B------:R-:W5:Y:S01]  /*4690*/  LDL R31, [R1+0x14] ;  /* 0x00001400011f7983 */ /* 0x000f620000100800 */
[----:B------:R-:W-:-:S03]  /*46a0*/  ULDC UR4, c[0x0][0x320] ;  /* 0x0000c80000047ab9 */ /* 0x000fc60000000800 */
[----:B------:R-:W2:Y:S04]  /*46b0*/  LDL R12, [R1+0x18] ;  /* 0x00001800010c7983 */ /* 0x000ea80000100800 */
[----:B------:R-:W2:Y:S01]  /*46c0*/  LDL R30, [R1+0x1c] ;  /* 0x00001c00011e7983 */ /* 0x000ea20000100800 */
[----:B------:R-:W-:Y:S01]  /*46d0*/  ISETP.GE.AND P6, PT, R16, UR4, PT ;  /* 0x0000000410007c0c */ /* 0x000fe2000bfc6270 */
[----:B------:R-:W-:Y:S01]  /*46e0*/  IMAD R9, R192, 0x8000, R51 ;  /* 0x00008000c0097824 */ /* 0x000fe200078e0233 */
[----:B------:R-:W-:Y:S01]  /*46f0*/  LOP3.LUT P5, RZ, R200, 0x4, RZ, 0xc0, !PT ;  /* 0x00000004c8ff7812 */ /* 0x000fe200078ac0ff */
[----:B------:R-:W2:Y:S02]  /*4700*/  LDL R29, [R1+0x20] ;  /* 0x00002000011d7983 */ /* 0x000ea40000100800 */
[----:B------:R-:W-:-:S02]  /*4710*/  IMAD R10, R9, 0x2, R2 ;  /* 0x00000002090a7824 */ /* 0x000fc400078e0202 */
[----:B------:R-:W2:Y:S04]  /*4720*/  LDL R28, [R1+0x24] ;  /* 0x00002400011c7983 */ /* 0x000ea80000100800 */
[----:B---3--:R-:W3:Y:S01]  /*4730*/  LDL R14, [R1+0x28] ;  /* 0x00002800010e7983 */ /* 0x008ee20000100800 */
[----:B------:R-:W-:-:S03]  /*4740*/  VIADD R11, R9, 0x20 ;  /* 0x00000020090b7836 */ /* 0x000fc60000000000 */
[----:B------:R-:W1:Y:S01]  /*4750*/  @!P6 LDS.128 R4, [R10+0x400] ;  /* 0x000400000a04e984 */ /* 0x000e620000000c00 */
[----:B------:R-:W-:Y:S02]  /*4760*/  @P5 IADD3 R11, R9, -0x20, RZ ;  /* 0xffffffe0090b5810 */ /* 0x000fe40007ffe0ff */
[C---:B----4-:R-:W-:Y:S01]  /*4770*/  @!P6 LEA R8, P5, R16.reuse, R15, 0x1 ;  /* 0x0000000f1008e211 */ /* 0x050fe200078a08ff */
[----:B------:R-:W4:Y:S02]  /*4780*/  LDL R63, [R1+0x30] ;  /* 0x00003000013f7983 */ /* 0x000f240000100800 */
[----:B------:R-:W-:Y:S01]  /*4790*/  IMAD R11, R11, 0x2, R2 ;  /* 0x000000020b0b7824 */ /* 0x000fe200078e0202 */
[----:B0-----:R-:W-:Y:S01]  /*47a0*/  @!P6 LEA.HI.X R9, R16, R13, R17, 0x1, P5 ;  /* 0x0000000d1009e211 */ /* 0x001fe200028f0c11 */
[----:B------:R-:W4:Y:S01]  /*47b0*/  LDL R57, [R1+0x34] ;  /* 0x0000340001397983 */ /* 0x000f220000100800 */
[----:B------:R-:W-:-:S03]  /*47c0*/  ISETP.GE.AND P5, PT, R190, UR4, PT ;  /* 0x00000004be007c0c */ /* 0x000fc6000bfa6270 */
[----:B------:R-:W4:Y:S04]  /*47d0*/  LDL R56, [R1+0x38] ;  /* 0x0000380001387983 */ /* 0x000f280000100800 */
[----:B-1----:R0:W-:Y:S06]  /*47e0*/  @!P6 ST.E.128 desc[UR42][R8.64], R4 ;  /* 0x000000040800e985 */ /* 0x0021ec000c101d2a */
[----:B------:R-:W1:Y:S01]  /*47f0*/  @!P5 LDS.128 R4, [R11+0x400] ;  /* 0x000400000b04d984 */ /* 0x000e620000000c00 */
[----:B0-----:R-:W-:-:S04]  /*4800*/  @!P5 LEA R8, P6, R190, R15, 0x1 ;  /* 0x0000000fbe08d211 */ /* 0x001fc800078c08ff */
[----:B------:R-:W-:Y:S02]  /*4810*/  @!P5 LEA.HI.X R9, R190, R13, R206, 0x1, P6 ;  /* 0x0000000dbe09d211 */ /* 0x000fe400030f0cce */
[----:B------:R-:W-:-:S03]  /*4820*/  ISETP.GE.AND P6, PT, R229, UR4, PT ;  /* 0x00000004e5007c0c */ /* 0x000fc6000bfc6270 */
[----:B-1----:R0:W-:Y:S10]  /*4830*/  @!P5 ST.E.128 desc[UR42][R8.64], R4 ;  /* 0x000000040800d985 */ /* 0x0021f4000c101d2a */
[----:B------:R-:W1:Y:S01]  /*4840*/  @!P6 LDS.128 R4, [R10+0x2400] ;  /* 0x002400000a04e984 */ /* 0x000e620000000c00 */
[----:B0-----:R-:W-:-:S05]  /*4850*/  @!P6 LEA R8, P5, R229, R15, 0x1 ;  /* 0x0000000fe508e211 */ /* 0x001fca00078a08ff */
[----:B-----5:R-:W-:Y:S01]  /*4860*/  @!P6 IMAD.X R9, R13, 0x1, R31, P5 ;  /* 0x000000010d09e824 */ /* 0x020fe200028e061f */
[C---:B------:R-:W-:Y:S01]  /*4870*/  ISETP.GE.AND P5, PT, R228.reuse, UR4, PT ;  /* 0x00000004e4007c0c */ /* 0x040fe2000bfa6270 */
[----:B------:R-:W5:Y:S04]  /*4880*/  LDL R31, [R1+0x3c] ;  /* 0x00003c00011f7983 */ /* 0x000f680000100800 */
[----:B-1----:R0:W-:Y:S08]  /*4890*/  @!P6 ST.E.128 desc[UR42][R8.64], R4 ;  /* 0x000000040800e985 */ /* 0x0021f0000c101d2a */
        /* <DEDUP_REMOVED lines=8> */
[----:B------:R-:W-:Y:S01]  /*4920*/  @!P6 IMAD.X R9, R13, 0x1, R30, P5 ;  /* 0x000000010d09e824 */ /* 0x000fe200028e061e */
[C---:B------:R-:W-:Y:S01]  /*4930*/  ISETP.GE.AND P5, PT, R219.reuse, UR4, PT ;  /* 0x00000004db007c0c */ /* 0x040fe2000bfa6270 */
[----:B------:R-:W5:Y:S04]  /*4940*/  LDL R30, [R1+0x40] ;  /* 0x00004000011e7983 */ /* 0x000f680000100800 */
[----:B-1----:R0:W-:Y:S08]  /*4950*/  @!P6 ST.E.128 desc[UR42][R8.64], R4 ;  /* 0x000000040800e985 */ /* 0x0021f0000c101d2a */
        /* <DEDUP_REMOVED lines=14> */
[----:B---3--:R-:W-:Y:S02]  /*4a40*/  @!P5 IMAD.X R9, R13, 0x1, R14, P6 ;  /* 0x000000010d09d824 */ /* 0x008fe400030e060e */
[----:B------:R-:W3:Y:S01]  /*4a50*/  LDL R14, [R1+0x4] ;  /* 0x00000400010e7983 */ /* 0x000ee20000100800 */
        /* <DEDUP_REMOVED lines=10> */
[----:B----4-:R-:W-:Y:S01]  /*4b00*/  @!P5 IMAD.X R9, R13, 0x1, R63, P6 ;  /* 0x000000010d09d824 */ /* 0x010fe200030e063f */
        /* <DEDUP_REMOVED lines=25> */
[----:B---3--:R-:W-:-:S04]  /*4ca0*/  ISETP.GE.AND P5, PT, R14, UR4, PT ;  /* 0x000000040e007c0c */ /* 0x008fc8000bfa6270 */
[----:B-1----:R0:W-:Y:S09]  /*4cb0*/  @!P6 ST.E.128 desc[UR42][R8.64], R4 ;  /* 0x000000040800e985 */ /* 0x0021f2000c101d2a */
[----:B------:R-:W1:Y:S01]  /*4cc0*/  @!P5 LDS.128 R4, [R11+0xe400] ;  /* 0x00e400000b04d984 */ /* 0x000e620000000c00 */
[----:B0-----:R-:W-:-:S04]  /*4cd0*/  @!P5 LEA R8, P6, R14, R15, 0x1 ;  /* 0x0000000f0e08d211 */ /* 0x001fc800078c08ff */
[----:B--2---:R-:W-:-:S05]  /*4ce0*/  @!P5 IADD3.X R9, R13, R12, RZ, P6, !PT ;  /* 0x0000000c0d09d210 */ /* 0x004fca00037fe4ff */
[----:B-1----:R1:W-:Y:S04]  /*4cf0*/  @!P5 ST.E.128 desc[UR42][R8.64], R4 ;  /* 0x000000040800d985 */ /* 0x0023e8000c101d2a */
.L_x_2537:
[----:B------:R-:W-:Y:S05]  /*4d00*/  BSYNC B0 ;  /* 0x0000000000007941 */ /* 0x000fea0003800000 */
.L_x_2536:
        /* <DEDUP_REMOVED lines=11> */
[----:B-1----:R-:W-:Y:S02]  /*4dc0*/  SEL R5, RZ, 0x1, P5 ;  /* 0x00000001ff057807 */ /* 0x002fe40002800000 */
[----:B------:R-:W-:Y:S02]  /*4dd0*/  SEL R192, R192, RZ, P5 ;  /* 0x000000ffc0c07207 */ /* 0x000fe40002800000 */
[----:B------:R-:W-:Y:S01]  /*4de0*/  LOP3.LUT R196, R196, R5, RZ, 0x3c, !PT ;  /* 0x00000005c4c47212 */ /* 0x000fe200078e3cff */
[----:B------:R0:W-:Y:S01]  /*4df0*/  @!P0 SYNCS.ARRIVE.TRANS64.RED.A1T0 RZ, [R62+URZ], RZ ;  /* 0x000000ff3eff89a7 */ /* 0x0001e2000810043f */
[----:B------:R-:W-:Y:S01]  /*4e00*/  PLOP3.LUT P0, PT, PT, PT, PT, 0x8, 0x0 ;  /* 0x000000000000781c */ /* 0x000fe20003f0e170 */
[----:B------:R-:W-:-:S12]  /*4e10*/  @P4 BRA `(.L_x_2538) ;  /* 0xffffffd8003c4947 */ /* 0x000fd8000383ffff */
.L_x_2501:
[----:B------:R-:W-:Y:S04]  /*4e20*/  BSSY B0, `(.L_x_2539) ;  /* 0x0000004000007945 */ /* 0x000fe80003800000 */
[----:B------:R-:W-:Y:S05]  /*4e30*/  @P0 BRA `(.L_x_2540) ;  /* 0x0000000000080947 */ /* 0x000fea0003800000 */
[----:B------:R-:W1:Y:S02]  /*4e40*/  FENCE.VIEW.ASYNC.G ;  /* 0x00000000000073c6 */ /* 0x000e640000000100 */
[----:B-1----:R-:W-:Y:S06]  /*4e50*/  BAR.ARV 0xc, 0x180 ;  /* 0x0306000000007b1d */ /* 0x002fec0000002000 */
.L_x_2540:
[----:B------:R-:W-:Y:S05]  /*4e60*/  BSYNC B0 ;  /* 0x0000000000007941 */ /* 0x000fea0003800000 */
.L_x_2539:
[----:B------:R-:W-:Y:S01]  /*4e70*/  UISETP.NE.AND UP0, UPT, UR39, 0x1, UPT ;  /* 0x000000012700788c */ /* 0x000fe2000bf05270 */
[----:B------:R-:W-:Y:S05]  /*4e80*/  BSSY B7, `(.L_x_2541) ;  /* 0x0000f46000077945 */ /* 0x000fea0003800000 */
[----:B------:R-:W-:-:S13]  /*4e90*/  PLOP3.LUT P0, PT, PT, PT, UP0, 0x80, 0x0 ;  /* 0x000000000000781c */ /* 0x000fda0003f0f008 */
[----:B------:R-:W-:Y:S05]  /*4ea0*/  @!P0 BRA `(.L_x_2542) ;  /* 0x0000002000e48947 */ /* 0x000fea0003800000 */
[----:B------:R-:W1:Y:S01]  /*4eb0*/  LDC R0, c[0x0][0x448] ;  /* 0x00011200ff007b82 */ /* 0x000e620000000800 */
[----:B------:R-:W-:-:S07]  /*4ec0*/  IADD3 R23, R189, 0x1, -R23 ;  /* 0x00000001bd177810 */ /* 0x000fce0007ffe817 */
[----:B------:R-:W2:Y:S01]  /*4ed0*/  LDC.64 R4, c[0x0][0x9e0] ;  /* 0x00027800ff047b82 */ /* 0x000ea20000000a00 */
[----:B-1----:R-:W-:Y:S01]  /*4ee0*/  ISETP.NE.AND P1, PT, R0, 0x1, PT ;  /* 0x000000010000780c */ /* 0x002fe20003f25270 */
[----:B------:R-:W-:Y:S01]  /*4ef0*/  VIADD R0, R199, 0x3f ;  /* 0x0000003fc7007836 */ /* 0x000fe20000000000 */
[----:B--2---:R-:W-:-:S11]  /*4f00*/  ISETP.GE.AND P2, PT, R5, 0x1, PT ;  /* 0x000000010500780c */ /* 0x004fd60003f46270 */
[----:B------:R-:W1:Y:S08]  /*4f10*/  @P1 LDC R3, c[0x0][0x44c] ;  /* 0x00011300ff031b82 */ /* 0x000e700000000800 */
[----:B------:R-:W2:Y:S01]  /*4f20*/  @P1 LDC R6, c[0x0][0x450] ;  /* 0x00011400ff061b82 */ /* 0x000ea20000000800 */
[----:B-1----:R-:W-:-:S05]  /*4f30*/  @P1 IMAD.HI.U32 R3, R0, R3, RZ ;  /* 0x0000000300031227 */ /* 0x002fca00078e00ff */
[----:B--2---:R-:W-:-:S05]  /*4f40*/  @P1 SHF.R.U32.HI R0, RZ, R6, R3 ;  /* 0x00000006ff001219 */ /* 0x004fca0000011603 */
        /* <DEDUP_REMOVED lines=9> */
[----:B------:R-:W1:Y:S02]  /*4fe0*/  @P0 LDC.64 R6, c[0x0][0x9e8] ;  /* 0x00027a00ff060b82 */ /* 0x000e640000000a00 */
[----:B-1----:R-:W-:-:S05]  /*4ff0*/  @P0 IMAD.HI.U32 R0, R3, R6, RZ ;  /* 0x0000000603000227 */ /* 0x002fca00078e00ff */
[----:B------:R-:W-:-:S04]  /*5000*/  @P0 SHF.R.U32.HI R3, RZ, R7, R0 ;  /* 0x00000007ff030219 */ /* 0x000fc80000011600 */
[----:B------:R-:W-:Y:S01]  /*5010*/  LOP3.LUT R0, RZ, R3, RZ, 0x33, !PT ;  /* 0x00000003ff007212 */ /* 0x000fe200078e33ff */
[----:B------:R-:W-:Y:S06]  /*5020*/  BRA `(.L_x_2546) ;  /* 0x0000000000107947 */ /* 0x000fec0003800000 */
.L_x_2545:
[----:B------:R-:W-:-:S13]  /*5030*/  ISETP.NE.AND P0, PT, R5, 0x1, PT ;  /* 0x000000010500780c */ /* 0x000fda0003f05270 */
[----:B------:R-:W1:Y:S02]  /*5040*/  @P0 LDC.64 R6, c[0x0][0x9e8] ;  /* 0x00027a00ff060b82 */ /* 0x000e640000000a00 */
[----:B-1----:R-:W-:-:S05]  /*5050*/  @P0 IMAD.HI.U32 R6, R0, R6, RZ ;  /* 0x0000000600060227 */ /* 0x002fca00078e00ff */
[----:B------:R-:W-:-:S07]  /*5060*/  @P0 SHF.R.U32.HI R0, RZ, R7, R6 ;  /* 0x00000007ff000219 */ /* 0x000fce0000011606 */
.L_x_2546:
[----:B------:R-:W-:Y:S05]  /*5070*/  BSYNC B0 ;  /* 0x0000000000007941 */ /* 0x000fea0003800000 */
.L_x_2544:
[----:B------:R-:W-:-:S05]  /*5080*/  IMAD R3, R0, R5, R5 ;  /* 0x0000000500037224 */ /* 0x000fca00078e0205 */
[----:B------:R-:W-:-:S07]  /*5090*/  VIMNMX R4, R4, R3, PT ;  /* 0x0000000304047248 */ /* 0x000fce0003fe0100 */
.L_x_2543:
[----:B------:R-:W1:Y:S01]  /*50a0*/  @P1 LDC R0, c[0x0][0x44c] ;  /* 0x00011300ff001b82 */ /* 0x000e620000000800 */
[----:B------:R-:W-:Y:S01]  /*50b0*/  VIADD R4, R4, 0x3f ;  /* 0x0000003f04047836 */ /* 0x000fe20000000000 */
[----:B------:R-:W-:Y:S01]  /*50c0*/  ULDC UR4, c[0x0][0x9dc] ;  /* 0x0002770000047ab9 */ /* 0x000fe20000000800 */
[----:B------:R-:W-:-:S03]  /*50d0*/  IMAD.MOV.U32 R7, RZ, RZ, R199 ;  /* 0x000000ffff077224 */ /* 0x000fc600078e00c7 */
[----:B------:R-:W-:Y:S02]  /*50e0*/  SHF.R.S32.HI R3, RZ, 0x1f, R4 ;  /* 0x0000001fff037819 */ /* 0x000fe40000011404 */
[----:B------:R-:W2:Y:S02]  /*50f0*/  @P1 LDC R9, c[0x0][0x450] ;  /* 0x00011400ff091b82 */ /* 0x000ea40000000800 */
[----:B------:R-:W-:-:S04]  /*5100*/  LEA.HI R3, R3, R4, RZ, 0x6 ;  /* 0x0000000403037211 */ /* 0x000fc800078f30ff */
[----:B------:R-:W-:-:S04]  /*5110*/  SHF.R.S32.HI R3, RZ, 0x6, R3 ;  /* 0x00000006ff037819 */ /* 0x000fc80000011403 */
[----:B------:R-:W-:Y:S01]  /*5120*/  VIMNMX R20, R168, R3, PT ;  /* 0x00000003a8147248 */ /* 0x000fe20003fe0100 */
[----:B-1----:R-:W-:-:S05]  /*5130*/  @P1 IMAD.HI.U32 R0, R199, R0, RZ ;  /* 0x00000000c7001227 */ /* 0x002fca00078e00ff */
[----:B--2---:R-:W-:-:S05]  /*5140*/  @P1 SHF.R.U32.HI R7, RZ, R9, R0 ;  /* 0x00000009ff071219 */ /* 0x004fca0000011600 */
        /* <DEDUP_REMOVED lines=13> */
.L_x_2549:
[----:B------:R-:W-:-:S13]  /*5220*/  ISETP.NE.AND P0, PT, R5, 0x1, PT ;  /* 0x000000010500780c */ /* 0x000fda0003f05270 */
[----:B------:R-:W1:Y:S02]  /*5230*/  @P0 LDC.64 R6, c[0x0][0x9e8] ;  /* 0x00027a00ff060b82 */ /* 0x000e640000000a00 */
[----:B-1----:R-:W-:-:S05]  /*5240*/  @P0 IMAD.HI.U32 R4, R40, R6, RZ ;  /* 0x0000000628040227 */ /* 0x002fca00078e00ff */
[----:B------:R-:W-:-:S07]  /*5250*/  @P0 SHF.R.U32.HI R40, RZ, R7, R4 ;  /* 0x00000007ff280219 */ /* 0x000fce0000011604 */
.L_x_2550:
[----:B------:R-:W-:Y:S05]  /*5260*/  BSYNC B0 ;  /* 0x0000000000007941 */ /* 0x000fea0003800000 */
.L_x_2548:
[----:B------:R-:W-:-:S05]  /*5270*/  IMAD R5, R40, R5, RZ ;  /* 0x0000000528057224 */ /* 0x000fca00078e02ff */
[----:B------:R-:W-:-:S07]  /*5280*/  VIMNMX R0, R0, R5, !PT ;  /* 0x0000000500007248 */ /* 0x000fce0007fe0100 */
.L_x_2547:
        /* <DEDUP_REMOVED lines=31> */
[----:B------:R-:W-:Y:S02]  /*5480*/  MOV R107, RZ ;  /* 0x000000ff006b7202 */ /* 0x000fe40000000f00 */
[----:B------:R-:W-:Y:S01]  /*5490*/  CS2R R40, SRZ ;  /* 0x0000000000287805 */ /* 0x000fe2000001ff00 */
[----:B------:R-:W-:Y:S01]  /*54a0*/  IMAD.MOV.U32 R104, RZ, RZ, RZ ;  /* 0x000000ffff687224 */ /* 0x000fe200078e00ff */
[----:B------:R-:W-:-:S02]  /*54b0*/  CS2R R102, SRZ ;  /* 0x0000000000667805 */ /* 0x000fc4000001ff00 */
[----:B------:R-:W-:Y:S01]  /*54c0*/  CS2R R100, SRZ ;  /* 0x0000000000647805 */ /* 0x000fe2000001ff00 */
[----:B------:R-:W-:Y:S01]  /*54d0*/  IMAD.MOV.U32 R99, RZ, RZ, RZ ;  /* 0x000000ffff637224 */ /* 0x000fe200078e00ff */
        /* <DEDUP_REMOVED lines=11> */
[----:B---34-:R-:W-:Y:S02]  /*5590*/  CS2R R14, SRZ ;  /* 0x00000000000e7805 */ /* 0x018fe4000001ff00 */
[----:B------:R-:W-:-:S02]  /*55a0*/  CS2R R154, SRZ ;  /* 0x00000000009a7805 */ /* 0x000fc4000001ff00 */
[----:B------:R-:W-:Y:S01]  /*55b0*/  CS2R R156, SRZ ;  /* 0x00000000009c7805 */ /* 0x000fe2000001ff00 */
[----:B------:R-:W-:Y:S01]  /*55c0*/  IMAD.MOV.U32 R75, RZ, RZ, RZ ;  /* 0x000000ffff4b7224 */ /* 0x000fe200078e00ff */
[----:B------:R-:W-:Y:S02]  /*55d0*/  CS2R R12, SRZ ;  /* 0x00000000000c7805 */ /* 0x000fe4000001ff00 */
[----:B------:R-:W-:Y:S02]  /*55e0*/  CS2R R158, SRZ ;  /* 0x00000000009e7805 */ /* 0x000fe4000001ff00 */
[----:B------:R-:W-:Y:S02]  /*55f0*/  CS2R R70, SRZ ;  /* 0x0000000000467805 */ /* 0x000fe4000001ff00 */
[----:B------:R-:W-:Y:S02]  /*5600*/  CS2R R160, SRZ ;  /* 0x0000000000a07805 */ /* 0x000fe4000001ff00 */
[----:B------:R-:W-:-:S02]  /*5610*/  CS2R R66, SRZ ;  /* 0x0000000000427805 */ /* 0x000fc4000001ff00 */
[----:B------:R-:W-:Y:S02]  /*5620*/  CS2R R162, SRZ ;  /* 0x0000000000a27805 */ /* 0x000fe4000001ff00 */
[----:B0-----:R-:W-:Y:S02]  /*5630*/  CS2R R62, SRZ ;  /* 0x00000000003e7805 */ /* 0x001fe4000001ff00 */
        /* <DEDUP_REMOVED lines=17> */
[----:B------:R-:W-:Y:S01]  /*5750*/  CS2R R10, SRZ ;  /* 0x00000000000a7805 */ /* 0x000fe2000001ff00 */
[----:B------:R-:W-:Y:S01]  /*5760*/  IMAD.MOV.U32 R31, RZ, RZ, RZ ;  /* 0x000000ffff1f7224 */ /* 0x000fe200078e00ff */
[----:B------:R-:W-:Y:S01]  /*5770*/  CS2R R8, SRZ ;  /* 0x0000000000087805 */ /* 0x000fe2000001ff00 */
[----:B------:R-:W-:Y:S06]  /*5780*/  @!P1 BRA `(.L_x_2551) ;  /* 0x000000e800d49947 */ /* 0x000fec0003800000 */
[----:B------:R-:W0:Y:S02]  /*5790*/  S2R R23, SR_TID.X ;  /* 0x0000000000177919 */ /* 0x000e240000002100 */
        /* <DEDUP_REMOVED lines=8> */
[----:B------:R-:W-:-:S03]  /*5820*/  IMAD.U32 R0, RZ, RZ, UR37 ;  /* 0x00000025ff007e24 */ /* 0x000fc6000f8e00ff */
[----:B------:R-:W-:Y:S02]  /*5830*/  LEA R3, R3, R2, 0xf ;  /* 0x0000000203037211 */ /* 0x000fe400078e78ff */
[----:B------:R-:W-:-:S03]  /*5840*/  ISETP.NE.AND P0, PT, R0, 0x3, PT ;  /* 0x000000030000780c */ /* 0x000fc60003f05270 */
[----:B------:R-:W-:-:S05]  /*5850*/  VIADD R3, R3, 0x400 ;  /* 0x0000040003037836 */ /* 0x000fca0000000000 */
[----:B------:R-:W-:-:S04]  /*5860*/  SHF.R.U32.HI R3, RZ, 0x4, R3 ;  /* 0x00000004ff037819 */ /* 0x000fc80000011603 */
[----:B------:R-:W-:-:S04]  /*5870*/  LOP3.LUT R0, R3, 0x3fff, RZ, 0xc0, !PT ;  /* 0x00003fff03007812 */ /* 0x000fc800078ec0ff */
[----:B------:R-:W-:Y:S01]  /*5880*/  LOP3.LUT R0, R0, 0x2000000, RZ, 0xfc, !PT ;  /* 0x0200000000007812 */ /* 0x000fe200078efcff */
[----:B------:R-:W-:Y:S06]  /*5890*/  @!P0 BRA `(.L_x_2552) ;  /* 0x0000000000048947 */ /* 0x000fec0003800000 */
[----:B------:R-:W-:Y:S01]  /*58a0*/  BPT.TRAP 0x1 ;  /* 0x000000040000795c */ /* 0x000fe20000300000 */
.L_x_2552:
[----:B------:R-:W-:Y:S01]  /*58b0*/  IMAD R3, R18, 0x8, R2 ;  /* 0x0000000812037824 */ /* 0x000fe200078e0202 */
[----:B------:R-:W-:Y:S01]  /*58c0*/  SHF.L.U32 R10, R19, 0x1f, RZ ;  /* 0x0000001f130a7819 */ /* 0x000fe200000006ff */
[----:B------:R-:W-:Y:S01]  /*58d0*/  VIADD R4, R2, 0x26800 ;  /* 0x0002680002047836 */ /* 0x000fe20000000000 */
[----:B------:R-:W-:Y:S01]  /*58e0*/  BSSY B0, `(.L_x_2553) ;  /* 0x0000008000007945 */ /* 0x000fe20003800000 */
[----:B------:R-:W-:Y:S01]  /*58f0*/  IMAD R8, R18, 0x1000, R0 ;  /* 0x0000100012087824 */ /* 0x000fe200078e0200 */
[----:B------:R-:W0:Y:S01]  /*5900*/  SYNCS.PHASECHK.TRANS64.TRYWAIT P1, [R3+URZ+0x28c50], R10 ;  /* 0x028c500a030075a7 */ /* 0x000e22000802017f */
[----:B------:R-:W-:Y:S01]  /*5910*/  IMAD.MOV.U32 R9, RZ, RZ, 0x40000040 ;  /* 0x40000040ff097424 */ /* 0x000fe200078e00ff */
[----:B------:R-:W-:-:S04]  /*5920*/  SHF.R.U32.HI R4, RZ, 0x4, R4 ;  /* 0x00000004ff047819 */ /* 0x000fc80000011604 */
[----:B------:R-:W-:-:S04]  /*5930*/  LOP3.LUT R4, R4, 0x3fff, RZ, 0xc0, !PT ;  /* 0x00003fff04047812 */ /* 0x000fc800078ec0ff */
[----:B------:R-:W-:Y:S01]  /*5940*/  LOP3.LUT R4, R4, 0x10000, RZ, 0xfc, !PT ;  /* 0x0001000004047812 */ /* 0x000fe200078efcff */
[----:B0-----:R-:W-:Y:S06]  /*5950*/  @!P1 BRA `(.L_x_2554) ;  /* 0x0000019c002c9947 */ /* 0x001fec0003800000 */
.L_x_2869:
[----:B------:R-:W-:Y:S05]  /*5960*/  BSYNC B0 ;  /* 0x0000000000007941 */ /* 0x000fea0003800000 */
.L_x_2553:
        /* <DEDUP_REMOVED lines=10> */
[----:B------:R-:W-:Y:S01]  /*5a10*/  IMAD.MOV.U32 R9, RZ, RZ, 0x40000040 ;  /* 0x40000040ff097424 */ /* 0x000fe200078e00ff */
[----:B-----5:R-:W-:-:S09]  /*5a20*/  WARPGROUP.ARRIVE ;  /* 0x00000000000079c5 */ /* 0x020fd20000000000 */
[----:B------:R-:W-:Y:S01]  /*5a30*/  HGMMA.64x256x16.F32 R24, gdesc[UR4].tnspB, RZ, !UPT, gsb0 ;  /* 0x43e00000041879f0 */ /* 0x000fe2000c0008ff */
[----:B------:R-:W-:Y:S01]  /*5a40*/  R2UR UR6, R10 ;  /* 0x000000000a0672ca */ /* 0x000fe200000e0000 */
[----:B------:R-:W-:Y:S01]  /*5a50*/  VIADD R10, R8, 0x100 ;  /* 0x00000100080a7836 */ /* 0x000fe20000000000 */
[----:B------:R-:W-:Y:S01]  /*5a60*/  R2UR UR7, R11 ;  /* 0x000000000b0772ca */ /* 0x000fe200000e0000 */
[----:B------:R-:W-:Y:S01]  /*5a70*/  IMAD.MOV.U32 R11, RZ, RZ, 0x40000040 ;  /* 0x40000040ff0b7424 */ /* 0x000fe200078e00ff */
[----:B------:R-:W-:Y:S01]  /*5a80*/  R2UR UR4, R12 ;  /* 0x000000000c0472ca */ /* 0x000fe200000e0000 */
[----:B------:R-:W-:Y:S01]  /*5a90*/  VIADD R8, R8, 0x180 ;  /* 0x0000018008087836 */ /* 0x000fe20000000000 */
[----:B------:R-:W-:Y:S01]  /*5aa0*/  R2UR UR5, R13 ;  /* 0x000000000d0572ca */ /* 0x000fe200000e0000 */
[----:B------:R-:W-:Y:S02]  /*5ab0*/  WARPGROUP.DEPBAR.LE gsb0, 0x0 ;  /* 0x00008000000079c5 */ /* 0x000fe40000010000 */
[----:B------:R-:W-:-:S15]  /*5ac0*/  WARPGROUP.ARRIVE ;  /* 0x00000000000079c5 */ /* 0x000fde0000000000 */
[----:B------:R-:W-:-:S03]  /*5ad0*/  NOP ;  /* 0x0000000000007918 */ /* 0x000fc60000000000 */
[----:B------:R-:W-:Y:S01]  /*5ae0*/  HGMMA.64x256x16.F32 R24, gdesc[UR4].tnspB, R24, gsb0 ;  /* 0x43e00000041879f0 */ /* 0x000fe20008000818 */
[----:B------:R-:W-:Y:S01]  /*5af0*/  R2UR UR6, R10 ;  /* 0x000000000a0672ca */ /* 0x000fe200000e0000 */
[----:B------:R-:W-:Y:S01]  /*5b00*/  VIADD R10, R4, 0x4 ;  /* 0x00000004040a7836 */ /* 0x000fe20000000000 */
[----:B------:R-:W-:Y:S02]  /*5b10*/  R2UR UR7, R11 ;  /* 0x000000000b0772ca */ /* 0x000fe400000e0000 */
[----:B------:R-:W-:Y:S02]  /*5b20*/  MOV R11, 0x40000040 ;  /* 0x40000040000b7802 */ /* 0x000fe40000000f00 */
[----:B------:R-:W-:Y:S02]  /*5b30*/  R2UR UR4, R10 ;  /* 0x000000000a0472ca */ /* 0x000fe400000e0000 */
[----:B------:R-:W-:Y:S01]  /*5b40*/  R2UR UR5, R11 ;  /* 0x000000000b0572ca */ /* 0x000fe200000e0000 */
[----:B------:R-:W-:-:S02]  /*5b50*/  WARPGROUP.DEPBAR.LE gsb0, 0x0 ;  /* 0x00008000000079c5 */ /* 0x000fc40000010000 */
[----:B------:R-:W-:-:S15]  /*5b60*/  WARPGROUP.ARRIVE ;  /* 0x00000000000079c5 */ /* 0x000fde0000000000 */
[----:B------:R-:W-:-:S01]  /*5b70*/  NOP ;  /* 0x0000000000007918 */ /* 0x000fc20000000000 */
[----:B------:R-:W-:Y:S01]  /*5b80*/  HGMMA.64x256x16.F32 R24, gdesc[UR4].tnspB, R24, gsb0 ;  /* 0x43e00000041879f0 */ /* 0x000fe20008000818 */
        /* <DEDUP_REMOVED lines=11> */
[----:B------:R-:W-:Y:S06]  /*5c40*/  BAR.ARV 0xf, 0x100 ;  /* 0x03c4000000007b1d */ /* 0x000fec0000002000 */
[----:B------:R-:W-:Y:S05]  /*5c50*/  @!P0 BRA `(.L_x_2555) ;  /* 0x0000000000048947 */ /* 0x000fea0003800000 */
[----:B------:R-:W-:Y:S01]  /*5c60*/  BPT.TRAP 0x1 ;  /* 0x000000040000795c */ /* 0x000fe20000300000 */
.L_x_2555:
[----:B------:R-:W-:Y:S01]  /*5c70*/  VIADD R14, R3, 0x28c60 ;  /* 0x00028c60030e7836 */ /* 0x000fe20000000000 */
[----:B------:R-:W-:Y:S01]  /*5c80*/  BSSY B0, `(.L_x_2556) ;  /* 0x00000cc000007945 */ /* 0x000fe20003800000 */
[----:B------:R-:W-:-:S03]  /*5c90*/  VIADD R3, R20, 0xfffffffe ;  /* 0xfffffffe14037836 */ /* 0x000fc60000000000 */
[----:B------:R-:W-:Y:S02]  /*5ca0*/  PRMT R14, R191, 0x654, R14 ;  /* 0x00000654bf0e7816 */ /* 0x000fe4000000000e */
[----:B------:R-:W-:Y:S02]  /*5cb0*/  ISETP.GE.AND P1, PT, R3, R6, PT ;  /* 0x000000060300720c */ /* 0x000fe40003f26270 */
[----:B------:R0:W-:Y:S11]  /*5cc0*/  SYNCS.ARRIVE.TRANS64.RED.A1T0 RZ, [R14+URZ], RZ ;  /* 0x000000ff0eff79a7 */ /* 0x0001f6000810043f */
[----:B0-----:R-:W-:Y:S05]  /*5cd0*/  @!P1 BRA `(.L_x_2557) ;  /* 0x0000000c00189947 */ /* 0x001fea0003800000 */
.L_x_2564:
[----:B------:R-:W-:Y:S01]  /*5ce0*/  BAR.SYNC.DEFER_BLOCKING 0xe, 0x100 ;  /* 0x0384000000007b1d */ /* 0x000fe20000010000 */
[C---:B------:R-:W-:Y:S01]  /*5cf0*/  IMAD R7, R18.reuse, 0x40, R198 ;  /* 0x0000004012077824 */ /* 0x040fe200078e02c6 */
[----:B------:R-:W-:Y:S01]  /*5d00*/  ISETP.GT.AND P2, PT, R3, R6, PT ;  /* 0x000000060300720c */ /* 0x000fe20003f44270 */
[----:B------:R-:W-:Y:S02]  /*5d10*/  VIADD R18, R18, 0x1 ;  /* 0x0000000112127836 */ /* 0x000fe40000000000 */
[----:B------:R-:W-:Y:S02]  /*5d20*/  IMAD R7, R7, 0x4, R2 ;  /* 0x0000000407077824 */ /* 0x000fe400078e0202 */
[----:B------:R-:W-:Y:S01]  /*5d30*/  VIADD R3, R3, 0xffffffff ;  /* 0xffffffff03037836 */ /* 0x000fe20000000000 */
[----:B------:R-:W-:-:S04]  /*5d40*/  ISETP.NE.AND P1, PT, R18, 0x2, PT ;  /* 0x000000021200780c */ /* 0x000fc80003f25270 */
[----:B------:R-:W-:Y:S01]  /*5d50*/  SEL R18, R18, RZ, P1 ;  /* 0x000000ff12127207 */ /* 0x000fe20000800000 */
[----:B0-----:R-:W0:Y:S04]  /*5d60*/  LDS R14, [R7+0x28800] ;  /* 0x02880000070e7984 */ /* 0x001e280000000800 */
        /* <DEDUP_REMOVED lines=133> */
.L_x_2558:
[----:B------:R-:W-:Y:S01]  /*65c0*/  IMAD R7, R18, 0x8, R2 ;  /* 0x0000000812077824 */ /* 0x000fe200078e0202 */
[----:B------:R-:W-:-:S04]  /*65d0*/  SHF.L.U32 R14, R19, 0x1f, RZ ;  /* 0x0000001f130e7819 */ /* 0x000fc800000006ff */
[----:B------:R0:W1:Y:S01]  /*65e0*/  SYNCS.PHASECHK.TRANS64.TRYWAIT P1, [R7+URZ+0x28c50], R14 ;  /* 0x028c500e070075a7 */ /* 0x000062000802017f */
[----:B------:R-:W-:Y:S05]  /*65f0*/  @!P0 BRA `(.L_x_2559) ;  /* 0x0000000000048947 */ /* 0x000fea0003800000 */
[----:B------:R-:W-:Y:S01]  /*6600*/  BPT.TRAP 0x1 ;  /* 0x000000040000795c */ /* 0x000fe20000300000 */
.L_x_2559:
[----:B------:R-:W-:Y:S04]  /*6610*/  BSSY B1, `(.L_x_2560) ;  /* 0x0000004000017945 */ /* 0x000fe80003800000 */
[----:B-1----:R-:W-:Y:S05]  /*6620*/  @P1 BRA `(.L_x_2561) ;  /* 0x0000000000081947 */ /* 0x002fea0003800000 */
[----:B------:R-:W1:Y:S02]  /*6630*/  SYNCS.PHASECHK.TRANS64.TRYWAIT P1, [R7+URZ+0x28c50], R14 ;  /* 0x028c500e070075a7 */ /* 0x000e64000802017f */
[----:B-1----:R-:W-:Y:S05]  /*6640*/  @!P1 BRA `(.L_x_2562) ;  /* 0x0000019000049947 */ /* 0x002fea0003800000 */
.L_x_2561:
[----:B------:R-:W-:Y:S05]  /*6650*/  BSYNC B1 ;  /* 0x0000000000017941 */ /* 0x000fea0003800000 */
.L_x_2560:
[----:B01----:R-:W-:Y:S01]  /*6660*/  IMAD R14, R18, 0x1000, R0 ;  /* 0x00001000120e7824 */ /* 0x003fe200078e0200 */
[----:B------:R-:W-:Y:S01]  /*6670*/  R2UR UR4, R4 ;  /* 0x00000000040472ca */ /* 0x000fe200000e0000 */
[----:B------:R-:W-:Y:S01]  /*6680*/  IMAD.MOV.U32 R15, RZ, RZ, 0x40000040 ;  /* 0x40000040ff0f7424 */ /* 0x000fe200078e00ff */
[----:B------:R-:W-:Y:S01]  /*6690*/  R2UR UR5, R5 ;  /* 0x00000000050572ca */ /* 0x000fe200000e0000 */
[----:B------:R-:W-:Y:S01]  /*66a0*/  WARPGROUP.ARRIVE ;  /* 0x00000000000079c5 */ /* 0x000fe20000000000 */
[C---:B------:R-:W-:Y:S01]  /*66b0*/  R2UR UR6, R14.reuse ;  /* 0x000000000e0672ca */ /* 0x040fe200000e0000 */
[----:B------:R-:W-:Y:S01]  /*66c0*/  VIADD R20, R14, 0x80 ;  /* 0x000000800e147836 */ /* 0x000fe20000000000 */
[----:B------:R-:W-:Y:S01]  /*66d0*/  R2UR UR7, R15 ;  /* 0x000000000f0772ca */ /* 0x000fe200000e0000 */
[----:B------:R-:W-:Y:S01]  /*66e0*/  IMAD.MOV.U32 R15, RZ, RZ, 0x40000040 ;  /* 0x40000040ff0f7424 */ /* 0x000fe200078e00ff */
[----:B------:R-:W-:-:S11]  /*66f0*/  MOV R21, 0x40000040 ;  /* 0x4000004000157802 */ /* 0x000fd60000000f00 */
[----:B------:R-:W-:Y:S01]  /*6700*/  HGMMA.64x256x16.F32 R24, gdesc[UR4].tnspB, R24, gsb0 ;  /* 0x43e00000041879f0 */ /* 0x000fe20008000818 */
        /* <DEDUP_REMOVED lines=31> */
.L_x_2563:
[----:B------:R-:W-:-:S05]  /*6900*/  VIADD R14, R7, 0x28c60 ;  /* 0x00028c60070e7836 */ /* 0x000fca0000000000 */
[----:B------:R-:W-:-:S04]  /*6910*/  PRMT R14, R191, 0x654, R14 ;  /* 0x00000654bf0e7816 */ /* 0x000fc8000000000e */
[----:B------:R0:W-:Y:S01]  /*6920*/  SYNCS.ARRIVE.TRANS64.RED.A1T0 RZ, [R14+URZ], RZ ;  /* 0x000000ff0eff79a7 */ /* 0x0001e2000810043f */
[----:B------:R-:W-:Y:S05]  /*6930*/  @P2 BRA `(.L_x_2564) ;  /* 0xfffffff000e82947 */ /* 0x000fea000383ffff */
.L_x_2557:
[----:B------:R-:W-:Y:S05]  /*6940*/  BSYNC B0 ;  /* 0x0000000000007941 */ /* 0x000fea0003800000 */
.L_x_2556:
[----:B------:R-:W-:Y:S01]  /*6950*/  BAR.SYNC.DEFER_BLOCKING 0xe, 0x100 ;  /* 0x0384000000007b1d */ /* 0x000fe20000010000 */
[C---:B------:R-:W-:Y:S01]  /*6960*/  IMAD R3, R18.reuse, 0x40, R198 ;  /* 0x0000004012037824 */ /* 0x040fe200078e02c6 */
[----:B------:R-:W-:Y:S01]  /*6970*/  PLOP3.LUT P0, PT, PT, PT, PT, 0x8, 0x0 ;  /* 0x000000000000781c */ /* 0x000fe20003f0e170 */
[----:B------:R-:W-:Y:S02]  /*6980*/  VIADD R18, R18, 0x1 ;  /* 0x0000000112127836 */ /* 0x000fe40000000000 */
[----:B------:R-:W-:-:S03]  /*6990*/  IMAD R3, R3, 0x4, R2 ;  /* 0x0000000403037824 */ /* 0x000fc600078e0202 */
[----:B------:R-:W-:-:S04]  /*69a0*/  ISETP.NE.AND P1, PT, R18, 0x2, PT ;  /* 0x000000021200780c */ /* 0x000fc80003f25270 */
[----:B------:R-:W-:Y:S02]  /*69b0*/  SEL R0, RZ, 0x1, P1 ;  /* 0x00000001ff007807 */ /* 0x000fe40000800000 */
[----:B------:R-:W-:Y:S02]  /*69c0*/  SEL R18, R18, RZ, P1 ;  /* 0x000000ff12127207 */ /* 0x000fe40000800000 */
[----:B------:R-:W-:Y:S01]  /*69d0*/  LOP3.LUT R19, R19, R0, RZ, 0x3c, !PT ;  /* 0x0000000013137212 */ /* 0x000fe200078e3cff */
[----:B------:R-:W1:Y:S04]  /*69e0*/  LDS R2, [R3+0x28800] ;  /* 0x0288000003027984 */ /* 0x000e680000000800 */
[----:B------:R2:W3:Y:S02]  /*69f0*/  LDS R0, [R3+0x28820] ;  /* 0x0288200003007984 */ /* 0x0004e40000000800 */
[----:B--2---:R-:W-:-:S02]  /*6a00*/  IMAD.MOV.U32 R3, RZ, RZ, RZ ;  /* 0x000000ffff037224 */ /* 0x004fc400078e00ff */
[-C--:B-1----:R-:W-:Y:S01]  /*6a10*/  FMUL.FTZ R153, R28, R2.reuse ;  /* 0x000000021c997220 */ /* 0x082fe20000410000 */
[-C--:B------:R-:W-:Y:S01]  /*6a20*/  FMUL.FTZ R28, R29, R2.reuse ;  /* 0x000000021d1c7220 */ /* 0x080fe20000410000 */
[-C--:B------:R-:W-:Y:S01]  /*6a30*/  FMUL.FTZ R12, R33, R2.reuse ;  /* 0x00000002210c7220 */ /* 0x080fe20000410000 */
[-C--:B0-----:R-:W-:Y:S01]  /*6a40*/  FMUL.FTZ R14, R37, R2.reuse ;  /* 0x00000002250e7220 */ /* 0x081fe20000410000 */
[----:B------:R-:W-:Y:S01]  /*6a50*/  FMUL.FTZ R172, R41, R2 ;  /* 0x0000000229ac7220 */ /* 0x000fe20000410000 */
[-C--:B---3--:R-:W-:Y:S01]  /*6a60*/  FMUL.FTZ R5, R35, R0.reuse ;  /* 0x0000000023057220 */ /* 0x088fe20000410000 */
[----:B------:R-:W-:Y:S01]  /*6a70*/  FMUL.FTZ R29, R43, R0 ;  /* 0x000000002b1d7220 */ /* 0x000fe20000410000 */
[-C--:B------:R-:W-:Y:S01]  /*6a80*/  FMUL.FTZ R152, R36, R2.reuse ;  /* 0x0000000224987220 */ /* 0x080fe20000410000 */
[----:B------:R-:W-:Y:S01]  /*6a90*/  FMUL.FTZ R174, R40, R2 ;  /* 0x0000000228ae7220 */ /* 0x000fe20000410000 */
        /* <DEDUP_REMOVED lines=122> */
.L_x_2542:
        /* <DEDUP_REMOVED lines=17> */
[----:B------:R-:W-:Y:S02]  /*7350*/  ISETP.NE.AND P0, PT, R5, 0x1, PT ;  /* 0x000000010500780c */ /* 0x000fe40003f05270 */
[----:B------:R-:W-:-:S11]  /*7360*/  IADD3 R3, -R3, RZ, RZ ;  /* 0x000000ff03037210 */ /* 0x000fd60007ffe1ff */
[----:B------:R-:W1:Y:S02]  /*7370*/  @P0 LDC.64 R6, c[0x0][0x9e8] ;  /* 0x00027a00ff060b82 */ /* 0x000e640000000a00 */
[----:B-1----:R-:W-:-:S05]  /*7380*/  @P0 IMAD.HI.U32 R0, R3, R6, RZ ;  /* 0x0000000603000227 */ /* 0x002fca00078e00ff */
[----:B------:R-:W-:-:S04]  /*7390*/  @P0 SHF.R.U32.HI R3, RZ, R7, R0 ;  /* 0x00000007ff030219 */ /* 0x000fc80000011600 */
[----:B------:R-:W-:Y:S01]  /*73a0*/  LOP3.LUT R0, RZ, R3, RZ, 0x33, !PT ;  /* 0x00000003ff007212 */ /* 0x000fe200078e33ff */
[----:B------:R-:W-:Y:S06]  /*73b0*/  BRA `(.L_x_2568) ;  /* 0x0000000000107947 */ /* 0x000fec0003800000 */
.L_x_2567:
[----:B------:R-:W-:-:S13]  /*73c0*/  ISETP.NE.AND P0, PT, R5, 0x1, PT ;  /* 0x000000010500780c */ /* 0x000fda0003f05270 */
[----:B------:R-:W1:Y:S02]  /*73d0*/  @P0 LDC.64 R6, c[0x0][0x9e8] ;  /* 0x00027a00ff060b82 */ /* 0x000e640000000a00 */
[----:B-1----:R-:W-:-:S05]  /*73e0*/  @P0 IMAD.HI.U32 R6, R0, R6, RZ ;  /* 0x0000000600060227 */ /* 0x002fca00078e00ff */
[----:B------:R-:W-:-:S07]  /*73f0*/  @P0 SHF.R.U32.HI R0, RZ, R7, R6 ;  /* 0x00000007ff000219 */ /* 0x000fce0000011606 */
.L_x_2568:
[----:B------:R-:W-:Y:S05]  /*7400*/  BSYNC B0 ;  /* 0x0000000000007941 */ /* 0x000fea0003800000 */
.L_x_2566:
[----:B------:R-:W-:-:S05]  /*7410*/  IMAD R3, R0, R5, R5 ;  /* 0x0000000500037224 */ /* 0x000fca00078e0205 */
[----:B------:R-:W-:-:S07]  /*7420*/  VIMNMX R4, R4, R3, PT ;  /* 0x0000000304047248 */ /* 0x000fce0003fe0100 */
.L_x_2565:
        /* <DEDUP_REMOVED lines=24> */
.L_x_2571:
[----:B------:R-:W-:-:S13]  /*75b0*/  ISETP.NE.AND P0, PT, R5, 0x1, PT ;  /* 0x000000010500780c */ /* 0x000fda0003f05270 */
[----:B------:R-:W1:Y:S02]  /*75c0*/  @P0 LDC.64 R6, c[0x0][0x9e8] ;  /* 0x00027a00ff060b82 */ /* 0x000e640000000a00 */
[----:B-1----:R-:W-:-:S05]  /*75d0*/  @P0 IMAD.HI.U32 R4, R40, R6, RZ ;  /* 0x0000000628040227 */ /* 0x002fca00078e00ff */
[----:B------:R-:W-:-:S07]  /*75e0*/  @P0 SHF.R.U32.HI R40, RZ, R7, R4 ;  /* 0x00000007ff280219 */ /* 0x000fce0000011604 */
.L_x_2572:
[----:B------:R-:W-:Y:S05]  /*75f0*/  BSYNC B0 ;  /* 0x0000000000007941 */ /* 0x000fea0003800000 */
.L_x_2570:
[----:B------:R-:W-:-:S05]  /*7600*/  IMAD R5, R40, R5, RZ ;  /* 0x0000000528057224 */ /* 0x000fca00078e02ff */
[----:B------:R-:W-:-:S07]  /*7610*/  VIMNMX R0, R0, R5, !PT ;  /* 0x0000000500007248 */ /* 0x000fce0007fe0100 */
.L_x_2569:
        /* <DEDUP_REMOVED lines=16> */
[----:B------:R-:W-:Y:S01]  /*7720*/  ISETP.GT.AND P1, PT, R168, R6, PT ;  /* 0x00000006a800720c */ /* 0x000fe20003f24270 */
[----:B------:R1:W-:Y:S01]  /*7730*/  STL [R1+0xc], R6 ;  /* 0x00000c0601007387 */ /* 0x0003e20000100800 */
        /* <DEDUP_REMOVED lines=46> */
[----:B------:R-:W-:-:S02]  /*7a20*/  CS2R R34, SRZ ;  /* 0x0000000000227805 */ /* 0x000fc4000001ff00 */
[----:B------:R-:W-:Y:S01]  /*7a30*/  MOV R169, RZ ;  /* 0x000000ff00a97202 */ /* 0x000fe20000000f00 */
[----:B------:R-:W-:Y:S01]  /*7a40*/  IMAD.MOV.U32 R51, RZ, RZ, RZ ;  /* 0x000000ffff337224 */ /* 0x000fe200078e00ff */
        /* <DEDUP_REMOVED lines=13> */
[----:B-1----:R-:W-:Y:S06]  /*7b20*/  @!P1 BRA `(.L_x_2551) ;  /* 0x000000c400ec9947 */ /* 0x002fec0003800000 */
        /* <DEDUP_REMOVED lines=15> */
[----:B------:R-:W-:-:S04]  /*7c20*/  LOP3.LUT R3, R3, 0x3fff, RZ, 0xc0, !PT ;  /* 0x00003fff03037812 */ /* 0x000fc800078ec0ff */
[----:B------:R-:W-:Y:S01]  /*7c30*/  LOP3.LUT R197, R3, 0x2000000, RZ, 0xfc, !PT ;  /* 0x0200000003c57812 */ /* 0x000fe200078efcff */
        /* <DEDUP_REMOVED lines=17> */
.L_x_2574:
[----:B------:R-:W-:Y:S05]  /*7d50*/  BSYNC B6 ;  /* 0x0000000000067941 */ /* 0x000fea0003800000 */
.L_x_2573:
        /* <DEDUP_REMOVED lines=13> */
.L_x_2578:
[----:B-1----:R1:W2:Y:S02]  /*7e30*/  SYNCS.PHASECHK.TRANS64.TRYWAIT P0, [R2+URZ+0x28c00], R3 ;  /* 0x028c0003020075a7 */ /* 0x0022a4000800017f */
[----:B--2---:R-:W-:Y:S05]  /*7e40*/  @!P0 NANOSLEEP.SYNCS 0x989680 ;  /* 0x009896800000895d */ /* 0x004fea0003900000 */
[----:B------:R-:W2:Y:S02]  /*7e50*/  @!P0 SYNCS.PHASECHK.TRANS64 P0, [R2+URZ+0x28c00], R3 ;  /* 0x028c0003020085a7 */ /* 0x000ea4000800007f */
[----:B--2---:R-:W-:Y:S05]  /*7e60*/  @!P0 BRA `(.L_x_2578) ;  /* 0xfffffffc00f08947 */ /* 0x004fea000383ffff */
.L_x_2577:
[----:B------:R-:W-:Y:S05]  /*7e70*/  BSYNC B0 ;  /* 0x0000000000007941 */ /* 0x000fea0003800000 */
.L_x_2576:
[----:B------:R-:W-:Y:S05]  /*7e80*/  BRA `(.L_x_2579) ;  /* 0x0000002c00647947 */ /* 0x000fea0003800000 */
.L_x_2575:
[----:B------:R-:W-:Y:S01]  /*7e90*/  VIADD R4, R2, 0x20400 ;  /* 0x0002040002047836 */ /* 0x000fe20000000000 */
[----:B-----5:R-:W-:Y:S01]  /*7ea0*/  SHF.R.S32.HI R0, RZ, 0x1f, R24 ;  /* 0x0000001fff007819 */ /* 0x020fe20000011418 */
[----:B------:R-:W-:Y:S01]  /*7eb0*/  ULDC.64 UR4, c[0x0][0x3f8] ;  /* 0x0000fe0000047ab9 */ /* 0x000fe20000000a00 */
[----:B------:R-:W-:Y:S01]  /*7ec0*/  ULDC.64 UR6, c[0x0][0x408] ;  /* 0x0001020000067ab9 */ /* 0x000fe20000000a00 */
[----:B------:R-:W-:Y:S01]  /*7ed0*/  IMAD.WIDE.U32 R26, R24, UR4, RZ ;  /* 0x00000004181a7c25 */ /* 0x000fe2000f8e00ff */
[----:B------:R-:W-:Y:S01]  /*7ee0*/  LOP3.LUT P0, RZ, R4, 0x3ff, RZ, 0xc0, !PT ;  /* 0x000003ff04ff7812 */ /* 0x000fe2000780c0ff */
[----:B------:R-:W-:Y:S02]  /*7ef0*/  BSSY B6, `(.L_x_2580) ;  /* 0x0000019000067945 */ /* 0x000fe40003800000 */
[C---:B------:R-:W-:Y:S02]  /*7f00*/  IMAD R3, R0.reuse, UR4, RZ ;  /* 0x0000000400037c24 */ /* 0x040fe4000f8e02ff */
[----:B------:R-:W-:-:S02]  /*7f10*/  IMAD R5, R0, UR6, RZ ;  /* 0x0000000600057c24 */ /* 0x000fc4000f8e02ff */
[C---:B------:R-:W-:Y:S02]  /*7f20*/  IMAD R3, R24.reuse, UR5, R3 ;  /* 0x0000000518037c24 */ /* 0x040fe4000f8e0203 */
[C---:B------:R-:W-:Y:S02]  /*7f30*/  IMAD R5, R24.reuse, UR7, R5 ;  /* 0x0000000718057c24 */ /* 0x040fe4000f8e0205 */
[----:B------:R-:W-:-:S04]  /*7f40*/  IMAD.WIDE.U32 R24, R24, UR6, RZ ;  /* 0x0000000618187c25 */ /* 0x000fc8000f8e00ff */
[----:B------:R-:W-:Y:S02]  /*7f50*/  IMAD.IADD R29, R3, 0x1, R27 ;  /* 0x00000001031d7824 */ /* 0x000fe400078e021b */
[----:B------:R-:W-:Y:S01]  /*7f60*/  IMAD.IADD R31, R5, 0x1, R25 ;  /* 0x00000001051f7824 */ /* 0x000fe200078e0219 */
        /* <DEDUP_REMOVED lines=17> */
.L_x_2581:
[----:B------:R-:W-:Y:S05]  /*8080*/  BSYNC B6 ;  /* 0x0000000000067941 */ /* 0x000fea0003800000 */
.L_x_2580:
[----:B------:R-:W-:Y:S01]  /*8090*/  ULDC.U8 UR4, c[0x0][0x410] ;  /* 0x0001040000047ab9 */ /* 0x000fe20000000000 */
[----:B------:R-:W-:Y:S01]  /*80a0*/  BSSY B0, `(.L_x_2582) ;  /* 0x00002af000007945 */ /* 0x000fe20003800000 */
[----:B------:R-:W-:Y:S01]  /*80b0*/  ISETP.NE.AND P0, PT, RZ, UR4, PT ;  /* 0x00000004ff007c0c */ /* 0x000fe2000bf05270 */
[----:B------:R-:W-:-:S12]  /*80c0*/  IMAD.IADD R37, R193, 0x1, R199 ;  /* 0x00000001c1257824 */ /* 0x000fd800078e02c7 */
[----:B------:R-:W-:Y:S05]  /*80d0*/  @!P0 BRA `(.L_x_2583) ;  /* 0x0000001400808947 */ /* 0x000fea0003800000 */
[----:B------:R-:W0:Y:S01]  /*80e0*/  LDC R34, c[0x0][0x448] ;  /* 0x00011200ff227b82 */ /* 0x000e220000000800 */
[----:B------:R-:W1:Y:S01]  /*80f0*/  S2R R21, SR_TID.X ;  /* 0x0000000000157919 */ /* 0x000e620000002100 */
[----:B------:R-:W-:Y:S01]  /*8100*/  ULDC.64 UR4, c[0x0][0x3f8] ;  /* 0x0000fe0000047ab9 */ /* 0x000fe20000000a00 */
[----:B------:R-:W-:Y:S01]  /*8110*/  ULDC.64 UR6, c[0x0][0x408] ;  /* 0x0001020000067ab9 */ /* 0x000fe20000000a00 */
[----:B------:R-:W-:Y:S02]  /*8120*/  IMAD.MOV.U32 R6, RZ, RZ, R26 ;  /* 0x000000ffff067224 */ /* 0x000fe400078e001a */
[----:B------:R-:W-:Y:S02]  /*8130*/  IMAD.MOV.U32 R7, RZ, RZ, R29 ;  /* 0x000000ffff077224 */ /* 0x000fe400078e001d */
[----:B------:R-:W-:Y:S02]  /*8140*/  IMAD.MOV.U32 R8, RZ, RZ, R24 ;  /* 0x000000ffff087224 */ /* 0x000fe400078e0018 */
[----:B------:R-:W-:Y:S01]  /*8150*/  IMAD.MOV.U32 R9, RZ, RZ, R31 ;  /* 0x000000ffff097224 */ /* 0x000fe200078e001f */
[----:B0-----:R-:W-:Y:S01]  /*8160*/  ISETP.NE.AND P0, PT, R34, 0x1, PT ;  /* 0x000000012200780c */ /* 0x001fe20003f05270 */
[----:B-1----:R-:W-:-:S12]  /*8170*/  VIADD R21, R21, 0xffffff80 ;  /* 0xffffff8015157836 */ /* 0x002fd80000000000 */
[----:B------:R-:W0:Y:S01]  /*8180*/  @P0 LDC R0, c[0x0][0x44c] ;  /* 0x00011300ff000b82 */ /* 0x000e220000000800 */
[----:B------:R-:W-:-:S04]  /*8190*/  SHF.R.S32.HI R20, RZ, 0x1f, R21 ;  /* 0x0000001fff147819 */ /* 0x000fc80000011415 */
[----:B------:R-:W-:-:S03]  /*81a0*/  LEA.HI R20, R20, R21, RZ, 0x2 ;  /* 0x0000001514147211 */ /* 0x000fc600078f10ff */
[----:B------:R-:W1:Y:S01]  /*81b0*/  @P0 LDC R5, c[0x0][0x450] ;  /* 0x00011400ff050b82 */ /* 0x000e620000000800 */
[----:B------:R-:W-:-:S05]  /*81c0*/  LOP3.LUT R20, R20, 0xfffffffc, RZ, 0xc0, !PT ;  /* 0xfffffffc14147812 */ /* 0x000fca00078ec0ff */
[----:B------:R-:W-:-:S04]  /*81d0*/  IMAD.IADD R20, R21, 0x1, -R20 ;  /* 0x0000000115147824 */ /* 0x000fc800078e0a14 */
[----:B------:R-:W-:-:S04]  /*81e0*/  IMAD R3, R20, 0x20, R37 ;  /* 0x0000002014037824 */ /* 0x000fc800078e0225 */
[----:B0-----:R-:W-:-:S05]  /*81f0*/  @P0 IMAD.HI.U32 R0, R3, R0, RZ ;  /* 0x0000000003000227 */ /* 0x001fca00078e00ff */
[----:B-1----:R-:W-:-:S04]  /*8200*/  @P0 SHF.R.U32.HI R3, RZ, R5, R0 ;  /* 0x00000005ff030219 */ /* 0x002fc80000011600 */
[----:B------:R-:W-:Y:S01]  /*8210*/  SHF.R.S32.HI R0, RZ, 0x1f, R3 ;  /* 0x0000001fff007819 */ /* 0x000fe20000011403 */
[----:B------:R-:W-:-:S04]  /*8220*/  IMAD.WIDE.U32 R6, R3, UR4, R6 ;  /* 0x0000000403067c25 */ /* 0x000fc8000f8e0006 */
[C---:B------:R-:W-:Y:S02]  /*8230*/  IMAD R4, R0.reuse, UR4, RZ ;  /* 0x0000000400047c24 */ /* 0x040fe4000f8e02ff */
[----:B------:R-:W-:Y:S02]  /*8240*/  IMAD R0, R0, UR6, RZ ;  /* 0x0000000600007c24 */ /* 0x000fe4000f8e02ff */
[C---:B------:R-:W-:Y:S01]  /*8250*/  IMAD R5, R3.reuse, UR5, R4 ;  /* 0x0000000503057c24 */ /* 0x040fe2000f8e0204 */
[----:B------:R-:W-:Y:S01]  /*8260*/  ULDC.64 UR4, c[0x0][0x3e8] ;  /* 0x0000fa0000047ab9 */ /* 0x000fe20000000a00 */
[C---:B------:R-:W-:Y:S01]  /*8270*/  IMAD.WIDE.U32 R8, R3.reuse, UR6, R8 ;  /* 0x0000000603087c25 */ /* 0x040fe2000f8e0008 */
[----:B------:R-:W-:Y:S01]  /*8280*/  LEA R4, P0, R6, UR4, 0x1 ;  /* 0x0000000406047c11 */ /* 0x000fe2000f8008ff */
[----:B------:R-:W-:Y:S02]  /*8290*/  UMOV UR4, 0xffffffff ;  /* 0xffffffff00047882 */ /* 0x000fe40000000000 */
[----:B------:R-:W-:Y:S01]  /*82a0*/  IMAD R3, R3, UR7, R0 ;  /* 0x0000000703037c24 */ /* 0x000fe2000f8e0200 */
[----:B------:R-:W-:Y:S01]  /*82b0*/  ULDC.64 UR6, c[0x0][0x400] ;  /* 0x0001000000067ab9 */ /* 0x000fe20000000a00 */
[----:B------:R-:W-:Y:S01]  /*82c0*/  IMAD.IADD R5, R7, 0x1, R5 ;  /* 0x0000000107057824 */ /* 0x000fe200078e0205 */
[----:B------:R-:W-:Y:S01]  /*82d0*/  LEA R7, P1, R8, UR6, 0x1 ;  /* 0x0000000608077c11 */ /* 0x000fe2000f8208ff */
[----:B------:R-:W-:-:S03]  /*82e0*/  IMAD.IADD R3, R9, 0x1, R3 ;  /* 0x0000000109037824 */ /* 0x000fc600078e0203 */
[----:B------:R-:W-:Y:S02]  /*82f0*/  LEA.HI.X R6, R6, UR5, R5, 0x1, P0 ;  /* 0x0000000506067c11 */ /* 0x000fe400080f0c05 */
[----:B------:R-:W-:Y:S01]  /*8300*/  LEA.HI.X R8, R8, UR7, R3, 0x1, P1 ;  /* 0x0000000708087c11 */ /* 0x000fe200088f0c03 */
[----:B------:R-:W-:Y:S06]  /*8310*/  BRA.DIV UR4, `(.L_x_2584) ;  /* 0x0000017204e47947 */ /* 0x000fec000b800000 */
[----:B------:R0:W1:Y:S04]  /*8320*/  SHFL.IDX PT, R3, R6, RZ, 0x1c1f ;  /* 0x001c1fff06037589 */ /* 0x00006800000e0000 */
[----:B------:R0:W2:Y:S04]  /*8330*/  SHFL.IDX PT, R0, R4, RZ, 0x1c1f ;  /* 0x001c1fff04007589 */ /* 0x0000a800000e0000 */
[----:B------:R0:W3:Y:S04]  /*8340*/  SHFL.IDX PT, R5, R8, RZ, 0x1c1f ;  /* 0x001c1fff08057589 */ /* 0x0000e800000e0000 */
[----:B------:R0:W4:Y:S02]  /*8350*/  SHFL.IDX PT, R14, R7, RZ, 0x1c1f ;  /* 0x001c1fff070e7589 */ /* 0x00012400000e0000 */
.L_x_2875:
[----:B------:R-:W-:Y:S01]  /*8360*/  IMAD R34, R23, R34, RZ ;  /* 0x0000002217227224 */ /* 0x000fe200078e02ff */
[----:B------:R-:W-:Y:S01]  /*8370*/  BSSY B1, `(.L_x_2585) ;  /* 0x000001e000017945 */ /* 0x000fe20003800000 */
[----:B------:R-:W-:Y:S02]  /*8380*/  CS2R R30, SRZ ;  /* 0x00000000001e7805 */ /* 0x000fe4000001ff00 */
[----:B------:R-:W-:Y:S02]  /*8390*/  CS2R R20, SRZ ;  /* 0x0000000000147805 */ /* 0x000fe4000001ff00 */
[----:B------:R-:W-:Y:S02]  /*83a0*/  CS2R R28, SRZ ;  /* 0x00000000001c7805 */ /* 0x000fe4000001ff00 */
[----:B------:R-:W-:Y:S02]  /*83b0*/  ISETP.GE.AND P0, PT, R37, R34, PT ;  /* 0x000000222500720c */ /* 0x000fe40003f06270 */
[----:B------:R-:W-:-:S11]  /*83c0*/  CS2R R24, SRZ ;  /* 0x0000000000187805 */ /* 0x000fd6000001ff00 */
[----:B------:R-:W-:Y:S05]  /*83d0*/  @P0 BRA `(.L_x_2586) ;  /* 0x00000000005c0947 */ /* 0x000fea0003800000 */
[----:B------:R-:W4:Y:S01]  /*83e0*/  LDL R9, [R1+0x58] ;  /* 0x0000580001097983 */ /* 0x000f220000100800 */
[----:B------:R-:W-:Y:S01]  /*83f0*/  ULDC UR4, c[0x0][0x3f4] ;  /* 0x0000fd0000047ab9 */ /* 0x000fe20000000800 */
[----:B--2---:R-:W-:Y:S01]  /*8400*/  IMAD.MOV.U32 R10, RZ, RZ, R0 ;  /* 0x000000ffff0a7224 */ /* 0x004fe200078e0000 */
[----:B------:R-:W-:Y:S01]  /*8410*/  ISETP.GE.AND P3, PT, R207, UR4, PT ;  /* 0x00000004cf007c0c */ /* 0x000fe2000bf66270 */
[----:B-1----:R-:W-:Y:S01]  /*8420*/  IMAD.MOV.U32 R11, RZ, RZ, R3 ;  /* 0x000000ffff0b7224 */ /* 0x002fe200078e0003 */
[----:B------:R-:W-:Y:S01]  /*8430*/  ISETP.GE.AND P2, PT, R194, UR4, PT ;  /* 0x00000004c2007c0c */ /* 0x000fe2000bf46270 */
[----:B---3--:R-:W-:Y:S01]  /*8440*/  IMAD.MOV.U32 R15, RZ, RZ, R5 ;  /* 0x000000ffff0f7224 */ /* 0x008fe200078e0005 */
[----:B------:R-:W-:-:S09]  /*8450*/  CS2R R28, SRZ ;  /* 0x00000000001c7805 */ /* 0x000fd2000001ff00 */
[C---:B------:R-:W-:Y:S02]  /*8460*/  @!P3 SHF.L.U32 R33, R207.reuse, 0x1, RZ ;  /* 0x00000001cf21b819 */ /* 0x040fe400000006ff */
[----:B------:R-:W-:Y:S02]  /*8470*/  CS2R R30, SRZ ;  /* 0x00000000001e7805 */ /* 0x000fe4000001ff00 */
[----:B------:R-:W-:Y:S01]  /*8480*/  CS2R R24, SRZ ;  /* 0x0000000000187805 */ /* 0x000fe2000001ff00 */
[----:B------:R-:W-:Y:S01]  /*8490*/  @!P2 IMAD.WIDE R10, R194, 0x2, R10 ;  /* 0x00000002c20aa825 */ /* 0x000fe200078e020a */
[-C--:B------:R-:W-:Y:S02]  /*84a0*/  @!P3 IADD3 R26, P0, R0, R33.reuse, RZ ;  /* 0x00000021001ab210 */ /* 0x080fe40007f1e0ff */
[----:B----4-:R-:W-:Y:S01]  /*84b0*/  @!P3 IADD3 R32, P1, R14, R33, RZ ;  /* 0x000000210e20b210 */ /* 0x010fe20007f3e0ff */
[----:B------:R-:W-:Y:S01]  /*84c0*/  @!P2 IMAD.WIDE R12, R194, 0x2, R14 ;  /* 0x00000002c20ca825 */ /* 0x000fe200078e020e */
[----:B------:R1:W5:Y:S04]  /*84d0*/  @!P2 LD.E.64 R28, desc[UR42][R10.64] ;  /* 0x0000002a0a1ca980 */ /* 0x000368000c101b00 */
[----:B------:R1:W5:Y:S01]  /*84e0*/  @!P2 LD.E.64 R30, desc[UR42][R12.64] ;  /* 0x0000002a0c1ea980 */ /* 0x000362000c101b00 */
[----:B------:R-:W-:-:S05]  /*84f0*/  @!P3 SHF.L.U64.HI R20, R207, 0x1, R9 ;  /* 0x00000001cf14b819 */ /* 0x000fca0000010209 */
[--C-:B------:R-:W-:Y:S02]  /*8500*/  @!P3 IMAD.X R27, R3, 0x1, R20.reuse, P0 ;  /* 0x00000001031bb824 */ /* 0x100fe400000e0614 */
[----:B------:R-:W-:Y:S01]  /*8510*/  @!P3 IMAD.X R33, R5, 0x1, R20, P1 ;  /* 0x000000010521b824 */ /* 0x000fe200008e0614 */
[----:B------:R-:W-:Y:S02]  /*8520*/  CS2R R20, SRZ ;  /* 0x0000000000147805 */ /* 0x000fe4000001ff00 */
[----:B------:R1:W5:Y:S04]  /*8530*/  @!P3 LD.E.64 R24, desc[UR42][R26.64] ;  /* 0x0000002a1a18b980 */ /* 0x000368000c101b00 */
[----:B------:R1:W5:Y:S02]  /*8540*/  @!P3 LD.E.64 R20, desc[UR42][R32.64] ;  /* 0x0000002a2014b980 */ /* 0x000364000c101b00 */
.L_x_2586:
[----:B------:R-:W-:Y:S05]  /*8550*/  BSYNC B1 ;  /* 0x0000000000017941 */ /* 0x000fea0003800000 */
.L_x_2585:
[----:B--2--5:R-:W-:Y:S01]  /*8560*/  IMAD.MOV.U32 R0, RZ, RZ, R30 ;  /* 0x000000ffff007224 */ /* 0x024fe200078e001e */
[----:B------:R-:W-:Y:S01]  /*8570*/  UMOV UR4, 0xffffffff ;  /* 0xffffffff00047882 */ /* 0x000fe20000000000 */
[----:B-1----:R-:W-:Y:S01]  /*8580*/  IMAD.MOV.U32 R3, RZ, RZ, R31 ;  /* 0x000000ffff037224 */ /* 0x002fe200078e001f */
[----:B------:R-:W-:Y:S01]  /*8590*/  CS2R R26, SRZ ;  /* 0x00000000001a7805 */ /* 0x000fe2000001ff00 */
[----:B---3--:R-:W-:Y:S02]  /*85a0*/  IMAD.MOV.U32 R5, RZ, RZ, R20 ;  /* 0x000000ffff057224 */ /* 0x008fe400078e0014 */
        /* <DEDUP_REMOVED lines=9> */
[----:B------:R-:W-:Y:S06]  /*8640*/  BRA.DIV UR4, `(.L_x_2587) ;  /* 0x0000017204887947 */ /* 0x000fec000b800000 */
[----:B------:R1:W2:Y:S04]  /*8650*/  SHFL.IDX PT, R3, R6, 0x1, 0x1c1f ;  /* 0x003c1f0006037f89 */ /* 0x0002a800000e0000 */
[----:B------:R1:W3:Y:S04]  /*8660*/  SHFL.IDX PT, R0, R4, 0x1, 0x1c1f ;  /* 0x003c1f0004007f89 */ /* 0x0002e800000e0000 */
[----:B------:R1:W0:Y:S04]  /*8670*/  SHFL.IDX PT, R5, R8, 0x1, 0x1c1f ;  /* 0x003c1f0008057f89 */ /* 0x00022800000e0000 */
[----:B----4-:R1:W4:Y:S02]  /*8680*/  SHFL.IDX PT, R14, R7, 0x1, 0x1c1f ;  /* 0x003c1f00070e7f89 */ /* 0x01032400000e0000 */
.L_x_2881:
[----:B01----:R-:W5:Y:S01]  /*8690*/  LDL R6, [R1+0x54] ;  /* 0x0000540001067983 */ /* 0x003f620000100800 */
[----:B------:R-:W-:Y:S01]  /*86a0*/  VIADD R37, R37, 0x20 ;  /* 0x0000002025257836 */ /* 0x000fe20000000000 */
[----:B------:R-:W-:Y:S01]  /*86b0*/  BSSY B1, `(.L_x_2588) ;  /* 0x0000022000017945 */ /* 0x000fe20003800000 */
[----:B------:R-:W-:Y:S01]  /*86c0*/  IMAD.SHL.U32 R36, R200, 0x40, RZ ;  /* 0x00000040c8247824 */ /* 0x000fe200078e00ff */
[----:B------:R-:W-:Y:S02]  /*86d0*/  CS2R R10, SRZ ;  /* 0x00000000000a7805 */ /* 0x000fe4000001ff00 */
[----:B------:R-:W-:Y:S02]  /*86e0*/  CS2R R12, SRZ ;  /* 0x00000000000c7805 */ /* 0x000fe4000001ff00 */
[----:B------:R-:W-:Y:S02]  /*86f0*/  ISETP.GE.AND P0, PT, R37, R34, PT ;  /* 0x000000222500720c */ /* 0x000fe40003f06270 */
[----:B------:R-:W-:-:S02]  /*8700*/  CS2R R8, SRZ ;  /* 0x0000000000087805 */ /* 0x000fc4000001ff00 */
[----:B-----5:R-:W-:-:S04]  /*8710*/  LEA.HI R4, R6, R6, RZ, 0x1 ;  /* 0x0000000606047211 */ /* 0x020fc800078f08ff */
[----:B------:R-:W-:-:S05]  /*8720*/  LOP3.LUT R4, R4, 0xfffffffe, RZ, 0xc0, !PT ;  /* 0xfffffffe04047812 */ /* 0x000fca00078ec0ff */
[----:B------:R-:W-:-:S05]  /*8730*/  IMAD.IADD R4, R6, 0x1, -R4 ;  /* 0x0000000106047824 */ /* 0x000fca00078e0a04 */
[----:B------:R-:W-:Y:S01]  /*8740*/  SHF.L.U32 R35, R4, 0x1f, RZ ;  /* 0x0000001f04237819 */ /* 0x000fe200000006ff */
[----:B------:R-:W-:Y:S06]  /*8750*/  @P0 BRA `(.L_x_2589) ;  /* 0x00000000005c0947 */ /* 0x000fec0003800000 */
[----:B------:R-:W4:Y:S01]  /*8760*/  LDL R15, [R1+0x58] ;  /* 0x00005800010f7983 */ /* 0x000f220000100800 */
[----:B------:R-:W-:Y:S01]  /*8770*/  ULDC UR4, c[0x0][0x3f4] ;  /* 0x0000fd0000047ab9 */ /* 0x000fe20000000800 */
[----:B---3--:R-:W-:Y:S01]  /*8780*/  MOV R6, R0 ;  /* 0x0000000000067202 */ /* 0x008fe20000000f00 */
[----:B--2---:R-:W-:Y:S01]  /*8790*/  IMAD.MOV.U32 R7, RZ, RZ, R3 ;  /* 0x000000ffff077224 */ /* 0x004fe200078e0003 */
[----:B------:R-:W-:Y:S02]  /*87a0*/  ISETP.GE.AND P2, PT, R194, UR4, PT ;  /* 0x00000004c2007c0c */ /* 0x000fe4000bf46270 */
[----:B------:R-:W-:Y:S02]  /*87b0*/  CS2R R12, SRZ ;  /* 0x00000000000c7805 */ /* 0x000fe4000001ff00 */
[----:B------:R-:W-:-:S09]  /*87c0*/  ISETP.GE.AND P3, PT, R207, UR4, PT ;  /* 0x00000004cf007c0c */ /* 0x000fd2000bf66270 */
[----:B------:R-:W-:-:S04]  /*87d0*/  @!P2 IMAD.WIDE R32, R194, 0x2, R6 ;  /* 0x00000002c220a825 */ /* 0x000fc800078e0206 */
[C---:B------:R-:W-:Y:S01]  /*87e0*/  @!P3 IMAD.SHL.U32 R7, R207.reuse, 0x2, RZ ;  /* 0x00000002cf07b824 */ /* 0x040fe200078e00ff */
[----:B------:R-:W-:Y:S02]  /*87f0*/  CS2R R26, SRZ ;  /* 0x00000000001a7805 */ /* 0x000fe4000001ff00 */
[----:B------:R-:W-:Y:S01]  /*8800*/  CS2R R8, SRZ ;  /* 0x0000000000087805 */ /* 0x000fe2000001ff00 */
[----:B------:R0:W5:Y:S01]  /*8810*/  @!P2 LD.E.64 R12, desc[UR42][R32.64] ;  /* 0x0000002a200ca980 */ /* 0x000162000c101b00 */
[-C--:B------:R-:W-:Y:S02]  /*8820*/  @!P3 IADD3 R6, P0, R0, R7.reuse, RZ ;  /* 0x000000070006b210 */ /* 0x080fe40007f1e0ff */
[----:B----4-:R-:W-:Y:S02]  /*8830*/  @!P3 IADD3 R4, P1, R14, R7, RZ ;  /* 0x000000070e04b210 */ /* 0x010fe40007f3e0ff */
[----:B------:R-:W-:Y:S01]  /*8840*/  @!P3 SHF.L.U64.HI R10, R207, 0x1, R15 ;  /* 0x00000001cf0ab819 */ /* 0x000fe2000001020f */
[----:B------:R-:W-:-:S04]  /*8850*/  IMAD.MOV.U32 R15, RZ, RZ, R5 ;  /* 0x000000ffff0f7224 */ /* 0x000fc800078e0005 */
[--C-:B------:R-:W-:Y:S02]  /*8860*/  @!P3 IMAD.X R7, R3, 0x1, R10.reuse, P0 ;  /* 0x000000010307b824 */ /* 0x100fe400000e060a */
[----:B------:R-:W-:Y:S01]  /*8870*/  @!P3 IMAD.X R5, R5, 0x1, R10, P1 ;  /* 0x000000010505b824 */ /* 0x000fe200008e060a */
[----:B------:R-:W-:Y:S01]  /*8880*/  CS2R R10, SRZ ;  /* 0x00000000000a7805 */ /* 0x000fe2000001ff00 */
[----:B------:R-:W-:Y:S01]  /*8890*/  @!P2 IMAD.WIDE R14, R194, 0x2, R14 ;  /* 0x00000002c20ea825 */ /* 0x000fe200078e020e */
[----:B------:R0:W5:Y:S04]  /*88a0*/  @!P3 LD.E.64 R8, desc[UR42][R6.64] ;  /* 0x0000002a0608b980 */ /* 0x000168000c101b00 */
[----:B------:R0:W5:Y:S04]  /*88b0*/  @!P2 LD.E.64 R26, desc[UR42][R14.64] ;  /* 0x0000002a0e1aa980 */ /* 0x000168000c101b00 */
[----:B------:R0:W5:Y:S02]  /*88c0*/  @!P3 LD.E.64 R10, desc[UR42][R4.64] ;  /* 0x0000002a040ab980 */ /* 0x000164000c101b00 */
.L_x_2589:
[----:B------:R-:W-:Y:S05]  /*88d0*/  BSYNC B1 ;  /* 0x0000000000017941 */ /* 0x000fea0003800000 */
.L_x_2588:
[----:B0-----:R-:W0:Y:S01]  /*88e0*/  S2R R15, SR_TID.X ;  /* 0x00000000000f7919 */ /* 0x001e220000002100 */
[----:B------:R-:W1:Y:S01]  /*88f0*/  SYNCS.PHASECHK.TRANS64.TRYWAIT P0, [R2+URZ+0x28c00], R35 ;  /* 0x028c0023020075a7 */ /* 0x000e62000800017f */
[----:B--2---:R-:W-:Y:S01]  /*8900*/  LOP3.LUT R3, R36, 0x1c0, RZ, 0xc0, !PT ;  /* 0x000001c024037812 */ /* 0x004fe200078ec0ff */
[----:B-----5:R-:W-:Y:S01]  /*8910*/  IMAD.MOV.U32 R4, RZ, RZ, R26 ;  /* 0x000000ffff047224 */ /* 0x020fe200078e001a */
[----:B------:R-:W-:Y:S01]  /*8920*/  VIADDMNMX R40, R34, -R199, 0x40, PT ;  /* 0x0000004022287446 */ /* 0x000fe200038009c7 */
[----:B------:R-:W-:Y:S01]  /*8930*/  IMAD.MOV.U32 R6, RZ, RZ, R12 ;  /* 0x000000ffff067224 */ /* 0x000fe200078e000c */
[----:B---3--:R-:W-:Y:S01]  /*8940*/  LOP3.LUT R0, R3, 0x18, R16, 0xf8, !PT ;  /* 0x0000001803007812 */ /* 0x008fe200078ef810 */
[----:B------:R-:W-:Y:S01]  /*8950*/  IMAD.MOV.U32 R5, RZ, RZ, R11 ;  /* 0x000000ffff057224 */ /* 0x000fe200078e000b */
[----:B------:R-:W-:Y:S01]  /*8960*/  SHF.R.U32.HI R3, RZ, 0x3, R3 ;  /* 0x00000003ff037819 */ /* 0x000fe20000011603 */
[----:B------:R-:W-:Y:S01]  /*8970*/  BSSY B1, `(.L_x_2590) ;  /* 0x0000017000017945 */ /* 0x000fe20003800000 */
[----:B------:R-:W-:Y:S01]  /*8980*/  PRMT R45, R4, 0x7610, R45 ;  /* 0x00007610042d7816 */ /* 0x000fe2000000002d */
[----:B------:R-:W-:Y:S01]  /*8990*/  IMAD.MOV.U32 R4, RZ, RZ, R10 ;  /* 0x000000ffff047224 */ /* 0x000fe200078e000a */
[----:B------:R-:W-:Y:S01]  /*89a0*/  LOP3.LUT R0, R0, R3, RZ, 0x3c, !PT ;  /* 0x0000000300007212 */ /* 0x000fe200078e3cff */
[----:B------:R-:W-:Y:S01]  /*89b0*/  IMAD.MOV.U32 R3, RZ, RZ, R27 ;  /* 0x000000ffff037224 */ /* 0x000fe200078e001b */
[----:B----4-:R-:W-:Y:S01]  /*89c0*/  PRMT R14, R5, 0x7610, R14 ;  /* 0x00007610050e7816 */ /* 0x010fe2000000000e */
[----:B------:R-:W-:Y:S01]  /*89d0*/  IMAD.MOV.U32 R5, RZ, RZ, R9 ;  /* 0x000000ffff057224 */ /* 0x000fe200078e0009 */
[----:B------:R-:W-:Y:S01]  /*89e0*/  PRMT R46, R4, 0x5410, R6 ;  /* 0x00005410042e7816 */ /* 0x000fe20000000006 */
[----:B------:R-:W-:Y:S01]  /*89f0*/  IMAD.MOV.U32 R4, RZ, RZ, R8 ;  /* 0x000000ffff047224 */ /* 0x000fe200078e0008 */
[----:B------:R-:W-:-:S02]  /*8a00*/  PRMT R45, R45, 0x5410, R3 ;  /* 0x000054102d2d7816 */ /* 0x000fc40000000003 */
[----:B------:R-:W-:Y:S02]  /*8a10*/  LOP3.LUT P2, RZ, R200, 0x4, RZ, 0xc0, !PT ;  /* 0x00000004c8ff7812 */ /* 0x000fe4000784c0ff */
[----:B------:R-:W-:Y:S01]  /*8a20*/  ISETP.GE.AND P1, PT, R193, R40, PT ;  /* 0x00000028c100720c */ /* 0x000fe20003f26270 */
[----:B0-----:R-:W-:-:S05]  /*8a30*/  VIADD R15, R15, 0xffffff80 ;  /* 0xffffff800f0f7836 */ /* 0x001fca0000000000 */
[----:B------:R-:W-:-:S04]  /*8a40*/  SHF.R.S32.HI R7, RZ, 0x1f, R15 ;  /* 0x0000001fff077819 */ /* 0x000fc8000001140f */
[----:B------:R-:W-:-:S04]  /*8a50*/  LEA.HI R7, R7, R15, RZ, 0x5 ;  /* 0x0000000f07077211 */ /* 0x000fc800078f28ff */
[----:B------:R-:W-:-:S05]  /*8a60*/  SHF.R.S32.HI R7, RZ, 0x5, R7 ;  /* 0x00000005ff077819 */ /* 0x000fca0000011407 */
[----:B------:R-:W-:Y:S02]  /*8a70*/  IMAD R3, R7, 0x200, R0 ;  /* 0x0000020007037824 */ /* 0x000fe400078e0200 */
[----:B------:R-:W-:-:S03]  /*8a80*/  IMAD.MOV.U32 R0, RZ, RZ, R13 ;  /* 0x000000ffff007224 */ /* 0x000fc600078e000d */
[----:B------:R-:W-:Y:S02]  /*8a90*/  LEA R3, R3, R2, 0x1 ;  /* 0x0000000203037211 */ /* 0x000fe400078e08ff */
[----:B------:R-:W-:-:S03]  /*8aa0*/  PRMT R47, R0, 0x5410, R4 ;  /* 0x00005410002f7816 */ /* 0x000fc60000000004 */
[C---:B------:R-:W-:Y:S02]  /*8ab0*/  VIADD R4, R3.reuse, 0x20400 ;  /* 0x0002040003047836 */ /* 0x040fe40000000000 */
[----:B------:R-:W-:Y:S01]  /*8ac0*/  VIADD R0, R3, 0x20440 ;  /* 0x0002044003007836 */ /* 0x000fe20000000000 */
[----:B-1----:R-:W-:Y:S06]  /*8ad0*/  @!P0 BRA `(.L_x_2591) ;  /* 0x0000016c00d48947 */ /* 0x002fec0003800000 */
.L_x_2882:
[----:B------:R-:W-:Y:S05]  /*8ae0*/  BSYNC B1 ;  /* 0x0000000000017941 */ /* 0x000fea0003800000 */
.L_x_2590:
[----:B------:R-:W-:Y:S01]  /*8af0*/  BSSY B1, `(.L_x_2592) ;  /* 0x000005f000017945 */ /* 0x000fe20003800000 */
[----:B------:R-:W-:Y:S01]  /*8b00*/  PRMT R14, R14, 0x5410, R5 ;  /* 0x000054100e0e7816 */ /* 0x000fe20000000005 */
[----:B------:R-:W-:Y:S02]  /*8b10*/  @P2 VIADD R0, R4, 0xffffffc0 ;  /* 0xffffffc004002836 */ /* 0x000fe40000000000 */
[----:B------:R-:W-:Y:S05]  /*8b20*/  @P1 BRA `(.L_x_2593) ;  /* 0x00000004006c1947 */ /* 0x000fea0003800000 */
[----:B------:R-:W1:Y:S01]  /*8b30*/  LDC R4, c[0x0][0x3f4] ;  /* 0x0000fd00ff047b82 */ /* 0x000e620000000800 */
[----:B------:R-:W-:Y:S01]  /*8b40*/  BSSY B2, `(.L_x_2594) ;  /* 0x000002e000027945 */ /* 0x000fe20003800000 */
[-C--:B-1----:R-:W-:Y:S02]  /*8b50*/  ISETP.GE.AND P0, PT, R194, R4.reuse, PT ;  /* 0x00000004c200720c */ /* 0x082fe40003f06270 */
[----:B------:R-:W-:-:S11]  /*8b60*/  ISETP.GE.AND P1, PT, R207, R4, PT ;  /* 0x00000004cf00720c */ /* 0x000fd60003f26270 */
[----:B------:R-:W-:Y:S05]  /*8b70*/  @P0 BRA `(.L_x_2595) ;  /* 0x0000000000a80947 */ /* 0x000fea0003800000 */
[----:B------:R-:W1:Y:S01]  /*8b80*/  LDS.128 R4, [R3+0x20400] ;  /* 0x0204000003047984 */ /* 0x000e620000000c00 */
[----:B------:R-:W-:Y:S01]  /*8b90*/  SHF.R.U32.HI R32, RZ, 0x10, R29 ;  /* 0x00000010ff207819 */ /* 0x000fe2000001161d */
[----:B------:R-:W-:Y:S01]  /*8ba0*/  HADD2.F32 R33, -RZ, R41.H0_H0 ;  /* 0x20000029ff217230 */ /* 0x000fe20000004100 */
[----:B------:R-:W-:Y:S02]  /*8bb0*/  SHF.R.U32.HI R34, RZ, 0x10, R31 ;  /* 0x00000010ff227819 */ /* 0x000fe4000001161f */
[----:B------:R-:W-:Y:S01]  /*8bc0*/  SHF.R.U64 R39, R28, 0x10, R29 ;  /* 0x000000101c277819 */ /* 0x000fe2000000121d */
[----:B------:R-:W-:Y:S01]  /*8bd0*/  HADD2.F32 R32, -RZ, R32.H0_H0 ;  /* 0x20000020ff207230 */ /* 0x000fe20000004100 */
[----:B------:R-:W-:Y:S01]  /*8be0*/  SHF.R.U64 R38, R30, 0x10, R31 ;  /* 0x000000101e267819 */ /* 0x000fe2000000121f */
[----:B------:R-:W-:Y:S02]  /*8bf0*/  HADD2.F32 R34, -RZ, R34.H0_H0 ;  /* 0x20000022ff227230 */ /* 0x000fe40000004100 */
[----:B------:R-:W-:-:S02]  /*8c00*/  HADD2.F32 R31, -RZ, R43.H0_H0 ;  /* 0x2000002bff1f7230 */ /* 0x000fc40000004100 */
[--C-:B-1----:R-:W-:Y:S02]  /*8c10*/  HADD2.F32 R29, -RZ, R7.reuse.H0_H0 ;  /* 0x20000007ff1d7230 */ /* 0x102fe40000004100 */
[----:B------:R-:W-:Y:S02]  /*8c20*/  HADD2.F32 R30, -RZ, R7.H1_H1 ;  /* 0x30000007ff1e7230 */ /* 0x000fe40000004100 */
[--C-:B------:R-:W-:Y:S02]  /*8c30*/  HADD2.F32 R7, -RZ, R4.reuse.H0_H0 ;  /* 0x20000004ff077230 */ /* 0x100fe40000004100 */
[----:B------:R-:W-:Y:S02]  /*8c40*/  HADD2.F32 R4, -RZ, R4.H1_H1 ;  /* 0x30000004ff047230 */ /* 0x000fe40000004100 */
[C---:B------:R-:W-:Y:S01]  /*8c50*/  FMUL.FTZ R36, R30.reuse, R34 ;  /* 0x000000221e247220 */ /* 0x040fe20000410000 */
[----:B0-----:R-:W-:Y:S01]  /*8c60*/  FMUL.FTZ R35, R30, R32 ;  /* 0x000000201e237220 */ /* 0x001fe20000410000 */
[----:B------:R-:W-:-:S02]  /*8c70*/  HADD2.F32 R15, -RZ, R6.H0_H0 ;  /* 0x20000006ff0f7230 */ /* 0x000fc40000004100 */
[C---:B------:R-:W-:Y:S01]  /*8c80*/  FMUL.FTZ R30, R4.reuse, R33 ;  /* 0x00000021041e7220 */ /* 0x040fe20000410000 */
[C---:B------:R-:W-:Y:S01]  /*8c90*/  FFMA.FTZ R36, R29.reuse, R32, -R36 ;  /* 0x000000201d247223 */ /* 0x040fe20000010824 */
[----:B------:R-:W-:Y:S01]  /*8ca0*/  FFMA.FTZ R37, R29, R34, R35 ;  /* 0x000000221d257223 */ /* 0x000fe20000010023 */
[----:B------:R-:W-:Y:S02]  /*8cb0*/  HADD2.F32 R28, -RZ, R6.H1_H1 ;  /* 0x30000006ff1c7230 */ /* 0x000fe40000004100 */
[-C--:B------:R-:W-:Y:S01]  /*8cc0*/  FMUL.FTZ R34, R4, R31.reuse ;  /* 0x0000001f04227220 */ /* 0x080fe20000410000 */
[C---:B------:R-:W-:Y:S01]  /*8cd0*/  FFMA.FTZ R32, R7.reuse, R31, -R30 ;  /* 0x0000001f07207223 */ /* 0x040fe2000001081e */
[----:B------:R-:W-:Y:S02]  /*8ce0*/  HADD2.F32 R6, -RZ, R5.H0_H0 ;  /* 0x20000005ff067230 */ /* 0x000fe40000004100 */
[----:B------:R-:W-:Y:S02]  /*8cf0*/  HADD2.F32 R31, -RZ, R41.H1_H1 ;  /* 0x30000029ff1f7230 */ /* 0x000fe40000004100 */
[----:B------:R-:W-:Y:S01]  /*8d00*/  FFMA.FTZ R33, R7, R33, R34 ;  /* 0x0000002107217223 */ /* 0x000fe20000010022 */
[----:B------:R-:W-:-:S02]  /*8d10*/  HADD2.F32 R5, -RZ, R5.H1_H1 ;  /* 0x30000005ff057230 */ /* 0x000fc40000004100 */
[----:B------:R-:W-:Y:S02]  /*8d20*/  HADD2.F32 R29, -RZ, R43.H1_H1 ;  /* 0x3000002bff1d7230 */ /* 0x000fe40000004100 */
[C---:B------:R-:W-:Y:S01]  /*8d30*/  FMUL.FTZ R34, R28.reuse, R31 ;  /* 0x0000001f1c227220 */ /* 0x040fe20000410000 */
[----:B------:R-:W-:Y:S02]  /*8d40*/  HADD2.F32 R30, -RZ, R38.H0_H0 ;  /* 0x20000026ff1e7230 */ /* 0x000fe40000004100 */
[----:B------:R-:W-:Y:S02]  /*8d50*/  HADD2.F32 R4, -RZ, R39.H0_H0 ;  /* 0x20000027ff047230 */ /* 0x000fe40000004100 */
[-C--:B------:R-:W-:Y:S01]  /*8d60*/  FMUL.FTZ R28, R28, R29.reuse ;  /* 0x0000001d1c1c7220 */ /* 0x080fe20000410000 */
[----:B------:R-:W-:Y:S01]  /*8d70*/  FFMA.FTZ R34, R15, R29, -R34 ;  /* 0x0000001d0f227223 */ /* 0x000fe20000010822 */
[C---:B------:R-:W-:Y:S01]  /*8d80*/  FMUL.FTZ R7, R5.reuse, R30 ;  /* 0x0000001e05077220 */ /* 0x040fe20000410000 */
[----:B------:R-:W-:Y:S01]  /*8d90*/  FMUL.FTZ R35, R5, R4 ;  /* 0x0000000405237220 */ /* 0x000fe20000410000 */
[----:B------:R-:W-:-:S02]  /*8da0*/  FFMA.FTZ R15, R15, R31, R28 ;  /* 0x0000001f0f0f7223 */ /* 0x000fc4000001001c */
[C---:B------:R-:W-:Y:S01]  /*8db0*/  FFMA.FTZ R5, R6.reuse, R4, -R7 ;  /* 0x0000000406057223 */ /* 0x040fe20000010807 */
[----:B------:R-:W-:Y:S01]  /*8dc0*/  F2FP.F16.F32.PACK_AB R7, R37, R36 ;  /* 0x000000242507723e */ /* 0x000fe200000000ff */
[----:B------:R-:W-:Y:S01]  /*8dd0*/  FFMA.FTZ R30, R6, R30, R35 ;  /* 0x0000001e061e7223 */ /* 0x000fe20000010023 */
[----:B------:R-:W-:Y:S02]  /*8de0*/  F2FP.F16.F32.PACK_AB R4, R33, R32 ;  /* 0x000000202104723e */ /* 0x000fe400000000ff */
[----:B------:R-:W-:Y:S02]  /*8df0*/  F2FP.F16.F32.PACK_AB R6, R15, R34 ;  /* 0x000000220f06723e */ /* 0x000fe400000000ff */
[----:B------:R-:W-:-:S05]  /*8e00*/  F2FP.F16.F32.PACK_AB R5, R30, R5 ;  /* 0x000000051e05723e */ /* 0x000fca00000000ff */
[----:B------:R1:W-:Y:S02]  /*8e10*/  STS.128 [R3+0x20400], R4 ;  /* 0x0204000403007388 */ /* 0x0003e40000000c00 */
.L_x_2595:
[----:B------:R-:W-:Y:S05]  /*8e20*/  BSYNC B2 ;  /* 0x0000000000027941 */ /* 0x000fea0003800000 */
.L_x_2594:
[----:B------:R-:W-:Y:S05]  /*8e30*/  @P1 BRA `(.L_x_2593) ;  /* 0x0000000000a81947 */ /* 0x000fea0003800000 */
[----:B-1----:R-:W1:Y:S01]  /*8e40*/  LDS.128 R4, [R0] ;  /* 0x0000000000047984 */ /* 0x002e620000000c00 */
[----:B------:R-:W-:Y:S01]  /*8e50*/  SHF.R.U32.HI R28, RZ, 0x10, R25 ;  /* 0x00000010ff1c7819 */ /* 0x000fe20000011619 */
[----:B------:R-:W-:Y:S01]  /*8e60*/  HADD2.F32 R29, -RZ, R42.H0_H0 ;  /* 0x2000002aff1d7230 */ /* 0x000fe20000004100 */
[----:B------:R-:W-:Y:S02]  /*8e70*/  SHF.R.U32.HI R30, RZ, 0x10, R21 ;  /* 0x00000010ff1e7819 */ /* 0x000fe40000011615 */
[----:B0-----:R-:W-:Y:S01]  /*8e80*/  SHF.R.U64 R35, R24, 0x10, R25 ;  /* 0x0000001018237819 */ /* 0x001fe20000001219 */
        /* <DEDUP_REMOVED lines=9> */
[----:B------:R-:W-:Y:S01]  /*8f20*/  FMUL.FTZ R31, R24, R28 ;  /* 0x0000001c181f7220 */ /* 0x000fe20000410000 */
[----:B------:R-:W-:-:S02]  /*8f30*/  HADD2.F32 R15, -RZ, R6.H0_H0 ;  /* 0x20000006ff0f7230 */ /* 0x000fc40000004100 */
[C---:B------:R-:W-:Y:S01]  /*8f40*/  FMUL.FTZ R24, R4.reuse, R29 ;  /* 0x0000001d04187220 */ /* 0x040fe20000410000 */
[C---:B------:R-:W-:Y:S01]  /*8f50*/  FFMA.FTZ R32, R21.reuse, R28, -R32 ;  /* 0x0000001c15207223 */ /* 0x040fe20000010820 */
[----:B------:R-:W-:Y:S01]  /*8f60*/  FFMA.FTZ R33, R21, R30, R31 ;  /* 0x0000001e15217223 */ /* 0x000fe2000001001f */
[----:B------:R-:W-:Y:S02]  /*8f70*/  HADD2.F32 R20, -RZ, R6.H1_H1 ;  /* 0x30000006ff147230 */ /* 0x000fe40000004100 */
[-C--:B------:R-:W-:Y:S01]  /*8f80*/  FMUL.FTZ R30, R4, R25.reuse ;  /* 0x00000019041e7220 */ /* 0x080fe20000410000 */
[C---:B------:R-:W-:Y:S01]  /*8f90*/  FFMA.FTZ R28, R7.reuse, R25, -R24 ;  /* 0x00000019071c7223 */ /* 0x040fe20000010818 */
[--C-:B------:R-:W-:Y:S02]  /*8fa0*/  HADD2.F32 R6, -RZ, R5.reuse.H0_H0 ;  /* 0x20000005ff067230 */ /* 0x100fe40000004100 */
        /* <DEDUP_REMOVED lines=18> */
[----:B------:R2:W-:Y:S02]  /*90d0*/  STS.128 [R0], R4 ;  /* 0x0000000400007388 */ /* 0x0005e40000000c00 */
.L_x_2593:
[----:B------:R-:W-:Y:S05]  /*90e0*/  BSYNC B1 ;  /* 0x0000000000017941 */ /* 0x000fea0003800000 */
.L_x_2592:
        /* <DEDUP_REMOVED lines=8> */
[----:B------:R-:W1:Y:S01]  /*9170*/  LDS.128 R4, [R3+0x21400] ;  /* 0x0214000003047984 */ /* 0x000e620000000c00 */
[----:B------:R-:W-:Y:S01]  /*9180*/  SHF.R.U64 R30, R26, 0x10, R27 ;  /* 0x000000101a1e7819 */ /* 0x000fe2000000121b */
[----:B------:R-:W-:Y:S01]  /*9190*/  HADD2.F32 R25, -RZ, R45.H0_H0 ;  /* 0x2000002dff197230 */ /* 0x000fe20000004100 */
[----:B------:R-:W-:Y:S01]  /*91a0*/  SHF.R.U32.HI R24, RZ, 0x10, R13 ;  /* 0x00000010ff187819 */ /* 0x000fe2000001160d */
[----:B------:R-:W-:Y:S01]  /*91b0*/  HADD2.F32 R21, -RZ, R46.H1_H1 ;  /* 0x3000002eff157230 */ /* 0x000fe20000004100 */
[----:B------:R-:W-:Y:S02]  /*91c0*/  SHF.R.U32.HI R26, RZ, 0x10, R27 ;  /* 0x00000010ff1a7819 */ /* 0x000fe4000001161b */
        /* <DEDUP_REMOVED lines=19> */
[----:B------:R-:W-:-:S02]  /*9300*/  HADD2.F32 R15, -RZ, R47.H0_H0 ;  /* 0x2000002fff0f7230 */ /* 0x000fc40000004100 */
[----:B------:R-:W-:Y:S02]  /*9310*/  HADD2.F32 R5, -RZ, R5.H1_H1 ;  /* 0x30000005ff057230 */ /* 0x000fe40000004100 */
[C---:B------:R-:W-:Y:S01]  /*9320*/  FMUL.FTZ R27, R13.reuse, R21 ;  /* 0x000000150d1b7220 */ /* 0x040fe20000410000 */
[----:B------:R-:W-:Y:S02]  /*9330*/  HADD2.F32 R20, -RZ, R30.H0_H0 ;  /* 0x2000001eff147230 */ /* 0x000fe40000004100 */
[-C--:B------:R-:W-:Y:S01]  /*9340*/  FMUL.FTZ R26, R13, R15.reuse ;  /* 0x0000000f0d1a7220 */ /* 0x080fe20000410000 */
[----:B------:R-:W-:Y:S02]  /*9350*/  HADD2.F32 R4, -RZ, R31.H0_H0 ;  /* 0x2000001fff047230 */ /* 0x000fe40000004100 */
[C---:B------:R-:W-:Y:S01]  /*9360*/  FFMA.FTZ R27, R12.reuse, R15, -R27 ;  /* 0x0000000f0c1b7223 */ /* 0x040fe2000001081b */
[C---:B------:R-:W-:Y:S01]  /*9370*/  FMUL.FTZ R7, R5.reuse, R20 ;  /* 0x0000001405077220 */ /* 0x040fe20000410000 */
[----:B------:R-:W-:Y:S01]  /*9380*/  FFMA.FTZ R26, R12, R21, R26 ;  /* 0x000000150c1a7223 */ /* 0x000fe2000001001a */
[----:B------:R-:W-:-:S02]  /*9390*/  FMUL.FTZ R13, R5, R4 ;  /* 0x00000004050d7220 */ /* 0x000fc40000410000 */
[C---:B------:R-:W-:Y:S01]  /*93a0*/  FFMA.FTZ R5, R6.reuse, R4, -R7 ;  /* 0x0000000406057223 */ /* 0x040fe20000010807 */
[----:B------:R-:W-:Y:S01]  /*93b0*/  F2FP.F16.F32.PACK_AB R7, R29, R28 ;  /* 0x0000001c1d07723e */ /* 0x000fe200000000ff */
[----:B------:R-:W-:Y:S01]  /*93c0*/  FFMA.FTZ R20, R6, R20, R13 ;  /* 0x0000001406147223 */ /* 0x000fe2000001000d */
[----:B------:R-:W-:Y:S02]  /*93d0*/  F2FP.F16.F32.PACK_AB R6, R26, R27 ;  /* 0x0000001b1a06723e */ /* 0x000fe400000000ff */
[----:B------:R-:W-:Y:S02]  /*93e0*/  F2FP.F16.F32.PACK_AB R4, R25, R24 ;  /* 0x000000181904723e */ /* 0x000fe400000000ff */
[----:B------:R-:W-:-:S05]  /*93f0*/  F2FP.F16.F32.PACK_AB R5, R20, R5 ;  /* 0x000000051405723e */ /* 0x000fca00000000ff */
[----:B------:R1:W-:Y:S02]  /*9400*/  STS.128 [R3+0x21400], R4 ;  /* 0x0214000403007388 */ /* 0x0003e40000000c00 */
.L_x_2598:
[----:B------:R-:W-:Y:S05]  /*9410*/  BSYNC B1 ;  /* 0x0000000000017941 */ /* 0x000fea0003800000 */
.L_x_2597:
[----:B------:R-:W-:Y:S05]  /*9420*/  @P1 BRA `(.L_x_2596) ;  /* 0x0000001400d81947 */ /* 0x000fea0003800000 */
[----:B-1----:R-:W1:Y:S01]  /*9430*/  LDS.128 R4, [R0+0x1000] ;  /* 0x0010000000047984 */ /* 0x002e620000000c00 */
[----:B------:R-:W-:Y:S01]  /*9440*/  SHF.R.U32.HI R15, RZ, 0x10, R11 ;  /* 0x00000010ff0f7819 */ /* 0x000fe2000001160b */
[----:B------:R-:W-:Y:S01]  /*9450*/  HADD2.F32 R13, -RZ, R46.H0_H0 ;  /* 0x2000002eff0d7230 */ /* 0x000fe20000004100 */
[----:B------:R-:W-:Y:S02]  /*9460*/  SHF.R.U32.HI R12, RZ, 0x10, R9 ;  /* 0x00000010ff0c7819 */ /* 0x000fe40000011609 */
[----:B------:R-:W-:Y:S01]  /*9470*/  SHF.R.U64 R25, R10, 0x10, R11 ;  /* 0x000000100a197819 */ /* 0x000fe2000000120b */
[----:B------:R-:W-:Y:S01]  /*9480*/  HADD2.F32 R15, -RZ, R15.H0_H0 ;  /* 0x2000000fff0f7230 */ /* 0x000fe20000004100 */
[----:B------:R-:W-:Y:S01]  /*9490*/  SHF.R.U64 R26, R8, 0x10, R9 ;  /* 0x00000010081a7819 */ /* 0x000fe20000001209 */
[----:B------:R-:W-:Y:S02]  /*94a0*/  HADD2.F32 R12, -RZ, R12.H0_H0 ;  /* 0x2000000cff0c7230 */ /* 0x000fe40000004100 */
[----:B------:R-:W-:-:S02]  /*94b0*/  HADD2.F32 R11, -RZ, R47.H1_H1 ;  /* 0x3000002fff0b7230 */ /* 0x000fc40000004100 */
[--C-:B-1----:R-:W-:Y:S02]  /*94c0*/  HADD2.F32 R10, -RZ, R7.reuse.H1_H1 ;  /* 0x30000007ff0a7230 */ /* 0x102fe40000004100 */
[--C-:B------:R-:W-:Y:S02]  /*94d0*/  HADD2.F32 R3, -RZ, R4.reuse.H0_H0 ;  /* 0x20000004ff037230 */ /* 0x100fe40000004100 */
[----:B------:R-:W-:Y:S02]  /*94e0*/  HADD2.F32 R4, -RZ, R4.H1_H1 ;  /* 0x30000004ff047230 */ /* 0x000fe40000004100 */
[C---:B------:R-:W-:Y:S01]  /*94f0*/  FMUL.FTZ R20, R10.reuse, R15 ;  /* 0x0000000f0a147220 */ /* 0x040fe20000410000 */
[----:B------:R-:W-:Y:S02]  /*9500*/  HADD2.F32 R9, -RZ, R7.H0_H0 ;  /* 0x20000007ff097230 */ /* 0x000fe40000004100 */
[----:B------:R-:W-:Y:S01]  /*9510*/  FMUL.FTZ R24, R10, R12 ;  /* 0x0000000c0a187220 */ /* 0x000fe20000410000 */
[----:B------:R-:W-:-:S02]  /*9520*/  HADD2.F32 R7, -RZ, R6.H0_H0 ;  /* 0x20000006ff077230 */ /* 0x000fc40000004100 */
[C---:B------:R-:W-:Y:S01]  /*9530*/  FMUL.FTZ R10, R4.reuse, R13 ;  /* 0x0000000d040a7220 */ /* 0x040fe20000410000 */
[----:B------:R-:W-:Y:S02]  /*9540*/  HADD2.F32 R8, -RZ, R6.H1_H1 ;  /* 0x30000006ff087230 */ /* 0x000fe40000004100 */
[----:B------:R-:W-:Y:S01]  /*9550*/  FFMA.FTZ R21, R9, R12, -R20 ;  /* 0x0000000c09157223 */ /* 0x000fe20000010814 */
[-C--:B------:R-:W-:Y:S01]  /*9560*/  FMUL.FTZ R12, R4, R11.reuse ;  /* 0x0000000b040c7220 */ /* 0x080fe20000410000 */
[----:B------:R-:W-:Y:S01]  /*9570*/  FFMA.FTZ R11, R3, R11, -R10 ;  /* 0x0000000b030b7223 */ /* 0x000fe2000001080a */
[--C-:B------:R-:W-:Y:S02]  /*9580*/  HADD2.F32 R10, -RZ, R14.reuse.H0_H0 ;  /* 0x2000000eff0a7230 */ /* 0x100fe40000004100 */
[----:B------:R-:W-:Y:S01]  /*9590*/  FFMA.FTZ R24, R9, R15, R24 ;  /* 0x0000000f09187223 */ /* 0x000fe20000010018 */
[----:B------:R-:W-:Y:S02]  /*95a0*/  HADD2.F32 R6, -RZ, R5.H0_H0 ;  /* 0x20000005ff067230 */ /* 0x000fe40000004100 */
[----:B------:R-:W-:Y:S01]  /*95b0*/  FFMA.FTZ R12, R3, R13, R12 ;  /* 0x0000000d030c7223 */ /* 0x000fe2000001000c */
[----:B------:R-:W-:-:S02]  /*95c0*/  HADD2.F32 R14, -RZ, R14.H1_H1 ;  /* 0x3000000eff0e7230 */ /* 0x000fc40000004100 */
[C---:B------:R-:W-:Y:S01]  /*95d0*/  FMUL.FTZ R20, R8.reuse, R10 ;  /* 0x0000000a08147220 */ /* 0x040fe20000410000 */
[----:B------:R-:W-:Y:S02]  /*95e0*/  HADD2.F32 R5, -RZ, R5.H1_H1 ;  /* 0x30000005ff057230 */ /* 0x000fe40000004100 */
[----:B------:R-:W-:Y:S02]  /*95f0*/  HADD2.F32 R9, -RZ, R25.H0_H0 ;  /* 0x20000019ff097230 */ /* 0x000fe40000004100 */
[-C--:B------:R-:W-:Y:S01]  /*9600*/  FMUL.FTZ R13, R8, R14.reuse ;  /* 0x0000000e080d7220 */ /* 0x080fe20000410000 */
[----:B------:R-:W-:Y:S02]  /*9610*/  HADD2.F32 R4, -RZ, R26.H0_H0 ;  /* 0x2000001aff047230 */ /* 0x000fe40000004100 */
[----:B------:R-:W-:Y:S01]  /*9620*/  FFMA.FTZ R20, R7, R14, -R20 ;  /* 0x0000000e07147223 */ /* 0x000fe20000010814 */
[----:B------:R-:W-:Y:S01]  /*9630*/  FMUL.FTZ R3, R5, R9 ;  /* 0x0000000905037220 */ /* 0x000fe20000410000 */
[----:B------:R-:W-:Y:S01]  /*9640*/  FFMA.FTZ R13, R7, R10, R13 ;  /* 0x0000000a070d7223 */ /* 0x000fe2000001000d */
[-C--:B------:R-:W-:Y:S01]  /*9650*/  FMUL.FTZ R8, R5, R4.reuse ;  /* 0x0000000405087220 */ /* 0x080fe20000410000 */
[----:B------:R-:W-:Y:S01]  /*9660*/  F2FP.F16.F32.PACK_AB R7, R24, R21 ;  /* 0x000000151807723e */ /* 0x000fe200000000ff */
[----:B------:R-:W-:Y:S01]  /*9670*/  FFMA.FTZ R3, R6, R4, -R3 ;  /* 0x0000000406037223 */ /* 0x000fe20000010803 */
[----:B------:R-:W-:Y:S01]  /*9680*/  F2FP.F16.F32.PACK_AB R4, R12, R11 ;  /* 0x0000000b0c04723e */ /* 0x000fe200000000ff */
[----:B------:R-:W-:Y:S01]  /*9690*/  FFMA.FTZ R8, R6, R9, R8 ;  /* 0x0000000906087223 */ /* 0x000fe20000010008 */
[----:B------:R-:W-:-:S04]  /*96a0*/  F2FP.F16.F32.PACK_AB R6, R13, R20 ;  /* 0x000000140d06723e */ /* 0x000fc800000000ff */
[----:B------:R-:W-:-:S05]  /*96b0*/  F2FP.F16.F32.PACK_AB R5, R8, R3 ;  /* 0x000000030805723e */ /* 0x000fca00000000ff */
[----:B------:R3:W-:Y:S01]  /*96c0*/  STS.128 [R0+0x1000], R4 ;  /* 0x0010000400007388 */ /* 0x0007e20000000c00 */
[----:B------:R-:W-:Y:S05]  /*96d0*/  BRA `(.L_x_2596) ;  /* 0x00000014002c7947 */ /* 0x000fea0003800000 */
.L_x_2583:
[----:B------:R-:W0:Y:S01]  /*96e0*/  S2R R0, SR_TID.X ;  /* 0x0000000000007919 */ /* 0x000e220000002100 */
[----:B------:R-:W1:Y:S01]  /*96f0*/  LDC R34, c[0x0][0x448] ;  /* 0x00011200ff227b82 */ /* 0x000e620000000800 */
[----:B------:R-:W-:Y:S01]  /*9700*/  ULDC.64 UR4, c[0x0][0x3f8] ;  /* 0x0000fe0000047ab9 */ /* 0x000fe20000000a00 */
[----:B------:R-:W-:Y:S01]  /*9710*/  ULDC.64 UR6, c[0x0][0x408] ;  /* 0x0001020000067ab9 */ /* 0x000fe20000000a00 */
[----:B------:R-:W-:Y:S02]  /*9720*/  IMAD.MOV.U32 R27, RZ, RZ, R29 ;  /* 0x000000ffff1b7224 */ /* 0x000fe400078e001d */
[----:B------:R-:W-:Y:S01]  /*9730*/  IMAD.MOV.U32 R4, RZ, RZ, R24 ;  /* 0x000000ffff047224 */ /* 0x000fe200078e0018 */
[----:B-1----:R-:W-:Y:S01]  /*9740*/  ISETP.NE.AND P0, PT, R34, 0x1, PT ;  /* 0x000000012200780c */ /* 0x002fe20003f05270 */
[----:B0-----:R-:W-:-:S05]  /*9750*/  VIADD R0, R0, 0xffffff80 ;  /* 0xffffff8000007836 */ /* 0x001fca0000000000 */
[----:B------:R-:W-:-:S07]  /*9760*/  SHF.R.S32.HI R3, RZ, 0x1f, R0 ;  /* 0x0000001fff037819 */ /* 0x000fce0000011400 */
[----:B------:R-:W0:Y:S01]  /*9770*/  @P0 LDC R5, c[0x0][0x450] ;  /* 0x00011400ff050b82 */ /* 0x000e220000000800 */
[----:B------:R-:W-:-:S04]  /*9780*/  LEA.HI R3, R3, R0, RZ, 0x2 ;  /* 0x0000000003037211 */ /* 0x000fc800078f10ff */
[----:B------:R-:W-:-:S05]  /*9790*/  LOP3.LUT R3, R3, 0xfffffffc, RZ, 0xc0, !PT ;  /* 0xfffffffc03037812 */ /* 0x000fca00078ec0ff */
[----:B------:R-:W-:Y:S02]  /*97a0*/  IMAD.IADD R3, R0, 0x1, -R3 ;  /* 0x0000000100037824 */ /* 0x000fe400078e0a03 */
[----:B------:R-:W1:Y:S02]  /*97b0*/  @P0 LDC R0, c[0x0][0x44c] ;  /* 0x00011300ff000b82 */ /* 0x000e640000000800 */
[----:B------:R-:W-:-:S04]  /*97c0*/  IMAD R3, R3, 0x20, R37 ;  /* 0x0000002003037824 */ /* 0x000fc800078e0225 */
[----:B-1----:R-:W-:-:S05]  /*97d0*/  @P0 IMAD.HI.U32 R0, R3, R0, RZ ;  /* 0x0000000003000227 */ /* 0x002fca00078e00ff */
[----:B0-----:R-:W-:Y:S01]  /*97e0*/  @P0 SHF.R.U32.HI R3, RZ, R5, R0 ;  /* 0x00000005ff030219 */ /* 0x001fe20000011600 */
[----:B------:R-:W-:-:S03]  /*97f0*/  IMAD.MOV.U32 R5, RZ, RZ, R31 ;  /* 0x000000ffff057224 */ /* 0x000fc600078e001f */
        /* <DEDUP_REMOVED lines=17> */
[----:B------:R-:W0:Y:S01]  /*9910*/  LDC R39, c[0x0][0x3f4] ;  /* 0x0000fd00ff277b82 */ /* 0x000e220000000800 */
[----:B------:R-:W1:Y:S01]  /*9920*/  SHFL.IDX PT, R3, R25, RZ, 0x1c1f ;  /* 0x001c1fff19037589 */ /* 0x000e6200000e0000 */
[----:B------:R-:W-:-:S03]  /*9930*/  IMAD R34, R23, R34, RZ ;  /* 0x0000002217227224 */ /* 0x000fc600078e02ff */
[----:B------:R-:W2:Y:S04]  /*9940*/  SHFL.IDX PT, R0, R26, RZ, 0x1c1f ;  /* 0x001c1fff1a007589 */ /* 0x000ea800000e0000 */
[----:B------:R-:W3:Y:S04]  /*9950*/  SHFL.IDX PT, R14, R27, RZ, 0x1c1f ;  /* 0x001c1fff1b0e7589 */ /* 0x000ee800000e0000 */
[----:B------:R-:W4:Y:S01]  /*9960*/  SHFL.IDX PT, R4, R24, RZ, 0x1c1f ;  /* 0x001c1fff18047589 */ /* 0x000f2200000e0000 */
[----:B0-----:R-:W-:-:S04]  /*9970*/  ISETP.GE.AND P0, PT, R16, R39, PT ;  /* 0x000000271000720c */ /* 0x001fc80003f06270 */
[----:B------:R-:W-:-:S13]  /*9980*/  ISETP.GE.OR P1, PT, R37, R34, P0 ;  /* 0x000000222500720c */ /* 0x000fda0000726670 */
[C---:B------:R-:W-:Y:S01]  /*9990*/  @!P1 IMAD.SHL.U32 R5, R16.reuse, 0x2, RZ ;  /* 0x0000000210059824 */ /* 0x040fe200078e00ff */
[----:B------:R-:W-:-:S04]  /*99a0*/  @!P1 SHF.L.U64.HI R21, R16, 0x1, R17 ;  /* 0x0000000110159819 */ /* 0x000fc80000010211 */
[----:B-1----:R-:W-:-:S04]  /*99b0*/  @!P1 IADD3 R6, P2, R3, R5, RZ ;  /* 0x0000000503069210 */ /* 0x002fc80007f5e0ff */
[----:B--2---:R-:W-:-:S05]  /*99c0*/  @!P1 IADD3.X R7, R0, R21, RZ, P2, !PT ;  /* 0x0000001500079210 */ /* 0x004fca00017fe4ff */
[----:B------:R-:W2:Y:S01]  /*99d0*/  @!P1 LD.E.128 R8, desc[UR42][R6.64] ;  /* 0x0000002a06089980 */ /* 0x000ea2000c101d00 */
[----:B---3--:R-:W-:-:S05]  /*99e0*/  @!P1 IADD3 R14, P2, R14, R5, RZ ;  /* 0x000000050e0e9210 */ /* 0x008fca0007f5e0ff */
[----:B----4-:R-:W-:-:S04]  /*99f0*/  @!P1 IMAD.X R3, R4, 0x1, R21, P2 ;  /* 0x0000000104039824 */ /* 0x010fc800010e0615 */
[----:B------:R-:W-:-:S05]  /*9a00*/  @!P1 IMAD.MOV.U32 R15, RZ, RZ, R3 ;  /* 0x000000ffff0f9224 */ /* 0x000fca00078e0003 */
[----:B------:R0:W3:Y:S01]  /*9a10*/  @!P1 LD.E.128 R4, desc[UR42][R14.64] ;  /* 0x0000002a0e049980 */ /* 0x0000e2000c101d00 */
[----:B------:R-:W-:Y:S02]  /*9a20*/  CS2R R30, SRZ ;  /* 0x00000000001e7805 */ /* 0x000fe4000001ff00 */
[----:B------:R-:W-:Y:S02]  /*9a30*/  CS2R R20, SRZ ;  /* 0x0000000000147805 */ /* 0x000fe4000001ff00 */
[----:B------:R-:W-:Y:S01]  /*9a40*/  CS2R R28, SRZ ;  /* 0x00000000001c7805 */ /* 0x000fe2000001ff00 */
[----:B------:R-:W1:Y:S01]  /*9a50*/  SHFL.IDX PT, R24, R24, 0x1, 0x1c1f ;  /* 0x003c1f0018187f89 */ /* 0x000e6200000e0000 */
[----:B------:R-:W-:-:S03]  /*9a60*/  CS2R R32, SRZ ;  /* 0x0000000000207805 */ /* 0x000fc6000001ff00 */
[----:B0-----:R0:W4:Y:S01]  /*9a70*/  SHFL.IDX PT, R14, R27, 0x1, 0x1c1f ;  /* 0x003c1f001b0e7f89 */ /* 0x00112200000e0000 */
[----:B--2---:R-:W-:Y:S02]  /*9a80*/  @!P1 IMAD.MOV.U32 R30, RZ, RZ, R8 ;  /* 0x000000ffff1e9224 */ /* 0x004fe400078e0008 */
[----:B------:R-:W-:Y:S02]  /*9a90*/  @!P1 IMAD.MOV.U32 R31, RZ, RZ, R9 ;  /* 0x000000ffff1f9224 */ /* 0x000fe400078e0009 */
[----:B------:R-:W-:Y:S02]  /*9aa0*/  IMAD.MOV.U32 R0, RZ, RZ, R30 ;  /* 0x000000ffff007224 */ /* 0x000fe400078e001e */
[----:B------:R-:W-:Y:S02]  /*9ab0*/  IMAD.MOV.U32 R3, RZ, RZ, R31 ;  /* 0x000000ffff037224 */ /* 0x000fe400078e001f */
[----:B------:R-:W-:Y:S01]  /*9ac0*/  @!P1 IMAD.MOV.U32 R32, RZ, RZ, R10 ;  /* 0x000000ffff209224 */ /* 0x000fe200078e000a */
[----:B------:R-:W-:Y:S01]  /*9ad0*/  PRMT R51, R51, 0x5410, R0 ;  /* 0x0000541033337816 */ /* 0x000fe20000000000 */
[----:B------:R-:W-:Y:S01]  /*9ae0*/  @!P1 IMAD.MOV.U32 R33, RZ, RZ, R11 ;  /* 0x000000ffff219224 */ /* 0x000fe200078e000b */
[----:B------:R-:W-:Y:S01]  /*9af0*/  PRMT R38, R38, 0x5410, R3 ;  /* 0x0000541026267816 */ /* 0x000fe20000000003 */
[----:B------:R0:W2:Y:S01]  /*9b00*/  SHFL.IDX PT, R0, R26, 0x1, 0x1c1f ;  /* 0x003c1f001a007f89 */ /* 0x0000a200000e0000 */
[----:B------:R-:W-:-:S02]  /*9b10*/  IMAD.MOV.U32 R8, RZ, RZ, R32 ;  /* 0x000000ffff087224 */ /* 0x000fc400078e0020 */
[----:B---3--:R-:W-:Y:S01]  /*9b20*/  @!P1 IMAD.MOV.U32 R20, RZ, RZ, R4 ;  /* 0x000000ffff149224 */ /* 0x008fe200078e0004 */
[----:B------:R0:W3:Y:S01]  /*9b30*/  SHFL.IDX PT, R3, R25, 0x1, 0x1c1f ;  /* 0x003c1f0019037f89 */ /* 0x0000e200000e0000 */
[----:B------:R-:W-:Y:S02]  /*9b40*/  @!P1 IMAD.MOV.U32 R21, RZ, RZ, R5 ;  /* 0x000000ffff159224 */ /* 0x000fe400078e0005 */
[----:B------:R-:W-:Y:S01]  /*9b50*/  @!P1 IMAD.MOV.U32 R29, RZ, RZ, R7 ;  /* 0x000000ffff1d9224 */ /* 0x000fe200078e0007 */
[----:B------:R-:W-:Y:S01]  /*9b60*/  MOV R4, R20 ;  /* 0x0000001400047202 */ /* 0x000fe20000000f00 */
[----:B------:R-:W-:Y:S02]  /*9b70*/  @!P1 IMAD.MOV.U32 R28, RZ, RZ, R6 ;  /* 0x000000ffff1c9224 */ /* 0x000fe400078e0006 */
[----:B------:R-:W-:Y:S02]  /*9b80*/  IMAD.MOV.U32 R5, RZ, RZ, R21 ;  /* 0x000000ffff057224 */ /* 0x000fe400078e0015 */
[----:B------:R-:W-:-:S02]  /*9b90*/  IMAD.MOV.U32 R7, RZ, RZ, R29 ;  /* 0x000000ffff077224 */ /* 0x000fc400078e001d */
[----:B------:R-:W-:Y:S01]  /*9ba0*/  IMAD.MOV.U32 R9, RZ, RZ, R33 ;  /* 0x000000ffff097224 */ /* 0x000fe200078e0021 */
[----:B------:R-:W-:Y:S01]  /*9bb0*/  PRMT R38, R5, 0x7610, R38 ;  /* 0x0000761005267816 */ /* 0x000fe20000000026 */
[----:B------:R-:W-:Y:S01]  /*9bc0*/  IMAD.MOV.U32 R6, RZ, RZ, R28 ;  /* 0x000000ffff067224 */ /* 0x000fe200078e001c */
[----:B------:R-:W-:Y:S02]  /*9bd0*/  PRMT R44, R4, 0x5410, R7 ;  /* 0x00005410042c7816 */ /* 0x000fe40000000007 */
[----:B------:R-:W-:Y:S02]  /*9be0*/  CS2R R4, SRZ ;  /* 0x0000000000047805 */ /* 0x000fe4000001ff00 */
[----:B------:R-:W-:Y:S02]  /*9bf0*/  PRMT R35, R8, 0x5410, R9 ;  /* 0x0000541008237816 */ /* 0x000fe40000000009 */
[----:B012-4-:R-:W-:-:S07]  /*9c00*/  PRMT R51, R6, 0x7610, R51 ;  /* 0x0000761006337816 */ /* 0x017fce0000000033 */
.L_x_2892:
[----:B------:R-:W2:Y:S01]  /*9c10*/  LDL R7, [R1+0x54] ;  /* 0x0000540001077983 */ /* 0x000ea20000100800 */
[----:B------:R-:W-:Y:S01]  /*9c20*/  VIADD R37, R37, 0x20 ;  /* 0x0000002025257836 */ /* 0x000fe20000000000 */
[----:B------:R-:W-:Y:S01]  /*9c30*/  BSSY B1, `(.L_x_2600) ;  /* 0x0000016000017945 */ /* 0x000fe20003800000 */
[----:B------:R-:W-:Y:S02]  /*9c40*/  CS2R R8, SRZ ;  /* 0x0000000000087805 */ /* 0x000fe4000001ff00 */
[----:B------:R-:W-:Y:S02]  /*9c50*/  CS2R R10, SRZ ;  /* 0x00000000000a7805 */ /* 0x000fe4000001ff00 */
[----:B------:R-:W-:Y:S02]  /*9c60*/  ISETP.GE.AND P1, PT, R37, R34, PT ;  /* 0x000000222500720c */ /* 0x000fe40003f26270 */
[----:B--2---:R-:W-:-:S04]  /*9c70*/  LEA.HI R6, R7, R7, RZ, 0x1 ;  /* 0x0000000707067211 */ /* 0x004fc800078f08ff */
[----:B------:R-:W-:-:S05]  /*9c80*/  LOP3.LUT R6, R6, 0xfffffffe, RZ, 0xc0, !PT ;  /* 0xfffffffe06067812 */ /* 0x000fca00078ec0ff */
[----:B------:R-:W-:Y:S01]  /*9c90*/  IMAD.IADD R13, R7, 0x1, -R6 ;  /* 0x00000001070d7824 */ /* 0x000fe200078e0a06 */
[----:B------:R-:W-:-:S04]  /*9ca0*/  CS2R R6, SRZ ;  /* 0x0000000000067805 */ /* 0x000fc8000001ff00 */
[----:B------:R-:W-:Y:S01]  /*9cb0*/  SHF.L.U32 R13, R13, 0x1f, RZ ;  /* 0x0000001f0d0d7819 */ /* 0x000fe200000006ff */
[----:B------:R-:W-:Y:S06]  /*9cc0*/  @P1 BRA `(.L_x_2601) ;  /* 0x0000000000301947 */ /* 0x000fec0003800000 */
[----:B------:R-:W-:Y:S02]  /*9cd0*/  CS2R R6, SRZ ;  /* 0x0000000000067805 */ /* 0x000fe4000001ff00 */
[----:B------:R-:W-:Y:S02]  /*9ce0*/  CS2R R8, SRZ ;  /* 0x0000000000087805 */ /* 0x000fe4000001ff00 */
[----:B------:R-:W-:Y:S01]  /*9cf0*/  CS2R R10, SRZ ;  /* 0x00000000000a7805 */ /* 0x000fe2000001ff00 */
[----:B------:R-:W-:Y:S06]  /*9d00*/  @P0 BRA `(.L_x_2601) ;  /* 0x0000000000200947 */ /* 0x000fec0003800000 */
[C---:B------:R-:W-:Y:S01]  /*9d10*/  IMAD.SHL.U32 R4, R16.reuse, 0x2, RZ ;  /* 0x0000000210047824 */ /* 0x040fe200078e00ff */
[----:B------:R-:W-:-:S04]  /*9d20*/  SHF.L.U64.HI R5, R16, 0x1, R17 ;  /* 0x0000000110057819 */ /* 0x000fc80000010211 */
[-C--:B---3--:R-:W-:Y:S02]  /*9d30*/  IADD3 R8, P1, R3, R4.reuse, RZ ;  /* 0x0000000403087210 */ /* 0x088fe40007f3e0ff */
[----:B------:R-:W-:-:S03]  /*9d40*/  IADD3 R4, P2, R14, R4, RZ ;  /* 0x000000040e047210 */ /* 0x000fc60007f5e0ff */
[--C-:B------:R-:W-:Y:S02]  /*9d50*/  IMAD.X R9, R0, 0x1, R5.reuse, P1 ;  /* 0x0000000100097824 */ /* 0x100fe400008e0605 */
[----:B------:R-:W-:-:S04]  /*9d60*/  IMAD.X R5, R24, 0x1, R5, P2 ;  /* 0x0000000118057824 */ /* 0x000fc800010e0605 */
[----:B------:R-:W5:Y:S04]  /*9d70*/  LD.E.128 R8, desc[UR42][R8.64] ;  /* 0x0000002a08087980 */ /* 0x000f68000c101d00 */
[----:B------:R-:W5:Y:S02]  /*9d80*/  LD.E.128 R4, desc[UR42][R4.64] ;  /* 0x0000002a04047980 */ /* 0x000f64000c101d00 */
.L_x_2601:
[----:B------:R-:W-:Y:S05]  /*9d90*/  BSYNC B1 ;  /* 0x0000000000017941 */ /* 0x000fea0003800000 */
.L_x_2600:
[----:B------:R-:W0:Y:S01]  /*9da0*/  SYNCS.PHASECHK.TRANS64.TRYWAIT P1, [R2+URZ+0x28c00], R13 ;  /* 0x028c000d020075a7 */ /* 0x000e22000802017f */
[----:B---3-5:R-:W-:Y:S01]  /*9db0*/  IMAD.MOV.U32 R3, RZ, RZ, R5 ;  /* 0x000000ffff037224 */ /* 0x028fe200078e0005 */
[----:B------:R-:W-:Y:S01]  /*9dc0*/  VIADDMNMX R34, R34, -R199, 0x40, PT ;  /* 0x0000004022227446 */ /* 0x000fe200038009c7 */
[C---:B------:R-:W-:Y:S01]  /*9dd0*/  VIADD R12, R193.reuse, 0x20 ;  /* 0x00000020c10c7836 */ /* 0x040fe20000000000 */
[----:B------:R-:W-:Y:S01]  /*9de0*/  MOV R15, R9 ;  /* 0x00000009000f7202 */ /* 0x000fe20000000f00 */
[----:B------:R-:W-:Y:S01]  /*9df0*/  IMAD.MOV.U32 R0, RZ, RZ, R4 ;  /* 0x000000ffff007224 */ /* 0x000fe200078e0004 */
[-C--:B------:R-:W-:Y:S01]  /*9e00*/  ISETP.GE.OR P2, PT, R193, R34.reuse, P0 ;  /* 0x00000022c100720c */ /* 0x080fe20000746670 */
[----:B------:R-:W-:Y:S01]  /*9e10*/  IMAD.MOV.U32 R14, RZ, RZ, R8 ;  /* 0x000000ffff0e7224 */ /* 0x000fe200078e0008 */
[----:B------:R-:W-:Y:S01]  /*9e20*/  PRMT R52, R3, 0x7610, R52 ;  /* 0x0000761003347816 */ /* 0x000fe20000000034 */
[----:B------:R-:W-:Y:S01]  /*9e30*/  IMAD.MOV.U32 R3, RZ, RZ, R6 ;  /* 0x000000ffff037224 */ /* 0x000fe200078e0006 */
[----:B------:R-:W-:Y:S01]  /*9e40*/  ISETP.GE.OR P0, PT, R12, R34, P0 ;  /* 0x000000220c00720c */ /* 0x000fe20000706670 */
[----:B------:R-:W-:Y:S01]  /*9e50*/  IMAD.MOV.U32 R12, RZ, RZ, R7 ;  /* 0x000000ffff0c7224 */ /* 0x000fe200078e0007 */
[----:B------:R-:W-:Y:S01]  /*9e60*/  PRMT R0, R0, 0x5410, R0 ;  /* 0x0000541000007816 */ /* 0x000fe20000000000 */
[----:B------:R-:W-:Y:S01]  /*9e70*/  BSSY B1, `(.L_x_2602) ;  /* 0x0000006000017945 */ /* 0x000fe20003800000 */
[----:B------:R-:W-:Y:S01]  /*9e80*/  PRMT R52, R52, 0x5410, R3 ;  /* 0x0000541034347816 */ /* 0x000fe20000000003 */
[----:B------:R-:W-:Y:S01]  /*9e90*/  IMAD.IADD R3, R16, 0x1, R39 ;  /* 0x0000000110037824 */ /* 0x000fe200078e0227 */
[----:B------:R-:W-:-:S02]  /*9ea0*/  PRMT R0, R12, 0x7610, R0 ;  /* 0x000076100c007816 */ /* 0x000fc40000000000 */
[----:B------:R-:W-:Y:S01]  /*9eb0*/  PRMT R53, R14, 0x5410, R15 ;  /* 0x000054100e357816 */ /* 0x000fe2000000000f */
[----:B0-----:R-:W-:Y:S06]  /*9ec0*/  @!P1 BRA `(.L_x_2603) ;  /* 0x0000016000549947 */ /* 0x001fec0003800000 */
.L_x_2893:
[----:B------:R-:W-:Y:S05]  /*9ed0*/  BSYNC B1 ;  /* 0x0000000000017941 */ /* 0x000fea0003800000 */
.L_x_2602:
[----:B------:R-:W-:Y:S01]  /*9ee0*/  BSSY B1, `(.L_x_2604) ;  /* 0x0000068000017945 */ /* 0x000fe20003800000 */
[----:B------:R-:W-:Y:S01]  /*9ef0*/  IMAD.MOV.U32 R54, RZ, RZ, R10 ;  /* 0x000000ffff367224 */ /* 0x000fe200078e000a */
[----:B------:R-:W-:Y:S01]  /*9f00*/  LOP3.LUT R3, R3, 0x38, RZ, 0xc0, !PT ;  /* 0x0000003803037812 */ /* 0x000fe200078ec0ff */
[----:B------:R-:W-:Y:S01]  /*9f10*/  IMAD.MOV.U32 R55, RZ, RZ, R11 ;  /* 0x000000ffff377224 */ /* 0x000fe200078e000b */
[----:B------:R-:W-:Y:S06]  /*9f20*/  @P2 BRA `(.L_x_2605) ;  /* 0x00000004008c2947 */ /* 0x000fec0003800000 */
[----:B------:R-:W1:Y:S01]  /*9f30*/  S2R R14, SR_TID.X ;  /* 0x00000000000e7919 */ /* 0x000e620000002100 */
[----:B------:R-:W-:Y:S01]  /*9f40*/  IMAD.SHL.U32 R12, R200, 0x40, RZ ;  /* 0x00000040c80c7824 */ /* 0x000fe200078e00ff */
[----:B------:R-:W-:Y:S01]  /*9f50*/  SHF.R.U64 R50, R30, 0x10, R31 ;  /* 0x000000101e327819 */ /* 0x000fe2000000121f */
[--C-:B------:R-:W-:Y:S01]  /*9f60*/  HADD2.F32 R39, -RZ, R38.reuse.H0_H0 ;  /* 0x20000026ff277230 */ /* 0x100fe20000004100 */
[--C-:B------:R-:W-:Y:S01]  /*9f70*/  SHF.R.U32.HI R34, RZ, 0x10, R21.reuse ;  /* 0x00000010ff227819 */ /* 0x100fe20000011615 */
[----:B------:R-:W-:Y:S01]  /*9f80*/  HADD2.F32 R37, -RZ, R38.H1_H1 ;  /* 0x30000026ff257230 */ /* 0x000fe20000004100 */
[----:B------:R-:W-:Y:S02]  /*9f90*/  LOP3.LUT R24, R12, 0x1c0, RZ, 0xc0, !PT ;  /* 0x000001c00c187812 */ /* 0x000fe400078ec0ff */
[----:B------:R-:W-:Y:S01]  /*9fa0*/  SHF.R.U64 R48, R20, 0x10, R21 ;  /* 0x0000001014307819 */ /* 0x000fe20000001215 */
[----:B------:R-:W-:Y:S01]  /*9fb0*/  HADD2.F32 R34, -RZ, R34.H0_H0 ;  /* 0x20000022ff227230 */ /* 0x000fe20000004100 */
[----:B------:R-:W-:-:S02]  /*9fc0*/  LOP3.LUT R12, R24, 0x38, R16, 0xf8, !PT ;  /* 0x00000038180c7812 */ /* 0x000fc400078ef810 */
[--C-:B------:R-:W-:Y:S02]  /*9fd0*/  SHF.R.U32.HI R15, RZ, 0x3, R24.reuse ;  /* 0x00000003ff0f7819 */ /* 0x100fe40000011618 */
[----:B------:R-:W-:Y:S02]  /*9fe0*/  SHF.R.U32.HI R36, RZ, 0x10, R31 ;  /* 0x00000010ff247819 */ /* 0x000fe4000001161f */
[----:B------:R-:W-:Y:S02]  /*9ff0*/  LOP3.LUT R12, R12, R15, RZ, 0x3c, !PT ;  /* 0x0000000f0c0c7212 */ /* 0x000fe400078e3cff */
[----:B------:R-:W-:Y:S02]  /*a000*/  LOP3.LUT R24, R15, R3, R24, 0x1e, !PT ;  /* 0x000000030f187212 */ /* 0x000fe400078e1e18 */
[----:B------:R-:W-:Y:S02]  /*a010*/  SHF.R.U64 R49, R32, 0x10, R33 ;  /* 0x0000001020317819 */ /* 0x000fe40000001221 */
[----:B------:R-:W-:-:S02]  /*a020*/  SHF.R.U32.HI R40, RZ, 0x10, R29 ;  /* 0x00000010ff287819 */ /* 0x000fc4000001161d */
[----:B------:R-:W-:Y:S02]  /*a030*/  SHF.R.U64 R47, R28, 0x10, R29 ;  /* 0x000000101c2f7819 */ /* 0x000fe4000000121d */
[----:B------:R-:W-:Y:S01]  /*a040*/  SHF.R.U32.HI R42, RZ, 0x10, R33 ;  /* 0x00000010ff2a7819 */ /* 0x000fe20000011621 */
[----:B-1----:R-:W-:-:S05]  /*a050*/  VIADD R14, R14, 0xffffff80 ;  /* 0xffffff800e0e7836 */ /* 0x002fca0000000000 */
[----:B------:R-:W-:-:S04]  /*a060*/  SHF.R.S32.HI R25, RZ, 0x1f, R14 ;  /* 0x0000001fff197819 */ /* 0x000fc8000001140e */
[----:B------:R-:W-:-:S04]  /*a070*/  LEA.HI R25, R25, R14, RZ, 0x5 ;  /* 0x0000000e19197211 */ /* 0x000fc800078f28ff */
[----:B------:R-:W-:-:S05]  /*a080*/  SHF.R.S32.HI R25, RZ, 0x5, R25 ;  /* 0x00000005ff197819 */ /* 0x000fca0000011419 */
[C---:B0-----:R-:W-:Y:S02]  /*a090*/  IMAD R13, R25.reuse, 0x200, R12 ;  /* 0x00000200190d7824 */ /* 0x041fe400078e020c */
[----:B------:R-:W-:Y:S02]  /*a0a0*/  IMAD R25, R25, 0x200, R24 ;  /* 0x0000020019197824 */ /* 0x000fe400078e0218 */
[--C-:B------:R-:W-:Y:S02]  /*a0b0*/  IMAD R45, R13, 0x2, R2.reuse ;  /* 0x000000020d2d7824 */ /* 0x100fe400078e0202 */
[----:B------:R-:W-:-:S03]  /*a0c0*/  IMAD R46, R25, 0x2, R2 ;  /* 0x00000002192e7824 */ /* 0x000fc600078e0202 */
[----:B------:R-:W0:Y:S04]  /*a0d0*/  LDS.128 R12, [R45+0x20400] ;  /* 0x020400002d0c7984 */ /* 0x000e280000000c00 */
[----:B------:R-:W1:Y:S01]  /*a0e0*/  LDS.128 R24, [R46+0x20400] ;  /* 0x020400002e187984 */ /* 0x000e620000000c00 */
[--C-:B0-----:R-:W-:Y:S02]  /*a0f0*/  HADD2.F32 R20, -RZ, R13.reuse.H0_H0 ;  /* 0x2000000dff147230 */ /* 0x101fe40000004100 */
[----:B------:R-:W-:Y:S02]  /*a100*/  HADD2.F32 R21, -RZ, R13.H1_H1 ;  /* 0x3000000dff157230 */ /* 0x000fe40000004100 */
[--C-:B-1----:R-:W-:Y:S02]  /*a110*/  HADD2.F32 R30, -RZ, R25.reuse.H0_H0 ;  /* 0x20000019ff1e7230 */ /* 0x102fe40000004100 */
[----:B------:R-:W-:-:S02]  /*a120*/  HADD2.F32 R31, -RZ, R25.H1_H1 ;  /* 0x30000019ff1f7230 */ /* 0x000fc40000004100 */
[----:B------:R-:W-:Y:S02]  /*a130*/  HADD2.F32 R32, -RZ, R27.H0_H0 ;  /* 0x2000001bff207230 */ /* 0x000fe40000004100 */
[C---:B------:R-:W-:Y:S01]  /*a140*/  FMUL.FTZ R41, R30.reuse, R39 ;  /* 0x000000271e297220 */ /* 0x040fe20000410000 */
[-C--:B------:R-:W-:Y:S01]  /*a150*/  FMUL.FTZ R43, R30, R37.reuse ;  /* 0x000000251e2b7220 */ /* 0x080fe20000410000 */
[----:B------:R-:W-:Y:S02]  /*a160*/  HADD2.F32 R30, -RZ, R36.H0_H0 ;  /* 0x20000024ff1e7230 */ /* 0x000fe40000004100 */
[----:B------:R-:W-:Y:S01]  /*a170*/  FMUL.FTZ R36, R31, R34 ;  /* 0x000000221f247220 */ /* 0x000fe20000410000 */
[C---:B------:R-:W-:Y:S01]  /*a180*/  FFMA.FTZ R38, R20.reuse, R37, -R41 ;  /* 0x0000002514267223 */ /* 0x040fe20000010829 */
[----:B------:R-:W-:Y:S02]  /*a190*/  HADD2.F32 R41, -RZ, R44.H1_H1 ;  /* 0x3000002cff297230 */ /* 0x000fe40000004100 */
[----:B------:R-:W-:Y:S01]  /*a1a0*/  FFMA.FTZ R43, R20, R39, R43 ;  /* 0x00000027142b7223 */ /* 0x000fe2000001002b */
[----:B------:R-:W-:-:S02]  /*a1b0*/  HADD2.F32 R37, -RZ, R35.H1_H1 ;  /* 0x30000023ff257230 */ /* 0x000fc40000004100 */
[-C--:B------:R-:W-:Y:S01]  /*a1c0*/  FMUL.FTZ R20, R31, R30.reuse ;  /* 0x0000001e1f147220 */ /* 0x080fe20000410000 */
[----:B------:R-:W-:Y:S02]  /*a1d0*/  HADD2.F32 R28, -RZ, R15.H0_H0 ;  /* 0x2000000fff1c7230 */ /* 0x000fe40000004100 */
[----:B------:R-:W-:Y:S01]  /*a1e0*/  FFMA.FTZ R39, R21, R30, -R36 ;  /* 0x0000001e15277223 */ /* 0x000fe20000010824 */
[C---:B------:R-:W-:Y:S01]  /*a1f0*/  FMUL.FTZ R31, R32.reuse, R41 ;  /* 0x00000029201f7220 */ /* 0x040fe20000410000 */
[----:B------:R-:W-:Y:S02]  /*a200*/  HADD2.F32 R33, -RZ, R27.H1_H1 ;  /* 0x3000001bff217230 */ /* 0x000fe40000004100 */
[-C--:B------:R-:W-:Y:S01]  /*a210*/  FMUL.FTZ R32, R32, R37.reuse ;  /* 0x0000002520207220 */ /* 0x080fe20000410000 */
[----:B------:R-:W-:Y:S02]  /*a220*/  HADD2.F32 R36, -RZ, R40.H0_H0 ;  /* 0x20000028ff247230 */ /* 0x000fe40000004100 */
[----:B------:R-:W-:Y:S01]  /*a230*/  FFMA.FTZ R37, R28, R37, -R31 ;  /* 0x000000251c257223 */ /* 0x000fe2000001081f */
[----:B------:R-:W-:-:S02]  /*a240*/  HADD2.F32 R29, -RZ, R15.H1_H1 ;  /* 0x3000000fff1d7230 */ /* 0x000fc40000004100 */
[----:B------:R-:W-:Y:S01]  /*a250*/  FFMA.FTZ R41, R28, R41, R32 ;  /* 0x000000291c297223 */ /* 0x000fe20000010020 */
[----:B------:R-:W-:Y:S02]  /*a260*/  HADD2.F32 R30, -RZ, R42.H0_H0 ;  /* 0x2000002aff1e7230 */ /* 0x000fe40000004100 */
[----:B------:R-:W-:Y:S01]  /*a270*/  FFMA.FTZ R40, R21, R34, R20 ;  /* 0x0000002215287223 */ /* 0x000fe20000010014 */
[----:B------:R-:W-:Y:S02]  /*a280*/  HADD2.F32 R25, -RZ, R24.H0_H0 ;  /* 0x20000018ff197230 */ /* 0x000fe40000004100 */
[C---:B------:R-:W-:Y:S01]  /*a290*/  FMUL.FTZ R28, R33.reuse, R36 ;  /* 0x00000024211c7220 */ /* 0x040fe20000410000 */
[----:B------:R-:W-:Y:S02]  /*a2a0*/  HADD2.F32 R32, -RZ, R44.H0_H0 ;  /* 0x2000002cff207230 */ /* 0x000fe40000004100 */
[----:B------:R-:W-:Y:S01]  /*a2b0*/  FMUL.FTZ R44, R33, R30 ;  /* 0x0000001e212c7220 */ /* 0x000fe20000410000 */
[----:B------:R-:W-:-:S02]  /*a2c0*/  HADD2.F32 R20, -RZ, R51.H1_H1 ;  /* 0x30000033ff147230 */ /* 0x000fc40000004100 */
[----:B------:R-:W-:Y:S01]  /*a2d0*/  FFMA.FTZ R42, R29, R30, -R28 ;  /* 0x0000001e1d2a7223 */ /* 0x000fe2000001081c */
[----:B------:R-:W-:Y:S02]  /*a2e0*/  HADD2.F32 R13, -RZ, R12.H0_H0 ;  /* 0x2000000cff0d7230 */ /* 0x000fe40000004100 */
[C---:B------:R-:W-:Y:S01]  /*a2f0*/  FMUL.FTZ R34, R25.reuse, R32 ;  /* 0x0000002019227220 */ /* 0x040fe20000410000 */
[----:B------:R-:W-:Y:S02]  /*a300*/  HADD2.F32 R27, -RZ, R26.H0_H0 ;  /* 0x2000001aff1b7230 */ /* 0x000fe40000004100 */
[----:B------:R-:W-:Y:S01]  /*a310*/  FMUL.FTZ R25, R25, R20 ;  /* 0x0000001419197220 */ /* 0x000fe20000410000 */
[----:B------:R-:W-:Y:S02]  /*a320*/  HADD2.F32 R30, -RZ, R51.H0_H0 ;  /* 0x20000033ff1e7230 */ /* 0x000fe40000004100 */
[----:B------:R-:W-:Y:S01]  /*a330*/  FFMA.FTZ R44, R29, R36, R44 ;  /* 0x000000241d2c7223 */ /* 0x000fe2000001002c */
[----:B------:R-:W-:-:S02]  /*a340*/  HADD2.F32 R28, -RZ, R35.H0_H0 ;  /* 0x20000023ff1c7230 */ /* 0x000fc40000004100 */
[----:B------:R-:W-:Y:S01]  /*a350*/  FFMA.FTZ R34, R13, R20, -R34 ;  /* 0x000000140d227223 */ /* 0x000fe20000010822 */
[----:B------:R-:W-:Y:S02]  /*a360*/  HADD2.F32 R15, -RZ, R14.H0_H0 ;  /* 0x2000000eff0f7230 */ /* 0x000fe40000004100 */
[----:B------:R-:W-:Y:S01]  /*a370*/  FMUL.FTZ R36, R27, R30 ;  /* 0x0000001e1b247220 */ /* 0x000fe20000410000 */
[----:B------:R-:W-:Y:S01]  /*a380*/  FFMA.FTZ R32, R13, R32, R25 ;  /* 0x000000200d207223 */ /* 0x000fe20000010019 */
[-C--:B------:R-:W-:Y:S01]  /*a390*/  FMUL.FTZ R20, R27, R28.reuse ;  /* 0x0000001c1b147220 */ /* 0x080fe20000410000 */
[----:B------:R-:W-:Y:S02]  /*a3a0*/  HADD2.F32 R24, -RZ, R24.H1_H1 ;  /* 0x30000018ff187230 */ /* 0x000fe40000004100 */
[C---:B------:R-:W-:Y:S01]  /*a3b0*/  FFMA.FTZ R36, R15.reuse, R28, -R36 ;  /* 0x0000001c0f247223 */ /* 0x040fe20000010824 */
[----:B------:R-:W-:Y:S02]  /*a3c0*/  HADD2.F32 R26, -RZ, R26.H1_H1 ;  /* 0x3000001aff1a7230 */ /* 0x000fe40000004100 */
[----:B------:R-:W-:Y:S01]  /*a3d0*/  FFMA.FTZ R20, R15, R30, R20 ;  /* 0x0000001e0f147223 */ /* 0x000fe20000010014 */
[----:B------:R-:W-:-:S02]  /*a3e0*/  HADD2.F32 R25, -RZ, R48.H0_H0 ;  /* 0x20000030ff197230 */ /* 0x000fc40000004100 */
[----:B------:R-:W-:Y:S02]  /*a3f0*/  HADD2.F32 R27, -RZ, R47.H0_H0 ;  /* 0x2000002fff1b7230 */ /* 0x000fe40000004100 */
[----:B------:R-:W-:Y:S02]  /*a400*/  HADD2.F32 R13, -RZ, R50.H0_H0 ;  /* 0x20000032ff0d7230 */ /* 0x000fe40000004100 */
[----:B------:R-:W-:Y:S01]  /*a410*/  FMUL.FTZ R15, R24, R25 ;  /* 0x00000019180f7220 */ /* 0x000fe20000410000 */
[----:B------:R-:W-:Y:S02]  /*a420*/  HADD2.F32 R21, -RZ, R49.H0_H0 ;  /* 0x20000031ff157230 */ /* 0x000fe40000004100 */
[----:B------:R-:W-:Y:S01]  /*a430*/  FMUL.FTZ R33, R26, R27 ;  /* 0x0000001b1a217220 */ /* 0x000fe20000410000 */
[----:B------:R-:W-:Y:S02]  /*a440*/  HADD2.F32 R12, -RZ, R12.H1_H1 ;  /* 0x3000000cff0c7230 */ /* 0x000fe40000004100 */
[----:B------:R-:W-:Y:S01]  /*a450*/  FMUL.FTZ R24, R24, R13 ;  /* 0x0000000d18187220 */ /* 0x000fe20000410000 */
[----:B------:R-:W-:-:S02]  /*a460*/  HADD2.F32 R14, -RZ, R14.H1_H1 ;  /* 0x3000000eff0e7230 */ /* 0x000fc40000004100 */
[----:B------:R-:W-:Y:S01]  /*a470*/  FMUL.FTZ R26, R26, R21 ;  /* 0x000000151a1a7220 */ /* 0x000fe20000410000 */
[C---:B------:R-:W-:Y:S01]  /*a480*/  FFMA.FTZ R29, R12.reuse, R13, -R15 ;  /* 0x0000000d0c1d7223 */ /* 0x040fe2000001080f */
[----:B------:R-:W-:Y:S01]  /*a490*/  FFMA.FTZ R31, R12, R25, R24 ;  /* 0x000000190c1f7223 */ /* 0x000fe20000010018 */
[C---:B------:R-:W-:Y:S01]  /*a4a0*/  FFMA.FTZ R33, R14.reuse, R21, -R33 ;  /* 0x000000150e217223 */ /* 0x040fe20000010821 */
[----:B------:R-:W-:Y:S01]  /*a4b0*/  FFMA.FTZ R21, R14, R27, R26 ;  /* 0x0000001b0e157223 */ /* 0x000fe2000001001a */
[----:B------:R-:W-:Y:S02]  /*a4c0*/  F2FP.F16.F32.PACK_AB R13, R39, R38 ;  /* 0x00000026270d723e */ /* 0x000fe400000000ff */
[----:B------:R-:W-:Y:S02]  /*a4d0*/  F2FP.F16.F32.PACK_AB R15, R42, R37 ;  /* 0x000000252a0f723e */ /* 0x000fe400000000ff */
[----:B------:R-:W-:Y:S02]  /*a4e0*/  F2FP.F16.F32.PACK_AB R12, R29, R34 ;  /* 0x000000221d0c723e */ /* 0x000fe400000000ff */
[----:B------:R-:W-:-:S02]  /*a4f0*/  F2FP.F16.F32.PACK_AB R14, R33, R36 ;  /* 0x00000024210e723e */ /* 0x000fc400000000ff */
[----:B------:R-:W-:Y:S02]  /*a500*/  F2FP.F16.F32.PACK_AB R25, R40, R43 ;  /* 0x0000002b2819723e */ /* 0x000fe400000000ff */
[----:B------:R-:W-:Y:S01]  /*a510*/  F2FP.F16.F32.PACK_AB R27, R44, R41 ;  /* 0x000000292c1b723e */ /* 0x000fe200000000ff */
[----:B------:R1:W-:Y:S01]  /*a520*/  STS.128 [R45+0x20400], R12 ;  /* 0x0204000c2d007388 */ /* 0x0003e20000000c00 */
[----:B------:R-:W-:Y:S02]  /*a530*/  F2FP.F16.F32.PACK_AB R24, R31, R32 ;  /* 0x000000201f18723e */ /* 0x000fe400000000ff */
[----:B------:R-:W-:-:S05]  /*a540*/  F2FP.F16.F32.PACK_AB R26, R21, R20 ;  /* 0x00000014151a723e */ /* 0x000fca00000000ff */
[----:B------:R1:W-:Y:S02]  /*a550*/  STS.128 [R46+0x20400], R24 ;  /* 0x020400182e007388 */ /* 0x0003e40000000c00 */
.L_x_2605:
[----:B------:R-:W-:Y:S05]  /*a560*/  BSYNC B1 ;  /* 0x0000000000017941 */ /* 0x000fea0003800000 */
.L_x_2604:
[----:B------:R-:W-:Y:S01]  /*a570*/  PRMT R33, R54, 0x5410, R55 ;  /* 0x0000541036217816 */ /* 0x000fe20000000037 */
[----:B------:R-:W-:Y:S06]  /*a580*/  @P0 BRA `(.L_x_2596) ;  /* 0x0000000400800947 */ /* 0x000fec0003800000 */
[----:B------:R-:W2:Y:S01]  /*a590*/  LDL R20, [R1+0x60] ;  /* 0x0000600001147983 */ /* 0x000ea20000100800 */
[C---:B-1----:R-:W-:Y:S02]  /*a5a0*/  VIADD R12, R193.reuse, 0x20 ;  /* 0x00000020c10c7836 */ /* 0x042fe40000000000 */
[----:B0-----:R-:W-:Y:S01]  /*a5b0*/  VIADD R13, R193, 0x20 ;  /* 0x00000020c10d7836 */ /* 0x001fe20000000000 */
[----:B------:R-:W3:Y:S01]  /*a5c0*/  LDL R42, [R1+0x5c] ;  /* 0x00005c00012a7983 */ /* 0x000ee20000100800 */
[----:B------:R-:W-:Y:S02]  /*a5d0*/  IMAD.SHL.U32 R12, R12, 0x40, RZ ;  /* 0x000000400c0c7824 */ /* 0x000fe400078e00ff */
[----:B------:R-:W-:-:S03]  /*a5e0*/  IMAD.SHL.U32 R13, R13, 0x40, RZ ;  /* 0x000000400d0d7824 */ /* 0x000fc600078e00ff */
[----:B------:R-:W-:Y:S02]  /*a5f0*/  LOP3.LUT R12, R12, 0x1c0, RZ, 0xc0, !PT ;  /* 0x000001c00c0c7812 */ /* 0x000fe400078ec0ff */
[----:B------:R-:W-:Y:S02]  /*a600*/  LOP3.LUT R13, R13, 0x1c0, RZ, 0xc0, !PT ;  /* 0x000001c00d0d7812 */ /* 0x000fe400078ec0ff */
[----:B------:R-:W-:-:S04]  /*a610*/  SHF.R.U32.HI R12, RZ, 0x3, R12 ;  /* 0x00000003ff0c7819 */ /* 0x000fc8000001160c */
[----:B------:R-:W-:Y:S01]  /*a620*/  LOP3.LUT R3, R12, R3, R13, 0x1e, !PT ;  /* 0x000000030c037212 */ /* 0x000fe200078e1e0d */
[----:B------:R-:W-:Y:S01]  /*a630*/  HADD2.F32 R28, -RZ, R52.H0_H0 ;  /* 0x20000034ff1c7230 */ /* 0x000fe20000004100 */
[--C-:B------:R-:W-:Y:S02]  /*a640*/  SHF.R.U64 R41, R8, 0x10, R9.reuse ;  /* 0x0000001008297819 */ /* 0x100fe40000001209 */
[----:B------:R-:W-:Y:S02]  /*a650*/  SHF.R.U32.HI R21, RZ, 0x10, R9 ;  /* 0x00000010ff157819 */ /* 0x000fe40000011609 */
[--C-:B------:R-:W-:Y:S02]  /*a660*/  SHF.R.U64 R38, R4, 0x10, R5.reuse ;  /* 0x0000001004267819 */ /* 0x100fe40000001205 */
[----:B------:R-:W-:-:S05]  /*a670*/  SHF.R.U32.HI R30, RZ, 0x10, R5 ;  /* 0x00000010ff1e7819 */ /* 0x000fca0000011605 */
[----:B------:R-:W-:Y:S01]  /*a680*/  HADD2.F32 R30, -RZ, R30.H0_H0 ;  /* 0x2000001eff1e7230 */ /* 0x000fe20000004100 */
[--C-:B------:R-:W-:Y:S02]  /*a690*/  SHF.R.U64 R40, R10, 0x10, R11.reuse ;  /* 0x000000100a287819 */ /* 0x100fe4000000120b */
[----:B------:R-:W-:Y:S02]  /*a6a0*/  SHF.R.U32.HI R39, RZ, 0x10, R11 ;  /* 0x00000010ff277819 */ /* 0x000fe4000001160b */
[--C-:B------:R-:W-:Y:S02]  /*a6b0*/  SHF.R.U32.HI R35, RZ, 0x10, R7.reuse ;  /* 0x00000010ff237819 */ /* 0x100fe40000011607 */
[----:B------:R-:W-:Y:S01]  /*a6c0*/  SHF.R.U64 R37, R6, 0x10, R7 ;  /* 0x0000001006257819 */ /* 0x000fe20000001207 */
[----:B--2---:R-:W-:Y:S01]  /*a6d0*/  IMAD.IADD R3, R20, 0x1, R3 ;  /* 0x0000000114037824 */ /* 0x004fe200078e0203 */
[----:B---3--:R-:W0:Y:S04]  /*a6e0*/  LDS.128 R12, [R42+0x20400] ;  /* 0x020400002a0c7984 */ /* 0x008e280000000c00 */
[----:B------:R-:W-:-:S05]  /*a6f0*/  LEA R3, R3, R2, 0x1 ;  /* 0x0000000203037211 */ /* 0x000fca00078e08ff */
[----:B------:R-:W1:Y:S01]  /*a700*/  LDS.128 R24, [R3+0x20400] ;  /* 0x0204000003187984 */ /* 0x000e620000000c00 */
[----:B------:R-:W-:Y:S02]  /*a710*/  HADD2.F32 R20, -RZ, R53.H1_H1 ;  /* 0x30000035ff147230 */ /* 0x000fe40000004100 */
[----:B0-----:R-:W-:Y:S02]  /*a720*/  HADD2.F32 R5, -RZ, R13.H0_H0 ;  /* 0x2000000dff057230 */ /* 0x001fe40000004100 */
[----:B-1----:R-:W-:-:S05]  /*a730*/  HADD2.F32 R9, -RZ, R25.H0_H0 ;  /* 0x20000019ff097230 */ /* 0x002fca0000004100 */
[C---:B------:R-:W-:Y:S01]  /*a740*/  FMUL.FTZ R32, R9.reuse, R28 ;  /* 0x0000001c09207220 */ /* 0x040fe20000410000 */
[-C--:B------:R-:W-:Y:S01]  /*a750*/  FMUL.FTZ R34, R9, R20.reuse ;  /* 0x0000001409227220 */ /* 0x080fe20000410000 */
[----:B------:R-:W-:Y:S02]  /*a760*/  HADD2.F32 R25, -RZ, R25.H1_H1 ;  /* 0x30000019ff197230 */ /* 0x000fe40000004100 */
[C---:B------:R-:W-:Y:S01]  /*a770*/  FFMA.FTZ R32, R5.reuse, R20, -R32 ;  /* 0x0000001405207223 */ /* 0x040fe20000010820 */
[----:B------:R-:W-:Y:S02]  /*a780*/  HADD2.F32 R20, -RZ, R21.H0_H0 ;  /* 0x20000015ff147230 */ /* 0x000fe40000004100 */
[----:B------:R-:W-:Y:S01]  /*a790*/  FFMA.FTZ R34, R5, R28, R34 ;  /* 0x0000001c05227223 */ /* 0x000fe20000010022 */
[----:B------:R-:W-:Y:S02]  /*a7a0*/  HADD2.F32 R8, -RZ, R24.H0_H0 ;  /* 0x20000018ff087230 */ /* 0x000fe40000004100 */
[----:B------:R-:W-:-:S02]  /*a7b0*/  HADD2.F32 R9, -RZ, R0.H1_H1 ;  /* 0x30000000ff097230 */ /* 0x000fc40000004100 */
[----:B------:R-:W-:Y:S02]  /*a7c0*/  HADD2.F32 R5, -RZ, R53.H0_H0 ;  /* 0x20000035ff057230 */ /* 0x000fe40000004100 */
[C---:B------:R-:W-:Y:S01]  /*a7d0*/  FMUL.FTZ R36, R25.reuse, R30 ;  /* 0x0000001e19247220 */ /* 0x040fe20000410000 */
[----:B------:R-:W-:Y:S02]  /*a7e0*/  HADD2.F32 R13, -RZ, R13.H1_H1 ;  /* 0x3000000dff0d7230 */ /* 0x000fe40000004100 */
[-C--:B------:R-:W-:Y:S01]  /*a7f0*/  FMUL.FTZ R28, R25, R20.reuse ;  /* 0x00000014191c7220 */ /* 0x080fe20000410000 */
[----:B------:R-:W-:Y:S02]  /*a800*/  HADD2.F32 R4, -RZ, R12.H0_H0 ;  /* 0x2000000cff047230 */ /* 0x000fe40000004100 */
[C---:B------:R-:W-:Y:S01]  /*a810*/  FMUL.FTZ R25, R8.reuse, R9 ;  /* 0x0000000908197220 */ /* 0x040fe20000410000 */
[-C--:B------:R-:W-:Y:S01]  /*a820*/  FMUL.FTZ R8, R8, R5.reuse ;  /* 0x0000000508087220 */ /* 0x080fe20000410000 */
[C---:B------:R-:W-:Y:S01]  /*a830*/  FFMA.FTZ R29, R13.reuse, R20, -R36 ;  /* 0x000000140d1d7223 */ /* 0x040fe20000010824 */
[----:B------:R-:W-:Y:S01]  /*a840*/  FFMA.FTZ R31, R13, R30, R28 ;  /* 0x0000001e0d1f7223 */ /* 0x000fe2000001001c */
[C---:B------:R-:W-:Y:S01]  /*a850*/  FFMA.FTZ R25, R4.reuse, R5, -R25 ;  /* 0x0000000504197223 */ /* 0x040fe20000010819 */
[----:B------:R-:W-:Y:S01]  /*a860*/  FFMA.FTZ R13, R4, R9, R8 ;  /* 0x00000009040d7223 */ /* 0x000fe20000010008 */
[----:B------:R-:W-:-:S02]  /*a870*/  HADD2.F32 R10, -RZ, R26.H0_H0 ;  /* 0x2000001aff0a7230 */ /* 0x000fc40000004100 */
[----:B------:R-:W-:Y:S02]  /*a880*/  HADD2.F32 R11, -RZ, R27.H0_H0 ;  /* 0x2000001bff0b7230 */ /* 0x000fe40000004100 */
[----:B------:R-:W-:Y:S02]  /*a890*/  HADD2.F32 R21, -RZ, R52.H1_H1 ;  /* 0x30000034ff157230 */ /* 0x000fe40000004100 */
[--C-:B------:R-:W-:Y:S02]  /*a8a0*/  HADD2.F32 R5, -RZ, R33.reuse.H0_H0 ;  /* 0x20000021ff057230 */ /* 0x100fe40000004100 */
[----:B------:R-:W-:Y:S02]  /*a8b0*/  HADD2.F32 R8, -RZ, R0.H0_H0 ;  /* 0x20000000ff087230 */ /* 0x000fe40000004100 */
[----:B------:R-:W-:Y:S02]  /*a8c0*/  HADD2.F32 R4, -RZ, R33.H1_H1 ;  /* 0x30000021ff047230 */ /* 0x000fe40000004100 */
[----:B------:R-:W-:Y:S01]  /*a8d0*/  FMUL.FTZ R9, R10, R21 ;  /* 0x000000150a097220 */ /* 0x000fe20000410000 */
[----:B------:R-:W-:-:S02]  /*a8e0*/  HADD2.F32 R6, -RZ, R14.H0_H0 ;  /* 0x2000000eff067230 */ /* 0x000fc40000004100 */
[-C--:B------:R-:W-:Y:S01]  /*a8f0*/  FMUL.FTZ R33, R10, R5.reuse ;  /* 0x000000050a217220 */ /* 0x080fe20000410000 */
[----:B------:R-:W-:Y:S02]  /*a900*/  HADD2.F32 R7, -RZ, R15.H0_H0 ;  /* 0x2000000fff077230 */ /* 0x000fe40000004100 */
[C---:B------:R-:W-:Y:S01]  /*a910*/  FMUL.FTZ R28, R11.reuse, R8 ;  /* 0x000000080b1c7220 */ /* 0x040fe20000410000 */
[----:B------:R-:W-:Y:S02]  /*a920*/  HADD2.F32 R27, -RZ, R27.H1_H1 ;  /* 0x3000001bff1b7230 */ /* 0x000fe40000004100 */
[----:B------:R-:W-:Y:S01]  /*a930*/  FMUL.FTZ R11, R11, R4 ;  /* 0x000000040b0b7220 */ /* 0x000fe20000410000 */
[----:B------:R-:W-:Y:S02]  /*a940*/  HADD2.F32 R10, -RZ, R35.H0_H0 ;  /* 0x20000023ff0a7230 */ /* 0x000fe40000004100 */
[----:B------:R-:W-:Y:S02]  /*a950*/  HADD2.F32 R0, -RZ, R39.H0_H0 ;  /* 0x20000027ff007230 */ /* 0x000fe40000004100 */
[C---:B------:R-:W-:Y:S01]  /*a960*/  FFMA.FTZ R20, R6.reuse, R5, -R9 ;  /* 0x0000000506147223 */ /* 0x040fe20000010809 */
[----:B------:R-:W-:Y:S01]  /*a970*/  FFMA.FTZ R33, R6, R21, R33 ;  /* 0x0000001506217223 */ /* 0x000fe20000010021 */
[----:B------:R-:W-:-:S02]  /*a980*/  HADD2.F32 R15, -RZ, R15.H1_H1 ;  /* 0x3000000fff0f7230 */ /* 0x000fc40000004100 */
[C---:B------:R-:W-:Y:S01]  /*a990*/  FFMA.FTZ R28, R7.reuse, R4, -R28 ;  /* 0x00000004071c7223 */ /* 0x040fe2000001081c */
[----:B------:R-:W-:Y:S01]  /*a9a0*/  FFMA.FTZ R6, R7, R8, R11 ;  /* 0x0000000807067223 */ /* 0x000fe2000001000b */
[----:B------:R-:W-:Y:S02]  /*a9b0*/  HADD2.F32 R24, -RZ, R24.H1_H1 ;  /* 0x30000018ff187230 */ /* 0x000fe40000004100 */
[C---:B------:R-:W-:Y:S01]  /*a9c0*/  FMUL.FTZ R30, R27.reuse, R10 ;  /* 0x0000000a1b1e7220 */ /* 0x040fe20000410000 */
[----:B------:R-:W-:Y:S02]  /*a9d0*/  HADD2.F32 R26, -RZ, R26.H1_H1 ;  /* 0x3000001aff1a7230 */ /* 0x000fe40000004100 */
[----:B------:R-:W-:Y:S01]  /*a9e0*/  FMUL.FTZ R4, R27, R0 ;  /* 0x000000001b047220 */ /* 0x000fe20000410000 */
[----:B------:R-:W-:Y:S02]  /*a9f0*/  HADD2.F32 R9, -RZ, R38.H0_H0 ;  /* 0x20000026ff097230 */ /* 0x000fe40000004100 */
[----:B------:R-:W-:-:S02]  /*aa00*/  HADD2.F32 R11, -RZ, R37.H0_H0 ;  /* 0x20000025ff0b7230 */ /* 0x000fc40000004100 */
[----:B------:R-:W-:Y:S02]  /*aa10*/  HADD2.F32 R5, -RZ, R41.H0_H0 ;  /* 0x20000029ff057230 */ /* 0x000fe40000004100 */
[----:B------:R-:W-:Y:S02]  /*aa20*/  HADD2.F32 R7, -RZ, R40.H0_H0 ;  /* 0x20000028ff077230 */ /* 0x000fe40000004100 */
[C---:B------:R-:W-:Y:S01]  /*aa30*/  FFMA.FTZ R27, R15.reuse, R0, -R30 ;  /* 0x000000000f1b7223 */ /* 0x040fe2000001081e */
[----:B------:R-:W-:Y:S02]  /*aa40*/  HADD2.F32 R12, -RZ, R12.H1_H1 ;  /* 0x3000000cff0c7230 */ /* 0x000fe40000004100 */
[----:B------:R-:W-:Y:S01]  /*aa50*/  FFMA.FTZ R35, R15, R10, R4 ;  /* 0x0000000a0f237223 */ /* 0x000fe20000010004 */
[----:B------:R-:W-:Y:S02]  /*aa60*/  HADD2.F32 R14, -RZ, R14.H1_H1 ;  /* 0x3000000eff0e7230 */ /* 0x000fe40000004100 */
        /* <DEDUP_REMOVED lines=18> */
.L_x_2596:
[----:B------:R-:W-:Y:S05]  /*ab90*/  BSYNC B0 ;  /* 0x0000000000007941 */ /* 0x000fea0003800000 */
.L_x_2582:
        /* <DEDUP_REMOVED lines=8> */
.L_x_2579:
[----:B---3--:R-:W-:-:S05]  /*ac20*/  IMAD.U32 R0, RZ, RZ, UR37 ;  /* 0x00000025ff007e24 */ /* 0x008fca000f8e00ff */
[----:B------:R-:W-:-:S13]  /*ac30*/  ISETP.NE.AND P0, PT, R0, 0x3, PT ;  /* 0x000000030000780c */ /* 0x000fda0003f05270 */
[----:B------:R-:W-:Y:S05]  /*ac40*/  @!P0 BRA `(.L_x_2606) ;  /* 0x0000000000048947 */ /* 0x000fea0003800000 */
[----:B------:R-:W-:Y:S01]  /*ac50*/  BPT.TRAP 0x1 ;  /* 0x000000040000795c */ /* 0x000fe20000300000 */
.L_x_2606:
[----:B-1----:R-:W-:Y:S01]  /*ac60*/  IMAD R15, R18, 0x8, R2 ;  /* 0x00000008120f7824 */ /* 0x002fe200078e0202 */
[----:B------:R-:W-:-:S04]  /*ac70*/  SHF.L.U32 R56, R19, 0x1f, RZ ;  /* 0x0000001f13387819 */ /* 0x000fc800000006ff */
[----:B------:R1:W3:Y:S01]  /*ac80*/  SYNCS.PHASECHK.TRANS64.TRYWAIT P1, [R15+URZ+0x28c30], R56 ;  /* 0x028c30380f0075a7 */ /* 0x0002e2000802017f */
[----:B------:R-:W-:Y:S05]  /*ac90*/  @!P0 BRA `(.L_x_2607) ;  /* 0x0000000000048947 */ /* 0x000fea0003800000 */
[----:B------:R-:W-:Y:S01]  /*aca0*/  BPT.TRAP 0x1 ;  /* 0x000000040000795c */ /* 0x000fe20000300000 */
.L_x_2607:
[C---:B------:R-:W-:Y:S02]  /*acb0*/  VIADD R0, R2.reuse, 0x22400 ;  /* 0x0002240002007836 */ /* 0x040fe40000000000 */
[----:B0-2---:R-:W-:-:S03]  /*acc0*/  VIADD R3, R2, 0x20400 ;  /* 0x0002040002037836 */ /* 0x005fc60000000000 */
[----:B------:R-:W-:Y:S02]  /*acd0*/  SHF.R.U32.HI R0, RZ, 0x4, R0 ;  /* 0x00000004ff007819 */ /* 0x000fe40000011600 */
[----:B------:R-:W-:Y:S02]  /*ace0*/  SHF.R.U32.HI R3, RZ, 0x4, R3 ;  /* 0x00000004ff037819 */ /* 0x000fe40000011603 */
[----:B------:R-:W-:Y:S02]  /*acf0*/  LOP3.LUT R0, R0, 0x3fff, RZ, 0xc0, !PT ;  /* 0x00003fff00007812 */ /* 0x000fe400078ec0ff */
[----:B------:R-:W-:Y:S02]  /*ad00*/  LOP3.LUT R3, R3, 0x3fff, RZ, 0xc0, !PT ;  /* 0x00003fff03037812 */ /* 0x000fe400078ec0ff */
[----:B------:R-:W-:Y:S01]  /*ad10*/  LOP3.LUT R21, R0, 0x10000, RZ, 0xfc, !PT ;  /* 0x0001000000157812 */ /* 0x000fe200078efcff */
[----:B---3--:R-:W-:Y:S06]  /*ad20*/  @P1 BRA `(.L_x_2608) ;  /* 0x0000000000081947 */ /* 0x008fec0003800000 */
[----:B------:R-:W0:Y:S02]  /*ad30*/  SYNCS.PHASECHK.TRANS64.TRYWAIT P1, [R15+URZ+0x28c30], R56 ;  /* 0x028c30380f0075a7 */ /* 0x000e24000802017f */
[----:B0-----:R-:W-:Y:S05]  /*ad40*/  @!P1 BRA `(.L_x_2609) ;  /* 0x0000015000c89947 */ /* 0x001fea0003800000 */
.L_x_2608:
        /* <DEDUP_REMOVED lines=14> */
[----:B------:R-:W-:Y:S02]  /*ae30*/  VIADD R10, R4, 0x4 ;  /* 0x00000004040a7836 */ /* 0x000fe40000000000 */
[----:B------:R-:W-:Y:S02]  /*ae40*/  IMAD.MOV.U32 R11, RZ, RZ, 0x40000040 ;  /* 0x40000040ff0b7424 */ /* 0x000fe400078e00ff */
[----:B------:R-:W-:-:S04]  /*ae50*/  IMAD.MOV.U32 R7, RZ, RZ, 0x40000040 ;  /* 0x40000040ff077424 */ /* 0x000fc800078e00ff */
[----:B------:R-:W-:Y:S01]  /*ae60*/  HGMMA.64x64x16.F32 R24, gdesc[UR4], RZ, !UPT, gsb0 ;  /* 0x00e00000041879f0 */ /* 0x000fe2000c0008ff */
[----:B------:R-:W-:Y:S02]  /*ae70*/  R2UR UR4, R12 ;  /* 0x000000000c0472ca */ /* 0x000fe400000e0000 */
[----:B------:R-:W-:Y:S02]  /*ae80*/  R2UR UR5, R13 ;  /* 0x000000000d0572ca */ /* 0x000fe400000e0000 */
[----:B------:R-:W-:Y:S01]  /*ae90*/  R2UR UR6, R8 ;  /* 0x00000000080672ca */ /* 0x000fe200000e0000 */
[C---:B------:R-:W-:Y:S01]  /*aea0*/  VIADD R8, R6.reuse, 0x4 ;  /* 0x0000000406087836 */ /* 0x040fe20000000000 */
[----:B------:R-:W-:Y:S01]  /*aeb0*/  R2UR UR7, R9 ;  /* 0x00000000090772ca */ /* 0x000fe200000e0000 */
[----:B------:R-:W-:Y:S01]  /*aec0*/  VIADD R6, R6, 0x6 ;  /* 0x0000000606067836 */ /* 0x000fe20000000000 */
[----:B------:R-:W-:Y:S01]  /*aed0*/  MOV R9, 0x40000040 ;  /* 0x4000004000097802 */ /* 0x000fe20000000f00 */
[----:B------:R-:W-:-:S02]  /*aee0*/  WARPGROUP.DEPBAR.LE gsb0, 0x0 ;  /* 0x00008000000079c5 */ /* 0x000fc40000010000 */
[----:B------:R-:W-:-:S08]  /*aef0*/  WARPGROUP.ARRIVE ;  /* 0x00000000000079c5 */ /* 0x000fd00000000000 */
        /* <DEDUP_REMOVED lines=20> */
.L_x_2610:
[----:B------:R-:W2:Y:S01]  /*b040*/  LDL R0, [R1] ;  /* 0x0000000001007983 */ /* 0x000ea20000100800 */
[----:B------:R-:W3:Y:S01]  /*b050*/  LDC R3, c[0x0][0x448] ;  /* 0x00011200ff037b82 */ /* 0x000ee20000000800 */
[----:B------:R-:W-:Y:S01]  /*b060*/  ULDC.64 UR40, c[0x0][0x9e0] ;  /* 0x0002780000287ab9 */ /* 0x000fe20000000a00 */
[----:B------:R-:W-:Y:S01]  /*b070*/  LOP3.LUT R22, R22, 0xffffff7f, RZ, 0xc0, !PT ;  /* 0xffffff7f16167812 */ /* 0x000fe200078ec0ff */
[----:B------:R-:W-:Y:S01]  /*b080*/  UISETP.GE.AND UP0, UPT, UR41, 0x1, UPT ;  /* 0x000000012900788c */ /* 0x000fe2000bf06270 */
[----:B------:R-:W-:Y:S01]  /*b090*/  LEA R57, R168, 0xffffffc0, 0x6 ;  /* 0xffffffc0a8397811 */ /* 0x000fe200078e30ff */
[----:B------:R-:W-:Y:S02]  /*b0a0*/  ULDC UR4, c[0x0][0x9dc] ;  /* 0x0002770000047ab9 */ /* 0x000fe40000000800 */
[----:B------:R-:W-:Y:S01]  /*b0b0*/  IMAD.U32 R20, RZ, RZ, UR4 ;  /* 0x00000004ff147e24 */ /* 0x000fe2000f8e00ff */
[----:B------:R-:W-:Y:S01]  /*b0c0*/  IADD3 R59, -R188, R189, -R57 ;  /* 0x000000bdbc3b7210 */ /* 0x000fe20007ffe939 */
[----:B------:R-:W-:Y:S01]  /*b0d0*/  UP2UR UR47, UPR, URZ, 0x1 ;  /* 0x000000013f2f7883 */ /* 0x000fe20008000000 */
[----:B---3--:R-:W-:-:S13]  /*b0e0*/  ISETP.NE.AND P1, PT, R3, 0x1, PT ;  /* 0x000000010300780c */ /* 0x008fda0003f25270 */
[----:B------:R-:W3:Y:S01]  /*b0f0*/  @P1 LDC R3, c[0x0][0x44c] ;  /* 0x00011300ff031b82 */ /* 0x000ee20000000800 */
[----:B------:R-:W-:-:S07]  /*b100*/  @P1 LOP3.LUT R22, R22, 0x80, RZ, 0xfc, !PT ;  /* 0x0000008016161812 */ /* 0x000fce00078efcff */
[----:B------:R-:W4:Y:S01]  /*b110*/  @P1 LDC R7, c[0x0][0x450] ;  /* 0x00011400ff071b82 */ /* 0x000f220000000800 */
[----:B--2---:R-:W-:-:S04]  /*b120*/  IMAD.IADD R0, R0, 0x1, R199 ;  /* 0x0000000100007824 */ /* 0x004fc800078e02c7 */
[----:B---3--:R-:W-:-:S04]  /*b130*/  @P1 IMAD.HI.U32 R6, R0, R3, RZ ;  /* 0x0000000300061227 */ /* 0x008fc800078e00ff */
[----:B------:R-:W-:Y:S01]  /*b140*/  IMAD.MOV.U32 R3, RZ, RZ, R0 ;  /* 0x000000ffff037224 */ /* 0x000fe200078e0000 */
[----:B----4-:R-:W-:Y:S01]  /*b150*/  @P1 SHF.R.U32.HI R3, RZ, R7, R6 ;  /* 0x00000007ff031219 */ /* 0x010fe20000011606 */
[----:B------:R-:W-:Y:S01]  /*b160*/  VIADD R0, R15, 0x28c40 ;  /* 0x00028c400f007836 */ /* 0x000fe20000000000 */
[----:B------:R-:W-:Y:S01]  /*b170*/  PLOP3.LUT P1, PT, PT, PT, UP0, 0x40, 0x0 ;  /* 0x000000000000781c */ /* 0x000fe20003f2e808 */
[----:B------:R-:W-:Y:S02]  /*b180*/  IMAD.MOV.U32 R7, RZ, RZ, -0x40 ;  /* 0xffffffc0ff077424 */ /* 0x000fe400078e00ff */
[----:B------:R-:W2:Y:S01]  /*b190*/  SHFL.IDX PT, R14, R3, RZ, 0x1c1f ;  /* 0x001c1fff030e7589 */ /* 0x000ea200000e0000 */
[----:B------:R-:W-:Y:S01]  /*b1a0*/  PRMT R0, R191, 0x654, R0 ;  /* 0x00000654bf007816 */ /* 0x000fe20000000000 */
[----:B------:R-:W-:Y:S01]  /*b1b0*/  IMAD R6, R168, R7, 0x41 ;  /* 0x00000041a8067424 */ /* 0x000fe200078e0207 */
[----:B------:R-:W-:Y:S02]  /*b1c0*/  LOP3.LUT R7, RZ, R20, RZ, 0x33, !PT ;  /* 0x00000014ff077212 */ /* 0x000fe400078e33ff */
[----:B------:R3:W-:Y:S01]  /*b1d0*/  SYNCS.ARRIVE.TRANS64.RED.A1T0 RZ, [R0+URZ], RZ ;  /* 0x000000ff00ff79a7 */ /* 0x0007e2000810043f */
[----:B------:R-:W-:Y:S01]  /*b1e0*/  VIADD R63, R6, 0xffffffff ;  /* 0xffffffff063f7836 */ /* 0x000fe20000000000 */
[----:B---3--:R-:W-:-:S05]  /*b1f0*/  IADD3 R0, -R188, R6, R189 ;  /* 0x00000006bc007210 */ /* 0x008fca0007ffe1bd */
[----:B------:R-:W-:-:S04]  /*b200*/  IMAD.IADD R0, R0, 0x1, -R23 ;  /* 0x0000000100007824 */ /* 0x000fc800078e0a17 */
[C---:B------:R-:W-:Y:S02]  /*b210*/  VIADD R62, R0.reuse, UR40 ;  /* 0x00000028003e7c36 */ /* 0x040fe40008000000 */
[----:B------:R-:W-:-:S03]  /*b220*/  IMAD.IADD R61, R0, 0x1, R7 ;  /* 0x00000001003d7824 */ /* 0x000fc600078e0207 */
[----:B--2---:R-:W-:Y:S01]  /*b230*/  VIADDMNMX R0, R14, R62, R59, PT ;  /* 0x0000003e0e007246 */ /* 0x004fe2000380013b */
[----:B------:R-:W-:Y:S01]  /*b240*/  IMAD.IADD R6, R61, 0x1, R14 ;  /* 0x000000013d067824 */ /* 0x000fe200078e020e */
[----:B------:R-:W-:Y:S06]  /*b250*/  @P1 BRA `(.L_x_2611) ;  /* 0x0000000000581947 */ /* 0x000fec0003800000 */
[----:B------:R-:W-:Y:S01]  /*b260*/  IADD3 R7, -R23, R189, R14 ;  /* 0x000000bd17077210 */ /* 0x000fe20007ffe10e */
[----:B------:R-:W-:Y:S03]  /*b270*/  BSSY B0, `(.L_x_2612) ;  /* 0x0000010000007945 */ /* 0x000fe60003800000 */
[----:B------:R-:W-:-:S13]  /*b280*/  ISETP.GT.AND P1, PT, R7, -0x1, PT ;  /* 0xffffffff0700780c */ /* 0x000fda0003f24270 */
[----:B------:R-:W-:Y:S05]  /*b290*/  @P1 BRA `(.L_x_2613) ;  /* 0x0000000000201947 */ /* 0x000fea0003800000 */
[----:B------:R-:W-:Y:S01]  /*b2a0*/  UISETP.NE.AND UP0, UPT, UR41, 0x1, UPT ;  /* 0x000000012900788c */ /* 0x000fe2000bf05270 */
[----:B------:R-:W-:-:S05]  /*b2b0*/  LOP3.LUT R7, RZ, R7, RZ, 0x33, !PT ;  /* 0x00000007ff077212 */ /* 0x000fca00078e33ff */
[----:B------:R-:W-:-:S05]  /*b2c0*/  PLOP3.LUT P1, PT, PT, PT, UP0, 0x80, 0x0 ;  /* 0x000000000000781c */ /* 0x000fca0003f2f008 */
[----:B------:R-:W-:-:S08]  /*b2d0*/  @UP0 ULDC.64 UR4, c[0x0][0x9e8] ;  /* 0x00027a0000040ab9 */ /* 0x000fd00000000a00 */
[----:B------:R-:W-:-:S05]  /*b2e0*/  @P1 IMAD.HI.U32 R14, R7, UR4, RZ ;  /* 0x00000004070e1c27 */ /* 0x000fca000f8e00ff */
[----:B------:R-:W-:-:S04]  /*b2f0*/  @P1 SHF.R.U32.HI R7, RZ, UR5, R14 ;  /* 0x00000005ff071c19 */ /* 0x000fc8000801160e */
[----:B------:R-:W-:Y:S01]  /*b300*/  LOP3.LUT R7, RZ, R7, RZ, 0x33, !PT ;  /* 0x00000007ff077212 */ /* 0x000fe200078e33ff */
[----:B------:R-:W-:Y:S06]  /*b310*/  BRA `(.L_x_2614) ;  /* 0x0000000000147947 */ /* 0x000fec0003800000 */
.L_x_2613:
[----:B------:R-:W-:-:S06]  /*b320*/  UISETP.NE.AND UP0, UPT, UR41, 0x1, UPT ;  /* 0x000000012900788c */ /* 0x000fcc000bf05270 */
[----:B------:R-:W-:-:S05]  /*b330*/  PLOP3.LUT P1, PT, PT, PT, UP0, 0x80, 0x0 ;  /* 0x000000000000781c */ /* 0x000fca0003f2f008 */
[----:B------:R-:W-:-:S08]  /*b340*/  @UP0 ULDC.64 UR4, c[0x0][0x9e8] ;  /* 0x00027a0000040ab9 */ /* 0x000fd00000000a00 */
[----:B------:R-:W-:-:S05]  /*b350*/  @P1 IMAD.HI.U32 R14, R7, UR4, RZ ;  /* 0x00000004070e1c27 */ /* 0x000fca000f8e00ff */
[----:B------:R-:W-:-:S07]  /*b360*/  @P1 SHF.R.U32.HI R7, RZ, UR5, R14 ;  /* 0x00000005ff071c19 */ /* 0x000fce000801160e */
.L_x_2614:
[----:B------:R-:W-:Y:S05]  /*b370*/  BSYNC B0 ;  /* 0x0000000000007941 */ /* 0x000fea0003800000 */
.L_x_2612:
[----:B------:R-:W-:-:S05]  /*b380*/  IMAD R7, R7, UR41, -R57 ;  /* 0x0000002907077c24 */ /* 0x000fca000f8e0a39 */
[----:B------:R-:W-:-:S04]  /*b390*/  IADD3 R7, -R188, R7, RZ ;  /* 0x00000007bc077210 */ /* 0x000fc80007ffe1ff */
[----:B------:R-:W-:Y:S02]  /*b3a0*/  VIMNMX R6, R6, R7, !PT ;  /* 0x0000000706067248 */ /* 0x000fe40007fe0100 */
[----:B------:R-:W-:-:S07]  /*b3b0*/  VIADDMNMX R0, R7, UR41, R0, PT ;  /* 0x0000002907007c46 */ /* 0x000fce000b800100 */
.L_x_2611:
[C---:B------:R-:W-:Y:S01]  /*b3c0*/  ISETP.GE.AND P1, PT, R63.reuse, 0x2, PT ;  /* 0x000000023f00780c */ /* 0x040fe20003f26270 */
[----:B------:R-:W-:Y:S01]  /*b3d0*/  UISETP.NE.AND UP0, UPT, UR47, URZ, UPT ;  /* 0x0000003f2f00728c */ /* 0x000fe2000bf05270 */
[C---:B------:R-:W-:Y:S02]  /*b3e0*/  ISETP.GE.AND P5, PT, R63.reuse, 0xa, PT ;  /* 0x0000000a3f00780c */ /* 0x040fe40003fa6270 */
[----:B------:R-:W-:Y:S02]  /*b3f0*/  ISETP.GT.AND P3, PT, R6, 0x1, !P1 ;  /* 0x000000010600780c */ /* 0x000fe40004f64270 */
[----:B------:R-:W-:Y:S02]  /*b400*/  ISETP.GE.AND P2, PT, R63, 0x9, PT ;  /* 0x000000093f00780c */ /* 0x000fe40003f46270 */
[----:B------:R-:W-:Y:S02]  /*b410*/  ISETP.LT.OR P3, PT, R0, 0x2, P3 ;  /* 0x000000020000780c */ /* 0x000fe40001f61670 */
[----:B------:R-:W-:-:S02]  /*b420*/  P2R R65, PR, RZ, 0x20 ;  /* 0x00000020ff417803 */ /* 0x000fc40000000000 */
[----:B------:R-:W-:Y:S02]  /*b430*/  FSEL R80, R25, -INF , !P3 ;  /* 0xff80000019507808 */ /* 0x000fe40005800000 */
[C---:B------:R-:W-:Y:S02]  /*b440*/  ISETP.GT.AND P3, PT, R6.reuse, 0x9, !P5 ;  /* 0x000000090600780c */ /* 0x040fe40006f64270 */
[----:B------:R-:W-:Y:S02]  /*b450*/  ISETP.GT.AND P4, PT, R6, 0x8, !P2 ;  /* 0x000000080600780c */ /* 0x000fe40005784270 */
[----:B------:R-:W-:Y:S02]  /*b460*/  ISETP.LT.OR P3, PT, R0, 0xa, P3 ;  /* 0x0000000a0000780c */ /* 0x000fe40001f61670 */
[----:B------:R-:W-:Y:S02]  /*b470*/  ISETP.GE.AND P5, PT, R63, 0x11, PT ;  /* 0x000000113f00780c */ /* 0x000fe40003fa6270 */
[----:B------:R-:W-:-:S02]  /*b480*/  FSEL R72, R29, -INF , !P3 ;  /* 0xff8000001d487808 */ /* 0x000fc40005800000 */
[----:B------:R-:W-:Y:S02]  /*b490*/  ISETP.LT.OR P4, PT, R0, 0x9, P4 ;  /* 0x000000090000780c */ /* 0x000fe40002781670 */
[----:B------:R-:W-:Y:S02]  /*b4a0*/  ISETP.GT.AND P3, PT, R6, 0x10, !P5 ;  /* 0x000000100600780c */ /* 0x000fe40006f64270 */
[----:B------:R-:W-:Y:S02]  /*b4b0*/  FSEL R74, R28, -INF , !P4 ;  /* 0xff8000001c4a7808 */ /* 0x000fe40006000000 */
        /* <DEDUP_REMOVED lines=43> */
[C---:B------:R-:W-:Y:S02]  /*b770*/  ISETP.GE.AND P3, PT, R63.reuse, 0x32, PT ;  /* 0x000000323f00780c */ /* 0x040fe40003f66270 */
[----:B------:R-:W-:-:S02]  /*b780*/  ISETP.GE.AND P6, PT, R63, 0x1, PT ;  /* 0x000000013f00780c */ /* 0x000fc40003fc6270 */
[----:B------:R-:W-:Y:S02]  /*b790*/  ISETP.GT.AND P4, PT, R6, 0x31, !P3 ;  /* 0x000000310600780c */ /* 0x000fe40005f84270 */
[----:B------:R-:W-:Y:S02]  /*b7a0*/  P2R R7, PR, RZ, 0x40 ;  /* 0x00000040ff077803 */ /* 0x000fe40000000000 */
[----:B------:R-:W-:-:S04]  /*b7b0*/  ISETP.LT.OR P4, PT, R0, 0x32, P4 ;  /* 0x000000320000780c */ /* 0x000fc80002781670 */
[----:B------:R-:W-:Y:S02]  /*b7c0*/  FSEL R14, R49, -INF , !P4 ;  /* 0xff800000310e7808 */ /* 0x000fe40006000000 */
[----:B------:R-:W-:-:S04]  /*b7d0*/  ISETP.GE.AND P4, PT, R63, 0x39, PT ;  /* 0x000000393f00780c */ /* 0x000fc80003f86270 */
[----:B------:R-:W-:-:S04]  /*b7e0*/  ISETP.GT.AND P5, PT, R6, 0x38, !P4 ;  /* 0x000000380600780c */ /* 0x000fc800067a4270 */
[----:B------:R-:W-:-:S04]  /*b7f0*/  ISETP.LT.OR P5, PT, R0, 0x39, P5 ;  /* 0x000000390000780c */ /* 0x000fc80002fa1670 */
[----:B------:R-:W-:Y:S02]  /*b800*/  FSEL R52, R52, -INF , !P5 ;  /* 0xff80000034347808 */ /* 0x000fe40006800000 */
[----:B------:R-:W-:Y:S02]  /*b810*/  ISETP.GT.AND P5, PT, R6, RZ, !P6 ;  /* 0x000000ff0600720c */ /* 0x000fe400077a4270 */
[----:B------:R-:W-:Y:S02]  /*b820*/  ISETP.GE.AND P6, PT, R63, 0x3a, PT ;  /* 0x0000003a3f00780c */ /* 0x000fe40003fc6270 */
[----:B------:R-:W-:-:S04]  /*b830*/  ISETP.LT.OR P5, PT, R0, 0x1, P5 ;  /* 0x000000010000780c */ /* 0x000fc80002fa1670 */
[----:B------:R-:W-:Y:S02]  /*b840*/  FSEL R78, R24, -INF , !P5 ;  /* 0xff800000184e7808 */ /* 0x000fe40006800000 */
[----:B------:R-:W-:-:S04]  /*b850*/  ISETP.GT.AND P5, PT, R6, 0x39, !P6 ;  /* 0x000000390600780c */ /* 0x000fc800077a4270 */
[----:B------:R-:W-:Y:S02]  /*b860*/  ISETP.LT.OR P5, PT, R0, 0x3a, P5 ;  /* 0x0000003a0000780c */ /* 0x000fe40002fa1670 */
[----:B------:R-:W2:Y:S02]  /*b870*/  SHFL.IDX PT, R0, R3, 0x1, 0x1c1f ;  /* 0x003c1f0003007f89 */ /* 0x000ea400000e0000 */
[----:B------:R-:W-:Y:S02]  /*b880*/  FSEL R32, R53, -INF , !P5 ;  /* 0xff80000035207808 */ /* 0x000fe40006800000 */
[----:B------:R-:W-:Y:S02]  /*b890*/  PLOP3.LUT P5, PT, PT, PT, UP0, 0x40, 0x0 ;  /* 0x000000000000781c */ /* 0x000fe40003fae808 */
[----:B--2---:R-:W-:Y:S01]  /*b8a0*/  VIADDMNMX R25, R0, R62, R59, PT ;  /* 0x0000003e00197246 */ /* 0x004fe2000380013b */
[----:B------:R-:W-:-:S10]  /*b8b0*/  IMAD.IADD R29, R61, 0x1, R0 ;  /* 0x000000013d1d7824 */ /* 0x000fd400078e0200 */
[----:B------:R-:W-:Y:S05]  /*b8c0*/  @P5 BRA `(.L_x_2615) ;  /* 0x0000000000605947 */ /* 0x000fea0003800000 */
        /* <DEDUP_REMOVED lines=8> */
[----:B------:R-:W-:Y:S01]  /*b950*/  @P5 IMAD.HI.U32 R3, R0, UR4, RZ ;  /* 0x0000000400035c27 */ /* 0x000fe2000f8e00ff */
[----:B------:R-:W-:-:S13]  /*b960*/  PLOP3.LUT P5, PT, PT, PT, UP0, 0x80, 0x0 ;  /* 0x000000000000781c */ /* 0x000fda0003faf008 */
[----:B------:R-:W-:-:S04]  /*b970*/  @P5 SHF.R.U32.HI R0, RZ, UR5, R3 ;  /* 0x00000005ff005c19 */ /* 0x000fc80008011603 */
[----:B------:R-:W-:Y:S01]  /*b980*/  LOP3.LUT R0, RZ, R0, RZ, 0x33, !PT ;  /* 0x00000000ff007212 */ /* 0x000fe200078e33ff */
[----:B------:R-:W-:Y:S06]  /*b990*/  BRA `(.L_x_2618) ;  /* 0x0000000000187947 */ /* 0x000fec0003800000 */
.L_x_2617:
[----:B------:R-:W-:-:S06]  /*b9a0*/  UISETP.NE.AND UP0, UPT, UR41, 0x1, UPT ;  /* 0x000000012900788c */ /* 0x000fcc000bf05270 */
[----:B------:R-:W-:-:S05]  /*b9b0*/  PLOP3.LUT P5, PT, PT, PT, UP0, 0x80, 0x0 ;  /* 0x000000000000781c */ /* 0x000fca0003faf008 */
[----:B------:R-:W-:-:S08]  /*b9c0*/  @UP0 ULDC.64 UR4, c[0x0][0x9e8] ;  /* 0x00027a0000040ab9 */ /* 0x000fd00000000a00 */
[----:B------:R-:W-:Y:S01]  /*b9d0*/  @P5 IMAD.HI.U32 R3, R0, UR4, RZ ;  /* 0x0000000400035c27 */ /* 0x000fe2000f8e00ff */
[----:B------:R-:W-:-:S13]  /*b9e0*/  PLOP3.LUT P5, PT, PT, PT, UP0, 0x80, 0x0 ;  /* 0x000000000000781c */ /* 0x000fda0003faf008 */
[----:B------:R-:W-:-:S07]  /*b9f0*/  @P5 SHF.R.U32.HI R0, RZ, UR5, R3 ;  /* 0x00000005ff005c19 */ /* 0x000fce0008011603 */
.L_x_2618:
[----:B------:R-:W-:Y:S05]  /*ba00*/  BSYNC B0 ;  /* 0x0000000000007941 */ /* 0x000fea0003800000 */
.L_x_2616:
[----:B------:R-:W-:-:S04]  /*ba10*/  IMAD R3, R0, UR41, -R57 ;  /* 0x0000002900037c24 */ /* 0x000fc8000f8e0a39 */
[----:B------:R-:W-:-:S05]  /*ba20*/  IMAD.IADD R0, R3, 0x1, -R188 ;  /* 0x0000000103007824 */ /* 0x000fca00078e0abc */
[----:B------:R-:W-:Y:S02]  /*ba30*/  VIMNMX R29, R29, R0, !PT ;  /* 0x000000001d1d7248 */ /* 0x000fe40007fe0100 */
[----:B------:R-:W-:-:S07]  /*ba40*/  VIADDMNMX R25, R0, UR41, R25, PT ;  /* 0x0000002900197c46 */ /* 0x000fce000b800119 */
.L_x_2615:
[C---:B------:R-:W-:Y:S01]  /*ba50*/  ISETP.GT.AND P1, PT, R29.reuse, 0x1, !P1 ;  /* 0x000000011d00780c */ /* 0x040fe20004f24270 */
[----:B------:R-:W-:Y:S01]  /*ba60*/  ULDC UR4, c[0x0][0x988] ;  /* 0x0002620000047ab9 */ /* 0x000fe20000000800 */
[----:B------:R-:W-:Y:S01]  /*ba70*/  BAR.SYNC.DEFER_BLOCKING 0xf, 0x100 ;  /* 0x03c4000000007b1d */ /* 0x000fe20000010000 */
[----:B------:R-:W-:Y:S02]  /*ba80*/  ISETP.GT.AND P2, PT, R29, 0x8, !P2 ;  /* 0x000000081d00780c */ /* 0x000fe40005744270 */
[C---:B------:R-:W-:Y:S02]  /*ba90*/  ISETP.LT.OR P1, PT, R25.reuse, 0x2, P1 ;  /* 0x000000021900780c */ /* 0x040fe40000f21670 */
[----:B------:R-:W-:Y:S02]  /*baa0*/  ISETP.LT.OR P2, PT, R25, 0x9, P2 ;  /* 0x000000091900780c */ /* 0x000fe40001741670 */
[----:B------:R-:W-:Y:S02]  /*bab0*/  FSEL R62, R27, -INF , !P1 ;  /* 0xff8000001b3e7808 */ /* 0x000fe40004800000 */
[----:B------:R-:W-:-:S02]  /*bac0*/  ISETP.NE.AND P1, PT, R65, RZ, PT ;  /* 0x000000ff4100720c */ /* 0x000fc40003f25270 */
[----:B------:R-:W-:Y:S02]  /*bad0*/  FSEL R40, R30, -INF , !P2 ;  /* 0xff8000001e287808 */ /* 0x000fe40005000000 */
        /* <DEDUP_REMOVED lines=29> */
[----:B------:R-:W-:Y:S02]  /*bcb0*/  ISETP.NE.AND P2, PT, R71, RZ, PT ;  /* 0x000000ff4700720c */ /* 0x000fe40003f45270 */
[----:B------:R-:W-:Y:S02]  /*bcc0*/  ISETP.LT.OR P1, PT, R25, 0x1a, P1 ;  /* 0x0000001a1900780c */ /* 0x000fe40000f21670 */
[----:B------:R-:W-:Y:S02]  /*bcd0*/  FMNMX.FTZ R3, R14, R3, !PT ;  /* 0x000000030e037209 */ /* 0x000fe40007810000 */
[----:B------:R-:W-:Y:S02]  /*bce0*/  FSEL R24, R39, -INF , !P1 ;  /* 0xff80000027187808 */ /* 0x000fe40004800000 */
[----:B------:R-:W-:Y:S02]  /*bcf0*/  ISETP.NE.AND P1, PT, R37, RZ, PT ;  /* 0x000000ff2500720c */ /* 0x000fe40003f25270 */
[----:B------:R-:W-:-:S02]  /*bd00*/  FMNMX.FTZ R3, R52, R3, !PT ;  /* 0x0000000334037209 */ /* 0x000fc40007810000 */
[----:B------:R-:W-:Y:S02]  /*bd10*/  ISETP.GT.AND P1, PT, R29, 0x20, !P1 ;  /* 0x000000201d00780c */ /* 0x000fe40004f24270 */
[----:B------:R-:W-:Y:S02]  /*bd20*/  ISETP.NE.AND P5, PT, R7, RZ, PT ;  /* 0x000000ff0700720c */ /* 0x000fe40003fa5270 */
[----:B------:R-:W-:Y:S02]  /*bd30*/  ISETP.LT.OR P1, PT, R25, 0x21, P1 ;  /* 0x000000211900780c */ /* 0x000fe40000f21670 */
[----:B------:R-:W-:Y:S02]  /*bd40*/  FMNMX.FTZ R7, R32, R3, !PT ;  /* 0x0000000320077209 */ /* 0x000fe40007810000 */
[----:B------:R-:W-:Y:S02]  /*bd50*/  FSEL R42, R42, -INF , !P1 ;  /* 0xff8000002a2a7808 */ /* 0x000fe40004800000 */
[----:B------:R-:W-:Y:S01]  /*bd60*/  ISETP.GT.AND P1, PT, R29, 0x21, !P2 ;  /* 0x000000211d00780c */ /* 0x000fe20005724270 */
[----:B------:R-:W2:Y:S01]  /*bd70*/  SHFL.BFLY PT, R6, R7, 0x2, 0x1f ;  /* 0x0c401f0007067f89 */ /* 0x000ea200000e0000 */
[----:B------:R-:W-:-:S02]  /*bd80*/  ISETP.NE.AND P2, PT, R73, RZ, PT ;  /* 0x000000ff4900720c */ /* 0x000fc40003f45270 */
[----:B------:R-:W-:Y:S02]  /*bd90*/  ISETP.LT.OR P1, PT, R25, 0x22, P1 ;  /* 0x000000221900780c */ /* 0x000fe40000f21670 */
[----:B------:R-:W-:Y:S02]  /*bda0*/  ISETP.GT.AND P3, PT, R29, 0x31, !P3 ;  /* 0x000000311d00780c */ /* 0x000fe40005f64270 */
[----:B------:R-:W-:Y:S02]  /*bdb0*/  FSEL R28, R43, -INF , !P1 ;  /* 0xff8000002b1c7808 */ /* 0x000fe40004800000 */
[----:B------:R-:W-:Y:S02]  /*bdc0*/  ISETP.NE.AND P1, PT, R41, RZ, PT ;  /* 0x000000ff2900720c */ /* 0x000fe40003f25270 */
[C---:B------:R-:W-:Y:S02]  /*bdd0*/  ISETP.GT.AND P4, PT, R29.reuse, 0x38, !P4 ;  /* 0x000000381d00780c */ /* 0x040fe40006784270 */
[----:B------:R-:W-:-:S02]  /*bde0*/  ISETP.GT.AND P1, PT, R29, 0x28, !P1 ;  /* 0x000000281d00780c */ /* 0x000fc40004f24270 */
[C---:B------:R-:W-:Y:S02]  /*bdf0*/  ISETP.LT.OR P3, PT, R25.reuse, 0x32, P3 ;  /* 0x000000321900780c */ /* 0x040fe40001f61670 */
[----:B------:R-:W-:Y:S02]  /*be00*/  ISETP.LT.OR P1, PT, R25, 0x29, P1 ;  /* 0x000000291900780c */ /* 0x000fe40000f21670 */
[C---:B------:R-:W-:Y:S02]  /*be10*/  ISETP.GT.AND P6, PT, R29.reuse, 0x39, !P6 ;  /* 0x000000391d00780c */ /* 0x040fe400077c4270 */
[----:B------:R-:W-:Y:S02]  /*be20*/  FSEL R46, R46, -INF , !P1 ;  /* 0xff8000002e2e7808 */ /* 0x000fe40004800000 */
[----:B------:R-:W-:Y:S02]  /*be30*/  ISETP.GT.AND P1, PT, R29, RZ, !P5 ;  /* 0x000000ff1d00720c */ /* 0x000fe40006f24270 */
[----:B--2---:R-:W-:Y:S01]  /*be40*/  FMNMX.FTZ R27, R7, R6, !PT ;  /* 0x00000006071b7209 */ /* 0x004fe20007810000 */
[----:B------:R-:W-:Y:S01]  /*be50*/  IMAD.U32 R7, RZ, RZ, UR4 ;  /* 0x00000004ff077e24 */ /* 0x000fe2000f8e00ff */
[----:B------:R-:W-:-:S02]  /*be60*/  ISETP.LT.OR P1, PT, R25, 0x1, P1 ;  /* 0x000000011900780c */ /* 0x000fc40000f21670 */
[----:B------:R-:W-:Y:S01]  /*be70*/  ISETP.NE.AND P5, PT, R45, RZ, PT ;  /* 0x000000ff2d00720c */ /* 0x000fe20003fa5270 */
[----:B------:R-:W2:Y:S01]  /*be80*/  SHFL.BFLY PT, R6, R27, 0x1, 0x1f ;  /* 0x0c201f001b067f89 */ /* 0x000ea200000e0000 */
[----:B------:R-:W-:Y:S02]  /*be90*/  FSEL R26, R26, -INF , !P1 ;  /* 0xff8000001a1a7808 */ /* 0x000fe40004800000 */
[----:B------:R-:W-:Y:S02]  /*bea0*/  ISETP.GT.AND P1, PT, R29, 0x29, !P2 ;  /* 0x000000291d00780c */ /* 0x000fe40005724270 */
[----:B------:R-:W-:Y:S02]  /*beb0*/  FMNMX.FTZ R3, R26, R62, !PT ;  /* 0x0000003e1a037209 */ /* 0x000fe40007810000 */
[----:B------:R-:W-:Y:S02]  /*bec0*/  ISETP.LT.OR P1, PT, R25, 0x2a, P1 ;  /* 0x0000002a1900780c */ /* 0x000fe40000f21670 */
[----:B------:R-:W-:-:S02]  /*bed0*/  FMNMX.FTZ R3, R40, R3, !PT ;  /* 0x0000000328037209 */ /* 0x000fc40007810000 */
[----:B------:R-:W-:Y:S02]  /*bee0*/  ISETP.GT.AND P2, PT, R29, 0x30, !P5 ;  /* 0x000000301d00780c */ /* 0x000fe40006f44270 */
[----:B------:R-:W-:Y:S02]  /*bef0*/  FMNMX.FTZ R3, R30, R3, !PT ;  /* 0x000000031e037209 */ /* 0x000fe40007810000 */
[----:B------:R-:W-:Y:S02]  /*bf00*/  FSEL R76, R47, -INF , !P1 ;  /* 0xff8000002f4c7808 */ /* 0x000fe40004800000 */
[----:B------:R-:W-:Y:S02]  /*bf10*/  FMNMX.FTZ R3, R34, R3, !PT ;  /* 0x0000000322037209 */ /* 0x000fe40007810000 */
[----:B------:R-:W-:Y:S02]  /*bf20*/  ISETP.LT.OR P2, PT, R25, 0x31, P2 ;  /* 0x000000311900780c */ /* 0x000fe40001741670 */
[----:B------:R-:W-:-:S02]  /*bf30*/  FMNMX.FTZ R3, R0, R3, !PT ;  /* 0x0000000300037209 */ /* 0x000fc40007810000 */
[----:B------:R-:W-:Y:S02]  /*bf40*/  FSEL R50, R50, -INF , !P2 ;  /* 0xff80000032327808 */ /* 0x000fe40005000000 */
[----:B------:R-:W-:Y:S02]  /*bf50*/  FMNMX.FTZ R3, R38, R3, !PT ;  /* 0x0000000326037209 */ /* 0x000fe40007810000 */
[----:B--2---:R-:W-:Y:S02]  /*bf60*/  FMNMX.FTZ R6, R27, R6, !PT ;  /* 0x000000061b067209 */ /* 0x004fe40007810000 */
[----:B------:R-:W-:Y:S02]  /*bf70*/  FMNMX.FTZ R3, R24, R3, !PT ;  /* 0x0000000318037209 */ /* 0x000fe40007810000 */
[C---:B------:R-:W-:Y:S01]  /*bf80*/  FSETP.NEU.FTZ.AND P1, PT, R6.reuse, -INF , PT ;  /* 0xff8000000600780b */ /* 0x040fe20003f3d000 */
[----:B------:R-:W-:Y:S01]  /*bf90*/  FMUL.FTZ R27, R6, R7 ;  /* 0x00000007061b7220 */ /* 0x000fe20000410000 */
[----:B------:R-:W-:-:S02]  /*bfa0*/  FMNMX.FTZ R3, R42, R3, !PT ;  /* 0x000000032a037209 */ /* 0x000fc40007810000 */
[----:B------:R-:W-:Y:S02]  /*bfb0*/  ISETP.LT.OR P4, PT, R25, 0x39, P4 ;  /* 0x000000391900780c */ /* 0x000fe40002781670 */
[----:B------:R-:W-:Y:S02]  /*bfc0*/  FMNMX.FTZ R3, R28, R3, !PT ;  /* 0x000000031c037209 */ /* 0x000fe40007810000 */
[----:B------:R-:W-:Y:S02]  /*bfd0*/  FSEL R27, R27, RZ, P1 ;  /* 0x000000ff1b1b7208 */ /* 0x000fe40000800000 */
[----:B------:R-:W-:Y:S02]  /*bfe0*/  FMNMX.FTZ R3, R46, R3, !PT ;  /* 0x000000032e037209 */ /* 0x000fe40007810000 */
[----:B------:R-:W-:Y:S01]  /*bff0*/  ISETP.LT.OR P6, PT, R25, 0x3a, P6 ;  /* 0x0000003a1900780c */ /* 0x000fe200037c1670 */
[--C-:B------:R-:W-:Y:S01]  /*c000*/  FFMA.FTZ R29, R78, R7, -R27.reuse ;  /* 0x000000074e1d7223 */ /* 0x100fe2000001081b */
[----:B------:R-:W-:Y:S01]  /*c010*/  FMNMX.FTZ R3, R76, R3, !PT ;  /* 0x000000034c037209 */ /* 0x000fe20007810000 */
[-CC-:B------:R-:W-:Y:S01]  /*c020*/  FFMA.FTZ R31, R80, R7.reuse, -R27.reuse ;  /* 0x00000007501f7223 */ /* 0x180fe2000001081b */
[----:B------:R-:W-:Y:S01]  /*c030*/  FSEL R78, R51, -INF , !P3 ;  /* 0xff800000334e7808 */ /* 0x000fe20005800000 */
[--C-:B------:R-:W-:Y:S01]  /*c040*/  FFMA.FTZ R25, R72, R7, -R27.reuse ;  /* 0x0000000748197223 */ /* 0x100fe2000001081b */
[----:B------:R-:W-:Y:S01]  /*c050*/  FMNMX.FTZ R3, R50, R3, !PT ;  /* 0x0000000332037209 */ /* 0x000fe20007810000 */
[-CC-:B------:R-:W-:Y:S01]  /*c060*/  FFMA.FTZ R39, R14, R7.reuse, -R27.reuse ;  /* 0x000000070e277223 */ /* 0x180fe2000001081b */
[----:B------:R-:W-:Y:S01]  /*c070*/  FSEL R54, R54, -INF , !P4 ;  /* 0xff80000036367808 */ /* 0x000fe20006000000 */
[--C-:B------:R-:W-:Y:S01]  /*c080*/  FFMA.FTZ R74, R74, R7, -R27.reuse ;  /* 0x000000074a4a7223 */ /* 0x100fe2000001081b */
[----:B------:R-:W-:Y:S01]  /*c090*/  FMNMX.FTZ R3, R78, R3, !PT ;  /* 0x000000034e037209 */ /* 0x000fe20007810000 */
[----:B------:R-:W-:Y:S01]  /*c0a0*/  MUFU.EX2 R29, R29 ;  /* 0x0000001d001d7308 */ /* 0x000fe20000000800 */
[----:B------:R-:W-:Y:S01]  /*c0b0*/  FSEL R80, R55, -INF , !P6 ;  /* 0xff80000037507808 */ /* 0x000fe20007000000 */
[--C-:B------:R-:W-:Y:S01]  /*c0c0*/  FFMA.FTZ R70, R70, R7, -R27.reuse ;  /* 0x0000000746467223 */ /* 0x100fe2000001081b */
[----:B------:R-:W-:Y:S01]  /*c0d0*/  FMNMX.FTZ R3, R54, R3, !PT ;  /* 0x0000000336037209 */ /* 0x000fe20007810000 */
[-CC-:B------:R-:W-:Y:S01]  /*c0e0*/  FFMA.FTZ R68, R68, R7.reuse, -R27.reuse ;  /* 0x0000000744447223 */ /* 0x180fe2000001081b */
[-CC-:B------:R-:W-:Y:S01]  /*c0f0*/  FFMA.FTZ R66, R66, R7.reuse, -R27.reuse ;  /* 0x0000000742427223 */ /* 0x180fe2000001081b */
[--C-:B------:R-:W-:Y:S01]  /*c100*/  FFMA.FTZ R64, R64, R7, -R27.reuse ;  /* 0x0000000740407223 */ /* 0x100fe2000001081b */
[----:B------:R-:W-:Y:S01]  /*c110*/  FMNMX.FTZ R3, R80, R3, !PT ;  /* 0x0000000350037209 */ /* 0x000fe20007810000 */
[----:B------:R-:W2:Y:S01]  /*c120*/  MUFU.EX2 R164, R31 ;  /* 0x0000001f00a47308 */ /* 0x000ea20000000800 */
[-CC-:B------:R-:W-:Y:S01]  /*c130*/  FFMA.FTZ R60, R60, R7.reuse, -R27.reuse ;  /* 0x000000073c3c7223 */ /* 0x180fe2000001081b */
[-CC-:B------:R-:W-:Y:S01]  /*c140*/  FFMA.FTZ R58, R58, R7.reuse, -R27.reuse ;  /* 0x000000073a3a7223 */ /* 0x180fe2000001081b */
[-CC-:B------:R-:W-:Y:S01]  /*c150*/  FFMA.FTZ R44, R44, R7.reuse, -R27.reuse ;  /* 0x000000072c2c7223 */ /* 0x180fe2000001081b */
[----:B------:R-:W3:Y:S01]  /*c160*/  SHFL.BFLY PT, R72, R3, 0x2, 0x1f ;  /* 0x0c401f0003487f89 */ /* 0x000ee200000e0000 */
[-CC-:B------:R-:W-:Y:S01]  /*c170*/  FFMA.FTZ R36, R36, R7.reuse, -R27.reuse ;  /* 0x0000000724247223 */ /* 0x180fe2000001081b */
[-CC-:B------:R-:W-:Y:S01]  /*c180*/  FFMA.FTZ R48, R48, R7.reuse, -R27.reuse ;  /* 0x0000000730307223 */ /* 0x180fe2000001081b */
[-CC-:B------:R-:W-:Y:S01]  /*c190*/  FFMA.FTZ R52, R52, R7.reuse, -R27.reuse ;  /* 0x0000000734347223 */ /* 0x180fe2000001081b */
[----:B------:R-:W-:Y:S01]  /*c1a0*/  MUFU.EX2 R74, R74 ;  /* 0x0000004a004a7308 */ /* 0x000fe20000000800 */
[----:B------:R-:W-:-:S07]  /*c1b0*/  FFMA.FTZ R27, R32, R7, -R27 ;  /* 0x00000007201b7223 */ /* 0x000fce000001081b */
[----:B------:R-:W4:Y:S01]  /*c1c0*/  MUFU.EX2 R25, R25 ;  /* 0x0000001900197308 */ /* 0x000f220000000800 */
[----:B--2---:R-:W-:Y:S01]  /*c1d0*/  FADD.FTZ R43, R29, R164 ;  /* 0x000000a41d2b7221 */ /* 0x004fe20000010000 */
[----:B------:R-:W-:-:S06]  /*c1e0*/  F2FP.F16.F32.PACK_AB R164, R164, R29 ;  /* 0x0000001da4a4723e */ /* 0x000fcc00000000ff */
[----:B------:R-:W-:Y:S01]  /*c1f0*/  MUFU.EX2 R70, R70 ;  /* 0x0000004600467308 */ /* 0x000fe20000000800 */
[----:B---3--:R-:W-:-:S07]  /*c200*/  FMNMX.FTZ R72, R3, R72, !PT ;  /* 0x0000004803487209 */ /* 0x008fce0007810000 */
[----:B------:R-:W2:Y:S01]  /*c210*/  MUFU.EX2 R31, R68 ;  /* 0x00000044001f7308 */ /* 0x000ea20000000800 */
[----:B------:R-:W3:Y:S01]  /*c220*/  SHFL.BFLY PT, R3, R72, 0x1, 0x1f ;  /* 0x0c201f0048037f89 */ /* 0x000ee200000e0000 */
[----:B----4-:R-:W-:-:S06]  /*c230*/  F2FP.F16.F32.PACK_AB R166, R25, R74 ;  /* 0x0000004a19a6723e */ /* 0x010fcc00000000ff */
[----:B------:R-:W-:Y:S08]  /*c240*/  MUFU.EX2 R66, R66 ;  /* 0x0000004200427308 */ /* 0x000ff00000000800 */
[----:B------:R-:W4:Y:S01]  /*c250*/  MUFU.EX2 R33, R64 ;  /* 0x0000004000217308 */ /* 0x000f220000000800 */
[----:B--2---:R-:W-:-:S07]  /*c260*/  F2FP.F16.F32.PACK_AB R160, R31, R70 ;  /* 0x000000461fa0723e */ /* 0x004fce00000000ff */
[----:B------:R-:W-:Y:S01]  /*c270*/  MUFU.EX2 R60, R60 ;  /* 0x0000003c003c7308 */ /* 0x000fe20000000800 */
[----:B---3--:R-:W-:-:S04]  /*c280*/  FMNMX.FTZ R14, R72, R3, !PT ;  /* 0x00000003480e7209 */ /* 0x008fc80007810000 */
[C---:B------:R-:W-:Y:S01]  /*c290*/  FSETP.NEU.FTZ.AND P1, PT, R14.reuse, -INF , PT ;  /* 0xff8000000e00780b */ /* 0x040fe20003f3d000 */
[----:B------:R-:W-:Y:S02]  /*c2a0*/  FMUL.FTZ R3, R14, R7 ;  /* 0x000000070e037220 */ /* 0x000fe40000410000 */
[----:B------:R-:W2:Y:S01]  /*c2b0*/  MUFU.EX2 R35, R58 ;  /* 0x0000003a00237308 */ /* 0x000ea20000000800 */
[----:B----4-:R-:W-:Y:S02]  /*c2c0*/  F2FP.F16.F32.PACK_AB R162, R33, R66 ;  /* 0x0000004221a2723e */ /* 0x010fe400000000ff */
[----:B------:R-:W-:-:S05]  /*c2d0*/  FSEL R3, R3, RZ, P1 ;  /* 0x000000ff03037208 */ /* 0x000fca0000800000 */
        /* <DEDUP_REMOVED lines=16> */
[-CC-:B------:R-:W-:Y:S01]  /*c3e0*/  FFMA.FTZ R54, R54, R7.reuse, -R3.reuse ;  /* 0x0000000736367223 */ /* 0x180fe20000010803 */
[----:B------:R-:W-:Y:S01]  /*c3f0*/  FFMA.FTZ R3, R80, R7, -R3 ;  /* 0x0000000750037223 */ /* 0x000fe20000010803 */
[----:B--2---:R-:W-:-:S03]  /*c400*/  F2FP.F16.F32.PACK_AB R156, R35, R60 ;  /* 0x0000003c239c723e */ /* 0x004fc600000000ff */
[----:B------:R-:W2:Y:S08]  /*c410*/  MUFU.EX2 R40, R40 ;  /* 0x0000002800287308 */ /* 0x000eb00000000800 */
[----:B------:R-:W4:Y:S08]  /*c420*/  MUFU.EX2 R167, R30 ;  /* 0x0000001e00a77308 */ /* 0x000f300000000800 */
[----:B------:R-:W5:Y:S08]  /*c430*/  MUFU.EX2 R34, R34 ;  /* 0x0000002200227308 */ /* 0x000f700000000800 */
[----:B------:R0:W1:Y:S08]  /*c440*/  MUFU.EX2 R161, R0 ;  /* 0x0000000000a17308 */ /* 0x0000700000000800 */
[----:B------:R-:W1:Y:S01]  /*c450*/  MUFU.EX2 R38, R38 ;  /* 0x0000002600267308 */ /* 0x000e620000000800 */
[----:B0-----:R-:W-:Y:S01]  /*c460*/  FADD.FTZ R0, R74, R43 ;  /* 0x0000002b4a007221 */ /* 0x001fe20000010000 */
[----:B---3--:R-:W-:Y:S01]  /*c470*/  FADD.FTZ R43, R26, R165 ;  /* 0x000000a51a2b7221 */ /* 0x008fe20000010000 */
[----:B------:R-:W-:-:S02]  /*c480*/  F2FP.F16.F32.PACK_AB R165, R165, R26 ;  /* 0x0000001aa5a5723e */ /* 0x000fc400000000ff */
[----:B------:R-:W-:Y:S01]  /*c490*/  FADD.FTZ R45, R25, R0 ;  /* 0x00000000192d7221 */ /* 0x000fe20000010000 */
[----:B--2---:R-:W-:Y:S02]  /*c4a0*/  FADD.FTZ R0, R40, R43 ;  /* 0x0000002b28007221 */ /* 0x004fe40000010000 */
[----:B------:R0:W2:Y:S08]  /*c4b0*/  MUFU.EX2 R163, R24 ;  /* 0x0000001800a37308 */ /* 0x0000b00000000800 */
[----:B------:R-:W3:Y:S01]  /*c4c0*/  MUFU.EX2 R42, R42 ;  /* 0x0000002a002a7308 */ /* 0x000ee20000000800 */
[----:B0-----:R-:W-:Y:S01]  /*c4d0*/  FADD.FTZ R24, R70, R45 ;  /* 0x0000002d46187221 */ /* 0x001fe20000010000 */
[C---:B----4-:R-:W-:Y:S01]  /*c4e0*/  FADD.FTZ R45, R167.reuse, R0 ;  /* 0x00000000a72d7221 */ /* 0x050fe20000010000 */
[----:B------:R-:W-:-:S02]  /*c4f0*/  F2FP.F16.F32.PACK_AB R167, R167, R40 ;  /* 0x00000028a7a7723e */ /* 0x000fc400000000ff */
[----:B------:R-:W-:Y:S01]  /*c500*/  FADD.FTZ R47, R31, R24 ;  /* 0x000000181f2f7221 */ /* 0x000fe20000010000 */
[----:B-----5:R-:W-:Y:S02]  /*c510*/  FADD.FTZ R0, R34, R45 ;  /* 0x0000002d22007221 */ /* 0x020fe40000010000 */
[----:B------:R-:W0:Y:S01]  /*c520*/  MUFU.EX2 R157, R28 ;  /* 0x0000001c009d7308 */ /* 0x000e220000000800 */
[----:B------:R-:W-:Y:S01]  /*c530*/  FADD.FTZ R24, R66, R47 ;  /* 0x0000002f42187221 */ /* 0x000fe20000010000 */
[C---:B-1----:R-:W-:Y:S01]  /*c540*/  FADD.FTZ R29, R161.reuse, R0 ;  /* 0x00000000a11d7221 */ /* 0x042fe20000010000 */
[----:B------:R-:W-:Y:S01]  /*c550*/  F2FP.F16.F32.PACK_AB R161, R161, R34 ;  /* 0x00000022a1a1723e */ /* 0x000fe200000000ff */
[----:B------:R1:W-:Y:S01]  /*c560*/  STSM.16.M88.4 [R202+0x26800], R164 ;  /* 0x026800a4ca007844 */ /* 0x0003e20000000200 */
[----:B------:R-:W-:Y:S01]  /*c570*/  FADD.FTZ R45, R33, R24 ;  /* 0x00000018212d7221 */ /* 0x000fe20000010000 */
[----:B------:R-:W-:Y:S02]  /*c580*/  FADD.FTZ R0, R38, R29 ;  /* 0x0000001d26007221 */ /* 0x000fe40000010000 */
[----:B------:R-:W4:Y:S01]  /*c590*/  MUFU.EX2 R44, R44 ;  /* 0x0000002c002c7308 */ /* 0x000f220000000800 */
[----:B------:R-:W-:Y:S01]  /*c5a0*/  FADD.FTZ R24, R60, R45 ;  /* 0x0000002d3c187221 */ /* 0x000fe20000010000 */
[C---:B--2---:R-:W-:Y:S01]  /*c5b0*/  FADD.FTZ R29, R163.reuse, R0 ;  /* 0x00000000a31d7221 */ /* 0x044fe20000010000 */
[----:B------:R-:W-:-:S02]  /*c5c0*/  F2FP.F16.F32.PACK_AB R163, R163, R38 ;  /* 0x00000026a3a3723e */ /* 0x000fc400000000ff */
[----:B------:R-:W-:Y:S01]  /*c5d0*/  FADD.FTZ R31, R35, R24 ;  /* 0x00000018231f7221 */ /* 0x000fe20000010000 */
[----:B---3--:R-:W-:Y:S02]  /*c5e0*/  FADD.FTZ R0, R42, R29 ;  /* 0x0000001d2a007221 */ /* 0x008fe40000010000 */
[----:B------:R-:W2:Y:S01]  /*c5f0*/  MUFU.EX2 R46, R46 ;  /* 0x0000002e002e7308 */ /* 0x000ea20000000800 */
[----:B------:R1:W-:Y:S01]  /*c600*/  STSM.16.M88.4 [R203], R160 ;  /* 0x000000a0cb007844 */ /* 0x0003e20000000200 */
[C---:B0-----:R-:W-:Y:S01]  /*c610*/  FADD.FTZ R29, R157.reuse, R0 ;  /* 0x000000009d1d7221 */ /* 0x041fe20000010000 */
[----:B------:R-:W-:-:S05]  /*c620*/  F2FP.F16.F32.PACK_AB R157, R157, R42 ;  /* 0x0000002a9d9d723e */ /* 0x000fca00000000ff */
[----:B------:R-:W0:Y:S01]  /*c630*/  MUFU.EX2 R37, R36 ;  /* 0x0000002400257308 */ /* 0x000e220000000800 */
[----:B----4-:R-:W-:-:S07]  /*c640*/  FADD.FTZ R0, R44, R31 ;  /* 0x0000001f2c007221 */ /* 0x010fce0000010000 */
[----:B------:R-:W3:Y:S01]  /*c650*/  MUFU.EX2 R41, R76 ;  /* 0x0000004c00297308 */ /* 0x000ee20000000800 */
[----:B--2---:R-:W-:-:S07]  /*c660*/  FADD.FTZ R24, R46, R29 ;  /* 0x0000001d2e187221 */ /* 0x004fce0000010000 */
[----:B------:R-:W-:Y:S01]  /*c670*/  MUFU.EX2 R48, R48 ;  /* 0x0000003000307308 */ /* 0x000fe20000000800 */
[C---:B0-----:R-:W-:Y:S01]  /*c680*/  F2FP.F16.F32.PACK_AB R158, R37.reuse, R44 ;  /* 0x0000002c259e723e */ /* 0x041fe200000000ff */
        /* <DEDUP_REMOVED lines=16> */
[----:B------:R3:W4:Y:S01]  /*c790*/  MUFU.EX2 R25, R3 ;  /* 0x0000000300197308 */ /* 0x0007220000000800 */
[----:B0-----:R-:W-:Y:S01]  /*c7a0*/  F2FP.F16.F32.PACK_AB R154, R27, R52 ;  /* 0x000000341b9a723e */ /* 0x001fe200000000ff */
[----:B------:R-:W-:Y:S01]  /*c7b0*/  FADD.FTZ R52, R52, R39 ;  /* 0x0000002734347221 */ /* 0x000fe20000010000 */
[----:B--2---:R-:W-:-:S03]  /*c7c0*/  FADD.FTZ R0, R54, R43 ;  /* 0x0000002b36007221 */ /* 0x004fc60000010000 */
[----:B---3--:R-:W-:Y:S01]  /*c7d0*/  FADD.FTZ R3, R27, R52 ;  /* 0x000000341b037221 */ /* 0x008fe20000010000 */
[C---:B----4-:R-:W-:Y:S01]  /*c7e0*/  F2FP.F16.F32.PACK_AB R155, R25.reuse, R54 ;  /* 0x00000036199b723e */ /* 0x050fe200000000ff */
[----:B------:R-:W-:-:S04]  /*c7f0*/  FADD.FTZ R0, R25, R0 ;  /* 0x0000000019007221 */ /* 0x000fc80000010000 */
[----:B------:R1:W-:Y:S01]  /*c800*/  STSM.16.M88.4 [R204], R152 ;  /* 0x00000098cc007844 */ /* 0x0003e20000000200 */
[----:B------:R-:W-:Y:S05]  /*c810*/  @!P0 BRA `(.L_x_2619) ;  /* 0x0000000000048947 */ /* 0x000fea0003800000 */
[----:B------:R-:W-:Y:S01]  /*c820*/  BPT.TRAP 0x1 ;  /* 0x000000040000795c */ /* 0x000fe20000300000 */
.L_x_2619:
[----:B------:R0:W2:Y:S01]  /*c830*/  SYNCS.PHASECHK.TRANS64.TRYWAIT P1, [R15+URZ+0x28c50], R56 ;  /* 0x028c50380f0075a7 */ /* 0x0000a2000802017f */
[----:B------:R-:W-:Y:S05]  /*c840*/  @!P0 BRA `(.L_x_2620) ;  /* 0x0000000000048947 */ /* 0x000fea0003800000 */
[----:B------:R-:W-:Y:S01]  /*c850*/  BPT.TRAP 0x1 ;  /* 0x000000040000795c */ /* 0x000fe20000300000 */
.L_x_2620:
[----:B------:R-:W-:Y:S01]  /*c860*/  ULDC UR44, c[0x0][0x9e4] ;  /* 0x00027900002c7ab9 */ /* 0x000fe20000000800 */
[----:B------:R-:W-:Y:S01]  /*c870*/  ULDC UR45, c[0x0][0x9dc] ;  /* 0x00027700002d7ab9 */ /* 0x000fe20000000800 */
[----:B------:R-:W-:Y:S01]  /*c880*/  ULDC UR38, c[0x0][0x988] ;  /* 0x0002620000267ab9 */ /* 0x000fe20000000800 */
[----:B------:R-:W-:Y:S01]  /*c890*/  ULDC UR46, c[0x0][0x9e0] ;  /* 0x00027800002e7ab9 */ /* 0x000fe20000000800 */
[----:B------:R-:W-:Y:S01]  /*c8a0*/  BSSY B0, `(.L_x_2621) ;  /* 0x0000006000007945 */ /* 0x000fe20003800000 */
[----:B------:R-:W-:Y:S02]  /*c8b0*/  IMAD R24, R18, 0x1000, R197 ;  /* 0x0000100012187824 */ /* 0x000fe400078e02c5 */
[----:B------:R-:W-:Y:S01]  /*c8c0*/  IMAD.MOV.U32 R25, RZ, RZ, 0x40000040 ;  /* 0x40000040ff197424 */ /* 0x000fe200078e00ff */
[----:B--2---:R-:W-:Y:S06]  /*c8d0*/  @P1 BRA `(.L_x_2622) ;  /* 0x0000000000081947 */ /* 0x004fec0003800000 */
[----:B------:R-:W2:Y:S02]  /*c8e0*/  SYNCS.PHASECHK.TRANS64.TRYWAIT P1, [R15+URZ+0x28c50], R56 ;  /* 0x028c50380f0075a7 */ /* 0x000ea4000802017f */
[----:B--2---:R-:W-:Y:S05]  /*c8f0*/  @!P1 BRA `(.L_x_2623) ;  /* 0x0000013400f09947 */ /* 0x004fea0003800000 */
.L_x_2622:
[----:B------:R-:W-:Y:S05]  /*c900*/  BSYNC B0 ;  /* 0x0000000000007941 */ /* 0x000fea0003800000 */
.L_x_2621:
[C---:B------:R-:W-:Y:S01]  /*c910*/  R2UR UR6, R24.reuse ;  /* 0x00000000180672ca */ /* 0x040fe200000e0000 */
[C---:B------:R-:W-:Y:S01]  /*c920*/  VIADD R26, R24.reuse, 0x80 ;  /* 0x00000080181a7836 */ /* 0x040fe20000000000 */
[----:B------:R-:W-:Y:S01]  /*c930*/  R2UR UR7, R25 ;  /* 0x00000000190772ca */ /* 0x000fe200000e0000 */
[C---:B------:R-:W-:Y:S02]  /*c940*/  VIADD R28, R24.reuse, 0x100 ;  /* 0x00000100181c7836 */ /* 0x040fe40000000000 */
[----:B------:R-:W-:Y:S01]  /*c950*/  VIADD R24, R24, 0x180 ;  /* 0x0000018018187836 */ /* 0x000fe20000000000 */
[----:B------:R-:W-:Y:S01]  /*c960*/  R2UR UR10, R26 ;  /* 0x000000001a0a72ca */ /* 0x000fe200000e0000 */
[----:B------:R-:W-:Y:S01]  /*c970*/  IMAD.MOV.U32 R27, RZ, RZ, 0x40000040 ;  /* 0x40000040ff1b7424 */ /* 0x000fe200078e00ff */
[----:B------:R-:W-:Y:S01]  /*c980*/  R2UR UR14, R28 ;  /* 0x000000001c0e72ca */ /* 0x000fe200000e0000 */
[----:B------:R-:W-:Y:S01]  /*c990*/  IMAD.MOV.U32 R29, RZ, RZ, 0x40000040 ;  /* 0x40000040ff1d7424 */ /* 0x000fe200078e00ff */
[----:B------:R-:W-:Y:S01]  /*c9a0*/  R2UR UR18, R24 ;  /* 0x00000000181272ca */ /* 0x000fe200000e0000 */
[----:B------:R-:W-:Y:S01]  /*c9b0*/  IMAD.MOV.U32 R25, RZ, RZ, 0x40000040 ;  /* 0x40000040ff197424 */ /* 0x000fe200078e00ff */
[----:B------:R-:W-:-:S02]  /*c9c0*/  R2UR UR11, R27 ;  /* 0x000000001b0b72ca */ /* 0x000fc400000e0000 */
[----:B------:R-:W-:Y:S02]  /*c9d0*/  R2UR UR15, R29 ;  /* 0x000000001d0f72ca */ /* 0x000fe400000e0000 */
[----:B------:R-:W-:Y:S02]  /*c9e0*/  R2UR UR19, R25 ;  /* 0x00000000191372ca */ /* 0x000fe400000e0000 */
[----:B0-2---:R-:W-:-:S06]  /*c9f0*/  WARPGROUP.ARRIVE ;  /* 0x00000000000079c5 */ /* 0x005fcc0000000000 */
        /* <DEDUP_REMOVED lines=24> */
.L_x_2624:
[----:B-1----:R-:W0:Y:S01]  /*cb80*/  LDC R152, c[0x0][0x448] ;  /* 0x00011200ff987b82 */ /* 0x002e220000000800 */
[----:B------:R-:W-:Y:S01]  /*cb90*/  VIADD R15, R15, 0x28c60 ;  /* 0x00028c600f0f7836 */ /* 0x000fe20000000000 */
[----:B------:R-:W-:Y:S01]  /*cba0*/  UISETP.NE.AND UP0, UPT, UR47, URZ, UPT ;  /* 0x0000003f2f00728c */ /* 0x000fe2000bf05270 */
[----:B------:R-:W-:-:S03]  /*cbb0*/  IMAD.MOV.U32 R153, RZ, RZ, R199 ;  /* 0x000000ffff997224 */ /* 0x000fc600078e00c7 */
[----:B------:R-:W-:-:S04]  /*cbc0*/  PRMT R15, R191, 0x654, R15 ;  /* 0x00000654bf0f7816 */ /* 0x000fc8000000000f */
[----:B------:R1:W-:Y:S01]  /*cbd0*/  SYNCS.ARRIVE.TRANS64.RED.A1T0 RZ, [R15+URZ], RZ ;  /* 0x000000ff0fff79a7 */ /* 0x0003e2000810043f */
[----:B0-----:R-:W-:-:S13]  /*cbe0*/  ISETP.NE.AND P1, PT, R152, 0x1, PT ;  /* 0x000000019800780c */ /* 0x001fda0003f25270 */
[----:B------:R-:W0:Y:S08]  /*cbf0*/  @P1 LDC R152, c[0x0][0x44c] ;  /* 0x00011300ff981b82 */ /* 0x000e300000000800 */
[----:B-1----:R-:W1:Y:S01]  /*cc00*/  @P1 LDC R15, c[0x0][0x450] ;  /* 0x00011400ff0f1b82 */ /* 0x002e620000000800 */
[----:B0-----:R-:W-:-:S05]  /*cc10*/  @P1 IMAD.HI.U32 R152, R199, R152, RZ ;  /* 0x00000098c7981227 */ /* 0x001fca00078e00ff */
[----:B-1----:R-:W-:Y:S01]  /*cc20*/  @P1 SHF.R.U32.HI R153, RZ, R15, R152 ;  /* 0x0000000fff991219 */ /* 0x002fe20000011698 */
[----:B------:R-:W-:Y:S01]  /*cc30*/  VIADD R15, R168, 0xfffffffe ;  /* 0xfffffffea80f7836 */ /* 0x000fe20000000000 */
[----:B------:R-:W-:Y:S02]  /*cc40*/  PLOP3.LUT P1, PT, PT, PT, UP0, 0x40, 0x0 ;  /* 0x000000000000781c */ /* 0x000fe40003f2e808 */
[----:B------:R-:W-:-:S04]  /*cc50*/  IADD3 R152, R153, R189, -R23 ;  /* 0x000000bd99987210 */ /* 0x000fc80007ffe817 */
[----:B------:R-:W-:-:S07]  /*cc60*/  IADD3 R153, R152, UR40, RZ ;  /* 0x0000002898997c10 */ /* 0x000fce000fffe0ff */
[----:B------:R-:W-:Y:S05]  /*cc70*/  @P1 BRA `(.L_x_2625) ;  /* 0x0000000000541947 */ /* 0x000fea0003800000 */
[C---:B------:R-:W-:Y:S01]  /*cc80*/  ISETP.GT.AND P1, PT, R152.reuse, RZ, PT ;  /* 0x000000ff9800720c */ /* 0x040fe20003f24270 */
[----:B------:R-:W-:Y:S01]  /*cc90*/  BSSY B0, `(.L_x_2626) ;  /* 0x0000010000007945 */ /* 0x000fe20003800000 */
[----:B------:R-:W-:-:S11]  /*cca0*/  VIADD R154, R152, 0xffffffff ;  /* 0xffffffff989a7836 */ /* 0x000fd60000000000 */
[----:B------:R-:W-:Y:S05]  /*ccb0*/  @P1 BRA `(.L_x_2627) ;  /* 0x0000000000201947 */ /* 0x000fea0003800000 */
[----:B------:R-:W-:Y:S01]  /*ccc0*/  UISETP.NE.AND UP0, UPT, UR41, 0x1, UPT ;  /* 0x000000012900788c */ /* 0x000fe2000bf05270 */
[----:B------:R-:W-:-:S05]  /*ccd0*/  IMAD.MOV R152, RZ, RZ, -R152 ;  /* 0x000000ffff987224 */ /* 0x000fca00078e0a98 */
[----:B------:R-:W-:-:S05]  /*cce0*/  PLOP3.LUT P1, PT, PT, PT, UP0, 0x80, 0x0 ;  /* 0x000000000000781c */ /* 0x000fca0003f2f008 */
[----:B------:R-:W-:-:S08]  /*ccf0*/  @UP0 ULDC.64 UR4, c[0x0][0x9e8] ;  /* 0x00027a0000040ab9 */ /* 0x000fd00000000a00 */
[----:B------:R-:W-:-:S05]  /*cd00*/  @P1 IMAD.HI.U32 R154, R152, UR4, RZ ;  /* 0x00000004989a1c27 */ /* 0x000fca000f8e00ff */
[----:B------:R-:W-:-:S04]  /*cd10*/  @P1 SHF.R.U32.HI R152, RZ, UR5, R154 ;  /* 0x00000005ff981c19 */ /* 0x000fc8000801169a */
[----:B------:R-:W-:Y:S01]  /*cd20*/  LOP3.LUT R154, RZ, R152, RZ, 0x33, !PT ;  /* 0x00000098ff9a7212 */ /* 0x000fe200078e33ff */
[----:B------:R-:W-:Y:S06]  /*cd30*/  BRA `(.L_x_2628) ;  /* 0x0000000000147947 */ /* 0x000fec0003800000 */
.L_x_2627:
[----:B------:R-:W-:-:S06]  /*cd40*/  UISETP.NE.AND UP0, UPT, UR41, 0x1, UPT ;  /* 0x000000012900788c */ /* 0x000fcc000bf05270 */
[----:B------:R-:W-:-:S05]  /*cd50*/  PLOP3.LUT P1, PT, PT, PT, UP0, 0x80, 0x0 ;  /* 0x000000000000781c */ /* 0x000fca0003f2f008 */
[----:B------:R-:W-:-:S08]  /*cd60*/  @UP0 ULDC.64 UR4, c[0x0][0x9e8] ;  /* 0x00027a0000040ab9 */ /* 0x000fd00000000a00 */
[----:B------:R-:W-:-:S05]  /*cd70*/  @P1 IMAD.HI.U32 R152, R154, UR4, RZ ;  /* 0x000000049a981c27 */ /* 0x000fca000f8e00ff */
[----:B------:R-:W-:-:S07]  /*cd80*/  @P1 SHF.R.U32.HI R154, RZ, UR5, R152 ;  /* 0x00000005ff9a1c19 */ /* 0x000fce0008011698 */
.L_x_2628:
[----:B------:R-:W-:Y:S05]  /*cd90*/  BSYNC B0 ;  /* 0x0000000000007941 */ /* 0x000fea0003800000 */
.L_x_2626:
[----:B------:R-:W-:-:S04]  /*cda0*/  IMAD.U32 R152, RZ, RZ, UR41 ;  /* 0x00000029ff987e24 */ /* 0x000fc8000f8e00ff */
[----:B------:R-:W-:-:S05]  /*cdb0*/  IMAD R152, R154, R152, UR41 ;  /* 0x000000299a987e24 */ /* 0x000fca000f8e0298 */
[----:B------:R-:W-:-:S07]  /*cdc0*/  VIMNMX R153, R153, R152, PT ;  /* 0x0000009899997248 */ /* 0x000fce0003fe0100 */
.L_x_2625:
[----:B------:R-:W2:Y:S01]  /*cdd0*/  LDL R154, [R1+0xc] ;  /* 0x00000c00019a7983 */ /* 0x000ea20000100800 */
[----:B------:R-:W-:Y:S01]  /*cde0*/  SHF.R.S32.HI R152, RZ, 0x1f, R153 ;  /* 0x0000001fff987819 */ /* 0x000fe20000011499 */
[----:B------:R-:W-:Y:S03]  /*cdf0*/  BSSY B1, `(.L_x_2629) ;  /* 0x0000278000017945 */ /* 0x000fe60003800000 */
[----:B------:R-:W-:-:S04]  /*ce00*/  LEA.HI R152, R152, R153, RZ, 0x6 ;  /* 0x0000009998987211 */ /* 0x000fc800078f30ff */
[----:B------:R-:W-:-:S04]  /*ce10*/  SHF.R.S32.HI R152, RZ, 0x6, R152 ;  /* 0x00000006ff987819 */ /* 0x000fc80000011498 */
[----:B--2---:R-:W-:-:S04]  /*ce20*/  VIMNMX R186, R154, R152, !PT ;  /* 0x000000989aba7248 */ /* 0x004fc80007fe0100 */
[----:B------:R-:W-:-:S13]  /*ce30*/  ISETP.GE.AND P1, PT, R15, R186, PT ;  /* 0x000000ba0f00720c */ /* 0x000fda0003f26270 */
[----:B------:R-:W-:Y:S05]  /*ce40*/  @!P1 BRA `(.L_x_2630) ;  /* 0x0000002400c89947 */ /* 0x000fea0003800000 */
[----:B------:R-:W-:Y:S01]  /*ce50*/  BSSY B0, `(.L_x_2631) ;  /* 0x000026e000007945 */ /* 0x000fe20003800000 */
.L_x_2652:
[----:B------:R-:W-:-:S05]  /*ce60*/  VIADD R187, R18, 0x1 ;  /* 0x0000000112bb7836 */ /* 0x000fca0000000000 */
[----:B------:R-:W-:-:S04]  /*ce70*/  ISETP.NE.AND P1, PT, R187, 0x2, PT ;  /* 0x00000002bb00780c */ /* 0x000fc80003f25270 */
[----:B------:R-:W-:Y:S02]  /*ce80*/  SEL R7, RZ, 0x1, P1 ;  /* 0x00000001ff077807 */ /* 0x000fe40000800000 */
[----:B------:R-:W-:Y:S02]  /*ce90*/  SEL R187, R187, RZ, P1 ;  /* 0x000000ffbbbb7207 */ /* 0x000fe40000800000 */
[----:B------:R-:W-:Y:S01]  /*cea0*/  LOP3.LUT R19, R19, R7, RZ, 0x3c, !PT ;  /* 0x0000000713137212 */ /* 0x000fe200078e3cff */
[----:B0-----:R-:W-:Y:S06]  /*ceb0*/  @!P0 BRA `(.L_x_2632) ;  /* 0x0000000000048947 */ /* 0x001fec0003800000 */
[----:B------:R-:W-:Y:S01]  /*cec0*/  BPT.TRAP 0x1 ;  /* 0x000000040000795c */ /* 0x000fe20000300000 */
.L_x_2632:
[----:B------:R-:W-:Y:S01]  /*ced0*/  IMAD R209, R187, 0x8, R2 ;  /* 0x00000008bbd17824 */ /* 0x000fe200078e0202 */
[----:B------:R-:W-:-:S04]  /*cee0*/  SHF.L.U32 R210, R19, 0x1f, RZ ;  /* 0x0000001f13d27819 */ /* 0x000fc800000006ff */
[----:B------:R0:W1:Y:S01]  /*cef0*/  SYNCS.PHASECHK.TRANS64.TRYWAIT P1, [R209+URZ+0x28c30], R210 ;  /* 0x028c30d2d10075a7 */ /* 0x000062000802017f */
[----:B------:R-:W-:Y:S05]  /*cf00*/  @!P0 BRA `(.L_x_2633) ;  /* 0x0000000000048947 */ /* 0x000fea0003800000 */
[----:B------:R-:W-:Y:S01]  /*cf10*/  BPT.TRAP 0x1 ;  /* 0x000000040000795c */ /* 0x000fe20000300000 */
.L_x_2633:
[----:B------:R-:W-:Y:S01]  /*cf20*/  BSSY B2, `(.L_x_2634) ;  /* 0x0000006000027945 */ /* 0x000fe20003800000 */
[----:B------:R-:W-:Y:S02]  /*cf30*/  IMAD R156, R187, 0x200, R21 ;  /* 0x00000200bb9c7824 */ /* 0x000fe400078e0215 */
[----:B------:R-:W-:Y:S01]  /*cf40*/  IMAD.MOV.U32 R157, RZ, RZ, 0x40000040 ;  /* 0x40000040ff9d7424 */ /* 0x000fe200078e00ff */
[----:B-1----:R-:W-:Y:S06]  /*cf50*/  @P1 BRA `(.L_x_2635) ;  /* 0x0000000000081947 */ /* 0x002fec0003800000 */
[----:B------:R-:W1:Y:S02]  /*cf60*/  SYNCS.PHASECHK.TRANS64.TRYWAIT P1, [R209+URZ+0x28c30], R210 ;  /* 0x028c30d2d10075a7 */ /* 0x000e64000802017f */
[----:B-1----:R-:W-:Y:S05]  /*cf70*/  @!P1 BRA `(.L_x_2636) ;  /* 0x0000013000649947 */ /* 0x002fea0003800000 */
.L_x_2635:
[----:B------:R-:W-:Y:S05]  /*cf80*/  BSYNC B2 ;  /* 0x0000000000027941 */ /* 0x000fea0003800000 */
.L_x_2634:
[C---:B------:R-:W-:Y:S01]  /*cf90*/  R2UR UR6, R156.reuse ;  /* 0x000000009c0672ca */ /* 0x040fe200000e0000 */
[C---:B------:R-:W-:Y:S01]  /*cfa0*/  VIADD R154, R156.reuse, 0x2 ;  /* 0x000000029c9a7836 */ /* 0x040fe20000000000 */
[----:B------:R-:W-:Y:S01]  /*cfb0*/  R2UR UR7, R157 ;  /* 0x000000009d0772ca */ /* 0x000fe200000e0000 */
[----:B------:R-:W-:Y:S01]  /*cfc0*/  VIADD R152, R156, 0x4 ;  /* 0x000000049c987836 */ /* 0x000fe20000000000 */
[----:B------:R-:W-:Y:S01]  /*cfd0*/  R2UR UR4, R4 ;  /* 0x00000000040472ca */ /* 0x000fe200000e0000 */
        /* <DEDUP_REMOVED lines=11> */
[----:B------:R-:W-:Y:S01]  /*d090*/  WARPGROUP.ARRIVE ;  /* 0x00000000000079c5 */ /* 0x000fe20000000000 */
[----:B------:R-:W-:Y:S02]  /*d0a0*/  R2UR UR8, R12 ;  /* 0x000000000c0872ca */ /* 0x000fe400000e0000 */
[----:B------:R-:W-:Y:S02]  /*d0b0*/  R2UR UR9, R13 ;  /* 0x000000000d0972ca */ /* 0x000fe400000e0000 */
[----:B------:R-:W-:Y:S01]  /*d0c0*/  R2UR UR12, R10 ;  /* 0x000000000a0c72ca */ /* 0x000fe200000e0000 */
[----:B------:R-:W-:Y:S01]  /*d0d0*/  HGMMA.64x64x16.F32 R152, gdesc[UR4], RZ, !UPT, gsb0 ;  /* 0x00e00000049879f0 */ /* 0x000fe2000c0008ff */
[----:B------:R-:W-:-:S02]  /*d0e0*/  R2UR UR13, R11 ;  /* 0x000000000b0d72ca */ /* 0x000fc400000e0000 */
        /* <DEDUP_REMOVED lines=14> */
.L_x_2637:
[----:B------:R-:W2:Y:S01]  /*d1d0*/  LDL R184, [R1] ;  /* 0x0000000001b87983 */ /* 0x000ea20000100800 */
[----:B------:R-:W3:Y:S02]  /*d1e0*/  LDC R7, c[0x0][0x448] ;  /* 0x00011200ff077b82 */ /* 0x000ee40000000800 */
[----:B---3--:R-:W-:-:S13]  /*d1f0*/  ISETP.NE.AND P1, PT, R7, 0x1, PT ;  /* 0x000000010700780c */ /* 0x008fda0003f25270 */
[----:B------:R-:W3:Y:S08]  /*d200*/  @P1 LDC R20, c[0x0][0x44c] ;  /* 0x00011300ff141b82 */ /* 0x000ef00000000800 */
[----:B------:R-:W4:Y:S01]  /*d210*/  @P1 LDC R7, c[0x0][0x450] ;  /* 0x00011400ff071b82 */ /* 0x000f220000000800 */
[----:B------:R-:W-:Y:S01]  /*d220*/  UISETP.NE.AND UP0, UPT, UR47, URZ, UPT ;  /* 0x0000003f2f00728c */ /* 0x000fe2000bf05270 */
[----:B--2---:R-:W-:-:S04]  /*d230*/  IMAD.IADD R224, R184, 0x1, R199 ;  /* 0x00000001b8e07824 */ /* 0x004fc800078e02c7 */
[----:B---3--:R-:W-:-:S05]  /*d240*/  @P1 IMAD.HI.U32 R20, R224, R20, RZ ;  /* 0x00000014e0141227 */ /* 0x008fca00078e00ff */
[----:B----4-:R-:W-:Y:S02]  /*d250*/  @P1 SHF.R.U32.HI R224, RZ, R7, R20 ;  /* 0x00000007ffe01219 */ /* 0x010fe40000011614 */
[----:B------:R-:W-:-:S03]  /*d260*/  IADD3 R7, R209, 0x28c40, RZ ;  /* 0x00028c40d1077810 */ /* 0x000fc60007ffe0ff */
[----:B------:R-:W2:Y:S01]  /*d270*/  SHFL.IDX PT, R225, R224, RZ, 0x1c1f ;  /* 0x001c1fffe0e17589 */ /* 0x000ea200000e0000 */
[----:B------:R-:W-:-:S04]  /*d280*/  PRMT R7, R191, 0x654, R7 ;  /* 0x00000654bf077816 */ /* 0x000fc80000000007 */
[----:B------:R3:W-:Y:S01]  /*d290*/  SYNCS.ARRIVE.TRANS64.RED.A1T0 RZ, [R7+URZ], RZ ;  /* 0x000000ff07ff79a7 */ /* 0x0007e2000810043f */
[----:B------:R-:W-:Y:S01]  /*d2a0*/  IMAD.U32 R20, RZ, RZ, UR45 ;  /* 0x0000002dff147e24 */ /* 0x000fe2000f8e00ff */
[----:B------:R-:W-:Y:S01]  /*d2b0*/  PLOP3.LUT P1, PT, PT, PT, UP0, 0x40, 0x0 ;  /* 0x000000000000781c */ /* 0x000fe20003f2e808 */
[----:B---3--:R-:W-:-:S03]  /*d2c0*/  IMAD.SHL.U32 R7, R15, 0x40, RZ ;  /* 0x000000400f077824 */ /* 0x008fc600078e00ff */
[----:B------:R-:W-:Y:S02]  /*d2d0*/  LOP3.LUT R223, RZ, R20, RZ, 0x33, !PT ;  /* 0x00000014ffdf7212 */ /* 0x000fe400078e33ff */
[----:B------:R-:W-:-:S04]  /*d2e0*/  IADD3 R222, -R188, 0x1, -R7 ;  /* 0x00000001bcde7810 */ /* 0x000fc80007ffe907 */
[----:B------:R-:W-:-:S05]  /*d2f0*/  IADD3 R222, -R23, R222, R189 ;  /* 0x000000de17de7210 */ /* 0x000fca0007ffe1bd */
[----:B------:R-:W-:Y:S02]  /*d300*/  IMAD.IADD R223, R223, 0x1, R222 ;  /* 0x00000001dfdf7824 */ /* 0x000fe400078e02de */
[----:B------:R-:W-:Y:S02]  /*d310*/  VIADD R222, R222, UR46 ;  /* 0x0000002edede7c36 */ /* 0x000fe40008000000 */
[C---:B--2---:R-:W-:Y:S02]  /*d320*/  IMAD.IADD R220, R225.reuse, 0x1, R223 ;  /* 0x00000001e1dc7824 */ /* 0x044fe400078e02df */
[----:B------:R-:W-:Y:S01]  /*d330*/  IMAD.IADD R221, R225, 0x1, R222 ;  /* 0x00000001e1dd7824 */ /* 0x000fe200078e02de */
[----:B------:R-:W-:Y:S06]  /*d340*/  @P1 BRA `(.L_x_2638) ;  /* 0x0000000000581947 */ /* 0x000fec0003800000 */
[----:B------:R-:W-:Y:S01]  /*d350*/  IADD3 R225, -R23, R189, R225 ;  /* 0x000000bd17e17210 */ /* 0x000fe20007ffe1e1 */
[----:B------:R-:W-:Y:S03]  /*d360*/  BSSY B2, `(.L_x_2639) ;  /* 0x0000010000027945 */ /* 0x000fe60003800000 */
[----:B------:R-:W-:-:S13]  /*d370*/  ISETP.GT.AND P1, PT, R225, -0x1, PT ;  /* 0xffffffffe100780c */ /* 0x000fda0003f24270 */
[----:B------:R-:W-:Y:S05]  /*d380*/  @P1 BRA `(.L_x_2640) ;  /* 0x0000000000201947 */ /* 0x000fea0003800000 */
[----:B------:R-:W-:Y:S01]  /*d390*/  IMAD.U32 R227, RZ, RZ, UR44 ;  /* 0x0000002cffe37e24 */ /* 0x000fe2000f8e00ff */
[----:B------:R-:W-:-:S04]  /*d3a0*/  LOP3.LUT R225, RZ, R225, RZ, 0x33, !PT ;  /* 0x000000e1ffe17212 */ /* 0x000fc800078e33ff */
[----:B------:R-:W-:-:S13]  /*d3b0*/  ISETP.NE.AND P1, PT, R227, 0x1, PT ;  /* 0x00000001e300780c */ /* 0x000fda0003f25270 */
[----:B------:R-:W2:Y:S02]  /*d3c0*/  @P1 LDC.64 R184, c[0x0][0x9e8] ;  /* 0x00027a00ffb81b82 */ /* 0x000ea40000000a00 */
[----:B--2---:R-:W-:-:S05]  /*d3d0*/  @P1 IMAD.HI.U32 R184, R225, R184, RZ ;  /* 0x000000b8e1b81227 */ /* 0x004fca00078e00ff */
[----:B------:R-:W-:-:S04]  /*d3e0*/  @P1 SHF.R.U32.HI R225, RZ, R185, R184 ;  /* 0x000000b9ffe11219 */ /* 0x000fc800000116b8 */
[----:B------:R-:W-:Y:S01]  /*d3f0*/  LOP3.LUT R225, RZ, R225, RZ, 0x33, !PT ;  /* 0x000000e1ffe17212 */ /* 0x000fe200078e33ff */
[----:B------:R-:W-:Y:S06]  /*d400*/  BRA `(.L_x_2641) ;  /* 0x0000000000147947 */ /* 0x000fec0003800000 */
.L_x_2640:
[----:B------:R-:W-:-:S05]  /*d410*/  IMAD.U32 R227, RZ, RZ, UR44 ;  /* 0x0000002cffe37e24 */ /* 0x000fca000f8e00ff */
[----:B------:R-:W-:-:S13]  /*d420*/  ISETP.NE.AND P1, PT, R227, 0x1, PT ;  /* 0x00000001e300780c */ /* 0x000fda0003f25270 */
[----:B------:R-:W2:Y:S02]  /*d430*/  @P1 LDC.64 R184, c[0x0][0x9e8] ;  /* 0x00027a00ffb81b82 */ /* 0x000ea40000000a00 */
[----:B--2---:R-:W-:-:S05]  /*d440*/  @P1 IMAD.HI.U32 R184, R225, R184, RZ ;  /* 0x000000b8e1b81227 */ /* 0x004fca00078e00ff */
[----:B------:R-:W-:-:S07]  /*d450*/  @P1 SHF.R.U32.HI R225, RZ, R185, R184 ;  /* 0x000000b9ffe11219 */ /* 0x000fce00000116b8 */
.L_x_2641:
[----:B------:R-:W-:Y:S05]  /*d460*/  BSYNC B2 ;  /* 0x0000000000027941 */ /* 0x000fea0003800000 */
.L_x_2639:
[----:B------:R-:W-:-:S04]  /*d470*/  IMAD R225, R225, R227, -R7 ;  /* 0x000000e3e1e17224 */ /* 0x000fc800078e0a07 */
[----:B------:R-:W-:-:S05]  /*d480*/  IMAD.IADD R225, R225, 0x1, -R188 ;  /* 0x00000001e1e17824 */ /* 0x000fca00078e0abc */
[----:B------:R-:W-:Y:S02]  /*d490*/  VIMNMX R220, R220, R225, !PT ;  /* 0x000000e1dcdc7248 */ /* 0x000fe40007fe0100 */
[----:B------:R-:W-:-:S07]  /*d4a0*/  VIADDMNMX R221, R225, R227, R221, PT ;  /* 0x000000e3e1dd7246 */ /* 0x000fce00038001dd */
.L_x_2638:
[----:B------:R-:W-:Y:S01]  /*d4b0*/  ISETP.GT.AND P1, PT, R15, -0x1, PT ;  /* 0xffffffff0f00780c */ /* 0x000fe20003f24270 */
[----:B------:R-:W2:Y:S01]  /*d4c0*/  SHFL.IDX PT, R224, R224, 0x1, 0x1c1f ;  /* 0x003c1f00e0e07f89 */ /* 0x000ea200000e0000 */
[----:B------:R-:W-:Y:S02]  /*d4d0*/  UISETP.NE.AND UP0, UPT, UR47, URZ, UPT ;  /* 0x0000003f2f00728c */ /* 0x000fe4000bf05270 */
[C---:B------:R-:W-:Y:S02]  /*d4e0*/  ISETP.GT.AND P4, PT, R220.reuse, RZ, P1 ;  /* 0x000000ffdc00720c */ /* 0x040fe40000f84270 */
[C---:B------:R-:W-:Y:S02]  /*d4f0*/  ISETP.GT.AND P3, PT, R220.reuse, 0x1, P1 ;  /* 0x00000001dc00780c */ /* 0x040fe40000f64270 */
[----:B------:R-:W-:Y:S02]  /*d500*/  ISETP.LT.OR P4, PT, R221, 0x1, P4 ;  /* 0x00000001dd00780c */ /* 0x000fe40002781670 */
[----:B------:R-:W-:-:S02]  /*d510*/  ISETP.GT.AND P5, PT, R220, 0x8, P1 ;  /* 0x00000008dc00780c */ /* 0x000fc40000fa4270 */
[----:B------:R-:W-:Y:S02]  /*d520*/  FSEL R184, R152, -INF , !P4 ;  /* 0xff80000098b87808 */ /* 0x000fe40006000000 */
[C---:B------:R-:W-:Y:S02]  /*d530*/  ISETP.GT.AND P4, PT, R220.reuse, 0x10, P1 ;  /* 0x00000010dc00780c */ /* 0x040fe40000f84270 */
[----:B------:R-:W-:Y:S02]  /*d540*/  ISETP.GT.AND P2, PT, R220, 0x9, P1 ;  /* 0x00000009dc00780c */ /* 0x000fe40000f44270 */
[C---:B------:R-:W-:Y:S02]  /*d550*/  ISETP.LT.OR P4, PT, R221.reuse, 0x11, P4 ;  /* 0x00000011dd00780c */ /* 0x040fe40002781670 */
[----:B------:R-:W-:Y:S02]  /*d560*/  ISETP.LT.OR P3, PT, R221, 0x2, P3 ;  /* 0x00000002dd00780c */ /* 0x000fe40001f61670 */
[----:B------:R-:W-:-:S02]  /*d570*/  FSEL R160, R160, -INF , !P4 ;  /* 0xff800000a0a07808 */ /* 0x000fc40006000000 */
[----:B------:R-:W-:Y:S01]  /*d580*/  ISETP.GT.AND P4, PT, R220, 0x20, P1 ;  /* 0x00000020dc00780c */ /* 0x000fe20000f84270 */
[--C-:B--2---:R-:W-:Y:S01]  /*d590*/  IMAD.IADD R222, R222, 0x1, R224.reuse ;  /* 0x00000001dede7824 */ /* 0x104fe200078e02e0 */
[----:B------:R-:W-:Y:S01]  /*d5a0*/  ISETP.LT.OR P5, PT, R221, 0x9, P5 ;  /* 0x00000009dd00780c */ /* 0x000fe20002fa1670 */
[----:B------:R-:W-:Y:S01]  /*d5b0*/  IMAD.IADD R223, R223, 0x1, R224 ;  /* 0x00000001dfdf7824 */ /* 0x000fe200078e02e0 */
[C---:B------:R-:W-:Y:S02]  /*d5c0*/  ISETP.LT.OR P2, PT, R221.reuse, 0xa, P2 ;  /* 0x0000000add00780c */ /* 0x040fe40001741670 */
[----:B------:R-:W-:Y:S02]  /*d5d0*/  ISETP.LT.OR P4, PT, R221, 0x21, P4 ;  /* 0x00000021dd00780c */ /* 0x000fe40002781670 */
[----:B------:R-:W-:Y:S02]  /*d5e0*/  FSEL R185, R153, -INF , !P3 ;  /* 0xff80000099b97808 */ /* 0x000fe40005800000 */
[----:B------:R-:W-:-:S02]  /*d5f0*/  FSEL R156, R156, -INF , !P5 ;  /* 0xff8000009c9c7808 */ /* 0x000fc40006800000 */
[----:B------:R-:W-:Y:S02]  /*d600*/  FSEL R157, R157, -INF , !P2 ;  /* 0xff8000009d9d7808 */ /* 0x000fe40005000000 */
[C---:B------:R-:W-:Y:S02]  /*d610*/  ISETP.GT.AND P3, PT, R220.reuse, 0x11, P1 ;  /* 0x00000011dc00780c */ /* 0x040fe40000f64270 */
[C---:B------:R-:W-:Y:S02]  /*d620*/  ISETP.GT.AND P5, PT, R220.reuse, 0x18, P1 ;  /* 0x00000018dc00780c */ /* 0x040fe40000fa4270 */
[----:B------:R-:W-:Y:S02]  /*d630*/  ISETP.GT.AND P2, PT, R220, 0x19, P1 ;  /* 0x00000019dc00780c */ /* 0x000fe40000f44270 */
[----:B------:R-:W-:Y:S02]  /*d640*/  FSEL R168, R168, -INF , !P4 ;  /* 0xff800000a8a87808 */ /* 0x000fe40006000000 */
[----:B------:R-:W-:-:S02]  /*d650*/  ISETP.GT.AND P4, PT, R220, 0x30, P1 ;  /* 0x00000030dc00780c */ /* 0x000fc40000f84270 */
[C---:B------:R-:W-:Y:S02]  /*d660*/  ISETP.LT.OR P3, PT, R221.reuse, 0x12, P3 ;  /* 0x00000012dd00780c */ /* 0x040fe40001f61670 */
[C---:B------:R-:W-:Y:S02]  /*d670*/  ISETP.LT.OR P5, PT, R221.reuse, 0x19, P5 ;  /* 0x00000019dd00780c */ /* 0x040fe40002fa1670 */
        /* <DEDUP_REMOVED lines=9> */
[----:B------:R-:W-:-:S02]  /*d710*/  PLOP3.LUT P4, PT, PT, PT, UP0, 0x40, 0x0 ;  /* 0x000000000000781c */ /* 0x000fc40003f8e808 */
[C---:B------:R-:W-:Y:S02]  /*d720*/  ISETP.LT.OR P3, PT, R221.reuse, 0x22, P3 ;  /* 0x00000022dd00780c */ /* 0x040fe40001f61670 */
[C---:B------:R-:W-:Y:S02]  /*d730*/  ISETP.LT.OR P5, PT, R221.reuse, 0x29, P5 ;  /* 0x00000029dd00780c */ /* 0x040fe40002fa1670 */
[----:B------:R-:W-:Y:S02]  /*d740*/  ISETP.LT.OR P2, PT, R221, 0x2a, P2 ;  /* 0x0000002add00780c */ /* 0x000fe40001741670 */
[----:B------:R-:W-:Y:S02]  /*d750*/  FSEL R169, R169, -INF , !P3 ;  /* 0xff800000a9a97808 */ /* 0x000fe40005800000 */
[----:B------:R-:W-:Y:S02]  /*d760*/  FSEL R225, R172, -INF , !P5 ;  /* 0xff800000ace17808 */ /* 0x000fe40006800000 */
[----:B------:R-:W-:-:S02]  /*d770*/  FSEL R173, R173, -INF , !P2 ;  /* 0xff800000adad7808 */ /* 0x000fc40005000000 */
[C---:B------:R-:W-:Y:S02]  /*d780*/  ISETP.GT.AND P3, PT, R220.reuse, 0x31, P1 ;  /* 0x00000031dc00780c */ /* 0x040fe40000f64270 */
[C---:B------:R-:W-:Y:S02]  /*d790*/  ISETP.GT.AND P5, PT, R220.reuse, 0x38, P1 ;  /* 0x00000038dc00780c */ /* 0x040fe40000fa4270 */
[----:B------:R-:W-:Y:S02]  /*d7a0*/  ISETP.GT.AND P2, PT, R220, 0x39, P1 ;  /* 0x00000039dc00780c */ /* 0x000fe40000f44270 */
[C---:B------:R-:W-:Y:S02]  /*d7b0*/  ISETP.LT.OR P3, PT, R221.reuse, 0x32, P3 ;  /* 0x00000032dd00780c */ /* 0x040fe40001f61670 */
[C---:B------:R-:W-:Y:S02]  /*d7c0*/  ISETP.LT.OR P5, PT, R221.reuse, 0x39, P5 ;  /* 0x00000039dd00780c */ /* 0x040fe40002fa1670 */
[----:B------:R-:W-:-:S02]  /*d7d0*/  ISETP.LT.OR P2, PT, R221, 0x3a, P2 ;  /* 0x0000003add00780c */ /* 0x000fc40001741670 */
[----:B------:R-:W-:Y:S02]  /*d7e0*/  FSEL R177, R177, -INF , !P3 ;  /* 0xff800000b1b17808 */ /* 0x000fe40005800000 */
[----:B------:R-:W-:Y:S02]  /*d7f0*/  FSEL R180, R180, -INF , !P5 ;  /* 0xff800000b4b47808 */ /* 0x000fe40006800000 */
[----:B------:R-:W-:Y:S01]  /*d800*/  FSEL R181, R181, -INF , !P2 ;  /* 0xff800000b5b57808 */ /* 0x000fe20005000000 */
        /* <DEDUP_REMOVED lines=13> */
.L_x_2644:
[----:B------:R-:W-:-:S05]  /*d8e0*/  IMAD.U32 R172, RZ, RZ, UR44 ;  /* 0x0000002cffac7e24 */ /* 0x000fca000f8e00ff */
[----:B------:R-:W-:-:S13]  /*d8f0*/  ISETP.NE.AND P2, PT, R172, 0x1, PT ;  /* 0x00000001ac00780c */ /* 0x000fda0003f45270 */
[----:B------:R-:W2:Y:S02]  /*d900*/  @P2 LDC.64 R152, c[0x0][0x9e8] ;  /* 0x00027a00ff982b82 */ /* 0x000ea40000000a00 */
[----:B--2---:R-:W-:-:S05]  /*d910*/  @P2 IMAD.HI.U32 R152, R224, R152, RZ ;  /* 0x00000098e0982227 */ /* 0x004fca00078e00ff */
[----:B------:R-:W-:-:S07]  /*d920*/  @P2 SHF.R.U32.HI R224, RZ, R153, R152 ;  /* 0x00000099ffe02219 */ /* 0x000fce0000011698 */
.L_x_2645:
[----:B------:R-:W-:Y:S05]  /*d930*/  BSYNC B2 ;  /* 0x0000000000027941 */ /* 0x000fea0003800000 */
.L_x_2643:
[----:B------:R-:W-:-:S04]  /*d940*/  IMAD R7, R224, R172, -R7 ;  /* 0x000000ace0077224 */ /* 0x000fc800078e0a07 */
[----:B------:R-:W-:-:S05]  /*d950*/  IMAD.IADD R7, R7, 0x1, -R188 ;  /* 0x0000000107077824 */ /* 0x000fca00078e0abc */
[----:B------:R-:W-:Y:S02]  /*d960*/  VIMNMX R223, R223, R7, !PT ;  /* 0x00000007dfdf7248 */ /* 0x000fe40007fe0100 */
[----:B------:R-:W-:-:S07]  /*d970*/  VIADDMNMX R222, R7, R172, R222, PT ;  /* 0x000000ac07de7246 */ /* 0x000fce00038001de */
.L_x_2642:
[----:B------:R-:W-:Y:S02]  /*d980*/  FMNMX.FTZ R7, R184, R6, !PT ;  /* 0x00000006b8077209 */ /* 0x000fe40007810000 */
[----:B------:R-:W-:Y:S02]  /*d990*/  LOP3.LUT R22, R22, 0xffffdfff, RZ, 0xc0, !PT ;  /* 0xffffdfff16167812 */ /* 0x000fe400078ec0ff */
[----:B------:R-:W-:Y:S02]  /*d9a0*/  FMNMX.FTZ R7, R185, R7, !PT ;  /* 0x00000007b9077209 */ /* 0x000fe40007810000 */
[----:B------:R-:W-:Y:S02]  /*d9b0*/  @P0 LOP3.LUT R22, R22, 0x2000, RZ, 0xfc, !PT ;  /* 0x0000200016160812 */ /* 0x000fe400078efcff */
[----:B------:R-:W-:Y:S02]  /*d9c0*/  FMNMX.FTZ R7, R156, R7, !PT ;  /* 0x000000079c077209 */ /* 0x000fe40007810000 */
[----:B------:R-:W-:-:S02]  /*d9d0*/  ISETP.GT.AND P0, PT, R223, 0x20, P1 ;  /* 0x00000020df00780c */ /* 0x000fc40000f04270 */
[----:B------:R-:W-:Y:S02]  /*d9e0*/  FMNMX.FTZ R7, R157, R7, !PT ;  /* 0x000000079d077209 */ /* 0x000fe40007810000 */
[----:B------:R-:W-:Y:S02]  /*d9f0*/  LOP3.LUT R22, R22, 0xfffeffff, RZ, 0xc0, !PT ;  /* 0xfffeffff16167812 */ /* 0x000fe400078ec0ff */
[----:B------:R-:W-:Y:S02]  /*da00*/  FMNMX.FTZ R7, R160, R7, !PT ;  /* 0x00000007a0077209 */ /* 0x000fe40007810000 */
[----:B------:R-:W-:Y:S02]  /*da10*/  ISETP.GT.AND P2, PT, R223, 0x1, P1 ;  /* 0x00000001df00780c */ /* 0x000fe40000f44270 */
[----:B------:R-:W-:Y:S02]  /*da20*/  FMNMX.FTZ R7, R161, R7, !PT ;  /* 0x00000007a1077209 */ /* 0x000fe40007810000 */
[----:B------:R-:W-:-:S02]  /*da30*/  ISETP.GT.AND P3, PT, R223, 0x8, P1 ;  /* 0x00000008df00780c */ /* 0x000fc40000f64270 */
[----:B------:R-:W-:Y:S02]  /*da40*/  FMNMX.FTZ R7, R164, R7, !PT ;  /* 0x00000007a4077209 */ /* 0x000fe40007810000 */
[----:B------:R-:W-:Y:S02]  /*da50*/  @P0 LOP3.LUT R22, R22, 0x10000, RZ, 0xfc, !PT ;  /* 0x0001000016160812 */ /* 0x000fe400078efcff */
[----:B------:R-:W-:Y:S02]  /*da60*/  FMNMX.FTZ R7, R165, R7, !PT ;  /* 0x00000007a5077209 */ /* 0x000fe40007810000 */
[C---:B------:R-:W-:Y:S02]  /*da70*/  ISETP.GT.AND P0, PT, R223.reuse, 0x38, P1 ;  /* 0x00000038df00780c */ /* 0x040fe40000f04270 */
[----:B------:R-:W-:Y:S02]  /*da80*/  FMNMX.FTZ R7, R168, R7, !PT ;  /* 0x00000007a8077209 */ /* 0x000fe40007810000 */
[----:B------:R-:W-:-:S02]  /*da90*/  ISETP.GT.AND P4, PT, R223, 0x9, P1 ;  /* 0x00000009df00780c */ /* 0x000fc40000f84270 */
[----:B------:R-:W-:Y:S02]  /*daa0*/  FMNMX.FTZ R7, R169, R7, !PT ;  /* 0x00000007a9077209 */ /* 0x000fe40007810000 */
[----:B------:R-:W-:Y:S02]  /*dab0*/  LOP3.LUT R22, R22, 0xfffffffd, RZ, 0xc0, !PT ;  /* 0xfffffffd16167812 */ /* 0x000fe400078ec0ff */
[----:B------:R-:W-:Y:S02]  /*dac0*/  FMNMX.FTZ R7, R225, R7, !PT ;  /* 0x00000007e1077209 */ /* 0x000fe40007810000 */
[C---:B------:R-:W-:Y:S02]  /*dad0*/  ISETP.LT.OR P2, PT, R222.reuse, 0x2, P2 ;  /* 0x00000002de00780c */ /* 0x040fe40001741670 */
[----:B------:R-:W-:Y:S02]  /*dae0*/  FMNMX.FTZ R7, R173, R7, !PT ;  /* 0x00000007ad077209 */ /* 0x000fe40007810000 */
[----:B------:R-:W-:-:S02]  /*daf0*/  ISETP.LT.OR P3, PT, R222, 0x9, P3 ;  /* 0x00000009de00780c */ /* 0x000fc40001f61670 */
[----:B------:R-:W-:Y:S02]  /*db00*/  FMNMX.FTZ R7, R176, R7, !PT ;  /* 0x00000007b0077209 */ /* 0x000fe40007810000 */
[----:B------:R-:W-:Y:S02]  /*db10*/  ISETP.LT.OR P4, PT, R222, 0xa, P4 ;  /* 0x0000000ade00780c */ /* 0x000fe40002781670 */
[----:B------:R-:W-:Y:S02]  /*db20*/  FMNMX.FTZ R7, R177, R7, !PT ;  /* 0x00000007b1077209 */ /* 0x000fe40007810000 */
[----:B------:R-:W-:Y:S02]  /*db30*/  @P0 LOP3.LUT R22, R22, 0x2, RZ, 0xfc, !PT ;  /* 0x0000000216160812 */ /* 0x000fe400078efcff */
[----:B------:R-:W-:Y:S02]  /*db40*/  FMNMX.FTZ R7, R180, R7, !PT ;  /* 0x00000007b4077209 */ /* 0x000fe40007810000 */
[----:B------:R-:W-:-:S02]  /*db50*/  ISETP.GT.AND P0, PT, R223, RZ, P1 ;  /* 0x000000ffdf00720c */ /* 0x000fc40000f04270 */
[----:B------:R-:W-:Y:S02]  /*db60*/  FSEL R155, R155, -INF , !P2 ;  /* 0xff8000009b9b7808 */ /* 0x000fe40005000000 */
[----:B------:R-:W-:Y:S02]  /*db70*/  FSEL R158, R158, -INF , !P3 ;  /* 0xff8000009e9e7808 */ /* 0x000fe40005800000 */
[----:B------:R-:W-:Y:S02]  /*db80*/  FSEL R159, R159, -INF , !P4 ;  /* 0xff8000009f9f7808 */ /* 0x000fe40006000000 */
[C---:B------:R-:W-:Y:S02]  /*db90*/  ISETP.GT.AND P5, PT, R223.reuse, 0x10, P1 ;  /* 0x00000010df00780c */ /* 0x040fe40000fa4270 */
[C---:B------:R-:W-:Y:S02]  /*dba0*/  ISETP.GT.AND P2, PT, R223.reuse, 0x11, P1 ;  /* 0x00000011df00780c */ /* 0x040fe40000f44270 */
[----:B------:R-:W-:-:S02]  /*dbb0*/  ISETP.GT.AND P3, PT, R223, 0x18, P1 ;  /* 0x00000018df00780c */ /* 0x000fc40000f64270 */
[----:B------:R-:W-:Y:S02]  /*dbc0*/  ISETP.GT.AND P4, PT, R223, 0x19, P1 ;  /* 0x00000019df00780c */ /* 0x000fe40000f84270 */
[----:B------:R-:W-:Y:S02]  /*dbd0*/  FMNMX.FTZ R7, R181, R7, !PT ;  /* 0x00000007b5077209 */ /* 0x000fe40007810000 */
[C---:B------:R-:W-:Y:S02]  /*dbe0*/  ISETP.LT.OR P5, PT, R222.reuse, 0x11, P5 ;  /* 0x00000011de00780c */ /* 0x040fe40002fa1670 */
[C---:B------:R-:W-:Y:S01]  /*dbf0*/  ISETP.LT.OR P2, PT, R222.reuse, 0x12, P2 ;  /* 0x00000012de00780c */ /* 0x040fe20001741670 */
[----:B------:R-:W2:Y:S01]  /*dc00*/  SHFL.BFLY PT, R152, R7, 0x2, 0x1f ;  /* 0x0c401f0007987f89 */ /* 0x000ea200000e0000 */
[C---:B------:R-:W-:Y:S02]  /*dc10*/  ISETP.LT.OR P3, PT, R222.reuse, 0x19, P3 ;  /* 0x00000019de00780c */ /* 0x040fe40001f61670 */
[----:B------:R-:W-:-:S02]  /*dc20*/  ISETP.LT.OR P4, PT, R222, 0x1a, P4 ;  /* 0x0000001ade00780c */ /* 0x000fc40002781670 */
[----:B------:R-:W-:Y:S02]  /*dc30*/  LOP3.LUT R22, R22, 0xffffffdf, RZ, 0xc0, !PT ;  /* 0xffffffdf16167812 */ /* 0x000fe400078ec0ff */
[----:B------:R-:W-:Y:S02]  /*dc40*/  FSEL R162, R162, -INF , !P5 ;  /* 0xff800000a2a27808 */ /* 0x000fe40006800000 */
[----:B------:R-:W-:Y:S02]  /*dc50*/  FSEL R163, R163, -INF , !P2 ;  /* 0xff800000a3a37808 */ /* 0x000fe40005000000 */
[----:B------:R-:W-:Y:S02]  /*dc60*/  FSEL R166, R166, -INF , !P3 ;  /* 0xff800000a6a67808 */ /* 0x000fe40005800000 */
[----:B------:R-:W-:Y:S02]  /*dc70*/  FSEL R167, R167, -INF , !P4 ;  /* 0xff800000a7a77808 */ /* 0x000fe40006000000 */
[----:B------:R-:W-:-:S02]  /*dc80*/  ISETP.GT.AND P2, PT, R223, 0x21, P1 ;  /* 0x00000021df00780c */ /* 0x000fc40000f44270 */
[C---:B------:R-:W-:Y:S02]  /*dc90*/  ISETP.GT.AND P3, PT, R223.reuse, 0x28, P1 ;  /* 0x00000028df00780c */ /* 0x040fe40000f64270 */
[C---:B------:R-:W-:Y:S02]  /*dca0*/  ISETP.GT.AND P4, PT, R223.reuse, 0x29, P1 ;  /* 0x00000029df00780c */ /* 0x040fe40000f84270 */
[C---:B------:R-:W-:Y:S02]  /*dcb0*/  ISETP.GT.AND P5, PT, R223.reuse, 0x30, P1 ;  /* 0x00000030df00780c */ /* 0x040fe40000fa4270 */
[C---:B------:R-:W-:Y:S02]  /*dcc0*/  ISETP.GT.AND P6, PT, R223.reuse, 0x31, P1 ;  /* 0x00000031df00780c */ /* 0x040fe40000fc4270 */
[----:B------:R-:W-:Y:S02]  /*dcd0*/  ISETP.GT.AND P1, PT, R223, 0x39, P1 ;  /* 0x00000039df00780c */ /* 0x000fe40000f24270 */
[----:B------:R-:W-:-:S02]  /*dce0*/  @P0 LOP3.LUT R22, R22, 0x20, RZ, 0xfc, !PT ;  /* 0x0000002016160812 */ /* 0x000fc400078efcff */
[----:B--2---:R-:W-:Y:S02]  /*dcf0*/  FMNMX.FTZ R152, R7, R152, !PT ;  /* 0x0000009807987209 */ /* 0x004fe40007810000 */
[C---:B------:R-:W-:Y:S02]  /*dd00*/  LOP3.LUT P0, RZ, R22.reuse, 0x10000, RZ, 0xc0, !PT ;  /* 0x0001000016ff7812 */ /* 0x040fe4000780c0ff */
[----:B------:R-:W-:Y:S01]  /*dd10*/  LOP3.LUT R22, R22, 0xfffffff7, RZ, 0xc0, !PT ;  /* 0xfffffff716167812 */ /* 0x000fe200078ec0ff */
[----:B------:R-:W2:Y:S01]  /*dd20*/  SHFL.BFLY PT, R172, R152, 0x1, 0x1f ;  /* 0x0c201f0098ac7f89 */ /* 0x000ea200000e0000 */
[C---:B------:R-:W-:Y:S02]  /*dd30*/  ISETP.LT.OR P0, PT, R222.reuse, 0x21, P0 ;  /* 0x00000021de00780c */ /* 0x040fe40000701670 */
[----:B------:R-:W-:Y:S02]  /*dd40*/  ISETP.LT.OR P5, PT, R222, 0x31, P5 ;  /* 0x00000031de00780c */ /* 0x000fe40002fa1670 */
[----:B------:R-:W-:-:S02]  /*dd50*/  @P1 LOP3.LUT R22, R22, 0x8, RZ, 0xfc, !PT ;  /* 0x0000000816161812 */ /* 0x000fc400078efcff */
[----:B------:R-:W-:Y:S02]  /*dd60*/  ISETP.LT.OR P6, PT, R222, 0x32, P6 ;  /* 0x00000032de00780c */ /* 0x000fe400037c1670 */
[C---:B------:R-:W-:Y:S02]  /*dd70*/  LOP3.LUT P1, RZ, R22.reuse, 0x2, RZ, 0xc0, !PT ;  /* 0x0000000216ff7812 */ /* 0x040fe4000782c0ff */
[----:B------:R-:W-:Y:S02]  /*dd80*/  LOP3.LUT R22, R22, 0xffffffbf, RZ, 0xc0, !PT ;  /* 0xffffffbf16167812 */ /* 0x000fe400078ec0ff */
[----:B------:R-:W-:Y:S02]  /*dd90*/  ISETP.LT.OR P1, PT, R222, 0x39, P1 ;  /* 0x00000039de00780c */ /* 0x000fe40000f21670 */
[----:B------:R-:W-:Y:S02]  /*dda0*/  @P0 LOP3.LUT R22, R22, 0x40, RZ, 0xfc, !PT ;  /* 0x0000004016160812 */ /* 0x000fe400078efcff */
[----:B------:R-:W-:-:S02]  /*ddb0*/  ISETP.LT.OR P0, PT, R222, 0x22, P2 ;  /* 0x00000022de00780c */ /* 0x000fc40001701670 */
[C---:B------:R-:W-:Y:S02]  /*ddc0*/  LOP3.LUT P2, RZ, R22.reuse, 0x20, RZ, 0xc0, !PT ;  /* 0x0000002016ff7812 */ /* 0x040fe4000784c0ff */
[----:B------:R-:W-:Y:S02]  /*ddd0*/  LOP3.LUT R22, R22, 0xffffffef, RZ, 0xc0, !PT ;  /* 0xffffffef16167812 */ /* 0x000fe400078ec0ff */
[----:B------:R-:W-:Y:S02]  /*dde0*/  ISETP.LT.OR P2, PT, R222, 0x1, P2 ;  /* 0x00000001de00780c */ /* 0x000fe40001741670 */
[----:B--2---:R-:W-:Y:S02]  /*ddf0*/  FMNMX.FTZ R172, R152, R172, !PT ;  /* 0x000000ac98ac7209 */ /* 0x004fe40007810000 */
[----:B------:R-:W-:Y:S02]  /*de00*/  FSEL R154, R154, -INF , !P2 ;  /* 0xff8000009a9a7808 */ /* 0x000fe40005000000 */
[----:B------:R-:W-:-:S02]  /*de10*/  FSEL R179, R179, -INF , !P6 ;  /* 0xff800000b3b37808 */ /* 0x000fc40007000000 */
[----:B------:R-:W-:Y:S02]  /*de20*/  @P0 LOP3.LUT R22, R22, 0x10, RZ, 0xfc, !PT ;  /* 0x0000001016160812 */ /* 0x000fe400078efcff */
[----:B------:R-:W-:Y:S02]  /*de30*/  ISETP.LT.OR P0, PT, R222, 0x29, P3 ;  /* 0x00000029de00780c */ /* 0x000fe40001f01670 */
[C---:B------:R-:W-:Y:S02]  /*de40*/  LOP3.LUT P3, RZ, R22.reuse, 0x8, RZ, 0xc0, !PT ;  /* 0x0000000816ff7812 */ /* 0x040fe4000786c0ff */
[----:B------:R-:W-:Y:S02]  /*de50*/  LOP3.LUT R22, R22, 0xfffffffb, RZ, 0xc0, !PT ;  /* 0xfffffffb16167812 */ /* 0x000fe400078ec0ff */
[----:B------:R-:W-:Y:S02]  /*de60*/  ISETP.LT.OR P3, PT, R222, 0x3a, P3 ;  /* 0x0000003ade00780c */ /* 0x000fe40001f61670 */
[----:B------:R-:W-:-:S02]  /*de70*/  FSEL R182, R182, -INF , !P1 ;  /* 0xff800000b6b67808 */ /* 0x000fc40004800000 */
[----:B------:R-:W-:-:S03]  /*de80*/  FSEL R183, R183, -INF , !P3 ;  /* 0xff800000b7b77808 */ /* 0x000fc60005800000 */
[----:B------:R-:W-:Y:S02]  /*de90*/  @P0 LOP3.LUT R22, R22, 0x4, RZ, 0xfc, !PT ;  /* 0x0000000416160812 */ /* 0x000fe400078efcff */
[----:B------:R-:W-:Y:S02]  /*dea0*/  ISETP.LT.OR P0, PT, R222, 0x2a, P4 ;  /* 0x0000002ade00780c */ /* 0x000fe40002701670 */
[----:B------:R-:W-:Y:S02]  /*deb0*/  FSETP.NEU.FTZ.AND P4, PT, R172, -INF , PT ;  /* 0xff800000ac00780b */ /* 0x000fe40003f9d000 */
[----:B------:R-:W-:Y:S02]  /*dec0*/  LOP3.LUT R22, R22, 0xffffbfff, RZ, 0xc0, !PT ;  /* 0xffffbfff16167812 */ /* 0x000fe400078ec0ff */
[----:B------:R-:W-:-:S05]  /*ded0*/  FSEL R7, R172, RZ, P4 ;  /* 0x000000ffac077208 */ /* 0x000fca0002000000 */
[----:B------:R-:W-:Y:S01]  /*dee0*/  FADD.FTZ R6, -R7, R6 ;  /* 0x0000000607067221 */ /* 0x000fe20000010100 */
[----:B------:R-:W-:Y:S02]  /*def0*/  MOV R7, UR38 ;  /* 0x0000002600077c02 */ /* 0x000fe40008000f00 */
[----:B------:R-:W-:-:S03]  /*df00*/  @P0 LOP3.LUT R22, R22, 0x4000, RZ, 0xfc, !PT ;  /* 0x0000400016160812 */ /* 0x000fc600078efcff */
[-C--:B------:R-:W-:Y:S01]  /*df10*/  FMUL.FTZ R152, R172, R7.reuse ;  /* 0x00000007ac987220 */ /* 0x080fe20000410000 */
[----:B------:R-:W-:Y:S01]  /*df20*/  LOP3.LUT R22, R22, 0xffff7fff, RZ, 0xc0, !PT ;  /* 0xffff7fff16167812 */ /* 0x000fe200078ec0ff */
[----:B------:R-:W-:-:S03]  /*df30*/  FMUL.FTZ R6, R6, R7 ;  /* 0x0000000706067220 */ /* 0x000fc60000410000 */
[----:B------:R-:W-:Y:S02]  /*df40*/  FSEL R152, R152, RZ, P4 ;  /* 0x000000ff98987208 */ /* 0x000fe40002000000 */
[----:B------:R-:W-:-:S03]  /*df50*/  @P5 LOP3.LUT R22, R22, 0x8000, RZ, 0xfc, !PT ;  /* 0x0000800016165812 */ /* 0x000fc600078efcff */
        /* <DEDUP_REMOVED lines=16> */
[----:B------:R-:W-:Y:S01]  /*e060*/  FMNMX.FTZ R152, R154, R14, !PT ;  /* 0x0000000e9a987209 */ /* 0x000fe20007810000 */
[----:B------:R-:W-:Y:S01]  /*e070*/  MUFU.EX2 R185, R185 ;  /* 0x000000b900b97308 */ /* 0x000fe20000000800 */
[----:B------:R-:W-:-:S02]  /*e080*/  LOP3.LUT P5, RZ, R22, 0x40, RZ, 0xc0, !PT ;  /* 0x0000004016ff7812 */ /* 0x000fc400078ac0ff */
[----:B------:R-:W-:Y:S02]  /*e090*/  FMNMX.FTZ R152, R155, R152, !PT ;  /* 0x000000989b987209 */ /* 0x000fe40007810000 */
[----:B------:R-:W-:Y:S02]  /*e0a0*/  LOP3.LUT P0, RZ, R22, 0x10, RZ, 0xc0, !PT ;  /* 0x0000001016ff7812 */ /* 0x000fe4000780c0ff */
[----:B------:R-:W-:Y:S01]  /*e0b0*/  FMNMX.FTZ R152, R158, R152, !PT ;  /* 0x000000989e987209 */ /* 0x000fe20007810000 */
[----:B------:R-:W-:Y:S01]  /*e0c0*/  MUFU.EX2 R156, R156 ;  /* 0x0000009c009c7308 */ /* 0x000fe20000000800 */
[----:B------:R-:W-:Y:S02]  /*e0d0*/  FSEL R170, R170, -INF , !P5 ;  /* 0xff800000aaaa7808 */ /* 0x000fe40006800000 */
[----:B------:R-:W-:Y:S02]  /*e0e0*/  FMNMX.FTZ R152, R159, R152, !PT ;  /* 0x000000989f987209 */ /* 0x000fe40007810000 */
[----:B------:R-:W-:-:S02]  /*e0f0*/  LOP3.LUT P4, RZ, R22, 0x4, RZ, 0xc0, !PT ;  /* 0x0000000416ff7812 */ /* 0x000fc4000788c0ff */
[----:B------:R-:W-:Y:S01]  /*e100*/  FMNMX.FTZ R152, R162, R152, !PT ;  /* 0x00000098a2987209 */ /* 0x000fe20007810000 */
[----:B------:R-:W2:Y:S01]  /*e110*/  MUFU.EX2 R157, R157 ;  /* 0x0000009d009d7308 */ /* 0x000ea20000000800 */
[----:B------:R-:W-:Y:S02]  /*e120*/  FSEL R153, R171, -INF , !P0 ;  /* 0xff800000ab997808 */ /* 0x000fe40004000000 */
[----:B------:R-:W-:Y:S02]  /*e130*/  FMNMX.FTZ R152, R163, R152, !PT ;  /* 0x00000098a3987209 */ /* 0x000fe40007810000 */
[----:B------:R-:W-:Y:S02]  /*e140*/  LOP3.LUT P0, RZ, R22, 0x4000, RZ, 0xc0, !PT ;  /* 0x0000400016ff7812 */ /* 0x000fe4000780c0ff */
[----:B------:R-:W-:Y:S01]  /*e150*/  FMNMX.FTZ R152, R166, R152, !PT ;  /* 0x00000098a6987209 */ /* 0x000fe20007810000 */
[----:B------:R-:W-:Y:S01]  /*e160*/  MUFU.EX2 R160, R160 ;  /* 0x000000a000a07308 */ /* 0x000fe20000000800 */
[----:B------:R-:W-:-:S02]  /*e170*/  FSEL R174, R174, -INF , !P4 ;  /* 0xff800000aeae7808 */ /* 0x000fc40006000000 */
[----:B------:R-:W-:Y:S02]  /*e180*/  FMNMX.FTZ R152, R167, R152, !PT ;  /* 0x00000098a7987209 */ /* 0x000fe40007810000 */
[----:B------:R-:W-:Y:S02]  /*e190*/  LOP3.LUT P5, RZ, R22, 0x8000, RZ, 0xc0, !PT ;  /* 0x0000800016ff7812 */ /* 0x000fe400078ac0ff */
[----:B------:R-:W-:Y:S01]  /*e1a0*/  FMNMX.FTZ R152, R170, R152, !PT ;  /* 0x00000098aa987209 */ /* 0x000fe20007810000 */
[----:B------:R-:W-:Y:S01]  /*e1b0*/  MUFU.EX2 R161, R161 ;  /* 0x000000a100a17308 */ /* 0x000fe20000000800 */
[----:B------:R-:W-:Y:S02]  /*e1c0*/  FSEL R175, R175, -INF , !P0 ;  /* 0xff800000afaf7808 */ /* 0x000fe40004000000 */
[----:B------:R-:W-:Y:S02]  /*e1d0*/  FMNMX.FTZ R152, R153, R152, !PT ;  /* 0x0000009899987209 */ /* 0x000fe40007810000 */
[----:B------:R-:W-:-:S02]  /*e1e0*/  FSEL R178, R178, -INF , !P5 ;  /* 0xff800000b2b27808 */ /* 0x000fc40006800000 */
[----:B------:R-:W-:Y:S01]  /*e1f0*/  FMNMX.FTZ R152, R174, R152, !PT ;  /* 0x00000098ae987209 */ /* 0x000fe20007810000 */
[----:B------:R-:W-:Y:S01]  /*e200*/  MUFU.EX2 R164, R164 ;  /* 0x000000a400a47308 */ /* 0x000fe20000000800 */
[----:B------:R-:W-:Y:S02]  /*e210*/  LOP3.LUT P0, RZ, R22, 0x2000, RZ, 0xc0, !PT ;  /* 0x0000200016ff7812 */ /* 0x000fe4000780c0ff */
[----:B------:R-:W-:-:S04]  /*e220*/  FMNMX.FTZ R152, R175, R152, !PT ;  /* 0x00000098af987209 */ /* 0x000fc80007810000 */
[----:B------:R-:W-:Y:S01]  /*e230*/  FMNMX.FTZ R152, R178, R152, !PT ;  /* 0x00000098b2987209 */ /* 0x000fe20007810000 */
[----:B------:R-:W-:Y:S03]  /*e240*/  MUFU.EX2 R165, R165 ;  /* 0x000000a500a57308 */ /* 0x000fe60000000800 */
[----:B------:R-:W-:-:S04]  /*e250*/  FMNMX.FTZ R152, R179, R152, !PT ;  /* 0x00000098b3987209 */ /* 0x000fc80007810000 */
[----:B------:R-:W-:Y:S01]  /*e260*/  FMNMX.FTZ R152, R182, R152, !PT ;  /* 0x00000098b6987209 */ /* 0x000fe20007810000 */
[----:B------:R-:W-:Y:S03]  /*e270*/  MUFU.EX2 R168, R168 ;  /* 0x000000a800a87308 */ /* 0x000fe60000000800 */
[----:B------:R-:W-:-:S05]  /*e280*/  FMNMX.FTZ R171, R183, R152, !PT ;  /* 0x00000098b7ab7209 */ /* 0x000fca0007810000 */
[----:B------:R-:W3:Y:S01]  /*e290*/  SHFL.BFLY PT, R152, R171, 0x2, 0x1f ;  /* 0x0c401f00ab987f89 */ /* 0x000ee200000e0000 */
[----:B------:R-:W-:Y:S08]  /*e2a0*/  MUFU.EX2 R169, R169 ;  /* 0x000000a900a97308 */ /* 0x000ff00000000800 */
[----:B------:R-:W-:Y:S08]  /*e2b0*/  MUFU.EX2 R173, R173 ;  /* 0x000000ad00ad7308 */ /* 0x000ff00000000800 */
[----:B------:R-:W-:Y:S01]  /*e2c0*/  MUFU.EX2 R176, R176 ;  /* 0x000000b000b07308 */ /* 0x000fe20000000800 */
[----:B---3--:R-:W-:-:S07]  /*e2d0*/  FMNMX.FTZ R171, R171, R152, !PT ;  /* 0x00000098abab7209 */ /* 0x008fce0007810000 */
[----:B------:R-:W-:Y:S01]  /*e2e0*/  MUFU.EX2 R177, R177 ;  /* 0x000000b100b17308 */ /* 0x000fe20000000800 */
[----:B------:R-:W3:Y:S07]  /*e2f0*/  SHFL.BFLY PT, R220, R171, 0x1, 0x1f ;  /* 0x0c201f00abdc7f89 */ /* 0x000eee00000e0000 */
[----:B------:R4:W-:Y:S08]  /*e300*/  MUFU.EX2 R152, R184 ;  /* 0x000000b800987308 */ /* 0x0009f00000000800 */
[----:B------:R-:W-:Y:S01]  /*e310*/  MUFU.EX2 R181, R181 ;  /* 0x000000b500b57308 */ /* 0x000fe20000000800 */
[----:B----4-:R-:W-:-:S05]  /*e320*/  IMAD.MOV R184, RZ, RZ, -R201 ;  /* 0x000000ffffb87224 */ /* 0x010fca00078e0ac9 */
[----:B------:R-:W-:Y:S02]  /*e330*/  ISETP.NE.AND P1, PT, R188, R184, PT ;  /* 0x000000b8bc00720c */ /* 0x000fe40003f25270 */
[----:B---3--:R-:W-:-:S04]  /*e340*/  FMNMX.FTZ R171, R171, R220, !PT ;  /* 0x000000dcabab7209 */ /* 0x008fc80007810000 */
[C---:B------:R-:W-:Y:S01]  /*e350*/  FSETP.NEU.FTZ.AND P2, PT, R171.reuse, -INF , PT ;  /* 0xff800000ab00780b */ /* 0x040fe20003f5d000 */
[----:B------:R-:W-:-:S06]  /*e360*/  FMUL.FTZ R222, R171, R7 ;  /* 0x00000007abde7220 */ /* 0x000fcc0000410000 */
[----:B------:R-:W-:Y:S01]  /*e370*/  @!P1 IMAD R18, R18, 0x40, R198 ;  /* 0x0000004012129824 */ /* 0x000fe200078e02c6 */
[----:B------:R-:W-:Y:S02]  /*e380*/  FSEL R184, R171, RZ, P2 ;  /* 0x000000ffabb87208 */ /* 0x000fe40001000000 */
[----:B------:R-:W-:Y:S01]  /*e390*/  FSEL R222, R222, RZ, P2 ;  /* 0x000000ffdede7208 */ /* 0x000fe20001000000 */
[----:B------:R-:W-:Y:S02]  /*e3a0*/  @!P1 IMAD R18, R18, 0x4, R2 ;  /* 0x0000000412129824 */ /* 0x000fe400078e0202 */
[----:B------:R-:W-:Y:S02]  /*e3b0*/  FADD.FTZ R184, -R184, R14 ;  /* 0x0000000eb8b87221 */ /* 0x000fe40000010100 */
[----:B------:R3:W4:Y:S01]  /*e3c0*/  MUFU.EX2 R14, R6 ;  /* 0x00000006000e7308 */ /* 0x0007220000000800 */
        /* <DEDUP_REMOVED lines=8> */
[-C--:B---3--:R-:W-:Y:S01]  /*e450*/  FMUL.FTZ R6, R184, R7.reuse ;  /* 0x00000007b8067220 */ /* 0x088fe20000410000 */
[-CC-:B------:R-:W-:Y:S01]  /*e460*/  FFMA.FTZ R184, R154, R7.reuse, -R222.reuse ;  /* 0x000000079ab87223 */ /* 0x180fe200000108de */
[----:B--2---:R-:W-:Y:S01]  /*e470*/  F2FP.F16.F32.PACK_AB R154, R157, R156 ;  /* 0x0000009c9d9a723e */ /* 0x004fe200000000ff */
[-CC-:B------:R-:W-:Y:S01]  /*e480*/  FFMA.FTZ R153, R153, R7.reuse, -R222.reuse ;  /* 0x0000000799997223 */ /* 0x180fe200000108de */
[-CC-:B------:R-:W-:Y:S01]  /*e490*/  FFMA.FTZ R174, R174, R7.reuse, -R222.reuse ;  /* 0x00000007aeae7223 */ /* 0x180fe200000108de */
[-CC-:B------:R-:W-:Y:S01]  /*e4a0*/  FFMA.FTZ R175, R175, R7.reuse, -R222.reuse ;  /* 0x00000007afaf7223 */ /* 0x180fe200000108de */
[----:B------:R-:W-:Y:S01]  /*e4b0*/  FFMA.FTZ R178, R178, R7, -R222 ;  /* 0x00000007b2b27223 */ /* 0x000fe200000108de */
[----:B------:R-:W2:Y:S01]  /*e4c0*/  MUFU.EX2 R6, R6 ;  /* 0x0000000600067308 */ /* 0x000ea20000000800 */
[----:B----4-:R-:W-:Y:S01]  /*e4d0*/  @!P1 STS [R18+0x28800], R14 ;  /* 0x0288000e12009388 */ /* 0x010fe20000000800 */
[----:B------:R-:W-:Y:S01]  /*e4e0*/  FFMA.FTZ R3, R14, R3, R152 ;  /* 0x000000030e037223 */ /* 0x000fe20000010098 */
[-CC-:B------:R-:W-:Y:S01]  /*e4f0*/  FFMA.FTZ R179, R179, R7.reuse, -R222.reuse ;  /* 0x00000007b3b37223 */ /* 0x180fe200000108de */
[-CC-:B------:R-:W-:Y:S01]  /*e500*/  FFMA.FTZ R182, R182, R7.reuse, -R222.reuse ;  /* 0x00000007b6b67223 */ /* 0x180fe200000108de */
[-C--:B------:R-:W-:Y:S01]  /*e510*/  FFMA.FTZ R183, R183, R7.reuse, -R222 ;  /* 0x00000007b7b77223 */ /* 0x080fe200000108de */
[C---:B------:R-:W-:Y:S01]  /*e520*/  FADD.FTZ R3, R185.reuse, R3 ;  /* 0x00000003b9037221 */ /* 0x040fe20000010000 */
[----:B------:R-:W-:Y:S01]  /*e530*/  F2FP.F16.F32.PACK_AB R152, R185, R152 ;  /* 0x00000098b998723e */ /* 0x000fe200000000ff */
[----:B------:R-:W3:Y:S01]  /*e540*/  MUFU.EX2 R184, R184 ;  /* 0x000000b800b87308 */ /* 0x000ee20000000800 */
[----:B------:R-:W-:Y:S01]  /*e550*/  FMUL.FTZ R24, R24, R14 ;  /* 0x0000000e18187220 */ /* 0x000fe20000410000 */
[----:B------:R-:W-:Y:S01]  /*e560*/  FADD.FTZ R3, R156, R3 ;  /* 0x000000039c037221 */ /* 0x000fe20000010000 */
[----:B------:R-:W-:Y:S01]  /*e570*/  F2FP.F16.F32.PACK_AB R156, R161, R160 ;  /* 0x000000a0a19c723e */ /* 0x000fe200000000ff */
[-C--:B------:R-:W-:Y:S01]  /*e580*/  FMUL.FTZ R25, R25, R14.reuse ;  /* 0x0000000e19197220 */ /* 0x080fe20000410000 */
[-C--:B------:R-:W-:Y:S01]  /*e590*/  FMUL.FTZ R28, R28, R14.reuse ;  /* 0x0000000e1c1c7220 */ /* 0x080fe20000410000 */
[----:B------:R-:W-:Y:S01]  /*e5a0*/  FADD.FTZ R3, R157, R3 ;  /* 0x000000039d037221 */ /* 0x000fe20000010000 */
[----:B------:R-:W-:Y:S01]  /*e5b0*/  FMUL.FTZ R29, R29, R14 ;  /* 0x0000000e1d1d7220 */ /* 0x000fe20000410000 */
[----:B------:R-:W-:Y:S01]  /*e5c0*/  MUFU.EX2 R159, R159 ;  /* 0x0000009f009f7308 */ /* 0x000fe20000000800 */
[----:B--2---:R2:W-:Y:S01]  /*e5d0*/  @!P1 STS [R18+0x28820], R6 ;  /* 0x0288200612009388 */ /* 0x0045e20000000800 */
[----:B------:R-:W-:Y:S01]  /*e5e0*/  FADD.FTZ R3, R160, R3 ;  /* 0x00000003a0037221 */ /* 0x000fe20000010000 */
[----:B------:R-:W-:Y:S01]  /*e5f0*/  F2FP.F16.F32.PACK_AB R160, R169, R168 ;  /* 0x000000a8a9a0723e */ /* 0x000fe200000000ff */
[-C--:B------:R-:W-:Y:S01]  /*e600*/  FMUL.FTZ R32, R32, R14.reuse ;  /* 0x0000000e20207220 */ /* 0x080fe20000410000 */
[-C--:B------:R-:W-:Y:S01]  /*e610*/  FMUL.FTZ R33, R33, R14.reuse ;  /* 0x0000000e21217220 */ /* 0x080fe20000410000 */
[----:B------:R-:W-:Y:S01]  /*e620*/  FADD.FTZ R3, R161, R3 ;  /* 0x00000003a1037221 */ /* 0x000fe20000010000 */
[----:B------:R-:W-:Y:S01]  /*e630*/  FMUL.FTZ R36, R36, R14 ;  /* 0x0000000e24247220 */ /* 0x000fe20000410000 */
[----:B------:R-:W-:Y:S01]  /*e640*/  MUFU.EX2 R157, R220 ;  /* 0x000000dc009d7308 */ /* 0x000fe20000000800 */
[----:B---3--:R-:W-:Y:S01]  /*e650*/  FFMA.FTZ R0, R6, R0, R184 ;  /* 0x0000000006007223 */ /* 0x008fe200000100b8 */
[----:B------:R-:W-:Y:S01]  /*e660*/  FADD.FTZ R3, R164, R3 ;  /* 0x00000003a4037221 */ /* 0x000fe20000010000 */
[----:B--2---:R-:W-:Y:S01]  /*e670*/  FFMA.FTZ R18, R158, R7, -R222 ;  /* 0x000000079e127223 */ /* 0x004fe200000108de */
[----:B------:R-:W-:Y:S01]  /*e680*/  F2FP.F16.F32.PACK_AB R158, R165, R164 ;  /* 0x000000a4a59e723e */ /* 0x000fe200000000ff */
[----:B------:R-:W-:Y:S01]  /*e690*/  FADD.FTZ R0, R155, R0 ;  /* 0x000000009b007221 */ /* 0x000fe20000010000 */
[----:B------:R-:W-:Y:S01]  /*e6a0*/  FADD.FTZ R3, R165, R3 ;  /* 0x00000003a5037221 */ /* 0x000fe20000010000 */
[----:B------:R-:W-:Y:S01]  /*e6b0*/  F2FP.F16.F32.PACK_AB R164, R177, R176 ;  /* 0x000000b0b1a4723e */ /* 0x000fe200000000ff */
[----:B------:R-:W-:Y:S01]  /*e6c0*/  MUFU.EX2 R163, R163 ;  /* 0x000000a300a37308 */ /* 0x000fe20000000800 */
[-C--:B------:R-:W-:Y:S01]  /*e6d0*/  FMUL.FTZ R37, R37, R14.reuse ;  /* 0x0000000e25257220 */ /* 0x080fe20000410000 */
[----:B------:R-:W-:Y:S01]  /*e6e0*/  FADD.FTZ R3, R168, R3 ;  /* 0x00000003a8037221 */ /* 0x000fe20000010000 */
[-C--:B------:R-:W-:Y:S01]  /*e6f0*/  FMUL.FTZ R40, R40, R14.reuse ;  /* 0x0000000e28287220 */ /* 0x080fe20000410000 */
[-C--:B------:R-:W-:Y:S01]  /*e700*/  FMUL.FTZ R41, R41, R14.reuse ;  /* 0x0000000e29297220 */ /* 0x080fe20000410000 */
[-C--:B------:R-:W-:Y:S01]  /*e710*/  FMUL.FTZ R44, R44, R14.reuse ;  /* 0x0000000e2c2c7220 */ /* 0x080fe20000410000 */
[----:B------:R-:W-:Y:S01]  /*e720*/  FADD.FTZ R3, R169, R3 ;  /* 0x00000003a9037221 */ /* 0x000fe20000010000 */
        /* <DEDUP_REMOVED lines=26> */
[----:B------:R-:W-:Y:S01]  /*e8d0*/  FADD.FTZ R0, R157, R0 ;  /* 0x000000009d007221 */ /* 0x000fe20000010000 */
[----:B------:R-:W-:Y:S01]  /*e8e0*/  F2FP.F16.F32.PACK_AB R157, R163, R157 ;  /* 0x0000009da39d723e */ /* 0x000fe200000000ff */
[-C--:B------:R-:W-:Y:S01]  /*e8f0*/  FMUL.FTZ R85, R85, R14.reuse ;  /* 0x0000000e55557220 */ /* 0x080fe20000410000 */
[-C--:B------:R-:W-:Y:S01]  /*e900*/  FMUL.FTZ R88, R88, R14.reuse ;  /* 0x0000000e58587220 */ /* 0x080fe20000410000 */
[----:B------:R-:W-:Y:S01]  /*e910*/  FADD.FTZ R0, R163, R0 ;  /* 0x00000000a3007221 */ /* 0x000fe20000010000 */
[-C--:B------:R-:W-:Y:S01]  /*e920*/  FMUL.FTZ R89, R89, R14.reuse ;  /* 0x0000000e59597220 */ /* 0x080fe20000410000 */
[-C--:B------:R-:W-:Y:S01]  /*e930*/  FMUL.FTZ R92, R92, R14.reuse ;  /* 0x0000000e5c5c7220 */ /* 0x080fe20000410000 */
[----:B------:R-:W5:Y:S01]  /*e940*/  MUFU.EX2 R162, R225 ;  /* 0x000000e100a27308 */ /* 0x000f620000000800 */
[----:B---3--:R-:W-:Y:S01]  /*e950*/  FADD.FTZ R0, R221, R0 ;  /* 0x00000000dd007221 */ /* 0x008fe20000010000 */
[-C--:B------:R-:W-:Y:S01]  /*e960*/  FMUL.FTZ R93, R93, R14.reuse ;  /* 0x0000000e5d5d7220 */ /* 0x080fe20000410000 */
[-C--:B------:R-:W-:Y:S01]  /*e970*/  FMUL.FTZ R96, R96, R14.reuse ;  /* 0x0000000e60607220 */ /* 0x080fe20000410000 */
[-C--:B------:R-:W-:Y:S01]  /*e980*/  FMUL.FTZ R97, R97, R14.reuse ;  /* 0x0000000e61617220 */ /* 0x080fe20000410000 */
[----:B----4-:R-:W-:Y:S01]  /*e990*/  FADD.FTZ R0, R167, R0 ;  /* 0x00000000a7007221 */ /* 0x010fe20000010000 */
[-C--:B------:R-:W-:Y:S01]  /*e9a0*/  FMUL.FTZ R100, R100, R14.reuse ;  /* 0x0000000e64647220 */ /* 0x080fe20000410000 */
[-C--:B------:R-:W-:Y:S01]  /*e9b0*/  FMUL.FTZ R101, R101, R14.reuse ;  /* 0x0000000e65657220 */ /* 0x080fe20000410000 */
[----:B------:R3:W4:Y:S01]  /*e9c0*/  MUFU.EX2 R165, R153 ;  /* 0x0000009900a57308 */ /* 0x0007220000000800 */
        /* <DEDUP_REMOVED lines=8> */
[----:B-----5:R-:W-:Y:S01]  /*ea50*/  FADD.FTZ R3, R162, R3 ;  /* 0x00000003a2037221 */ /* 0x020fe20000010000 */
[----:B---3--:R-:W-:Y:S01]  /*ea60*/  F2FP.F16.F32.PACK_AB R153, R155, R184 ;  /* 0x000000b89b99723e */ /* 0x008fe200000000ff */
[----:B------:R-:W-:Y:S01]  /*ea70*/  FMUL.FTZ R116, R116, R14 ;  /* 0x0000000e74747220 */ /* 0x000fe20000410000 */
[----:B------:R-:W-:Y:S01]  /*ea80*/  F2FP.F16.F32.PACK_AB R155, R159, R18 ;  /* 0x000000129f9b723e */ /* 0x000fe200000000ff */
[----:B------:R-:W-:Y:S01]  /*ea90*/  BAR.SYNC.DEFER_BLOCKING 0xf, 0x100 ;  /* 0x03c4000000007b1d */ /* 0x000fe20000010000 */
[----:B------:R-:W-:Y:S01]  /*eaa0*/  FADD.FTZ R3, R173, R3 ;  /* 0x00000003ad037221 */ /* 0x000fe20000010000 */
[----:B------:R-:W-:Y:S01]  /*eab0*/  F2FP.F16.F32.PACK_AB R159, R167, R221 ;  /* 0x000000dda79f723e */ /* 0x000fe200000000ff */
[----:B------:R-:W-:Y:S01]  /*eac0*/  FMUL.FTZ R117, R117, R14 ;  /* 0x0000000e75757220 */ /* 0x000fe20000410000 */
[----:B----4-:R-:W-:Y:S01]  /*ead0*/  FADD.FTZ R0, R165, R0 ;  /* 0x00000000a5007221 */ /* 0x010fe20000010000 */
[----:B------:R-:W-:Y:S01]  /*eae0*/  FADD.FTZ R3, R176, R3 ;  /* 0x00000003b0037221 */ /* 0x000fe20000010000 */
[----:B------:R-:W3:Y:S01]  /*eaf0*/  MUFU.EX2 R175, R175 ;  /* 0x000000af00af7308 */ /* 0x000ee20000000800 */
[----:B------:R-:W-:Y:S01]  /*eb00*/  F2FP.F16.F32.PACK_AB R162, R173, R162 ;  /* 0x000000a2ada2723e */ /* 0x000fe200000000ff */
[-C--:B------:R-:W-:Y:S01]  /*eb10*/  FMUL.FTZ R120, R120, R14.reuse ;  /* 0x0000000e78787220 */ /* 0x080fe20000410000 */
[----:B------:R-:W-:Y:S01]  /*eb20*/  FADD.FTZ R3, R177, R3 ;  /* 0x00000003b1037221 */ /* 0x000fe20000010000 */
[----:B------:R-:W-:Y:S01]  /*eb30*/  F2FP.F16.F32.PACK_AB R161, R165, R161 ;  /* 0x000000a1a5a1723e */ /* 0x000fe200000000ff */
[-C--:B------:R-:W-:Y:S01]  /*eb40*/  FMUL.FTZ R121, R121, R14.reuse ;  /* 0x0000000e79797220 */ /* 0x080fe20000410000 */
[----:B--2---:R-:W-:Y:S01]  /*eb50*/  FADD.FTZ R0, R174, R0 ;  /* 0x00000000ae007221 */ /* 0x004fe20000010000 */
        /* <DEDUP_REMOVED lines=12> */
[----:B------:R3:W-:Y:S01]  /*ec20*/  STSM.16.M88.4 [R202+0x26800], R152 ;  /* 0x02680098ca007844 */ /* 0x0007e20000000200 */
[-C--:B------:R-:W-:Y:S01]  /*ec30*/  FMUL.FTZ R140, R140, R14.reuse ;  /* 0x0000000e8c8c7220 */ /* 0x080fe20000410000 */
[-C--:B------:R-:W-:Y:S01]  /*ec40*/  FMUL.FTZ R141, R141, R14.reuse ;  /* 0x0000000e8d8d7220 */ /* 0x080fe20000410000 */
[-C--:B------:R-:W-:Y:S01]  /*ec50*/  FMUL.FTZ R144, R144, R14.reuse ;  /* 0x0000000e90907220 */ /* 0x080fe20000410000 */
[----:B------:R3:W-:Y:S01]  /*ec60*/  STSM.16.M88.4 [R203], R156 ;  /* 0x0000009ccb007844 */ /* 0x0007e20000000200 */
[----:B------:R-:W5:Y:S01]  /*ec70*/  MUFU.EX2 R179, R179 ;  /* 0x000000b300b37308 */ /* 0x000f620000000800 */
[----:B--2---:R-:W-:Y:S01]  /*ec80*/  FADD.FTZ R0, R178, R0 ;  /* 0x00000000b2007221 */ /* 0x004fe20000010000 */
[-C--:B------:R-:W-:Y:S01]  /*ec90*/  FMUL.FTZ R145, R145, R14.reuse ;  /* 0x0000000e91917220 */ /* 0x080fe20000410000 */
[----:B------:R3:W-:Y:S01]  /*eca0*/  STSM.16.M88.4 [R205], R160 ;  /* 0x000000a0cd007844 */ /* 0x0007e20000000200 */
[-C--:B------:R-:W-:Y:S01]  /*ecb0*/  FMUL.FTZ R148, R148, R14.reuse ;  /* 0x0000000e94947220 */ /* 0x080fe20000410000 */
[----:B------:R-:W-:Y:S01]  /*ecc0*/  FMUL.FTZ R149, R149, R14 ;  /* 0x0000000e95957220 */ /* 0x000fe20000410000 */
[-C--:B------:R-:W-:Y:S01]  /*ecd0*/  FMUL.FTZ R26, R26, R6.reuse ;  /* 0x000000061a1a7220 */ /* 0x080fe20000410000 */
[----:B------:R-:W-:Y:S01]  /*ece0*/  FMUL.FTZ R27, R27, R6 ;  /* 0x000000061b1b7220 */ /* 0x000fe20000410000 */
[----:B------:R-:W2:Y:S01]  /*ecf0*/  MUFU.EX2 R182, R182 ;  /* 0x000000b600b67308 */ /* 0x000ea20000000800 */
[----:B----4-:R-:W-:Y:S01]  /*ed00*/  FADD.FTZ R3, R166, R3 ;  /* 0x00000003a6037221 */ /* 0x010fe20000010000 */
[----:B------:R-:W-:Y:S01]  /*ed10*/  F2FP.F16.F32.PACK_AB R166, R181, R166 ;  /* 0x000000a6b5a6723e */ /* 0x000fe200000000ff */
[-C--:B------:R-:W-:Y:S01]  /*ed20*/  FMUL.FTZ R30, R30, R6.reuse ;  /* 0x000000061e1e7220 */ /* 0x080fe20000410000 */
[-C--:B------:R-:W-:Y:S01]  /*ed30*/  FMUL.FTZ R31, R31, R6.reuse ;  /* 0x000000061f1f7220 */ /* 0x080fe20000410000 */
[----:B------:R-:W-:Y:S01]  /*ed40*/  FADD.FTZ R3, R181, R3 ;  /* 0x00000003b5037221 */ /* 0x000fe20000010000 */
[-C--:B------:R-:W-:Y:S01]  /*ed50*/  FMUL.FTZ R34, R34, R6.reuse ;  /* 0x0000000622227220 */ /* 0x080fe20000410000 */
[----:B------:R-:W-:Y:S01]  /*ed60*/  FMUL.FTZ R35, R35, R6 ;  /* 0x0000000623237220 */ /* 0x000fe20000410000 */
[----:B------:R-:W4:Y:S01]  /*ed70*/  MUFU.EX2 R183, R183 ;  /* 0x000000b700b77308 */ /* 0x000f220000000800 */
[C---:B-----5:R-:W-:Y:S01]  /*ed80*/  FADD.FTZ R0, R179.reuse, R0 ;  /* 0x00000000b3007221 */ /* 0x060fe20000010000 */
[----:B------:R-:W-:Y:S01]  /*ed90*/  F2FP.F16.F32.PACK_AB R165, R179, R178 ;  /* 0x000000b2b3a5723e */ /* 0x000fe200000000ff */
[-C--:B------:R-:W-:Y:S01]  /*eda0*/  FMUL.FTZ R38, R38, R6.reuse ;  /* 0x0000000626267220 */ /* 0x080fe20000410000 */
[-C--:B------:R-:W-:Y:S01]  /*edb0*/  FMUL.FTZ R39, R39, R6.reuse ;  /* 0x0000000627277220 */ /* 0x080fe20000410000 */
[-C--:B------:R-:W-:Y:S01]  /*edc0*/  FMUL.FTZ R42, R42, R6.reuse ;  /* 0x000000062a2a7220 */ /* 0x080fe20000410000 */
[-C--:B------:R-:W-:Y:S01]  /*edd0*/  FMUL.FTZ R43, R43, R6.reuse ;  /* 0x000000062b2b7220 */ /* 0x080fe20000410000 */
[-C--:B------:R-:W-:Y:S01]  /*ede0*/  FMUL.FTZ R46, R46, R6.reuse ;  /* 0x000000062e2e7220 */ /* 0x080fe20000410000 */
[-C--:B------:R-:W-:Y:S01]  /*edf0*/  FMUL.FTZ R47, R47, R6.reuse ;  /* 0x000000062f2f7220 */ /* 0x080fe20000410000 */
[----:B--2---:R-:W-:Y:S01]  /*ee00*/  FADD.FTZ R0, R182, R0 ;  /* 0x00000000b6007221 */ /* 0x004fe20000010000 */
[-C--:B------:R-:W-:Y:S01]  /*ee10*/  FMUL.FTZ R50, R50, R6.reuse ;  /* 0x0000000632327220 */ /* 0x080fe20000410000 */
[-C--:B------:R-:W-:Y:S01]  /*ee20*/  FMUL.FTZ R51, R51, R6.reuse ;  /* 0x0000000633337220 */ /* 0x080fe20000410000 */
[-C--:B------:R-:W-:Y:S01]  /*ee30*/  FMUL.FTZ R54, R54, R6.reuse ;  /* 0x0000000636367220 */ /* 0x080fe20000410000 */
[-C--:B------:R-:W-:Y:S01]  /*ee40*/  FMUL.FTZ R55, R55, R6.reuse ;  /* 0x0000000637377220 */ /* 0x080fe20000410000 */
[-C--:B------:R-:W-:Y:S01]  /*ee50*/  FMUL.FTZ R58, R58, R6.reuse ;  /* 0x000000063a3a7220 */ /* 0x080fe20000410000 */
[-C--:B------:R-:W-:Y:S01]  /*ee60*/  FMUL.FTZ R59, R59, R6.reuse ;  /* 0x000000063b3b7220 */ /* 0x080fe20000410000 */
[----:B------:R-:W-:Y:S01]  /*ee70*/  FMUL.FTZ R62, R62, R6 ;  /* 0x000000063e3e7220 */ /* 0x000fe20000410000 */
[C---:B----4-:R-:W-:Y:S01]  /*ee80*/  F2FP.F16.F32.PACK_AB R167, R183.reuse, R182 ;  /* 0x000000b6b7a7723e */ /* 0x050fe200000000ff */
        /* <DEDUP_REMOVED lines=47> */
[----:B---3--:R-:W-:Y:S06]  /*f180*/  @!P0 BRA `(.L_x_2646) ;  /* 0x0000000000048947 */ /* 0x008fec0003800000 */
[----:B------:R-:W-:Y:S01]  /*f190*/  BPT.TRAP 0x1 ;  /* 0x000000040000795c */ /* 0x000fe20000300000 */
.L_x_2646:
[----:B------:R2:W3:Y:S01]  /*f1a0*/  SYNCS.PHASECHK.TRANS64.TRYWAIT P1, [R209+URZ+0x28c50], R210 ;  /* 0x028c50d2d10075a7 */ /* 0x0004e2000802017f */
[----:B------:R-:W-:Y:S05]  /*f1b0*/  @!P0 BRA `(.L_x_2647) ;  /* 0x0000000000048947 */ /* 0x000fea0003800000 */
[----:B------:R-:W-:Y:S01]  /*f1c0*/  BPT.TRAP 0x1 ;  /* 0x000000040000795c */ /* 0x000fe20000300000 */
.L_x_2647:
[----:B------:R-:W-:Y:S04]  /*f1d0*/  BSSY B2, `(.L_x_2648) ;  /* 0x0000004000027945 */ /* 0x000fe80003800000 */
[----:B---3--:R-:W-:Y:S05]  /*f1e0*/  @P1 BRA `(.L_x_2649) ;  /* 0x0000000000081947 */ /* 0x008fea0003800000 */
[----:B------:R-:W3:Y:S02]  /*f1f0*/  SYNCS.PHASECHK.TRANS64.TRYWAIT P1, [R209+URZ+0x28c50], R210 ;  /* 0x028c50d2d10075a7 */ /* 0x000ee4000802017f */
[----:B---3--:R-:W-:Y:S05]  /*f200*/  @!P1 BRA `(.L_x_2650) ;  /* 0x0000010c00d49947 */ /* 0x008fea0003800000 */
.L_x_2649:
[----:B------:R-:W-:Y:S05]  /*f210*/  BSYNC B2 ;  /* 0x0000000000027941 */ /* 0x000fea0003800000 */
.L_x_2648:
[----:B------:R-:W-:Y:S01]  /*f220*/  IMAD R168, R187, 0x1000, R197 ;  /* 0x00001000bba87824 */ /* 0x000fe200078e02c5 */
[----:B------:R-:W-:Y:S01]  /*f230*/  WARPGROUP.ARRIVE ;  /* 0x00000000000079c5 */ /* 0x000fe20000000000 */
[----:B------:R-:W-:-:S03]  /*f240*/  IMAD.MOV.U32 R169, RZ, RZ, 0x40000040 ;  /* 0x40000040ffa97424 */ /* 0x000fc600078e00ff */
[----:B------:R-:W-:Y:S02]  /*f250*/  R2UR UR6, R168 ;  /* 0x00000000a80672ca */ /* 0x000fe400000e0000 */
[----:B------:R-:W-:Y:S01]  /*f260*/  R2UR UR7, R169 ;  /* 0x00000000a90772ca */ /* 0x000fe200000e0000 */
[----:B------:R-:W-:-:S12]  /*f270*/  IMAD.MOV.U32 R169, RZ, RZ, 0x40000040 ;  /* 0x40000040ffa97424 */ /* 0x000fd800078e00ff */
[----:B------:R-:W-:Y:S03]  /*f280*/  HGMMA.64x256x16.F32 R24, R152, gdesc[UR4].tnspB, R24, gsb0 ;  /* 0x43e0000498187df0 */ /* 0x000fe60008000818 */
[----:B------:R-:W-:Y:S02]  /*f290*/  WARPGROUP.DEPBAR.LE gsb0, 0x0 ;  /* 0x00008000000079c5 */ /* 0x000fe40000010000 */
[----:B------:R-:W-:Y:S01]  /*f2a0*/  VIADD R152, R168, 0x80 ;  /* 0x00000080a8987836 */ /* 0x000fe20000000000 */
        /* <DEDUP_REMOVED lines=31> */
.L_x_2651:
[----:B------:R-:W-:Y:S01]  /*f4a0*/  ISETP.GT.AND P1, PT, R15, R186, PT ;  /* 0x000000ba0f00720c */ /* 0x000fe20003f24270 */
[----:B0123--:R-:W-:Y:S01]  /*f4b0*/  VIADD R209, R209, 0x28c60 ;  /* 0x00028c60d1d17836 */ /* 0x00ffe20000000000 */
[----:B------:R-:W-:Y:S01]  /*f4c0*/  MOV R6, R172 ;  /* 0x000000ac00067202 */ /* 0x000fe20000000f00 */
[----:B------:R-:W-:Y:S02]  /*f4d0*/  VIADD R15, R15, 0xffffffff ;  /* 0xffffffff0f0f7836 */ /* 0x000fe40000000000 */
[----:B------:R-:W-:Y:S01]  /*f4e0*/  IMAD.MOV.U32 R14, RZ, RZ, R171 ;  /* 0x000000ffff0e7224 */ /* 0x000fe200078e00ab */
[----:B------:R-:W-:Y:S01]  /*f4f0*/  PRMT R209, R191, 0x654, R209 ;  /* 0x00000654bfd17816 */ /* 0x000fe200000000d1 */
[----:B------:R-:W-:-:S03]  /*f500*/  IMAD.MOV.U32 R18, RZ, RZ, R187 ;  /* 0x000000ffff127224 */ /* 0x000fc600078e00bb */
[----:B------:R0:W-:Y:S03]  /*f510*/  SYNCS.ARRIVE.TRANS64.RED.A1T0 RZ, [R209+URZ], RZ ;  /* 0x000000ffd1ff79a7 */ /* 0x0001e6000810043f */
[----:B------:R-:W-:Y:S05]  /*f520*/  @P1 BRA `(.L_x_2652) ;  /* 0xffffffd8004c1947 */ /* 0x000fea000383ffff */
[----:B------:R-:W-:Y:S05]  /*f530*/  BSYNC B0 ;  /* 0x0000000000007941 */ /* 0x000fea0003800000 */
.L_x_2631:
[----:B------:R-:W-:Y:S02]  /*f540*/  IMAD.MOV.U32 R14, RZ, RZ, R171 ;  /* 0x000000ffff0e7224 */ /* 0x000fe400078e00ab */
[----:B------:R-:W-:Y:S02]  /*f550*/  IMAD.MOV.U32 R6, RZ, RZ, R172 ;  /* 0x000000ffff067224 */ /* 0x000fe400078e00ac */
[----:B------:R-:W-:-:S07]  /*f560*/  IMAD.MOV.U32 R18, RZ, RZ, R187 ;  /* 0x000000ffff127224 */ /* 0x000fce00078e00bb */
.L_x_2630:
[----:B------:R-:W-:Y:S05]  /*f570*/  BSYNC B1 ;  /* 0x0000000000017941 */ /* 0x000fea0003800000 */
.L_x_2629:
[----:B------:R-:W1:Y:S01]  /*f580*/  LDC R152, c[0x0][0x448] ;  /* 0x00011200ff987b82 */ /* 0x000e620000000800 */
[----:B------:R-:W-:-:S04]  /*f590*/  VIADD R153, R199, 0x3f ;  /* 0x0000003fc7997836 */ /* 0x000fc80000000000 */
[----:B------:R-:W-:Y:S01]  /*f5a0*/  IMAD.MOV.U32 R155, RZ, RZ, R153 ;  /* 0x000000ffff9b7224 */ /* 0x000fe200078e0099 */
[----:B-1----:R-:W-:-:S13]  /*f5b0*/  ISETP.NE.AND P4, PT, R152, 0x1, PT ;  /* 0x000000019800780c */ /* 0x002fda0003f85270 */
[----:B------:R-:W1:Y:S08]  /*f5c0*/  @P4 LDC R154, c[0x0][0x44c] ;  /* 0x00011300ff9a4b82 */ /* 0x000e700000000800 */
[----:B------:R-:W2:Y:S01]  /*f5d0*/  @P4 LDC R152, c[0x0][0x450] ;  /* 0x00011400ff984b82 */ /* 0x000ea20000000800 */
[----:B-1----:R-:W-:-:S05]  /*f5e0*/  @P4 IMAD.HI.U32 R154, R153, R154, RZ ;  /* 0x0000009a999a4227 */ /* 0x002fca00078e00ff */
[----:B--2---:R-:W-:Y:S02]  /*f5f0*/  @P4 SHF.R.U32.HI R155, RZ, R152, R154 ;  /* 0x00000098ff9b4219 */ /* 0x004fe4000001169a */
[----:B------:R-:W1:Y:S01]  /*f600*/  LDC R154, c[0x0][0x9e4] ;  /* 0x00027900ff9a7b82 */ /* 0x000e620000000800 */
[----:B------:R-:W-:-:S05]  /*f610*/  IADD3 R152, R189, 0x1, -R23 ;  /* 0x00000001bd987810 */ /* 0x000fca0007ffe817 */
[----:B------:R-:W-:-:S04]  /*f620*/  IMAD.IADD R155, R152, 0x1, R155 ;  /* 0x00000001989b7824 */ /* 0x000fc800078e029b */
[----:B------:R-:W-:Y:S01]  /*f630*/  IMAD.IADD R20, R155, 0x1, -R20 ;  /* 0x000000019b147824 */ /* 0x000fe200078e0a14 */
[----:B-1----:R-:W-:-:S13]  /*f640*/  ISETP.GE.AND P5, PT, R154, 0x1, PT ;  /* 0x000000019a00780c */ /* 0x002fda0003fa6270 */
        /* <DEDUP_REMOVED lines=11> */
.L_x_2655:
[----:B------:R-:W-:-:S13]  /*f700*/  ISETP.NE.AND P1, PT, R154, 0x1, PT ;  /* 0x000000019a00780c */ /* 0x000fda0003f25270 */
[----:B------:R-:W1:Y:S02]  /*f710*/  @P1 LDC.64 R152, c[0x0][0x9e8] ;  /* 0x00027a00ff981b82 */ /* 0x000e640000000a00 */
[----:B-1----:R-:W-:-:S05]  /*f720*/  @P1 IMAD.HI.U32 R152, R155, R152, RZ ;  /* 0x000000989b981227 */ /* 0x002fca00078e00ff */
[----:B------:R-:W-:-:S07]  /*f730*/  @P1 SHF.R.U32.HI R155, RZ, R153, R152 ;  /* 0x00000099ff9b1219 */ /* 0x000fce0000011698 */
.L_x_2656:
[----:B------:R-:W-:Y:S05]  /*f740*/  BSYNC B0 ;  /* 0x0000000000007941 */ /* 0x000fea0003800000 */
.L_x_2654:
[----:B------:R-:W-:-:S05]  /*f750*/  IMAD R154, R155, R154, RZ ;  /* 0x0000009a9b9a7224 */ /* 0x000fca00078e02ff */
[----:B------:R-:W-:-:S07]  /*f760*/  VIMNMX R20, R20, R154, !PT ;  /* 0x0000009a14147248 */ /* 0x000fce0007fe0100 */
.L_x_2653:
[----:B------:R-:W2:Y:S01]  /*f770*/  LDL R153, [R1+0xc] ;  /* 0x00000c0001997983 */ /* 0x000ea20000100800 */
[----:B------:R-:W-:Y:S01]  /*f780*/  VIADD R20, R20, 0x3f ;  /* 0x0000003f14147836 */ /* 0x000fe20000000000 */
[----:B------:R-:W-:Y:S04]  /*f790*/  BSSY B1, `(.L_x_2657) ;  /* 0x00001b2000017945 */ /* 0x000fe80003800000 */
[----:B------:R-:W-:-:S04]  /*f7a0*/  SHF.R.S32.HI R152, RZ, 0x1f, R20 ;  /* 0x0000001fff987819 */ /* 0x000fc80000011414 */
[----:B------:R-:W-:-:S04]  /*f7b0*/  LEA.HI R152, R152, R20, RZ, 0x6 ;  /* 0x0000001498987211 */ /* 0x000fc800078f30ff */
[----:B------:R-:W-:-:S04]  /*f7c0*/  SHF.R.S32.HI R20, RZ, 0x6, R152 ;  /* 0x00000006ff147819 */ /* 0x000fc80000011498 */
[----:B--2---:R-:W-:-:S04]  /*f7d0*/  VIMNMX R20, R153, R20, !PT ;  /* 0x0000001499147248 */ /* 0x004fc80007fe0100 */
[----:B------:R-:W-:-:S13]  /*f7e0*/  ISETP.GE.AND P1, PT, R15, R20, PT ;  /* 0x000000140f00720c */ /* 0x000fda0003f26270 */
[----:B------:R-:W-:Y:S05]  /*f7f0*/  @!P1 BRA `(.L_x_2658) ;  /* 0x0000001800ac9947 */ /* 0x000fea0003800000 */
[----:B------:R-:W-:Y:S01]  /*f800*/  BSSY B0, `(.L_x_2659) ;  /* 0x00001a9000007945 */ /* 0x000fe20003800000 */
[----:B------:R-:W-:Y:S02]  /*f810*/  IMAD.MOV.U32 R185, RZ, RZ, R14 ;  /* 0x000000ffffb97224 */ /* 0x000fe400078e000e */
[----:B------:R-:W-:Y:S02]  /*f820*/  IMAD.MOV.U32 R184, RZ, RZ, R6 ;  /* 0x000000ffffb87224 */ /* 0x000fe400078e0006 */
[----:B0-----:R-:W-:Y:S02]  /*f830*/  IMAD.MOV.U32 R209, RZ, RZ, R15 ;  /* 0x000000ffffd17224 */ /* 0x001fe400078e000f */
[----:B------:R-:W-:-:S07]  /*f840*/  IMAD.MOV.U32 R187, RZ, RZ, R18 ;  /* 0x000000ffffbb7224 */ /* 0x000fce00078e0012 */
.L_x_2672:
[----:B------:R-:W-:Y:S01]  /*f850*/  IADD3 R18, R187, 0x1, RZ ;  /* 0x00000001bb127810 */ /* 0x000fe20007ffe0ff */
[----:B------:R-:W-:Y:S02]  /*f860*/  IMAD.MOV.U32 R6, RZ, RZ, R209 ;  /* 0x000000ffff067224 */ /* 0x000fe400078e00d1 */
[----:B------:R-:W-:Y:S01]  /*f870*/  VIADD R209, R209, 0xffffffff ;  /* 0xffffffffd1d17836 */ /* 0x000fe20000000000 */
[----:B------:R-:W-:Y:S02]  /*f880*/  ISETP.NE.AND P2, PT, R18, 0x2, PT ;  /* 0x000000021200780c */ /* 0x000fe40003f45270 */
[----:B------:R-:W-:Y:S02]  /*f890*/  ISETP.GT.AND P1, PT, R6, R20, PT ;  /* 0x000000140600720c */ /* 0x000fe40003f24270 */
[----:B------:R-:W-:Y:S02]  /*f8a0*/  SEL R6, RZ, 0x1, P2 ;  /* 0x00000001ff067807 */ /* 0x000fe40001000000 */
[----:B------:R-:W-:-:S02]  /*f8b0*/  SEL R18, R18, RZ, P2 ;  /* 0x000000ff12127207 */ /* 0x000fc40001000000 */
[----:B------:R-:W-:Y:S01]  /*f8c0*/  LOP3.LUT R19, R19, R6, RZ, 0x3c, !PT ;  /* 0x0000000613137212 */ /* 0x000fe200078e3cff */
[----:B0-----:R-:W-:Y:S06]  /*f8d0*/  @!P0 BRA `(.L_x_2660) ;  /* 0x0000000000048947 */ /* 0x001fec0003800000 */
[----:B------:R-:W-:Y:S01]  /*f8e0*/  BPT.TRAP 0x1 ;  /* 0x000000040000795c */ /* 0x000fe20000300000 */
.L_x_2660:
[----:B------:R-:W-:Y:S01]  /*f8f0*/  IMAD R15, R18, 0x8, R2 ;  /* 0x00000008120f7824 */ /* 0x000fe200078e0202 */
[----:B------:R-:W-:-:S04]  /*f900*/  SHF.L.U32 R210, R19, 0x1f, RZ ;  /* 0x0000001f13d27819 */ /* 0x000fc800000006ff */
[----:B------:R0:W1:Y:S01]  /*f910*/  SYNCS.PHASECHK.TRANS64.TRYWAIT P2, [R15+URZ+0x28c30], R210 ;  /* 0x028c30d20f0075a7 */ /* 0x000062000804017f */
[----:B------:R-:W-:Y:S05]  /*f920*/  @!P0 BRA `(.L_x_2661) ;  /* 0x0000000000048947 */ /* 0x000fea0003800000 */
[----:B------:R-:W-:Y:S01]  /*f930*/  BPT.TRAP 0x1 ;  /* 0x000000040000795c */ /* 0x000fe20000300000 */
.L_x_2661:
[----:B------:R-:W-:Y:S01]  /*f940*/  BSSY B2, `(.L_x_2662) ;  /* 0x0000006000027945 */ /* 0x000fe20003800000 */
[----:B------:R-:W-:Y:S02]  /*f950*/  IMAD R154, R18, 0x200, R21 ;  /* 0x00000200129a7824 */ /* 0x000fe400078e0215 */
[----:B------:R-:W-:Y:S01]  /*f960*/  IMAD.MOV.U32 R155, RZ, RZ, 0x40000040 ;  /* 0x40000040ff9b7424 */ /* 0x000fe200078e00ff */
[----:B-1----:R-:W-:Y:S06]  /*f970*/  @P2 BRA `(.L_x_2663) ;  /* 0x0000000000082947 */ /* 0x002fec0003800000 */
[----:B------:R-:W1:Y:S02]  /*f980*/  SYNCS.PHASECHK.TRANS64.TRYWAIT P2, [R15+URZ+0x28c30], R210 ;  /* 0x028c30d20f0075a7 */ /* 0x000e64000804017f */
[----:B-1----:R-:W-:Y:S05]  /*f990*/  @!P2 BRA `(.L_x_2664) ;  /* 0x000001080004a947 */ /* 0x002fea0003800000 */
.L_x_2663:
[----:B------:R-:W-:Y:S05]  /*f9a0*/  BSYNC B2 ;  /* 0x0000000000027941 */ /* 0x000fea0003800000 */
.L_x_2662:
        /* <DEDUP_REMOVED lines=14> */
[----:B------:R-:W-:Y:S01]  /*fa90*/  WARPGROUP.ARRIVE ;  /* 0x00000000000079c5 */ /* 0x000fe20000000000 */
[----:B------:R-:W-:Y:S02]  /*faa0*/  R2UR UR8, R12 ;  /* 0x000000000c0872ca */ /* 0x000fe400000e0000 */
[----:B------:R-:W-:Y:S02]  /*fab0*/  R2UR UR9, R13 ;  /* 0x000000000d0972ca */ /* 0x000fe400000e0000 */
[----:B------:R-:W-:Y:S01]  /*fac0*/  R2UR UR14, R6 ;  /* 0x00000000060e72ca */ /* 0x000fe200000e0000 */
[----:B------:R-:W-:Y:S01]  /*fad0*/  HGMMA.64x64x16.F32 R152, gdesc[UR4], RZ, !UPT, gsb0 ;  /* 0x00e00000049879f0 */ /* 0x000fe2000c0008ff */
[----:B------:R-:W-:Y:S02]  /*fae0*/  R2UR UR15, R7 ;  /* 0x00000000070f72ca */ /* 0x000fe400000e0000 */
[----:B------:R-:W-:-:S02]  /*faf0*/  R2UR UR12, R10 ;  /* 0x000000000a0c72ca */ /* 0x000fc400000e0000 */
        /* <DEDUP_REMOVED lines=15> */
.L_x_2665:
[----:B------:R-:W-:Y:S01]  /*fbf0*/  FMNMX.FTZ R6, R152, R184, !PT ;  /* 0x000000b898067209 */ /* 0x000fe20007810000 */
[----:B------:R-:W-:-:S03]  /*fc00*/  ULDC UR4, c[0x0][0x988] ;  /* 0x0002620000047ab9 */ /* 0x000fc60000000800 */
        /* <DEDUP_REMOVED lines=80> */
[----:B------:R-:W-:Y:S01]  /*10110*/  MUFU.EX2 R157, R165 ;  /* 0x000000a5009d7308 */ /* 0x000fe20000000800 */
[----:B------:R-:W-:Y:S01]  /*10120*/  FMNMX.FTZ R14, R171, R14, !PT ;  /* 0x0000000eab0e7209 */ /* 0x000fe20007810000 */
[----:B----4-:R-:W-:Y:S01]  /*10130*/  FADD.FTZ R3, R152, R3 ;  /* 0x0000000398037221 */ /* 0x010fe20000010000 */
[-C--:B------:R-:W-:Y:S01]  /*10140*/  FMUL.FTZ R52, R52, R164.reuse ;  /* 0x000000a434347220 */ /* 0x080fe20000410000 */
[----:B------:R-:W-:Y:S01]  /*10150*/  FMUL.FTZ R53, R53, R164 ;  /* 0x000000a435357220 */ /* 0x000fe20000410000 */
[----:B------:R-:W-:Y:S01]  /*10160*/  FMNMX.FTZ R14, R174, R14, !PT ;  /* 0x0000000eae0e7209 */ /* 0x000fe20007810000 */
[-C--:B------:R-:W-:Y:S01]  /*10170*/  FMUL.FTZ R56, R56, R164.reuse ;  /* 0x000000a438387220 */ /* 0x080fe20000410000 */
[----:B------:R-:W-:Y:S01]  /*10180*/  FMUL.FTZ R57, R57, R164 ;  /* 0x000000a439397220 */ /* 0x000fe20000410000 */
[----:B------:R-:W2:Y:S01]  /*10190*/  MUFU.EX2 R161, R161 ;  /* 0x000000a100a17308 */ /* 0x000ea20000000800 */
        /* <DEDUP_REMOVED lines=9> */
[-C--:B------:R-:W-:Y:S01]  /*10230*/  FMUL.FTZ R65, R65, R164.reuse ;  /* 0x000000a441417220 */ /* 0x080fe20000410000 */
[-C--:B------:R-:W-:Y:S01]  /*10240*/  FMUL.FTZ R68, R68, R164.reuse ;  /* 0x000000a444447220 */ /* 0x080fe20000410000 */
[----:B------:R-:W-:Y:S01]  /*10250*/  FMUL.FTZ R69, R69, R164 ;  /* 0x000000a445457220 */ /* 0x000fe20000410000 */
[----:B------:R-:W-:Y:S01]  /*10260*/  FMNMX.FTZ R14, R182, R14, !PT ;  /* 0x0000000eb60e7209 */ /* 0x000fe20007810000 */
[-C--:B------:R-:W-:Y:S01]  /*10270*/  FMUL.FTZ R72, R72, R164.reuse ;  /* 0x000000a448487220 */ /* 0x080fe20000410000 */
[----:B------:R-:W-:Y:S01]  /*10280*/  FMUL.FTZ R73, R73, R164 ;  /* 0x000000a449497220 */ /* 0x000fe20000410000 */
[----:B------:R-:W4:Y:S01]  /*10290*/  MUFU.EX2 R169, R169 ;  /* 0x000000a900a97308 */ /* 0x000f220000000800 */
[----:B------:R-:W-:Y:S01]  /*102a0*/  FMNMX.FTZ R14, R183, R14, !PT ;  /* 0x0000000eb70e7209 */ /* 0x000fe20007810000 */
[----:B--2---:R-:W-:Y:S01]  /*102b0*/  FADD.FTZ R3, R161, R3 ;  /* 0x00000003a1037221 */ /* 0x004fe20000010000 */
[-C--:B------:R-:W-:Y:S01]  /*102c0*/  FMUL.FTZ R76, R76, R164.reuse ;  /* 0x000000a44c4c7220 */ /* 0x080fe20000410000 */
[-C--:B------:R-:W-:Y:S01]  /*102d0*/  FMUL.FTZ R77, R77, R164.reuse ;  /* 0x000000a44d4d7220 */ /* 0x080fe20000410000 */
[-C--:B------:R-:W-:Y:S01]  /*102e0*/  FMUL.FTZ R80, R80, R164.reuse ;  /* 0x000000a450507220 */ /* 0x080fe20000410000 */
[----:B------:R-:W2:Y:S01]  /*102f0*/  SHFL.BFLY PT, R153, R14, 0x2, 0x1f ;  /* 0x0c401f000e997f89 */ /* 0x000ea200000e0000 */
[----:B------:R-:W-:Y:S01]  /*10300*/  FADD.FTZ R3, R157, R3 ;  /* 0x000000039d037221 */ /* 0x000fe20000010000 */
[----:B------:R-:W5:Y:S01]  /*10310*/  MUFU.EX2 R172, R172 ;  /* 0x000000ac00ac7308 */ /* 0x000f620000000800 */
[-C--:B------:R-:W-:Y:S01]  /*10320*/  FMUL.FTZ R81, R81, R164.reuse ;  /* 0x000000a451517220 */ /* 0x080fe20000410000 */
[-C--:B------:R-:W-:Y:S01]  /*10330*/  FMUL.FTZ R84, R84, R164.reuse ;  /* 0x000000a454547220 */ /* 0x080fe20000410000 */
[----:B---3--:R-:W-:Y:S01]  /*10340*/  FADD.FTZ R3, R156, R3 ;  /* 0x000000039c037221 */ /* 0x008fe20000010000 */
        /* <DEDUP_REMOVED lines=9> */
[-C--:B------:R-:W-:Y:S01]  /*103e0*/  FMUL.FTZ R97, R97, R164.reuse ;  /* 0x000000a461617220 */ /* 0x080fe20000410000 */
[-C--:B------:R-:W-:Y:S01]  /*103f0*/  FMUL.FTZ R100, R100, R164.reuse ;  /* 0x000000a464647220 */ /* 0x080fe20000410000 */
[-C--:B------:R-:W-:Y:S01]  /*10400*/  FMUL.FTZ R101, R101, R164.reuse ;  /* 0x000000a465657220 */ /* 0x080fe20000410000 */
[----:B------:R-:W-:Y:S01]  /*10410*/  MUFU.EX2 R160, R176 ;  /* 0x000000b000a07308 */ /* 0x000fe20000000800 */
[----:B-----5:R-:W-:Y:S01]  /*10420*/  FADD.FTZ R3, R172, R3 ;  /* 0x00000003ac037221 */ /* 0x020fe20000010000 */
[-C--:B------:R-:W-:Y:S01]  /*10430*/  FMUL.FTZ R104, R104, R164.reuse ;  /* 0x000000a468687220 */ /* 0x080fe20000410000 */
[-C--:B------:R-:W-:Y:S01]  /*10440*/  FMUL.FTZ R105, R105, R164.reuse ;  /* 0x000000a469697220 */ /* 0x080fe20000410000 */
[-C--:B------:R-:W-:Y:S01]  /*10450*/  FMUL.FTZ R108, R108, R164.reuse ;  /* 0x000000a46c6c7220 */ /* 0x080fe20000410000 */
[-C--:B------:R-:W-:Y:S01]  /*10460*/  FMUL.FTZ R109, R109, R164.reuse ;  /* 0x000000a46d6d7220 */ /* 0x080fe20000410000 */
[----:B--2---:R-:W-:Y:S01]  /*10470*/  FMNMX.FTZ R14, R14, R153, !PT ;  /* 0x000000990e0e7209 */ /* 0x004fe20007810000 */
[-C--:B------:R-:W-:Y:S01]  /*10480*/  FMUL.FTZ R112, R112, R164.reuse ;  /* 0x000000a470707220 */ /* 0x080fe20000410000 */
[----:B------:R-:W-:Y:S01]  /*10490*/  MUFU.EX2 R177, R177 ;  /* 0x000000b100b17308 */ /* 0x000fe20000000800 */
[----:B---3--:R-:W-:Y:S01]  /*104a0*/  FADD.FTZ R3, R173, R3 ;  /* 0x00000003ad037221 */ /* 0x008fe20000010000 */
[-C--:B------:R-:W-:Y:S01]  /*104b0*/  FMUL.FTZ R113, R113, R164.reuse ;  /* 0x000000a471717220 */ /* 0x080fe20000410000 */
[----:B------:R-:W2:Y:S01]  /*104c0*/  SHFL.BFLY PT, R153, R14, 0x1, 0x1f ;  /* 0x0c201f000e997f89 */ /* 0x000ea200000e0000 */
        /* <DEDUP_REMOVED lines=21> */
[----:B------:R-:W-:-:S04]  /*10620*/  FADD.FTZ R153, -R14, R185 ;  /* 0x000000b90e997221 */ /* 0x000fc80000010100 */
[----:B------:R-:W-:-:S04]  /*10630*/  FMUL.FTZ R153, R153, R7 ;  /* 0x0000000799997220 */ /* 0x000fc80000410000 */
[----:B------:R2:W3:Y:S02]  /*10640*/  MUFU.EX2 R165, R153 ;  /* 0x0000009900a57308 */ /* 0x0004e40000000800 */
[----:B--2---:R-:W-:-:S05]  /*10650*/  @!P2 IMAD R153, R187, 0x40, R198 ;  /* 0x00000040bb99a824 */ /* 0x004fca00078e02c6 */
[----:B------:R-:W-:Y:S01]  /*10660*/  @!P2 LEA R153, R153, R2, 0x2 ;  /* 0x000000029999a211 */ /* 0x000fe200078e10ff */
[-C--:B---3--:R-:W-:Y:S01]  /*10670*/  FMUL.FTZ R26, R26, R165.reuse ;  /* 0x000000a51a1a7220 */ /* 0x088fe20000410000 */
[----:B------:R-:W-:-:S03]  /*10680*/  FMUL.FTZ R27, R27, R165 ;  /* 0x000000a51b1b7220 */ /* 0x000fc60000410000 */
[----:B------:R-:W-:Y:S01]  /*10690*/  @!P2 STS [R153+0x28800], R164 ;  /* 0x028800a49900a388 */ /* 0x000fe20000000800 */
[-C--:B------:R-:W-:Y:S01]  /*106a0*/  FMUL.FTZ R30, R30, R165.reuse ;  /* 0x000000a51e1e7220 */ /* 0x080fe20000410000 */
[-C--:B------:R-:W-:Y:S01]  /*106b0*/  FMUL.FTZ R31, R31, R165.reuse ;  /* 0x000000a51f1f7220 */ /* 0x080fe20000410000 */
[-C--:B------:R-:W-:Y:S01]  /*106c0*/  FMUL.FTZ R34, R34, R165.reuse ;  /* 0x000000a522227220 */ /* 0x080fe20000410000 */
[----:B------:R2:W-:Y:S01]  /*106d0*/  @!P2 STS [R153+0x28820], R165 ;  /* 0x028820a59900a388 */ /* 0x0005e20000000800 */
        /* <DEDUP_REMOVED lines=34> */
[-C--:B------:R-:W-:Y:S01]  /*10900*/  FMUL.FTZ R66, R66, R165.reuse ;  /* 0x000000a542427220 */ /* 0x080fe20000410000 */
        /* <DEDUP_REMOVED lines=56> */
[-C--:B------:R-:W-:Y:S01]  /*10c90*/  FMUL.FTZ R139, R139, R165.reuse ;  /* 0x000000a58b8b7220 */ /* 0x080fe20000410000 */
        /* <DEDUP_REMOVED lines=11> */
[----:B------:R-:W-:-:S05]  /*10d50*/  FMUL.FTZ R151, R151, R165 ;  /* 0x000000a597977220 */ /* 0x000fca0000410000 */
[----:B------:R-:W4:Y:S01]  /*10d60*/  MUFU.EX2 R175, R175 ;  /* 0x000000af00af7308 */ /* 0x000f220000000800 */
[C---:B-----5:R-:W-:Y:S01]  /*10d70*/  FADD.FTZ R158, R167.reuse, R157 ;  /* 0x0000009da79e7221 */ /* 0x060fe20000010000 */
[----:B------:R-:W-:-:S06]  /*10d80*/  F2FP.F16.F32.PACK_AB R157, R167, R162 ;  /* 0x000000a2a79d723e */ /* 0x000fcc00000000ff */
[----:B------:R-:W5:Y:S01]  /*10d90*/  MUFU.EX2 R178, R178 ;  /* 0x000000b200b27308 */ /* 0x000f620000000800 */
[----:B---3--:R-:W-:Y:S01]  /*10da0*/  FADD.FTZ R159, R0, R158 ;  /* 0x0000009e009f7221 */ /* 0x008fe20000010000 */
[----:B------:R-:W-:-:S06]  /*10db0*/  F2FP.F16.F32.PACK_AB R158, R173, R172 ;  /* 0x000000acad9e723e */ /* 0x000fcc00000000ff */
[----:B------:R-:W3:Y:S01]  /*10dc0*/  MUFU.EX2 R161, R179 ;  /* 0x000000b300a17308 */ /* 0x000ee20000000800 */
[C---:B----4-:R-:W-:Y:S01]  /*10dd0*/  FADD.FTZ R162, R175.reuse, R159 ;  /* 0x0000009fafa27221 */ /* 0x050fe20000010000 */
[----:B------:R-:W-:Y:S01]  /*10de0*/  F2FP.F16.F32.PACK_AB R159, R175, R0 ;  /* 0x00000000af9f723e */ /* 0x000fe200000000ff */
[----:B------:R-:W-:Y:S01]  /*10df0*/  FADD.FTZ R0, R160, R3 ;  /* 0x00000003a0007221 */ /* 0x000fe20000010000 */
[----:B------:R-:W-:-:S03]  /*10e00*/  F2FP.F16.F32.PACK_AB R160, R177, R160 ;  /* 0x000000a0b1a0723e */ /* 0x000fc600000000ff */
[----:B------:R-:W-:Y:S01]  /*10e10*/  FADD.FTZ R0, R177, R0 ;  /* 0x00000000b1007221 */ /* 0x000fe20000010000 */
[----:B------:R-:W4:Y:S01]  /*10e20*/  MUFU.EX2 R163, R182 ;  /* 0x000000b600a37308 */ /* 0x000f220000000800 */
[----:B-----5:R-:W-:Y:S01]  /*10e30*/  FADD.FTZ R162, R178, R162 ;  /* 0x000000a2b2a27221 */ /* 0x020fe20000010000 */
[----:B------:R2:W-:Y:S01]  /*10e40*/  STSM.16.M88.4 [R205], R156 ;  /* 0x0000009ccd007844 */ /* 0x0005e20000000200 */
[----:B------:R-:W-:-:S04]  /*10e50*/  FADD.FTZ R3, R180, R0 ;  /* 0x00000000b4037221 */ /* 0x000fc80000010000 */
[----:B------:R-:W-:Y:S01]  /*10e60*/  FADD.FTZ R3, R181, R3 ;  /* 0x00000003b5037221 */ /* 0x000fe20000010000 */
        /* <DEDUP_REMOVED lines=10> */
.L_x_2666:
[----:B------:R3:W4:Y:S01]  /*10f10*/  SYNCS.PHASECHK.TRANS64.TRYWAIT P2, [R15+URZ+0x28c50], R210 ;  /* 0x028c50d20f0075a7 */ /* 0x000722000804017f */
[----:B------:R-:W-:Y:S05]  /*10f20*/  @!P0 BRA `(.L_x_2667) ;  /* 0x0000000000048947 */ /* 0x000fea0003800000 */
[----:B------:R-:W-:Y:S01]  /*10f30*/  BPT.TRAP 0x1 ;  /* 0x000000040000795c */ /* 0x000fe20000300000 */
.L_x_2667:
[----:B------:R-:W-:Y:S04]  /*10f40*/  BSSY B2, `(.L_x_2668) ;  /* 0x0000004000027945 */ /* 0x000fe80003800000 */
[----:B----4-:R-:W-:Y:S05]  /*10f50*/  @P2 BRA `(.L_x_2669) ;  /* 0x0000000000082947 */ /* 0x010fea0003800000 */
[----:B------:R-:W4:Y:S02]  /*10f60*/  SYNCS.PHASECHK.TRANS64.TRYWAIT P2, [R15+URZ+0x28c50], R210 ;  /* 0x028c50d20f0075a7 */ /* 0x000f24000804017f */
[----:B----4-:R-:W-:Y:S05]  /*10f70*/  @!P2 BRA `(.L_x_2670) ;  /* 0x000000f000a0a947 */ /* 0x010fea0003800000 */
.L_x_2669:
[----:B------:R-:W-:Y:S05]  /*10f80*/  BSYNC B2 ;  /* 0x0000000000027941 */ /* 0x000fea0003800000 */
.L_x_2668:
[----:B------:R-:W-:Y:S01]  /*10f90*/  IMAD R164, R18, 0x1000, R197 ;  /* 0x0000100012a47824 */ /* 0x000fe200078e02c5 */
        /* <DEDUP_REMOVED lines=35> */
[----:B--2---:R-:W2:Y:S02]  /*111d0*/  FENCE.VIEW.ASYNC.S ;  /* 0x00000000000073c6 */ /* 0x004ea40000000000 */
[----:B--2---:R-:W-:Y:S01]  /*111e0*/  NOP ;  /* 0x0000000000007918 */ /* 0x004fe20000000000 */
[----:B------:R-:W-:Y:S06]  /*111f0*/  BAR.ARV 0xe, 0x100 ;  /* 0x0384000000007b1d */ /* 0x000fec0000002000 */
[----:B------:R-:W-:Y:S05]  /*11200*/  @!P0 BRA `(.L_x_2671) ;  /* 0x0000000000048947 */ /* 0x000fea0003800000 */
[----:B------:R-:W-:Y:S01]  /*11210*/  BPT.TRAP 0x1 ;  /* 0x000000040000795c */ /* 0x000fe20000300000 */
.L_x_2671:
[----:B01-34-:R-:W-:Y:S02]  /*11220*/  VIADD R15, R15, 0x28c60 ;  /* 0x00028c600f0f7836 */ /* 0x01bfe40000000000 */
[----:B------:R-:W-:Y:S02]  /*11230*/  IMAD.MOV.U32 R185, RZ, RZ, R14 ;  /* 0x000000ffffb97224 */ /* 0x000fe400078e000e */
[----:B------:R-:W-:Y:S01]  /*11240*/  IMAD.MOV.U32 R184, RZ, RZ, R6 ;  /* 0x000000ffffb87224 */ /* 0x000fe200078e0006 */
[----:B------:R-:W-:Y:S01]  /*11250*/  PRMT R15, R191, 0x654, R15 ;  /* 0x00000654bf0f7816 */ /* 0x000fe2000000000f */
[----:B------:R-:W-:-:S03]  /*11260*/  IMAD.MOV.U32 R187, RZ, RZ, R18 ;  /* 0x000000ffffbb7224 */ /* 0x000fc600078e0012 */
[----:B------:R0:W-:Y:S01]  /*11270*/  SYNCS.ARRIVE.TRANS64.RED.A1T0 RZ, [R15+URZ], RZ ;  /* 0x000000ff0fff79a7 */ /* 0x0001e2000810043f */
[----:B------:R-:W-:Y:S05]  /*11280*/  @P1 BRA `(.L_x_2672) ;  /* 0xffffffe400701947 */ /* 0x000fea000383ffff */
[----:B------:R-:W-:Y:S05]  /*11290*/  BSYNC B0 ;  /* 0x0000000000007941 */ /* 0x000fea0003800000 */
.L_x_2659:
[----:B0-----:R-:W-:-:S07]  /*112a0*/  IMAD.MOV.U32 R15, RZ, RZ, R209 ;  /* 0x000000ffff0f7224 */ /* 0x001fce00078e00d1 */
.L_x_2658:
[----:B------:R-:W-:Y:S05]  /*112b0*/  BSYNC B1 ;  /* 0x0000000000017941 */ /* 0x000fea0003800000 */
.L_x_2657:
[----:B------:R-:W2:Y:S01]  /*112c0*/  LDL R20, [R1+0xc] ;  /* 0x00000c0001147983 */ /* 0x000ea20000100800 */
[----:B------:R-:W-:Y:S01]  /*112d0*/  BSSY B0, `(.L_x_2673) ;  /* 0x0000256000007945 */ /* 0x000fe20003800000 */
[----:B--2---:R-:W-:-:S13]  /*112e0*/  ISETP.GE.AND P1, PT, R15, R20, PT ;  /* 0x000000140f00720c */ /* 0x004fda0003f26270 */
[----:B------:R-:W-:Y:S05]  /*112f0*/  @!P1 BRA `(.L_x_2674) ;  /* 0x00000024004c9947 */ /* 0x000fea0003800000 */
[----:B------:R-:W-:Y:S01]  /*11300*/  IMAD.MOV.U32 R186, RZ, RZ, R14 ;  /* 0x000000ffffba7224 */ /* 0x000fe200078e000e */
[----:B------:R-:W-:Y:S01]  /*11310*/  MOV R187, R6 ;  /* 0x0000000600bb7202 */ /* 0x000fe20000000f00 */
[----:B------:R-:W-:-:S07]  /*11320*/  IMAD.MOV.U32 R185, RZ, RZ, R18 ;  /* 0x000000ffffb97224 */ /* 0x000fce00078e0012 */
.L_x_2695:
[----:B------:R-:W-:-:S05]  /*11330*/  VIADD R18, R185, 0x1 ;  /* 0x00000001b9127836 */ /* 0x000fca0000000000 */
[----:B------:R-:W-:-:S04]  /*11340*/  ISETP.NE.AND P1, PT, R18, 0x2, PT ;  /* 0x000000021200780c */ /* 0x000fc80003f25270 */
[----:B------:R-:W-:Y:S02]  /*11350*/  SEL R6, RZ, 0x1, P1 ;  /* 0x00000001ff067807 */ /* 0x000fe40000800000 */
[----:B------:R-:W-:Y:S02]  /*11360*/  SEL R18, R18, RZ, P1 ;  /* 0x000000ff12127207 */ /* 0x000fe40000800000 */
[----:B------:R-:W-:Y:S01]  /*11370*/  LOP3.LUT R19, R19, R6, RZ, 0x3c, !PT ;  /* 0x0000000613137212 */ /* 0x000fe200078e3cff */
[----:B------:R-:W-:Y:S06]  /*11380*/  @!P0 BRA `(.L_x_2675) ;  /* 0x0000000000048947 */ /* 0x000fec0003800000 */
[----:B------:R-:W-:Y:S01]  /*11390*/  BPT.TRAP 0x1 ;  /* 0x000000040000795c */ /* 0x000fe20000300000 */
.L_x_2675:
[----:B------:R-:W-:Y:S01]  /*113a0*/  IMAD R20, R18, 0x8, R2 ;  /* 0x0000000812147824 */ /* 0x000fe200078e0202 */
[----:B------:R-:W-:-:S04]  /*113b0*/  SHF.L.U32 R184, R19, 0x1f, RZ ;  /* 0x0000001f13b87819 */ /* 0x000fc800000006ff */
[----:B------:R1:W2:Y:S01]  /*113c0*/  SYNCS.PHASECHK.TRANS64.TRYWAIT P1, [R20+URZ+0x28c30], R184 ;  /* 0x028c30b8140075a7 */ /* 0x0002a2000802017f */
[----:B------:R-:W-:Y:S05]  /*113d0*/  @!P0 BRA `(.L_x_2676) ;  /* 0x0000000000048947 */ /* 0x000fea0003800000 */
[----:B------:R-:W-:Y:S01]  /*113e0*/  BPT.TRAP 0x1 ;  /* 0x000000040000795c */ /* 0x000fe20000300000 */
.L_x_2676:
[----:B------:R-:W-:Y:S01]  /*113f0*/  BSSY B1, `(.L_x_2677) ;  /* 0x0000006000017945 */ /* 0x000fe20003800000 */
[----:B------:R-:W-:Y:S02]  /*11400*/  IMAD R154, R18, 0x200, R21 ;  /* 0x00000200129a7824 */ /* 0x000fe400078e0215 */
[----:B------:R-:W-:Y:S01]  /*11410*/  IMAD.MOV.U32 R155, RZ, RZ, 0x40000040 ;  /* 0x40000040ff9b7424 */ /* 0x000fe200078e00ff */
[----:B--2---:R-:W-:Y:S06]  /*11420*/  @P1 BRA `(.L_x_2678) ;  /* 0x0000000000081947 */ /* 0x004fec0003800000 */
[----:B------:R-:W2:Y:S02]  /*11430*/  SYNCS.PHASECHK.TRANS64.TRYWAIT P1, [R20+URZ+0x28c30], R184 ;  /* 0x028c30b8140075a7 */ /* 0x000ea4000802017f */
[----:B--2---:R-:W-:Y:S05]  /*11440*/  @!P1 BRA `(.L_x_2679) ;  /* 0x000000ec00809947 */ /* 0x004fea0003800000 */
.L_x_2678:
[----:B------:R-:W-:Y:S05]  /*11450*/  BSYNC B1 ;  /* 0x0000000000017941 */ /* 0x000fea0003800000 */
.L_x_2677:
        /* <DEDUP_REMOVED lines=36> */
.L_x_2680:
[----:B------:R-:W3:Y:S01]  /*116a0*/  LDL R14, [R1] ;  /* 0x00000000010e7983 */ /* 0x000ee20000100800 */
[----:B------:R-:W4:Y:S01]  /*116b0*/  @P4 LDC R7, c[0x0][0x44c] ;  /* 0x00011300ff074b82 */ /* 0x000f220000000800 */
[----:B------:R-:W-:Y:S01]  /*116c0*/  ULDC UR4, c[0x0][0x9dc] ;  /* 0x0002770000047ab9 */ /* 0x000fe20000000800 */
[----:B------:R-:W-:Y:S01]  /*116d0*/  ULDC UR5, c[0x0][0x9e0] ;  /* 0x0002780000057ab9 */ /* 0x000fe20000000800 */
[----:B------:R-:W-:-:S05]  /*116e0*/  ULOP3.LUT UR4, URZ, UR4, URZ, 0x33, !UPT ;  /* 0x000000043f047292 */ /* 0x000fca000f8e333f */
[----:B------:R-:W5:Y:S01]  /*116f0*/  @P4 LDC R6, c[0x0][0x450] ;  /* 0x00011400ff064b82 */ /* 0x000f620000000800 */
[----:B---3--:R-:W-:Y:S02]  /*11700*/  IMAD.IADD R222, R14, 0x1, R199 ;  /* 0x000000010ede7824 */ /* 0x008fe400078e02c7 */
[----:B------:R-:W-:Y:S02]  /*11710*/  IMAD.SHL.U32 R14, R15, 0x40, RZ ;  /* 0x000000400f0e7824 */ /* 0x000fe400078e00ff */
[----:B----4-:R-:W-:-:S03]  /*11720*/  @P4 IMAD.HI.U32 R7, R222, R7, RZ ;  /* 0x00000007de074227 */ /* 0x010fc600078e00ff */
[----:B------:R-:W-:Y:S02]  /*11730*/  IADD3 R220, -R188, 0x1, -R14 ;  /* 0x00000001bcdc7810 */ /* 0x000fe40007ffe90e */
[----:B-----5:R-:W-:Y:S01]  /*11740*/  @P4 SHF.R.U32.HI R222, RZ, R6, R7 ;  /* 0x00000006ffde4219 */ /* 0x020fe20000011607 */
[----:B------:R-:W-:Y:S01]  /*11750*/  VIADD R6, R20, 0x28c40 ;  /* 0x00028c4014067836 */ /* 0x000fe20000000000 */
[----:B------:R-:W-:-:S03]  /*11760*/  IADD3 R220, -R23, R220, R189 ;  /* 0x000000dc17dc7210 */ /* 0x000fc60007ffe1bd */
[----:B------:R-:W3:Y:S01]  /*11770*/  SHFL.IDX PT, R223, R222, RZ, 0x1c1f ;  /* 0x001c1fffdedf7589 */ /* 0x000ee200000e0000 */
[----:B------:R-:W-:Y:S02]  /*11780*/  PRMT R6, R191, 0x654, R6 ;  /* 0x00000654bf067816 */ /* 0x000fe40000000006 */
[C---:B------:R-:W-:Y:S01]  /*11790*/  IADD3 R221, R220.reuse, UR5, RZ ;  /* 0x00000005dcdd7c10 */ /* 0x040fe2000fffe0ff */
[----:B------:R-:W-:Y:S01]  /*117a0*/  VIADD R220, R220, UR4 ;  /* 0x00000004dcdc7c36 */ /* 0x000fe20008000000 */
[----:B------:R4:W-:Y:S03]  /*117b0*/  SYNCS.ARRIVE.TRANS64.RED.A1T0 RZ, [R6+URZ], RZ ;  /* 0x000000ff06ff79a7 */ /* 0x0009e6000810043f */
[--C-:B---3--:R-:W-:Y:S02]  /*117c0*/  IMAD.IADD R210, R221, 0x1, R223.reuse ;  /* 0x00000001ddd27824 */ /* 0x108fe400078e02df */
[----:B0-----:R-:W-:Y:S01]  /*117d0*/  IMAD.IADD R209, R220, 0x1, R223 ;  /* 0x00000001dcd17824 */ /* 0x001fe200078e02df */
[----:B----4-:R-:W-:Y:S06]  /*117e0*/  @!P5 BRA `(.L_x_2681) ;  /* 0x000000000060d947 */ /* 0x010fec0003800000 */
[----:B------:R-:W-:Y:S01]  /*117f0*/  IADD3 R223, -R23, R189, R223 ;  /* 0x000000bd17df7210 */ /* 0x000fe20007ffe1df */
[----:B------:R-:W-:Y:S03]  /*11800*/  BSSY B1, `(.L_x_2682) ;  /* 0x0000012000017945 */ /* 0x000fe60003800000 */
        /* <DEDUP_REMOVED lines=11> */
.L_x_2683:
[----:B------:R-:W-:Y:S02]  /*118c0*/  ULDC UR4, c[0x0][0x9e4] ;  /* 0x0002790000047ab9 */ /* 0x000fe40000000800 */
[----:B------:R-:W-:-:S05]  /*118d0*/  IMAD.U32 R224, RZ, RZ, UR4 ;  /* 0x00000004ffe07e24 */ /* 0x000fca000f8e00ff */
[----:B------:R-:W-:-:S13]  /*118e0*/  ISETP.NE.AND P1, PT, R224, 0x1, PT ;  /* 0x00000001e000780c */ /* 0x000fda0003f25270 */
[----:B------:R-:W0:Y:S02]  /*118f0*/  @P1 LDC.64 R6, c[0x0][0x9e8] ;  /* 0x00027a00ff061b82 */ /* 0x000e240000000a00 */
[----:B0-----:R-:W-:-:S05]  /*11900*/  @P1 IMAD.HI.U32 R6, R223, R6, RZ ;  /* 0x00000006df061227 */ /* 0x001fca00078e00ff */
[----:B------:R-:W-:-:S07]  /*11910*/  @P1 SHF.R.U32.HI R223, RZ, R7, R6 ;  /* 0x00000007ffdf1219 */ /* 0x000fce0000011606 */
.L_x_2684:
[----:B------:R-:W-:Y:S05]  /*11920*/  BSYNC B1 ;  /* 0x0000000000017941 */ /* 0x000fea0003800000 */
.L_x_2682:
[----:B------:R-:W-:-:S04]  /*11930*/  IMAD R223, R223, R224, -R14 ;  /* 0x000000e0dfdf7224 */ /* 0x000fc800078e0a0e */
[----:B------:R-:W-:-:S05]  /*11940*/  IMAD.IADD R223, R223, 0x1, -R188 ;  /* 0x00000001dfdf7824 */ /* 0x000fca00078e0abc */
[----:B------:R-:W-:Y:S02]  /*11950*/  VIMNMX R209, R209, R223, !PT ;  /* 0x000000dfd1d17248 */ /* 0x000fe40007fe0100 */
[----:B------:R-:W-:-:S07]  /*11960*/  VIADDMNMX R210, R223, R224, R210, PT ;  /* 0x000000e0dfd27246 */ /* 0x000fce00038001d2 */
.L_x_2681:
        /* <DEDUP_REMOVED lines=66> */
.L_x_2687:
[----:B------:R-:W-:Y:S02]  /*11d90*/  ULDC UR4, c[0x0][0x9e4] ;  /* 0x0002790000047ab9 */ /* 0x000fe40000000800 */
[----:B------:R-:W-:-:S05]  /*11da0*/  IMAD.U32 R209, RZ, RZ, UR4 ;  /* 0x00000004ffd17e24 */ /* 0x000fca000f8e00ff */
[----:B------:R-:W-:-:S13]  /*11db0*/  ISETP.NE.AND P2, PT, R209, 0x1, PT ;  /* 0x00000001d100780c */ /* 0x000fda0003f45270 */
[----:B------:R-:W0:Y:S02]  /*11dc0*/  @P2 LDC.64 R6, c[0x0][0x9e8] ;  /* 0x00027a00ff062b82 */ /* 0x000e240000000a00 */
[----:B0-----:R-:W-:-:S05]  /*11dd0*/  @P2 IMAD.HI.U32 R6, R222, R6, RZ ;  /* 0x00000006de062227 */ /* 0x001fca00078e00ff */
[----:B------:R-:W-:-:S07]  /*11de0*/  @P2 SHF.R.U32.HI R222, RZ, R7, R6 ;  /* 0x00000007ffde2219 */ /* 0x000fce0000011606 */
.L_x_2688:
[----:B------:R-:W-:Y:S05]  /*11df0*/  BSYNC B1 ;  /* 0x0000000000017941 */ /* 0x000fea0003800000 */
.L_x_2686:
[----:B------:R-:W-:-:S04]  /*11e00*/  IMAD R14, R222, R209, -R14 ;  /* 0x000000d1de0e7224 */ /* 0x000fc800078e0a0e */
[----:B------:R-:W-:-:S05]  /*11e10*/  IMAD.IADD R14, R14, 0x1, -R188 ;  /* 0x000000010e0e7824 */ /* 0x000fca00078e0abc */
[----:B------:R-:W-:Y:S02]  /*11e20*/  VIMNMX R220, R220, R14, !PT ;  /* 0x0000000edcdc7248 */ /* 0x000fe40007fe0100 */
[----:B------:R-:W-:-:S07]  /*11e30*/  VIADDMNMX R221, R14, R209, R221, PT ;  /* 0x000000d10edd7246 */ /* 0x000fce00038001dd */
.L_x_2685:
[----:B------:R-:W-:Y:S01]  /*11e40*/  FMNMX.FTZ R6, R152, R187, !PT ;  /* 0x000000bb98067209 */ /* 0x000fe20007810000 */
[----:B------:R-:W-:Y:S01]  /*11e50*/  ULDC UR4, c[0x0][0x988] ;  /* 0x0002620000047ab9 */ /* 0x000fe20000000800 */
        /* <DEDUP_REMOVED lines=18> */
[----:B------:R-:W-:Y:S02]  /*11f80*/  ISETP.GT.AND P6, PT, R220, RZ, P1 ;  /* 0x000000ffdc00720c */ /* 0x000fe40000fc4270 */
[----:B------:R-:W-:Y:S02]  /*11f90*/  FMNMX.FTZ R6, R172, R6, !PT ;  /* 0x00000006ac067209 */ /* 0x000fe40007810000 */
[----:B------:R-:W-:Y:S02]  /*11fa0*/  ISETP.GT.AND P3, PT, R220, 0x1, P1 ;  /* 0x00000001dc00780c */ /* 0x000fe40000f64270 */
[----:B------:R-:W-:Y:S02]  /*11fb0*/  FMNMX.FTZ R6, R173, R6, !PT ;  /* 0x00000006ad067209 */ /* 0x000fe40007810000 */
[----:B------:R-:W-:-:S02]  /*11fc0*/  ISETP.LT.OR P6, PT, R221, 0x1, P6 ;  /* 0x00000001dd00780c */ /* 0x000fc400037c1670 */
[----:B------:R-:W-:Y:S02]  /*11fd0*/  FMNMX.FTZ R6, R176, R6, !PT ;  /* 0x00000006b0067209 */ /* 0x000fe40007810000 */
[----:B------:R-:W-:Y:S02]  /*11fe0*/  ISETP.LT.OR P3, PT, R221, 0x2, P3 ;  /* 0x00000002dd00780c */ /* 0x000fe40001f61670 */
[----:B------:R-:W-:Y:S02]  /*11ff0*/  FMNMX.FTZ R6, R177, R6, !PT ;  /* 0x00000006b1067209 */ /* 0x000fe40007810000 */
[----:B------:R-:W-:Y:S02]  /*12000*/  FSEL R154, R154, -INF , !P6 ;  /* 0xff8000009a9a7808 */ /* 0x000fe40007000000 */
[----:B------:R-:W-:Y:S02]  /*12010*/  FMNMX.FTZ R6, R180, R6, !PT ;  /* 0x00000006b4067209 */ /* 0x000fe40007810000 */
[----:B------:R-:W-:-:S02]  /*12020*/  FSEL R155, R155, -INF , !P3 ;  /* 0xff8000009b9b7808 */ /* 0x000fc40005800000 */
[----:B------:R-:W-:Y:S02]  /*12030*/  FMNMX.FTZ R6, R181, R6, !PT ;  /* 0x00000006b5067209 */ /* 0x000fe40007810000 */
[C---:B------:R-:W-:Y:S02]  /*12040*/  ISETP.GT.AND P3, PT, R220.reuse, 0x10, P1 ;  /* 0x00000010dc00780c */ /* 0x040fe40000f64270 */
[----:B------:R-:W-:Y:S01]  /*12050*/  ISETP.GT.AND P6, PT, R220, 0x38, P1 ;  /* 0x00000038dc00780c */ /* 0x000fe20000fc4270 */
[----:B------:R-:W0:Y:S01]  /*12060*/  SHFL.BFLY PT, R7, R6, 0x2, 0x1f ;  /* 0x0c401f0006077f89 */ /* 0x000e2200000e0000 */
[C---:B------:R-:W-:Y:S02]  /*12070*/  ISETP.LT.OR P3, PT, R221.reuse, 0x11, P3 ;  /* 0x00000011dd00780c */ /* 0x040fe40001f61670 */
[----:B------:R-:W-:Y:S02]  /*12080*/  ISETP.LT.OR P6, PT, R221, 0x39, P6 ;  /* 0x00000039dd00780c */ /* 0x000fe400037c1670 */
[----:B------:R-:W-:-:S02]  /*12090*/  FSEL R162, R162, -INF , !P3 ;  /* 0xff800000a2a27808 */ /* 0x000fc40005800000 */
[----:B------:R-:W-:Y:S02]  /*120a0*/  ISETP.GT.AND P3, PT, R220, 0x19, P1 ;  /* 0x00000019dc00780c */ /* 0x000fe40000f64270 */
[----:B------:R-:W-:Y:S02]  /*120b0*/  FSEL R182, R182, -INF , !P6 ;  /* 0xff800000b6b67808 */ /* 0x000fe40007000000 */
[----:B------:R-:W-:-:S04]  /*120c0*/  ISETP.LT.OR P3, PT, R221, 0x1a, P3 ;  /* 0x0000001add00780c */ /* 0x000fc80001f61670 */
[----:B------:R-:W-:Y:S02]  /*120d0*/  FSEL R167, R167, -INF , !P3 ;  /* 0xff800000a7a77808 */ /* 0x000fe40005800000 */
[----:B------:R-:W-:-:S04]  /*120e0*/  ISETP.GT.AND P3, PT, R220, 0x28, P1 ;  /* 0x00000028dc00780c */ /* 0x000fc80000f64270 */
[----:B------:R-:W-:Y:S02]  /*120f0*/  ISETP.LT.OR P3, PT, R221, 0x29, P3 ;  /* 0x00000029dd00780c */ /* 0x000fe40001f61670 */
[----:B0-----:R-:W-:-:S05]  /*12100*/  FMNMX.FTZ R6, R6, R7, !PT ;  /* 0x0000000706067209 */ /* 0x001fca0007810000 */
[----:B------:R-:W0:Y:S02]  /*12110*/  SHFL.BFLY PT, R7, R6, 0x1, 0x1f ;  /* 0x0c201f0006077f89 */ /* 0x000e2400000e0000 */
[----:B0-----:R-:W-:-:S04]  /*12120*/  FMNMX.FTZ R6, R6, R7, !PT ;  /* 0x0000000706067209 */ /* 0x001fc80007810000 */
[----:B------:R-:W-:-:S04]  /*12130*/  FSETP.NEU.FTZ.AND P2, PT, R6, -INF , PT ;  /* 0xff8000000600780b */ /* 0x000fc80003f5d000 */
[----:B------:R-:W-:-:S05]  /*12140*/  FSEL R7, R6, RZ, P2 ;  /* 0x000000ff06077208 */ /* 0x000fca0001000000 */
[----:B------:R-:W-:Y:S01]  /*12150*/  FADD.FTZ R187, -R7, R187 ;  /* 0x000000bb07bb7221 */ /* 0x000fe20000010100 */
[----:B------:R-:W-:-:S04]  /*12160*/  IMAD.U32 R7, RZ, RZ, UR4 ;  /* 0x00000004ff077e24 */ /* 0x000fc8000f8e00ff */
[----:B------:R-:W-:-:S05]  /*12170*/  FMUL.FTZ R14, R6, R7 ;  /* 0x00000007060e7220 */ /* 0x000fca0000410000 */
[----:B------:R-:W-:Y:S02]  /*12180*/  FSEL R14, R14, RZ, P2 ;  /* 0x000000ff0e0e7208 */ /* 0x000fe40001000000 */
[----:B------:R-:W-:-:S03]  /*12190*/  ISETP.GT.AND P2, PT, R220, 0x8, P1 ;  /* 0x00000008dc00780c */ /* 0x000fc60000f44270 */
        /* <DEDUP_REMOVED lines=15> */
[-C--:B------:R-:W-:Y:S01]  /*12290*/  FFMA.FTZ R181, R181, R7.reuse, -R14 ;  /* 0x00000007b5b57223 */ /* 0x080fe2000001080e */
[----:B------:R-:W-:Y:S01]  /*122a0*/  ISETP.LT.OR P2, PT, R221, 0x9, P2 ;  /* 0x00000009dd00780c */ /* 0x000fe20001741670 */
[----:B------:R-:W-:Y:S01]  /*122b0*/  FMUL.FTZ R176, R187, R7 ;  /* 0x00000007bbb07220 */ /* 0x000fe20000410000 */
[----:B------:R-:W-:Y:S01]  /*122c0*/  FMNMX.FTZ R14, R154, R186, !PT ;  /* 0x000000ba9a0e7209 */ /* 0x000fe20007810000 */
[----:B------:R-:W-:Y:S01]  /*122d0*/  MUFU.EX2 R152, R152 ;  /* 0x0000009800987308 */ /* 0x000fe20000000800 */
[----:B------:R-:W-:-:S02]  /*122e0*/  FSEL R158, R158, -INF , !P2 ;  /* 0xff8000009e9e7808 */ /* 0x000fc40005000000 */
[----:B------:R-:W-:Y:S02]  /*122f0*/  FMNMX.FTZ R14, R155, R14, !PT ;  /* 0x0000000e9b0e7209 */ /* 0x000fe40007810000 */
[----:B------:R-:W-:Y:S02]  /*12300*/  ISETP.GT.AND P2, PT, R220, 0x11, P1 ;  /* 0x00000011dc00780c */ /* 0x000fe40000f44270 */
[----:B------:R-:W-:Y:S01]  /*12310*/  FMNMX.FTZ R14, R158, R14, !PT ;  /* 0x0000000e9e0e7209 */ /* 0x000fe20007810000 */
[----:B------:R-:W0:Y:S01]  /*12320*/  MUFU.EX2 R176, R176 ;  /* 0x000000b000b07308 */ /* 0x000e220000000800 */
[----:B------:R-:W-:Y:S02]  /*12330*/  ISETP.LT.OR P2, PT, R221, 0x12, P2 ;  /* 0x00000012dd00780c */ /* 0x000fe40001741670 */
[----:B------:R-:W-:Y:S02]  /*12340*/  FMNMX.FTZ R14, R159, R14, !PT ;  /* 0x0000000e9f0e7209 */ /* 0x000fe40007810000 */
[----:B------:R-:W-:-:S02]  /*12350*/  FSEL R163, R163, -INF , !P2 ;  /* 0xff800000a3a37808 */ /* 0x000fc40005000000 */
[----:B------:R-:W-:Y:S01]  /*12360*/  FMNMX.FTZ R14, R162, R14, !PT ;  /* 0x0000000ea20e7209 */ /* 0x000fe20007810000 */
[----:B------:R-:W3:Y:S01]  /*12370*/  MUFU.EX2 R153, R153 ;  /* 0x0000009900997308 */ /* 0x000ee20000000800 */
[----:B------:R-:W-:Y:S02]  /*12380*/  ISETP.GT.AND P2, PT, R220, 0x20, P1 ;  /* 0x00000020dc00780c */ /* 0x000fe40000f44270 */
[----:B------:R-:W-:Y:S02]  /*12390*/  FMNMX.FTZ R14, R163, R14, !PT ;  /* 0x0000000ea30e7209 */ /* 0x000fe40007810000 */
[----:B------:R-:W-:Y:S02]  /*123a0*/  ISETP.LT.OR P2, PT, R221, 0x21, P2 ;  /* 0x00000021dd00780c */ /* 0x000fe40001741670 */
[----:B------:R-:W-:Y:S01]  /*123b0*/  FMNMX.FTZ R14, R166, R14, !PT ;  /* 0x0000000ea60e7209 */ /* 0x000fe20007810000 */
[----:B------:R-:W4:Y:S01]  /*123c0*/  MUFU.EX2 R156, R156 ;  /* 0x0000009c009c7308 */ /* 0x000f220000000800 */
[----:B------:R-:W-:Y:S01]  /*123d0*/  FSEL R170, R170, -INF , !P2 ;  /* 0xff800000aaaa7808 */ /* 0x000fe20005000000 */
[----:B0-----:R-:W-:Y:S01]  /*123e0*/  FFMA.FTZ R3, R176, R3, R152 ;  /* 0x00000003b0037223 */ /* 0x001fe20000010098 */
[----:B------:R-:W-:Y:S01]  /*123f0*/  FMNMX.FTZ R14, R167, R14, !PT ;  /* 0x0000000ea70e7209 */ /* 0x000fe20007810000 */
[-C--:B------:R-:W-:Y:S01]  /*12400*/  FMUL.FTZ R24, R24, R176.reuse ;  /* 0x000000b018187220 */ /* 0x080fe20000410000 */
[----:B------:R-:W-:Y:S01]  /*12410*/  ISETP.GT.AND P2, PT, R220, 0x29, P1 ;  /* 0x00000029dc00780c */ /* 0x000fe20000f44270 */
[----:B------:R-:W-:Y:S01]  /*12420*/  FMUL.FTZ R25, R25, R176 ;  /* 0x000000b019197220 */ /* 0x000fe20000410000 */
[----:B------:R-:W-:Y:S01]  /*12430*/  FMNMX.FTZ R14, R170, R14, !PT ;  /* 0x0000000eaa0e7209 */ /* 0x000fe20007810000 */
[----:B------:R-:W0:Y:S01]  /*12440*/  MUFU.EX2 R157, R157 ;  /* 0x0000009d009d7308 */ /* 0x000e220000000800 */
[C---:B---3--:R-:W-:Y:S01]  /*12450*/  FADD.FTZ R3, R153.reuse, R3 ;  /* 0x0000000399037221 */ /* 0x048fe20000010000 */
[----:B------:R-:W-:Y:S01]  /*12460*/  F2FP.F16.F32.PACK_AB R152, R153, R152 ;  /* 0x000000989998723e */ /* 0x000fe200000000ff */
[-C--:B------:R-:W-:Y:S01]  /*12470*/  FMUL.FTZ R28, R28, R176.reuse ;  /* 0x000000b01c1c7220 */ /* 0x080fe20000410000 */
[----:B------:R-:W-:Y:S01]  /*12480*/  ISETP.LT.OR P2, PT, R221, 0x2a, P2 ;  /* 0x0000002add00780c */ /* 0x000fe20001741670 */
[-C--:B------:R-:W-:Y:S01]  /*12490*/  FMUL.FTZ R29, R29, R176.reuse ;  /* 0x000000b01d1d7220 */ /* 0x080fe20000410000 */
[----:B------:R-:W-:Y:S01]  /*124a0*/  FSEL R153, R174, -INF , !P3 ;  /* 0xff800000ae997808 */ /* 0x000fe20005800000 */
[----:B------:R-:W-:Y:S01]  /*124b0*/  FMUL.FTZ R32, R32, R176 ;  /* 0x000000b020207220 */ /* 0x000fe20000410000 */
[----:B------:R-:W-:Y:S01]  /*124c0*/  ISETP.GT.AND P3, PT, R220, 0x30, P1 ;  /* 0x00000030dc00780c */ /* 0x000fe20000f64270 */
[----:B------:R-:W3:Y:S01]  /*124d0*/  MUFU.EX2 R160, R160 ;  /* 0x000000a000a07308 */ /* 0x000ee20000000800 */
[----:B------:R-:W-:Y:S01]  /*124e0*/  FMNMX.FTZ R14, R171, R14, !PT ;  /* 0x0000000eab0e7209 */ /* 0x000fe20007810000 */
[----:B----4-:R-:W-:Y:S01]  /*124f0*/  FADD.FTZ R3, R156, R3 ;  /* 0x000000039c037221 */ /* 0x010fe20000010000 */
[----:B------:R-:W-:Y:S01]  /*12500*/  FSEL R175, R175, -INF , !P2 ;  /* 0xff800000afaf7808 */ /* 0x000fe20005000000 */
[-C--:B------:R-:W-:Y:S01]  /*12510*/  FMUL.FTZ R33, R33, R176.reuse ;  /* 0x000000b021217220 */ /* 0x080fe20000410000 */
[----:B------:R-:W-:Y:S01]  /*12520*/  ISETP.GT.AND P2, PT, R220, 0x31, P1 ;  /* 0x00000031dc00780c */ /* 0x000fe20000f44270 */
[----:B------:R-:W-:Y:S01]  /*12530*/  FMUL.FTZ R36, R36, R176 ;  /* 0x000000b024247220 */ /* 0x000fe20000410000 */
[----:B------:R-:W-:Y:S01]  /*12540*/  ISETP.LT.OR P3, PT, R221, 0x31, P3 ;  /* 0x00000031dd00780c */ /* 0x000fe20001f61670 */
[----:B------:R-:W4:Y:S01]  /*12550*/  MUFU.EX2 R161, R161 ;  /* 0x000000a100a17308 */ /* 0x000f220000000800 */
[----:B------:R-:W-:Y:S01]  /*12560*/  FMNMX.FTZ R14, R153, R14, !PT ;  /* 0x0000000e990e7209 */ /* 0x000fe20007810000 */
[----:B0-----:R-:W-:Y:S01]  /*12570*/  FADD.FTZ R3, R157, R3 ;  /* 0x000000039d037221 */ /* 0x001fe20000010000 */
[----:B------:R-:W-:Y:S01]  /*12580*/  ISETP.LT.OR P2, PT, R221, 0x32, P2 ;  /* 0x00000032dd00780c */ /* 0x000fe20001741670 */
[-C--:B------:R-:W-:Y:S01]  /*12590*/  FMUL.FTZ R37, R37, R176.reuse ;  /* 0x000000b025257220 */ /* 0x080fe20000410000 */
[----:B------:R-:W-:Y:S01]  /*125a0*/  FSEL R178, R178, -INF , !P3 ;  /* 0xff800000b2b27808 */ /* 0x000fe20005800000 */
[----:B------:R-:W-:Y:S01]  /*125b0*/  FMUL.FTZ R40, R40, R176 ;  /* 0x000000b028287220 */ /* 0x000fe20000410000 */
[----:B------:R-:W-:Y:S01]  /*125c0*/  FMNMX.FTZ R14, R175, R14, !PT ;  /* 0x0000000eaf0e7209 */ /* 0x000fe20007810000 */
[----:B------:R-:W0:Y:S01]  /*125d0*/  MUFU.EX2 R164, R164 ;  /* 0x000000a400a47308 */ /* 0x000e220000000800 */
[----:B------:R-:W-:Y:S01]  /*125e0*/  ISETP.GT.AND P1, PT, R220, 0x39, P1 ;  /* 0x00000039dc00780c */ /* 0x000fe20000f24270 */
[----:B---3--:R-:W-:Y:S01]  /*125f0*/  FADD.FTZ R3, R160, R3 ;  /* 0x00000003a0037221 */ /* 0x008fe20000010000 */
[----:B------:R-:W-:Y:S01]  /*12600*/  FSEL R179, R179, -INF , !P2 ;  /* 0xff800000b3b37808 */ /* 0x000fe20005000000 */
[----:B------:R-:W-:Y:S01]  /*12610*/  FMUL.FTZ R41, R41, R176 ;  /* 0x000000b029297220 */ /* 0x000fe20000410000 */
[----:B------:R-:W-:Y:S01]  /*12620*/  FMNMX.FTZ R14, R178, R14, !PT ;  /* 0x0000000eb20e7209 */ /* 0x000fe20007810000 */
[----:B------:R-:W-:Y:S01]  /*12630*/  FMUL.FTZ R44, R44, R176 ;  /* 0x000000b02c2c7220 */ /* 0x000fe20000410000 */
[----:B------:R-:W-:Y:S01]  /*12640*/  ISETP.LT.OR P1, PT, R221, 0x3a, P1 ;  /* 0x0000003add00780c */ /* 0x000fe20000f21670 */
[----:B------:R-:W3:Y:S01]  /*12650*/  MUFU.EX2 R165, R165 ;  /* 0x000000a500a57308 */ /* 0x000ee20000000800 */
[----:B------:R-:W-:Y:S01]  /*12660*/  FMNMX.FTZ R14, R179, R14, !PT ;  /* 0x0000000eb30e7209 */ /* 0x000fe20007810000 */
[----:B----4-:R-:W-:Y:S01]  /*12670*/  FADD.FTZ R3, R161, R3 ;  /* 0x00000003a1037221 */ /* 0x010fe20000010000 */
[----:B------:R-:W-:Y:S01]  /*12680*/  FSEL R183, R183, -INF , !P1 ;  /* 0xff800000b7b77808 */ /* 0x000fe20004800000 */
[----:B------:R-:W-:Y:S01]  /*12690*/  FMUL.FTZ R45, R45, R176 ;  /* 0x000000b02d2d7220 */ /* 0x000fe20000410000 */
[----:B------:R-:W-:Y:S01]  /*126a0*/  FMNMX.FTZ R14, R182, R14, !PT ;  /* 0x0000000eb60e7209 */ /* 0x000fe20007810000 */
[-C--:B------:R-:W-:Y:S01]  /*126b0*/  FMUL.FTZ R48, R48, R176.reuse ;  /* 0x000000b030307220 */ /* 0x080fe20000410000 */
[----:B------:R-:W-:Y:S01]  /*126c0*/  FMUL.FTZ R49, R49, R176 ;  /* 0x000000b031317220 */ /* 0x000fe20000410000 */
[----:B------:R-:W4:Y:S01]  /*126d0*/  MUFU.EX2 R168, R168 ;  /* 0x000000a800a87308 */ /* 0x000f220000000800 */
[----:B------:R-:W-:Y:S01]  /*126e0*/  FMNMX.FTZ R14, R183, R14, !PT ;  /* 0x0000000eb70e7209 */ /* 0x000fe20007810000 */
[----:B0-----:R-:W-:Y:S01]  /*126f0*/  FADD.FTZ R3, R164, R3 ;  /* 0x00000003a4037221 */ /* 0x001fe20000010000 */
[-C--:B------:R-:W-:Y:S01]  /*12700*/  FMUL.FTZ R52, R52, R176.reuse ;  /* 0x000000b034347220 */ /* 0x080fe20000410000 */
[-C--:B------:R-:W-:Y:S01]  /*12710*/  FMUL.FTZ R53, R53, R176.reuse ;  /* 0x000000b035357220 */ /* 0x080fe20000410000 */
[-C--:B------:R-:W-:Y:S01]  /*12720*/  FMUL.FTZ R56, R56, R176.reuse ;  /* 0x000000b038387220 */ /* 0x080fe20000410000 */
[----:B------:R-:W0:Y:S01]  /*12730*/  SHFL.BFLY PT, R174, R14, 0x2, 0x1f ;  /* 0x0c401f000eae7f89 */ /* 0x000e2200000e0000 */
        /* <DEDUP_REMOVED lines=22> */
[----:B------:R-:W-:Y:S01]  /*128a0*/  FMUL.FTZ R89, R89, R176 ;  /* 0x000000b059597220 */ /* 0x000fe20000410000 */
[----:B0-----:R-:W-:Y:S01]  /*128b0*/  FMNMX.FTZ R14, R14, R174, !PT ;  /* 0x000000ae0e0e7209 */ /* 0x001fe20007810000 */
[-C--:B------:R-:W-:Y:S01]  /*128c0*/  FMUL.FTZ R92, R92, R176.reuse ;  /* 0x000000b05c5c7220 */ /* 0x080fe20000410000 */
[----:B------:R-:W0:Y:S01]  /*128d0*/  MUFU.EX2 R209, R209 ;  /* 0x000000d100d17308 */ /* 0x000e220000000800 */
        /* <DEDUP_REMOVED lines=8> */
[----:B----4-:R-:W-:Y:S01]  /*12960*/  FADD.FTZ R3, R173, R3 ;  /* 0x00000003ad037221 */ /* 0x010fe20000010000 */
[-C--:B------:R-:W-:Y:S01]  /*12970*/  FMUL.FTZ R104, R104, R176.reuse ;  /* 0x000000b068687220 */ /* 0x080fe20000410000 */
[-C--:B------:R-:W-:Y:S01]  /*12980*/  FMUL.FTZ R105, R105, R176.reuse ;  /* 0x000000b069697220 */ /* 0x080fe20000410000 */
[-C--:B------:R-:W-:Y:S01]  /*12990*/  FMUL.FTZ R108, R108, R176.reuse ;  /* 0x000000b06c6c7220 */ /* 0x080fe20000410000 */
[-C--:B------:R-:W-:Y:S01]  /*129a0*/  FMUL.FTZ R109, R109, R176.reuse ;  /* 0x000000b06d6d7220 */ /* 0x080fe20000410000 */
[-C--:B------:R-:W-:Y:S01]  /*129b0*/  FMUL.FTZ R112, R112, R176.reuse ;  /* 0x000000b070707220 */ /* 0x080fe20000410000 */
[-C--:B------:R-:W-:Y:S01]  /*129c0*/  FMUL.FTZ R113, R113, R176.reuse ;  /* 0x000000b071717220 */ /* 0x080fe20000410000 */
        /* <DEDUP_REMOVED lines=12> */
[----:B------:R-:W-:-:S02]  /*12a90*/  IMAD.MOV R174, RZ, RZ, -R201 ;  /* 0x000000ffffae7224 */ /* 0x000fc400078e0ac9 */
[-C--:B------:R-:W-:Y:S01]  /*12aa0*/  FMUL.FTZ R132, R132, R176.reuse ;  /* 0x000000b084847220 */ /* 0x080fe20000410000 */
[----:B------:R-:W-:Y:S01]  /*12ab0*/  FMUL.FTZ R133, R133, R176 ;  /* 0x000000b085857220 */ /* 0x000fe20000410000 */
[C---:B------:R-:W-:Y:S01]  /*12ac0*/  FSETP.NEU.FTZ.AND P1, PT, R14.reuse, -INF , PT ;  /* 0xff8000000e00780b */ /* 0x040fe20003f3d000 */
[-C--:B------:R-:W-:Y:S01]  /*12ad0*/  FMUL.FTZ R220, R14, R7.reuse ;  /* 0x000000070edc7220 */ /* 0x080fe20000410000 */
[----:B------:R-:W-:Y:S01]  /*12ae0*/  ISETP.NE.AND P2, PT, R188, R174, PT ;  /* 0x000000aebc00720c */ /* 0x000fe20003f45270 */
[-C--:B------:R-:W-:Y:S01]  /*12af0*/  FMUL.FTZ R136, R136, R176.reuse ;  /* 0x000000b088887220 */ /* 0x080fe20000410000 */
[----:B------:R-:W-:Y:S01]  /*12b00*/  FSEL R174, R14, RZ, P1 ;  /* 0x000000ff0eae7208 */ /* 0x000fe20000800000 */
[-C--:B------:R-:W-:Y:S01]  /*12b10*/  FMUL.FTZ R137, R137, R176.reuse ;  /* 0x000000b089897220 */ /* 0x080fe20000410000 */
[----:B------:R-:W-:Y:S01]  /*12b20*/  FSEL R220, R220, RZ, P1 ;  /* 0x000000ffdcdc7208 */ /* 0x000fe20000800000 */
[-C--:B------:R-:W-:Y:S01]  /*12b30*/  FMUL.FTZ R140, R140, R176.reuse ;  /* 0x000000b08c8c7220 */ /* 0x080fe20000410000 */
[-C--:B------:R-:W-:Y:S01]  /*12b40*/  FMUL.FTZ R141, R141, R176.reuse ;  /* 0x000000b08d8d7220 */ /* 0x080fe20000410000 */
[----:B------:R-:W-:Y:S01]  /*12b50*/  FADD.FTZ R174, -R174, R186 ;  /* 0x000000baaeae7221 */ /* 0x000fe20000010100 */
[----:B------:R-:W-:Y:S01]  /*12b60*/  FMUL.FTZ R144, R144, R176 ;  /* 0x000000b090907220 */ /* 0x000fe20000410000 */
[-CC-:B------:R-:W-:Y:S01]  /*12b70*/  FFMA.FTZ R186, R155, R7.reuse, -R220.reuse ;  /* 0x000000079bba7223 */ /* 0x180fe200000108dc */
[-CC-:B------:R-:W-:Y:S01]  /*12b80*/  FFMA.FTZ R155, R158, R7.reuse, -R220.reuse ;  /* 0x000000079e9b7223 */ /* 0x180fe200000108dc */
[-C--:B------:R-:W-:Y:S01]  /*12b90*/  FMUL.FTZ R174, R174, R7.reuse ;  /* 0x00000007aeae7220 */ /* 0x080fe20000410000 */
[-CC-:B------:R-:W-:Y:S01]  /*12ba0*/  FFMA.FTZ R159, R159, R7.reuse, -R220.reuse ;  /* 0x000000079f9f7223 */ /* 0x180fe200000108dc */
[----:B------:R-:W-:Y:S01]  /*12bb0*/  @!P2 LEA R185, R185, R198, 0x6 ;  /* 0x000000c6b9b9a211 */ /* 0x000fe200078e30ff */
[-CC-:B------:R-:W-:Y:S01]  /*12bc0*/  FFMA.FTZ R187, R162, R7.reuse, -R220.reuse ;  /* 0x00000007a2bb7223 */ /* 0x180fe200000108dc */
[----:B------:R-:W-:Y:S01]  /*12bd0*/  MUFU.EX2 R186, R186 ;  /* 0x000000ba00ba7308 */ /* 0x000fe20000000800 */
[-CC-:B------:R-:W-:Y:S01]  /*12be0*/  FFMA.FTZ R163, R163, R7.reuse, -R220.reuse ;  /* 0x00000007a3a37223 */ /* 0x180fe200000108dc */
[-C--:B------:R-:W-:Y:S01]  /*12bf0*/  FFMA.FTZ R153, R153, R7.reuse, -R220 ;  /* 0x0000000799997223 */ /* 0x080fe200000108dc */
[----:B------:R-:W-:Y:S01]  /*12c00*/  @!P2 IMAD R185, R185, 0x4, R2 ;  /* 0x00000004b9b9a824 */ /* 0x000fe200078e0202 */
[----:B------:R-:W-:Y:S01]  /*12c10*/  F2FP.F16.F32.PACK_AB R158, R165, R164 ;  /* 0x000000a4a59e723e */ /* 0x000fe200000000ff */
[-CC-:B------:R-:W-:Y:S01]  /*12c20*/  FFMA.FTZ R210, R166, R7.reuse, -R220.reuse ;  /* 0x00000007a6d27223 */ /* 0x180fe200000108dc */
[-CC-:B------:R-:W-:Y:S01]  /*12c30*/  FFMA.FTZ R167, R167, R7.reuse, -R220.reuse ;  /* 0x00000007a7a77223 */ /* 0x180fe200000108dc */
[-CC-:B------:R-:W-:Y:S01]  /*12c40*/  FFMA.FTZ R170, R170, R7.reuse, -R220.reuse ;  /* 0x00000007aaaa7223 */ /* 0x180fe200000108dc */
[----:B------:R-:W0:Y:S01]  /*12c50*/  MUFU.EX2 R174, R174 ;  /* 0x000000ae00ae7308 */ /* 0x000e220000000800 */
[----:B------:R-:W-:Y:S01]  /*12c60*/  @!P2 STS [R185+0x28800], R176 ;  /* 0x028800b0b900a388 */ /* 0x000fe20000000800 */
[-CC-:B------:R-:W-:Y:S01]  /*12c70*/  FFMA.FTZ R171, R171, R7.reuse, -R220.reuse ;  /* 0x00000007abab7223 */ /* 0x180fe200000108dc */
[-CC-:B------:R-:W-:Y:S01]  /*12c80*/  FFMA.FTZ R175, R175, R7.reuse, -R220.reuse ;  /* 0x00000007afaf7223 */ /* 0x180fe200000108dc */
[-CC-:B------:R-:W-:Y:S01]  /*12c90*/  FFMA.FTZ R178, R178, R7.reuse, -R220.reuse ;  /* 0x00000007b2b27223 */ /* 0x180fe200000108dc */
[-CC-:B------:R-:W-:Y:S01]  /*12ca0*/  FFMA.FTZ R179, R179, R7.reuse, -R220.reuse ;  /* 0x00000007b3b37223 */ /* 0x180fe200000108dc */
[-CC-:B------:R-:W-:Y:S01]  /*12cb0*/  FFMA.FTZ R182, R182, R7.reuse, -R220.reuse ;  /* 0x00000007b6b67223 */ /* 0x180fe200000108dc */
[----:B------:R-:W-:Y:S01]  /*12cc0*/  FFMA.FTZ R183, R183, R7, -R220 ;  /* 0x00000007b7b77223 */ /* 0x000fe200000108dc */
[----:B------:R-:W-:Y:S01]  /*12cd0*/  MUFU.EX2 R155, R155 ;  /* 0x0000009b009b7308 */ /* 0x000fe20000000800 */
[----:B------:R-:W-:Y:S01]  /*12ce0*/  F2FP.F16.F32.PACK_AB R162, R173, R172 ;  /* 0x000000acada2723e */ /* 0x000fe200000000ff */
[-C--:B------:R-:W-:Y:S01]  /*12cf0*/  FMUL.FTZ R145, R145, R176.reuse ;  /* 0x000000b091917220 */ /* 0x080fe20000410000 */
[----:B------:R-:W-:Y:S01]  /*12d00*/  F2FP.F16.F32.PACK_AB R164, R177, R209 ;  /* 0x000000d1b1a4723e */ /* 0x000fe200000000ff */
[-C--:B------:R-:W-:Y:S01]  /*12d10*/  FMUL.FTZ R148, R148, R176.reuse ;  /* 0x000000b094947220 */ /* 0x080fe20000410000 */
[----:B------:R-:W-:-:S03]  /*12d20*/  FMUL.FTZ R149, R149, R176 ;  /* 0x000000b095957220 */ /* 0x000fc60000410000 */
[----:B------:R-:W-:Y:S01]  /*12d30*/  MUFU.EX2 R159, R159 ;  /* 0x0000009f009f7308 */ /* 0x000fe20000000800 */
[----:B0-----:R0:W-:Y:S01]  /*12d40*/  @!P2 STS [R185+0x28820], R174 ;  /* 0x028820aeb900a388 */ /* 0x0011e20000000800 */
        /* <DEDUP_REMOVED lines=9> */
[----:B0-----:R-:W-:Y:S01]  /*12de0*/  FFMA.FTZ R185, R154, R7, -R220 ;  /* 0x000000079ab97223 */ /* 0x001fe200000108dc */
[----:B------:R-:W-:Y:S01]  /*12df0*/  F2FP.F16.F32.PACK_AB R154, R157, R156 ;  /* 0x0000009c9d9a723e */ /* 0x000fe200000000ff */
[----:B------:R-:W-:Y:S01]  /*12e00*/  FMUL.FTZ R42, R42, R174 ;  /* 0x000000ae2a2a7220 */ /* 0x000fe20000410000 */
[----:B------:R-:W-:Y:S01]  /*12e10*/  F2FP.F16.F32.PACK_AB R156, R161, R160 ;  /* 0x000000a0a19c723e */ /* 0x000fe200000000ff */
[----:B------:R-:W-:Y:S01]  /*12e20*/  FMUL.FTZ R43, R43, R174 ;  /* 0x000000ae2b2b7220 */ /* 0x000fe20000410000 */
        /* <DEDUP_REMOVED lines=25> */
[----:B0-----:R-:W-:Y:S01]  /*12fc0*/  FFMA.FTZ R165, R174, R0, R185 ;  /* 0x00000000aea57223 */ /* 0x001fe200000100b9 */
        /* <DEDUP_REMOVED lines=15> */
[----:B0-----:R-:W-:Y:S01]  /*130c0*/  FADD.FTZ R153, R186, R165 ;  /* 0x000000a5ba997221 */ /* 0x001fe20000010000 */
[-C--:B------:R-:W-:Y:S01]  /*130d0*/  FMUL.FTZ R111, R111, R174.reuse ;  /* 0x000000ae6f6f7220 */ /* 0x080fe20000410000 */
[-C--:B------:R-:W-:Y:S01]  /*130e0*/  FMUL.FTZ R114, R114, R174.reuse ;  /* 0x000000ae72727220 */ /* 0x080fe20000410000 */
[-C--:B------:R-:W-:Y:S01]  /*130f0*/  FMUL.FTZ R115, R115, R174.reuse ;  /* 0x000000ae73737220 */ /* 0x080fe20000410000 */
[----:B------:R-:W-:Y:S01]  /*13100*/  FADD.FTZ R153, R155, R153 ;  /* 0x000000999b997221 */ /* 0x000fe20000010000 */
[C---:B------:R-:W-:Y:S01]  /*13110*/  F2FP.F16.F32.PACK_AB R155, R159.reuse, R155 ;  /* 0x0000009b9f9b723e */ /* 0x040fe200000000ff */
[----:B------:R-:W-:Y:S01]  /*13120*/  FMUL.FTZ R118, R118, R174 ;  /* 0x000000ae76767220 */ /* 0x000fe20000410000 */
[----:B------:R-:W0:Y:S01]  /*13130*/  MUFU.EX2 R171, R171 ;  /* 0x000000ab00ab7308 */ /* 0x000e220000000800 */
[----:B------:R-:W-:Y:S01]  /*13140*/  FADD.FTZ R153, R159, R153 ;  /* 0x000000999f997221 */ /* 0x000fe20000010000 */
[----:B---3--:R-:W-:Y:S01]  /*13150*/  F2FP.F16.F32.PACK_AB R159, R167, R210 ;  /* 0x000000d2a79f723e */ /* 0x008fe200000000ff */
[-C--:B------:R-:W-:Y:S01]  /*13160*/  FMUL.FTZ R119, R119, R174.reuse ;  /* 0x000000ae77777220 */ /* 0x080fe20000410000 */
[-C--:B------:R-:W-:Y:S01]  /*13170*/  FMUL.FTZ R122, R122, R174.reuse ;  /* 0x000000ae7a7a7220 */ /* 0x080fe20000410000 */
[----:B------:R-:W-:Y:S01]  /*13180*/  FADD.FTZ R153, R157, R153 ;  /* 0x000000999d997221 */ /* 0x000fe20000010000 */
[----:B------:R-:W-:Y:S01]  /*13190*/  F2FP.F16.F32.PACK_AB R157, R163, R157 ;  /* 0x0000009da39d723e */ /* 0x000fe200000000ff */
[-C--:B------:R-:W-:Y:S01]  /*131a0*/  FMUL.FTZ R123, R123, R174.reuse ;  /* 0x000000ae7b7b7220 */ /* 0x080fe20000410000 */
[----:B------:R-:W3:Y:S01]  /*131b0*/  MUFU.EX2 R175, R175 ;  /* 0x000000af00af7308 */ /* 0x000ee20000000800 */
[----:B------:R-:W-:Y:S01]  /*131c0*/  FADD.FTZ R168, R163, R153 ;  /* 0x00000099a3a87221 */ /* 0x000fe20000010000 */
[----:B------:R-:W-:Y:S01]  /*131d0*/  F2FP.F16.F32.PACK_AB R153, R186, R185 ;  /* 0x000000b9ba99723e */ /* 0x000fe200000000ff */
[----:B------:R-:W-:Y:S01]  /*131e0*/  BAR.SYNC.DEFER_BLOCKING 0xf, 0x100 ;  /* 0x03c4000000007b1d */ /* 0x000fe20000010000 */
[-C--:B------:R-:W-:Y:S01]  /*131f0*/  FMUL.FTZ R126, R126, R174.reuse ;  /* 0x000000ae7e7e7220 */ /* 0x080fe20000410000 */
[----:B------:R-:W-:Y:S01]  /*13200*/  FADD.FTZ R168, R210, R168 ;  /* 0x000000a8d2a87221 */ /* 0x000fe20000010000 */
[-C--:B------:R-:W-:Y:S01]  /*13210*/  FMUL.FTZ R127, R127, R174.reuse ;  /* 0x000000ae7f7f7220 */ /* 0x080fe20000410000 */
[-C--:B------:R-:W-:Y:S01]  /*13220*/  FMUL.FTZ R130, R130, R174.reuse ;  /* 0x000000ae82827220 */ /* 0x080fe20000410000 */
[-C--:B------:R-:W-:Y:S01]  /*13230*/  FMUL.FTZ R131, R131, R174.reuse ;  /* 0x000000ae83837220 */ /* 0x080fe20000410000 */
[----:B------:R-:W-:Y:S01]  /*13240*/  FADD.FTZ R168, R167, R168 ;  /* 0x000000a8a7a87221 */ /* 0x000fe20000010000 */
[----:B------:R-:W5:Y:S01]  /*13250*/  MUFU.EX2 R165, R178 ;  /* 0x000000b200a57308 */ /* 0x000f620000000800 */
[-C--:B------:R-:W-:Y:S01]  /*13260*/  FMUL.FTZ R134, R134, R174.reuse ;  /* 0x000000ae86867220 */ /* 0x080fe20000410000 */
[-C--:B------:R-:W-:Y:S01]  /*13270*/  FMUL.FTZ R135, R135, R174.reuse ;  /* 0x000000ae87877220 */ /* 0x080fe20000410000 */
[----:B----4-:R-:W-:Y:S01]  /*13280*/  FADD.FTZ R168, R161, R168 ;  /* 0x000000a8a1a87221 */ /* 0x010fe20000010000 */
[----:B0-----:R-:W-:Y:S01]  /*13290*/  F2FP.F16.F32.PACK_AB R161, R171, R161 ;  /* 0x000000a1aba1723e */ /* 0x001fe200000000ff */
[-C--:B------:R-:W-:Y:S01]  /*132a0*/  FMUL.FTZ R138, R138, R174.reuse ;  /* 0x000000ae8a8a7220 */ /* 0x080fe20000410000 */
[----:B------:R-:W-:Y:S01]  /*132b0*/  FMUL.FTZ R139, R139, R174 ;  /* 0x000000ae8b8b7220 */ /* 0x000fe20000410000 */
[----:B------:R-:W-:Y:S01]  /*132c0*/  FADD.FTZ R168, R171, R168 ;  /* 0x000000a8aba87221 */ /* 0x000fe20000010000 */
[----:B------:R-:W0:Y:S01]  /*132d0*/  MUFU.EX2 R166, R180 ;  /* 0x000000b400a67308 */ /* 0x000e220000000800 */
[----:B---3--:R-:W-:Y:S01]  /*132e0*/  F2FP.F16.F32.PACK_AB R163, R175, R0 ;  /* 0x00000000afa3723e */ /* 0x008fe200000000ff */
[-C--:B------:R-:W-:Y:S01]  /*132f0*/  FMUL.FTZ R142, R142, R174.reuse ;  /* 0x000000ae8e8e7220 */ /* 0x080fe20000410000 */
[----:B------:R-:W-:Y:S01]  /*13300*/  FADD.FTZ R168, R0, R168 ;  /* 0x000000a800a87221 */ /* 0x000fe20000010000 */
[-C--:B------:R-:W-:Y:S01]  /*13310*/  FMUL.FTZ R143, R143, R174.reuse ;  /* 0x000000ae8f8f7220 */ /* 0x080fe20000410000 */
[-C--:B------:R-:W-:Y:S01]  /*13320*/  FMUL.FTZ R146, R146, R174.reuse ;  /* 0x000000ae92927220 */ /* 0x080fe20000410000 */
[-C--:B------:R-:W-:Y:S01]  /*13330*/  FMUL.FTZ R147, R147, R174.reuse ;  /* 0x000000ae93937220 */ /* 0x080fe20000410000 */
[----:B------:R-:W-:Y:S01]  /*13340*/  FADD.FTZ R168, R175, R168 ;  /* 0x000000a8afa87221 */ /* 0x000fe20000010000 */
[----:B------:R-:W3:Y:S01]  /*13350*/  MUFU.EX2 R179, R179 ;  /* 0x000000b300b37308 */ /* 0x000ee20000000800 */
[----:B------:R4:W-:Y:S01]  /*13360*/  STSM.16.M88.4 [R202+0x26800], R152 ;  /* 0x02680098ca007844 */ /* 0x0009e20000000200 */
[-C--:B------:R-:W-:Y:S01]  /*13370*/  FMUL.FTZ R150, R150, R174.reuse ;  /* 0x000000ae96967220 */ /* 0x080fe20000410000 */
[----:B-----5:R-:W-:Y:S01]  /*13380*/  FADD.FTZ R168, R165, R168 ;  /* 0x000000a8a5a87221 */ /* 0x020fe20000010000 */
[----:B------:R-:W-:Y:S01]  /*13390*/  FMUL.FTZ R151, R151, R174 ;  /* 0x000000ae97977220 */ /* 0x000fe20000410000 */
[----:B------:R4:W-:Y:S03]  /*133a0*/  STSM.16.M88.4 [R203], R156 ;  /* 0x0000009ccb007844 */ /* 0x0009e60000000200 */
[----:B------:R-:W5:Y:S01]  /*133b0*/  MUFU.EX2 R182, R182 ;  /* 0x000000b600b67308 */ /* 0x000f620000000800 */
[----:B0-----:R-:W-:Y:S01]  /*133c0*/  FADD.FTZ R3, R166, R3 ;  /* 0x00000003a6037221 */ /* 0x001fe20000010000 */
[C---:B------:R-:W-:Y:S01]  /*133d0*/  F2FP.F16.F32.PACK_AB R166, R181.reuse, R166 ;  /* 0x000000a6b5a6723e */ /* 0x040fe200000000ff */
[----:B------:R4:W-:Y:S02]  /*133e0*/  STSM.16.M88.4 [R205], R160 ;  /* 0x000000a0cd007844 */ /* 0x0009e40000000200 */
[----:B------:R-:W-:-:S03]  /*133f0*/  FADD.FTZ R3, R181, R3 ;  /* 0x00000003b5037221 */ /* 0x000fc60000010000 */
[----:B------:R-:W0:Y:S01]  /*13400*/  MUFU.EX2 R183, R183 ;  /* 0x000000b700b77308 */ /* 0x000e220000000800 */
[C---:B---3--:R-:W-:Y:S01]  /*13410*/  FADD.FTZ R168, R179.reuse, R168 ;  /* 0x000000a8b3a87221 */ /* 0x048fe20000010000 */
[----:B------:R-:W-:-:S03]  /*13420*/  F2FP.F16.F32.PACK_AB R165, R179, R165 ;  /* 0x000000a5b3a5723e */ /* 0x000fc600000000ff */
[----:B-----5:R-:W-:Y:S01]  /*13430*/  FADD.FTZ R168, R182, R168 ;  /* 0x000000a8b6a87221 */ /* 0x020fe20000010000 */
[----:B0-----:R-:W-:-:S03]  /*13440*/  F2FP.F16.F32.PACK_AB R167, R183, R182 ;  /* 0x000000b6b7a7723e */ /* 0x001fc600000000ff */
[----:B------:R-:W-:Y:S02]  /*13450*/  FADD.FTZ R0, R183, R168 ;  /* 0x000000a8b7007221 */ /* 0x000fe40000010000 */
[----:B------:R4:W-:Y:S01]  /*13460*/  STSM.16.M88.4 [R204], R164 ;  /* 0x000000a4cc007844 */ /* 0x0009e20000000200 */
[----:B------:R-:W-:Y:S05]  /*13470*/  @!P0 BRA `(.L_x_2689) ;  /* 0x0000000000048947 */ /* 0x000fea0003800000 */
[----:B------:R-:W-:Y:S01]  /*13480*/  BPT.TRAP 0x1 ;  /* 0x000000040000795c */ /* 0x000fe20000300000 */
.L_x_2689:
[----:B------:R0:W3:Y:S01]  /*13490*/  SYNCS.PHASECHK.TRANS64.TRYWAIT P1, [R20+URZ+0x28c50], R184 ;  /* 0x028c50b8140075a7 */ /* 0x0000e2000802017f */
[----:B------:R-:W-:Y:S05]  /*134a0*/  @!P0 BRA `(.L_x_2690) ;  /* 0x0000000000048947 */ /* 0x000fea0003800000 */
[----:B------:R-:W-:Y:S01]  /*134b0*/  BPT.TRAP 0x1 ;  /* 0x000000040000795c */ /* 0x000fe20000300000 */
.L_x_2690:
[----:B------:R-:W-:Y:S04]  /*134c0*/  BSSY B1, `(.L_x_2691) ;  /* 0x0000004000017945 */ /* 0x000fe80003800000 */
[----:B---3--:R-:W-:Y:S05]  /*134d0*/  @P1 BRA `(.L_x_2692) ;  /* 0x0000000000081947 */ /* 0x008fea0003800000 */
[----:B------:R-:W3:Y:S02]  /*134e0*/  SYNCS.PHASECHK.TRANS64.TRYWAIT P1, [R20+URZ+0x28c50], R184 ;  /* 0x028c50b8140075a7 */ /* 0x000ee4000802017f */
[----:B---3--:R-:W-:Y:S05]  /*134f0*/  @!P1 BRA `(.L_x_2693) ;  /* 0x000000cc00689947 */ /* 0x008fea0003800000 */
.L_x_2692:
[----:B------:R-:W-:Y:S05]  /*13500*/  BSYNC B1 ;  /* 0x0000000000017941 */ /* 0x000fea0003800000 */
.L_x_2691:
        /* <DEDUP_REMOVED lines=8> */
[----:B----4-:R-:W-:Y:S01]  /*13590*/  VIADD R152, R168, 0x80 ;  /* 0x00000080a8987836 */ /* 0x010fe20000000000 */
        /* <DEDUP_REMOVED lines=31> */
.L_x_2694:
[----:B------:R-:W4:Y:S01]  /*13790*/  LDL R152, [R1+0xc] ;  /* 0x00000c0001987983 */ /* 0x000f220000100800 */
[----:B0123--:R-:W-:Y:S01]  /*137a0*/  VIADD R20, R20, 0x28c60 ;  /* 0x00028c6014147836 */ /* 0x00ffe20000000000 */
[----:B------:R-:W-:Y:S01]  /*137b0*/  MOV R185, R18 ;  /* 0x0000001200b97202 */ /* 0x000fe20000000f00 */
[----:B------:R-:W-:Y:S02]  /*137c0*/  IMAD.MOV.U32 R186, RZ, RZ, R14 ;  /* 0x000000ffffba7224 */ /* 0x000fe400078e000e */
[----:B------:R-:W-:Y:S01]  /*137d0*/  IMAD.MOV.U32 R187, RZ, RZ, R6 ;  /* 0x000000ffffbb7224 */ /* 0x000fe200078e0006 */
[----:B------:R-:W-:-:S04]  /*137e0*/  PRMT R20, R191, 0x654, R20 ;  /* 0x00000654bf147816 */ /* 0x000fc80000000014 */
[----:B------:R1:W-:Y:S01]  /*137f0*/  SYNCS.ARRIVE.TRANS64.RED.A1T0 RZ, [R20+URZ], RZ ;  /* 0x000000ff14ff79a7 */ /* 0x0003e2000810043f */
[C---:B----4-:R-:W-:Y:S01]  /*13800*/  ISETP.GT.AND P1, PT, R15.reuse, R152, PT ;  /* 0x000000980f00720c */ /* 0x050fe20003f24270 */
[----:B------:R-:W-:-:S12]  /*13810*/  VIADD R15, R15, 0xffffffff ;  /* 0xffffffff0f0f7836 */ /* 0x000fd80000000000 */
[----:B-1----:R-:W-:Y:S05]  /*13820*/  @P1 BRA `(.L_x_2695) ;  /* 0xffffffd800c01947 */ /* 0x002fea000383ffff */
.L_x_2674:
[----:B------:R-:W-:Y:S05]  /*13830*/  BSYNC B0 ;  /* 0x0000000000007941 */ /* 0x000fea0003800000 */
.L_x_2673:
[----:B------:R-:W2:Y:S04]  /*13840*/  LDL.LU R20, [R1+0x54] ;  /* 0x0000540001147983 */ /* 0x000ea80000300800 */
[----:B------:R-:W1:Y:S04]  /*13850*/  SHFL.BFLY PT, R4, R3, 0x2, 0x1f ;  /* 0x0c401f0003047f89 */ /* 0x000e6800000e0000 */
[----:B------:R-:W3:Y:S01]  /*13860*/  SHFL.BFLY PT, R5, R0, 0x2, 0x1f ;  /* 0x0c401f0000057f89 */ /* 0x000ee200000e0000 */
[----:B-1----:R-:W-:Y:S01]  /*13870*/  FADD.FTZ R4, R4, R3 ;  /* 0x0000000304047221 */ /* 0x002fe20000010000 */
[----:B---3--:R-:W-:Y:S01]  /*13880*/  FADD.FTZ R8, R5, R0 ;  /* 0x0000000005087221 */ /* 0x008fe20000010000 */
[----:B------:R-:W-:-:S03]  /*13890*/  IMAD.MOV.U32 R0, RZ, RZ, -0x800000 ;  /* 0xff800000ff007424 */ /* 0x000fc600078e00ff */
[----:B------:R-:W1:Y:S04]  /*138a0*/  SHFL.BFLY PT, R5, R4, 0x1, 0x1f ;  /* 0x0c201f0004057f89 */ /* 0x000e6800000e0000 */
[----:B------:R-:W3:Y:S01]  /*138b0*/  SHFL.BFLY PT, R9, R8, 0x1, 0x1f ;  /* 0x0c201f0008097f89 */ /* 0x000ee200000e0000 */
[----:B-1----:R-:W-:Y:S01]  /*138c0*/  FADD.FTZ R11, R4, R5 ;  /* 0x00000005040b7221 */ /* 0x002fe20000010000 */
[----:B---3--:R-:W-:Y:S01]  /*138d0*/  FADD.FTZ R12, R8, R9 ;  /* 0x00000009080c7221 */ /* 0x008fe20000010000 */
[----:B------:R-:W-:Y:S08]  /*138e0*/  BAR.ARV 0x8, 0x100 ;  /* 0x0204000000007b1d */ /* 0x000ff00000002000 */
[----:B------:R-:W-:Y:S01]  /*138f0*/  BAR.SYNC.DEFER_BLOCKING 0xf, 0x100 ;  /* 0x03c4000000007b1d */ /* 0x000fe20000010000 */
[----:B------:R-:W-:-:S02]  /*13900*/  FSETP.NE.FTZ.AND P0, PT, R11, RZ, PT ;  /* 0x000000ff0b00720b */ /* 0x000fc40003f15000 */
[----:B------:R-:W-:-:S11]  /*13910*/  FSETP.NE.FTZ.AND P1, PT, R12, RZ, PT ;  /* 0x000000ff0c00720b */ /* 0x000fd60003f35000 */
[----:B------:R-:W1:Y:S01]  /*13920*/  @P0 MUFU.LG2 R5, R11 ;  /* 0x0000000b00050308 */ /* 0x000e620000000c00 */
[C---:B------:R-:W-:Y:S01]  /*13930*/  @P0 FMUL.FTZ R3, R7.reuse, 0.69314718246459960938 ;  /* 0x3f31721807030820 */ /* 0x040fe20000410000 */
[----:B------:R-:W-:-:S06]  /*13940*/  @P1 FMUL.FTZ R4, R7, 0.69314718246459960938 ;  /* 0x3f31721807041820 */ /* 0x000fcc0000410000 */
[----:B------:R-:W3:Y:S01]  /*13950*/  @P1 MUFU.LG2 R9, R12 ;  /* 0x0000000c00091308 */ /* 0x000ee20000000c00 */
[----:B-1----:R-:W-:Y:S01]  /*13960*/  @P0 FMUL.FTZ R10, R5, 0.69314718246459960938 ;  /* 0x3f317218050a0820 */ /* 0x002fe20000410000 */
[----:B------:R-:W-:-:S03]  /*13970*/  IMAD.MOV R5, RZ, RZ, -R201 ;  /* 0x000000ffff057224 */ /* 0x000fc600078e0ac9 */
[----:B------:R-:W-:Y:S01]  /*13980*/  @P0 FFMA.FTZ R0, R3, R6, R10 ;  /* 0x0000000603000223 */ /* 0x000fe2000001000a */
[----:B------:R-:W-:Y:S01]  /*13990*/  IMAD.MOV.U32 R3, RZ, RZ, -0x800000 ;  /* 0xff800000ff037424 */ /* 0x000fe200078e00ff */
[----:B------:R-:W-:Y:S01]  /*139a0*/  ISETP.NE.AND P2, PT, R188, R5, PT ;  /* 0x00000005bc00720c */ /* 0x000fe20003f45270 */
[----:B------:R-:W-:Y:S02]  /*139b0*/  IMAD.MOV.U32 R6, RZ, RZ, RZ ;  /* 0x000000ffff067224 */ /* 0x000fe400078e00ff */
[----:B---3--:R-:W-:-:S04]  /*139c0*/  @P1 FMUL.FTZ R9, R9, 0.69314718246459960938 ;  /* 0x3f31721809091820 */ /* 0x008fc80000410000 */
[----:B------:R-:W-:Y:S01]  /*139d0*/  @P1 FFMA.FTZ R3, R4, R14, R9 ;  /* 0x0000000e04031223 */ /* 0x000fe20000010009 */
[----:B------:R-:W-:Y:S01]  /*139e0*/  IMAD.MOV.U32 R4, RZ, RZ, RZ ;  /* 0x000000ffff047224 */ /* 0x000fe200078e00ff */
[----:B------:R-:W1:Y:S04]  /*139f0*/  @P1 MUFU.RCP R6, R12 ;  /* 0x0000000c00061308 */ /* 0x000e680000001000 */
[C---:B------:R-:W-:Y:S02]  /*13a00*/  @!P2 IMAD R5, R18.reuse, 0x40, R198 ;  /* 0x000000401205a824 */ /* 0x040fe400078e02c6 */
[----:B------:R-:W-:Y:S02]  /*13a10*/  VIADD R18, R18, 0x1 ;  /* 0x0000000112127836 */ /* 0x000fe40000000000 */
[----:B------:R3:W4:Y:S01]  /*13a20*/  @P0 MUFU.RCP R4, R11 ;  /* 0x0000000b00040308 */ /* 0x0007220000001000 */
[----:B------:R-:W-:Y:S01]  /*13a30*/  @!P2 IMAD R5, R5, 0x4, R2 ;  /* 0x000000040505a824 */ /* 0x000fe200078e0202 */
[----:B------:R-:W-:-:S02]  /*13a40*/  PLOP3.LUT P0, PT, PT, PT, PT, 0x8, 0x0 ;  /* 0x000000000000781c */ /* 0x000fc40003f0e170 */
[----:B------:R-:W-:-:S04]  /*13a50*/  ISETP.NE.AND P1, PT, R18, 0x2, PT ;  /* 0x000000021200780c */ /* 0x000fc80003f25270 */
[----:B------:R-:W-:Y:S01]  /*13a60*/  SEL R2, RZ, 0x1, P1 ;  /* 0x00000001ff027807 */ /* 0x000fe20000800000 */
[----:B-1----:R-:W-:Y:S01]  /*13a70*/  @!P2 STS [R5+0x28820], R6 ;  /* 0x028820060500a388 */ /* 0x002fe20000000800 */
[-C--:B------:R-:W-:Y:S01]  /*13a80*/  FMUL.FTZ R9, R27, R6.reuse ;  /* 0x000000061b097220 */ /* 0x080fe20000410000 */
[-C--:B---3--:R-:W-:Y:S01]  /*13a90*/  FMUL.FTZ R11, R30, R6.reuse ;  /* 0x000000061e0b7220 */ /* 0x088fe20000410000 */
[-C--:B------:R-:W-:Y:S01]  /*13aa0*/  FMUL.FTZ R31, R31, R6.reuse ;  /* 0x000000061f1f7220 */ /* 0x080fe20000410000 */
[-C--:B------:R-:W-:Y:S01]  /*13ab0*/  FMUL.FTZ R34, R34, R6.reuse ;  /* 0x0000000622227220 */ /* 0x080fe20000410000 */
[-C--:B------:R-:W-:Y:S01]  /*13ac0*/  FMUL.FTZ R7, R38, R6.reuse ;  /* 0x0000000626077220 */ /* 0x080fe20000410000 */
[-C--:B------:R-:W-:Y:S01]  /*13ad0*/  FMUL.FTZ R39, R39, R6.reuse ;  /* 0x0000000627277220 */ /* 0x080fe20000410000 */
[----:B------:R-:W-:Y:S01]  /*13ae0*/  FMUL.FTZ R42, R42, R6 ;  /* 0x000000062a2a7220 */ /* 0x000fe20000410000 */
        /* <DEDUP_REMOVED lines=124> */
[----:B--2---:R-:W-:-:S05]  /*142b0*/  VIADD R20, R20, 0x1 ;  /* 0x0000000114147836 */ /* 0x004fca0000000000 */
[----:B------:R1:W-:Y:S01]  /*142c0*/  STL [R1+0x54], R20 ;  /* 0x0000541401007387 */ /* 0x0003e20000100800 */
[----:B------:R-:W-:Y:S06]  /*142d0*/  BAR.ARV 0xe, 0x100 ;  /* 0x0384000000007b1d */ /* 0x000fec0000002000 */
.L_x_2551:
[----:B------:R-:W-:Y:S05]  /*142e0*/  BSYNC B7 ;  /* 0x0000000000077941 */ /* 0x000fea0003800000 */
.L_x_2541:
[----:B------:R-:W2:Y:S08]  /*142f0*/  S2UR UR4, SR_CgaCtaId ;  /* 0x00000000000479c3 */ /* 0x000eb00000008800 */
[----:B------:R-:W-:Y:S01]  /*14300*/  BAR.SYNC.DEFER_BLOCKING 0x5, 0x180 ;  /* 0x0146000000007b1d */ /* 0x000fe20000010000 */
[----:B------:R-:W-:-:S05]  /*14310*/  MOV R2, 0x400 ;  /* 0x0000040000027802 */ /* 0x000fca0000000f00 */
[----:B------:R-:W-:Y:S01]  /*14320*/  BSSY B0, `(.L_x_2696) ;  /* 0x000031e000007945 */ /* 0x000fe20003800000 */
[----:B--2---:R-:W-:-:S05]  /*14330*/  IMAD.U32 R191, RZ, RZ, UR4 ;  /* 0x00000004ffbf7e24 */ /* 0x004fca000f8e00ff */
[----:B------:R-:W-:-:S05]  /*14340*/  LEA R2, R191, R2, 0x18 ;  /* 0x00000002bf027211 */ /* 0x000fca00078ec0ff */
[----:B-----5:R2:W3:Y:S01]  /*14350*/  LDS.128 R24, [R2+0x28cd0] ;  /* 0x028cd00002187984 */ /* 0x0204e20000000c00 */
[----:B------:R-:W-:Y:S06]  /*14360*/  BAR.ARV 0x4, 0x180 ;  /* 0x0106000000007b1d */ /* 0x000fec0000002000 */
[----:B------:R-:W-:Y:S05]  /*14370*/  @P0 BRA `(.L_x_2697) ;  /* 0x00000020008c0947 */ /* 0x000fea0003800000 */
[----:B------:R-:W4:Y:S01]  /*14380*/  LDL R6, [R1+0x64] ;  /* 0x0000640001067983 */ /* 0x000f220000100800 */
[----:B------:R-:W-:Y:S01]  /*14390*/  F2FP.F16.F32.PACK_AB R8, R8, R10 ;  /* 0x0000000a0808723e */ /* 0x000fe200000000ff */
[----:B------:R-:W-:Y:S02]  /*143a0*/  ULDC.64 UR4, c[0x0][0xc00] ;  /* 0x0003000000047ab9 */ /* 0x000fe40000000a00 */
[----:B------:R-:W2:Y:S01]  /*143b0*/  LDL R50, [R1+0x50] ;  /* 0x0000500001327983 */ /* 0x000ea20000100800 */
[----:B------:R-:W0:Y:S01]  /*143c0*/  S2R R23, SR_SWINHI ;  /* 0x0000000000177919 */ /* 0x000e220000002f00 */
[----:B------:R-:W-:Y:S02]  /*143d0*/  F2FP.F16.F32.PACK_AB R11, R31, R11 ;  /* 0x0000000b1f0b723e */ /* 0x000fe400000000ff */
[----:B------:R-:W-:Y:S02]  /*143e0*/  F2FP.F16.F32.PACK_AB R9, R9, R4 ;  /* 0x000000040909723e */ /* 0x000fe400000000ff */
[----:B------:R-:W-:-:S02]  /*143f0*/  F2FP.F16.F32.PACK_AB R10, R28, R153 ;  /* 0x000000991c0a723e */ /* 0x000fc400000000ff */
[----:B-1----:R-:W-:Y:S02]  /*14400*/  MOV R20, R2 ;  /* 0x0000000200147202 */ /* 0x002fe40000000f00 */
[----:B0-----:R-:W-:Y:S01]  /*14410*/  MOV R21, R23 ;  /* 0x0000001700157202 */ /* 0x001fe20000000f00 */
[----:B------:R-:W0:Y:S01]  /*14420*/  S2R R97, SR_TID.X ;  /* 0x0000000000617919 */ /* 0x000e220000002100 */
        /* <DEDUP_REMOVED lines=12> */
[----:B0-----:R-:W-:-:S04]  /*144f0*/  IADD3 R97, R97, -0x80, RZ ;  /* 0xffffff8061617810 */ /* 0x001fc80007ffe0ff */
[----:B------:R-:W-:Y:S02]  /*14500*/  SHF.R.S32.HI R98, RZ, 0x1f, R97 ;  /* 0x0000001fff627819 */ /* 0x000fe40000011461 */
[----:B------:R-:W-:Y:S02]  /*14510*/  F2FP.F16.F32.PACK_AB R37, R99, R37 ;  /* 0x000000256325723e */ /* 0x000fe400000000ff */
[----:B------:R-:W-:Y:S02]  /*14520*/  LEA.HI R98, R98, R97, RZ, 0x3 ;  /* 0x0000006162627211 */ /* 0x000fe400078f18ff */
[----:B------:R-:W-:Y:S02]  /*14530*/  F2FP.F16.F32.PACK_AB R40, R40, R104 ;  /* 0x000000682828723e */ /* 0x000fe400000000ff */
[----:B------:R-:W-:Y:S02]  /*14540*/  F2FP.F16.F32.PACK_AB R41, R107, R41 ;  /* 0x000000296b29723e */ /* 0x000fe400000000ff */
[----:B------:R-:W-:-:S02]  /*14550*/  F2FP.F16.F32.PACK_AB R42, R109, R108 ;  /* 0x0000006c6d2a723e */ /* 0x000fc400000000ff */
[----:B------:R-:W-:Y:S02]  /*14560*/  F2FP.F16.F32.PACK_AB R43, R111, R43 ;  /* 0x0000002b6f2b723e */ /* 0x000fe400000000ff */
[----:B------:R-:W-:Y:S02]  /*14570*/  SHF.R.S32.HI R98, RZ, 0x3, R98 ;  /* 0x00000003ff627819 */ /* 0x000fe40000011462 */
        /* <DEDUP_REMOVED lines=8> */
[----:B----4-:R-:W-:-:S03]  /*14600*/  IMAD.WIDE R44, R6, 0x2, R20 ;  /* 0x00000002062c7825 */ /* 0x010fc600078e0214 */
[----:B------:R-:W-:-:S04]  /*14610*/  LOP3.LUT R23, R44, 0x380, RZ, 0xc0, !PT ;  /* 0x000003802c177812 */ /* 0x000fc800078ec0ff */
[----:B------:R-:W-:Y:S01]  /*14620*/  SHF.R.U64 R23, R23, 0x3, RZ ;  /* 0x0000000317177819 */ /* 0x000fe200000012ff */
[----:B------:R-:W-:-:S03]  /*14630*/  IMAD.MOV.U32 R31, RZ, RZ, R45 ;  /* 0x000000ffff1f7224 */ /* 0x000fc600078e002d */
[----:B------:R-:W-:Y:S01]  /*14640*/  LOP3.LUT R30, R23, R44, RZ, 0x3c, !PT ;  /* 0x0000002c171e7212 */ /* 0x000fe200078e3cff */
[----:B------:R-:W-:Y:S01]  /*14650*/  BAR.SYNC.DEFER_BLOCKING 0x1, 0x100 ;  /* 0x0044000000007b1d */ /* 0x000fe20000010000 */
[C---:B------:R-:W-:Y:S02]  /*14660*/  IADD3 R23, P0, R44.reuse, 0x20, RZ ;  /* 0x000000202c177810 */ /* 0x040fe40007f1e0ff */
[----:B------:R-:W-:Y:S02]  /*14670*/  MOV R30, R30 ;  /* 0x0000001e001e7202 */ /* 0x000fe40000000f00 */
[----:B------:R-:W-:Y:S02]  /*14680*/  LOP3.LUT R6, R23, 0x380, RZ, 0xc0, !PT ;  /* 0x0000038017067812 */ /* 0x000fe400078ec0ff */
[----:B------:R-:W-:Y:S02]  /*14690*/  IADD3 R53, P1, R44, 0x2060, RZ ;  /* 0x000020602c357810 */ /* 0x000fe40007f3e0ff */
[----:B------:R-:W-:-:S02]  /*146a0*/  SHF.R.U64 R6, R6, 0x3, RZ ;  /* 0x0000000306067819 */ /* 0x000fc400000012ff */
[----:B------:R-:W-:Y:S02]  /*146b0*/  LOP3.LUT R52, R53, 0x380, RZ, 0xc0, !PT ;  /* 0x0000038035347812 */ /* 0x000fe400078ec0ff */
[----:B------:R-:W-:Y:S02]  /*146c0*/  IADD3 R57, P2, R44, 0x4000, RZ ;  /* 0x000040002c397810 */ /* 0x000fe40007f5e0ff */
[----:B------:R-:W-:Y:S01]  /*146d0*/  SHF.R.U64 R52, R52, 0x3, RZ ;  /* 0x0000000334347819 */ /* 0x000fe200000012ff */
[----:B------:R0:W-:Y:S03]  /*146e0*/  STSM.16.M88.4 [R30], R8 ;  /* 0x000000081e007844 */ /* 0x0001e60000000200 */
[----:B------:R-:W-:Y:S01]  /*146f0*/  LOP3.LUT R52, R52, R53, RZ, 0x3c, !PT ;  /* 0x0000003534347212 */ /* 0x000fe200078e3cff */
[--C-:B------:R-:W-:Y:S01]  /*14700*/  IMAD.X R53, RZ, RZ, R45.reuse, P1 ;  /* 0x000000ffff357224 */ /* 0x100fe200008e062d */
[----:B------:R-:W-:Y:S01]  /*14710*/  LOP3.LUT R56, R57, 0x380, RZ, 0xc0, !PT ;  /* 0x0000038039387812 */ /* 0x000fe200078ec0ff */
[----:B0-----:R-:W-:Y:S01]  /*14720*/  IMAD.X R9, RZ, RZ, R45, P0 ;  /* 0x000000ffff097224 */ /* 0x001fe200000e062d */
[----:B------:R-:W-:-:S02]  /*14730*/  LOP3.LUT R8, R6, R23, RZ, 0x3c, !PT ;  /* 0x0000001706087212 */ /* 0x000fc400078e3cff */
[----:B------:R-:W-:Y:S02]  /*14740*/  F2FP.F16.F32.PACK_AB R6, R14, R152 ;  /* 0x000000980e06723e */ /* 0x000fe400000000ff */
[----:B------:R-:W-:-:S05]  /*14750*/  MOV R12, R8 ;  /* 0x00000008000c7202 */ /* 0x000fca0000000f00 */
[----:B------:R0:W-:Y:S01]  /*14760*/  STSM.16.M88.4 [R12], R4 ;  /* 0x000000040c007844 */ /* 0x0001e20000000200 */
[C---:B------:R-:W-:Y:S02]  /*14770*/  IADD3 R9, P3, R44.reuse, 0x40, RZ ;  /* 0x000000402c097810 */ /* 0x040fe40007f7e0ff */
[----:B------:R-:W-:Y:S02]  /*14780*/  IADD3 R31, P5, R44, 0x2000, RZ ;  /* 0x000020002c1f7810 */ /* 0x000fe40007fbe0ff */
[----:B------:R-:W-:Y:S02]  /*14790*/  SHF.R.U64 R56, R56, 0x3, RZ ;  /* 0x0000000338387819 */ /* 0x000fe400000012ff */
[C---:B------:R-:W-:Y:S02]  /*147a0*/  IADD3 R11, P4, R44.reuse, 0x60, RZ ;  /* 0x000000602c0b7810 */ /* 0x040fe40007f9e0ff */
[----:B------:R-:W-:Y:S02]  /*147b0*/  LOP3.LUT R8, R9, 0x380, RZ, 0xc0, !PT ;  /* 0x0000038009087812 */ /* 0x000fe400078ec0ff */
[----:B0-----:R-:W-:-:S04]  /*147c0*/  IADD3 R4, P1, R44, 0x6040, RZ ;  /* 0x000060402c047810 */ /* 0x001fc80007f3e0ff */
[----:B------:R-:W-:Y:S02]  /*147d0*/  LOP3.LUT R5, R4, 0x380, RZ, 0xc0, !PT ;  /* 0x0000038004057812 */ /* 0x000fe400078ec0ff */
[----:B------:R-:W-:Y:S02]  /*147e0*/  LOP3.LUT R30, R31, 0x380, RZ, 0xc0, !PT ;  /* 0x000003801f1e7812 */ /* 0x000fe400078ec0ff */
[----:B------:R-:W-:Y:S01]  /*147f0*/  LOP3.LUT R56, R56, R57, RZ, 0x3c, !PT ;  /* 0x0000003938387212 */ /* 0x000fe200078e3cff */
[----:B------:R-:W-:Y:S01]  /*14800*/  IMAD.X R57, RZ, RZ, R45, P2 ;  /* 0x000000ffff397224 */ /* 0x000fe200010e062d */
[----:B------:R-:W-:Y:S02]  /*14810*/  LOP3.LUT R10, R11, 0x380, RZ, 0xc0, !PT ;  /* 0x000003800b0a7812 */ /* 0x000fe400078ec0ff */
[----:B------:R-:W-:Y:S02]  /*14820*/  SHF.R.U64 R5, R5, 0x3, RZ ;  /* 0x0000000305057819 */ /* 0x000fe400000012ff */
[----:B------:R-:W-:-:S02]  /*14830*/  IADD3 R6, P2, R44, 0x6060, RZ ;  /* 0x000060602c067810 */ /* 0x000fc40007f5e0ff */
[----:B------:R-:W-:Y:S02]  /*14840*/  SHF.R.U64 R8, R8, 0x3, RZ ;  /* 0x0000000308087819 */ /* 0x000fe400000012ff */
[----:B------:R-:W-:Y:S02]  /*14850*/  IADD3 R39, P6, R44, 0x2020, RZ ;  /* 0x000020202c277810 */ /* 0x000fe40007fde0ff */
[----:B------:R-:W-:Y:S02]  /*14860*/  SHF.R.U64 R30, R30, 0x3, RZ ;  /* 0x000000031e1e7819 */ /* 0x000fe400000012ff */
[----:B------:R-:W-:Y:S02]  /*14870*/  SHF.R.U64 R10, R10, 0x3, RZ ;  /* 0x000000030a0a7819 */ /* 0x000fe400000012ff */
[----:B------:R-:W-:Y:S02]  /*14880*/  IADD3 R49, P0, R44, 0x2040, RZ ;  /* 0x000020402c317810 */ /* 0x000fe40007f1e0ff */
[----:B------:R-:W-:-:S02]  /*14890*/  LOP3.LUT R4, R5, R4, RZ, 0x3c, !PT ;  /* 0x0000000405047212 */ /* 0x000fc400078e3cff */
[----:B------:R-:W-:Y:S02]  /*148a0*/  LOP3.LUT R5, R6, 0x380, RZ, 0xc0, !PT ;  /* 0x0000038006057812 */ /* 0x000fe400078ec0ff */
[----:B------:R-:W-:Y:S01]  /*148b0*/  LOP3.LUT R8, R8, R9, RZ, 0x3c, !PT ;  /* 0x0000000908087212 */ /* 0x000fe200078e3cff */
[--C-:B------:R-:W-:Y:S01]  /*148c0*/  IMAD.X R9, RZ, RZ, R45.reuse, P3 ;  /* 0x000000ffff097224 */ /* 0x100fe200018e062d */
[----:B------:R-:W-:Y:S02]  /*148d0*/  LOP3.LUT R38, R39, 0x380, RZ, 0xc0, !PT ;  /* 0x0000038027267812 */ /* 0x000fe400078ec0ff */
[----:B------:R-:W-:Y:S01]  /*148e0*/  LOP3.LUT R30, R30, R31, RZ, 0x3c, !PT ;  /* 0x0000001f1e1e7212 */ /* 0x000fe200078e3cff */
[----:B------:R-:W-:Y:S01]  /*148f0*/  IMAD.X R31, RZ, RZ, R45, P5 ;  /* 0x000000ffff1f7224 */ /* 0x000fe200028e062d */
[----:B------:R-:W-:Y:S02]  /*14900*/  LOP3.LUT R10, R10, R11, RZ, 0x3c, !PT ;  /* 0x0000000b0a0a7212 */ /* 0x000fe400078e3cff */
[----:B------:R-:W-:-:S02]  /*14910*/  LOP3.LUT R48, R49, 0x380, RZ, 0xc0, !PT ;  /* 0x0000038031307812 */ /* 0x000fc400078ec0ff */
[C---:B------:R-:W-:Y:S02]  /*14920*/  IADD3 R61, P3, R44.reuse, 0x4020, RZ ;  /* 0x000040202c3d7810 */ /* 0x040fe40007f7e0ff */
[----:B------:R-:W-:Y:S02]  /*14930*/  IADD3.X R11, RZ, R45, RZ, P4, !PT ;  /* 0x0000002dff0b7210 */ /* 0x000fe400027fe4ff */
[----:B------:R-:W-:Y:S02]  /*14940*/  SHF.R.U64 R5, R5, 0x3, RZ ;  /* 0x0000000305057819 */ /* 0x000fe400000012ff */
[----:B------:R-:W-:Y:S02]  /*14950*/  IADD3 R65, P4, R44, 0x4040, RZ ;  /* 0x000040402c417810 */ /* 0x000fe40007f9e0ff */
[----:B------:R-:W-:Y:S02]  /*14960*/  SHF.R.U64 R38, R38, 0x3, RZ ;  /* 0x0000000326267819 */ /* 0x000fe400000012ff */
[----:B------:R-:W-:-:S02]  /*14970*/  IADD3 R68, P5, R44, 0x4060, RZ ;  /* 0x000040602c447810 */ /* 0x000fc40007fbe0ff */
[----:B------:R-:W-:Y:S01]  /*14980*/  SHF.R.U64 R48, R48, 0x3, RZ ;  /* 0x0000000330307819 */ /* 0x000fe200000012ff */
[--C-:B------:R-:W-:Y:S01]  /*14990*/  IMAD.X R7, RZ, RZ, R45.reuse, P2 ;  /* 0x000000ffff077224 */ /* 0x100fe200010e062d */
[----:B------:R-:W-:Y:S02]  /*149a0*/  LOP3.LUT R60, R61, 0x380, RZ, 0xc0, !PT ;  /* 0x000003803d3c7812 */ /* 0x000fe400078ec0ff */
[----:B------:R-:W-:Y:S01]  /*149b0*/  LOP3.LUT R6, R5, R6, RZ, 0x3c, !PT ;  /* 0x0000000605067212 */ /* 0x000fe200078e3cff */
[----:B------:R-:W-:Y:S01]  /*149c0*/  IMAD.X R5, RZ, RZ, R45, P1 ;  /* 0x000000ffff057224 */ /* 0x000fe200008e062d */
[----:B------:R-:W-:Y:S02]  /*149d0*/  MOV R23, R30 ;  /* 0x0000001e00177202 */ /* 0x000fe40000000f00 */
[----:B------:R-:W-:Y:S02]  /*149e0*/  LOP3.LUT R64, R65, 0x380, RZ, 0xc0, !PT ;  /* 0x0000038041407812 */ /* 0x000fe400078ec0ff */
[----:B------:R-:W-:-:S02]  /*149f0*/  MOV R8, R8 ;  /* 0x0000000800087202 */ /* 0x000fc40000000f00 */
[----:B------:R-:W-:Y:S02]  /*14a00*/  F2FP.F16.F32.PACK_AB R30, R170, R173 ;  /* 0x000000adaa1e723e */ /* 0x000fe400000000ff */
[----:B------:R-:W-:Y:S02]  /*14a10*/  F2FP.F16.F32.PACK_AB R31, R47, R46 ;  /* 0x0000002e2f1f723e */ /* 0x000fe400000000ff */
[----:B------:R-:W-:Y:S01]  /*14a20*/  LOP3.LUT R38, R38, R39, RZ, 0x3c, !PT ;  /* 0x0000002726267212 */ /* 0x000fe200078e3cff */
[--C-:B------:R-:W-:Y:S01]  /*14a30*/  IMAD.X R39, RZ, RZ, R45.reuse, P6 ;  /* 0x000000ffff277224 */ /* 0x100fe200030e062d */
[----:B------:R-:W-:Y:S02]  /*14a40*/  LOP3.LUT R69, R68, 0x380, RZ, 0xc0, !PT ;  /* 0x0000038044457812 */ /* 0x000fe400078ec0ff */
[----:B------:R-:W-:Y:S02]  /*14a50*/  MOV R10, R10 ;  /* 0x0000000a000a7202 */ /* 0x000fe40000000f00 */
[----:B------:R-:W-:Y:S01]  /*14a60*/  LOP3.LUT R48, R48, R49, RZ, 0x3c, !PT ;  /* 0x0000003130307212 */ /* 0x000fe200078e3cff */
[----:B------:R-:W-:Y:S01]  /*14a70*/  IMAD.X R49, RZ, RZ, R45, P0 ;  /* 0x000000ffff317224 */ /* 0x000fe200000e062d */
[----:B------:R-:W-:Y:S01]  /*14a80*/  SHF.R.U64 R60, R60, 0x3, RZ ;  /* 0x000000033c3c7819 */ /* 0x000fe200000012ff */
[----:B------:R0:W-:Y:S01]  /*14a90*/  STSM.16.M88.4 [R8], R28 ;  /* 0x0000001c08007844 */ /* 0x0001e20000000200 */
[----:B------:R-:W-:-:S02]  /*14aa0*/  SHF.R.U64 R64, R64, 0x3, RZ ;  /* 0x0000000340407819 */ /* 0x000fc400000012ff */
[C---:B------:R-:W-:Y:S02]  /*14ab0*/  IADD3 R72, P6, R44.reuse, 0x6000, RZ ;  /* 0x000060002c487810 */ /* 0x040fe40007fde0ff */
[----:B------:R-:W-:Y:S01]  /*14ac0*/  IADD3 R76, P0, R44, 0x6020, RZ ;  /* 0x000060202c4c7810 */ /* 0x000fe20007f1e0ff */
[----:B------:R1:W-:Y:S01]  /*14ad0*/  STSM.16.M88.4 [R10], R32 ;  /* 0x000000200a007844 */ /* 0x0003e20000000200 */
[----:B------:R-:W-:Y:S02]  /*14ae0*/  SHF.R.U64 R69, R69, 0x3, RZ ;  /* 0x0000000345457819 */ /* 0x000fe400000012ff */
[----:B---3--:R-:W-:Y:S02]  /*14af0*/  MOV R24, R4 ;  /* 0x0000000400187202 */ /* 0x008fe40000000f00 */
[----:B------:R-:W-:Y:S02]  /*14b00*/  MOV R44, R6 ;  /* 0x00000006002c7202 */ /* 0x000fe40000000f00 */
[----:B------:R-:W-:-:S02]  /*14b10*/  F2FP.F16.F32.PACK_AB R4, R163, R166 ;  /* 0x000000a6a304723e */ /* 0x000fc400000000ff */
[----:B------:R-:W-:Y:S02]  /*14b20*/  F2FP.F16.F32.PACK_AB R5, R59, R58 ;  /* 0x0000003a3b05723e */ /* 0x000fe400000000ff */
[----:B------:R-:W-:Y:S02]  /*14b30*/  F2FP.F16.F32.PACK_AB R6, R161, R164 ;  /* 0x000000a4a106723e */ /* 0x000fe400000000ff */
[----:B------:R-:W-:Y:S02]  /*14b40*/  F2FP.F16.F32.PACK_AB R7, R63, R62 ;  /* 0x0000003e3f07723e */ /* 0x000fe400000000ff */
[----:B------:R-:W-:Y:S01]  /*14b50*/  LOP3.LUT R60, R60, R61, RZ, 0x3c, !PT ;  /* 0x0000003d3c3c7212 */ /* 0x000fe200078e3cff */
[----:B------:R-:W-:Y:S01]  /*14b60*/  IMAD.X R61, RZ, RZ, R45, P3 ;  /* 0x000000ffff3d7224 */ /* 0x000fe200018e062d */
[----:B------:R-:W-:Y:S02]  /*14b70*/  MOV R38, R38 ;  /* 0x0000002600267202 */ /* 0x000fe40000000f00 */
[----:B0-----:R-:W-:-:S02]  /*14b80*/  F2FP.F16.F32.PACK_AB R8, R159, R162 ;  /* 0x000000a29f08723e */ /* 0x001fc400000000ff */
[----:B------:R-:W-:Y:S02]  /*14b90*/  F2FP.F16.F32.PACK_AB R9, R67, R66 ;  /* 0x000000424309723e */ /* 0x000fe400000000ff */
[----:B-1----:R-:W-:Y:S02]  /*14ba0*/  F2FP.F16.F32.PACK_AB R10, R157, R160 ;  /* 0x000000a09d0a723e */ /* 0x002fe400000000ff */
[----:B------:R-:W-:Y:S02]  /*14bb0*/  F2FP.F16.F32.PACK_AB R11, R71, R70 ;  /* 0x00000046470b723e */ /* 0x000fe400000000ff */
[----:B------:R-:W-:Y:S01]  /*14bc0*/  LOP3.LUT R64, R64, R65, RZ, 0x3c, !PT ;  /* 0x0000004140407212 */ /* 0x000fe200078e3cff */
[--C-:B------:R-:W-:Y:S01]  /*14bd0*/  IMAD.X R65, RZ, RZ, R45.reuse, P4 ;  /* 0x000000ffff417224 */ /* 0x100fe200020e062d */
[----:B------:R-:W-:Y:S01]  /*14be0*/  LOP3.LUT R68, R69, R68, RZ, 0x3c, !PT ;  /* 0x0000004445447212 */ /* 0x000fe200078e3cff */
[----:B------:R-:W-:Y:S01]  /*14bf0*/  IMAD.X R69, RZ, RZ, R45, P5 ;  /* 0x000000ffff457224 */ /* 0x000fe200028e062d */
[----:B------:R-:W-:Y:S01]  /*14c00*/  LOP3.LUT R77, R76, 0x380, RZ, 0xc0, !PT ;  /* 0x000003804c4d7812 */ /* 0x000fe200078ec0ff */
[----:B------:R-:W-:Y:S01]  /*14c10*/  STSM.16.M88.4 [R23], R4 ;  /* 0x0000000417007844 */ /* 0x000fe20000000200 */
[----:B------:R-:W-:-:S02]  /*14c20*/  LOP3.LUT R73, R72, 0x380, RZ, 0xc0, !PT ;  /* 0x0000038048497812 */ /* 0x000fc400078ec0ff */
[----:B------:R-:W-:Y:S02]  /*14c30*/  MOV R48, R48 ;  /* 0x0000003000307202 */ /* 0x000fe40000000f00 */
[----:B------:R-:W-:Y:S02]  /*14c40*/  F2FP.F16.F32.PACK_AB R12, R155, R158 ;  /* 0x0000009e9b0c723e */ /* 0x000fe400000000ff */
[----:B------:R-:W-:Y:S01]  /*14c50*/  F2FP.F16.F32.PACK_AB R14, R154, R156 ;  /* 0x0000009c9a0e723e */ /* 0x000fe200000000ff */
[----:B------:R0:W-:Y:S01]  /*14c60*/  STSM.16.M88.4 [R38], R8 ;  /* 0x0000000826007844 */ /* 0x0001e20000000200 */
[----:B------:R-:W-:Y:S02]  /*14c70*/  MOV R52, R52 ;  /* 0x0000003400347202 */ /* 0x000fe40000000f00 */
[----:B------:R-:W-:Y:S02]  /*14c80*/  F2FP.F16.F32.PACK_AB R28, R81, R80 ;  /* 0x00000050511c723e */ /* 0x000fe400000000ff */
[----:B------:R-:W-:-:S02]  /*14c90*/  F2FP.F16.F32.PACK_AB R29, R83, R82 ;  /* 0x00000052531d723e */ /* 0x000fc400000000ff */
[----:B------:R-:W-:Y:S02]  /*14ca0*/  F2FP.F16.F32.PACK_AB R30, R85, R84 ;  /* 0x00000054551e723e */ /* 0x000fe400000000ff */
[----:B------:R-:W-:Y:S02]  /*14cb0*/  F2FP.F16.F32.PACK_AB R31, R87, R86 ;  /* 0x00000056571f723e */ /* 0x000fe400000000ff */
[----:B------:R-:W-:Y:S02]  /*14cc0*/  MOV R56, R56 ;  /* 0x0000003800387202 */ /* 0x000fe40000000f00 */
[----:B------:R-:W-:Y:S02]  /*14cd0*/  F2FP.F16.F32.PACK_AB R32, R89, R88 ;  /* 0x000000585920723e */ /* 0x000fe400000000ff */
[----:B------:R-:W-:Y:S02]  /*14ce0*/  F2FP.F16.F32.PACK_AB R33, R91, R90 ;  /* 0x0000005a5b21723e */ /* 0x000fe400000000ff */
[----:B------:R-:W-:-:S02]  /*14cf0*/  F2FP.F16.F32.PACK_AB R34, R93, R92 ;  /* 0x0000005c5d22723e */ /* 0x000fc400000000ff */
[----:B------:R-:W-:Y:S02]  /*14d00*/  F2FP.F16.F32.PACK_AB R35, R95, R94 ;  /* 0x0000005e5f23723e */ /* 0x000fe400000000ff */
[----:B------:R-:W-:Y:S02]  /*14d10*/  SHF.R.U64 R77, R77, 0x3, RZ ;  /* 0x000000034d4d7819 */ /* 0x000fe400000012ff */
[----:B------:R-:W-:Y:S02]  /*14d20*/  MOV R60, R60 ;  /* 0x0000003c003c7202 */ /* 0x000fe40000000f00 */
[----:B0-----:R-:W-:Y:S02]  /*14d30*/  F2FP.F16.F32.PACK_AB R38, R101, R100 ;  /* 0x000000646526723e */ /* 0x001fe400000000ff */
[----:B------:R-:W-:Y:S01]  /*14d40*/  F2FP.F16.F32.PACK_AB R39, R103, R102 ;  /* 0x000000666727723e */ /* 0x000fe200000000ff */
[----:B------:R-:W-:Y:S01]  /*14d50*/  STSM.16.M88.4 [R48], R12 ;  /* 0x0000000c30007844 */ /* 0x000fe20000000200 */
[----:B------:R-:W-:-:S02]  /*14d60*/  SHF.R.U64 R73, R73, 0x3, RZ ;  /* 0x0000000349497819 */ /* 0x000fc400000012ff */
[----:B------:R-:W-:Y:S01]  /*14d70*/  MOV R64, R64 ;  /* 0x0000004000407202 */ /* 0x000fe20000000f00 */
[----:B------:R0:W-:Y:S01]  /*14d80*/  STSM.16.M88.4 [R52], R28 ;  /* 0x0000001c34007844 */ /* 0x0001e20000000200 */
[----:B------:R-:W-:Y:S02]  /*14d90*/  MOV R68, R68 ;  /* 0x0000004400447202 */ /* 0x000fe40000000f00 */
[----:B------:R-:W-:Y:S02]  /*14da0*/  F2FP.F16.F32.PACK_AB R4, R113, R112 ;  /* 0x000000707104723e */ /* 0x000fe400000000ff */
[----:B------:R-:W-:Y:S02]  /*14db0*/  F2FP.F16.F32.PACK_AB R5, R115, R114 ;  /* 0x000000727305723e */ /* 0x000fe400000000ff */
[----:B------:R-:W-:Y:S02]  /*14dc0*/  F2FP.F16.F32.PACK_AB R6, R117, R116 ;  /* 0x000000747506723e */ /* 0x000fe400000000ff */
[----:B------:R-:W-:Y:S01]  /*14dd0*/  F2FP.F16.F32.PACK_AB R7, R119, R118 ;  /* 0x000000767707723e */ /* 0x000fe200000000ff */
[----:B------:R-:W-:Y:S01]  /*14de0*/  STSM.16.M88.4 [R56], R32 ;  /* 0x0000002038007844 */ /* 0x000fe20000000200 */
[----:B------:R-:W-:Y:S01]  /*14df0*/  LOP3.LUT R76, R77, R76, RZ, 0x3c, !PT ;  /* 0x0000004c4d4c7212 */ /* 0x000fe200078e3cff */
[--C-:B------:R-:W-:Y:S01]  /*14e00*/  IMAD.X R77, RZ, RZ, R45.reuse, P0 ;  /* 0x000000ffff4d7224 */ /* 0x100fe200000e062d */
[----:B------:R-:W-:Y:S01]  /*14e10*/  LOP3.LUT R72, R73, R72, RZ, 0x3c, !PT ;  /* 0x0000004849487212 */ /* 0x000fe200078e3cff */
[----:B------:R-:W-:Y:S01]  /*14e20*/  STSM.16.M88.4 [R60], R36 ;  /* 0x000000243c007844 */ /* 0x000fe20000000200 */
[----:B------:R-:W-:Y:S01]  /*14e30*/  IMAD.X R73, RZ, RZ, R45, P6 ;  /* 0x000000ffff497224 */ /* 0x000fe200030e062d */
[----:B------:R-:W-:Y:S01]  /*14e40*/  ISETP.NE.U32.AND P0, PT, RZ, UR4, PT ;  /* 0x00000004ff007c0c */ /* 0x000fe2000bf05070 */
[----:B0-----:R-:W2:Y:S01]  /*14e50*/  LDC.64 R28, c[0x0][0xc00] ;  /* 0x00030000ff1c7b82 */ /* 0x001ea20000000a00 */
[----:B------:R-:W-:Y:S04]  /*14e60*/  STSM.16.M88.4 [R64], R40 ;  /* 0x0000002840007844 */ /* 0x000fe80000000200 */
[----:B------:R0:W-:Y:S01]  /*14e70*/  STSM.16.M88.4 [R68], R4 ;  /* 0x0000000444007844 */ /* 0x0001e20000000200 */
[----:B------:R-:W-:Y:S01]  /*14e80*/  ISETP.NE.AND.EX P0, PT, RZ, UR5, PT, P0 ;  /* 0x00000005ff007c0c */ /* 0x000fe2000bf05300 */
[----:B------:R-:W-:Y:S01]  /*14e90*/  ULDC.64 UR4, c[0x0][0xc08] ;  /* 0x0003020000047ab9 */ /* 0x000fe20000000a00 */
[----:B------:R-:W-:-:S02]  /*14ea0*/  MOV R72, R72 ;  /* 0x0000004800487202 */ /* 0x000fc40000000f00 */
[----:B------:R-:W-:Y:S02]  /*14eb0*/  F2FP.F16.F32.PACK_AB R8, R121, R120 ;  /* 0x000000787908723e */ /* 0x000fe400000000ff */
[----:B------:R-:W-:Y:S02]  /*14ec0*/  F2FP.F16.F32.PACK_AB R9, R123, R122 ;  /* 0x0000007a7b09723e */ /* 0x000fe400000000ff */
[----:B------:R-:W-:Y:S02]  /*14ed0*/  F2FP.F16.F32.PACK_AB R10, R125, R124 ;  /* 0x0000007c7d0a723e */ /* 0x000fe400000000ff */
[----:B------:R-:W-:Y:S01]  /*14ee0*/  F2FP.F16.F32.PACK_AB R11, R127, R126 ;  /* 0x0000007e7f0b723e */ /* 0x000fe200000000ff */
[----:B0-----:R-:W-:Y:S01]  /*14ef0*/  IMAD R5, R98, 0x40, R208 ;  /* 0x0000004062057824 */ /* 0x001fe200078e02d0 */
[----:B------:R-:W-:-:S03]  /*14f00*/  ISETP.NE.U32.AND P6, PT, RZ, UR4, PT ;  /* 0x00000004ff007c0c */ /* 0x000fc6000bfc5070 */
[----:B------:R-:W-:Y:S01]  /*14f10*/  IMAD.WIDE R4, R5, 0x2, R20 ;  /* 0x0000000205047825 */ /* 0x000fe200078e0214 */
[----:B------:R0:W-:Y:S01]  /*14f20*/  STSM.16.M88.4 [R72], R8 ;  /* 0x0000000848007844 */ /* 0x0001e20000000200 */
[----:B------:R-:W-:Y:S02]  /*14f30*/  ISETP.NE.AND.EX P6, PT, RZ, UR5, PT, P6 ;  /* 0x00000005ff007c0c */ /* 0x000fe4000bfc5360 */
[----:B------:R-:W-:Y:S02]  /*14f40*/  MOV R76, R76 ;  /* 0x0000004c004c7202 */ /* 0x000fe40000000f00 */
[----:B------:R-:W-:Y:S02]  /*14f50*/  F2FP.F16.F32.PACK_AB R12, R129, R128 ;  /* 0x00000080810c723e */ /* 0x000fe400000000ff */
[----:B0-----:R-:W-:-:S04]  /*14f60*/  IADD3 R11, P1, R4, 0x1000, RZ ;  /* 0x00001000040b7810 */ /* 0x001fc80007f3e0ff */
[----:B------:R-:W-:Y:S02]  /*14f70*/  LOP3.LUT R8, R11, 0x380, RZ, 0xc0, !PT ;  /* 0x000003800b087812 */ /* 0x000fe400078ec0ff */
[----:B------:R-:W-:Y:S02]  /*14f80*/  F2FP.F16.F32.PACK_AB R13, R131, R130 ;  /* 0x00000082830d723e */ /* 0x000fe400000000ff */
[----:B------:R-:W-:Y:S02]  /*14f90*/  SHF.R.U64 R8, R8, 0x3, RZ ;  /* 0x0000000308087819 */ /* 0x000fe400000012ff */
[----:B------:R-:W-:Y:S02]  /*14fa0*/  F2FP.F16.F32.PACK_AB R14, R133, R132 ;  /* 0x00000084850e723e */ /* 0x000fe400000000ff */
[----:B------:R-:W-:Y:S02]  /*14fb0*/  F2FP.F16.F32.PACK_AB R15, R135, R134 ;  /* 0x00000086870f723e */ /* 0x000fe400000000ff */
[----:B------:R-:W-:-:S02]  /*14fc0*/  LOP3.LUT R8, R8, R11, RZ, 0x3c, !PT ;  /* 0x0000000b08087212 */ /* 0x000fc400078e3cff */
[----:B------:R-:W0:Y:S01]  /*14fd0*/  @P6 LDC.64 R10, c[0x0][0xc08] ;  /* 0x00030200ff0a6b82 */ /* 0x000e220000000a00 */
[----:B------:R1:W-:Y:S04]  /*14fe0*/  STSM.16.M88.4 [R76], R12 ;  /* 0x0000000c4c007844 */ /* 0x0003e80000000200 */
[----:B------:R-:W-:Y:S04]  /*14ff0*/  STSM.16.M88.4 [R24], R136 ;  /* 0x0000008818007844 */ /* 0x000fe80000000200 */
[----:B------:R3:W-:Y:S01]  /*15000*/  STSM.16.M88.4 [R44], R144 ;  /* 0x000000902c007844 */ /* 0x0007e20000000200 */
[----:B------:R-:W-:Y:S01]  /*15010*/  ULDC UR4, c[0x0][0xa88] ;  /* 0x0002a20000047ab9 */ /* 0x000fe20000000800 */
[----:B------:R-:W-:-:S02]  /*15020*/  IMAD.MOV.U32 R80, RZ, RZ, RZ ;  /* 0x000000ffff507224 */ /* 0x000fc400078e00ff */
[----:B------:R-:W-:Y:S02]  /*15030*/  IMAD.U32 R23, RZ, RZ, UR4 ;  /* 0x00000004ff177e24 */ /* 0x000fe4000f8e00ff */
[C---:B--2---:R-:W-:Y:S01]  /*15040*/  IMAD.WIDE R6, R50.reuse, 0x4, R28 ;  /* 0x0000000432067825 */ /* 0x044fe200078e021c */
[----:B------:R-:W-:Y:S03]  /*15050*/  BAR.SYNC.DEFER_BLOCKING 0x1, 0x100 ;  /* 0x0044000000007b1d */ /* 0x000fe60000010000 */
[----:B0-----:R-:W-:-:S03]  /*15060*/  @P6 IMAD.WIDE R10, R50, 0x4, R10 ;  /* 0x00000004320a6825 */ /* 0x001fc600078e020a */
[----:B------:R0:W5:Y:S04]  /*15070*/  @P0 LDG.E R80, desc[UR42][R6.64] ;  /* 0x0000002a06500981 */ /* 0x000168000c1e1900 */
[----:B------:R0:W5:Y:S01]  /*15080*/  @P6 LDG.E R23, desc[UR42][R10.64] ;  /* 0x0000002a0a176981 */ /* 0x000162000c1e1900 */
[C---:B------:R-:W-:Y:S02]  /*15090*/  IADD3 R9, P2, R4.reuse, 0x2000, RZ ;  /* 0x0000200004097810 */ /* 0x040fe40007f5e0ff */
[C---:B------:R-:W-:Y:S02]  /*150a0*/  IADD3 R29, P3, R4.reuse, 0x3000, RZ ;  /* 0x00003000041d7810 */ /* 0x040fe40007f7e0ff */
[----:B------:R-:W-:Y:S02]  /*150b0*/  IADD3 R33, P4, R4, 0x4000, RZ ;  /* 0x0000400004217810 */ /* 0x000fe40007f9e0ff */
[----:B-1----:R-:W-:-:S02]  /*150c0*/  LOP3.LUT R12, R9, 0x380, RZ, 0xc0, !PT ;  /* 0x00000380090c7812 */ /* 0x002fc400078ec0ff */
[----:B------:R-:W-:Y:S02]  /*150d0*/  LOP3.LUT R28, R29, 0x380, RZ, 0xc0, !PT ;  /* 0x000003801d1c7812 */ /* 0x000fe400078ec0ff */
[----:B------:R-:W-:Y:S02]  /*150e0*/  LOP3.LUT R32, R33, 0x380, RZ, 0xc0, !PT ;  /* 0x0000038021207812 */ /* 0x000fe400078ec0ff */
[----:B------:R-:W-:Y:S02]  /*150f0*/  SHF.R.U64 R12, R12, 0x3, RZ ;  /* 0x000000030c0c7819 */ /* 0x000fe400000012ff */
[----:B------:R-:W-:Y:S02]  /*15100*/  SHF.R.U64 R28, R28, 0x3, RZ ;  /* 0x000000031c1c7819 */ /* 0x000fe400000012ff */
[----:B------:R-:W-:Y:S01]  /*15110*/  SHF.R.U64 R32, R32, 0x3, RZ ;  /* 0x0000000320207819 */ /* 0x000fe200000012ff */
        /* <DEDUP_REMOVED lines=11> */
[----:B------:R-:W-:Y:S02]  /*151d0*/  IADD3 R53, P4, R4, 0x9000, RZ ;  /* 0x0000900004357810 */ /* 0x000fe40007f9e0ff */
[----:B------:R-:W-:Y:S02]  /*151e0*/  P2R R14, PR, RZ, 0x20 ;  /* 0x00000020ff0e7803 */ /* 0x000fe40000000000 */
[----:B------:R-:W-:-:S02]  /*151f0*/  LOP3.LUT R36, R37, 0x380, RZ, 0xc0, !PT ;  /* 0x0000038025247812 */ /* 0x000fc400078ec0ff */
[----:B------:R-:W-:Y:S02]  /*15200*/  LOP3.LUT R40, R41, 0x380, RZ, 0xc0, !PT ;  /* 0x0000038029287812 */ /* 0x000fe400078ec0ff */
[----:B---3--:R-:W-:Y:S02]  /*15210*/  LOP3.LUT R44, R45, 0x380, RZ, 0xc0, !PT ;  /* 0x000003802d2c7812 */ /* 0x008fe400078ec0ff */
[----:B------:R-:W-:Y:S02]  /*15220*/  LOP3.LUT R48, R49, 0x380, RZ, 0xc0, !PT ;  /* 0x0000038031307812 */ /* 0x000fe400078ec0ff */
[----:B------:R-:W-:Y:S02]  /*15230*/  LOP3.LUT R52, R53, 0x380, RZ, 0xc0, !PT ;  /* 0x0000038035347812 */ /* 0x000fe400078ec0ff */
[----:B------:R-:W-:Y:S02]  /*15240*/  IADD3 R57, P5, R4, 0xa000, RZ ;  /* 0x0000a00004397810 */ /* 0x000fe40007fbe0ff */
[----:B------:R-:W-:-:S02]  /*15250*/  SHF.R.U64 R36, R36, 0x3, RZ ;  /* 0x0000000324247819 */ /* 0x000fc400000012ff */
[----:B------:R-:W-:Y:S02]  /*15260*/  SHF.R.U64 R40, R40, 0x3, RZ ;  /* 0x0000000328287819 */ /* 0x000fe400000012ff */
[----:B------:R-:W-:Y:S02]  /*15270*/  LOP3.LUT R56, R57, 0x380, RZ, 0xc0, !PT ;  /* 0x0000038039387812 */ /* 0x000fe400078ec0ff */
        /* <DEDUP_REMOVED lines=8> */
[----:B------:R-:W-:Y:S01]  /*15300*/  SHF.R.U64 R56, R56, 0x3, RZ ;  /* 0x0000000338387819 */ /* 0x000fe200000012ff */
[----:B0-----:R-:W-:Y:S06]  /*15310*/  @P6 BRA `(.L_x_2698) ;  /* 0x0000000000106947 */ /* 0x001fec0003800000 */
[----:B------:R-:W-:Y:S05]  /*15320*/  @!P0 BRA `(.L_x_2698) ;  /* 0x00000000000c8947 */ /* 0x000fea0003800000 */
[----:B------:R-:W2:Y:S04]  /*15330*/  LDG.E R10, desc[UR42][R6.64] ;  /* 0x0000002a060a7981 */ /* 0x000ea8000c1e1900 */
[----:B-----5:R-:W2:Y:S02]  /*15340*/  LDG.E R23, desc[UR42][R6.64+0x4] ;  /* 0x0000042a06177981 */ /* 0x020ea4000c1e1900 */
[----:B--2---:R-:W-:-:S07]  /*15350*/  IMAD.IADD R23, R23, 0x1, -R10 ;  /* 0x0000000117177824 */ /* 0x004fce00078e0a0a */
.L_x_2698:
[----:B------:R-:W2:Y:S01]  /*15360*/  LDL R86, [R1+0x4c] ;  /* 0x00004c0001567983 */ /* 0x000ea20000100800 */
[----:B------:R-:W-:Y:S01]  /*15370*/  ISETP.NE.AND P6, PT, R14, RZ, PT ;  /* 0x000000ff0e00720c */ /* 0x000fe20003fc5270 */
[----:B------:R-:W0:Y:S02]  /*15380*/  S2R R7, SR_TID.X ;  /* 0x0000000000077919 */ /* 0x000e240000002100 */
[----:B0-----:R-:W-:-:S05]  /*15390*/  VIADD R7, R7, 0xffffff80 ;  /* 0xffffff8007077836 */ /* 0x001fca0000000000 */
[----:B------:R-:W-:-:S04]  /*153a0*/  SHF.R.S32.HI R6, RZ, 0x1f, R7 ;  /* 0x0000001fff067819 */ /* 0x000fc80000011407 */
[----:B------:R-:W-:-:S04]  /*153b0*/  LEA.HI R6, R6, R7, RZ, 0x7 ;  /* 0x0000000706067211 */ /* 0x000fc800078f38ff */
[----:B------:R-:W-:-:S06]  /*153c0*/  SHF.R.S32.HI R6, RZ, 0x7, R6 ;  /* 0x00000007ff067819 */ /* 0x000fcc0000011406 */
[----:B------:R-:W0:Y:S01]  /*153d0*/  SHFL.IDX PT, R6, R6, RZ, 0x1f ;  /* 0x00001fff06067589 */ /* 0x000e2200000e0000 */
[--C-:B------:R-:W-:Y:S01]  /*153e0*/  IMAD.X R53, RZ, RZ, R5.reuse, P4 ;  /* 0x000000ffff357224 */ /* 0x100fe200020e0605 */
[----:B------:R-:W-:Y:S01]  /*153f0*/  LOP3.LUT R56, R56, R57, RZ, 0x3c, !PT ;  /* 0x0000003938387212 */ /* 0x000fe200078e3cff */
        /* <DEDUP_REMOVED lines=8> */
[----:B------:R-:W-:Y:S02]  /*15480*/  IADD3.X R57, RZ, R5, RZ, P5, !PT ;  /* 0x00000005ff397210 */ /* 0x000fe40002ffe4ff */
[----:B------:R-:W-:Y:S02]  /*15490*/  IADD3 R7, P5, R4, 0xf000, RZ ;  /* 0x0000f00004077810 */ /* 0x000fe40007fbe0ff */
[----:B------:R-:W-:Y:S02]  /*154a0*/  LOP3.LUT R60, R61, 0x380, RZ, 0xc0, !PT ;  /* 0x000003803d3c7812 */ /* 0x000fe400078ec0ff */
[----:B------:R-:W-:Y:S02]  /*154b0*/  LOP3.LUT R64, R65, 0x380, RZ, 0xc0, !PT ;  /* 0x0000038041407812 */ /* 0x000fe400078ec0ff */
[----:B0-----:R-:W-:Y:S02]  /*154c0*/  ISETP.NE.AND P4, PT, R6, RZ, PT ;  /* 0x000000ff0600720c */ /* 0x001fe40003f85270 */
        /* <DEDUP_REMOVED lines=10> */
[----:B------:R-:W-:Y:S01]  /*15570*/  SHF.R.S32.HI R24, RZ, 0x1f, R50 ;  /* 0x0000001fff187819 */ /* 0x000fe20000011432 */
        /* <DEDUP_REMOVED lines=10> */
[----:B------:R-:W-:Y:S02]  /*15620*/  LOP3.LUT R76, R6, R7, RZ, 0x3c, !PT ;  /* 0x00000007064c7212 */ /* 0x000fe400078e3cff */
[----:B------:R-:W-:Y:S02]  /*15630*/  SEL R81, R50, RZ, !P0 ;  /* 0x000000ff32517207 */ /* 0x000fe40004000000 */
[----:B------:R-:W-:Y:S02]  /*15640*/  SEL R24, R24, RZ, !P0 ;  /* 0x000000ff18187207 */ /* 0x000fe40004000000 */
[----:B-----5:R-:W-:Y:S02]  /*15650*/  SHF.R.S32.HI R21, RZ, 0x1f, R80 ;  /* 0x0000001fff157819 */ /* 0x020fe40000011450 */
[----:B--2---:R-:W-:Y:S01]  /*15660*/  SHF.R.S32.HI R82, RZ, 0x1f, R86 ;  /* 0x0000001fff527819 */ /* 0x004fe20000011456 */
[----:B------:R-:W-:Y:S06]  /*15670*/  @P4 BRA `(.L_x_2699) ;  /* 0x0000000000b84947 */ /* 0x000fec0003800000 */
[----:B------:R-:W2:Y:S01]  /*15680*/  LDL R10, [R1] ;  /* 0x00000000010a7983 */ /* 0x000ea20000100800 */
[----:B------:R-:W0:Y:S01]  /*15690*/  LDC R30, c[0x0][0xbe8] ;  /* 0x0002fa00ff1e7b82 */ /* 0x000e220000000800 */
[----:B------:R-:W-:Y:S01]  /*156a0*/  ULDC.64 UR4, c[0x0][0xb90] ;  /* 0x0002e40000047ab9 */ /* 0x000fe20000000a00 */
[----:B------:R-:W-:Y:S02]  /*156b0*/  IMAD.MOV.U32 R20, RZ, RZ, R80 ;  /* 0x000000ffff147224 */ /* 0x000fe400078e0050 */
[----:B------:R-:W-:Y:S02]  /*156c0*/  IMAD.MOV R35, RZ, RZ, -R201 ;  /* 0x000000ffff237224 */ /* 0x000fe400078e0ac9 */
[----:B------:R-:W-:-:S04]  /*156d0*/  IMAD.WIDE.U32 R6, R86, UR4, R20 ;  /* 0x0000000456067c25 */ /* 0x000fc8000f8e0014 */
[----:B------:R-:W-:Y:S01]  /*156e0*/  IMAD.IADD R34, R198, 0x1, R199 ;  /* 0x00000001c6227824 */ /* 0x000fe200078e02c7 */
[----:B0-----:R-:W-:-:S13]  /*156f0*/  ISETP.NE.AND P0, PT, R30, 0x1, PT ;  /* 0x000000011e00780c */ /* 0x001fda0003f05270 */
[----:B------:R-:W0:Y:S08]  /*15700*/  @P0 LDC R11, c[0x0][0xbec] ;  /* 0x0002fb00ff0b0b82 */ /* 0x000e300000000800 */
[----:B------:R-:W1:Y:S01]  /*15710*/  @P0 LDC R31, c[0x0][0xbf0] ;  /* 0x0002fc00ff1f0b82 */ /* 0x000e620000000800 */
[----:B--2---:R-:W-:Y:S02]  /*15720*/  IMAD.IADD R14, R10, 0x1, R199 ;  /* 0x000000010a0e7824 */ /* 0x004fe400078e02c7 */
[----:B------:R-:W-:-:S04]  /*15730*/  IMAD R10, R82, UR4, RZ ;  /* 0x00000004520a7c24 */ /* 0x000fc8000f8e02ff */
[----:B------:R-:W-:Y:S01]  /*15740*/  IMAD R15, R86, UR5, R10 ;  /* 0x00000005560f7c24 */ /* 0x000fe2000f8e020a */
[----:B------:R-:W-:Y:S01]  /*15750*/  ULDC.64 UR4, c[0x0][0xb98] ;  /* 0x0002e60000047ab9 */ /* 0x000fe20000000a00 */
[----:B0-----:R-:W-:-:S04]  /*15760*/  @P0 IMAD.HI.U32 R10, R14, R11, RZ ;  /* 0x0000000b0e0a0227 */ /* 0x001fc800078e00ff */
[----:B------:R-:W-:Y:S01]  /*15770*/  IMAD.MOV.U32 R11, RZ, RZ, R14 ;  /* 0x000000ffff0b7224 */ /* 0x000fe200078e000e */
[----:B-1----:R-:W-:Y:S01]  /*15780*/  @P0 SHF.R.U32.HI R11, RZ, R31, R10 ;  /* 0x0000001fff0b0219 */ /* 0x002fe2000001160a */
        /* <DEDUP_REMOVED lines=11> */
[----:B------:R-:W-:Y:S01]  /*15840*/  IMAD R31, R23, R30, RZ ;  /* 0x0000001e171f7224 */ /* 0x000fe200078e02ff */
[----:B------:R-:W-:Y:S01]  /*15850*/  IADD3 R14, R34, 0x8, RZ ;  /* 0x00000008220e7810 */ /* 0x000fe20007ffe0ff */
        /* <DEDUP_REMOVED lines=13> */
[----:B------:R-:W1:Y:S06]  /*15930*/  SHFL.IDX PT, R11, R20, 0x1, 0x1c1f ;  /* 0x003c1f00140b7f89 */ /* 0x000e6c00000e0000 */
[----:B0-----:R0:W-:Y:S04]  /*15940*/  @!P1 ST.E desc[UR42][R6.64], R0 ;  /* 0x0000000006009985 */ /* 0x0011e8000c10192a */
[----:B-1----:R0:W-:Y:S02]  /*15950*/  @!P0 ST.E desc[UR42][R10.64], R3 ;  /* 0x000000030a008985 */ /* 0x0021e4000c10192a */
.L_x_2699:
[----:B------:R-:W1:Y:S01]  /*15960*/  LDC R84, c[0x0][0xbe8] ;  /* 0x0002fa00ff547b82 */ /* 0x000e620000000800 */
[----:B------:R-:W-:Y:S01]  /*15970*/  ULDC.64 UR4, c[0x0][0xaa0] ;  /* 0x0002a80000047ab9 */ /* 0x000fe20000000a00 */
[----:B0-----:R-:W5:Y:S01]  /*15980*/  LD.E.128 R4, desc[UR42][R4.64] ;  /* 0x0000002a04047980 */ /* 0x001f62000c101d00 */
[----:B------:R-:W-:-:S03]  /*15990*/  IMAD R21, R21, UR4, RZ ;  /* 0x0000000415157c24 */ /* 0x000fc6000f8e02ff */
[----:B------:R-:W5:Y:S01]  /*159a0*/  LD.E.128 R8, desc[UR42][R8.64] ;  /* 0x0000002a08087980 */ /* 0x000f62000c101d00 */
[C---:B------:R-:W-:Y:S02]  /*159b0*/  IMAD R3, R80.reuse, UR5, R21 ;  /* 0x0000000550037c24 */ /* 0x040fe4000f8e0215 */
[----:B------:R-:W-:Y:S01]  /*159c0*/  IMAD.WIDE.U32 R20, R80, UR4, RZ ;  /* 0x0000000450147c25 */ /* 0x000fe2000f8e00ff */
[----:B------:R-:W-:Y:S01]  /*159d0*/  SHF.R.S32.HI R0, RZ, 0x1f, R97 ;  /* 0x0000001fff007819 */ /* 0x000fe20000011461 */
[----:B------:R-:W-:Y:S01]  /*159e0*/  ULDC.64 UR4, c[0x0][0xae8] ;  /* 0x0002ba0000047ab9 */ /* 0x000fe20000000a00 */
[----:B------:R-:W5:Y:S04]  /*159f0*/  LD.E.128 R12, desc[UR42][R12.64] ;  /* 0x0000002a0c0c7980 */ /* 0x000f68000c101d00 */
[----:B------:R-:W5:Y:S04]  /*15a00*/  LD.E.128 R28, desc[UR42][R28.64] ;  /* 0x0000002a1c1c7980 */ /* 0x000f68000c101d00 */
[----:B------:R-:W5:Y:S01]  /*15a10*/  LD.E.128 R32, desc[UR42][R32.64] ;  /* 0x0000002a20207980 */ /* 0x000f62000c101d00 */
[----:B-1----:R-:W-:Y:S01]  /*15a20*/  ISETP.NE.AND P1, PT, R84, 0x1, PT ;  /* 0x000000015400780c */ /* 0x002fe20003f25270 */
[----:B------:R-:W-:-:S02]  /*15a30*/  IMAD.IADD R21, R21, 0x1, R3 ;  /* 0x0000000115157824 */ /* 0x000fc400078e0203 */
[----:B------:R-:W5:Y:S01]  /*15a40*/  LD.E.128 R36, desc[UR42][R36.64] ;  /* 0x0000002a24247980 */ /* 0x000f62000c101d00 */
[----:B------:R-:W0:Y:S01]  /*15a50*/  LDC R3, c[0x0][0xac8] ;  /* 0x0002b200ff037b82 */ /* 0x000e220000000800 */
[----:B------:R-:W-:Y:S02]  /*15a60*/  LEA.HI R0, R0, R97, RZ, 0x3 ;  /* 0x0000006100007211 */ /* 0x000fe400078f18ff */
[----:B------:R-:W5:Y:S04]  /*15a70*/  LD.E.128 R40, desc[UR42][R40.64] ;  /* 0x0000002a28287980 */ /* 0x000f68000c101d00 */
[----:B------:R-:W5:Y:S02]  /*15a80*/  LD.E.128 R44, desc[UR42][R44.64] ;  /* 0x0000002a2c2c7980 */ /* 0x000f64000c101d00 */
[----:B------:R-:W1:Y:S01]  /*15a90*/  @P1 LDC R85, c[0x0][0xbec] ;  /* 0x0002fb00ff551b82 */ /* 0x000e620000000800 */
[----:B------:R-:W-:Y:S01]  /*15aa0*/  LOP3.LUT R0, R0, 0xfffffff8, RZ, 0xc0, !PT ;  /* 0xfffffff800007812 */ /* 0x000fe200078ec0ff */
[----:B------:R-:W5:Y:S04]  /*15ab0*/  LD.E.128 R48, desc[UR42][R48.64] ;  /* 0x0000002a30307980 */ /* 0x000f68000c101d00 */
[----:B------:R-:W5:Y:S02]  /*15ac0*/  LD.E.128 R52, desc[UR42][R52.64] ;  /* 0x0000002a34347980 */ /* 0x000f64000c101d00 */
[----:B------:R-:W2:Y:S01]  /*15ad0*/  @P1 LDC R87, c[0x0][0xbf0] ;  /* 0x0002fc00ff571b82 */ /* 0x000ea20000000800 */
[----:B------:R-:W-:Y:S01]  /*15ae0*/  IMAD.IADD R0, R97, 0x1, -R0 ;  /* 0x0000000161007824 */ /* 0x000fe200078e0a00 */
[----:B------:R-:W5:Y:S01]  /*15af0*/  LD.E.128 R56, desc[UR42][R56.64] ;  /* 0x0000002a38387980 */ /* 0x000f62000c101d00 */
[----:B------:R-:W-:-:S02]  /*15b00*/  IMAD R82, R82, UR4, RZ ;  /* 0x0000000452527c24 */ /* 0x000fc4000f8e02ff */
[----:B------:R-:W-:Y:S01]  /*15b10*/  IMAD R0, R0, 0x20, R98 ;  /* 0x0000002000007824 */ /* 0x000fe200078e0262 */
[----:B------:R-:W5:Y:S01]  /*15b20*/  LD.E.128 R60, desc[UR42][R60.64] ;  /* 0x0000002a3c3c7980 */ /* 0x000f62000c101d00 */
[C---:B------:R-:W-:Y:S02]  /*15b30*/  IMAD R83, R86.reuse, UR5, R82 ;  /* 0x0000000556537c24 */ /* 0x040fe4000f8e0252 */
[----:B------:R-:W-:Y:S01]  /*15b40*/  IMAD.WIDE.U32 R20, R86, UR4, R20 ;  /* 0x0000000456147c25 */ /* 0x000fe2000f8e0014 */
[----:B------:R-:W-:Y:S01]  /*15b50*/  ULDC.64 UR4, c[0x0][0xaf0] ;  /* 0x0002bc0000047ab9 */ /* 0x000fe20000000a00 */
[----:B------:R-:W5:Y:S02]  /*15b60*/  LD.E.128 R64, desc[UR42][R64.64] ;  /* 0x0000002a40407980 */ /* 0x000f64000c101d00 */
[----:B------:R-:W-:Y:S02]  /*15b70*/  VIADD R103, R208, 0x40 ;  /* 0x00000040d0677836 */ /* 0x000fe40000000000 */
[----:B------:R-:W-:Y:S01]  /*15b80*/  IMAD.IADD R80, R199, 0x1, R0 ;  /* 0x00000001c7507824 */ /* 0x000fe200078e0200 */
[----:B------:R-:W5:Y:S01]  /*15b90*/  LD.E.128 R68, desc[UR42][R68.64] ;  /* 0x0000002a44447980 */ /* 0x000f62000c101d00 */
[----:B------:R-:W-:Y:S01]  /*15ba0*/  IMAD.IADD R21, R21, 0x1, R83 ;  /* 0x0000000115157824 */ /* 0x000fe200078e0253 */
[----:B0-----:R-:W-:Y:S01]  /*15bb0*/  ISETP.GE.AND P0, PT, R103, R3, PT ;  /* 0x000000036700720c */ /* 0x001fe20003f06270 */
[----:B------:R-:W-:Y:S01]  /*15bc0*/  IMAD R24, R24, UR4, RZ ;  /* 0x0000000418187c24 */ /* 0x000fe2000f8e02ff */
[----:B------:R-:W5:Y:S01]  /*15bd0*/  LD.E.128 R72, desc[UR42][R72.64] ;  /* 0x0000002a48487980 */ /* 0x000f62000c101d00 */
[----:B-1----:R-:W-:-:S03]  /*15be0*/  @P1 IMAD.HI.U32 R0, R80, R85, RZ ;  /* 0x0000005550001227 */ /* 0x002fc600078e00ff */
[----:B------:R-:W5:Y:S01]  /*15bf0*/  LD.E.128 R76, desc[UR42][R76.64] ;  /* 0x0000002a4c4c7980 */ /* 0x000f62000c101d00 */
[C---:B------:R-:W-:Y:S01]  /*15c00*/  VIADD R101, R208.reuse, 0x80 ;  /* 0x00000080d0657836 */ /* 0x040fe20000000000 */
[----:B------:R-:W-:Y:S01]  /*15c10*/  BSSY B1, `(.L_x_2700) ;  /* 0x0000073000017945 */ /* 0x000fe20003800000 */
[C---:B------:R-:W-:Y:S01]  /*15c20*/  IMAD R83, R81.reuse, UR5, R24 ;  /* 0x0000000551537c24 */ /* 0x040fe2000f8e0218 */
[----:B------:R-:W-:Y:S01]  /*15c30*/  SEL R24, RZ, 0xffffffff, P0 ;  /* 0xffffffffff187807 */ /* 0x000fe20000000000 */
[----:B------:R-:W-:Y:S01]  /*15c40*/  IMAD.WIDE.U32 R20, R81, UR4, R20 ;  /* 0x0000000451147c25 */ /* 0x000fe2000f8e0014 */
[----:B------:R-:W-:Y:S01]  /*15c50*/  ISETP.GE.AND P0, PT, R101, R3, PT ;  /* 0x000000036500720c */ /* 0x000fe20003f06270 */
[----:B------:R-:W-:Y:S01]  /*15c60*/  ULDC.64 UR4, c[0x0][0xae0] ;  /* 0x0002b80000047ab9 */ /* 0x000fe20000000a00 */
[----:B------:R-:W-:Y:S01]  /*15c70*/  @!PT LDS RZ, [RZ] ;  /* 0x00000000fffff984 */ /* 0x000fe20000000800 */
[----:B------:R-:W-:Y:S01]  /*15c80*/  @!PT LDS RZ, [RZ] ;  /* 0x00000000fffff984 */ /* 0x000fe20000000800 */
[----:B------:R-:W-:Y:S01]  /*15c90*/  @!PT LDS RZ, [RZ] ;  /* 0x00000000fffff984 */ /* 0x000fe20000000800 */
[----:B------:R-:W-:Y:S01]  /*15ca0*/  @!PT LDS RZ, [RZ] ;  /* 0x00000000fffff984 */ /* 0x000fe20000000800 */
[----:B------:R0:W-:Y:S06]  /*15cb0*/  MEMBAR.ALL.CTA ;  /* 0x0000000000007992 */ /* 0x0001ec0000008000 */
[----:B0-----:R-:W0:Y:S01]  /*15cc0*/  FENCE.VIEW.ASYNC.S ;  /* 0x00000000000073c6 */ /* 0x001e220000000000 */
[----:B------:R-:W-:Y:S01]  /*15cd0*/  IMAD.MOV.U32 R81, RZ, RZ, R80 ;  /* 0x000000ffff517224 */ /* 0x000fe200078e0050 */
[----:B--2---:R-:W-:Y:S01]  /*15ce0*/  @P1 SHF.R.U32.HI R81, RZ, R87, R0 ;  /* 0x00000057ff511219 */ /* 0x004fe20000011600 */
[C---:B------:R-:W-:Y:S01]  /*15cf0*/  VIADD R99, R208.reuse, 0xc0 ;  /* 0x000000c0d0637836 */ /* 0x040fe20000000000 */
[-C--:B------:R-:W-:Y:S01]  /*15d00*/  ISETP.GE.AND P1, PT, R208, R3.reuse, PT ;  /* 0x00000003d000720c */ /* 0x080fe20003f26270 */
[----:B------:R-:W-:Y:S01]  /*15d10*/  IMAD.SHL.U32 R85, R24, 0x2, RZ ;  /* 0x0000000218557824 */ /* 0x000fe200078e00ff */
[----:B------:R-:W-:Y:S01]  /*15d20*/  SEL R24, RZ, 0xffffffff, P0 ;  /* 0xffffffffff187807 */ /* 0x000fe20000000000 */
[C---:B------:R-:W-:Y:S01]  /*15d30*/  VIADD R97, R208.reuse, 0x100 ;  /* 0x00000100d0617836 */ /* 0x040fe20000000000 */
[----:B------:R-:W-:Y:S01]  /*15d40*/  SEL R0, RZ, 0x1, P1 ;  /* 0x00000001ff007807 */ /* 0x000fe20000800000 */
[----:B------:R-:W-:Y:S01]  /*15d50*/  IMAD.IADD R21, R21, 0x1, R83 ;  /* 0x0000000115157824 */ /* 0x000fe200078e0253 */
[----:B------:R-:W-:Y:S01]  /*15d60*/  ISETP.GE.AND P0, PT, R99, R3, PT ;  /* 0x000000036300720c */ /* 0x000fe20003f06270 */
[----:B------:R-:W-:Y:S01]  /*15d70*/  IMAD.MOV R83, RZ, RZ, -R81 ;  /* 0x000000ffff537224 */ /* 0x000fe200078e0a51 */
[----:B------:R-:W-:Y:S01]  /*15d80*/  LOP3.LUT R0, R85, 0x2, R0, 0xe2, !PT ;  /* 0x0000000255007812 */ /* 0x000fe200078ee200 */
[----:B------:R-:W-:Y:S01]  /*15d90*/  VIADD R95, R208, 0x140 ;  /* 0x00000140d05f7836 */ /* 0x000fe20000000000 */
[----:B------:R-:W-:Y:S01]  /*15da0*/  SHF.L.U32 R85, R24, 0x2, RZ ;  /* 0x0000000218557819 */ /* 0x000fe200000006ff */
[----:B------:R-:W-:Y:S01]  /*15db0*/  IMAD R83, R84, R83, R80 ;  /* 0x0000005354537224 */ /* 0x000fe200078e0250 */
[----:B------:R-:W-:Y:S01]  /*15dc0*/  SEL R24, RZ, 0xffffffff, P0 ;  /* 0xffffffffff187807 */ /* 0x000fe20000000000 */
[----:B------:R-:W-:Y:S01]  /*15dd0*/  VIADD R93, R208, 0x180 ;  /* 0x00000180d05d7836 */ /* 0x000fe20000000000 */
[----:B------:R-:W-:Y:S01]  /*15de0*/  ISETP.GE.AND P0, PT, R97, R3, PT ;  /* 0x000000036100720c */ /* 0x000fe20003f06270 */
[----:B------:R-:W-:Y:S01]  /*15df0*/  IMAD.WIDE.U32 R20, R81, UR4, R20 ;  /* 0x0000000451147c25 */ /* 0x000fe2000f8e0014 */
[----:B------:R-:W-:-:S02]  /*15e00*/  SHF.R.S32.HI R80, RZ, 0x1f, R81 ;  /* 0x0000001fff507819 */ /* 0x000fc40000011451 */
[----:B------:R-:W-:Y:S01]  /*15e10*/  LOP3.LUT R0, R85, 0x4, R0, 0xe2, !PT ;  /* 0x0000000455007812 */ /* 0x000fe200078ee200 */
[----:B------:R-:W-:Y:S01]  /*15e20*/  IMAD.SHL.U32 R85, R24, 0x8, RZ ;  /* 0x0000000818557824 */ /* 0x000fe200078e00ff */
[----:B------:R-:W-:Y:S01]  /*15e30*/  SEL R24, RZ, 0xffffffff, P0 ;  /* 0xffffffffff187807 */ /* 0x000fe20000000000 */
[----:B------:R-:W-:Y:S01]  /*15e40*/  IMAD R80, R80, UR4, RZ ;  /* 0x0000000450507c24 */ /* 0x000fe2000f8e02ff */
[-C--:B------:R-:W-:Y:S01]  /*15e50*/  ISETP.GE.AND P0, PT, R95, R3.reuse, PT ;  /* 0x000000035f00720c */ /* 0x080fe20003f06270 */
        /* <DEDUP_REMOVED lines=9> */
[----:B------:R-:W-:Y:S01]  /*15ef0*/  ISETP.GE.AND P0, PT, R93, R3, PT ;  /* 0x000000035d00720c */ /* 0x000fe20003f06270 */
[----:B------:R-:W-:-:S02]  /*15f00*/  IMAD.IADD R21, R21, 0x1, R85 ;  /* 0x0000000115157824 */ /* 0x000fc400078e0255 */
[----:B------:R-:W-:Y:S01]  /*15f10*/  IMAD R80, R80, UR4, RZ ;  /* 0x0000000450507c24 */ /* 0x000fe2000f8e02ff */
[----:B------:R-:W-:Y:S01]  /*15f20*/  LOP3.LUT R0, R81, 0x20, R0, 0xe2, !PT ;  /* 0x0000002051007812 */ /* 0x000fe200078ee200 */
[----:B------:R-:W-:Y:S01]  /*15f30*/  IMAD.IADD R199, R98, 0x1, R199 ;  /* 0x0000000162c77824 */ /* 0x000fe200078e02c7 */
[----:B------:R-:W-:Y:S01]  /*15f40*/  SEL R23, RZ, 0x40, P0 ;  /* 0x00000040ff177807 */ /* 0x000fe20000000000 */
[C---:B------:R-:W-:Y:S01]  /*15f50*/  IMAD R81, R83.reuse, UR5, R80 ;  /* 0x0000000553517c24 */ /* 0x040fe2000f8e0250 */
[----:B------:R-:W-:Y:S01]  /*15f60*/  IADD3 R98, R208, 0x100, RZ ;  /* 0x00000100d0627810 */ /* 0x000fe20007ffe0ff */
[----:B------:R-:W-:Y:S01]  /*15f70*/  IMAD.WIDE.U32 R20, R83, UR4, R20 ;  /* 0x0000000453147c25 */ /* 0x000fe2000f8e0014 */
[----:B------:R-:W-:Y:S01]  /*15f80*/  ISETP.GE.AND P1, PT, R199, R90, PT ;  /* 0x0000005ac700720c */ /* 0x000fe20003f26270 */
[----:B------:R-:W-:Y:S01]  /*15f90*/  ULDC.64 UR4, c[0x0][0xa80] ;  /* 0x0002a00000047ab9 */ /* 0x000fe20000000a00 */
[----:B------:R-:W-:Y:S01]  /*15fa0*/  LOP3.LUT R23, R0, R23, RZ, 0xfc, !PT ;  /* 0x0000001700177212 */ /* 0x000fe200078efcff */
[----:B------:R-:W-:Y:S01]  /*15fb0*/  VIADD R91, R208, 0x1c0 ;  /* 0x000001c0d05b7836 */ /* 0x000fe20000000000 */
[----:B------:R-:W-:Y:S01]  /*15fc0*/  LEA R88, P2, R20, UR4, 0x1 ;  /* 0x0000000414587c11 */ /* 0x000fe2000f8408ff */
[----:B------:R-:W-:Y:S01]  /*15fd0*/  IMAD.IADD R21, R21, 0x1, R81 ;  /* 0x0000000115157824 */ /* 0x000fe200078e0251 */
[----:B------:R-:W-:Y:S01]  /*15fe0*/  SHF.R.S32.HI R98, RZ, 0x1f, R98 ;  /* 0x0000001fff627819 */ /* 0x000fe20000011462 */
        /* <DEDUP_REMOVED lines=11> */
[----:B------:R0:W1:Y:S01]  /*160a0*/  SHFL.IDX PT, R20, R88, RZ, 0x181f ;  /* 0x00181fff58147589 */ /* 0x00006200000e0000 */
[----:B------:R-:W-:Y:S01]  /*160b0*/  VIADD R104, R208, 0x40 ;  /* 0x00000040d0687836 */ /* 0x000fe20000000000 */
[----:B------:R-:W-:-:S02]  /*160c0*/  LOP3.LUT R24, R23, R24, RZ, 0xfc, !PT ;  /* 0x0000001817187212 */ /* 0x000fc400078efcff */
[----:B------:R0:W2:Y:S01]  /*160d0*/  SHFL.IDX PT, R21, R89, RZ, 0x181f ;  /* 0x00181fff59157589 */ /* 0x0000a200000e0000 */
        /* <DEDUP_REMOVED lines=11> */
[CC--:B-1----:R-:W-:Y:S02]  /*16190*/  @!P1 LEA R80, P2, R103.reuse, R20.reuse, 0x1 ;  /* 0x0000001467509211 */ /* 0x0c2fe400078408ff */
[----:B--2---:R-:W-:Y:S02]  /*161a0*/  @!P0 IMAD.WIDE R82, R208, 0x2, R20 ;  /* 0x00000002d0528825 */ /* 0x004fe400078e0214 */
[----:B------:R-:W-:Y:S02]  /*161b0*/  @!P1 LEA.HI.X R81, R103, R21, R104, 0x1, P2 ;  /* 0x0000001567519211 */ /* 0x000fe400010f0c68 */
[-C--:B------:R-:W-:Y:S01]  /*161c0*/  ISETP.GE.AND P2, PT, R97, R3.reuse, PT ;  /* 0x000000036100720c */ /* 0x080fe20003f46270 */
[----:B-----5:R0:W-:Y:S01]  /*161d0*/  @!P0 ST.E.128 desc[UR42][R82.64], R4 ;  /* 0x0000000452008985 */ /* 0x0201e2000c101d2a */
[----:B------:R-:W-:Y:S02]  /*161e0*/  @!P5 LEA R86, P4, R101, R20, 0x1 ;  /* 0x000000146556d211 */ /* 0x000fe400078808ff */
[----:B------:R-:W-:Y:S01]  /*161f0*/  LOP3.LUT P0, RZ, R23, 0x40, RZ, 0xc0, !PT ;  /* 0x0000004017ff7812 */ /* 0x000fe2000780c0ff */
[----:B------:R1:W-:Y:S01]  /*16200*/  @!P1 ST.E.128 desc[UR42][R80.64], R12 ;  /* 0x0000000c50009985 */ /* 0x0003e2000c101d2a */
[----:B------:R-:W-:-:S02]  /*16210*/  ISETP.GE.AND P1, PT, R95, R3, PT ;  /* 0x000000035f00720c */ /* 0x000fc40003f26270 */
[-C--:B------:R-:W-:Y:S02]  /*16220*/  @!P5 LEA.HI.X R87, R101, R21.reuse, R102, 0x1, P4 ;  /* 0x000000156557d211 */ /* 0x080fe400020f0c66 */
[----:B------:R-:W-:Y:S02]  /*16230*/  LOP3.LUT P4, RZ, R24, 0x80, RZ, 0xc0, !PT ;  /* 0x0000008018ff7812 */ /* 0x000fe4000788c0ff */
[CC--:B------:R-:W-:Y:S01]  /*16240*/  @!P3 LEA R84, P6, R99.reuse, R20.reuse, 0x1 ;  /* 0x000000146354b211 */ /* 0x0c0fe200078c08ff */
[----:B------:R3:W-:Y:S03]  /*16250*/  @!P5 ST.E.128 desc[UR42][R86.64], R32 ;  /* 0x000000205600d985 */ /* 0x0007e6000c101d2a */
[----:B------:R-:W-:Y:S02]  /*16260*/  @!P3 LEA.HI.X R85, R99, R21, R100, 0x1, P6 ;  /* 0x000000156355b211 */ /* 0x000fe400030f0c64 */
[----:B0-----:R-:W-:-:S03]  /*16270*/  @!P2 LEA R4, P5, R97, R20, 0x1 ;  /* 0x000000146104a211 */ /* 0x001fc600078a08ff */
[----:B------:R3:W-:Y:S01]  /*16280*/  @!P3 ST.E.128 desc[UR42][R84.64], R40 ;  /* 0x000000285400b985 */ /* 0x0007e2000c101d2a */
[-C--:B------:R-:W-:Y:S02]  /*16290*/  @!P1 LEA R6, P6, R95, R20.reuse, 0x1 ;  /* 0x000000145f069211 */ /* 0x080fe400078c08ff */
[-C--:B-1----:R-:W-:Y:S02]  /*162a0*/  @P0 LEA R12, P3, R93, R20.reuse, 0x1 ;  /* 0x000000145d0c0211 */ /* 0x082fe400078608ff */
        /* <DEDUP_REMOVED lines=9> */
.L_x_2701:
[----:B------:R-:W-:Y:S05]  /*16340*/  BSYNC B1 ;  /* 0x0000000000017941 */ /* 0x000fea0003800000 */
.L_x_2700:
[----:B------:R-:W-:Y:S01]  /*16350*/  VIADD R0, R199, 0x20 ;  /* 0x00000020c7007836 */ /* 0x000fe20000000000 */
[----:B---3-5:R0:W3:Y:S04]  /*16360*/  SHFL.IDX PT, R7, R89, 0x1, 0x181f ;  /* 0x00381f0059077f89 */ /* 0x0280e800000e0000 */
[----:B------:R-:W-:Y:S01]  /*16370*/  ISETP.GE.AND P0, PT, R0, R90, PT ;  /* 0x0000005a0000720c */ /* 0x000fe20003f06270 */
[----:B------:R0:W4:-:S12]  /*16380*/  SHFL.IDX PT, R6, R88, 0x1, 0x181f ;  /* 0x00381f0058067f89 */ /* 0x00011800000e0000 */
[----:B0-----:R-:W-:Y:S05]  /*16390*/  @P0 BRA `(.L_x_2702) ;  /* 0x0000001000580947 */ /* 0x001fea0003800000 */
[-C--:B------:R-:W-:Y:S02]  /*163a0*/  ISETP.GE.AND P5, PT, R103, R3.reuse, PT ;  /* 0x000000036700720c */ /* 0x080fe40003fa6270 */
[-C--:B------:R-:W-:Y:S02]  /*163b0*/  ISETP.GE.AND P6, PT, R208, R3.reuse, PT ;  /* 0x00000003d000720c */ /* 0x080fe40003fc6270 */
[-C--:B------:R-:W-:Y:S02]  /*163c0*/  ISETP.GE.AND P3, PT, R101, R3.reuse, PT ;  /* 0x000000036500720c */ /* 0x080fe40003f66270 */
[-C--:B------:R-:W-:Y:S02]  /*163d0*/  ISETP.GE.AND P2, PT, R99, R3.reuse, PT ;  /* 0x000000036300720c */ /* 0x080fe40003f46270 */
[-C--:B------:R-:W-:Y:S02]  /*163e0*/  ISETP.GE.AND P1, PT, R97, R3.reuse, PT ;  /* 0x000000036100720c */ /* 0x080fe40003f26270 */
[----:B------:R-:W-:-:S03]  /*163f0*/  ISETP.GE.AND P0, PT, R95, R3, PT ;  /* 0x000000035f00720c */ /* 0x000fc60003f06270 */
[CC--:B----4-:R-:W-:Y:S02]  /*16400*/  @!P5 LEA R12, P4, R103.reuse, R6.reuse, 0x1 ;  /* 0x00000006670cd211 */ /* 0x0d0fe400078808ff */
[----:B---3--:R-:W-:Y:S02]  /*16410*/  @!P6 IMAD.WIDE R4, R208, 0x2, R6 ;  /* 0x00000002d004e825 */ /* 0x008fe400078e0206 */
[----:B------:R-:W-:Y:S02]  /*16420*/  @!P5 LEA.HI.X R13, R103, R7, R104, 0x1, P4 ;  /* 0x00000007670dd211 */ /* 0x000fe400020f0c68 */
[----:B------:R-:W-:Y:S01]  /*16430*/  LOP3.LUT P4, RZ, R23, 0x40, RZ, 0xc0, !PT ;  /* 0x0000004017ff7812 */ /* 0x000fe2000788c0ff */
[----:B------:R0:W-:Y:S01]  /*16440*/  @!P6 ST.E.128 desc[UR42][R4.64], R8 ;  /* 0x000000080400e985 */ /* 0x0001e2000c101d2a */
[----:B------:R-:W-:-:S03]  /*16450*/  @!P3 LEA R14, P6, R101, R6, 0x1 ;  /* 0x00000006650eb211 */ /* 0x000fc600078c08ff */
[----:B------:R3:W-:Y:S01]  /*16460*/  @!P5 ST.E.128 desc[UR42][R12.64], R28 ;  /* 0x0000001c0c00d985 */ /* 0x0007e2000c101d2a */
[-C--:B------:R-:W-:Y:S02]  /*16470*/  @!P3 LEA.HI.X R15, R101, R7.reuse, R102, 0x1, P6 ;  /* 0x00000007650fb211 */ /* 0x080fe400030f0c66 */
[-C--:B-1----:R-:W-:Y:S02]  /*16480*/  @!P2 LEA R20, P5, R99, R6.reuse, 0x1 ;  /* 0x000000066314a211 */ /* 0x082fe400078a08ff */
[-C--:B------:R-:W-:Y:S01]  /*16490*/  @!P1 LEA R32, P6, R97, R6.reuse, 0x1 ;  /* 0x0000000661209211 */ /* 0x080fe200078c08ff */
[----:B------:R3:W-:Y:S01]  /*164a0*/  @!P3 ST.E.128 desc[UR42][R14.64], R36 ;  /* 0x000000240e00b985 */ /* 0x0007e2000c101d2a */
[----:B------:R-:W-:Y:S02]  /*164b0*/  @!P0 LEA R34, P3, R95, R6, 0x1 ;  /* 0x000000065f228211 */ /* 0x000fe400078608ff */
[-C--:B--2---:R-:W-:Y:S02]  /*164c0*/  @!P2 LEA.HI.X R21, R99, R7.reuse, R100, 0x1, P5 ;  /* 0x000000076315a211 */ /* 0x084fe400028f0c64 */
        /* <DEDUP_REMOVED lines=14> */
.L_x_2697:
[----:B------:R-:W4:Y:S01]  /*165b0*/  LDL R9, [R1+0x50] ;  /* 0x0000500001097983 */ /* 0x000f220000100800 */
[----:B------:R-:W-:Y:S01]  /*165c0*/  ULDC.64 UR4, c[0x0][0xc00] ;  /* 0x0003000000047ab9 */ /* 0x000fe20000000a00 */
[----:B------:R-:W4:Y:S01]  /*165d0*/  LDC.64 R4, c[0x0][0xc00] ;  /* 0x00030000ff047b82 */ /* 0x000f220000000a00 */
[----:B------:R-:W-:Y:S01]  /*165e0*/  ISETP.NE.U32.AND P0, PT, RZ, UR4, PT ;  /* 0x00000004ff007c0c */ /* 0x000fe2000bf05070 */
[----:B------:R-:W-:-:S03]  /*165f0*/  IMAD.MOV.U32 R3, RZ, RZ, RZ ;  /* 0x000000ffff037224 */ /* 0x000fc600078e00ff */
[----:B------:R-:W-:Y:S01]  /*16600*/  ISETP.NE.AND.EX P0, PT, RZ, UR5, PT, P0 ;  /* 0x00000005ff007c0c */ /* 0x000fe2000bf05300 */
[----:B------:R-:W-:Y:S02]  /*16610*/  ULDC.64 UR4, c[0x0][0xc08] ;  /* 0x0003020000047ab9 */ /* 0x000fe40000000a00 */
[----:B------:R-:W-:Y:S01]  /*16620*/  ISETP.NE.U32.AND P1, PT, RZ, UR4, PT ;  /* 0x00000004ff007c0c */ /* 0x000fe2000bf25070 */
[----:B---3--:R-:W3:Y:S01]  /*16630*/  S2R R24, SR_TID.X ;  /* 0x0000000000187919 */ /* 0x008ee20000002100 */
[----:B------:R-:W0:Y:S02]  /*16640*/  LDC R21, c[0x0][0xbe8] ;  /* 0x0002fa00ff157b82 */ /* 0x000e240000000800 */
[----:B------:R-:W-:-:S13]  /*16650*/  ISETP.NE.AND.EX P1, PT, RZ, UR5, PT, P1 ;  /* 0x00000005ff007c0c */ /* 0x000fda000bf25310 */
[----:B------:R-:W1:Y:S01]  /*16660*/  @P1 LDC.64 R6, c[0x0][0xc08] ;  /* 0x00030200ff061b82 */ /* 0x000e620000000a00 */
[----:B------:R-:W-:Y:S02]  /*16670*/  ULDC UR4, c[0x0][0xa88] ;  /* 0x0002a20000047ab9 */ /* 0x000fe40000000800 */
[----:B------:R-:W-:Y:S02]  /*16680*/  IMAD.U32 R0, RZ, RZ, UR4 ;  /* 0x00000004ff007e24 */ /* 0x000fe4000f8e00ff */
[----:B----4-:R-:W-:-:S04]  /*16690*/  IMAD.WIDE R4, R9, 0x4, R4 ;  /* 0x0000000409047825 */ /* 0x010fc800078e0204 */
[----:B-1----:R-:W-:Y:S01]  /*166a0*/  @P1 IMAD.WIDE R6, R9, 0x4, R6 ;  /* 0x0000000409061825 */ /* 0x002fe200078e0206 */
[----:B------:R1:W5:Y:S03]  /*166b0*/  @P0 LDG.E R3, desc[UR42][R4.64] ;  /* 0x0000002a04030981 */ /* 0x000366000c1e1900 */
[----:B---3--:R-:W-:Y:S01]  /*166c0*/  VIADD R24, R24, 0xffffff80 ;  /* 0xffffff8018187836 */ /* 0x008fe20000000000 */
[----:B------:R1:W5:Y:S01]  /*166d0*/  @P1 LDG.E R0, desc[UR42][R6.64] ;  /* 0x0000002a06001981 */ /* 0x000362000c1e1900 */
[----:B------:R-:W-:-:S03]  /*166e0*/  SHF.R.S32.HI R8, RZ, 0x1f, R9 ;  /* 0x0000001fff087819 */ /* 0x000fc60000011409 */
[----:B------:R-:W-:Y:S01]  /*166f0*/  ISETP.GE.AND P2, PT, R24, 0x40, PT ;  /* 0x000000401800780c */ /* 0x000fe20003f46270 */
[----:B0-----:R-:W-:-:S12]  /*16700*/  @P1 BRA `(.L_x_2703) ;  /* 0x0000000000101947 */ /* 0x001fd80003800000 */
[----:B------:R-:W-:Y:S05]  /*16710*/  @!P0 BRA `(.L_x_2703) ;  /* 0x00000000000c8947 */ /* 0x000fea0003800000 */
[----:B-1----:R-:W3:Y:S04]  /*16720*/  LDG.E R7, desc[UR42][R4.64] ;  /* 0x0000002a04077981 */ /* 0x002ee8000c1e1900 */
[----:B-----5:R-:W3:Y:S02]  /*16730*/  LDG.E R0, desc[UR42][R4.64+0x4] ;  /* 0x0000042a04007981 */ /* 0x020ee4000c1e1900 */
[----:B---3--:R-:W-:-:S07]  /*16740*/  IMAD.IADD R0, R0, 0x1, -R7 ;  /* 0x0000000100007824 */ /* 0x008fce00078e0a07 */
.L_x_2703:
[----:B------:R-:W3:Y:S01]  /*16750*/  LDL R28, [R1+0x4c] ;  /* 0x00004c00011c7983 */ /* 0x000ee20000100800 */
[----:B------:R-:W-:Y:S01]  /*16760*/  BSSY B1, `(.L_x_2704) ;  /* 0x000002d000017945 */ /* 0x000fe20003800000 */
[----:B------:R-:W-:Y:S02]  /*16770*/  SEL R13, R9, RZ, !P0 ;  /* 0x000000ff090d7207 */ /* 0x000fe40004000000 */
[----:B------:R-:W-:Y:S02]  /*16780*/  SEL R14, R8, RZ, !P0 ;  /* 0x000000ff080e7207 */ /* 0x000fe40004000000 */
[----:B-----5:R-:W-:Y:S02]  /*16790*/  SHF.R.S32.HI R10, RZ, 0x1f, R3 ;  /* 0x0000001fff0a7819 */ /* 0x020fe40000011403 */
[----:B---3--:R-:W-:Y:S01]  /*167a0*/  SHF.R.S32.HI R12, RZ, 0x1f, R28 ;  /* 0x0000001fff0c7819 */ /* 0x008fe2000001141c */
[----:B------:R-:W-:Y:S06]  /*167b0*/  @P2 BRA `(.L_x_2705) ;  /* 0x00000000009c2947 */ /* 0x000fec0003800000 */
[----:B-1----:R-:W0:Y:S01]  /*167c0*/  S2R R6, SR_TID.X ;  /* 0x0000000000067919 */ /* 0x002e220000002100 */
[----:B------:R-:W1:Y:S02]  /*167d0*/  LDC R20, c[0x0][0xbe8] ;  /* 0x0002fa00ff147b82 */ /* 0x000e640000000800 */
[----:B-1----:R-:W-:Y:S01]  /*167e0*/  IMAD R4, R0, R20, RZ ;  /* 0x0000001400047224 */ /* 0x002fe200078e02ff */
[----:B0-----:R-:W-:-:S04]  /*167f0*/  IADD3 R11, R199, -0x80, R6 ;  /* 0xffffff80c70b7810 */ /* 0x001fc80007ffe006 */
        /* <DEDUP_REMOVED lines=9> */
[----:B------:R-:W0:Y:S01]  /*16890*/  @P0 LDC R6, c[0x0][0xbec] ;  /* 0x0002fb00ff060b82 */ /* 0x000e220000000800 */
[----:B------:R-:W-:Y:S01]  /*168a0*/  IMAD R9, R28, UR5, R8 ;  /* 0x000000051c097c24 */ /* 0x000fe2000f8e0208 */
[----:B------:R-:W-:-:S03]  /*168b0*/  ULDC.64 UR4, c[0x0][0xb98] ;  /* 0x0002e60000047ab9 */ /* 0x000fc60000000a00 */
[----:B------:R-:W-:-:S03]  /*168c0*/  IMAD.IADD R5, R5, 0x1, R9 ;  /* 0x0000000105057824 */ /* 0x000fc600078e0209 */
[----:B------:R-:W1:Y:S01]  /*168d0*/  @P0 LDC R15, c[0x0][0xbf0] ;  /* 0x0002fc00ff0f0b82 */ /* 0x000e620000000800 */
[----:B------:R-:W-:-:S04]  /*168e0*/  IMAD.WIDE.U32 R4, R13, UR4, R4 ;  /* 0x000000040d047c25 */ /* 0x000fc8000f8e0004 */
[----:B0-----:R-:W-:-:S05]  /*168f0*/  @P0 IMAD.HI.U32 R6, R11, R6, RZ ;  /* 0x000000060b060227 */ /* 0x001fca00078e00ff */
[----:B-1----:R-:W-:Y:S01]  /*16900*/  @P0 SHF.R.U32.HI R7, RZ, R15, R6 ;  /* 0x0000000fff070219 */ /* 0x002fe20000011606 */
[----:B------:R-:W-:-:S03]  /*16910*/  IMAD R6, R14, UR4, RZ ;  /* 0x000000040e067c24 */ /* 0x000fc6000f8e02ff */
[----:B------:R-:W-:Y:S01]  /*16920*/  IADD3 R4, P0, R7, R4, RZ ;  /* 0x0000000407047210 */ /* 0x000fe20007f1e0ff */
[----:B------:R-:W-:Y:S02]  /*16930*/  IMAD.MOV R9, RZ, RZ, -R7 ;  /* 0x000000ffff097224 */ /* 0x000fe400078e0a07 */
[----:B------:R-:W-:Y:S01]  /*16940*/  IMAD R8, R13, UR5, R6 ;  /* 0x000000050d087c24 */ /* 0x000fe2000f8e0206 */
[----:B------:R-:W-:Y:S01]  /*16950*/  ULDC.64 UR4, c[0x0][0xb88] ;  /* 0x0002e20000047ab9 */ /* 0x000fe20000000a00 */
[----:B------:R-:W-:Y:S01]  /*16960*/  IMAD R9, R20, R9, R11 ;  /* 0x0000000914097224 */ /* 0x000fe200078e020b */
[----:B------:R-:W-:-:S04]  /*16970*/  SHF.R.S32.HI R11, RZ, 0x1f, R7 ;  /* 0x0000001fff0b7819 */ /* 0x000fc80000011407 */
[----:B------:R-:W-:Y:S02]  /*16980*/  SHF.R.S32.HI R6, RZ, 0x1f, R9 ;  /* 0x0000001fff067819 */ /* 0x000fe40000011409 */
[----:B------:R-:W-:-:S03]  /*16990*/  IADD3.X R5, R11, R5, R8, P0, !PT ;  /* 0x000000050b057210 */ /* 0x000fc600007fe408 */
[----:B------:R-:W-:Y:S02]  /*169a0*/  IMAD R6, R6, UR4, RZ ;  /* 0x0000000406067c24 */ /* 0x000fe4000f8e02ff */
[----:B------:R-:W-:-:S04]  /*169b0*/  IMAD.WIDE.U32 R4, R9, UR4, R4 ;  /* 0x0000000409047c25 */ /* 0x000fc8000f8e0004 */
[----:B------:R-:W-:Y:S01]  /*169c0*/  IMAD R7, R9, UR5, R6 ;  /* 0x0000000509077c24 */ /* 0x000fe2000f8e0206 */
[----:B------:R-:W-:Y:S02]  /*169d0*/  ULDC.64 UR4, c[0x0][0xb50] ;  /* 0x0002d40000047ab9 */ /* 0x000fe40000000a00 */
[----:B------:R-:W-:Y:S02]  /*169e0*/  LEA R6, P0, R4, UR4, 0x2 ;  /* 0x0000000404067c11 */ /* 0x000fe4000f8010ff */
[----:B------:R-:W-:-:S04]  /*169f0*/  IADD3 R5, R5, R7, RZ ;  /* 0x0000000705057210 */ /* 0x000fc80007ffe0ff */
[----:B------:R-:W-:Y:S01]  /*16a00*/  LEA.HI.X R7, R4, UR5, R5, 0x2, P0 ;  /* 0x0000000504077c11 */ /* 0x000fe200080f1405 */
[----:B------:R-:W-:-:S05]  /*16a10*/  IMAD.MOV.U32 R5, RZ, RZ, -0x800000 ;  /* 0xff800000ff057424 */ /* 0x000fca00078e00ff */
[----:B------:R0:W-:Y:S02]  /*16a20*/  STG.E desc[UR42][R6.64], R5 ;  /* 0x0000000506007986 */ /* 0x0001e4000c10192a */
.L_x_2705:
[----:B------:R-:W-:Y:S05]  /*16a30*/  BSYNC B1 ;  /* 0x0000000000017941 */ /* 0x000fea0003800000 */
.L_x_2704:
[----:B------:R-:W-:Y:S01]  /*16a40*/  ISETP.NE.AND P0, PT, R21, 0x1, PT ;  /* 0x000000011500780c */ /* 0x000fe20003f05270 */
[----:B------:R-:W3:Y:S01]  /*16a50*/  LDC R23, c[0x0][0xac8] ;  /* 0x0002b200ff177b82 */ /* 0x000ee20000000800 */
[----:B------:R-:W-:Y:S01]  /*16a60*/  ULDC.64 UR4, c[0x0][0xaa0] ;  /* 0x0002a80000047ab9 */ /* 0x000fe20000000a00 */
[--C-:B------:R-:W-:Y:S01]  /*16a70*/  SHF.R.S32.HI R8, RZ, 0x1f, R24.reuse ;  /* 0x0000001fff087819 */ /* 0x100fe20000011418 */
[----:B01----:R-:W-:Y:S01]  /*16a80*/  IMAD R6, R10, UR4, RZ ;  /* 0x000000040a067c24 */ /* 0x003fe2000f8e02ff */
[----:B------:R-:W-:Y:S01]  /*16a90*/  SHF.R.S32.HI R15, RZ, 0x1f, R24 ;  /* 0x0000001fff0f7819 */ /* 0x000fe20000011418 */
[----:B------:R-:W-:Y:S01]  /*16aa0*/  IMAD.WIDE.U32 R4, R3, UR4, RZ ;  /* 0x0000000403047c25 */ /* 0x000fe2000f8e00ff */
        /* <DEDUP_REMOVED lines=9> */
[----:B------:R-:W-:Y:S01]  /*16b40*/  IMAD R3, R12, UR4, RZ ;  /* 0x000000040c037c24 */ /* 0x000fe2000f8e02ff */
[----:B------:R-:W-:Y:S01]  /*16b50*/  IADD3 R37, R208, 0x100, RZ ;  /* 0x00000100d0257810 */ /* 0x000fe20007ffe0ff */
[----:B------:R-:W-:-:S02]  /*16b60*/  IMAD.IADD R8, R24, 0x1, -R8 ;  /* 0x0000000118087824 */ /* 0x000fc400078e0a08 */
[----:B------:R-:W-:Y:S01]  /*16b70*/  VIADD R42, R208, 0x40 ;  /* 0x00000040d02a7836 */ /* 0x000fe20000000000 */
[----:B------:R-:W1:Y:S01]  /*16b80*/  @P0 LDC R9, c[0x0][0xbf0] ;  /* 0x0002fc00ff090b82 */ /* 0x000e620000000800 */
[C---:B------:R-:W-:Y:S01]  /*16b90*/  IMAD R3, R28.reuse, UR5, R3 ;  /* 0x000000051c037c24 */ /* 0x040fe2000f8e0203 */
[----:B------:R-:W-:Y:S01]  /*16ba0*/  SHF.R.S32.HI R37, RZ, 0x1f, R37 ;  /* 0x0000001fff257819 */ /* 0x000fe20000011425 */
[----:B------:R-:W-:Y:S01]  /*16bb0*/  IMAD.WIDE.U32 R4, R28, UR4, R4 ;  /* 0x000000041c047c25 */ /* 0x000fe2000f8e0004 */
[----:B------:R-:W-:Y:S01]  /*16bc0*/  ULDC.64 UR4, c[0x0][0xaf0] ;  /* 0x0002bc0000047ab9 */ /* 0x000fe20000000a00 */
[-C--:B---3--:R-:W-:Y:S02]  /*16bd0*/  ISETP.GE.AND P1, PT, R42, R23.reuse, PT ;  /* 0x000000172a00720c */ /* 0x088fe40003f26270 */
[----:B------:R-:W-:Y:S01]  /*16be0*/  IMAD R6, R8, 0x20, R15 ;  /* 0x0000002008067824 */ /* 0x000fe200078e020f */
[----:B------:R-:W-:Y:S01]  /*16bf0*/  ISETP.GE.AND P2, PT, R208, R23, PT ;  /* 0x00000017d000720c */ /* 0x000fe20003f46270 */
[----:B------:R-:W-:Y:S01]  /*16c00*/  IMAD.IADD R5, R5, 0x1, R3 ;  /* 0x0000000105057824 */ /* 0x000fe200078e0203 */
[----:B------:R-:W-:Y:S01]  /*16c10*/  SEL R10, RZ, 0xffffffff, P1 ;  /* 0xffffffffff0a7807 */ /* 0x000fe20000800000 */
[----:B------:R-:W-:-:S02]  /*16c20*/  IMAD R3, R14, UR4, RZ ;  /* 0x000000040e037c24 */ /* 0x000fc4000f8e02ff */
[----:B------:R-:W-:Y:S02]  /*16c30*/  IMAD.IADD R8, R199, 0x1, R6 ;  /* 0x00000001c7087824 */ /* 0x000fe400078e0206 */
[C---:B------:R-:W-:Y:S02]  /*16c40*/  IMAD R3, R13.reuse, UR5, R3 ;  /* 0x000000050d037c24 */ /* 0x040fe4000f8e0203 */
[----:B------:R-:W-:Y:S01]  /*16c50*/  IMAD.WIDE.U32 R4, R13, UR4, R4 ;  /* 0x000000040d047c25 */ /* 0x000fe2000f8e0004 */
[----:B------:R-:W-:-:S03]  /*16c60*/  ULDC.64 UR4, c[0x0][0xae0] ;  /* 0x0002b80000047ab9 */ /* 0x000fc60000000a00 */
[----:B------:R-:W-:Y:S02]  /*16c70*/  VIADD R40, R208, 0x80 ;  /* 0x00000080d0287836 */ /* 0x000fe40000000000 */
[----:B0-----:R-:W-:Y:S01]  /*16c80*/  @P0 IMAD.HI.U32 R6, R8, R7, RZ ;  /* 0x0000000708060227 */ /* 0x001fe200078e00ff */
[----:B------:R-:W-:Y:S02]  /*16c90*/  SEL R7, RZ, 0x1, P2 ;  /* 0x00000001ff077807 */ /* 0x000fe40001000000 */
[-C--:B------:R-:W-:Y:S01]  /*16ca0*/  ISETP.GE.AND P2, PT, R40, R23.reuse, PT ;  /* 0x000000172800720c */ /* 0x080fe20003f46270 */
[----:B------:R-:W-:Y:S02]  /*16cb0*/  VIADD R38, R208, 0xc0 ;  /* 0x000000c0d0267836 */ /* 0x000fe40000000000 */
[----:B------:R-:W-:Y:S02]  /*16cc0*/  IMAD.SHL.U32 R10, R10, 0x2, RZ ;  /* 0x000000020a0a7824 */ /* 0x000fe400078e00ff */
[----:B------:R-:W-:Y:S01]  /*16cd0*/  IMAD.IADD R5, R5, 0x1, R3 ;  /* 0x0000000105057824 */ /* 0x000fe200078e0203 */
[----:B------:R-:W-:Y:S01]  /*16ce0*/  ISETP.GE.AND P1, PT, R38, R23, PT ;  /* 0x000000172600720c */ /* 0x000fe20003f26270 */
[----:B------:R-:W-:Y:S01]  /*16cf0*/  IMAD.MOV.U32 R3, RZ, RZ, R8 ;  /* 0x000000ffff037224 */ /* 0x000fe200078e0008 */
[----:B-1----:R-:W-:Y:S01]  /*16d00*/  @P0 SHF.R.U32.HI R3, RZ, R9, R6 ;  /* 0x00000009ff030219 */ /* 0x002fe20000011606 */
[----:B------:R-:W-:Y:S01]  /*16d10*/  VIADD R36, R208, 0x100 ;  /* 0x00000100d0247836 */ /* 0x000fe20000000000 */
[----:B------:R-:W-:Y:S01]  /*16d20*/  LOP3.LUT R9, R10, 0x2, R7, 0xe2, !PT ;  /* 0x000000020a097812 */ /* 0x000fe200078ee207 */
[----:B------:R-:W-:Y:S01]  /*16d30*/  IMAD R29, R0, R21, RZ ;  /* 0x00000015001d7224 */ /* 0x000fe200078e02ff */
[----:B------:R-:W-:Y:S01]  /*16d40*/  SEL R10, RZ, 0xffffffff, P2 ;  /* 0xffffffffff0a7807 */ /* 0x000fe20001000000 */
[--C-:B------:R-:W-:Y:S01]  /*16d50*/  IMAD.MOV R7, RZ, RZ, -R3.reuse ;  /* 0x000000ffff077224 */ /* 0x100fe200078e0a03 */
[----:B------:R-:W-:Y:S01]  /*16d60*/  SHF.R.S32.HI R6, RZ, 0x1f, R3 ;  /* 0x0000001fff067819 */ /* 0x000fe20000011403 */
[----:B------:R-:W-:Y:S01]  /*16d70*/  VIADD R34, R208, 0x140 ;  /* 0x00000140d0227836 */ /* 0x000fe20000000000 */
[----:B------:R-:W-:Y:S01]  /*16d80*/  SEL R11, RZ, 0xffffffff, P1 ;  /* 0xffffffffff0b7807 */ /* 0x000fe20000800000 */
[----:B------:R-:W-:Y:S01]  /*16d90*/  IMAD R7, R21, R7, R8 ;  /* 0x0000000715077224 */ /* 0x000fe200078e0208 */
[----:B------:R-:W-:Y:S01]  /*16da0*/  SHF.L.U32 R10, R10, 0x2, RZ ;  /* 0x000000020a0a7819 */ /* 0x000fe200000006ff */
[----:B------:R-:W-:Y:S01]  /*16db0*/  IMAD R6, R6, UR4, RZ ;  /* 0x0000000406067c24 */ /* 0x000fe2000f8e02ff */
[-C--:B------:R-:W-:Y:S01]  /*16dc0*/  ISETP.GE.AND P0, PT, R36, R23.reuse, PT ;  /* 0x000000172400720c */ /* 0x080fe20003f06270 */
[----:B------:R-:W-:Y:S01]  /*16dd0*/  IMAD.SHL.U32 R11, R11, 0x8, RZ ;  /* 0x000000080b0b7824 */ /* 0x000fe200078e00ff */
[----:B------:R-:W-:Y:S01]  /*16de0*/  LOP3.LUT R0, R10, 0x4, R9, 0xe2, !PT ;  /* 0x000000040a007812 */ /* 0x000fe200078ee209 */
[C---:B------:R-:W-:Y:S01]  /*16df0*/  IMAD R9, R3.reuse, UR5, R6 ;  /* 0x0000000503097c24 */ /* 0x040fe2000f8e0206 */
[----:B------:R-:W-:Y:S01]  /*16e00*/  SEL R6, RZ, 0xffffffff, P0 ;  /* 0xffffffffff067807 */ /* 0x000fe20000000000 */
[----:B------:R-:W-:Y:S01]  /*16e10*/  IMAD.WIDE.U32 R4, R3, UR4, R4 ;  /* 0x0000000403047c25 */ /* 0x000fe2000f8e0004 */
[----:B------:R-:W-:Y:S01]  /*16e20*/  LOP3.LUT R3, R11, 0x8, R0, 0xe2, !PT ;  /* 0x000000080b037812 */ /* 0x000fe200078ee200 */
[----:B------:R-:W-:Y:S01]  /*16e30*/  ULDC.64 UR4, c[0x0][0xad8] ;  /* 0x0002b60000047ab9 */ /* 0x000fe20000000a00 */
[----:B------:R-:W-:Y:S01]  /*16e40*/  SHF.R.S32.HI R0, RZ, 0x1f, R7 ;  /* 0x0000001fff007819 */ /* 0x000fe20000011407 */
[----:B------:R-:W-:Y:S01]  /*16e50*/  VIADD R32, R208, 0x180 ;  /* 0x00000180d0207836 */ /* 0x000fe20000000000 */
[----:B------:R-:W-:Y:S01]  /*16e60*/  ISETP.GE.AND P0, PT, R34, R23, PT ;  /* 0x000000172200720c */ /* 0x000fe20003f06270 */
[----:B------:R-:W-:-:S02]  /*16e70*/  IMAD.SHL.U32 R6, R6, 0x10, RZ ;  /* 0x0000001006067824 */ /* 0x000fc400078e00ff */
[----:B------:R-:W-:Y:S01]  /*16e80*/  IMAD.IADD R5, R5, 0x1, R9 ;  /* 0x0000000105057824 */ /* 0x000fe200078e0209 */
[----:B------:R-:W-:Y:S01]  /*16e90*/  SEL R8, RZ, 0xffffffff, P0 ;  /* 0xffffffffff087807 */ /* 0x000fe20000000000 */
[----:B------:R-:W-:Y:S01]  /*16ea0*/  IMAD R0, R0, UR4, RZ ;  /* 0x0000000400007c24 */ /* 0x000fe2000f8e02ff */
[----:B------:R-:W-:Y:S01]  /*16eb0*/  ISETP.GE.AND P0, PT, R32, R23, PT ;  /* 0x000000172000720c */ /* 0x000fe20003f06270 */
[----:B------:R-:W-:Y:S01]  /*16ec0*/  IMAD.IADD R28, R15, 0x1, R199 ;  /* 0x000000010f1c7824 */ /* 0x000fe200078e02c7 */
[----:B------:R-:W-:Y:S01]  /*16ed0*/  LOP3.LUT R6, R6, 0x10, R3, 0xe2, !PT ;  /* 0x0000001006067812 */ /* 0x000fe200078ee203 */
[C---:B------:R-:W-:Y:S02]  /*16ee0*/  IMAD R3, R7.reuse, UR5, R0 ;  /* 0x0000000507037c24 */ /* 0x040fe4000f8e0200 */
[----:B------:R-:W-:Y:S01]  /*16ef0*/  IMAD.WIDE.U32 R4, R7, UR4, R4 ;  /* 0x0000000407047c25 */ /* 0x000fe2000f8e0004 */
[----:B------:R-:W-:Y:S01]  /*16f00*/  SEL R7, RZ, 0x40, P0 ;  /* 0x00000040ff077807 */ /* 0x000fe20000000000 */
[----:B------:R-:W-:Y:S01]  /*16f10*/  ULDC.64 UR4, c[0x0][0xa80] ;  /* 0x0002a00000047ab9 */ /* 0x000fe20000000a00 */
[----:B------:R-:W-:Y:S01]  /*16f20*/  ISETP.GE.AND P0, PT, R28, R29, PT ;  /* 0x0000001d1c00720c */ /* 0x000fe20003f06270 */
[----:B------:R-:W-:Y:S01]  /*16f30*/  IMAD.SHL.U32 R9, R8, 0x20, RZ ;  /* 0x0000002008097824 */ /* 0x000fe200078e00ff */
[----:B------:R-:W-:Y:S01]  /*16f40*/  LEA R20, P1, R4, UR4, 0x1 ;  /* 0x0000000404147c11 */ /* 0x000fe2000f8208ff */
[----:B------:R-:W-:-:S02]  /*16f50*/  VIADD R30, R208, 0x1c0 ;  /* 0x000001c0d01e7836 */ /* 0x000fc40000000000 */
        /* <DEDUP_REMOVED lines=11> */
[----:B------:R0:W1:Y:S01]  /*17010*/  SHFL.IDX PT, R6, R20, RZ, 0x181f ;  /* 0x00181fff14067589 */ /* 0x00006200000e0000 */
        /* <DEDUP_REMOVED lines=14> */
[-C--:B-1----:R-:W-:Y:S02]  /*17100*/  @!P2 LEA R8, P0, R42, R6.reuse, 0x1 ;  /* 0x000000062a08a211 */ /* 0x082fe400078008ff */
        /* <DEDUP_REMOVED lines=26> */
.L_x_2707:
[----:B------:R-:W-:Y:S05]  /*172b0*/  BSYNC B1 ;  /* 0x0000000000017941 */ /* 0x000fea0003800000 */
.L_x_2706:
[----:B------:R-:W-:Y:S01]  /*172c0*/  VIADD R0, R28, 0x20 ;  /* 0x000000201c007836 */ /* 0x000fe20000000000 */
[----:B---34-:R0:W3:Y:S04]  /*172d0*/  SHFL.IDX PT, R7, R3, 0x1, 0x181f ;  /* 0x00381f0003077f89 */ /* 0x0180e800000e0000 */
[----:B------:R-:W-:Y:S01]  /*172e0*/  ISETP.GE.AND P0, PT, R0, R29, PT ;  /* 0x0000001d0000720c */ /* 0x000fe20003f06270 */
[----:B-1----:R0:W1:-:S12]  /*172f0*/  SHFL.IDX PT, R6, R20, 0x1, 0x181f ;  /* 0x00381f0014067f89 */ /* 0x00205800000e0000 */
[----:B0-----:R-:W-:Y:S05]  /*17300*/  @P0 BRA `(.L_x_2702) ;  /* 0x00000000007c0947 */ /* 0x001fea0003800000 */
[-C--:B------:R-:W-:Y:S02]  /*17310*/  ISETP.GE.AND P6, PT, R208, R23.reuse, PT ;  /* 0x00000017d000720c */ /* 0x080fe40003fc6270 */
[-C--:B------:R-:W-:Y:S02]  /*17320*/  ISETP.GE.AND P5, PT, R42, R23.reuse, PT ;  /* 0x000000172a00720c */ /* 0x080fe40003fa6270 */
[-C--:B------:R-:W-:Y:S02]  /*17330*/  ISETP.GE.AND P4, PT, R40, R23.reuse, PT ;  /* 0x000000172800720c */ /* 0x080fe40003f86270 */
[-C--:B------:R-:W-:Y:S02]  /*17340*/  ISETP.GE.AND P3, PT, R38, R23.reuse, PT ;  /* 0x000000172600720c */ /* 0x080fe40003f66270 */
[-C--:B------:R-:W-:Y:S02]  /*17350*/  ISETP.GE.AND P2, PT, R36, R23.reuse, PT ;  /* 0x000000172400720c */ /* 0x080fe40003f46270 */
[----:B------:R-:W-:-:S03]  /*17360*/  ISETP.GE.AND P1, PT, R34, R23, PT ;  /* 0x000000172200720c */ /* 0x000fc60003f26270 */
[----:B-1-3--:R-:W-:Y:S02]  /*17370*/  @!P6 IMAD.WIDE R4, R208, 0x2, R6 ;  /* 0x00000002d004e825 */ /* 0x00afe400078e0206 */
        /* <DEDUP_REMOVED lines=24> */
.L_x_2702:
[----:B------:R-:W-:Y:S05]  /*17500*/  BSYNC B0 ;  /* 0x0000000000007941 */ /* 0x000fea0003800000 */
.L_x_2696:
[----:B------:R-:W-:Y:S02]  /*17510*/  ULDC UR4, c[0x0][0xc3c] ;  /* 0x00030f0000047ab9 */ /* 0x000fe40000000800 */
[----:B------:R-:W-:-:S13]  /*17520*/  ISETP.GE.AND P0, PT, R27, UR4, PT ;  /* 0x000000041b007c0c */ /* 0x000fda000bf06270 */
[----:B------:R-:W-:Y:S05]  /*17530*/  @!P0 BRA `(.L_x_2708) ;  /* 0xfffffea000148947 */ /* 0x000fea000383ffff */
[----:B------:R-:W-:Y:S05]  /*17540*/  BRA `(.L_x_2489) ;  /* 0x0000007c00007947 */ /* 0x000fea0003800000 */
.L_x_2487:
        /* <DEDUP_REMOVED lines=16> */
.L_x_2709:
        /* <DEDUP_REMOVED lines=41> */
.L_x_2715:
[----:B------:R-:W-:Y:S01]  /*178e0*/  UIADD3 UR4, UR4, 0x1f, URZ ;  /* 0x0000001f04047890 */ /* 0x000fe2000fffe03f */
[----:B------:R-:W-:-:S05]  /*178f0*/  MOV R19, UR7 ;  /* 0x0000000700137c02 */ /* 0x000fca0008000f00 */
        /* <DEDUP_REMOVED lines=10> */
.L_x_2714:
[----:B------:R-:W-:Y:S05]  /*179a0*/  BSYNC B0 ;  /* 0x0000000000007941 */ /* 0x000fea0003800000 */
.L_x_2713:
        /* <DEDUP_REMOVED lines=20> */
.L_x_2711:
        /* <DEDUP_REMOVED lines=20> */
.L_x_2716:
[----:B---3--:R-:W-:Y:S01]  /*17c30*/  IMAD R16, R16, UR5, R13 ;  /* 0x0000000510107c24 */ /* 0x008fe2000f8e020d */
[----:B------:R-:W-:Y:S01]  /*17c40*/  IABS R2, R6 ;  /* 0x0000000600027213 */ /* 0x000fe20000000000 */
[----:B01----:R-:W-:-:S03]  /*17c50*/  IMAD.MOV R11, RZ, RZ, -R3 ;  /* 0x000000ffff0b7224 */ /* 0x003fc600078e0a03 */
[----:B--2---:R-:W-:Y:S01]  /*17c60*/  IADD3 R9, -R16, UR6, RZ ;  /* 0x0000000610097c10 */ /* 0x004fe2000fffe1ff */
        /* <DEDUP_REMOVED lines=22> */
[----:B------:R-:W-:Y:S02]  /*17dd0*/  IMAD R6, R6, R2, R9 ;  /* 0x0000000206067224 */ /* 0x000fe400078e0209 */
[----:B------:R-:W-:Y:S01]  /*17de0*/  IMAD.MOV.U32 R2, RZ, RZ, RZ ;  /* 0x000000ffff027224 */ /* 0x000fe200078e00ff */
[----:B------:R-:W-:Y:S02]  /*17df0*/  VIADDMNMX R15, R8, UR5, R7, PT ;  /* 0x00000005080f7c46 */ /* 0x000fe4000b800107 */
[----:B------:R-:W-:-:S02]  /*17e00*/  IABS R11, R6 ;  /* 0x00000006000b7213 */ /* 0x000fc40000000000 */
[----:B------:R-:W-:Y:S01]  /*17e10*/  IABS R8, R15 ;  /* 0x0000000f00087213 */ /* 0x000fe20000000000 */
[----:B------:R-:W-:-:S03]  /*17e20*/  IMAD.MOV R18, RZ, RZ, -R15 ;  /* 0x000000ffff127224 */ /* 0x000fc600078e0a0f */
[----:B------:R-:W0:Y:S08]  /*17e30*/  I2F.RP R7, R8 ;  /* 0x0000000800077306 */ /* 0x000e300000209400 */
[----:B0-----:R-:W0:Y:S02]  /*17e40*/  MUFU.RCP R7, R7 ;  /* 0x0000000700077308 */ /* 0x001e240000001000 */
[----:B0-----:R-:W-:-:S06]  /*17e50*/  VIADD R3, R7, 0xffffffe ;  /* 0x0ffffffe07037836 */ /* 0x001fcc0000000000 */
[----:B------:R-:W0:Y:S02]  /*17e60*/  F2I.FTZ.U32.TRUNC.NTZ R3, R3 ;  /* 0x0000000300037305 */ /* 0x000e24000021f000 */
[----:B0-----:R-:W-:-:S04]  /*17e70*/  IMAD.MOV R10, RZ, RZ, -R3 ;  /* 0x000000ffff0a7224 */ /* 0x001fc800078e0a03 */
[----:B------:R-:W-:Y:S01]  /*17e80*/  IMAD.MOV.U32 R9, RZ, RZ, R10 ;  /* 0x000000ffff097224 */ /* 0x000fe200078e000a */
[----:B------:R-:W-:-:S03]  /*17e90*/  IABS R10, R15 ;  /* 0x0000000f000a7213 */ /* 0x000fc60000000000 */
[----:B------:R-:W-:-:S04]  /*17ea0*/  IMAD R9, R9, R8, RZ ;  /* 0x0000000809097224 */ /* 0x000fc800078e02ff */
[----:B------:R-:W-:Y:S01]  /*17eb0*/  IMAD.HI.U32 R2, R3, R9, R2 ;  /* 0x0000000903027227 */ /* 0x000fe200078e0002 */
[----:B------:R-:W-:-:S05]  /*17ec0*/  IADD3 R3, RZ, -R10, RZ ;  /* 0x8000000aff037210 */ /* 0x000fca0007ffe0ff */
        /* <DEDUP_REMOVED lines=17> */
.L_x_2712:
[----:B------:R-:W-:Y:S02]  /*17fe0*/  IMAD.MOV.U32 R17, RZ, RZ, RZ ;  /* 0x000000ffff117224 */ /* 0x000fe400078e00ff */
[----:B------:R-:W-:Y:S02]  /*17ff0*/  IMAD.U32 R16, RZ, RZ, UR6 ;  /* 0x00000006ff107e24 */ /* 0x000fe4000f8e00ff */
[----:B------:R-:W-:-:S07]  /*18000*/  IMAD.MOV.U32 R18, RZ, RZ, RZ ;  /* 0x000000ffff127224 */ /* 0x000fce00078e00ff */
.L_x_2717:
[----:B------:R-:W-:-:S13]  /*18010*/  ISETP.NE.AND P0, PT, R5, RZ, PT ;  /* 0x000000ff0500720c */ /* 0x000fda0003f05270 */
[----:B------:R-:W0:Y:S01]  /*18020*/  @!P0 S2R R3, SR_CgaCtaId ;  /* 0x0000000000038919 */ /* 0x000e220000008800 */
[----:B------:R-:W-:-:S04]  /*18030*/  @!P0 MOV R2, 0x400 ;  /* 0x0000040000028802 */ /* 0x000fc80000000f00 */
[----:B0-----:R-:W-:-:S05]  /*18040*/  @!P0 LEA R2, R3, R2, 0x18 ;  /* 0x0000000203028211 */ /* 0x001fca00078ec0ff */
[----:B------:R0:W-:Y:S01]  /*18050*/  @!P0 STS.128 [R2+0x28cd0], R16 ;  /* 0x028cd01002008388 */ /* 0x0001e20000000c00 */
[----:B------:R-:W-:Y:S06]  /*18060*/  BAR.ARV 0x5, 0x180 ;  /* 0x0146000000007b1d */ /* 0x000fec0000002000 */
.L_x_2710:
        /* <DEDUP_REMOVED lines=8> */
[----:B------:R-:W-:Y:S01]  /*180f0*/  LOP3.LUT R4, R0, 0x7f, RZ, 0xc0, !PT ;  /* 0x0000007f00047812 */ /* 0x000fe200078ec0ff */
[----:B------:R-:W-:Y:S01]  /*18100*/  UMOV UR4, 0x400 ;  /* 0x0000040000047882 */ /* 0x000fe20000000000 */
[----:B------:R0:W-:Y:S01]  /*18110*/  STL [R1+0x1c], RZ ;  /* 0x00001cff01007387 */ /* 0x0001e20000100800 */
[----:B------:R-:W-:Y:S01]  /*18120*/  BSSY B8, `(.L_x_2718) ;  /* 0x00006cb000087945 */ /* 0x000fe20003800000 */
[----:B------:R-:W-:Y:S01]  /*18130*/  LOP3.LUT R3, R2, 0x1f8, RZ, 0xc0, !PT ;  /* 0x000001f802037812 */ /* 0x000fe200078ec0ff */
[----:B------:R-:W-:Y:S01]  /*18140*/  IMAD.MOV.U32 R28, RZ, RZ, 0x1 ;  /* 0x00000001ff1c7424 */ /* 0x000fe200078e00ff */
[----:B------:R-:W-:Y:S02]  /*18150*/  SHF.L.U32 R36, R4, 0x3, RZ ;  /* 0x0000000304247819 */ /* 0x000fe400000006ff */
[----:B------:R-:W-:-:S02]  /*18160*/  CS2R R24, SRZ ;  /* 0x0000000000187805 */ /* 0x000fc4000001ff00 */
[----:B------:R-:W-:Y:S01]  /*18170*/  LOP3.LUT R3, R3, 0x38, R0, 0x78, !PT ;  /* 0x0000003803037812 */ /* 0x000fe200078e7800 */
[----:B------:R-:W-:Y:S01]  /*18180*/  IMAD.SHL.U32 R0, R0, 0x10, RZ ;  /* 0x0000001000007824 */ /* 0x000fe200078e00ff */
[----:B------:R-:W-:Y:S01]  /*18190*/  LOP3.LUT R2, R2, 0x38, RZ, 0xc0, !PT ;  /* 0x0000003802027812 */ /* 0x000fe200078ec0ff */
[----:B------:R-:W-:Y:S01]  /*181a0*/  IMAD.MOV.U32 R26, RZ, RZ, 0x1 ;  /* 0x00000001ff1a7424 */ /* 0x000fe200078e00ff */
[----:B------:R-:W-:Y:S01]  /*181b0*/  LOP3.LUT R36, R3, 0x200, R36, 0xf8, !PT ;  /* 0x0000020003247812 */ /* 0x000fe200078ef824 */
[----:B------:R-:W-:Y:S01]  /*181c0*/  ULDC.64 UR40, c[0x0][0x198] ;  /* 0x0000660000287ab9 */ /* 0x000fe20000000a00 */
[----:B------:R-:W-:Y:S01]  /*181d0*/  SHF.R.U32.HI R3, RZ, 0x3, R4 ;  /* 0x00000003ff037819 */ /* 0x000fe20000011604 */
[----:B------:R-:W-:Y:S01]  /*181e0*/  ULOP3.LUT UR38, UR36, 0x2, URZ, 0xfc, !UPT ;  /* 0x0000000224267892 */ /* 0x000fe2000f8efc3f */
[----:B------:R-:W-:Y:S01]  /*181f0*/  LOP3.LUT R4, R2, 0x80, RZ, 0xfc, !PT ;  /* 0x0000008002047812 */ /* 0x000fe200078efcff */
[----:B------:R-:W-:Y:S01]  /*18200*/  ULDC UR37, c[0x0][0xc] ;  /* 0x0000030000257ab9 */ /* 0x000fe20000000800 */
[----:B------:R-:W-:-:S02]  /*18210*/  LOP3.LUT R0, R3, 0x70, R0, 0xf8, !PT ;  /* 0x0000007003007812 */ /* 0x000fc400078ef800 */
[C---:B------:R-:W-:Y:S01]  /*18220*/  LOP3.LUT R0, R2.reuse, 0xc0, RZ, 0xfc, !PT ;  /* 0x000000c002007812 */ /* 0x040fe200078efcff */
[----:B-1----:R-:W-:Y:S01]  /*18230*/  ULEA UR4, UR5, UR4, 0x18 ;  /* 0x0000000405047291 */ /* 0x002fe2000f8ec03f */
[C---:B------:R-:W-:Y:S02]  /*18240*/  LOP3.LUT R0, R2.reuse, 0x140, RZ, 0xfc, !PT ;  /* 0x0000014002007812 */ /* 0x040fe400078efcff */
[C---:B------:R-:W-:Y:S02]  /*18250*/  LOP3.LUT R3, R2.reuse, 0x40, RZ, 0xfc, !PT ;  /* 0x0000004002037812 */ /* 0x040fe400078efcff */
[C---:B------:R-:W-:Y:S01]  /*18260*/  LOP3.LUT R3, R2.reuse, 0x100, RZ, 0xfc, !PT ;  /* 0x0000010002037812 */ /* 0x040fe200078efcff */
[----:B------:R-:W-:Y:S01]  /*18270*/  IMAD.U32 R23, RZ, RZ, UR4 ;  /* 0x00000004ff177e24 */ /* 0x000fe2000f8e00ff */
[C---:B------:R-:W-:Y:S02]  /*18280*/  LOP3.LUT R3, R2.reuse, 0x180, RZ, 0xfc, !PT ;  /* 0x0000018002037812 */ /* 0x040fe400078efcff */
[----:B------:R-:W-:Y:S01]  /*18290*/  LOP3.LUT R2, R2, 0x1c0, RZ, 0xfc, !PT ;  /* 0x000001c002027812 */ /* 0x000fe200078efcff */
[----:B------:R-:W-:-:S05]  /*182a0*/  IMAD R0, R36, 0x2, R23 ;  /* 0x0000000224007824 */ /* 0x000fca00078e0217 */
[----:B------:R0:W-:Y:S02]  /*182b0*/  STL [R1+0x34], R0 ;  /* 0x0000340001007387 */ /* 0x0001e40000100800 */
.L_x_2841:
[----:B------:R-:W-:Y:S05]  /*182c0*/  YIELD ;  /* 0x0000000000007946 */ /* 0x000fea0003800000 */
[----:B------:R-:W-:Y:S01]  /*182d0*/  ULDC.64 UR4, c[0x0][0xa28] ;  /* 0x00028a0000047ab9 */ /* 0x000fe20000000a00 */
[----:B------:R-:W-:Y:S01]  /*182e0*/  IMAD.MOV.U32 R33, RZ, RZ, RZ ;  /* 0x000000ffff217224 */ /* 0x000fe200078e00ff */
[----:B------:R-:W-:Y:S01]  /*182f0*/  ISETP.NE.U32.AND P0, PT, RZ, UR4, PT ;  /* 0x00000004ff007c0c */ /* 0x000fe2000bf05070 */
[----:B-1----:R-:W1:Y:S01]  /*18300*/  LDC.64 R4, c[0x0][0xa00] ;  /* 0x00028000ff047b82 */ /* 0x002e620000000a00 */
[----:B------:R-:W-:Y:S02]  /*18310*/  ULDC.64 UR6, c[0x0][0xa10] ;  /* 0x0002840000067ab9 */ /* 0x000fe40000000a00 */
[----:B------:R-:W-:Y:S01]  /*18320*/  ISETP.NE.AND.EX P0, PT, RZ, UR5, PT, P0 ;  /* 0x00000005ff007c0c */ /* 0x000fe2000bf05300 */
[----:B------:R-:W-:-:S12]  /*18330*/  ULDC.64 UR4, c[0x0][0xa18] ;  /* 0x0002860000047ab9 */ /* 0x000fd80000000a00 */
[----:B--2---:R-:W2:Y:S02]  /*18340*/  @P0 LDC.64 R2, c[0x0][0xa28] ;  /* 0x00028a00ff020b82 */ /* 0x004ea40000000a00 */
[----:B--2---:R-:W-:-:S05]  /*18350*/  @P0 IMAD.WIDE R2, R19, 0x4, R2 ;  /* 0x0000000413020825 */ /* 0x004fca00078e0202 */
[----:B------:R2:W5:Y:S01]  /*18360*/  @P0 LDG.E R33, desc[UR42][R2.64] ;  /* 0x0000002a02210981 */ /* 0x000562000c1e1900 */
[----:B------:R-:W-:Y:S01]  /*18370*/  ISETP.NE.U32.AND P0, PT, RZ, UR4, PT ;  /* 0x00000004ff007c0c */ /* 0x000fe2000bf05070 */
[----:B------:R-:W-:Y:S01]  /*18380*/  IMAD.MOV.U32 R31, RZ, RZ, RZ ;  /* 0x000000ffff1f7224 */ /* 0x000fe200078e00ff */
[----:B------:R-:W-:Y:S01]  /*18390*/  ISETP.NE.U32.AND P1, PT, RZ, UR6, PT ;  /* 0x00000006ff007c0c */ /* 0x000fe2000bf25070 */
[----:B0-----:R-:W-:Y:S01]  /*183a0*/  IMAD.MOV.U32 R0, RZ, RZ, RZ ;  /* 0x000000ffff007224 */ /* 0x001fe200078e00ff */
[----:B------:R-:W-:Y:S01]  /*183b0*/  ISETP.NE.AND.EX P2, PT, RZ, UR5, PT, P0 ;  /* 0x00000005ff007c0c */ /* 0x000fe2000bf45300 */
[----:B------:R-:W-:Y:S01]  /*183c0*/  ULDC.64 UR4, c[0x0][0xa00] ;  /* 0x0002800000047ab9 */ /* 0x000fe20000000a00 */
[----:B------:R-:W-:Y:S01]  /*183d0*/  ISETP.NE.AND.EX P1, PT, RZ, UR7, PT, P1 ;  /* 0x00000007ff007c0c */ /* 0x000fe2000bf25310 */
[----:B-1----:R-:W-:Y:S01]  /*183e0*/  IMAD.WIDE R4, R19, 0x4, R4 ;  /* 0x0000000413047825 */ /* 0x002fe200078e0204 */
[----:B------:R-:W-:Y:S01]  /*183f0*/  ISETP.NE.U32.AND P0, PT, RZ, UR4, PT ;  /* 0x00000004ff007c0c */ /* 0x000fe2000bf05070 */
[----:B--2---:R-:W0:Y:S08]  /*18400*/  LDC.64 R2, c[0x0][0xa10] ;  /* 0x00028400ff027b82 */ /* 0x004e300000000a00 */
[----:B---3--:R-:W1:Y:S01]  /*18410*/  @P2 LDC.64 R6, c[0x0][0xa18] ;  /* 0x00028600ff062b82 */ /* 0x008e620000000a00 */
[----:B------:R-:W-:Y:S01]  /*18420*/  ULDC UR4, c[0x0][0x288] ;  /* 0x0000a20000047ab9 */ /* 0x000fe20000000800 */
[----:B------:R-:W-:Y:S01]  /*18430*/  ISETP.NE.AND.EX P0, PT, RZ, UR5, PT, P0 ;  /* 0x00000005ff007c0c */ /* 0x000fe2000bf05300 */
[----:B------:R-:W-:Y:S01]  /*18440*/  IMAD.U32 R8, RZ, RZ, UR4 ;  /* 0x00000004ff087e24 */ /* 0x000fe2000f8e00ff */
[----:B------:R-:W-:-:S11]  /*18450*/  ULDC.64 UR4, c[0x0][0x418] ;  /* 0x0001060000047ab9 */ /* 0x000fd60000000a00 */
[----:B------:R-:W5:Y:S01]  /*18460*/  @P0 LDG.E R31, desc[UR42][R4.64] ;  /* 0x0000002a041f0981 */ /* 0x000f62000c1e1900 */
[----:B0-----:R-:W-:-:S05]  /*18470*/  IMAD.WIDE R2, R19, 0x4, R2 ;  /* 0x0000000413027825 */ /* 0x001fca00078e0202 */
[----:B------:R-:W5:Y:S01]  /*18480*/  @P1 LDG.E R0, desc[UR42][R2.64] ;  /* 0x0000002a02001981 */ /* 0x000f62000c1e1900 */
[----:B-1----:R-:W-:-:S05]  /*18490*/  @P2 IMAD.WIDE R6, R19, 0x4, R6 ;  /* 0x0000000413062825 */ /* 0x002fca00078e0206 */
        /* <DEDUP_REMOVED lines=11> */
[----:B------:R-:W-:Y:S01]  /*18550*/  IMAD.MOV.U32 R12, RZ, RZ, R8 ;  /* 0x000000ffff0c7224 */ /* 0x000fe200078e0008 */
[----:B----4-:R-:W-:Y:S06]  /*18560*/  @P2 BRA `(.L_x_2719) ;  /* 0x0000000000142947 */ /* 0x010fec0003800000 */
[----:B------:R-:W-:Y:S05]  /*18570*/  @!P0 BRA `(.L_x_2719) ;  /* 0x0000000000108947 */ /* 0x000fea0003800000 */
[----:B------:R-:W2:Y:S04]  /*18580*/  LDG.E R9, desc[UR42][R4.64] ;  /* 0x0000002a04097981 */ /* 0x000ea8000c1e1900 */
[----:B------:R-:W2:Y:S02]  /*18590*/  LDG.E R6, desc[UR42][R4.64+0x4] ;  /* 0x0000042a04067981 */ /* 0x000ea4000c1e1900 */
[----:B--2---:R-:W-:-:S05]  /*185a0*/  IMAD.IADD R12, R6, 0x1, -R9 ;  /* 0x00000001060c7824 */ /* 0x004fca00078e0a09 */
[----:B------:R1:W-:Y:S02]  /*185b0*/  STL [R1+0x4], R12 ;  /* 0x0000040c01007387 */ /* 0x0003e40000100800 */
.L_x_2719:
[----:B------:R-:W-:Y:S02]  /*185c0*/  ULDC.64 UR4, c[0x0][0xa20] ;  /* 0x0002880000047ab9 */ /* 0x000fe40000000a00 */
[----:B------:R-:W-:-:S04]  /*185d0*/  ISETP.NE.U32.AND P0, PT, RZ, UR4, PT ;  /* 0x00000004ff007c0c */ /* 0x000fc8000bf05070 */
[----:B------:R-:W-:-:S13]  /*185e0*/  ISETP.NE.AND.EX P0, PT, RZ, UR5, PT, P0 ;  /* 0x00000005ff007c0c */ /* 0x000fda000bf05300 */
[----:B------:R-:W-:Y:S05]  /*185f0*/  @!P0 BRA `(.L_x_2720) ;  /* 0x0000000000108947 */ /* 0x000fea0003800000 */
[----:B------:R-:W2:Y:S02]  /*18600*/  LDC.64 R4, c[0x0][0xa20] ;  /* 0x00028800ff047b82 */ /* 0x000ea40000000a00 */
[----:B--2---:R-:W-:-:S05]  /*18610*/  IMAD.WIDE R4, R19, 0x4, R4 ;  /* 0x0000000413047825 */ /* 0x004fca00078e0204 */
[----:B------:R2:W5:Y:S01]  /*18620*/  LDG.E R10, desc[UR42][R4.64] ;  /* 0x0000002a040a7981 */ /* 0x000562000c1e1900 */
[----:B------:R-:W-:Y:S05]  /*18630*/  BRA `(.L_x_2721) ;  /* 0x0000000000247947 */ /* 0x000fea0003800000 */
.L_x_2720:
[----:B------:R-:W-:Y:S02]  /*18640*/  ULDC.64 UR4, c[0x0][0xa08] ;  /* 0x0002820000047ab9 */ /* 0x000fe40000000a00 */
[----:B------:R-:W-:-:S04]  /*18650*/  ISETP.NE.U32.AND P0, PT, RZ, UR4, PT ;  /* 0x00000004ff007c0c */ /* 0x000fc8000bf05070 */
[----:B------:R-:W-:-:S13]  /*18660*/  ISETP.NE.AND.EX P0, PT, RZ, UR5, PT, P0 ;  /* 0x00000005ff007c0c */ /* 0x000fda000bf05300 */
[----:B------:R-:W-:Y:S05]  /*18670*/  @!P0 BRA `(.L_x_2721) ;  /* 0x0000000000148947 */ /* 0x000fea0003800000 */
[----:B------:R-:W2:Y:S02]  /*18680*/  LDC.64 R4, c[0x0][0xa08] ;  /* 0x00028200ff047b82 */ /* 0x000ea40000000a00 */
[----:B--2---:R-:W-:-:S05]  /*18690*/  IMAD.WIDE R4, R19, 0x4, R4 ;  /* 0x0000000413047825 */ /* 0x004fca00078e0204 */
[----:B------:R-:W2:Y:S04]  /*186a0*/  LDG.E R10, desc[UR42][R4.64] ;  /* 0x0000002a040a7981 */ /* 0x000ea8000c1e1900 */
[----:B------:R-:W2:Y:S02]  /*186b0*/  LDG.E R9, desc[UR42][R4.64+0x4] ;  /* 0x0000042a04097981 */ /* 0x000ea4000c1e1900 */
[----:B--2---:R-:W-:-:S07]  /*186c0*/  IADD3 R10, -R10, R9, RZ ;  /* 0x000000090a0a7210 */ /* 0x004fce0007ffe1ff */
.L_x_2721:
[----:B--2---:R-:W2:Y:S01]  /*186d0*/  @P1 LDG.E R4, desc[UR42][R2.64] ;  /* 0x0000002a02041981 */ /* 0x004ea2000c1e1900 */
[----:B------:R-:W3:Y:S03]  /*186e0*/  LDC R5, c[0x0][0x448] ;  /* 0x00011200ff057b82 */ /* 0x000ee60000000800 */
[----:B------:R-:W2:Y:S01]  /*186f0*/  @P1 LDG.E R9, desc[UR42][R2.64+0x4] ;  /* 0x0000042a02091981 */ /* 0x000ea2000c1e1900 */
[----:B-----5:R-:W-:Y:S02]  /*18700*/  IMAD.IADD R10, R10, 0x1, -R33 ;  /* 0x000000010a0a7824 */ /* 0x020fe400078e0a21 */
[----:B------:R-:W-:-:S04]  /*18710*/  IMAD.SHL.U32 R32, R17, 0x40, RZ ;  /* 0x0000004011207824 */ /* 0x000fc800078e00ff */
[----:B0-----:R-:W-:Y:S01]  /*18720*/  VIADD R8, R32, 0x3f ;  /* 0x0000003f20087836 */ /* 0x001fe20000000000 */
[----:B---3--:R-:W-:-:S13]  /*18730*/  ISETP.NE.AND P2, PT, R5, 0x1, PT ;  /* 0x000000010500780c */ /* 0x008fda0003f45270 */
[----:B------:R-:W0:Y:S08]  /*18740*/  @P2 LDC R6, c[0x0][0x44c] ;  /* 0x00011300ff062b82 */ /* 0x000e300000000800 */
[----:B------:R-:W3:Y:S01]  /*18750*/  @P2 LDC R5, c[0x0][0x450] ;  /* 0x00011400ff052b82 */ /* 0x000ee20000000800 */
[----:B0-----:R-:W-:-:S05]  /*18760*/  @P2 IMAD.HI.U32 R6, R8, R6, RZ ;  /* 0x0000000608062227 */ /* 0x001fca00078e00ff */
[----:B---3--:R-:W-:Y:S01]  /*18770*/  @P2 SHF.R.U32.HI R8, RZ, R5, R6 ;  /* 0x00000005ff082219 */ /* 0x008fe20000011606 */
[----:B--2---:R-:W-:-:S04]  /*18780*/  @P1 IMAD.IADD R7, R9, 0x1, -R4 ;  /* 0x0000000109071824 */ /* 0x004fc800078e0a04 */
[----:B------:R-:W-:-:S04]  /*18790*/  IMAD.IADD R17, R10, 0x1, R7 ;  /* 0x000000010a117824 */ /* 0x000fc800078e0207 */
[C---:B------:R-:W-:Y:S01]  /*187a0*/  VIADD R9, R17.reuse, 0x3f ;  /* 0x0000003f11097836 */ /* 0x040fe20000000000 */
[----:B------:R-:W-:-:S04]  /*187b0*/  IADD3 R6, R17, 0x1, -R12 ;  /* 0x0000000111067810 */ /* 0x000fc80007ffe80c */
[----:B------:R-:W-:Y:S01]  /*187c0*/  SHF.R.S32.HI R2, RZ, 0x1f, R9 ;  /* 0x0000001fff027819 */ /* 0x000fe20000011409 */
[----:B------:R-:W-:-:S03]  /*187d0*/  IMAD.IADD R8, R6, 0x1, R8 ;  /* 0x0000000106087824 */ /* 0x000fc600078e0208 */
[----:B------:R-:W-:Y:S02]  /*187e0*/  LEA.HI R9, R2, R9, RZ, 0x6 ;  /* 0x0000000902097211 */ /* 0x000fe400078f30ff */
[----:B------:R-:W0:Y:S02]  /*187f0*/  LDC.64 R2, c[0x0][0x9e0] ;  /* 0x00027800ff027b82 */ /* 0x000e240000000a00 */
[----:B------:R-:W-:Y:S02]  /*18800*/  SHF.R.S32.HI R9, RZ, 0x6, R9 ;  /* 0x00000006ff097819 */ /* 0x000fe40000011409 */
[----:B0-----:R-:W-:Y:S01]  /*18810*/  ISETP.GE.AND P3, PT, R3, 0x1, PT ;  /* 0x000000010300780c */ /* 0x001fe20003f66270 */
[----:B------:R-:W-:-:S12]  /*18820*/  IMAD.IADD R2, R8, 0x1, R2 ;  /* 0x0000000108027824 */ /* 0x000fd800078e0202 */
[----:B------:R-:W-:Y:S05]  /*18830*/  @!P3 BRA `(.L_x_2722) ;  /* 0x000000000048b947 */ /* 0x000fea0003800000 */
        /* <DEDUP_REMOVED lines=11> */
.L_x_2724:
[----:B------:R-:W-:-:S13]  /*188f0*/  ISETP.NE.AND P0, PT, R3, 0x1, PT ;  /* 0x000000010300780c */ /* 0x000fda0003f05270 */
[----:B------:R-:W0:Y:S02]  /*18900*/  @P0 LDC.64 R4, c[0x0][0x9e8] ;  /* 0x00027a00ff040b82 */ /* 0x000e240000000a00 */
[----:B0-----:R-:W-:-:S05]  /*18910*/  @P0 IMAD.HI.U32 R4, R11, R4, RZ ;  /* 0x000000040b040227 */ /* 0x001fca00078e00ff */
[----:B------:R-:W-:-:S07]  /*18920*/  @P0 SHF.R.U32.HI R11, RZ, R5, R4 ;  /* 0x00000005ff0b0219 */ /* 0x000fce0000011604 */
.L_x_2725:
[----:B------:R-:W-:Y:S05]  /*18930*/  BSYNC B0 ;  /* 0x0000000000007941 */ /* 0x000fea0003800000 */
.L_x_2723:
[----:B------:R-:W-:-:S05]  /*18940*/  IMAD R11, R11, R3, R3 ;  /* 0x000000030b0b7224 */ /* 0x000fca00078e0203 */
[----:B------:R-:W-:-:S07]  /*18950*/  VIMNMX R2, R2, R11, PT ;  /* 0x0000000b02027248 */ /* 0x000fce0003fe0100 */
.L_x_2722:
[----:B------:R-:W0:Y:S01]  /*18960*/  @P2 LDC R8, c[0x0][0x44c] ;  /* 0x00011300ff082b82 */ /* 0x000e220000000800 */
[----:B------:R-:W-:Y:S01]  /*18970*/  IMAD.MOV.U32 R4, RZ, RZ, R32 ;  /* 0x000000ffff047224 */ /* 0x000fe200078e0020 */
[----:B------:R-:W-:-:S06]  /*18980*/  ULDC UR4, c[0x0][0x9dc] ;  /* 0x0002770000047ab9 */ /* 0x000fcc0000000800 */
[----:B------:R-:W2:Y:S01]  /*18990*/  @P2 LDC R5, c[0x0][0x450] ;  /* 0x00011400ff052b82 */ /* 0x000ea20000000800 */
[----:B0-----:R-:W-:-:S05]  /*189a0*/  @P2 IMAD.HI.U32 R8, R32, R8, RZ ;  /* 0x0000000820082227 */ /* 0x001fca00078e00ff */
[----:B--2---:R-:W-:Y:S01]  /*189b0*/  @P2 SHF.R.U32.HI R4, RZ, R5, R8 ;  /* 0x00000005ff042219 */ /* 0x004fe20000011608 */
[----:B------:R-:W-:-:S04]  /*189c0*/  IMAD.IADD R8, R17, 0x1, -R12 ;  /* 0x0000000111087824 */ /* 0x000fc800078e0a0c */
[----:B-1----:R-:W-:-:S05]  /*189d0*/  IMAD.IADD R12, R8, 0x1, R4 ;  /* 0x00000001080c7824 */ /* 0x002fca00078e0204 */
[----:B------:R-:W-:Y:S01]  /*189e0*/  IADD3 R11, R12, -UR4, RZ ;  /* 0x800000040c0b7c10 */ /* 0x000fe2000fffe0ff */
        /* <DEDUP_REMOVED lines=11> */
.L_x_2728:
[----:B------:R-:W-:-:S13]  /*18aa0*/  ISETP.NE.AND P0, PT, R3, 0x1, PT ;  /* 0x000000010300780c */ /* 0x000fda0003f05270 */
[----:B------:R-:W0:Y:S02]  /*18ab0*/  @P0 LDC.64 R4, c[0x0][0x9e8] ;  /* 0x00027a00ff040b82 */ /* 0x000e240000000a00 */
[----:B0-----:R-:W-:-:S05]  /*18ac0*/  @P0 IMAD.HI.U32 R4, R12, R4, RZ ;  /* 0x000000040c040227 */ /* 0x001fca00078e00ff */
[----:B------:R-:W-:-:S07]  /*18ad0*/  @P0 SHF.R.U32.HI R12, RZ, R5, R4 ;  /* 0x00000005ff0c0219 */ /* 0x000fce0000011604 */
.L_x_2729:
[----:B------:R-:W-:Y:S05]  /*18ae0*/  BSYNC B0 ;  /* 0x0000000000007941 */ /* 0x000fea0003800000 */
.L_x_2727:
[----:B------:R-:W-:-:S05]  /*18af0*/  IMAD R3, R12, R3, RZ ;  /* 0x000000030c037224 */ /* 0x000fca00078e02ff */
[----:B------:R-:W-:-:S07]  /*18b00*/  VIMNMX R11, R11, R3, !PT ;  /* 0x000000030b0b7248 */ /* 0x000fce0007fe0100 */
.L_x_2726:
[----:B------:R-:W-:Y:S01]  /*18b10*/  VIADD R2, R2, 0x3f ;  /* 0x0000003f02027836 */ /* 0x000fe20000000000 */
[----:B------:R-:W-:Y:S04]  /*18b20*/  BSSY B0, `(.L_x_2730) ;  /* 0x00001af000007945 */ /* 0x000fe80003800000 */
[----:B------:R-:W-:-:S04]  /*18b30*/  SHF.R.S32.HI R3, RZ, 0x1f, R2 ;  /* 0x0000001fff037819 */ /* 0x000fc80000011402 */
[----:B------:R-:W-:Y:S02]  /*18b40*/  LEA.HI R3, R3, R2, RZ, 0x6 ;  /* 0x0000000203037211 */ /* 0x000fe400078f30ff */
[----:B------:R-:W-:Y:S02]  /*18b50*/  SHF.R.S32.HI R2, RZ, 0x1f, R11 ;  /* 0x0000001fff027819 */ /* 0x000fe4000001140b */
[----:B------:R-:W-:Y:S02]  /*18b60*/  SHF.R.S32.HI R3, RZ, 0x6, R3 ;  /* 0x00000006ff037819 */ /* 0x000fe40000011403 */
[----:B------:R-:W-:Y:S02]  /*18b70*/  LEA.HI R2, R2, R11, RZ, 0x6 ;  /* 0x0000000b02027211 */ /* 0x000fe400078f30ff */
[----:B------:R-:W-:Y:S02]  /*18b80*/  VIMNMX R3, R9, R3, PT ;  /* 0x0000000309037248 */ /* 0x000fe40003fe0100 */
[----:B------:R-:W-:-:S04]  /*18b90*/  SHF.R.S32.HI R2, RZ, 0x6, R2 ;  /* 0x00000006ff027819 */ /* 0x000fc80000011402 */
[----:B------:R-:W-:-:S05]  /*18ba0*/  VIMNMX R2, RZ, R2, !PT ;  /* 0x00000002ff027248 */ /* 0x000fca0007fe0100 */
[--C-:B------:R-:W-:Y:S02]  /*18bb0*/  IMAD R2, R2, 0x40, -R10.reuse ;  /* 0x0000004002027824 */ /* 0x100fe400078e0a0a */
[----:B------:R-:W-:-:S03]  /*18bc0*/  IMAD R10, R3, 0x40, -R10 ;  /* 0x00000040030a7824 */ /* 0x000fc600078e0a0a */
[----:B------:R-:W-:Y:S02]  /*18bd0*/  VIMNMX R4, RZ, R2, !PT ;  /* 0x00000002ff047248 */ /* 0x000fe40007fe0100 */
[----:B------:R-:W-:-:S04]  /*18be0*/  VIMNMX R7, R10, R7, PT ;  /* 0x000000070a077248 */ /* 0x000fc80003fe0100 */
[----:B------:R-:W-:Y:S02]  /*18bf0*/  ISETP.GT.AND P0, PT, R7, R4, PT ;  /* 0x000000040700720c */ /* 0x000fe40003f04270 */
[----:B------:R-:W-:-:S11]  /*18c00*/  SHF.R.U32.HI R4, RZ, 0x6, R4 ;  /* 0x00000006ff047819 */ /* 0x000fd60000011604 */
[----:B------:R-:W-:Y:S02]  /*18c10*/  @P0 VIADD R2, R7, 0x3f ;  /* 0x0000003f07020836 */ /* 0x000fe40000000000 */
[----:B------:R-:W-:-:S03]  /*18c20*/  IMAD.MOV.U32 R7, RZ, RZ, R4 ;  /* 0x000000ffff077224 */ /* 0x000fc600078e0004 */
[----:B------:R-:W-:-:S04]  /*18c30*/  @P0 SHF.R.S32.HI R3, RZ, 0x1f, R2 ;  /* 0x0000001fff030819 */ /* 0x000fc80000011402 */
[----:B------:R-:W-:-:S04]  /*18c40*/  @P0 LEA.HI R3, R3, R2, RZ, 0x6 ;  /* 0x0000000203030211 */ /* 0x000fc800078f30ff */
[----:B------:R-:W-:Y:S02]  /*18c50*/  @P0 SHF.R.S32.HI R7, RZ, 0x6, R3 ;  /* 0x00000006ff070819 */ /* 0x000fe40000011403 */
[----:B------:R-:W-:Y:S02]  /*18c60*/  PLOP3.LUT P0, PT, PT, PT, PT, 0x80, 0x0 ;  /* 0x000000000000781c */ /* 0x000fe40003f0f070 */
[----:B------:R-:W-:-:S13]  /*18c70*/  ISETP.GT.AND P2, PT, R7, R4, PT ;  /* 0x000000040700720c */ /* 0x000fda0003f44270 */
[----:B------:R-:W-:Y:S05]  /*18c80*/  @!P2 BRA `(.L_x_2731) ;  /* 0x000000180060a947 */ /* 0x000fea0003800000 */
[----:B------:R-:W-:Y:S01]  /*18c90*/  UMOV UR4, 0xffffffff ;  /* 0xffffffff00047882 */ /* 0x000fe20000000000 */
[----:B------:R-:W-:Y:S02]  /*18ca0*/  SEL R5, R19, RZ, !P1 ;  /* 0x000000ff13057207 */ /* 0x000fe40004800000 */
[----:B------:R-:W-:Y:S05]  /*18cb0*/  BRA.DIV UR4, `(.L_x_2732) ;  /* 0x00000076048c7947 */ /* 0x000fea000b800000 */
[----:B------:R-:W0:Y:S02]  /*18cc0*/  S2R R2, SR_TID.X ;  /* 0x0000000000027919 */ /* 0x000e240000002100 */
[----:B0-----:R-:W-:-:S04]  /*18cd0*/  SHF.R.U32.HI R2, RZ, 0x5, R2 ;  /* 0x00000005ff027819 */ /* 0x001fc80000011602 */
[----:B------:R-:W-:-:S05]  /*18ce0*/  LOP3.LUT R2, R2, 0x3, RZ, 0xc0, !PT ;  /* 0x0000000302027812 */ /* 0x000fca00078ec0ff */
[----:B------:R0:W1:Y:S02]  /*18cf0*/  SHFL.IDX PT, R14, R2, RZ, 0x1f ;  /* 0x00001fff020e7589 */ /* 0x00006400000e0000 */
.L_x_2896:
[----:B-1----:R-:W-:Y:S02]  /*18d00*/  ISETP.NE.AND P0, PT, R14, RZ, PT ;  /* 0x000000ff0e00720c */ /* 0x002fe40003f05270 */
[----:B------:R-:W-:-:S11]  /*18d10*/  PLOP3.LUT P6, PT, PT, PT, PT, 0x8, 0x0 ;  /* 0x000000000000781c */ /* 0x000fd60003fce170 */
[----:B------:R-:W-:Y:S05]  /*18d20*/  @P0 BRA `(.L_x_2733) ;  /* 0x00000000000c0947 */ /* 0x000fea0003800000 */
[----:B------:R-:W-:-:S03]  /*18d30*/  UMOV UR4, 0xffffffff ;  /* 0xffffffff00047882 */ /* 0x000fc60000000000 */
[----:B------:R-:W-:Y:S05]  /*18d40*/  BRA.DIV UR4, `(.L_x_2734) ;  /* 0x00000076049c7947 */ /* 0x000fea000b800000 */
[----:B------:R-:W-:-:S13]  /*18d50*/  ELECT P6, URZ, PT ;  /* 0x00000000003f782f */ /* 0x000fda00038c0000 */
.L_x_2733:
[----:B0-----:R-:W2:Y:S01]  /*18d60*/  LDL R2, [R1+0x1c] ;  /* 0x00001c0001027983 */ /* 0x001ea20000100800 */
[----:B------:R-:W-:Y:S01]  /*18d70*/  BSSY B1, `(.L_x_2735) ;  /* 0x0000008000017945 */ /* 0x000fe20003800000 */
[----:B--2---:R-:W-:-:S05]  /*18d80*/  VIADD R2, R2, 0x1 ;  /* 0x0000000102027836 */ /* 0x004fca0000000000 */
[----:B------:R-:W-:-:S04]  /*18d90*/  LEA.HI R3, R2, R2, RZ, 0x1 ;  /* 0x0000000202037211 */ /* 0x000fc800078f08ff */
[----:B------:R-:W-:-:S05]  /*18da0*/  LOP3.LUT R3, R3, 0xfffffffe, RZ, 0xc0, !PT ;  /* 0xfffffffe03037812 */ /* 0x000fca00078ec0ff */
[----:B------:R-:W-:-:S05]  /*18db0*/  IMAD.IADD R2, R2, 0x1, -R3 ;  /* 0x0000000102027824 */ /* 0x000fca00078e0a03 */
[----:B------:R-:W-:-:S04]  /*18dc0*/  SHF.L.U32 R2, R2, 0x1f, RZ ;  /* 0x0000001f02027819 */ /* 0x000fc800000006ff */
[----:B------:R-:W0:Y:S02]  /*18dd0*/  SYNCS.PHASECHK.TRANS64.TRYWAIT P0, [R23+URZ+0x28c20], R2 ;  /* 0x028c2002170075a7 */ /* 0x000e24000800017f */
[----:B0-----:R-:W-:Y:S05]  /*18de0*/  @!P0 BRA `(.L_x_2736) ;  /* 0x0000007400948947 */ /* 0x001fea0003800000 */
.L_x_2899:
[----:B------:R-:W-:Y:S05]  /*18df0*/  BSYNC B1 ;  /* 0x0000000000017941 */ /* 0x000fea0003800000 */
.L_x_2735:
[----:B------:R-:W-:Y:S04]  /*18e00*/  BSSY B1, `(.L_x_2737) ;  /* 0x00000b7000017945 */ /* 0x000fe80003800000 */
[----:B------:R-:W-:Y:S05]  /*18e10*/  @!P6 BRA `(.L_x_2738) ;  /* 0x0000000800d4e947 */ /* 0x000fea0003800000 */
[----:B------:R-:W-:Y:S01]  /*18e20*/  IMAD R12, R24, 0x8, R23 ;  /* 0x00000008180c7824 */ /* 0x000fe200078e0217 */
[----:B0-----:R-:W-:Y:S01]  /*18e30*/  SHF.L.U32 R2, R28, 0x1f, RZ ;  /* 0x0000001f1c027819 */ /* 0x001fe200000006ff */
[----:B------:R-:W0:Y:S01]  /*18e40*/  S2R R3, SR_TID.X ;  /* 0x0000000000037919 */ /* 0x000e220000002100 */
[----:B------:R-:W-:Y:S02]  /*18e50*/  BSSY B2, `(.L_x_2739) ;  /* 0x0000005000027945 */ /* 0x000fe40003800000 */
[----:B------:R-:W1:Y:S01]  /*18e60*/  SYNCS.PHASECHK.TRANS64.TRYWAIT P0, [R12+URZ+0x28ca0], R2 ;  /* 0x028ca0020c0075a7 */ /* 0x000e62000800017f */
[----:B0-----:R-:W-:-:S04]  /*18e70*/  LOP3.LUT R3, R3, 0x7f, RZ, 0xc0, !PT ;  /* 0x0000007f03037812 */ /* 0x001fc800078ec0ff */
[----:B------:R-:W-:Y:S01]  /*18e80*/  ISETP.NE.AND P1, PT, R3, RZ, PT ;  /* 0x000000ff0300720c */ /* 0x000fe20003f25270 */
[----:B-1----:R-:W-:-:S12]  /*18e90*/  @!P0 BRA `(.L_x_2740) ;  /* 0x00000074007c8947 */ /* 0x002fd80003800000 */
.L_x_2900:
[----:B------:R-:W-:Y:S05]  /*18ea0*/  BSYNC B2 ;  /* 0x0000000000027941 */ /* 0x000fea0003800000 */
.L_x_2739:
[----:B------:R-:W-:Y:S04]  /*18eb0*/  BSSY B2, `(.L_x_2741) ;  /* 0x0000009000027945 */ /* 0x000fe80003800000 */
[----:B------:R-:W-:Y:S05]  /*18ec0*/  @P1 BRA `(.L_x_2742) ;  /* 0x00000000001c1947 */ /* 0x000fea0003800000 */
[----:B------:R-:W1:Y:S01]  /*18ed0*/  S2R R10, SR_TID.X ;  /* 0x00000000000a7919 */ /* 0x000e620000002100 */
[----:B------:R-:W-:-:S04]  /*18ee0*/  IMAD.MOV.U32 R3, RZ, RZ, 0x2000 ;  /* 0x00002000ff037424 */ /* 0x000fc800078e00ff */
[----:B------:R2:W-:Y:S01]  /*18ef0*/  SYNCS.ARRIVE.TRANS64 RZ, [R12+URZ+0x28c90], R3 ;  /* 0x028c90030cff79a7 */ /* 0x0005e2000800003f */
[----:B-1----:R-:W-:-:S04]  /*18f00*/  LOP3.LUT R10, R10, 0x1f, RZ, 0xc0, !PT ;  /* 0x0000001f0a0a7812 */ /* 0x002fc800078ec0ff */
[----:B------:R-:W-:-:S13]  /*18f10*/  ISETP.NE.AND P0, PT, R10, RZ, PT ;  /* 0x000000ff0a00720c */ /* 0x000fda0003f05270 */
[----:B--2---:R-:W-:Y:S05]  /*18f20*/  @!P0 BRA `(.L_x_2742) ;  /* 0x0000000000048947 */ /* 0x004fea0003800000 */
[----:B------:R-:W-:Y:S01]  /*18f30*/  BPT.TRAP 0x1 ;  /* 0x000000040000795c */ /* 0x000fe20000300000 */
.L_x_2742:
[----:B------:R-:W-:Y:S05]  /*18f40*/  BSYNC B2 ;  /* 0x0000000000027941 */ /* 0x000fea0003800000 */
.L_x_2741:
[----:B------:R-:W-:Y:S01]  /*18f50*/  IMAD.MOV.U32 R11, RZ, RZ, RZ ;  /* 0x000000ffff0b7224 */ /* 0x000fe200078e00ff */
[----:B------:R-:W-:Y:S01]  /*18f60*/  UIADD3 UR4, UP0, UR40, 0x570, URZ ;  /* 0x0000057028047890 */ /* 0x000fe2000ff1e03f */
[----:B------:R-:W-:Y:S01]  /*18f70*/  IMAD R3, R24, 0x2000, R23 ;  /* 0x0000200018037824 */ /* 0x000fe200078e0217 */
[----:B------:R-:W-:Y:S01]  /*18f80*/  PLOP3.LUT P0, PT, PT, PT, PT, 0x80, 0x0 ;  /* 0x000000000000781c */ /* 0x000fe20003f0f070 */
[----:B------:R-:W-:Y:S01]  /*18f90*/  IMAD R10, R7, 0x40, R0 ;  /* 0x00000040070a7824 */ /* 0x000fe200078e0200 */
[----:B------:R-:W-:Y:S01]  /*18fa0*/  R2UR UR10, R11 ;  /* 0x000000000b0a72ca */ /* 0x000fe200000e0000 */
[----:B------:R-:W-:Y:S01]  /*18fb0*/  VIADD R13, R12, 0x28c90 ;  /* 0x00028c900c0d7836 */ /* 0x000fe20000000000 */
[----:B------:R-:W-:Y:S01]  /*18fc0*/  IADD3 R3, R3, 0x22400, RZ ;  /* 0x0002240003037810 */ /* 0x000fe20007ffe0ff */
[----:B------:R-:W-:Y:S01]  /*18fd0*/  VIADD R10, R10, 0xffffffc0 ;  /* 0xffffffc00a0a7836 */ /* 0x000fe20000000000 */
[----:B------:R-:W-:Y:S01]  /*18fe0*/  UIADD3.X UR5, URZ, UR41, URZ, UP0, !UPT ;  /* 0x000000293f057290 */ /* 0x000fe200087fe43f */
[----:B------:R-:W-:Y:S01]  /*18ff0*/  UMOV UR6, 0x0 ;  /* 0x0000000000067882 */ /* 0x000fe20000000000 */
[----:B------:R-:W-:-:S10]  /*19000*/  UMOV UR7, 0x12f00000 ;  /* 0x12f0000000077882 */ /* 0x000fd40000000000 */
.L_x_2743:
        /* <DEDUP_REMOVED lines=9> */
[----:B-1----:R-:W-:Y:S05]  /*190a0*/  @P0 BRA.U.ANY `(.L_x_2743) ;  /* 0xfffffffd00d80947 */ /* 0x002fea000393ffff */
[----:B------:R-:W1:Y:S01]  /*190b0*/  SYNCS.PHASECHK.TRANS64.TRYWAIT P0, [R12+URZ+0x28cc0], R2 ;  /* 0x028cc0020c0075a7 */ /* 0x000e62000800017f */
[----:B------:R-:W-:Y:S04]  /*190c0*/  BSSY B2, `(.L_x_2744) ;  /* 0x0000002000027945 */ /* 0x000fe80003800000 */
[----:B-1----:R-:W-:Y:S05]  /*190d0*/  @!P0 BRA `(.L_x_2745) ;  /* 0x0000007400008947 */ /* 0x002fea0003800000 */
.L_x_2901:
[----:B------:R-:W-:Y:S05]  /*190e0*/  BSYNC B2 ;  /* 0x0000000000027941 */ /* 0x000fea0003800000 */
.L_x_2744:
[----:B------:R-:W-:Y:S01]  /*190f0*/  BSSY B2, `(.L_x_2746) ;  /* 0x000000b000027945 */ /* 0x000fe20003800000 */
[----:B01----:R-:W-:Y:S02]  /*19100*/  IMAD.MOV.U32 R2, RZ, RZ, 0x0 ;  /* 0x00000000ff027424 */ /* 0x003fe400078e00ff */
[----:B------:R-:W-:Y:S01]  /*19110*/  IMAD.MOV.U32 R3, RZ, RZ, 0x12f00000 ;  /* 0x12f00000ff037424 */ /* 0x000fe200078e00ff */
[----:B------:R-:W-:Y:S06]  /*19120*/  @P1 BRA `(.L_x_2747) ;  /* 0x00000000001c1947 */ /* 0x000fec0003800000 */
[----:B------:R-:W0:Y:S01]  /*19130*/  S2R R14, SR_TID.X ;  /* 0x00000000000e7919 */ /* 0x000e220000002100 */
[----:B------:R-:W-:-:S04]  /*19140*/  IMAD.MOV.U32 R13, RZ, RZ, 0x10000 ;  /* 0x00010000ff0d7424 */ /* 0x000fc800078e00ff */
[----:B------:R1:W-:Y:S01]  /*19150*/  SYNCS.ARRIVE.TRANS64 RZ, [R12+URZ+0x28cb0], R13 ;  /* 0x028cb00d0cff79a7 */ /* 0x0003e2000800003f */
[----:B0-----:R-:W-:-:S04]  /*19160*/  LOP3.LUT R14, R14, 0x1f, RZ, 0xc0, !PT ;  /* 0x0000001f0e0e7812 */ /* 0x001fc800078ec0ff */
[----:B------:R-:W-:-:S13]  /*19170*/  ISETP.NE.AND P0, PT, R14, RZ, PT ;  /* 0x000000ff0e00720c */ /* 0x000fda0003f05270 */
[----:B-1----:R-:W-:Y:S05]  /*19180*/  @!P0 BRA `(.L_x_2747) ;  /* 0x0000000000048947 */ /* 0x002fea0003800000 */
[----:B------:R-:W-:Y:S01]  /*19190*/  BPT.TRAP 0x1 ;  /* 0x000000040000795c */ /* 0x000fe20000300000 */
.L_x_2747:
[----:B------:R-:W-:Y:S05]  /*191a0*/  BSYNC B2 ;  /* 0x0000000000027941 */ /* 0x000fea0003800000 */
.L_x_2746:
[----:B------:R-:W-:Y:S01]  /*191b0*/  R2UR UR6, R2 ;  /* 0x00000000020672ca */ /* 0x000fe200000e0000 */
[----:B------:R-:W-:Y:S01]  /*191c0*/  UIADD3 UR4, UP0, UR40, 0x670, URZ ;  /* 0x0000067028047890 */ /* 0x000fe2000ff1e03f */
[----:B------:R-:W-:Y:S01]  /*191d0*/  R2UR UR7, R3 ;  /* 0x00000000030772ca */ /* 0x000fe200000e0000 */
[----:B------:R-:W-:Y:S01]  /*191e0*/  VIADD R12, R12, 0x28cb0 ;  /* 0x00028cb00c0c7836 */ /* 0x000fe20000000000 */
[----:B------:R-:W-:Y:S01]  /*191f0*/  R2UR UR10, R11 ;  /* 0x000000000b0a72ca */ /* 0x000fe200000e0000 */
[----:B------:R-:W-:Y:S01]  /*19200*/  IMAD R11, R24, 0x10000, R23 ;  /* 0x00010000180b7824 */ /* 0x000fe200078e0217 */
[----:B------:R-:W-:Y:S01]  /*19210*/  PLOP3.LUT P0, PT, PT, PT, PT, 0x80, 0x0 ;  /* 0x000000000000781c */ /* 0x000fe20003f0f070 */
[----:B------:R-:W-:Y:S02]  /*19220*/  UIADD3.X UR5, URZ, UR41, URZ, UP0, !UPT ;  /* 0x000000293f057290 */ /* 0x000fe400087fe43f */
[----:B------:R-:W-:-:S10]  /*19230*/  VIADD R13, R11, 0x400 ;  /* 0x000004000b0d7836 */ /* 0x000fd40000000000 */
.L_x_2748:
        /* <DEDUP_REMOVED lines=15> */
.L_x_2749:
        /* <DEDUP_REMOVED lines=15> */
.L_x_2750:
        /* <DEDUP_REMOVED lines=15> */
.L_x_2751:
        /* <DEDUP_REMOVED lines=15> */
.L_x_2752:
        /* <DEDUP_REMOVED lines=15> */
.L_x_2753:
        /* <DEDUP_REMOVED lines=15> */
.L_x_2754:
        /* <DEDUP_REMOVED lines=15> */
.L_x_2755:
        /* <DEDUP_REMOVED lines=10> */
.L_x_2738:
[----:B------:R-:W-:Y:S05]  /*19970*/  BSYNC B1 ;  /* 0x0000000000017941 */ /* 0x000fea0003800000 */
.L_x_2737:
[----:B------:R-:W-:Y:S01]  /*19980*/  VIADD R11, R7, 0xfffffffe ;  /* 0xfffffffe070b7836 */ /* 0x000fe20000000000 */
[----:B------:R-:W-:Y:S01]  /*19990*/  PLOP3.LUT P0, PT, PT, PT, PT, 0x8, 0x0 ;  /* 0x000000000000781c */ /* 0x000fe20003f0e170 */
[----:B------:R-:W-:-:S03]  /*199a0*/  VIADD R24, R24, 0x1 ;  /* 0x0000000118187836 */ /* 0x000fc60000000000 */
[----:B------:R-:W-:Y:S02]  /*199b0*/  ISETP.GE.AND P2, PT, R11, R4, PT ;  /* 0x000000040b00720c */ /* 0x000fe40003f46270 */
[----:B------:R-:W-:-:S04]  /*199c0*/  ISETP.NE.AND P1, PT, R24, 0x2, PT ;  /* 0x000000021800780c */ /* 0x000fc80003f25270 */
[----:B0-----:R-:W-:Y:S02]  /*199d0*/  SEL R2, RZ, 0x1, P1 ;  /* 0x00000001ff027807 */ /* 0x001fe40000800000 */
[----:B------:R-:W-:Y:S02]  /*199e0*/  SEL R24, R24, RZ, P1 ;  /* 0x000000ff18187207 */ /* 0x000fe40000800000 */
[----:B------:R-:W-:-:S03]  /*199f0*/  LOP3.LUT R28, R28, R2, RZ, 0x3c, !PT ;  /* 0x000000021c1c7212 */ /* 0x000fc600078e3cff */
[----:B------:R-:W-:Y:S05]  /*19a00*/  @!P2 BRA `(.L_x_2731) ;  /* 0x0000000c0000a947 */ /* 0x000fea0003800000 */
.L_x_2775:
[----:B------:R-:W-:Y:S05]  /*19a10*/  YIELD ;  /* 0x0000000000007946 */ /* 0x000fea0003800000 */
[----:B------:R-:W-:Y:S04]  /*19a20*/  BSSY B1, `(.L_x_2756) ;  /* 0x00000b6000017945 */ /* 0x000fe80003800000 */
[----:B------:R-:W-:Y:S05]  /*19a30*/  @!P6 BRA `(.L_x_2757) ;  /* 0x0000000800d0e947 */ /* 0x000fea0003800000 */
[----:B------:R-:W-:Y:S01]  /*19a40*/  IMAD R10, R24, 0x8, R23 ;  /* 0x00000008180a7824 */ /* 0x000fe200078e0217 */
[----:B------:R-:W-:Y:S01]  /*19a50*/  SHF.L.U32 R2, R28, 0x1f, RZ ;  /* 0x0000001f1c027819 */ /* 0x000fe200000006ff */
[----:B------:R-:W0:Y:S01]  /*19a60*/  S2R R3, SR_TID.X ;  /* 0x0000000000037919 */ /* 0x000e220000002100 */
[----:B------:R-:W-:Y:S02]  /*19a70*/  BSSY B2, `(.L_x_2758) ;  /* 0x0000005000027945 */ /* 0x000fe40003800000 */
[----:B------:R-:W1:Y:S01]  /*19a80*/  SYNCS.PHASECHK.TRANS64.TRYWAIT P1, [R10+URZ+0x28ca0], R2 ;  /* 0x028ca0020a0075a7 */ /* 0x000e62000802017f */
[----:B0-----:R-:W-:-:S04]  /*19a90*/  LOP3.LUT R3, R3, 0x7f, RZ, 0xc0, !PT ;  /* 0x0000007f03037812 */ /* 0x001fc800078ec0ff */
[----:B------:R-:W-:Y:S01]  /*19aa0*/  ISETP.NE.AND P2, PT, R3, RZ, PT ;  /* 0x000000ff0300720c */ /* 0x000fe20003f45270 */
[----:B-1----:R-:W-:-:S12]  /*19ab0*/  @!P1 BRA `(.L_x_2759) ;  /* 0x00000068009c9947 */ /* 0x002fd80003800000 */
.L_x_2902:
[----:B------:R-:W-:Y:S05]  /*19ac0*/  BSYNC B2 ;  /* 0x0000000000027941 */ /* 0x000fea0003800000 */
.L_x_2758:
        /* <DEDUP_REMOVED lines=9> */
.L_x_2761:
[----:B------:R-:W-:Y:S05]  /*19b60*/  BSYNC B2 ;  /* 0x0000000000027941 */ /* 0x000fea0003800000 */
.L_x_2760:
[----:B------:R-:W-:Y:S01]  /*19b70*/  IMAD.MOV.U32 R7, RZ, RZ, RZ ;  /* 0x000000ffff077224 */ /* 0x000fe200078e00ff */
[----:B------:R-:W-:Y:S01]  /*19b80*/  UIADD3 UR4, UP0, UR40, 0x570, URZ ;  /* 0x0000057028047890 */ /* 0x000fe2000ff1e03f */
[----:B------:R-:W-:Y:S01]  /*19b90*/  IMAD R3, R24, 0x2000, R23 ;  /* 0x0000200018037824 */ /* 0x000fe200078e0217 */
[----:B------:R-:W-:Y:S01]  /*19ba0*/  PLOP3.LUT P1, PT, PT, PT, PT, 0x80, 0x0 ;  /* 0x000000000000781c */ /* 0x000fe20003f2f070 */
[----:B------:R-:W-:Y:S01]  /*19bb0*/  IMAD R12, R11, 0x40, R0 ;  /* 0x000000400b0c7824 */ /* 0x000fe200078e0200 */
[----:B------:R-:W-:Y:S01]  /*19bc0*/  R2UR UR10, R7 ;  /* 0x00000000070a72ca */ /* 0x000fe200000e0000 */
[----:B------:R-:W-:Y:S01]  /*19bd0*/  VIADD R3, R3, 0x22400 ;  /* 0x0002240003037836 */ /* 0x000fe20000000000 */
[----:B------:R-:W-:Y:S01]  /*19be0*/  UIADD3.X UR5, URZ, UR41, URZ, UP0, !UPT ;  /* 0x000000293f057290 */ /* 0x000fe200087fe43f */
[----:B------:R-:W-:Y:S01]  /*19bf0*/  VIADD R13, R10, 0x28c90 ;  /* 0x00028c900a0d7836 */ /* 0x000fe20000000000 */
[----:B------:R-:W-:Y:S01]  /*19c00*/  UMOV UR6, 0x0 ;  /* 0x0000000000067882 */ /* 0x000fe20000000000 */
[----:B------:R-:W-:-:S10]  /*19c10*/  UMOV UR7, 0x12f00000 ;  /* 0x12f0000000077882 */ /* 0x000fd40000000000 */
.L_x_2762:
        /* <DEDUP_REMOVED lines=13> */
.L_x_2903:
[----:B------:R-:W-:Y:S05]  /*19cf0*/  BSYNC B2 ;  /* 0x0000000000027941 */ /* 0x000fea0003800000 */
.L_x_2763:
        /* <DEDUP_REMOVED lines=11> */
.L_x_2766:
[----:B------:R-:W-:Y:S05]  /*19db0*/  BSYNC B2 ;  /* 0x0000000000027941 */ /* 0x000fea0003800000 */
.L_x_2765:
[----:B------:R-:W-:Y:S01]  /*19dc0*/  R2UR UR6, R2 ;  /* 0x00000000020672ca */ /* 0x000fe200000e0000 */
[----:B------:R-:W-:Y:S01]  /*19dd0*/  UIADD3 UR4, UP0, UR40, 0x670, URZ ;  /* 0x0000067028047890 */ /* 0x000fe2000ff1e03f */
[----:B------:R-:W-:Y:S02]  /*19de0*/  R2UR UR7, R3 ;  /* 0x00000000030772ca */ /* 0x000fe400000e0000 */
[----:B------:R-:W-:Y:S01]  /*19df0*/  R2UR UR10, R7 ;  /* 0x00000000070a72ca */ /* 0x000fe200000e0000 */
[----:B------:R-:W-:Y:S01]  /*19e00*/  IMAD R7, R24, 0x10000, R23 ;  /* 0x0001000018077824 */ /* 0x000fe200078e0217 */
[----:B------:R-:W-:Y:S01]  /*19e10*/  PLOP3.LUT P1, PT, PT, PT, PT, 0x80, 0x0 ;  /* 0x000000000000781c */ /* 0x000fe20003f2f070 */
[----:B------:R-:W-:Y:S01]  /*19e20*/  UIADD3.X UR5, URZ, UR41, URZ, UP0, !UPT ;  /* 0x000000293f057290 */ /* 0x000fe200087fe43f */
[----:B------:R-:W-:Y:S01]  /*19e30*/  IADD3 R10, R10, 0x28cb0, RZ ;  /* 0x00028cb00a0a7810 */ /* 0x000fe20007ffe0ff */
[----:B------:R-:W-:-:S10]  /*19e40*/  VIADD R13, R7, 0x400 ;  /* 0x00000400070d7836 */ /* 0x000fd40000000000 */
.L_x_2767:
        /* <DEDUP_REMOVED lines=15> */
.L_x_2768:
        /* <DEDUP_REMOVED lines=15> */
.L_x_2769:
        /* <DEDUP_REMOVED lines=15> */
.L_x_2770:
        /* <DEDUP_REMOVED lines=15> */
.L_x_2771:
        /* <DEDUP_REMOVED lines=15> */
.L_x_2772:
        /* <DEDUP_REMOVED lines=15> */
.L_x_2773:
        /* <DEDUP_REMOVED lines=15> */
.L_x_2774:
        /* <DEDUP_REMOVED lines=10> */
.L_x_2757:
[----:B------:R-:W-:Y:S05]  /*1a580*/  BSYNC B1 ;  /* 0x0000000000017941 */ /* 0x000fea0003800000 */
.L_x_2756:
        /* <DEDUP_REMOVED lines=8> */
.L_x_2731:
[----:B------:R-:W-:Y:S05]  /*1a610*/  BSYNC B0 ;  /* 0x0000000000007941 */ /* 0x000fea0003800000 */
.L_x_2730:
[----:B------:R-:W0:Y:S01]  /*1a620*/  LDC R0, c[0x0][0x448] ;  /* 0x00011200ff007b82 */ /* 0x000e220000000800 */
[----:B------:R-:W-:Y:S01]  /*1a630*/  VIADD R3, R32, 0x3f ;  /* 0x0000003f20037836 */ /* 0x000fe20000000000 */
[----:B------:R-:W-:Y:S06]  /*1a640*/  @!P0 WARPSYNC.ALL ;  /* 0x0000000000008948 */ /* 0x000fec0003800000 */
[----:B------:R-:W-:Y:S01]  /*1a650*/  @!P0 BAR.SYNC.DEFER_BLOCKING 0xc, 0x180 ;  /* 0x0306000000008b1d */ /* 0x000fe20000010000 */
[----:B0-----:R-:W-:-:S13]  /*1a660*/  ISETP.NE.AND P1, PT, R0, 0x1, PT ;  /* 0x000000010000780c */ /* 0x001fda0003f25270 */
[----:B------:R-:W0:Y:S08]  /*1a670*/  @P1 LDC R2, c[0x0][0x44c] ;  /* 0x00011300ff021b82 */ /* 0x000e300000000800 */
[----:B------:R-:W1:Y:S01]  /*1a680*/  @P1 LDC R0, c[0x0][0x450] ;  /* 0x00011400ff001b82 */ /* 0x000e620000000800 */
[----:B0-----:R-:W-:-:S05]  /*1a690*/  @P1 IMAD.HI.U32 R5, R3, R2, RZ ;  /* 0x0000000203051227 */ /* 0x001fca00078e00ff */
[----:B-1----:R-:W-:-:S05]  /*1a6a0*/  @P1 SHF.R.U32.HI R3, RZ, R0, R5 ;  /* 0x00000000ff031219 */ /* 0x002fca0000011605 */
[----:B------:R-:W-:Y:S02]  /*1a6b0*/  IMAD.IADD R6, R6, 0x1, R3 ;  /* 0x0000000106067824 */ /* 0x000fe400078e0203 */
[----:B------:R-:W0:Y:S02]  /*1a6c0*/  LDC.64 R2, c[0x0][0x9e0] ;  /* 0x00027800ff027b82 */ /* 0x000e240000000a00 */
[----:B0-----:R-:W-:Y:S01]  /*1a6d0*/  ISETP.GE.AND P2, PT, R3, 0x1, PT ;  /* 0x000000010300780c */ /* 0x001fe20003f46270 */
[----:B------:R-:W-:-:S12]  /*1a6e0*/  IMAD.IADD R2, R6, 0x1, R2 ;  /* 0x0000000106027824 */ /* 0x000fd800078e0202 */
[----:B------:R-:W-:Y:S05]  /*1a6f0*/  @!P2 BRA `(.L_x_2776) ;  /* 0x000000000048a947 */ /* 0x000fea0003800000 */
[C---:B------:R-:W-:Y:S01]  /*1a700*/  ISETP.GT.AND P0, PT, R6.reuse, RZ, PT ;  /* 0x000000ff0600720c */ /* 0x040fe20003f04270 */
[----:B------:R-:W-:Y:S01]  /*1a710*/  BSSY B0, `(.L_x_2777) ;  /* 0x000000e000007945 */ /* 0x000fe20003800000 */
[----:B------:R-:W-:-:S11]  /*1a720*/  IADD3 R0, R6, -0x1, RZ ;  /* 0xffffffff06007810 */ /* 0x000fd60007ffe0ff */
        /* <DEDUP_REMOVED lines=8> */
.L_x_2778:
[----:B------:R-:W-:-:S13]  /*1a7b0*/  ISETP.NE.AND P0, PT, R3, 0x1, PT ;  /* 0x000000010300780c */ /* 0x000fda0003f05270 */
[----:B------:R-:W0:Y:S02]  /*1a7c0*/  @P0 LDC.64 R4, c[0x0][0x9e8] ;  /* 0x00027a00ff040b82 */ /* 0x000e240000000a00 */
[----:B0-----:R-:W-:-:S05]  /*1a7d0*/  @P0 IMAD.HI.U32 R4, R0, R4, RZ ;  /* 0x0000000400040227 */ /* 0x001fca00078e00ff */
[----:B------:R-:W-:-:S07]  /*1a7e0*/  @P0 SHF.R.U32.HI R0, RZ, R5, R4 ;  /* 0x00000005ff000219 */ /* 0x000fce0000011604 */
.L_x_2779:
[----:B------:R-:W-:Y:S05]  /*1a7f0*/  BSYNC B0 ;  /* 0x0000000000007941 */ /* 0x000fea0003800000 */
.L_x_2777:
[----:B------:R-:W-:-:S05]  /*1a800*/  IMAD R5, R0, R3, R3 ;  /* 0x0000000300057224 */ /* 0x000fca00078e0203 */
[----:B------:R-:W-:-:S07]  /*1a810*/  VIMNMX R2, R2, R5, PT ;  /* 0x0000000502027248 */ /* 0x000fce0003fe0100 */
.L_x_2776:
[----:B------:R-:W-:Y:S01]  /*1a820*/  VIADD R2, R2, 0x3f ;  /* 0x0000003f02027836 */ /* 0x000fe20000000000 */
[----:B------:R-:W0:Y:S01]  /*1a830*/  @P1 LDC R7, c[0x0][0x450] ;  /* 0x00011400ff071b82 */ /* 0x000e220000000800 */
[----:B------:R-:W-:-:S03]  /*1a840*/  ULDC UR4, c[0x0][0x9dc] ;  /* 0x0002770000047ab9 */ /* 0x000fc60000000800 */
[----:B------:R-:W-:-:S04]  /*1a850*/  SHF.R.S32.HI R5, RZ, 0x1f, R2 ;  /* 0x0000001fff057819 */ /* 0x000fc80000011402 */
[----:B------:R-:W-:-:S04]  /*1a860*/  LEA.HI R5, R5, R2, RZ, 0x6 ;  /* 0x0000000205057211 */ /* 0x000fc800078f30ff */
[----:B------:R-:W-:Y:S02]  /*1a870*/  SHF.R.S32.HI R0, RZ, 0x6, R5 ;  /* 0x00000006ff007819 */ /* 0x000fe40000011405 */
[----:B------:R-:W1:Y:S02]  /*1a880*/  @P1 LDC R5, c[0x0][0x44c] ;  /* 0x00011300ff051b82 */ /* 0x000e640000000800 */
[----:B------:R-:W-:-:S05]  /*1a890*/  VIMNMX R29, R9, R0, PT ;  /* 0x00000000091d7248 */ /* 0x000fca0003fe0100 */
[----:B------:R2:W-:Y:S01]  /*1a8a0*/  STL [R1+0x18], R29 ;  /* 0x0000181d01007387 */ /* 0x0005e20000100800 */
[----:B-1----:R-:W-:-:S04]  /*1a8b0*/  @P1 IMAD.HI.U32 R0, R32, R5, RZ ;  /* 0x0000000520001227 */ /* 0x002fc800078e00ff */
[----:B------:R-:W-:Y:S01]  /*1a8c0*/  IMAD.MOV.U32 R5, RZ, RZ, R32 ;  /* 0x000000ffff057224 */ /* 0x000fe200078e0020 */
[----:B0-----:R-:W-:-:S05]  /*1a8d0*/  @P1 SHF.R.U32.HI R5, RZ, R7, R0 ;  /* 0x00000007ff051219 */ /* 0x001fca0000011600 */
[----:B------:R-:W-:-:S04]  /*1a8e0*/  IMAD.IADD R2, R8, 0x1, R5 ;  /* 0x0000000108027824 */ /* 0x000fc800078e0205 */
[----:B------:R-:W-:Y:S01]  /*1a8f0*/  VIADD R0, R2, -UR4 ;  /* 0x8000000402007c36 */ /* 0x000fe20008000000 */
[----:B--2---:R-:W-:Y:S06]  /*1a900*/  @!P2 BRA `(.L_x_2780) ;  /* 0x000000000044a947 */ /* 0x004fec0003800000 */
        /* <DEDUP_REMOVED lines=10> */
.L_x_2782:
[----:B------:R-:W-:-:S13]  /*1a9b0*/  ISETP.NE.AND P0, PT, R3, 0x1, PT ;  /* 0x000000010300780c */ /* 0x000fda0003f05270 */
[----:B------:R-:W0:Y:S02]  /*1a9c0*/  @P0 LDC.64 R4, c[0x0][0x9e8] ;  /* 0x00027a00ff040b82 */ /* 0x000e240000000a00 */
[----:B0-----:R-:W-:-:S05]  /*1a9d0*/  @P0 IMAD.HI.U32 R4, R2, R4, RZ ;  /* 0x0000000402040227 */ /* 0x001fca00078e00ff */
[----:B------:R-:W-:-:S07]  /*1a9e0*/  @P0 SHF.R.U32.HI R2, RZ, R5, R4 ;  /* 0x00000005ff020219 */ /* 0x000fce0000011604 */
.L_x_2783:
[----:B------:R-:W-:Y:S05]  /*1a9f0*/  BSYNC B0 ;  /* 0x0000000000007941 */ /* 0x000fea0003800000 */
.L_x_2781:
[----:B------:R-:W-:-:S05]  /*1aa00*/  IMAD R3, R2, R3, RZ ;  /* 0x0000000302037224 */ /* 0x000fca00078e02ff */
[----:B------:R-:W-:-:S07]  /*1aa10*/  VIMNMX R0, R0, R3, !PT ;  /* 0x0000000300007248 */ /* 0x000fce0007fe0100 */
.L_x_2780:
[----:B------:R-:W-:Y:S01]  /*1aa20*/  SHF.R.S32.HI R3, RZ, 0x1f, R0 ;  /* 0x0000001fff037819 */ /* 0x000fe20000011400 */
[----:B------:R-:W-:Y:S03]  /*1aa30*/  BSSY B7, `(.L_x_2784) ;  /* 0x0000378000077945 */ /* 0x000fe60003800000 */
[----:B------:R-:W-:-:S04]  /*1aa40*/  LEA.HI R3, R3, R0, RZ, 0x6 ;  /* 0x0000000003037211 */ /* 0x000fc800078f30ff */
[----:B------:R-:W-:-:S04]  /*1aa50*/  SHF.R.S32.HI R3, RZ, 0x6, R3 ;  /* 0x00000006ff037819 */ /* 0x000fc80000011403 */
[----:B------:R-:W-:-:S04]  /*1aa60*/  VIMNMX R34, RZ, R3, !PT ;  /* 0x00000003ff227248 */ /* 0x000fc80007fe0100 */
[----:B------:R-:W-:-:S13]  /*1aa70*/  ISETP.GT.AND P0, PT, R29, R34, PT ;  /* 0x000000221d00720c */ /* 0x000fda0003f04270 */
        /* <DEDUP_REMOVED lines=8> */
[----:B------:R-:W0:Y:S02]  /*1ab00*/  FLO.U32 R0, UR4 ;  /* 0x0000000400007d00 */ /* 0x000e2400080e0000 */
[----:B0-----:R-:W-:-:S06]  /*1ab10*/  ISETP.EQ.U32.AND P0, PT, R0, R5, PT ;  /* 0x000000050000720c */ /* 0x001fcc0003f02070 */
[----:B------:R-:W1:Y:S07]  /*1ab20*/  POPC R5, UR4 ;  /* 0x0000000400057d09 */ /* 0x000e6e0008000000 */
[----:B-1----:R-:W2:Y:S01]  /*1ab30*/  @P0 ATOMG.E.ADD.STRONG.GPU PT, R3, desc[UR42][R2.64], R5 ;  /* 0x00000005020309a8 */ /* 0x002ea200081ee1ea */
[----:B------:R-:W0:Y:S02]  /*1ab40*/  S2R R4, SR_LTMASK ;  /* 0x0000000000047919 */ /* 0x000e240000003900 */
[----:B0-----:R-:W-:-:S04]  /*1ab50*/  LOP3.LUT R4, R4, UR4, RZ, 0xc0, !PT ;  /* 0x0000000404047c12 */ /* 0x001fc8000f8ec0ff */
[----:B------:R-:W0:Y:S01]  /*1ab60*/  POPC R7, R4 ;  /* 0x0000000400077309 */ /* 0x000e220000000000 */
[----:B--2---:R-:W0:Y:S02]  /*1ab70*/  SHFL.IDX PT, R0, R3, R0, 0x1f ;  /* 0x00001f0003007589 */ /* 0x004e2400000e0000 */
[----:B0-----:R-:W-:Y:S01]  /*1ab80*/  IADD3 R16, R0, UR37, R7 ;  /* 0x0000002500107c10 */ /* 0x001fe2000fffe007 */
[----:B------:R-:W-:Y:S06]  /*1ab90*/  BRA `(.L_x_2786) ;  /* 0x0000003400847947 */ /* 0x000fec0003800000 */
.L_x_2785:
        /* <DEDUP_REMOVED lines=20> */
.L_x_2788:
[----:B------:R-:W-:Y:S05]  /*1ace0*/  BSYNC B6 ;  /* 0x0000000000067941 */ /* 0x000fea0003800000 */
.L_x_2787:
        /* <DEDUP_REMOVED lines=20> */
.L_x_2791:
        /* <DEDUP_REMOVED lines=15> */
.L_x_2790:
[----:B------:R-:W-:Y:S05]  /*1af20*/  BSYNC B6 ;  /* 0x0000000000067941 */ /* 0x000fea0003800000 */
.L_x_2789:
[----:B------:R-:W-:Y:S01]  /*1af30*/  ULDC.64 UR4, c[0x0][0x9f8] ;  /* 0x00027e0000047ab9 */ /* 0x000fe20000000a00 */
[----:B------:R-:W-:Y:S01]  /*1af40*/  IMAD.MOV.U32 R30, RZ, RZ, R19 ;  /* 0x000000ffff1e7224 */ /* 0x000fe200078e0013 */
[----:B------:R-:W-:Y:S01]  /*1af50*/  ISETP.NE.U32.AND P0, PT, RZ, UR4, PT ;  /* 0x00000004ff007c0c */ /* 0x000fe2000bf05070 */
[----:B------:R-:W0:Y:S01]  /*1af60*/  S2R R20, SR_TID.X ;  /* 0x0000000000147919 */ /* 0x000e220000002100 */
[----:B------:R-:W1:Y:S01]  /*1af70*/  LDC R11, c[0x0][0x430] ;  /* 0x00010c00ff0b7b82 */ /* 0x000e620000000800 */
[----:B------:R-:W-:Y:S01]  /*1af80*/  ULDC UR4, c[0x0][0x320] ;  /* 0x0000c80000047ab9 */ /* 0x000fe20000000800 */
[----:B------:R-:W-:-:S13]  /*1af90*/  ISETP.NE.AND.EX P0, PT, RZ, UR5, PT, P0 ;  /* 0x00000005ff007c0c */ /* 0x000fda000bf05300 */
[----:B------:R-:W2:Y:S01]  /*1afa0*/  @P0 LDC.64 R2, c[0x0][0x9f8] ;  /* 0x00027e00ff020b82 */ /* 0x000ea20000000a00 */
[----:B0-----:R-:W-:Y:S01]  /*1afb0*/  LOP3.LUT R20, R20, 0x7f, RZ, 0xc0, !PT ;  /* 0x0000007f14147812 */ /* 0x001fe200078ec0ff */
[----:B--2---:R-:W-:-:S05]  /*1afc0*/  @P0 IMAD.WIDE R2, R19, 0x4, R2 ;  /* 0x0000000413020825 */ /* 0x004fca00078e0202 */
[----:B------:R0:W2:Y:S01]  /*1afd0*/  @P0 LDG.E R30, desc[UR42][R2.64] ;  /* 0x0000002a021e0981 */ /* 0x0000a2000c1e1900 */
[----:B------:R-:W-:Y:S01]  /*1afe0*/  SHF.R.U32.HI R21, RZ, 0x3, R20 ;  /* 0x00000003ff157819 */ /* 0x000fe20000011614 */
[----:B------:R-:W-:Y:S01]  /*1aff0*/  IMAD.MOV.U32 R37, RZ, RZ, RZ ;  /* 0x000000ffff257224 */ /* 0x000fe200078e00ff */
[----:B-1----:R-:W-:Y:S01]  /*1b000*/  ISETP.NE.AND P1, PT, R11, 0x1, PT ;  /* 0x000000010b00780c */ /* 0x002fe20003f25270 */
[----:B------:R-:W1:Y:S01]  /*1b010*/  S2R R20, SR_TID.X ;  /* 0x0000000000147919 */ /* 0x000e620000002100 */
[----:B------:R-:W-:Y:S02]  /*1b020*/  LEA R0, R29, 0xffffffc0, 0x6 ;  /* 0xffffffc01d007811 */ /* 0x000fe400078e30ff */
[----:B------:R-:W-:Y:S01]  /*1b030*/  LOP3.LUT R22, R22, 0xffffffbf, RZ, 0xc0, !PT ;  /* 0xffffffbf16167812 */ /* 0x000fe200078ec0ff */
[----:B------:R-:W3:Y:S08]  /*1b040*/  S2R R12, SR_TID.X ;  /* 0x00000000000c7919 */ /* 0x000ef00000002100 */
[----:B0-----:R-:W0:Y:S08]  /*1b050*/  @P1 LDC R3, c[0x0][0x434] ;  /* 0x00010d00ff031b82 */ /* 0x001e300000000800 */
[----:B------:R-:W4:Y:S01]  /*1b060*/  @P1 LDC R2, c[0x0][0x438] ;  /* 0x00010e00ff021b82 */ /* 0x000f220000000800 */
[----:B-1----:R-:W-:-:S02]  /*1b070*/  IMAD.SHL.U32 R20, R20, 0x10, RZ ;  /* 0x0000001014147824 */ /* 0x002fc400078e00ff */
[----:B---3--:R-:W-:-:S03]  /*1b080*/  IMAD.SHL.U32 R12, R12, 0x8, RZ ;  /* 0x000000080c0c7824 */ /* 0x008fc600078e00ff */
[----:B------:R-:W-:Y:S02]  /*1b090*/  LOP3.LUT R20, R21, 0x70, R20, 0xf8, !PT ;  /* 0x0000007015147812 */ /* 0x000fe400078ef814 */
[----:B------:R-:W1:Y:S01]  /*1b0a0*/  S2R R21, SR_TID.X ;  /* 0x0000000000157919 */ /* 0x000e620000002100 */
[----:B------:R-:W-:Y:S02]  /*1b0b0*/  LOP3.LUT R12, R12, 0x38, RZ, 0xc0, !PT ;  /* 0x000000380c0c7812 */ /* 0x000fe400078ec0ff */
[----:B------:R-:W-:-:S04]  /*1b0c0*/  IMAD.IADD R4, R20, 0x1, R0 ;  /* 0x0000000114047824 */ /* 0x000fc800078e0200 */
[C---:B------:R-:W-:Y:S01]  /*1b0d0*/  IMAD.IADD R9, R4.reuse, 0x1, R33 ;  /* 0x0000000104097824 */ /* 0x040fe200078e0221 */
[----:B------:R-:W-:-:S03]  /*1b0e0*/  ISETP.GE.AND P0, PT, R4, R17, PT ;  /* 0x000000110400720c */ /* 0x000fc60003f06270 */
[----:B0-----:R-:W-:Y:S01]  /*1b0f0*/  @P1 IMAD.HI.U32 R3, R9, R3, RZ ;  /* 0x0000000309031227 */ /* 0x001fe200078e00ff */
[----:B------:R-:W-:-:S03]  /*1b100*/  ISETP.GT.U32.OR P0, PT, R20, 0x3f, P0 ;  /* 0x0000003f1400780c */ /* 0x000fc60000704470 */
[----:B------:R-:W-:Y:S01]  /*1b110*/  IMAD.MOV.U32 R8, RZ, RZ, R9 ;  /* 0x000000ffff087224 */ /* 0x000fe200078e0009 */
[----:B----4-:R-:W-:Y:S02]  /*1b120*/  @P1 SHF.R.U32.HI R8, RZ, R2, R3 ;  /* 0x00000002ff081219 */ /* 0x010fe40000011603 */
[----:B------:R-:W-:-:S04]  /*1b130*/  ISETP.GE.AND P1, PT, R12, UR4, PT ;  /* 0x000000040c007c0c */ /* 0x000fc8000bf26270 */
[----:B------:R-:W-:-:S03]  /*1b140*/  SEL R4, RZ, 0x1, P1 ;  /* 0x00000001ff047807 */ /* 0x000fc60000800000 */
[----:B------:R-:W0:Y:S01]  /*1b150*/  @!P0 LDC.64 R2, c[0x0][0x428] ;  /* 0x00010a00ff028b82 */ /* 0x000e220000000a00 */
[----:B-1----:R-:W-:-:S05]  /*1b160*/  IMAD.SHL.U32 R21, R21, 0x8, RZ ;  /* 0x0000000815157824 */ /* 0x002fca00078e00ff */
[----:B------:R-:W-:-:S04]  /*1b170*/  LOP3.LUT R21, R21, 0x38, RZ, 0xc0, !PT ;  /* 0x0000003815157812 */ /* 0x000fc800078ec0ff */
[----:B------:R-:W-:-:S04]  /*1b180*/  LOP3.LUT R21, R21, 0x40, RZ, 0xfc, !PT ;  /* 0x0000004015157812 */ /* 0x000fc800078efcff */
[----:B------:R-:W-:Y:S02]  /*1b190*/  ISETP.GE.AND P2, PT, R21, UR4, PT ;  /* 0x0000000415007c0c */ /* 0x000fe4000bf46270 */
[----:B------:R-:W1:Y:S02]  /*1b1a0*/  S2R R21, SR_TID.X ;  /* 0x0000000000157919 */ /* 0x000e640000002100 */
[----:B------:R-:W-:-:S04]  /*1b1b0*/  SEL R10, RZ, 0xffffffff, P2 ;  /* 0xffffffffff0a7807 */ /* 0x000fc80001000000 */
[----:B------:R-:W-:-:S04]  /*1b1c0*/  SHF.L.U32 R10, R10, 0x1, RZ ;  /* 0x000000010a0a7819 */ /* 0x000fc800000006ff */
[----:B------:R-:W-:Y:S02]  /*1b1d0*/  LOP3.LUT R10, R10, 0x2, R4, 0xe2, !PT ;  /* 0x000000020a0a7812 */ /* 0x000fe400078ee204 */
[----:B------:R-:W-:Y:S01]  /*1b1e0*/  @P2 LOP3.LUT R22, R22, 0x40, RZ, 0xfc, !PT ;  /* 0x0000004016162812 */ /* 0x000fe200078efcff */
[----:B------:R-:W3:Y:S03]  /*1b1f0*/  @!P0 LDC.64 R4, c[0x0][0x418] ;  /* 0x00010600ff048b82 */ /* 0x000ee60000000a00 */
[----:B------:R-:W-:-:S04]  /*1b200*/  LOP3.LUT R22, R22, 0xffffff7f, RZ, 0xc0, !PT ;  /* 0xffffff7f16167812 */ /* 0x000fc800078ec0ff */
[----:B------:R-:W-:-:S04]  /*1b210*/  @P1 LOP3.LUT R22, R22, 0x80, RZ, 0xfc, !PT ;  /* 0x0000008016161812 */ /* 0x000fc800078efcff */
[----:B------:R-:W-:Y:S01]  /*1b220*/  LOP3.LUT R22, R22, 0xffffffdf, RZ, 0xc0, !PT ;  /* 0xffffffdf16167812 */ /* 0x000fe200078ec0ff */
[----:B-1----:R-:W-:-:S05]  /*1b230*/  IMAD.SHL.U32 R21, R21, 0x8, RZ ;  /* 0x0000000815157824 */ /* 0x002fca00078e00ff */
[----:B------:R-:W-:-:S04]  /*1b240*/  LOP3.LUT R21, R21, 0x38, RZ, 0xc0, !PT ;  /* 0x0000003815157812 */ /* 0x000fc800078ec0ff */
[C---:B------:R-:W-:Y:S02]  /*1b250*/  LOP3.LUT R27, R21.reuse, 0x80, RZ, 0xfc, !PT ;  /* 0x00000080151b7812 */ /* 0x040fe400078efcff */
[----:B------:R-:W-:Y:S02]  /*1b260*/  LOP3.LUT R21, R21, 0xc0, RZ, 0xfc, !PT ;  /* 0x000000c015157812 */ /* 0x000fe400078efcff */
[----:B------:R-:W-:Y:S02]  /*1b270*/  ISETP.GE.AND P2, PT, R27, UR4, PT ;  /* 0x000000041b007c0c */ /* 0x000fe4000bf46270 */
[----:B------:R-:W-:Y:S02]  /*1b280*/  ISETP.GE.AND P1, PT, R21, UR4, PT ;  /* 0x0000000415007c0c */ /* 0x000fe4000bf26270 */
[----:B------:R-:W1:Y:S01]  /*1b290*/  S2R R21, SR_TID.X ;  /* 0x0000000000157919 */ /* 0x000e620000002100 */
[----:B------:R-:W-:Y:S02]  /*1b2a0*/  SEL R6, RZ, 0x4, P2 ;  /* 0x00000004ff067807 */ /* 0x000fe40001000000 */
[----:B------:R-:W-:-:S04]  /*1b2b0*/  SEL R7, RZ, 0x8, P1 ;  /* 0x00000008ff077807 */ /* 0x000fc80000800000 */
[----:B------:R-:W-:Y:S01]  /*1b2c0*/  LOP3.LUT R10, R7, R10, R6, 0xfe, !PT ;  /* 0x0000000a070a7212 */ /* 0x000fe200078efe06 */
[--C-:B------:R-:W-:Y:S01]  /*1b2d0*/  @!P0 IMAD.MOV.U32 R6, RZ, RZ, R8.reuse ;  /* 0x000000ffff068224 */ /* 0x100fe200078e0008 */
[----:B------:R-:W-:Y:S02]  /*1b2e0*/  @!P0 SHF.R.S32.HI R7, RZ, 0x1f, R8 ;  /* 0x0000001fff078819 */ /* 0x000fe40000011408 */
[----:B------:R-:W-:-:S04]  /*1b2f0*/  @P2 LOP3.LUT R22, R22, 0x20, RZ, 0xfc, !PT ;  /* 0x0000002016162812 */ /* 0x000fc800078efcff */
[----:B------:R-:W-:-:S04]  /*1b300*/  LOP3.LUT R22, R22, 0xffffffef, RZ, 0xc0, !PT ;  /* 0xffffffef16167812 */ /* 0x000fc800078ec0ff */
[----:B------:R-:W-:Y:S01]  /*1b310*/  @P1 LOP3.LUT R22, R22, 0x10, RZ, 0xfc, !PT ;  /* 0x0000001016161812 */ /* 0x000fe200078efcff */
[----:B-1----:R-:W-:-:S05]  /*1b320*/  IMAD.SHL.U32 R21, R21, 0x8, RZ ;  /* 0x0000000815157824 */ /* 0x002fca00078e00ff */
[----:B------:R-:W-:-:S04]  /*1b330*/  LOP3.LUT R21, R21, 0x38, RZ, 0xc0, !PT ;  /* 0x0000003815157812 */ /* 0x000fc800078ec0ff */
[----:B------:R-:W-:Y:S02]  /*1b340*/  LOP3.LUT R13, R21, 0x180, RZ, 0xfc, !PT ;  /* 0x00000180150d7812 */ /* 0x000fe400078efcff */
[----:B------:R-:W-:Y:S02]  /*1b350*/  LOP3.LUT R14, R12, 0x1c0, RZ, 0xfc, !PT ;  /* 0x000001c00c0e7812 */ /* 0x000fe400078efcff */
[----:B------:R-:W-:Y:S02]  /*1b360*/  LOP3.LUT R22, R22, 0xfffffff7, RZ, 0xc0, !PT ;  /* 0xfffffff716167812 */ /* 0x000fe400078ec0ff */
[----:B--2---:R-:W-:Y:S01]  /*1b370*/  SHF.R.S32.HI R35, RZ, 0x1f, R30 ;  /* 0x0000001fff237819 */ /* 0x004fe2000001141e */
[----:B0-----:R-:W-:-:S04]  /*1b380*/  @!P0 IMAD.WIDE.U32 R6, R30, R2, R6 ;  /* 0x000000021e068225 */ /* 0x001fc800078e0006 */
[----:B------:R-:W-:Y:S01]  /*1b390*/  @!P0 IMAD R2, R35, R2, RZ ;  /* 0x0000000223028224 */ /* 0x000fe200078e02ff */
[----:B---3--:R-:W-:-:S03]  /*1b3a0*/  @!P0 LEA R4, P1, R6, R4, 0x2 ;  /* 0x0000000406048211 */ /* 0x008fc600078210ff */
[----:B------:R-:W-:-:S04]  /*1b3b0*/  @!P0 IMAD R3, R30, R3, R2 ;  /* 0x000000031e038224 */ /* 0x000fc800078e0202 */
[----:B------:R-:W-:-:S05]  /*1b3c0*/  @!P0 IMAD.IADD R3, R7, 0x1, R3 ;  /* 0x0000000107038824 */ /* 0x000fca00078e0203 */
[----:B------:R-:W-:-:S05]  /*1b3d0*/  @!P0 LEA.HI.X R5, R6, R5, R3, 0x2, P1 ;  /* 0x0000000506058211 */ /* 0x000fca00008f1403 */
[----:B------:R0:W5:Y:S01]  /*1b3e0*/  @!P0 LDG.E R37, desc[UR42][R4.64] ;  /* 0x0000002a04258981 */ /* 0x000162000c1e1900 */
[----:B------:R-:W-:Y:S02]  /*1b3f0*/  ISETP.GE.AND P0, PT, R13, UR4, PT ;  /* 0x000000040d007c0c */ /* 0x000fe4000bf06270 */
[C---:B------:R-:W-:Y:S02]  /*1b400*/  LOP3.LUT R13, R12.reuse, 0x100, RZ, 0xfc, !PT ;  /* 0x000001000c0d7812 */ /* 0x040fe400078efcff */
[----:B------:R-:W-:Y:S02]  /*1b410*/  LOP3.LUT R12, R12, 0x140, RZ, 0xfc, !PT ;  /* 0x000001400c0c7812 */ /* 0x000fe400078efcff */
[----:B------:R-:W-:Y:S02]  /*1b420*/  ISETP.GE.AND P3, PT, R13, UR4, PT ;  /* 0x000000040d007c0c */ /* 0x000fe4000bf66270 */
[----:B------:R-:W-:Y:S02]  /*1b430*/  ISETP.GE.AND P2, PT, R12, UR4, PT ;  /* 0x000000040c007c0c */ /* 0x000fe4000bf46270 */
[----:B0-----:R-:W-:-:S02]  /*1b440*/  SEL R4, RZ, 0x10, P3 ;  /* 0x00000010ff047807 */ /* 0x001fc40001800000 */
[----:B------:R-:W-:Y:S02]  /*1b450*/  SEL R5, RZ, 0x20, P2 ;  /* 0x00000020ff057807 */ /* 0x000fe40001000000 */
[----:B------:R-:W-:Y:S02]  /*1b460*/  SEL R3, RZ, 0x40, P0 ;  /* 0x00000040ff037807 */ /* 0x000fe40000000000 */
[----:B------:R-:W-:Y:S02]  /*1b470*/  LOP3.LUT R4, R5, R10, R4, 0xfe, !PT ;  /* 0x0000000a05047212 */ /* 0x000fe400078efe04 */
[----:B------:R-:W-:Y:S01]  /*1b480*/  ISETP.GE.AND P0, PT, R14, UR4, PT ;  /* 0x000000040e007c0c */ /* 0x000fe2000bf06270 */
[----:B------:R-:W-:Y:S01]  /*1b490*/  UMOV UR4, 0xffffffff ;  /* 0xffffffff00047882 */ /* 0x000fe20000000000 */
[----:B------:R-:W-:Y:S01]  /*1b4a0*/  LOP3.LUT R6, R4, R3, RZ, 0xfc, !PT ;  /* 0x0000000304067212 */ /* 0x000fe200078efcff */
[----:B------:R-:W-:Y:S01]  /*1b4b0*/  IMAD.MOV R3, RZ, RZ, -R8 ;  /* 0x000000ffff037224 */ /* 0x000fe200078e0a08 */
[----:B------:R-:W-:-:S02]  /*1b4c0*/  @P3 LOP3.LUT R22, R22, 0x8, RZ, 0xfc, !PT ;  /* 0x0000000816163812 */ /* 0x000fc400078efcff */
[----:B------:R-:W-:Y:S01]  /*1b4d0*/  SEL R2, RZ, 0x80, P0 ;  /* 0x00000080ff027807 */ /* 0x000fe20000000000 */
[----:B------:R-:W-:Y:S01]  /*1b4e0*/  IMAD R3, R11, R3, R9 ;  /* 0x000000030b037224 */ /* 0x000fe200078e0209 */
[----:B------:R0:W-:Y:S01]  /*1b4f0*/  STL [R1+0x2c], R6 ;  /* 0x00002c0601007387 */ /* 0x0001e20000100800 */
[----:B------:R-:W-:-:S03]  /*1b500*/  LOP3.LUT R22, R22, 0xfffffffb, RZ, 0xc0, !PT ;  /* 0xfffffffb16167812 */ /* 0x000fc600078ec0ff */
[----:B------:R0:W-:Y:S01]  /*1b510*/  STL [R1], R3 ;  /* 0x0000000301007387 */ /* 0x0001e20000100800 */
[----:B------:R-:W-:Y:S01]  /*1b520*/  @P2 LOP3.LUT R22, R22, 0x4, RZ, 0xfc, !PT ;  /* 0x0000000416162812 */ /* 0x000fe200078efcff */
[----:B------:R-:W-:Y:S06]  /*1b530*/  BRA.DIV UR4, `(.L_x_2792) ;  /* 0x0000005204247947 */ /* 0x000fec000b800000 */
.L_x_2906:
[----:B0-----:R-:W-:Y:S01]  /*1b540*/  IMAD.U32 R3, RZ, RZ, UR38 ;  /* 0x00000026ff037e24 */ /* 0x001fe2000f8e00ff */
[----:B------:R-:W-:Y:S02]  /*1b550*/  LOP3.LUT R2, R6, R2, RZ, 0xfc, !PT ;  /* 0x0000000206027212 */ /* 0x000fe400078efcff */
[----:B------:R-:W-:Y:S02]  /*1b560*/  ISETP.GT.U32.AND P1, PT, R20, 0x3f, PT ;  /* 0x0000003f1400780c */ /* 0x000fe40003f24070 */
[----:B------:R-:W-:Y:S01]  /*1b570*/  ISETP.NE.AND P0, PT, R3, 0x3, PT ;  /* 0x000000030300780c */ /* 0x000fe20003f05270 */
[----:B------:R0:W-:Y:S01]  /*1b580*/  STL [R1+0xc], R2 ;  /* 0x00000c0201007387 */ /* 0x0001e20000100800 */
[----:B------:R-:W-:Y:S02]  /*1b590*/  LOP3.LUT R22, R22, 0xfffffbff, RZ, 0xc0, !PT ;  /* 0xfffffbff16167812 */ /* 0x000fe400078ec0ff */
[----:B------:R-:W-:-:S09]  /*1b5a0*/  SHF.R.S32.HI R29, RZ, 0x1f, R18 ;  /* 0x0000001fff1d7819 */ /* 0x000fd20000011412 */
[----:B------:R-:W-:-:S04]  /*1b5b0*/  @P0 LOP3.LUT R22, R22, 0x400, RZ, 0xfc, !PT ;  /* 0x0000040016160812 */ /* 0x000fc800078efcff */
[----:B------:R-:W-:-:S04]  /*1b5c0*/  LOP3.LUT R22, R22, 0xfffffffe, RZ, 0xc0, !PT ;  /* 0xfffffffe16167812 */ /* 0x000fc800078ec0ff */
[----:B------:R-:W-:Y:S01]  /*1b5d0*/  @P1 LOP3.LUT R22, R22, 0x1, RZ, 0xfc, !PT ;  /* 0x0000000116161812 */ /* 0x000fe200078efcff */
[----:B0-----:R-:W-:Y:S06]  /*1b5e0*/  @!P0 BRA `(.L_x_2793) ;  /* 0x0000000000048947 */ /* 0x001fec0003800000 */
[----:B------:R-:W-:Y:S01]  /*1b5f0*/  BPT.TRAP 0x1 ;  /* 0x000000040000795c */ /* 0x000fe20000300000 */
.L_x_2793:
[----:B------:R-:W0:Y:S01]  /*1b600*/  S2R R2, SR_TID.X ;  /* 0x0000000000027919 */ /* 0x000e220000002100 */
[----:B------:R-:W-:Y:S01]  /*1b610*/  IMAD R27, R25, 0x8, R23 ;  /* 0x00000008191b7824 */ /* 0x000fe200078e0217 */
[----:B------:R-:W-:Y:S01]  /*1b620*/  BSSY B0, `(.L_x_2794) ;  /* 0x0000007000007945 */ /* 0x000fe20003800000 */
[----:B0-----:R-:W-:-:S04]  /*1b630*/  LOP3.LUT R2, R2, 0x7f, RZ, 0xc0, !PT ;  /* 0x0000007f02027812 */ /* 0x001fc800078ec0ff */
[----:B------:R-:W-:-:S04]  /*1b640*/  SHF.R.U32.HI R2, RZ, 0x3, R2 ;  /* 0x00000003ff027819 */ /* 0x000fc80000011602 */
[----:B------:R-:W-:Y:S02]  /*1b650*/  IADD3 R17, -R2, R17, -R0 ;  /* 0x0000001102117210 */ /* 0x000fe40007ffe900 */
[----:B------:R-:W-:-:S04]  /*1b660*/  SHF.L.U32 R0, R26, 0x1f, RZ ;  /* 0x0000001f1a007819 */ /* 0x000fc800000006ff */
[----:B------:R-:W0:Y:S02]  /*1b670*/  SYNCS.PHASECHK.TRANS64.TRYWAIT P0, [R27+URZ+0x28c40], R0 ;  /* 0x028c40001b0075a7 */ /* 0x000e24000800017f */
[----:B0-----:R-:W-:Y:S05]  /*1b680*/  @!P0 BRA `(.L_x_2795) ;  /* 0x0000005000048947 */ /* 0x001fea0003800000 */
.L_x_2907:
[----:B------:R-:W-:Y:S05]  /*1b690*/  BSYNC B0 ;  /* 0x0000000000007941 */ /* 0x000fea0003800000 */
.L_x_2794:
[----:B------:R-:W0:Y:S01]  /*1b6a0*/  LDL R2, [R1] ;  /* 0x0000000001027983 */ /* 0x000e220000100800 */
[----:B------:R-:W-:Y:S01]  /*1b6b0*/  ULDC.64 UR4, c[0x0][0x300] ;  /* 0x0000c00000047ab9 */ /* 0x000fe20000000a00 */
[----:B-----5:R-:W-:Y:S01]  /*1b6c0*/  SHF.R.S32.HI R4, RZ, 0x1f, R37 ;  /* 0x0000001fff047819 */ /* 0x020fe20000011425 */
[----:B------:R-:W-:Y:S01]  /*1b6d0*/  IMAD R5, R25, 0x1000, R36 ;  /* 0x0000100019057824 */ /* 0x000fe200078e0224 */
[----:B------:R-:W1:Y:S01]  /*1b6e0*/  S2R R7, SR_TID.X ;  /* 0x0000000000077919 */ /* 0x000e620000002100 */
[----:B------:R-:W-:Y:S01]  /*1b6f0*/  LOP3.LUT R22, R22, 0xfffffffd, RZ, 0xc0, !PT ;  /* 0xfffffffd16167812 */ /* 0x000fe200078ec0ff */
        /* <DEDUP_REMOVED lines=60> */
.L_x_2917:
        /* <DEDUP_REMOVED lines=10> */
.L_x_2797:
        /* <DEDUP_REMOVED lines=11> */
.L_x_2798:
[----:B------:R1:W5:Y:S01]  /*1bc10*/  LDL R4, [R1+0xc] ;  /* 0x00000c0001047983 */ /* 0x0003620000100800 */
[----:B------:R1:W-:Y:S02]  /*1bc20*/  SYNCS.ARRIVE.TRANS64.A1T0 RZ, [R27+URZ+0x28c30], RZ ;  /* 0x028c30ff1bff79a7 */ /* 0x0003e4000810003f */
[----:B------:R-:W-:Y:S05]  /*1bc30*/  WARPSYNC.ALL ;  /* 0x0000000000007948 */ /* 0x000fea0003800000 */
[----:B------:R-:W-:Y:S01]  /*1bc40*/  ULDC.64 UR4, c[0x0][0xa00] ;  /* 0x0002800000047ab9 */ /* 0x000fe20000000a00 */
[----:B------:R-:W-:Y:S01]  /*1bc50*/  VIADD R0, R23, 0x20400 ;  /* 0x0002040017007836 */ /* 0x000fe20000000000 */
[----:B------:R-:W-:Y:S01]  /*1bc60*/  BAR.SYNC.DEFER_BLOCKING 0x8, 0x100 ;  /* 0x0204000000007b1d */ /* 0x000fe20000010000 */
[----:B------:R-:W-:Y:S02]  /*1bc70*/  ISETP.NE.U32.AND P0, PT, RZ, UR4, PT ;  /* 0x00000004ff007c0c */ /* 0x000fe4000bf05070 */
[----:B0-----:R-:W-:-:S02]  /*1bc80*/  SHF.R.S32.HI R2, RZ, 0x1f, R19 ;  /* 0x0000001fff027819 */ /* 0x001fc40000011413 */
[----:B------:R-:W-:Y:S01]  /*1bc90*/  ISETP.NE.AND.EX P0, PT, RZ, UR5, PT, P0 ;  /* 0x00000005ff007c0c */ /* 0x000fe2000bf05300 */
[----:B------:R-:W-:Y:S01]  /*1bca0*/  ULDC.64 UR4, c[0x0][0x298] ;  /* 0x0000a60000047ab9 */ /* 0x000fe20000000a00 */
[----:B------:R-:W-:Y:S01]  /*1bcb0*/  LOP3.LUT P1, RZ, R0, 0x3ff, RZ, 0xc0, !PT ;  /* 0x000003ff00ff7812 */ /* 0x000fe2000782c0ff */
[----:B------:R-:W-:Y:S01]  /*1bcc0*/  BSSY B6, `(.L_x_2799) ;  /* 0x000001f000067945 */ /* 0x000fe20003800000 */
[----:B------:R-:W-:Y:S02]  /*1bcd0*/  SHF.R.S32.HI R0, RZ, 0x1f, R31 ;  /* 0x0000001fff007819 */ /* 0x000fe4000001141f */
[----:B------:R-:W-:Y:S02]  /*1bce0*/  SEL R3, R2, RZ, !P0 ;  /* 0x000000ff02037207 */ /* 0x000fe40004000000 */
[----:B------:R-:W-:Y:S01]  /*1bcf0*/  SEL R2, R19, RZ, !P0 ;  /* 0x000000ff13027207 */ /* 0x000fe20004000000 */
[----:B------:R-:W-:Y:S02]  /*1bd00*/  IMAD R0, R0, UR4, RZ ;  /* 0x0000000400007c24 */ /* 0x000fe4000f8e02ff */
[----:B------:R-:W-:Y:S02]  /*1bd10*/  STL [R1+0x3c], R3 ;  /* 0x00003c0301007387 */ /* 0x000fe40000100800 */
[----:B------:R-:W-:-:S02]  /*1bd20*/  IMAD R0, R31, UR5, R0 ;  /* 0x000000051f007c24 */ /* 0x000fc4000f8e0200 */
[----:B------:R0:W-:Y:S02]  /*1bd30*/  STL [R1+0x20], R2 ;  /* 0x0000200201007387 */ /* 0x0001e40000100800 */
[----:B0-----:R-:W-:-:S04]  /*1bd40*/  IMAD.WIDE.U32 R2, R31, UR4, RZ ;  /* 0x000000041f027c25 */ /* 0x001fc8000f8e00ff */
[----:B------:R-:W-:Y:S01]  /*1bd50*/  IMAD.IADD R0, R3, 0x1, R0 ;  /* 0x0000000103007824 */ /* 0x000fe200078e0200 */
[----:B------:R0:W-:Y:S04]  /*1bd60*/  STL.64 [R1+0x10], R2 ;  /* 0x0000100201007387 */ /* 0x0001e80000100a00 */
[----:B------:R0:W-:Y:S01]  /*1bd70*/  STL [R1+0x38], R0 ;  /* 0x0000380001007387 */ /* 0x0001e20000100800 */
[----:B-----5:R-:W-:-:S04]  /*1bd80*/  PRMT R31, R4, 0x8880, RZ ;  /* 0x00008880041f7816 */ /* 0x020fc800000000ff */
[----:B------:R-:W-:Y:S01]  /*1bd90*/  PRMT R31, R31, 0x7710, RZ ;  /* 0x000077101f1f7816 */ /* 0x000fe200000000ff */
[----:B------:R-:W-:Y:S06]  /*1bda0*/  @!P1 BRA `(.L_x_2800) ;  /* 0x0000000000409947 */ /* 0x000fec0003800000 */
[----:B0-----:R-:W-:Y:S01]  /*1bdb0*/  MOV R2, 0x0 ;  /* 0x0000000000027802 */ /* 0x001fe20000000f00 */
[----:B------:R-:W-:Y:S01]  /*1bdc0*/  ULDC.64 UR4, c[0x4][0x90] ;  /* 0x0100240000047ab9 */ /* 0x000fe20000000a00 */
[----:B------:R-:W-:Y:S01]  /*1bdd0*/  ULDC.64 UR6, c[0x4][0x98] ;  /* 0x0100260000067ab9 */ /* 0x000fe20000000a00 */
[----:B------:R-:W-:Y:S01]  /*1bde0*/  ULDC.64 UR8, c[0x4][0x20] ;  /* 0x0100080000087ab9 */ /* 0x000fe20000000a00 */
[----:B------:R-:W-:Y:S01]  /*1bdf0*/  IMAD.U32 R4, RZ, RZ, UR4 ;  /* 0x00000004ff047e24 */ /* 0x000fe2000f8e00ff */
        /* <DEDUP_REMOVED lines=11> */
.L_x_2800:
[----:B------:R-:W-:Y:S05]  /*1beb0*/  BSYNC B6 ;  /* 0x0000000000067941 */ /* 0x000fea0003800000 */
.L_x_2799:
[----:B0-----:R-:W2:Y:S01]  /*1bec0*/  LDL.LU R0, [R1+0x38] ;  /* 0x0000380001007983 */ /* 0x001ea20000300800 */
        /* <DEDUP_REMOVED lines=27> */
[----:B------:R-:W-:Y:S02]  /*1c080*/  IMAD.IADD R0, R20, 0x1, R32 ;  /* 0x0000000114007824 */ /* 0x000fe400078e0220 */
        /* <DEDUP_REMOVED lines=31> */
[----:B------:R-:W-:Y:S01]  /*1c280*/  IMAD.IADD R32, R10, 0x1, R32 ;  /* 0x000000010a207824 */ /* 0x000fe200078e0220 */
        /* <DEDUP_REMOVED lines=31> */
.L_x_2926:
[----:B------:R-:W-:-:S05]  /*1c480*/  VIADD R32, R32, 0x30 ;  /* 0x0000003020207836 */ /* 0x000fca0000000000 */
[----:B------:R-:W-:-:S13]  /*1c490*/  ISETP.GE.AND P0, PT, R32, R3, PT ;  /* 0x000000032000720c */ /* 0x000fda0003f06270 */
[----:B0-----:R-:W-:-:S05]  /*1c4a0*/  @!P0 LEA R2, P2, R9, R0, 0x1 ;  /* 0x0000000009028211 */ /* 0x001fca00078408ff */
[----:B-1----:R-:W-:-:S05]  /*1c4b0*/  @!P0 IMAD.X R3, RZ, RZ, R4, P2 ;  /* 0x000000ffff038224 */ /* 0x002fca00010e0604 */
[----:B------:R-:W-:Y:S01]  /*1c4c0*/  @!PT LDS RZ, [RZ] ;  /* 0x00000000fffff984 */ /* 0x000fe20000000800 */
[----:B------:R-:W-:Y:S01]  /*1c4d0*/  @!PT LDS RZ, [RZ] ;  /* 0x00000000fffff984 */ /* 0x000fe20000000800 */
[----:B------:R-:W-:Y:S01]  /*1c4e0*/  @!PT LDS RZ, [RZ] ;  /* 0x00000000fffff984 */ /* 0x000fe20000000800 */
[----:B------:R0:W-:Y:S01]  /*1c4f0*/  @!P0 LDGSTS.E.BYPASS.LTC128B.128 [R8+0x21c00], desc[UR42][R2.64], !P1 ;  /* 0x21c0000002088fae */ /* 0x0001e2000c901d6a */
[----:B------:R-:W-:Y:S01]  /*1c500*/  PLOP3.LUT P0, PT, PT, PT, PT, 0x80, 0x0 ;  /* 0x000000000000781c */ /* 0x000fe20003f0f070 */
[----:B------:R-:W-:-:S12]  /*1c510*/  NOP ;  /* 0x0000000000007918 */ /* 0x000fd80000000000 */
.L_x_2802:
        /* <DEDUP_REMOVED lines=18> */
.L_x_2927:
[----:B------:R-:W-:Y:S05]  /*1c640*/  BSYNC B0 ;  /* 0x0000000000007941 */ /* 0x000fea0003800000 */
.L_x_2803:
[----:B------:R-:W-:-:S05]  /*1c650*/  IMAD.U32 R2, RZ, RZ, UR38 ;  /* 0x00000026ff027e24 */ /* 0x000fca000f8e00ff */
[----:B------:R-:W-:-:S13]  /*1c660*/  ISETP.NE.AND P0, PT, R2, 0x3, PT ;  /* 0x000000030200780c */ /* 0x000fda0003f05270 */
[----:B------:R-:W-:Y:S05]  /*1c670*/  @!P0 BRA `(.L_x_2805) ;  /* 0x0000000000048947 */ /* 0x000fea0003800000 */
[----:B------:R-:W-:Y:S01]  /*1c680*/  BPT.TRAP 0x1 ;  /* 0x000000040000795c */ /* 0x000fe20000300000 */
.L_x_2805:
[----:B0-----:R-:W-:Y:S01]  /*1c690*/  SHF.L.U32 R0, R26, 0x1f, RZ ;  /* 0x0000001f1a007819 */ /* 0x001fe200000006ff */
[----:B------:R-:W-:Y:S03]  /*1c6a0*/  BSSY B0, `(.L_x_2806) ;  /* 0x0000003000007945 */ /* 0x000fe60003800000 */
[----:B------:R-:W0:Y:S02]  /*1c6b0*/  SYNCS.PHASECHK.TRANS64.TRYWAIT P0, [R27+URZ+0x28c60], R0 ;  /* 0x028c60001b0075a7 */ /* 0x000e24000800017f */
[----:B0-----:R-:W-:Y:S05]  /*1c6c0*/  @!P0 BRA `(.L_x_2807) ;  /* 0x0000004800b08947 */ /* 0x001fea0003800000 */
.L_x_2928:
[----:B------:R-:W-:Y:S05]  /*1c6d0*/  BSYNC B0 ;  /* 0x0000000000007941 */ /* 0x000fea0003800000 */
.L_x_2806:
        /* <DEDUP_REMOVED lines=13> */
[----:B------:R-:W-:-:S03]  /*1c7b0*/  IMAD R4, R25, 0x8000, R36 ;  /* 0x0000800019047824 */ /* 0x000fc600078e0224 */
        /* <DEDUP_REMOVED lines=10> */
[----:B------:R-:W2:Y:S01]  /*1c860*/  LDL R3, [R1+0xc] ;  /* 0x00000c0001037983 */ /* 0x000ea20000100800 */
[----:B------:R-:W-:Y:S01]  /*1c870*/  IMAD R4, R4, 0x2, R23 ;  /* 0x0000000204047824 */ /* 0x000fe200078e0217 */
[C---:B------:R-:W-:Y:S01]  /*1c880*/  LOP3.LUT P5, RZ, R31.reuse, 0x2, RZ, 0xc0, !PT ;  /* 0x000000021fff7812 */ /* 0x040fe200078ac0ff */
[----:B------:R-:W0:Y:S01]  /*1c890*/  S2R R7, SR_TID.X ;  /* 0x0000000000077919 */ /* 0x000e220000002100 */
[C---:B------:R-:W-:Y:S02]  /*1c8a0*/  LOP3.LUT P4, RZ, R31.reuse, 0x4, RZ, 0xc0, !PT ;  /* 0x000000041fff7812 */ /* 0x040fe4000788c0ff */
[C---:B------:R-:W-:Y:S01]  /*1c8b0*/  LOP3.LUT P3, RZ, R31.reuse, 0x8, RZ, 0xc0, !PT ;  /* 0x000000081fff7812 */ /* 0x040fe2000786c0ff */
        /* <DEDUP_REMOVED lines=82> */
.L_x_2938:
        /* <DEDUP_REMOVED lines=34> */
.L_x_2809:
        /* <DEDUP_REMOVED lines=11> */
.L_x_2810:
[----:B------:R-:W2:Y:S01]  /*1d0b0*/  LDL.LU R2, [R1+0x18] ;  /* 0x0000180001027983 */ /* 0x000ea20000300800 */
[----:B------:R1:W-:Y:S01]  /*1d0c0*/  SYNCS.ARRIVE.TRANS64.A1T0 RZ, [R27+URZ+0x28c50], RZ ;  /* 0x028c50ff1bff79a7 */ /* 0x0003e2000810003f */
[----:B------:R-:W-:Y:S01]  /*1d0d0*/  BSSY B0, `(.L_x_2811) ;  /* 0x00000f6000007945 */ /* 0x000fe20003800000 */
[----:B--2---:R-:W-:-:S05]  /*1d0e0*/  VIADD R7, R2, 0xfffffffe ;  /* 0xfffffffe02077836 */ /* 0x004fca0000000000 */
[----:B------:R-:W-:-:S13]  /*1d0f0*/  ISETP.GE.AND P0, PT, R7, R34, PT ;  /* 0x000000220700720c */ /* 0x000fda0003f06270 */
[----:B-1----:R-:W-:Y:S05]  /*1d100*/  @!P0 BRA `(.L_x_2812) ;  /* 0x0000000c00c88947 */ /* 0x002fea0003800000 */
[----:B------:R-:W2:Y:S04]  /*1d110*/  LDL.LU R3, [R1+0x2c] ;  /* 0x00002c0001037983 */ /* 0x000ea80000300800 */
[----:B------:R-:W3:Y:S01]  /*1d120*/  LDL.LU R2, [R1+0xc] ;  /* 0x00000c0001027983 */ /* 0x000ee20000300800 */
[----:B--2---:R-:W-:Y:S02]  /*1d130*/  LOP3.LUT R32, R3, 0x40, RZ, 0xc0, !PT ;  /* 0x0000004003207812 */ /* 0x004fe400078ec0ff */
[----:B---3--:R-:W-:Y:S02]  /*1d140*/  LOP3.LUT R31, R2, 0x80, RZ, 0xc0, !PT ;  /* 0x00000080021f7812 */ /* 0x008fe400078ec0ff */
[----:B------:R-:W-:Y:S02]  /*1d150*/  SHF.R.U32.HI R32, RZ, 0x2, R32 ;  /* 0x00000002ff207819 */ /* 0x000fe40000011620 */
[----:B------:R-:W-:-:S07]  /*1d160*/  SHF.R.U32.HI R31, RZ, 0x3, R31 ;  /* 0x00000003ff1f7819 */ /* 0x000fce000001161f */
.L_x_2825:
[----:B-1----:R-:W1:Y:S01]  /*1d170*/  S2R R2, SR_TID.X ;  /* 0x0000000000027919 */ /* 0x002e620000002100 */
[----:B0-----:R-:W0:Y:S01]  /*1d180*/  LDC R5, c[0x0][0x430] ;  /* 0x00010c00ff057b82 */ /* 0x001e220000000800 */
[----:B------:R-:W-:Y:S01]  /*1d190*/  LEA R4, R7, R33, 0x6 ;  /* 0x0000002107047211 */ /* 0x000fe200078e30ff */
[----:B------:R-:W-:Y:S01]  /*1d1a0*/  IMAD.U32 R10, RZ, RZ, UR38 ;  /* 0x00000026ff0a7e24 */ /* 0x000fe2000f8e00ff */
        /* <DEDUP_REMOVED lines=10> */
[----:B------:R-:W-:-:S04]  /*1d250*/  IMAD.IADD R4, R8, 0x1, R4 ;  /* 0x0000000108047824 */ /* 0x000fc800078e0204 */
[----:B------:R-:W-:-:S05]  /*1d260*/  IMAD.MOV.U32 R2, RZ, RZ, R4 ;  /* 0x000000ffff027224 */ /* 0x000fca00078e0004 */
        /* <DEDUP_REMOVED lines=23> */
[----:B------:R-:W-:Y:S01]  /*1d3e0*/  ISETP.GT.AND P3, PT, R2, R34, PT ;  /* 0x000000220200720c */ /* 0x000fe20003f64270 */
[----:B0-----:R-:W-:-:S12]  /*1d3f0*/  @!P1 BRA `(.L_x_2813) ;  /* 0x0000000000049947 */ /* 0x001fd80003800000 */
[----:B------:R-:W-:Y:S01]  /*1d400*/  BPT.TRAP 0x1 ;  /* 0x000000040000795c */ /* 0x000fe20000300000 */
.L_x_2813:
[----:B------:R-:W-:Y:S01]  /*1d410*/  IMAD R6, R25, 0x8, R23 ;  /* 0x0000000819067824 */ /* 0x000fe200078e0217 */
[----:B------:R-:W-:Y:S01]  /*1d420*/  SHF.L.U32 R17, R26, 0x1f, RZ ;  /* 0x0000001f1a117819 */ /* 0x000fe200000006ff */
[----:B------:R-:W-:Y:S01]  /*1d430*/  BSSY B1, `(.L_x_2814) ;  /* 0x0000004000017945 */ /* 0x000fe20003800000 */
[----:B------:R-:W-:Y:S02]  /*1d440*/  SHF.R.S32.HI R9, RZ, 0x1f, R5 ;  /* 0x0000001fff097819 */ /* 0x000fe40000011405 */
[----:B------:R-:W0:Y:S02]  /*1d450*/  SYNCS.PHASECHK.TRANS64.TRYWAIT P0, [R6+URZ+0x28c40], R17 ;  /* 0x028c4011060075a7 */ /* 0x000e24000800017f */
[----:B0-----:R-:W-:Y:S05]  /*1d460*/  @!P0 BRA `(.L_x_2815) ;  /* 0x0000004400888947 */ /* 0x001fea0003800000 */
.L_x_2939:
[----:B------:R-:W-:Y:S05]  /*1d470*/  BSYNC B1 ;  /* 0x0000000000017941 */ /* 0x000fea0003800000 */
.L_x_2814:
        /* <DEDUP_REMOVED lines=42> */
.L_x_2949:
        /* <DEDUP_REMOVED lines=8> */
.L_x_2817:
        /* <DEDUP_REMOVED lines=11> */
.L_x_2818:
[----:B------:R2:W-:Y:S01]  /*1d850*/  SYNCS.ARRIVE.TRANS64.A1T0 RZ, [R6+URZ+0x28c30], RZ ;  /* 0x028c30ff06ff79a7 */ /* 0x0005e2000810003f */
[----:B------:R-:W-:Y:S05]  /*1d860*/  @!P2 BRA `(.L_x_2819) ;  /* 0x000000000004a947 */ /* 0x000fea0003800000 */
[----:B------:R-:W-:Y:S01]  /*1d870*/  BPT.TRAP 0x1 ;  /* 0x000000040000795c */ /* 0x000fe20000300000 */
.L_x_2819:
[----:B------:R-:W3:Y:S01]  /*1d880*/  SYNCS.PHASECHK.TRANS64.TRYWAIT P0, [R6+URZ+0x28c60], R17 ;  /* 0x028c6011060075a7 */ /* 0x000ee2000800017f */
[----:B------:R-:W-:Y:S04]  /*1d890*/  BSSY B1, `(.L_x_2820) ;  /* 0x0000002000017945 */ /* 0x000fe80003800000 */
[----:B---3--:R-:W-:Y:S05]  /*1d8a0*/  @!P0 BRA `(.L_x_2821) ;  /* 0x0000004400a88947 */ /* 0x008fea0003800000 */
.L_x_2950:
[----:B------:R-:W-:Y:S05]  /*1d8b0*/  BSYNC B1 ;  /* 0x0000000000017941 */ /* 0x000fea0003800000 */
.L_x_2820:
        /* <DEDUP_REMOVED lines=81> */
.L_x_2960:
[----:B------:R-:W-:Y:S02]  /*1ddd0*/  LOP3.LUT R22, R22, 0xffffbfff, RZ, 0xc0, !PT ;  /* 0xffffbfff16167812 */ /* 0x000fe400078ec0ff */
[----:B---3--:R-:W-:Y:S02]  /*1dde0*/  IADD3 R2, P2, R14, R0, RZ ;  /* 0x000000000e027210 */ /* 0x008fe40007f5e0ff */
[----:B------:R-:W-:Y:S02]  /*1ddf0*/  @P1 LOP3.LUT R22, R22, 0x4000, RZ, 0xfc, !PT ;  /* 0x0000400016161812 */ /* 0x000fe400078efcff */
[----:B------:R-:W-:Y:S02]  /*1de00*/  IADD3.X R3, RZ, R10, RZ, P2, !PT ;  /* 0x0000000aff037210 */ /* 0x000fe400017fe4ff */
        /* <DEDUP_REMOVED lines=21> */
.L_x_2823:
        /* <DEDUP_REMOVED lines=11> */
.L_x_2824:
[----:B------:R3:W-:Y:S01]  /*1e010*/  SYNCS.ARRIVE.TRANS64.A1T0 RZ, [R6+URZ+0x28c50], RZ ;  /* 0x028c50ff06ff79a7 */ /* 0x0007e2000810003f */
[----:B------:R-:W-:Y:S05]  /*1e020*/  @P3 BRA `(.L_x_2825) ;  /* 0xfffffff000503947 */ /* 0x000fea000383ffff */
.L_x_2812:
[----:B------:R-:W-:Y:S05]  /*1e030*/  BSYNC B0 ;  /* 0x0000000000007941 */ /* 0x000fea0003800000 */
.L_x_2811:
        /* <DEDUP_REMOVED lines=21> */
.L_x_2827:
[----:B------:R-:W-:Y:S05]  /*1e190*/  BSYNC B0 ;  /* 0x0000000000007941 */ /* 0x000fea0003800000 */
.L_x_2826:
[----:B------:R-:W-:-:S07]  /*1e1a0*/  SEL R25, R25, RZ, P0 ;  /* 0x000000ff19197207 */ /* 0x000fce0000000000 */
.L_x_2786:
[----:B------:R-:W-:Y:S05]  /*1e1b0*/  BSYNC B7 ;  /* 0x0000000000077941 */ /* 0x000fea0003800000 */
.L_x_2784:
        /* <DEDUP_REMOVED lines=11> */
.L_x_2828:
[----:B------:R-:W4:Y:S01]  /*1e270*/  S2R R8, SR_TID.X ;  /* 0x0000000000087919 */ /* 0x000f220000002100 */
[----:B------:R-:W-:Y:S01]  /*1e280*/  UMOV UR4, 0xffffffff ;  /* 0xffffffff00047882 */ /* 0x000fe20000000000 */
[----:B----4-:R-:W-:-:S04]  /*1e290*/  LOP3.LUT R8, R8, 0x1f, RZ, 0xc0, !PT ;  /* 0x0000001f08087812 */ /* 0x010fc800078ec0ff */
[----:B------:R-:W-:Y:S01]  /*1e2a0*/  ISETP.NE.AND P0, PT, R8, 0x1f, PT ;  /* 0x0000001f0800780c */ /* 0x000fe20003f05270 */
[----:B------:R-:W-:-:S12]  /*1e2b0*/  BRA.DIV UR4, `(.L_x_2830) ;  /* 0x0000004604147947 */ /* 0x000fd8000b800000 */
[----:B0-----:R-:W-:Y:S01]  /*1e2c0*/  IMAD.IADD R5, R19, 0x1, R8 ;  /* 0x0000000113057824 */ /* 0x001fe200078e0208 */
        /* <DEDUP_REMOVED lines=14> */
[----:B0-----:R-:W-:-:S05]  /*1e3b0*/  SEL R4, R14, RZ, P1 ;  /* 0x000000ff0e047207 */ /* 0x001fca0000800000 */
[----:B------:R-:W-:-:S05]  /*1e3c0*/  IMAD.IADD R4, R17, 0x1, R4 ;  /* 0x0000000111047824 */ /* 0x000fca00078e0204 */
        /* <DEDUP_REMOVED lines=14> */
.L_x_2970:
[----:B------:R-:W-:Y:S02]  /*1e4b0*/  ULDC UR4, c[0x0][0xc38] ;  /* 0x00030e0000047ab9 */ /* 0x000fe40000000800 */
[----:B------:R-:W-:-:S04]  /*1e4c0*/  IMAD.U32 R4, RZ, RZ, UR4 ;  /* 0x00000004ff047e24 */ /* 0x000fc8000f8e00ff */
[----:B--2---:R-:W-:-:S04]  /*1e4d0*/  IMAD R14, R14, R4, RZ ;  /* 0x000000040e0e7224 */ /* 0x004fc800078e02ff */
[----:B------:R-:W-:-:S05]  /*1e4e0*/  IMAD.IADD R5, R5, 0x1, R14 ;  /* 0x0000000105057824 */ /* 0x000fca00078e020e */
[----:B------:R-:W-:-:S13]  /*1e4f0*/  ISETP.GT.AND P6, PT, R5, R0, PT ;  /* 0x000000000500720c */ /* 0x000fda0003fc4270 */
[----:B------:R-:W-:Y:S05]  /*1e500*/  @P6 BRA `(.L_x_2831) ;  /* 0x00000000009c6947 */ /* 0x000fea0003800000 */
.L_x_2836:
[----:B------:R-:W2:Y:S01]  /*1e510*/  LDC R2, c[0x0][0xc3c] ;  /* 0x00030f00ff027b82 */ /* 0x000ea20000000800 */
[----:B------:R-:W-:-:S04]  /*1e520*/  IADD3 R19, R19, 0x1f, RZ ;  /* 0x0000001f13137810 */ /* 0x000fc80007ffe0ff */
[----:B--2---:R-:W-:-:S13]  /*1e530*/  ISETP.GE.AND P6, PT, R19, R2, PT ;  /* 0x000000021300720c */ /* 0x004fda0003fc6270 */
[----:B------:R-:W-:Y:S05]  /*1e540*/  @P6 BRA `(.L_x_2832) ;  /* 0x0000000400d06947 */ /* 0x000fea0003800000 */
[----:B0-----:R-:W0:Y:S01]  /*1e550*/  S2R R3, SR_TID.X ;  /* 0x0000000000037919 */ /* 0x001e220000002100 */
        /* <DEDUP_REMOVED lines=9> */
.L_x_2834:
[----:B------:R-:W-:Y:S05]  /*1e5f0*/  BSYNC B0 ;  /* 0x0000000000007941 */ /* 0x000fea0003800000 */
.L_x_2833:
        /* <DEDUP_REMOVED lines=18> */
.L_x_2978:
[----:B------:R-:W-:Y:S02]  /*1e720*/  ULDC UR4, c[0x0][0xc38] ;  /* 0x00030e0000047ab9 */ /* 0x000fe40000000800 */
[----:B------:R-:W-:-:S04]  /*1e730*/  IMAD.U32 R4, RZ, RZ, UR4 ;  /* 0x00000004ff047e24 */ /* 0x000fc8000f8e00ff */
[----:B--2---:R-:W-:-:S04]  /*1e740*/  IMAD R14, R14, R4, RZ ;  /* 0x000000040e0e7224 */ /* 0x004fc800078e02ff */
[----:B------:R-:W-:-:S05]  /*1e750*/  IMAD.IADD R5, R14, 0x1, R5 ;  /* 0x000000010e057824 */ /* 0x000fca00078e0205 */
[----:B------:R-:W-:-:S13]  /*1e760*/  ISETP.GT.AND P6, PT, R5, R0, PT ;  /* 0x000000000500720c */ /* 0x000fda0003fc4270 */
[----:B------:R-:W-:Y:S05]  /*1e770*/  @!P6 BRA `(.L_x_2836) ;  /* 0xfffffffc0064e947 */ /* 0x000fea000383ffff */
.L_x_2831:
        /* <DEDUP_REMOVED lines=8> */
.L_x_2982:
[----:B------:R-:W-:Y:S01]  /*1e800*/  ISETP.NE.AND P0, PT, R2, RZ, PT ;  /* 0x000000ff0200720c */ /* 0x000fe20003f05270 */
[----:B------:R-:W-:-:S12]  /*1e810*/  IMAD.MOV.U32 R14, RZ, RZ, RZ ;  /* 0x000000ffff0e7224 */ /* 0x000fd800078e00ff */
[----:B------:R-:W-:Y:S05]  /*1e820*/  @!P0 BRA `(.L_x_2838) ;  /* 0x0000000000108947 */ /* 0x000fea0003800000 */
[----:B------:R-:W-:Y:S01]  /*1e830*/  UMOV UR4, 0xffffffff ;  /* 0xffffffff00047882 */ /* 0x000fe20000000000 */
[----:B------:R-:W-:Y:S02]  /*1e840*/  VIADD R12, R6, 0xffffffff ;  /* 0xffffffff060c7836 */ /* 0x000fe40000000000 */
[----:B------:R-:W-:Y:S05]  /*1e850*/  BRA.DIV UR4, `(.L_x_2839) ;  /* 0x0000004604d47947 */ /* 0x000fea000b800000 */
[----:B------:R4:W0:Y:S02]  /*1e860*/  SHFL.IDX PT, R14, R3, R12, 0x1f ;  /* 0x00001f0c030e7589 */ /* 0x00082400000e0000 */
.L_x_2838:
[----:B0---4-:R-:W0:Y:S01]  /*1e870*/  LDC.64 R2, c[0x0][0xc90] ;  /* 0x00032400ff027b82 */ /* 0x011e220000000a00 */
[----:B------:R-:W-:-:S04]  /*1e880*/  IMAD.IADD R19, R6, 0x1, R19 ;  /* 0x0000000106137824 */ /* 0x000fc800078e0213 */
[----:B0-----:R-:W-:-:S05]  /*1e890*/  IMAD.WIDE R2, R19, 0x4, R2 ;  /* 0x0000000413027825 */ /* 0x001fca00078e0202 */
[----:B--2---:R0:W3:Y:S01]  /*1e8a0*/  LDG.E R6, desc[UR42][R2.64] ;  /* 0x0000002a02067981 */ /* 0x0040e2000c1e1900 */
[----:B------:R-:W-:-:S04]  /*1e8b0*/  IMAD R16, R14, R4, R16 ;  /* 0x000000040e107224 */ /* 0x000fc800078e0210 */
[----:B------:R-:W-:Y:S02]  /*1e8c0*/  IMAD.IADD R0, R0, 0x1, -R16 ;  /* 0x0000000100007824 */ /* 0x000fe400078e0a10 */
[----:B0-----:R-:W-:Y:S02]  /*1e8d0*/  IMAD.MOV.U32 R2, RZ, RZ, RZ ;  /* 0x000000ffff027224 */ /* 0x001fe400078e00ff */
[----:B---3--:R-:W-:-:S05]  /*1e8e0*/  IMAD R5, R17, R6, RZ ;  /* 0x0000000611057224 */ /* 0x008fca00078e02ff */
[----:B------:R-:W-:-:S04]  /*1e8f0*/  IABS R7, R5 ;  /* 0x0000000500077213 */ /* 0x000fc80000000000 */
[----:B------:R-:W0:Y:S08]  /*1e900*/  I2F.RP R8, R7 ;  /* 0x0000000700087306 */ /* 0x000e300000209400 */
[----:B0-----:R-:W0:Y:S02]  /*1e910*/  MUFU.RCP R8, R8 ;  /* 0x0000000800087308 */ /* 0x001e240000001000 */
[----:B0-----:R-:W-:-:S02]  /*1e920*/  IADD3 R9, R8, 0xffffffe, RZ ;  /* 0x0ffffffe08097810 */ /* 0x001fc40007ffe0ff */
[----:B------:R-:W-:-:S04]  /*1e930*/  IABS R8, R5 ;  /* 0x0000000500087213 */ /* 0x000fc80000000000 */
[----:B------:R-:W0:Y:S01]  /*1e940*/  F2I.FTZ.U32.TRUNC.NTZ R3, R9 ;  /* 0x0000000900037305 */ /* 0x000e22000021f000 */
[----:B------:R-:W-:Y:S02]  /*1e950*/  IMAD.MOV R8, RZ, RZ, -R8 ;  /* 0x000000ffff087224 */ /* 0x000fe400078e0a08 */
[----:B0-----:R-:W-:-:S04]  /*1e960*/  IMAD.MOV R10, RZ, RZ, -R3 ;  /* 0x000000ffff0a7224 */ /* 0x001fc800078e0a03 */
[----:B------:R-:W-:-:S04]  /*1e970*/  IMAD R11, R10, R7, RZ ;  /* 0x000000070a0b7224 */ /* 0x000fc800078e02ff */
[----:B------:R-:W-:Y:S01]  /*1e980*/  IMAD.HI.U32 R2, R3, R11, R2 ;  /* 0x0000000b03027227 */ /* 0x000fe200078e0002 */
[----:B------:R-:W-:-:S05]  /*1e990*/  IABS R3, R0 ;  /* 0x0000000000037213 */ /* 0x000fca0000000000 */
        /* <DEDUP_REMOVED lines=16> */
[----:B------:R-:W-:-:S04]  /*1eaa0*/  VIADDMNMX R4, R3, R4, R6, PT ;  /* 0x0000000403047246 */ /* 0x000fc80003800106 */
[----:B------:R-:W-:-:S04]  /*1eab0*/  IABS R6, R4 ;  /* 0x0000000400067213 */ /* 0x000fc80000000000 */
[----:B------:R-:W0:Y:S08]  /*1eac0*/  I2F.RP R8, R6 ;  /* 0x0000000600087306 */ /* 0x000e300000209400 */
[----:B0-----:R-:W0:Y:S02]  /*1ead0*/  MUFU.RCP R8, R8 ;  /* 0x0000000800087308 */ /* 0x001e240000001000 */
[----:B0-----:R-:W-:Y:S01]  /*1eae0*/  VIADD R2, R8, 0xffffffe ;  /* 0x0ffffffe08027836 */ /* 0x001fe20000000000 */
[----:B------:R-:W-:-:S05]  /*1eaf0*/  IABS R8, R0 ;  /* 0x0000000000087213 */ /* 0x000fca0000000000 */
[----:B------:R0:W2:Y:S02]  /*1eb00*/  F2I.FTZ.U32.TRUNC.NTZ R3, R2 ;  /* 0x0000000200037305 */ /* 0x0000a4000021f000 */
[----:B0-----:R-:W-:Y:S02]  /*1eb10*/  IMAD.MOV.U32 R2, RZ, RZ, RZ ;  /* 0x000000ffff027224 */ /* 0x001fe400078e00ff */
[----:B--2---:R-:W-:-:S04]  /*1eb20*/  IMAD.MOV R5, RZ, RZ, -R3 ;  /* 0x000000ffff057224 */ /* 0x004fc800078e0a03 */
[----:B------:R-:W-:-:S04]  /*1eb30*/  IMAD R5, R5, R6, RZ ;  /* 0x0000000605057224 */ /* 0x000fc800078e02ff */
[----:B------:R-:W-:Y:S01]  /*1eb40*/  IMAD.HI.U32 R3, R3, R5, R2 ;  /* 0x0000000503037227 */ /* 0x000fe200078e0002 */
[-C--:B------:R-:W-:Y:S02]  /*1eb50*/  IABS R5, R4.reuse ;  /* 0x0000000400057213 */ /* 0x080fe40000000000 */
[C---:B------:R-:W-:Y:S01]  /*1eb60*/  LOP3.LUT R2, R0.reuse, R4, RZ, 0x3c, !PT ;  /* 0x0000000400027212 */ /* 0x040fe200078e3cff */
[----:B------:R-:W-:Y:S01]  /*1eb70*/  IMAD.IADD R0, R0, 0x1, R7 ;  /* 0x0000000100007824 */ /* 0x000fe200078e0207 */
[----:B------:R-:W-:Y:S01]  /*1eb80*/  IADD3 R5, RZ, -R5, RZ ;  /* 0x80000005ff057210 */ /* 0x000fe20007ffe0ff */
        /* <DEDUP_REMOVED lines=16> */
.L_x_2832:
[----:B------:R-:W-:Y:S01]  /*1ec90*/  UMOV UR4, URZ ;  /* 0x0000003f00047c82 */ /* 0x000fe20008000000 */
[----:B------:R-:W-:Y:S01]  /*1eca0*/  UMOV UR5, URZ ;  /* 0x0000003f00057c82 */ /* 0x000fe20008000000 */
[----:B------:R-:W-:Y:S01]  /*1ecb0*/  ULDC UR6, c[0x0][0xc3c] ;  /* 0x00030f0000067ab9 */ /* 0x000fe20000000800 */
[----:B------:R-:W-:Y:S02]  /*1ecc0*/  IMAD.MOV.U32 R16, RZ, RZ, R0 ;  /* 0x000000ffff107224 */ /* 0x000fe400078e0000 */
[----:B------:R-:W-:Y:S02]  /*1ecd0*/  IMAD.U32 R17, RZ, RZ, UR4 ;  /* 0x00000004ff117e24 */ /* 0x000fe4000f8e00ff */
[----:B------:R-:W-:Y:S02]  /*1ece0*/  IMAD.U32 R18, RZ, RZ, UR5 ;  /* 0x00000005ff127e24 */ /* 0x000fe4000f8e00ff */
[----:B------:R-:W-:-:S07]  /*1ecf0*/  IMAD.U32 R19, RZ, RZ, UR6 ;  /* 0x00000006ff137e24 */ /* 0x000fce000f8e00ff */
.L_x_2840:
[----:B------:R-:W2:Y:S01]  /*1ed00*/  S2R R0, SR_TID.X ;  /* 0x0000000000007919 */ /* 0x000ea20000002100 */
[----:B------:R-:W-:Y:S05]  /*1ed10*/  WARPSYNC.ALL ;  /* 0x0000000000007948 */ /* 0x000fea0003800000 */
[----:B------:R-:W-:Y:S01]  /*1ed20*/  BAR.SYNC.DEFER_BLOCKING 0x4, 0x180 ;  /* 0x0106000000007b1d */ /* 0x000fe20000010000 */
[----:B--2---:R-:W-:-:S04]  /*1ed30*/  LOP3.LUT R0, R0, 0x1f, RZ, 0xc0, !PT ;  /* 0x0000001f00007812 */ /* 0x004fc800078ec0ff */
[----:B------:R-:W-:-:S13]  /*1ed40*/  ISETP.NE.AND P0, PT, R0, RZ, PT ;  /* 0x000000ff0000720c */ /* 0x000fda0003f05270 */
[----:B0-----:R-:W0:Y:S01]  /*1ed50*/  @!P0 S2R R3, SR_CgaCtaId ;  /* 0x0000000000038919 */ /* 0x001e220000008800 */
[----:B------:R-:W-:-:S04]  /*1ed60*/  @!P0 MOV R0, 0x400 ;  /* 0x0000040000008802 */ /* 0x000fc80000000f00 */
[----:B0-----:R-:W-:-:S05]  /*1ed70*/  @!P0 LEA R23, R3, R0, 0x18 ;  /* 0x0000000003178211 */ /* 0x001fca00078ec0ff */
[----:B------:R0:W-:Y:S01]  /*1ed80*/  @!P0 STS.128 [R23+0x28cd0], R16 ;  /* 0x028cd01017008388 */ /* 0x0001e20000000c00 */
[----:B------:R-:W-:Y:S06]  /*1ed90*/  BAR.ARV 0x5, 0x180 ;  /* 0x0146000000007b1d */ /* 0x000fec0000002000 */
.L_x_2829:
[----:B------:R-:W-:Y:S02]  /*1eda0*/  ULDC UR4, c[0x0][0xc3c] ;  /* 0x00030f0000047ab9 */ /* 0x000fe40000000800 */
[----:B0-----:R-:W-:-:S13]  /*1edb0*/  ISETP.GE.AND P0, PT, R19, UR4, PT ;  /* 0x0000000413007c0c */ /* 0x001fda000bf06270 */
[----:B------:R-:W-:Y:S05]  /*1edc0*/  @!P0 BRA `(.L_x_2841) ;  /* 0xffffff94003c8947 */ /* 0x000fea000383ffff */
[----:B------:R-:W-:Y:S05]  /*1edd0*/  BSYNC B8 ;  /* 0x0000000000087941 */ /* 0x000fea0003800000 */
.L_x_2718:
        /* <DEDUP_REMOVED lines=12> */
.L_x_2985:
[----:B------:R-:W-:Y:S05]  /*1eea0*/  BSYNC B0 ;  /* 0x0000000000007941 */ /* 0x000fea0003800000 */
.L_x_2842:
[----:B------:R-:W-:-:S03]  /*1eeb0*/  UMOV UR4, 0xffffffff ;  /* 0xffffffff00047882 */ /* 0x000fc60000000000 */
[----:B------:R-:W-:Y:S05]  /*1eec0*/  BRA.DIV UR4, `(.L_x_2844) ;  /* 0x0000004204707947 */ /* 0x000fea000b800000 */
[----:B0-----:R-:W0:Y:S02]  /*1eed0*/  S2R R0, SR_TID.X ;  /* 0x0000000000007919 */ /* 0x001e240000002100 */
[----:B0-----:R-:W-:-:S04]  /*1eee0*/  SHF.R.U32.HI R0, RZ, 0x5, R0 ;  /* 0x00000005ff007819 */ /* 0x001fc80000011600 */
[----:B------:R-:W-:-:S05]  /*1eef0*/  LOP3.LUT R0, R0, 0x3, RZ, 0xc0, !PT ;  /* 0x0000000300007812 */ /* 0x000fca00078ec0ff */
[----:B------:R0:W1:Y:S02]  /*1ef00*/  SHFL.IDX PT, R14, R0, RZ, 0x1f ;  /* 0x00001fff000e7589 */ /* 0x00006400000e0000 */
.L_x_2988:
[----:B-1----:R-:W-:-:S13]  /*1ef10*/  ISETP.NE.AND P0, PT, R14, RZ, PT ;  /* 0x000000ff0e00720c */ /* 0x002fda0003f05270 */
[----:B------:R-:W-:Y:S05]  /*1ef20*/  @P0 BRA `(.L_x_2489) ;  /* 0x0000000000880947 */ /* 0x000fea0003800000 */
[----:B------:R-:W-:-:S03]  /*1ef30*/  UMOV UR4, 0xffffffff ;  /* 0xffffffff00047882 */ /* 0x000fc60000000000 */
[----:B------:R-:W-:Y:S05]  /*1ef40*/  BRA.DIV UR4, `(.L_x_2845) ;  /* 0x0000004204847947 */ /* 0x000fea000b800000 */
[----:B------:R-:W-:-:S13]  /*1ef50*/  ELECT P6, URZ, PT ;  /* 0x00000000003f782f */ /* 0x000fda00038c0000 */
.L_x_2991:
[----:B------:R-:W-:Y:S05]  /*1ef60*/  @!P6 BRA `(.L_x_2489) ;  /* 0x000000000078e947 */ /* 0x000fea0003800000 */
[----:B------:R-:W-:-:S06]  /*1ef70*/  ULOP3.LUT UR4, UR36, 0x2, URZ, 0xfc, !UPT ;  /* 0x0000000224047892 */ /* 0x000fcc000f8efc3f */
[----:B0-----:R-:W-:-:S04]  /*1ef80*/  MOV R0, UR4 ;  /* 0x0000000400007c02 */ /* 0x001fc80008000f00 */
[----:B------:R-:W-:-:S13]  /*1ef90*/  ISETP.NE.AND P0, PT, R0, 0x3, PT ;  /* 0x000000030000780c */ /* 0x000fda0003f05270 */
[----:B------:R-:W-:Y:S05]  /*1efa0*/  @!P0 BRA `(.L_x_2846) ;  /* 0x0000000000048947 */ /* 0x000fea0003800000 */
[----:B------:R-:W-:Y:S01]  /*1efb0*/  BPT.TRAP 0x1 ;  /* 0x000000040000795c */ /* 0x000fe20000300000 */
.L_x_2846:
[C---:B------:R-:W-:Y:S01]  /*1efc0*/  IMAD R5, R25.reuse, 0x8, R4 ;  /* 0x0000000819057824 */ /* 0x040fe200078e0204 */
[----:B------:R-:W-:Y:S01]  /*1efd0*/  SHF.L.U32 R0, R26, 0x1f, RZ ;  /* 0x0000001f1a007819 */ /* 0x000fe200000006ff */
[----:B------:R-:W-:-:S03]  /*1efe0*/  VIADD R25, R25, 0x1 ;  /* 0x0000000119197836 */ /* 0x000fc60000000000 */
[----:B------:R-:W0:Y:S02]  /*1eff0*/  SYNCS.PHASECHK.TRANS64.TRYWAIT P1, [R5+URZ+0x28c40], R0 ;  /* 0x028c4000050075a7 */ /* 0x000e24000802017f */
[----:B------:R-:W-:-:S04]  /*1f000*/  ISETP.NE.AND P2, PT, R25, 0x2, PT ;  /* 0x000000021900780c */ /* 0x000fc80003f45270 */
[----:B------:R-:W-:Y:S01]  /*1f010*/  SEL R3, RZ, 0x1, P2 ;  /* 0x00000001ff037807 */ /* 0x000fe20001000000 */
[----:B0-----:R-:W-:Y:S08]  /*1f020*/  @!P1 BRA `(.L_x_2847) ;  /* 0x00000040006c9947 */ /* 0x001ff00003800000 */
.L_x_2992:
[----:B------:R-:W-:Y:S02]  /*1f030*/  SEL R25, R25, RZ, P2 ;  /* 0x000000ff19197207 */ /* 0x000fe40001000000 */
[----:B------:R-:W-:Y:S01]  /*1f040*/  LOP3.LUT R2, R26, R3, RZ, 0x3c, !PT ;  /* 0x000000031a027212 */ /* 0x000fe200078e3cff */
[----:B------:R-:W-:Y:S06]  /*1f050*/  @!P0 BRA `(.L_x_2848) ;  /* 0x0000000000048947 */ /* 0x000fec0003800000 */
[----:B------:R-:W-:Y:S01]  /*1f060*/  BPT.TRAP 0x1 ;  /* 0x000000040000795c */ /* 0x000fe20000300000 */
.L_x_2848:
[----:B------:R-:W-:Y:S01]  /*1f070*/  IMAD R25, R25, 0x8, R4 ;  /* 0x0000000819197824 */ /* 0x000fe200078e0204 */
[----:B------:R-:W-:-:S04]  /*1f080*/  SHF.L.U32 R2, R2, 0x1f, RZ ;  /* 0x0000001f02027819 */ /* 0x000fc800000006ff */
[----:B------:R-:W1:Y:S02]  /*1f090*/  SYNCS.PHASECHK.TRANS64.TRYWAIT P1, [R25+URZ+0x28c40], R2 ;  /* 0x028c4002190075a7 */ /* 0x000e64000802017f */
[----:B-1----:R-:W-:Y:S05]  /*1f0a0*/  @!P1 BRA `(.L_x_2849) ;  /* 0x0000004000609947 */ /* 0x002fea0003800000 */
.L_x_2993:
[----:B------:R-:W-:Y:S05]  /*1f0b0*/  @!P0 BRA `(.L_x_2850) ;  /* 0x0000000000048947 */ /* 0x000fea0003800000 */
[----:B------:R-:W-:Y:S01]  /*1f0c0*/  BPT.TRAP 0x1 ;  /* 0x000000040000795c */ /* 0x000fe20000300000 */
.L_x_2850:
[----:B------:R-:W5:Y:S02]  /*1f0d0*/  SYNCS.PHASECHK.TRANS64.TRYWAIT P1, [R5+URZ+0x28c60], R0 ;  /* 0x028c6000050075a7 */ /* 0x000f64000802017f */
[----:B-----5:R-:W-:Y:S05]  /*1f0e0*/  @!P1 BRA `(.L_x_2851) ;  /* 0x0000004000649947 */ /* 0x020fea0003800000 */
.L_x_2994:
[----:B------:R-:W-:Y:S05]  /*1f0f0*/  @!P0 BRA `(.L_x_2852) ;  /* 0x0000000000048947 */ /* 0x000fea0003800000 */
[----:B------:R-:W-:Y:S01]  /*1f100*/  BPT.TRAP 0x1 ;  /* 0x000000040000795c */ /* 0x000fe20000300000 */
.L_x_2852:
[----:B------:R0:W0:Y:S02]  /*1f110*/  SYNCS.PHASECHK.TRANS64.TRYWAIT P0, [R25+URZ+0x28c60], R2 ;  /* 0x028c6002190075a7 */ /* 0x000024000800017f */
[----:B0-----:R-:W-:Y:S05]  /*1f120*/  @!P0 NANOSLEEP.SYNCS 0x989680 ;  /* 0x009896800000895d */ /* 0x001fea0003900000 */
[----:B------:R-:W0:Y:S02]  /*1f130*/  @!P0 SYNCS.PHASECHK.TRANS64 P0, [R25+URZ+0x28c60], R2 ;  /* 0x028c6002190085a7 */ /* 0x000e24000800007f */
[----:B0-----:R-:W-:Y:S05]  /*1f140*/  @!P0 BRA `(.L_x_2852) ;  /* 0xfffffffc00f08947 */ /* 0x001fea000383ffff */
.L_x_2489:
[----:B------:R-:W-:Y:S05]  /*1f150*/  BSYNC B9 ;  /* 0x0000000000097941 */ /* 0x000fea0003800000 */
.L_x_2486:
[----:B------:R-:W-:Y:S05]  /*1f160*/  EXIT ;  /* 0x000000000000794d */ /* 0x000fea0003800000 */
.L_x_2513:
[----:B0-----:R0:W1:Y:S02]  /*1f170*/  SYNCS.PHASECHK.TRANS64.TRYWAIT P6, [R62+URZ+0x28c90], R69 ;  /* 0x028c90453e0075a7 */ /* 0x00106400080c017f */
[----:B-1----:R-:W-:Y:S05]  /*1f180*/  @!P6 NANOSLEEP.SYNCS 0x989680 ;  /* 0x009896800000e95d */ /* 0x002fea0003900000 */
[----:B------:R-:W1:Y:S02]  /*1f190*/  @!P6 SYNCS.PHASECHK.TRANS64 P6, [R62+URZ+0x28c90], R69 ;  /* 0x028c90453e00e5a7 */ /* 0x000e6400080c007f */
[----:B-1----:R-:W-:Y:S05]  /*1f1a0*/  @!P6 BRA `(.L_x_2513) ;  /* 0xfffffffc00f0e947 */ /* 0x002fea000383ffff */
[----:B------:R-:W-:Y:S05]  /*1f1b0*/  BRA `(.L_x_2853) ;  /* 0xfffffe3c00207947 */ /* 0x000fea000383ffff */
.L_x_2514:
        /* <DEDUP_REMOVED lines=8> */
.L_x_2855:
[----:B------:R-:W-:Y:S05]  /*1f240*/  BSYNC B1 ;  /* 0x0000000000017941 */ /* 0x000fea0003800000 */
.L_x_2854:
        /* <DEDUP_REMOVED lines=8> */
.L_x_2856:
[----:B------:R-:W-:Y:S05]  /*1f2d0*/  BRA `(.L_x_2857) ;  /* 0xfffffe3800ec7947 */ /* 0x000fea000383ffff */
.L_x_2524:
[----:B0-----:R0:W1:Y:S02]  /*1f2e0*/  SYNCS.PHASECHK.TRANS64.TRYWAIT P6, [R62+URZ+0x28c90], R69 ;  /* 0x028c90453e0075a7 */ /* 0x00106400080c017f */
[----:B-1----:R-:W-:Y:S05]  /*1f2f0*/  @!P6 NANOSLEEP.SYNCS 0x989680 ;  /* 0x009896800000e95d */ /* 0x002fea0003900000 */
[----:B------:R-:W1:Y:S02]  /*1f300*/  @!P6 SYNCS.PHASECHK.TRANS64 P6, [R62+URZ+0x28c90], R69 ;  /* 0x028c90453e00e5a7 */ /* 0x000e6400080c007f */
[----:B-1----:R-:W-:Y:S05]  /*1f310*/  @!P6 BRA `(.L_x_2524) ;  /* 0xfffffffc00f0e947 */ /* 0x002fea000383ffff */
[----:B------:R-:W-:Y:S05]  /*1f320*/  BRA `(.L_x_2858) ;  /* 0xfffffe4400487947 */ /* 0x000fea000383ffff */
.L_x_2525:
[----:B------:R-:W-:Y:S01]  /*1f330*/  BSSY B1, `(.L_x_2859) ;  /* 0x0000008000017945 */ /* 0x000fe20003800000 */
[----:B------:R-:W-:Y:S01]  /*1f340*/  IMAD.MOV.U32 R13, RZ, RZ, R67 ;  /* 0x000000ffff0d7224 */ /* 0x000fe200078e0043 */
[----:B------:R-:W-:Y:S01]  /*1f350*/  MOV R12, RZ ;  /* 0x000000ff000c7202 */ /* 0x000fe20000000f00 */
[----:B------:R-:W-:Y:S02]  /*1f360*/  IMAD.MOV.U32 R11, RZ, RZ, 0x1c1f ;  /* 0x00001c1fff0b7424 */ /* 0x000fe400078e00ff */
[----:B------:R-:W-:-:S07]  /*1f370*/  IMAD.MOV.U32 R15, RZ, RZ, -0x1 ;  /* 0xffffffffff0f7424 */ /* 0x000fce00078e00ff */
[----:B0-----:R-:W-:Y:S05]  /*1f380*/  WARPSYNC.COLLECTIVE R15, `(.L_x_2860) ;  /* 0x000000000f087348 */ /* 0x001fea0003c00000 */
[----:B------:R1:W2:Y:S02]  /*1f390*/  SHFL.IDX P6, R14, R13, R12, R11 ;  /* 0x0000000c0d0e7389 */ /* 0x0002a400000c000b */
[----:B012---:R-:W-:Y:S01]  /*1f3a0*/  ENDCOLLECTIVE ;  /* 0x000000000000791b */ /* 0x007fe20003800000 */
.L_x_2860:
[----:B------:R-:W-:Y:S05]  /*1f3b0*/  BSYNC B1 ;  /* 0x0000000000017941 */ /* 0x000fea0003800000 */
.L_x_2859:
        /* <DEDUP_REMOVED lines=8> */
.L_x_2861:
[----:B------:R-:W-:Y:S01]  /*1f440*/  IMAD.MOV.U32 R68, RZ, RZ, R14 ;  /* 0x000000ffff447224 */ /* 0x000fe200078e000e */
[----:B------:R-:W-:Y:S06]  /*1f450*/  BRA `(.L_x_2862) ;  /* 0xfffffe4400107947 */ /* 0x000fec000383ffff */
.L_x_2530:
[----:B0-----:R0:W1:Y:S02]  /*1f460*/  SYNCS.PHASECHK.TRANS64.TRYWAIT P0, [R62+URZ+0x28c90], R69 ;  /* 0x028c90453e0075a7 */ /* 0x001064000800017f */
[----:B-1----:R-:W-:Y:S05]  /*1f470*/  @!P0 NANOSLEEP.SYNCS 0x989680 ;  /* 0x009896800000895d */ /* 0x002fea0003900000 */
[----:B------:R-:W1:Y:S02]  /*1f480*/  @!P0 SYNCS.PHASECHK.TRANS64 P0, [R62+URZ+0x28c90], R69 ;  /* 0x028c90453e0085a7 */ /* 0x000e64000800007f */
[----:B-1----:R-:W-:Y:S05]  /*1f490*/  @!P0 BRA `(.L_x_2530) ;  /* 0xfffffffc00f08947 */ /* 0x002fea000383ffff */
[----:B------:R-:W-:Y:S05]  /*1f4a0*/  BRA `(.L_x_2863) ;  /* 0xfffffe4c000c7947 */ /* 0x000fea000383ffff */
.L_x_2531:
[----:B------:R-:W-:Y:S01]  /*1f4b0*/  BSSY B1, `(.L_x_2864) ;  /* 0x0000007000017945 */ /* 0x000fe20003800000 */
[----:B------:R-:W-:Y:S02]  /*1f4c0*/  IMAD.MOV.U32 R12, RZ, RZ, RZ ;  /* 0x000000ffff0c7224 */ /* 0x000fe400078e00ff */
[----:B------:R-:W-:Y:S02]  /*1f4d0*/  IMAD.MOV.U32 R11, RZ, RZ, 0x1c1f ;  /* 0x00001c1fff0b7424 */ /* 0x000fe400078e00ff */
[----:B------:R-:W-:-:S07]  /*1f4e0*/  IMAD.MOV.U32 R15, RZ, RZ, -0x1 ;  /* 0xffffffffff0f7424 */ /* 0x000fce00078e00ff */
[----:B0-----:R-:W-:Y:S05]  /*1f4f0*/  WARPSYNC.COLLECTIVE R15, `(.L_x_2865) ;  /* 0x000000000f087348 */ /* 0x001fea0003c00000 */
[----:B------:R1:W2:Y:S02]  /*1f500*/  SHFL.IDX P6, R14, R13, R12, R11 ;  /* 0x0000000c0d0e7389 */ /* 0x0002a400000c000b */
[----:B012---:R-:W-:Y:S01]  /*1f510*/  ENDCOLLECTIVE ;  /* 0x000000000000791b */ /* 0x007fe20003800000 */
.L_x_2865:
[----:B------:R-:W-:Y:S05]  /*1f520*/  BSYNC B1 ;  /* 0x0000000000017941 */ /* 0x000fea0003800000 */
.L_x_2864:
[----:B------:R-:W-:Y:S01]  /*1f530*/  IMAD.MOV.U32 R13, RZ, RZ, R5 ;  /* 0x000000ffff0d7224 */ /* 0x000fe200078e0005 */
[----:B------:R-:W-:Y:S01]  /*1f540*/  MOV R12, RZ ;  /* 0x000000ff000c7202 */ /* 0x000fe20000000f00 */
[----:B------:R-:W-:Y:S02]  /*1f550*/  IMAD.MOV.U32 R11, RZ, RZ, 0x1c1f ;  /* 0x00001c1fff0b7424 */ /* 0x000fe400078e00ff */
[----:B------:R-:W-:Y:S02]  /*1f560*/  IMAD.MOV.U32 R15, RZ, RZ, -0x1 ;  /* 0xffffffffff0f7424 */ /* 0x000fe400078e00ff */
[----:B------:R-:W-:-:S07]  /*1f570*/  IMAD.MOV.U32 R29, RZ, RZ, R14 ;  /* 0x000000ffff1d7224 */ /* 0x000fce00078e000e */
[----:B------:R-:W-:Y:S05]  /*1f580*/  WARPSYNC.COLLECTIVE R15, `(.L_x_2866) ;  /* 0x000000000f087348 */ /* 0x000fea0003c00000 */
[----:B------:R0:W1:Y:S02]  /*1f590*/  SHFL.IDX P6, R14, R13, R12, R11 ;  /* 0x0000000c0d0e7389 */ /* 0x00006400000c000b */
[----:B01----:R-:W-:Y:S01]  /*1f5a0*/  ENDCOLLECTIVE ;  /* 0x000000000000791b */ /* 0x003fe20003800000 */
.L_x_2866:
[----:B------:R-:W-:Y:S05]  /*1f5b0*/  BRA `(.L_x_2867) ;  /* 0xfffffe4c00347947 */ /* 0x000fea000383ffff */
.L_x_2535:
[----:B--2---:R2:W4:Y:S02]  /*1f5c0*/  SYNCS.PHASECHK.TRANS64.TRYWAIT P5, [R62+URZ+0x28cb0], R69 ;  /* 0x028cb0453e0075a7 */ /* 0x00452400080a017f */
[----:B----4-:R-:W-:Y:S05]  /*1f5d0*/  @!P5 NANOSLEEP.SYNCS 0x989680 ;  /* 0x009896800000d95d */ /* 0x010fea0003900000 */
[----:B------:R-:W4:Y:S02]  /*1f5e0*/  @!P5 SYNCS.PHASECHK.TRANS64 P5, [R62+URZ+0x28cb0], R69 ;  /* 0x028cb0453e00d5a7 */ /* 0x000f2400080a007f */
[----:B----4-:R-:W-:Y:S05]  /*1f5f0*/  @!P5 BRA `(.L_x_2535) ;  /* 0xfffffffc00f0d947 */ /* 0x010fea000383ffff */
[----:B------:R-:W-:Y:S05]  /*1f600*/  BRA `(.L_x_2868) ;  /* 0xfffffe4c00c07947 */ /* 0x000fea000383ffff */
.L_x_2554:
[----:B0-----:R0:W1:Y:S02]  /*1f610*/  SYNCS.PHASECHK.TRANS64.TRYWAIT P1, [R3+URZ+0x28c50], R10 ;  /* 0x028c500a030075a7 */ /* 0x001064000802017f */
[----:B-1----:R-:W-:Y:S05]  /*1f620*/  @!P1 NANOSLEEP.SYNCS 0x989680 ;  /* 0x009896800000995d */ /* 0x002fea0003900000 */
[----:B------:R-:W1:Y:S02]  /*1f630*/  @!P1 SYNCS.PHASECHK.TRANS64 P1, [R3+URZ+0x28c50], R10 ;  /* 0x028c500a030095a7 */ /* 0x000e64000802007f */
[----:B-1----:R-:W-:Y:S05]  /*1f640*/  @!P1 BRA `(.L_x_2554) ;  /* 0xfffffffc00f09947 */ /* 0x002fea000383ffff */
[----:B------:R-:W-:Y:S05]  /*1f650*/  BRA `(.L_x_2869) ;  /* 0xfffffe6000c07947 */ /* 0x000fea000383ffff */
.L_x_2562:
[----:B-1----:R1:W2:Y:S02]  /*1f660*/  SYNCS.PHASECHK.TRANS64.TRYWAIT P1, [R7+URZ+0x28c50], R14 ;  /* 0x028c500e070075a7 */ /* 0x0022a4000802017f */
[----:B--2---:R-:W-:Y:S05]  /*1f670*/  @!P1 NANOSLEEP.SYNCS 0x989680 ;  /* 0x009896800000995d */ /* 0x004fea0003900000 */
[----:B------:R-:W2:Y:S02]  /*1f680*/  @!P1 SYNCS.PHASECHK.TRANS64 P1, [R7+URZ+0x28c50], R14 ;  /* 0x028c500e070095a7 */ /* 0x000ea4000802007f */
[----:B--2---:R-:W-:Y:S05]  /*1f690*/  @!P1 BRA `(.L_x_2562) ;  /* 0xfffffffc00f09947 */ /* 0x004fea000383ffff */
[----:B------:R-:W-:Y:S05]  /*1f6a0*/  BRA `(.L_x_2561) ;  /* 0xfffffe6c00e87947 */ /* 0x000fea000383ffff */
.L_x_2584:
        /* <DEDUP_REMOVED lines=8> */
.L_x_2871:
[----:B------:R-:W-:Y:S05]  /*1f730*/  BSYNC B1 ;  /* 0x0000000000017941 */ /* 0x000fea0003800000 */
.L_x_2870:
        /* <DEDUP_REMOVED lines=8> */
.L_x_2872:
[----:B------:R-:W-:Y:S02]  /*1f7c0*/  IMAD.MOV.U32 R13, RZ, RZ, R8 ;  /* 0x000000ffff0d7224 */ /* 0x000fe400078e0008 */
[----:B------:R-:W-:-:S07]  /*1f7d0*/  IMAD.MOV.U32 R0, RZ, RZ, R14 ;  /* 0x000000ffff007224 */ /* 0x000fce00078e000e */
[----:B------:R-:W-:Y:S05]  /*1f7e0*/  WARPSYNC.COLLECTIVE R15, `(.L_x_2873) ;  /* 0x000000000f087348 */ /* 0x000fea0003c00000 */
[----:B------:R0:W1:Y:S02]  /*1f7f0*/  SHFL.IDX P6, R14, R13, R12, R11 ;  /* 0x0000000c0d0e7389 */ /* 0x00006400000c000b */
[----:B01----:R-:W-:Y:S01]  /*1f800*/  ENDCOLLECTIVE ;  /* 0x000000000000791b */ /* 0x003fe20003800000 */
.L_x_2873:
[----:B------:R-:W-:Y:S01]  /*1f810*/  IMAD.MOV.U32 R13, RZ, RZ, R7 ;  /* 0x000000ffff0d7224 */ /* 0x000fe200078e0007 */
[----:B------:R-:W-:-:S07]  /*1f820*/  MOV R5, R14 ;  /* 0x0000000e00057202 */ /* 0x000fce0000000f00 */
[----:B------:R-:W-:Y:S05]  /*1f830*/  WARPSYNC.COLLECTIVE R15, `(.L_x_2874) ;  /* 0x000000000f087348 */ /* 0x000fea0003c00000 */
[----:B------:R0:W1:Y:S02]  /*1f840*/  SHFL.IDX P6, R14, R13, R12, R11 ;  /* 0x0000000c0d0e7389 */ /* 0x00006400000c000b */
[----:B01----:R-:W-:Y:S01]  /*1f850*/  ENDCOLLECTIVE ;  /* 0x000000000000791b */ /* 0x003fe20003800000 */
.L_x_2874:
[----:B------:R-:W-:Y:S05]  /*1f860*/  BRA `(.L_x_2875) ;  /* 0xfffffe8800bc7947 */ /* 0x000fea000383ffff */
.L_x_2587:
[----:B------:R-:W-:Y:S01]  /*1f870*/  BSSY B1, `(.L_x_2876) ;  /* 0x0000008000017945 */ /* 0x000fe20003800000 */
[----:B------:R-:W-:Y:S02]  /*1f880*/  IMAD.MOV.U32 R13, RZ, RZ, R6 ;  /* 0x000000ffff0d7224 */ /* 0x000fe400078e0006 */
[----:B------:R-:W-:Y:S02]  /*1f890*/  IMAD.MOV.U32 R12, RZ, RZ, 0x1 ;  /* 0x00000001ff0c7424 */ /* 0x000fe400078e00ff */
[----:B------:R-:W-:Y:S02]  /*1f8a0*/  IMAD.MOV.U32 R11, RZ, RZ, 0x1c1f ;  /* 0x00001c1fff0b7424 */ /* 0x000fe400078e00ff */
[----:B------:R-:W-:-:S07]  /*1f8b0*/  IMAD.MOV.U32 R15, RZ, RZ, -0x1 ;  /* 0xffffffffff0f7424 */ /* 0x000fce00078e00ff */
[----:B0---4-:R-:W-:Y:S05]  /*1f8c0*/  WARPSYNC.COLLECTIVE R15, `(.L_x_2877) ;  /* 0x000000000f087348 */ /* 0x011fea0003c00000 */
[----:B----4-:R1:W2:Y:S02]  /*1f8d0*/  SHFL.IDX P6, R14, R13, R12, R11 ;  /* 0x0000000c0d0e7389 */ /* 0x0102a400000c000b */
[----:B012---:R-:W-:Y:S01]  /*1f8e0*/  ENDCOLLECTIVE ;  /* 0x000000000000791b */ /* 0x007fe20003800000 */
.L_x_2877:
[----:B------:R-:W-:Y:S05]  /*1f8f0*/  BSYNC B1 ;  /* 0x0000000000017941 */ /* 0x000fea0003800000 */
.L_x_2876:
[----:B------:R-:W-:Y:S02]  /*1f900*/  IMAD.MOV.U32 R13, RZ, RZ, R4 ;  /* 0x000000ffff0d7224 */ /* 0x000fe400078e0004 */
[----:B------:R-:W-:Y:S02]  /*1f910*/  IMAD.MOV.U32 R12, RZ, RZ, 0x1 ;  /* 0x00000001ff0c7424 */ /* 0x000fe400078e00ff */
[----:B------:R-:W-:Y:S02]  /*1f920*/  IMAD.MOV.U32 R11, RZ, RZ, 0x1c1f ;  /* 0x00001c1fff0b7424 */ /* 0x000fe400078e00ff */
[----:B------:R-:W-:Y:S02]  /*1f930*/  IMAD.MOV.U32 R15, RZ, RZ, -0x1 ;  /* 0xffffffffff0f7424 */ /* 0x000fe400078e00ff */
[----:B------:R-:W-:-:S07]  /*1f940*/  IMAD.MOV.U32 R3, RZ, RZ, R14 ;  /* 0x000000ffff037224 */ /* 0x000fce00078e000e */
[----:B------:R-:W-:Y:S05]  /*1f950*/  WARPSYNC.COLLECTIVE R15, `(.L_x_2878) ;  /* 0x000000000f087348 */ /* 0x000fea0003c00000 */
[----:B------:R0:W1:Y:S02]  /*1f960*/  SHFL.IDX P6, R14, R13, R12, R11 ;  /* 0x0000000c0d0e7389 */ /* 0x00006400000c000b */
[----:B01----:R-:W-:Y:S01]  /*1f970*/  ENDCOLLECTIVE ;  /* 0x000000000000791b */ /* 0x003fe20003800000 */
.L_x_2878:
[----:B------:R-:W-:Y:S02]  /*1f980*/  IMAD.MOV.U32 R13, RZ, RZ, R8 ;  /* 0x000000ffff0d7224 */ /* 0x000fe400078e0008 */
[----:B------:R-:W-:-:S07]  /*1f990*/  IMAD.MOV.U32 R0, RZ, RZ, R14 ;  /* 0x000000ffff007224 */ /* 0x000fce00078e000e */
[----:B------:R-:W-:Y:S05]  /*1f9a0*/  WARPSYNC.COLLECTIVE R15, `(.L_x_2879) ;  /* 0x000000000f087348 */ /* 0x000fea0003c00000 */
[----:B------:R0:W1:Y:S02]  /*1f9b0*/  SHFL.IDX P6, R14, R13, R12, R11 ;  /* 0x0000000c0d0e7389 */ /* 0x00006400000c000b */
[----:B01----:R-:W-:Y:S01]  /*1f9c0*/  ENDCOLLECTIVE ;  /* 0x000000000000791b */ /* 0x003fe20003800000 */
.L_x_2879:
[----:B------:R-:W-:Y:S01]  /*1f9d0*/  MOV R13, R7 ;  /* 0x00000007000d7202 */ /* 0x000fe20000000f00 */
[----:B------:R-:W-:-:S07]  /*1f9e0*/  IMAD.MOV.U32 R5, RZ, RZ, R14 ;  /* 0x000000ffff057224 */ /* 0x000fce00078e000e */
[----:B------:R-:W-:Y:S05]  /*1f9f0*/  WARPSYNC.COLLECTIVE R15, `(.L_x_2880) ;  /* 0x000000000f087348 */ /* 0x000fea0003c00000 */
[----:B------:R0:W1:Y:S02]  /*1fa00*/  SHFL.IDX P6, R14, R13, R12, R11 ;  /* 0x0000000c0d0e7389 */ /* 0x00006400000c000b */
[----:B01----:R-:W-:Y:S01]  /*1fa10*/  ENDCOLLECTIVE ;  /* 0x000000000000791b */ /* 0x003fe20003800000 */
.L_x_2880:
[----:B------:R-:W-:Y:S05]  /*1fa20*/  BRA `(.L_x_2881) ;  /* 0xfffffe8c00187947 */ /* 0x000fea000383ffff */
.L_x_2591:
[----:B0-----:R0:W1:Y:S02]  /*1fa30*/  SYNCS.PHASECHK.TRANS64.TRYWAIT P0, [R2+URZ+0x28c00], R35 ;  /* 0x028c0023020075a7 */ /* 0x001064000800017f */
[----:B-1----:R-:W-:Y:S05]  /*1fa40*/  @!P0 NANOSLEEP.SYNCS 0x989680 ;  /* 0x009896800000895d */ /* 0x002fea0003900000 */
[----:B------:R-:W1:Y:S02]  /*1fa50*/  @!P0 SYNCS.PHASECHK.TRANS64 P0, [R2+URZ+0x28c00], R35 ;  /* 0x028c0023020085a7 */ /* 0x000e64000800007f */
[----:B-1----:R-:W-:Y:S05]  /*1fa60*/  @!P0 BRA `(.L_x_2591) ;  /* 0xfffffffc00f08947 */ /* 0x002fea000383ffff */
[----:B------:R-:W-:Y:S05]  /*1fa70*/  BRA `(.L_x_2882) ;  /* 0xfffffe9000187947 */ /* 0x000fea000383ffff */
.L_x_2599:
[----:B------:R-:W0:Y:S01]  /*1fa80*/  LDC R39, c[0x0][0x3f4] ;  /* 0x0000fd00ff277b82 */ /* 0x000e220000000800 */
        /* <DEDUP_REMOVED lines=8> */
.L_x_2884:
[----:B------:R-:W-:Y:S05]  /*1fb10*/  BSYNC B1 ;  /* 0x0000000000017941 */ /* 0x000fea0003800000 */
.L_x_2883:
[----:B------:R-:W-:Y:S01]  /*1fb20*/  IMAD.MOV.U32 R13, RZ, RZ, R25 ;  /* 0x000000ffff0d7224 */ /* 0x000fe200078e0019 */
[----:B------:R-:W-:Y:S01]  /*1fb30*/  ISETP.GE.AND P0, PT, R16, R39, PT ;  /* 0x000000271000720c */ /* 0x000fe20003f06270 */
[----:B------:R-:W-:Y:S02]  /*1fb40*/  IMAD.MOV.U32 R12, RZ, RZ, RZ ;  /* 0x000000ffff0c7224 */ /* 0x000fe400078e00ff */
[----:B------:R-:W-:Y:S02]  /*1fb50*/  IMAD.MOV.U32 R11, RZ, RZ, 0x1c1f ;  /* 0x00001c1fff0b7424 */ /* 0x000fe400078e00ff */
[----:B------:R-:W-:Y:S02]  /*1fb60*/  IMAD.MOV.U32 R15, RZ, RZ, -0x1 ;  /* 0xffffffffff0f7424 */ /* 0x000fe400078e00ff */
[----:B------:R-:W-:Y:S02]  /*1fb70*/  IMAD.MOV.U32 R0, RZ, RZ, R14 ;  /* 0x000000ffff007224 */ /* 0x000fe400078e000e */
[----:B------:R-:W-:-:S07]  /*1fb80*/  IMAD R34, R23, R34, RZ ;  /* 0x0000002217227224 */ /* 0x000fce00078e02ff */
[----:B------:R-:W-:Y:S05]  /*1fb90*/  WARPSYNC.COLLECTIVE R15, `(.L_x_2885) ;  /* 0x000000000f087348 */ /* 0x000fea0003c00000 */
[----:B------:R0:W1:Y:S02]  /*1fba0*/  SHFL.IDX P6, R14, R13, R12, R11 ;  /* 0x0000000c0d0e7389 */ /* 0x00006400000c000b */
[----:B01----:R-:W-:Y:S01]  /*1fbb0*/  ENDCOLLECTIVE ;  /* 0x000000000000791b */ /* 0x003fe20003800000 */
.L_x_2885:
[----:B------:R-:W-:Y:S01]  /*1fbc0*/  ISETP.GE.OR P1, PT, R37, R34, P0 ;  /* 0x000000222500720c */ /* 0x000fe20000726670 */
[----:B------:R-:W-:-:S12]  /*1fbd0*/  IMAD.MOV.U32 R13, RZ, RZ, R24 ;  /* 0x000000ffff0d7224 */ /* 0x000fd800078e0018 */
[C---:B------:R-:W-:Y:S02]  /*1fbe0*/  @!P1 SHF.L.U32 R5, R16.reuse, 0x1, RZ ;  /* 0x0000000110059819 */ /* 0x040fe400000006ff */
[----:B------:R-:W-:Y:S01]  /*1fbf0*/  @!P1 SHF.L.U64.HI R21, R16, 0x1, R17 ;  /* 0x0000000110159819 */ /* 0x000fe20000010211 */
[----:B------:R-:W-:-:S07]  /*1fc00*/  IMAD.MOV.U32 R3, RZ, RZ, R14 ;  /* 0x000000ffff037224 */ /* 0x000fce00078e000e */
[----:B------:R-:W-:Y:S05]  /*1fc10*/  WARPSYNC.COLLECTIVE R15, `(.L_x_2886) ;  /* 0x000000000f087348 */ /* 0x000fea0003c00000 */
[----:B------:R0:W1:Y:S02]  /*1fc20*/  SHFL.IDX P6, R14, R13, R12, R11 ;  /* 0x0000000c0d0e7389 */ /* 0x00006400000c000b */
[----:B01----:R-:W-:Y:S01]  /*1fc30*/  ENDCOLLECTIVE ;  /* 0x000000000000791b */ /* 0x003fe20003800000 */
.L_x_2886:
[----:B------:R-:W-:-:S05]  /*1fc40*/  @!P1 IADD3 R6, P2, R3, R5, RZ ;  /* 0x0000000503069210 */ /* 0x000fca0007f5e0ff */
[----:B------:R-:W-:Y:S02]  /*1fc50*/  @!P1 IMAD.X R7, R0, 0x1, R21, P2 ;  /* 0x0000000100079824 */ /* 0x000fe400010e0615 */
[----:B------:R-:W-:Y:S02]  /*1fc60*/  IMAD.MOV.U32 R13, RZ, RZ, R27 ;  /* 0x000000ffff0d7224 */ /* 0x000fe400078e001b */
[----:B------:R-:W-:-:S07]  /*1fc70*/  IMAD.MOV.U32 R4, RZ, RZ, R14 ;  /* 0x000000ffff047224 */ /* 0x000fce00078e000e */
[----:B------:R-:W-:Y:S05]  /*1fc80*/  WARPSYNC.COLLECTIVE R15, `(.L_x_2887) ;  /* 0x000000000f087348 */ /* 0x000fea0003c00000 */
[----:B------:R0:W1:Y:S02]  /*1fc90*/  SHFL.IDX P6, R14, R13, R12, R11 ;  /* 0x0000000c0d0e7389 */ /* 0x00006400000c000b */
[----:B01----:R-:W-:Y:S01]  /*1fca0*/  ENDCOLLECTIVE ;  /* 0x000000000000791b */ /* 0x003fe20003800000 */
.L_x_2887:
[----:B------:R-:W2:Y:S01]  /*1fcb0*/  @!P1 LD.E.128 R8, desc[UR42][R6.64] ;  /* 0x0000002a06089980 */ /* 0x000ea2000c101d00 */
[----:B------:R-:W-:-:S05]  /*1fcc0*/  @!P1 IADD3 R14, P2, R14, R5, RZ ;  /* 0x000000050e0e9210 */ /* 0x000fca0007f5e0ff */
[----:B------:R-:W-:-:S04]  /*1fcd0*/  @!P1 IMAD.X R3, R4, 0x1, R21, P2 ;  /* 0x0000000104039824 */ /* 0x000fc800010e0615 */
[----:B------:R-:W-:-:S05]  /*1fce0*/  @!P1 IMAD.MOV.U32 R15, RZ, RZ, R3 ;  /* 0x000000ffff0f9224 */ /* 0x000fca00078e0003 */
[----:B------:R0:W5:Y:S01]  /*1fcf0*/  @!P1 LD.E.128 R4, desc[UR42][R14.64] ;  /* 0x0000002a0e049980 */ /* 0x000162000c101d00 */
[----:B------:R-:W-:Y:S01]  /*1fd00*/  CS2R R32, SRZ ;  /* 0x0000000000207805 */ /* 0x000fe2000001ff00 */
[----:B------:R-:W-:Y:S01]  /*1fd10*/  IMAD.MOV.U32 R13, RZ, RZ, R26 ;  /* 0x000000ffff0d7224 */ /* 0x000fe200078e001a */
[----:B------:R-:W-:Y:S01]  /*1fd20*/  CS2R R30, SRZ ;  /* 0x00000000001e7805 */ /* 0x000fe2000001ff00 */
[----:B------:R-:W-:Y:S01]  /*1fd30*/  IMAD.MOV.U32 R12, RZ, RZ, 0x1 ;  /* 0x00000001ff0c7424 */ /* 0x000fe200078e00ff */
[----:B------:R-:W-:Y:S02]  /*1fd40*/  CS2R R20, SRZ ;  /* 0x0000000000147805 */ /* 0x000fe4000001ff00 */
[----:B------:R-:W-:Y:S01]  /*1fd50*/  CS2R R28, SRZ ;  /* 0x00000000001c7805 */ /* 0x000fe2000001ff00 */
[----:B0-----:R-:W-:Y:S02]  /*1fd60*/  IMAD.MOV.U32 R15, RZ, RZ, -0x1 ;  /* 0xffffffffff0f7424 */ /* 0x001fe400078e00ff */
[----:B--2---:R-:W-:-:S02]  /*1fd70*/  @!P1 IMAD.MOV.U32 R33, RZ, RZ, R11 ;  /* 0x000000ffff219224 */ /* 0x004fc400078e000b */
[----:B------:R-:W-:Y:S02]  /*1fd80*/  IMAD.MOV.U32 R11, RZ, RZ, 0x1c1f ;  /* 0x00001c1fff0b7424 */ /* 0x000fe400078e00ff */
[----:B------:R-:W-:Y:S02]  /*1fd90*/  @!P1 IMAD.MOV.U32 R30, RZ, RZ, R8 ;  /* 0x000000ffff1e9224 */ /* 0x000fe400078e0008 */
[----:B------:R-:W-:-:S07]  /*1fda0*/  @!P1 IMAD.MOV.U32 R31, RZ, RZ, R9 ;  /* 0x000000ffff1f9224 */ /* 0x000fce00078e0009 */
[----:B-----5:R-:W-:Y:S05]  /*1fdb0*/  WARPSYNC.COLLECTIVE R15, `(.L_x_2888) ;  /* 0x000000000f087348 */ /* 0x020fea0003c00000 */
[----:B------:R0:W1:Y:S02]  /*1fdc0*/  SHFL.IDX P6, R14, R13, R12, R11 ;  /* 0x0000000c0d0e7389 */ /* 0x00006400000c000b */
[----:B01---5:R-:W-:Y:S01]  /*1fdd0*/  ENDCOLLECTIVE ;  /* 0x000000000000791b */ /* 0x023fe20003800000 */
.L_x_2888:
[----:B------:R-:W-:Y:S02]  /*1fde0*/  IMAD.MOV.U32 R0, RZ, RZ, R30 ;  /* 0x000000ffff007224 */ /* 0x000fe400078e001e */
[----:B------:R-:W-:Y:S02]  /*1fdf0*/  IMAD.MOV.U32 R3, RZ, RZ, R31 ;  /* 0x000000ffff037224 */ /* 0x000fe400078e001f */
[----:B------:R-:W-:Y:S01]  /*1fe00*/  @!P1 IMAD.MOV.U32 R32, RZ, RZ, R10 ;  /* 0x000000ffff209224 */ /* 0x000fe200078e000a */
[----:B------:R-:W-:Y:S01]  /*1fe10*/  PRMT R51, R51, 0x5410, R0 ;  /* 0x0000541033337816 */ /* 0x000fe20000000000 */
[----:B------:R-:W-:Y:S01]  /*1fe20*/  IMAD.MOV.U32 R9, RZ, RZ, R33 ;  /* 0x000000ffff097224 */ /* 0x000fe200078e0021 */
[----:B------:R-:W-:Y:S01]  /*1fe30*/  PRMT R38, R38, 0x5410, R3 ;  /* 0x0000541026267816 */ /* 0x000fe20000000003 */
[----:B------:R-:W-:Y:S02]  /*1fe40*/  IMAD.MOV.U32 R8, RZ, RZ, R32 ;  /* 0x000000ffff087224 */ /* 0x000fe400078e0020 */
[----:B------:R-:W-:-:S03]  /*1fe50*/  IMAD.MOV.U32 R13, RZ, RZ, R25 ;  /* 0x000000ffff0d7224 */ /* 0x000fc600078e0019 */
[----:B------:R-:W-:Y:S01]  /*1fe60*/  PRMT R35, R8, 0x5410, R9 ;  /* 0x0000541008237816 */ /* 0x000fe20000000009 */
[----:B------:R-:W-:Y:S02]  /*1fe70*/  @!P1 IMAD.MOV.U32 R20, RZ, RZ, R4 ;  /* 0x000000ffff149224 */ /* 0x000fe400078e0004 */
[----:B------:R-:W-:Y:S02]  /*1fe80*/  @!P1 IMAD.MOV.U32 R21, RZ, RZ, R5 ;  /* 0x000000ffff159224 */ /* 0x000fe400078e0005 */
[----:B------:R-:W-:Y:S02]  /*1fe90*/  @!P1 IMAD.MOV.U32 R29, RZ, RZ, R7 ;  /* 0x000000ffff1d9224 */ /* 0x000fe400078e0007 */
[----:B------:R-:W-:Y:S01]  /*1fea0*/  @!P1 IMAD.MOV.U32 R28, RZ, RZ, R6 ;  /* 0x000000ffff1c9224 */ /* 0x000fe200078e0006 */
[----:B------:R-:W-:Y:S01]  /*1feb0*/  MOV R0, R14 ;  /* 0x0000000e00007202 */ /* 0x000fe20000000f00 */
[----:B------:R-:W-:-:S07]  /*1fec0*/  IMAD.MOV.U32 R4, RZ, RZ, R20 ;  /* 0x000000ffff047224 */ /* 0x000fce00078e0014 */
[----:B------:R-:W-:Y:S05]  /*1fed0*/  WARPSYNC.COLLECTIVE R15, `(.L_x_2889) ;  /* 0x000000000f087348 */ /* 0x000fea0003c00000 */
[----:B------:R0:W1:Y:S02]  /*1fee0*/  SHFL.IDX P6, R14, R13, R12, R11 ;  /* 0x0000000c0d0e7389 */ /* 0x00006400000c000b */
[----:B01----:R-:W-:Y:S01]  /*1fef0*/  ENDCOLLECTIVE ;  /* 0x000000000000791b */ /* 0x003fe20003800000 */
.L_x_2889:
[----:B------:R-:W-:Y:S01]  /*1ff00*/  IMAD.MOV.U32 R5, RZ, RZ, R21 ;  /* 0x000000ffff057224 */ /* 0x000fe200078e0015 */
[----:B------:R-:W-:Y:S01]  /*1ff10*/  MOV R6, R28 ;  /* 0x0000001c00067202 */ /* 0x000fe20000000f00 */
[----:B------:R-:W-:-:S03]  /*1ff20*/  IMAD.MOV.U32 R7, RZ, RZ, R29 ;  /* 0x000000ffff077224 */ /* 0x000fc600078e001d */
[----:B------:R-:W-:Y:S02]  /*1ff30*/  PRMT R38, R5, 0x7610, R38 ;  /* 0x0000761005267816 */ /* 0x000fe40000000026 */
[----:B------:R-:W-:Y:S02]  /*1ff40*/  PRMT R44, R4, 0x5410, R7 ;  /* 0x00005410042c7816 */ /* 0x000fe40000000007 */
[----:B------:R-:W-:Y:S02]  /*1ff50*/  CS2R R4, SRZ ;  /* 0x0000000000047805 */ /* 0x000fe4000001ff00 */
[----:B------:R-:W-:Y:S01]  /*1ff60*/  PRMT R51, R6, 0x7610, R51 ;  /* 0x0000761006337816 */ /* 0x000fe20000000033 */
[----:B------:R-:W-:Y:S02]  /*1ff70*/  IMAD.MOV.U32 R13, RZ, RZ, R24 ;  /* 0x000000ffff0d7224 */ /* 0x000fe400078e0018 */
[----:B------:R-:W-:-:S07]  /*1ff80*/  IMAD.MOV.U32 R3, RZ, RZ, R14 ;  /* 0x000000ffff037224 */ /* 0x000fce00078e000e */
[----:B------:R-:W-:Y:S05]  /*1ff90*/  WARPSYNC.COLLECTIVE R15, `(.L_x_2890) ;  /* 0x000000000f087348 */ /* 0x000fea0003c00000 */
[----:B------:R0:W1:Y:S02]  /*1ffa0*/  SHFL.IDX P6, R14, R13, R12, R11 ;  /* 0x0000000c0d0e7389 */ /* 0x00006400000c000b */
[----:B01----:R-:W-:Y:S01]  /*1ffb0*/  ENDCOLLECTIVE ;  /* 0x000000000000791b */ /* 0x003fe20003800000 */
.L_x_2890:
[----:B------:R-:W-:Y:S02]  /*1ffc0*/  IMAD.MOV.U32 R13, RZ, RZ, R27 ;  /* 0x000000ffff0d7224 */ /* 0x000fe400078e001b */
[----:B------:R-:W-:-:S07]  /*1ffd0*/  IMAD.MOV.U32 R24, RZ, RZ, R14 ;  /* 0x000000ffff187224 */ /* 0x000fce00078e000e */
[----:B------:R-:W-:Y:S05]  /*1ffe0*/  WARPSYNC.COLLECTIVE R15, `(.L_x_2891) ;  /* 0x000000000f087348 */ /* 0x000fea0003c00000 */
[----:B------:R0:W1:Y:S02]  /*1fff0*/  SHFL.IDX P6, R14, R13, R12, R11 ;  /* 0x0000000c0d0e7389 */ /* 0x00006400000c000b */
[----:B01----:R-:W-:Y:S01]  /*20000*/  ENDCOLLECTIVE ;  /* 0x000000000000791b */ /* 0x003fe20003800000 */
.L_x_2891:
[----:B------:R-:W-:Y:S05]  /*20010*/  BRA `(.L_x_2892) ;  /* 0xfffffe9800fc7947 */ /* 0x000fea000383ffff */
.L_x_2603:
[----:B0-----:R0:W1:Y:S02]  /*20020*/  SYNCS.PHASECHK.TRANS64.TRYWAIT P1, [R2+URZ+0x28c00], R13 ;  /* 0x028c000d020075a7 */ /* 0x001064000802017f */
[----:B-1----:R-:W-:Y:S05]  /*20030*/  @!P1 NANOSLEEP.SYNCS 0x989680 ;  /* 0x009896800000995d */ /* 0x002fea0003900000 */
[----:B------:R-:W1:Y:S02]  /*20040*/  @!P1 SYNCS.PHASECHK.TRANS64 P1, [R2+URZ+0x28c00], R13 ;  /* 0x028c000d020095a7 */ /* 0x000e64000802007f */
[----:B-1----:R-:W-:Y:S05]  /*20050*/  @!P1 BRA `(.L_x_2603) ;  /* 0xfffffffc00f09947 */ /* 0x002fea000383ffff */
[----:B------:R-:W-:Y:S05]  /*20060*/  BRA `(.L_x_2893) ;  /* 0xfffffe9c00987947 */ /* 0x000fea000383ffff */
.L_x_2609:
[----:B0-----:R0:W2:Y:S02]  /*20070*/  SYNCS.PHASECHK.TRANS64.TRYWAIT P1, [R15+URZ+0x28c30], R56 ;  /* 0x028c30380f0075a7 */ /* 0x0010a4000802017f */
[----:B--2---:R-:W-:Y:S05]  /*20080*/  @!P1 NANOSLEEP.SYNCS 0x989680 ;  /* 0x009896800000995d */ /* 0x004fea0003900000 */
[----:B------:R-:W2:Y:S02]  /*20090*/  @!P1 SYNCS.PHASECHK.TRANS64 P1, [R15+URZ+0x28c30], R56 ;  /* 0x028c30380f0095a7 */ /* 0x000ea4000802007f */
[----:B--2---:R-:W-:Y:S05]  /*200a0*/  @!P1 BRA `(.L_x_2609) ;  /* 0xfffffffc00f09947 */ /* 0x004fea000383ffff */
[----:B------:R-:W-:Y:S05]  /*200b0*/  BRA `(.L_x_2608) ;  /* 0xfffffeac00247947 */ /* 0x000fea000383ffff */
.L_x_2623:
[----:B--2---:R2:W3:Y:S02]  /*200c0*/  SYNCS.PHASECHK.TRANS64.TRYWAIT P1, [R15+URZ+0x28c50], R56 ;  /* 0x028c50380f0075a7 */ /* 0x0044e4000802017f */
[----:B---3--:R-:W-:Y:S05]  /*200d0*/  @!P1 NANOSLEEP.SYNCS 0x989680 ;  /* 0x009896800000995d */ /* 0x008fea0003900000 */
[----:B------:R-:W3:Y:S02]  /*200e0*/  @!P1 SYNCS.PHASECHK.TRANS64 P1, [R15+URZ+0x28c50], R56 ;  /* 0x028c50380f0095a7 */ /* 0x000ee4000802007f */
[----:B---3--:R-:W-:Y:S05]  /*200f0*/  @!P1 BRA `(.L_x_2623) ;  /* 0xfffffffc00f09947 */ /* 0x008fea000383ffff */
[----:B------:R-:W-:Y:S05]  /*20100*/  BRA `(.L_x_2622) ;  /* 0xfffffec400fc7947 */ /* 0x000fea000383ffff */
.L_x_2636:
[----:B-1----:R1:W2:Y:S02]  /*20110*/  SYNCS.PHASECHK.TRANS64.TRYWAIT P1, [R209+URZ+0x28c30], R210 ;  /* 0x028c30d2d10075a7 */ /* 0x0022a4000802017f */
[----:B--2---:R-:W-:Y:S05]  /*20120*/  @!P1 NANOSLEEP.SYNCS 0x989680 ;  /* 0x009896800000995d */ /* 0x004fea0003900000 */
[----:B------:R-:W2:Y:S02]  /*20130*/  @!P1 SYNCS.PHASECHK.TRANS64 P1, [R209+URZ+0x28c30], R210 ;  /* 0x028c30d2d10095a7 */ /* 0x000ea4000802007f */
[----:B--2---:R-:W-:Y:S05]  /*20140*/  @!P1 BRA `(.L_x_2636) ;  /* 0xfffffffc00f09947 */ /* 0x004fea000383ffff */
[----:B------:R-:W-:Y:S05]  /*20150*/  BRA `(.L_x_2635) ;  /* 0xfffffecc00887947 */ /* 0x000fea000383ffff */
.L_x_2650:
[----:B---3--:R3:W4:Y:S02]  /*20160*/  SYNCS.PHASECHK.TRANS64.TRYWAIT P1, [R209+URZ+0x28c50], R210 ;  /* 0x028c50d2d10075a7 */ /* 0x008724000802017f */
[----:B----4-:R-:W-:Y:S05]  /*20170*/  @!P1 NANOSLEEP.SYNCS 0x989680 ;  /* 0x009896800000995d */ /* 0x010fea0003900000 */
[----:B------:R-:W4:Y:S02]  /*20180*/  @!P1 SYNCS.PHASECHK.TRANS64 P1, [R209+URZ+0x28c50], R210 ;  /* 0x028c50d2d10095a7 */ /* 0x000f24000802007f */
[----:B----4-:R-:W-:Y:S05]  /*20190*/  @!P1 BRA `(.L_x_2650) ;  /* 0xfffffffc00f09947 */ /* 0x010fea000383ffff */
[----:B------:R-:W-:Y:S05]  /*201a0*/  BRA `(.L_x_2649) ;  /* 0xfffffef000187947 */ /* 0x000fea000383ffff */
.L_x_2664:
[----:B-1----:R1:W2:Y:S02]  /*201b0*/  SYNCS.PHASECHK.TRANS64.TRYWAIT P2, [R15+URZ+0x28c30], R210 ;  /* 0x028c30d20f0075a7 */ /* 0x0022a4000804017f */
[----:B--2---:R-:W-:Y:S05]  /*201c0*/  @!P2 NANOSLEEP.SYNCS 0x989680 ;  /* 0x009896800000a95d */ /* 0x004fea0003900000 */
[----:B------:R-:W2:Y:S02]  /*201d0*/  @!P2 SYNCS.PHASECHK.TRANS64 P2, [R15+URZ+0x28c30], R210 ;  /* 0x028c30d20f00a5a7 */ /* 0x000ea4000804007f */
[----:B--2---:R-:W-:Y:S05]  /*201e0*/  @!P2 BRA `(.L_x_2664) ;  /* 0xfffffffc00f0a947 */ /* 0x004fea000383ffff */
[----:B------:R-:W-:Y:S05]  /*201f0*/  BRA `(.L_x_2663) ;  /* 0xfffffef400e87947 */ /* 0x000fea000383ffff */
.L_x_2670:
[----:B----4-:R4:W0:Y:S02]  /*20200*/  SYNCS.PHASECHK.TRANS64.TRYWAIT P2, [R15+URZ+0x28c50], R210 ;  /* 0x028c50d20f0075a7 */ /* 0x010824000804017f */
[----:B0-----:R-:W-:Y:S05]  /*20210*/  @!P2 NANOSLEEP.SYNCS 0x989680 ;  /* 0x009896800000a95d */ /* 0x001fea0003900000 */
[----:B------:R-:W0:Y:S02]  /*20220*/  @!P2 SYNCS.PHASECHK.TRANS64 P2, [R15+URZ+0x28c50], R210 ;  /* 0x028c50d20f00a5a7 */ /* 0x000e24000804007f */
[----:B0-----:R-:W-:Y:S05]  /*20230*/  @!P2 BRA `(.L_x_2670) ;  /* 0xfffffffc00f0a947 */ /* 0x001fea000383ffff */
[----:B------:R-:W-:Y:S05]  /*20240*/  BRA `(.L_x_2669) ;  /* 0xffffff0c004c7947 */ /* 0x000fea000383ffff */
.L_x_2679:
[----:B--2---:R2:W3:Y:S02]  /*20250*/  SYNCS.PHASECHK.TRANS64.TRYWAIT P1, [R20+URZ+0x28c30], R184 ;  /* 0x028c30b8140075a7 */ /* 0x0044e4000802017f */
[----:B---3--:R-:W-:Y:S05]  /*20260*/  @!P1 NANOSLEEP.SYNCS 0x989680 ;  /* 0x009896800000995d */ /* 0x008fea0003900000 */
[----:B------:R-:W3:Y:S02]  /*20270*/  @!P1 SYNCS.PHASECHK.TRANS64 P1, [R20+URZ+0x28c30], R184 ;  /* 0x028c30b8140095a7 */ /* 0x000ee4000802007f */
[----:B---3--:R-:W-:Y:S05]  /*20280*/  @!P1 BRA `(.L_x_2679) ;  /* 0xfffffffc00f09947 */ /* 0x008fea000383ffff */
[----:B------:R-:W-:Y:S05]  /*20290*/  BRA `(.L_x_2678) ;  /* 0xffffff10006c7947 */ /* 0x000fea000383ffff */
.L_x_2693:
[----:B---3--:R3:W0:Y:S02]  /*202a0*/  SYNCS.PHASECHK.TRANS64.TRYWAIT P1, [R20+URZ+0x28c50], R184 ;  /* 0x028c50b8140075a7 */ /* 0x008624000802017f */
[----:B0-----:R-:W-:Y:S05]  /*202b0*/  @!P1 NANOSLEEP.SYNCS 0x989680 ;  /* 0x009896800000995d */ /* 0x001fea0003900000 */
[----:B------:R-:W0:Y:S02]  /*202c0*/  @!P1 SYNCS.PHASECHK.TRANS64 P1, [R20+URZ+0x28c50], R184 ;  /* 0x028c50b8140095a7 */ /* 0x000e24000802007f */
[----:B0-----:R-:W-:Y:S05]  /*202d0*/  @!P1 BRA `(.L_x_2693) ;  /* 0xfffffffc00f09947 */ /* 0x001fea000383ffff */
[----:B------:R-:W-:Y:S05]  /*202e0*/  BRA `(.L_x_2692) ;  /* 0xffffff3000847947 */ /* 0x000fea000383ffff */
.L_x_2732:
[----:B------:R-:W0:Y:S01]  /*202f0*/  S2R R12, SR_TID.X ;  /* 0x00000000000c7919 */ /* 0x000e220000002100 */
[----:B------:R-:W-:Y:S01]  /*20300*/  BSSY B1, `(.L_x_2894) ;  /* 0x000000a000017945 */ /* 0x000fe20003800000 */
[----:B------:R-:W-:Y:S02]  /*20310*/  IMAD.MOV.U32 R11, RZ, RZ, 0x1f ;  /* 0x0000001fff0b7424 */ /* 0x000fe400078e00ff */
[----:B------:R-:W-:Y:S01]  /*20320*/  IMAD.MOV.U32 R15, RZ, RZ, -0x1 ;  /* 0xffffffffff0f7424 */ /* 0x000fe200078e00ff */
[----:B0-----:R-:W-:-:S04]  /*20330*/  SHF.R.U32.HI R12, RZ, 0x5, R12 ;  /* 0x00000005ff0c7819 */ /* 0x001fc8000001160c */
[----:B------:R-:W-:-:S05]  /*20340*/  LOP3.LUT R12, R12, 0x3, RZ, 0xc0, !PT ;  /* 0x000000030c0c7812 */ /* 0x000fca00078ec0ff */
[----:B------:R-:W-:Y:S02]  /*20350*/  IMAD.MOV.U32 R13, RZ, RZ, R12 ;  /* 0x000000ffff0d7224 */ /* 0x000fe400078e000c */
[----:B------:R-:W-:-:S07]  /*20360*/  IMAD.MOV.U32 R12, RZ, RZ, RZ ;  /* 0x000000ffff0c7224 */ /* 0x000fce00078e00ff */
[----:B------:R-:W-:Y:S05]  /*20370*/  WARPSYNC.COLLECTIVE R15, `(.L_x_2895) ;  /* 0x000000000f087348 */ /* 0x000fea0003c00000 */
[----:B------:R0:W1:Y:S02]  /*20380*/  SHFL.IDX P6, R14, R13, R12, R11 ;  /* 0x0000000c0d0e7389 */ /* 0x00006400000c000b */
[----:B01----:R-:W-:Y:S01]  /*20390*/  ENDCOLLECTIVE ;  /* 0x000000000000791b */ /* 0x003fe20003800000 */
.L_x_2895:
[----:B------:R-:W-:Y:S05]  /*203a0*/  BSYNC B1 ;  /* 0x0000000000017941 */ /* 0x000fea0003800000 */
.L_x_2894:
[----:B------:R-:W-:Y:S05]  /*203b0*/  BRA `(.L_x_2896) ;  /* 0xffffff8800507947 */ /* 0x000fea000383ffff */
.L_x_2734:
[----:B------:R-:W-:Y:S01]  /*203c0*/  BSSY B1, `(.L_x_2897) ;  /* 0x0000006000017945 */ /* 0x000fe20003800000 */
[----:B------:R-:W-:-:S07]  /*203d0*/  IMAD.MOV.U32 R15, RZ, RZ, -0x1 ;  /* 0xffffffffff0f7424 */ /* 0x000fce00078e00ff */
[----:B0-----:R-:W-:Y:S05]  /*203e0*/  WARPSYNC.COLLECTIVE R15, `(.L_x_2898) ;  /* 0x000000000f0c7348 */ /* 0x001fea0003c00000 */
[----:B------:R-:W-:Y:S02]  /*203f0*/  ELECT P6, UR62, PT ;  /* 0x00000000003e782f */ /* 0x000fe400038c0000 */
[----:B------:R-:W-:Y:S01]  /*20400*/  MOV R14, UR62 ;  /* 0x0000003e000e7c02 */ /* 0x000fe20008000f00 */
[----:B0-----:R-:W-:Y:S10]  /*20410*/  ENDCOLLECTIVE ;  /* 0x000000000000791b */ /* 0x001ff40003800000 */
.L_x_2898:
[----:B------:R-:W-:Y:S05]  /*20420*/  BSYNC B1 ;  /* 0x0000000000017941 */ /* 0x000fea0003800000 */
.L_x_2897:
[----:B------:R-:W-:Y:S05]  /*20430*/  BRA `(.L_x_2733) ;  /* 0xffffff8800487947 */ /* 0x000fea000383ffff */
.L_x_2736:
[----:B0-----:R0:W1:Y:S02]  /*20440*/  SYNCS.PHASECHK.TRANS64.TRYWAIT P0, [R23+URZ+0x28c20], R2 ;  /* 0x028c2002170075a7 */ /* 0x001064000800017f */
[----:B-1----:R-:W-:Y:S05]  /*20450*/  @!P0 NANOSLEEP.SYNCS 0x989680 ;  /* 0x009896800000895d */ /* 0x002fea0003900000 */
[----:B------:R-:W1:Y:S02]  /*20460*/  @!P0 SYNCS.PHASECHK.TRANS64 P0, [R23+URZ+0x28c20], R2 ;  /* 0x028c2002170085a7 */ /* 0x000e64000800007f */
[----:B-1----:R-:W-:Y:S05]  /*20470*/  @!P0 BRA `(.L_x_2736) ;  /* 0xfffffffc00f08947 */ /* 0x002fea000383ffff */
[----:B------:R-:W-:Y:S05]  /*20480*/  BRA `(.L_x_2899) ;  /* 0xffffff8800587947 */ /* 0x000fea000383ffff */
.L_x_2740:
[----:B0-----:R0:W1:Y:S02]  /*20490*/  SYNCS.PHASECHK.TRANS64.TRYWAIT P0, [R12+URZ+0x28ca0], R2 ;  /* 0x028ca0020c0075a7 */ /* 0x001064000800017f */
[----:B-1----:R-:W-:Y:S05]  /*204a0*/  @!P0 NANOSLEEP.SYNCS 0x989680 ;  /* 0x009896800000895d */ /* 0x002fea0003900000 */
[----:B------:R-:W1:Y:S02]  /*204b0*/  @!P0 SYNCS.PHASECHK.TRANS64 P0, [R12+URZ+0x28ca0], R2 ;  /* 0x028ca0020c0085a7 */ /* 0x000e64000800007f */
[----:B-1----:R-:W-:Y:S05]  /*204c0*/  @!P0 BRA `(.L_x_2740) ;  /* 0xfffffffc00f08947 */ /* 0x002fea000383ffff */
[----:B------:R-:W-:Y:S05]  /*204d0*/  BRA `(.L_x_2900) ;  /* 0xffffff8800707947 */ /* 0x000fea000383ffff */
.L_x_2745:
[----:B-1----:R1:W2:Y:S02]  /*204e0*/  SYNCS.PHASECHK.TRANS64.TRYWAIT P0, [R12+URZ+0x28cc0], R2 ;  /* 0x028cc0020c0075a7 */ /* 0x0022a4000800017f */
[----:B--2---:R-:W-:Y:S05]  /*204f0*/  @!P0 NANOSLEEP.SYNCS 0x989680 ;  /* 0x009896800000895d */ /* 0x004fea0003900000 */
[----:B------:R-:W2:Y:S02]  /*20500*/  @!P0 SYNCS.PHASECHK.TRANS64 P0, [R12+URZ+0x28cc0], R2 ;  /* 0x028cc0020c0085a7 */ /* 0x000ea4000800007f */
[----:B--2---:R-:W-:Y:S05]  /*20510*/  @!P0 BRA `(.L_x_2745) ;  /* 0xfffffffc00f08947 */ /* 0x004fea000383ffff */
[----:B------:R-:W-:Y:S05]  /*20520*/  BRA `(.L_x_2901) ;  /* 0xffffff8800ec7947 */ /* 0x000fea000383ffff */
.L_x_2759:
[----:B0-----:R0:W1:Y:S02]  /*20530*/  SYNCS.PHASECHK.TRANS64.TRYWAIT P1, [R10+URZ+0x28ca0], R2 ;  /* 0x028ca0020a0075a7 */ /* 0x001064000802017f */
[----:B-1----:R-:W-:Y:S05]  /*20540*/  @!P1 NANOSLEEP.SYNCS 0x989680 ;  /* 0x009896800000995d */ /* 0x002fea0003900000 */
[----:B------:R-:W1:Y:S02]  /*20550*/  @!P1 SYNCS.PHASECHK.TRANS64 P1, [R10+URZ+0x28ca0], R2 ;  /* 0x028ca0020a0095a7 */ /* 0x000e64000802007f */
[----:B-1----:R-:W-:Y:S05]  /*20560*/  @!P1 BRA `(.L_x_2759) ;  /* 0xfffffffc00f09947 */ /* 0x002fea000383ffff */
[----:B------:R-:W-:Y:S05]  /*20570*/  BRA `(.L_x_2902) ;  /* 0xffffff9400507947 */ /* 0x000fea000383ffff */
.L_x_2764:
[----:B-1----:R1:W2:Y:S02]  /*20580*/  SYNCS.PHASECHK.TRANS64.TRYWAIT P1, [R10+URZ+0x28cc0], R2 ;  /* 0x028cc0020a0075a7 */ /* 0x0022a4000802017f */
[----:B--2---:R-:W-:Y:S05]  /*20590*/  @!P1 NANOSLEEP.SYNCS 0x989680 ;  /* 0x009896800000995d */ /* 0x004fea0003900000 */
[----:B------:R-:W2:Y:S02]  /*205a0*/  @!P1 SYNCS.PHASECHK.TRANS64 P1, [R10+URZ+0x28cc0], R2 ;  /* 0x028cc0020a0095a7 */ /* 0x000ea4000802007f */
[----:B--2---:R-:W-:Y:S05]  /*205b0*/  @!P1 BRA `(.L_x_2764) ;  /* 0xfffffffc00f09947 */ /* 0x004fea000383ffff */
[----:B------:R-:W-:Y:S05]  /*205c0*/  BRA `(.L_x_2903) ;  /* 0xffffff9400c87947 */ /* 0x000fea000383ffff */
.L_x_2792:
[----:B------:R-:W1:Y:S01]  /*205d0*/  S2R R12, SR_TID.X ;  /* 0x00000000000c7919 */ /* 0x000e620000002100 */
[----:B------:R-:W-:Y:S01]  /*205e0*/  BSSY B0, `(.L_x_2904) ;  /* 0x000000a000007945 */ /* 0x000fe20003800000 */
[----:B------:R-:W-:Y:S02]  /*205f0*/  IMAD.MOV.U32 R11, RZ, RZ, 0x1f ;  /* 0x0000001fff0b7424 */ /* 0x000fe400078e00ff */
[----:B------:R-:W-:Y:S01]  /*20600*/  IMAD.MOV.U32 R15, RZ, RZ, -0x1 ;  /* 0xffffffffff0f7424 */ /* 0x000fe200078e00ff */
[----:B-1----:R-:W-:-:S04]  /*20610*/  SHF.R.U32.HI R12, RZ, 0x5, R12 ;  /* 0x00000005ff0c7819 */ /* 0x002fc8000001160c */
[----:B------:R-:W-:-:S05]  /*20620*/  LOP3.LUT R12, R12, 0x3, RZ, 0xc0, !PT ;  /* 0x000000030c0c7812 */ /* 0x000fca00078ec0ff */
[----:B------:R-:W-:Y:S02]  /*20630*/  IMAD.MOV.U32 R13, RZ, RZ, R12 ;  /* 0x000000ffff0d7224 */ /* 0x000fe400078e000c */
[----:B------:R-:W-:-:S07]  /*20640*/  IMAD.MOV.U32 R12, RZ, RZ, RZ ;  /* 0x000000ffff0c7224 */ /* 0x000fce00078e00ff */
[----:B0----5:R-:W-:Y:S05]  /*20650*/  WARPSYNC.COLLECTIVE R15, `(.L_x_2905) ;  /* 0x000000000f087348 */ /* 0x021fea0003c00000 */
[----:B------:R1:W2:Y:S02]  /*20660*/  SHFL.IDX P6, R14, R13, R12, R11 ;  /* 0x0000000c0d0e7389 */ /* 0x0002a400000c000b */
[----:B012--5:R-:W-:Y:S01]  /*20670*/  ENDCOLLECTIVE ;  /* 0x000000000000791b */ /* 0x027fe20003800000 */
.L_x_2905:
[----:B------:R-:W-:Y:S05]  /*20680*/  BSYNC B0 ;  /* 0x0000000000007941 */ /* 0x000fea0003800000 */
.L_x_2904:
[----:B------:R-:W-:Y:S05]  /*20690*/  BRA `(.L_x_2906) ;  /* 0xffffffac00a87947 */ /* 0x000fea000383ffff */
.L_x_2795:
[----:B0-----:R0:W1:Y:S02]  /*206a0*/  SYNCS.PHASECHK.TRANS64.TRYWAIT P0, [R27+URZ+0x28c40], R0 ;  /* 0x028c40001b0075a7 */ /* 0x001064000800017f */
[----:B-1----:R-:W-:Y:S05]  /*206b0*/  @!P0 NANOSLEEP.SYNCS 0x989680 ;  /* 0x009896800000895d */ /* 0x002fea0003900000 */
[----:B------:R-:W1:Y:S02]  /*206c0*/  @!P0 SYNCS.PHASECHK.TRANS64 P0, [R27+URZ+0x28c40], R0 ;  /* 0x028c40001b0085a7 */ /* 0x000e64000800007f */
[----:B-1----:R-:W-:Y:S05]  /*206d0*/  @!P0 BRA `(.L_x_2795) ;  /* 0xfffffffc00f08947 */ /* 0x002fea000383ffff */
[----:B------:R-:W-:Y:S05]  /*206e0*/  BRA `(.L_x_2907) ;  /* 0xffffffac00e87947 */ /* 0x000fea000383ffff */
.L_x_2796:
        /* <DEDUP_REMOVED lines=8> */
.L_x_2909:
[----:B------:R-:W-:Y:S05]  /*20770*/  BSYNC B0 ;  /* 0x0000000000007941 */ /* 0x000fea0003800000 */
.L_x_2908:
        /* <DEDUP_REMOVED lines=9> */
.L_x_2910:
[----:B------:R-:W-:Y:S02]  /*20810*/  IMAD.MOV.U32 R13, RZ, RZ, R4 ;  /* 0x000000ffff0d7224 */ /* 0x000fe400078e0004 */
[----:B------:R-:W-:Y:S02]  /*20820*/  IMAD.MOV.U32 R12, RZ, RZ, 0x1 ;  /* 0x00000001ff0c7424 */ /* 0x000fe400078e00ff */
[----:B------:R-:W-:-:S07]  /*20830*/  IMAD.MOV.U32 R3, RZ, RZ, R14 ;  /* 0x000000ffff037224 */ /* 0x000fce00078e000e */
[----:B------:R-:W-:Y:S05]  /*20840*/  WARPSYNC.COLLECTIVE R15, `(.L_x_2911) ;  /* 0x000000000f087348 */ /* 0x000fea0003c00000 */
[----:B------:R0:W1:Y:S02]  /*20850*/  SHFL.IDX P6, R14, R13, R12, R11 ;  /* 0x0000000c0d0e7389 */ /* 0x00006400000c000b */
[----:B01----:R-:W-:Y:S01]  /*20860*/  ENDCOLLECTIVE ;  /* 0x000000000000791b */ /* 0x003fe20003800000 */
.L_x_2911:
        /* <DEDUP_REMOVED lines=15> */
.L_x_2912:
[----:B------:R-:W-:Y:S02]  /*20960*/  @P0 IMAD R6, R5, 0x2, R23 ;  /* 0x0000000205060824 */ /* 0x000fe400078e0217 */
[----:B------:R-:W-:Y:S02]  /*20970*/  IMAD.MOV.U32 R13, RZ, RZ, R4 ;  /* 0x000000ffff0d7224 */ /* 0x000fe400078e0004 */
[----:B------:R-:W-:Y:S02]  /*20980*/  IMAD.MOV.U32 R12, RZ, RZ, 0x2 ;  /* 0x00000002ff0c7424 */ /* 0x000fe400078e00ff */
[----:B------:R-:W-:-:S07]  /*20990*/  IMAD.MOV.U32 R3, RZ, RZ, R14 ;  /* 0x000000ffff037224 */ /* 0x000fce00078e000e */
[----:B------:R-:W-:Y:S05]  /*209a0*/  WARPSYNC.COLLECTIVE R15, `(.L_x_2913) ;  /* 0x000000000f087348 */ /* 0x000fea0003c00000 */
[----:B------:R0:W1:Y:S02]  /*209b0*/  SHFL.IDX P6, R14, R13, R12, R11 ;  /* 0x0000000c0d0e7389 */ /* 0x00006400000c000b */
[----:B01----:R-:W-:Y:S01]  /*209c0*/  ENDCOLLECTIVE ;  /* 0x000000000000791b */ /* 0x003fe20003800000 */
.L_x_2913:
[----:B------:R-:W-:-:S04]  /*209d0*/  @P0 LEA R3, P1, R7, R3, 0x1 ;  /* 0x0000000307030211 */ /* 0x000fc800078208ff */
[----:B------:R-:W-:-:S04]  /*209e0*/  @P0 IADD3.X R2, RZ, R2, RZ, P1, !PT ;  /* 0x00000002ff020210 */ /* 0x000fc80000ffe4ff */
        /* <DEDUP_REMOVED lines=13> */
.L_x_2914:
[----:B------:R-:W-:Y:S02]  /*20ac0*/  @P0 IMAD R6, R5, 0x2, R23 ;  /* 0x0000000205060824 */ /* 0x000fe400078e0217 */
[----:B------:R-:W-:Y:S02]  /*20ad0*/  IMAD.MOV.U32 R13, RZ, RZ, R4 ;  /* 0x000000ffff0d7224 */ /* 0x000fe400078e0004 */
[----:B------:R-:W-:Y:S02]  /*20ae0*/  IMAD.MOV.U32 R12, RZ, RZ, 0x3 ;  /* 0x00000003ff0c7424 */ /* 0x000fe400078e00ff */
[----:B------:R-:W-:-:S07]  /*20af0*/  IMAD.MOV.U32 R3, RZ, RZ, R14 ;  /* 0x000000ffff037224 */ /* 0x000fce00078e000e */
[----:B------:R-:W-:Y:S05]  /*20b00*/  WARPSYNC.COLLECTIVE R15, `(.L_x_2915) ;  /* 0x000000000f087348 */ /* 0x000fea0003c00000 */
[----:B------:R0:W1:Y:S02]  /*20b10*/  SHFL.IDX P6, R14, R13, R12, R11 ;  /* 0x0000000c0d0e7389 */ /* 0x00006400000c000b */
[----:B01----:R-:W-:Y:S01]  /*20b20*/  ENDCOLLECTIVE ;  /* 0x000000000000791b */ /* 0x003fe20003800000 */
.L_x_2915:
        /* <DEDUP_REMOVED lines=10> */
.L_x_2916:
[----:B------:R-:W-:Y:S01]  /*20bd0*/  @!PT LDS RZ, [RZ] ;  /* 0x00000000fffff984 */ /* 0x000fe20000000800 */
[----:B------:R-:W-:Y:S01]  /*20be0*/  @!PT LDS RZ, [RZ] ;  /* 0x00000000fffff984 */ /* 0x000fe20000000800 */
[----:B------:R-:W-:Y:S01]  /*20bf0*/  @!PT LDS RZ, [RZ] ;  /* 0x00000000fffff984 */ /* 0x000fe20000000800 */
[----:B------:R0:W-:Y:S01]  /*20c00*/  @P0 LDGSTS.E.BYPASS.LTC128B.128 [R6+0x23400], desc[UR42][R2.64], !P2 ;  /* 0x2340000002060fae */ /* 0x0001e2000d101d6a */
[----:B------:R-:W-:Y:S01]  /*20c10*/  IMAD.MOV.U32 R0, RZ, RZ, R14 ;  /* 0x000000ffff007224 */ /* 0x000fe200078e000e */
[----:B------:R-:W-:Y:S06]  /*20c20*/  BRA `(.L_x_2917) ;  /* 0xffffffac00a47947 */ /* 0x000fec000383ffff */
.L_x_2801:
[----:B------:R-:W-:Y:S01]  /*20c30*/  MOV R13, R2 ;  /* 0x00000002000d7202 */ /* 0x000fe20000000f00 */
[----:B------:R-:W-:Y:S02]  /*20c40*/  IMAD.MOV.U32 R12, RZ, RZ, RZ ;  /* 0x000000ffff0c7224 */ /* 0x000fe400078e00ff */
[----:B------:R-:W-:Y:S02]  /*20c50*/  IMAD.MOV.U32 R11, RZ, RZ, 0x181f ;  /* 0x0000181fff0b7424 */ /* 0x000fe400078e00ff */
[----:B------:R-:W-:Y:S02]  /*20c60*/  IMAD.MOV.U32 R15, RZ, RZ, -0x1 ;  /* 0xffffffffff0f7424 */ /* 0x000fe400078e00ff */
[----:B-----5:R-:W-:Y:S02]  /*20c70*/  IMAD R3, R20, R7, RZ ;  /* 0x0000000714037224 */ /* 0x020fe400078e02ff */
[----:B------:R-:W-:-:S07]  /*20c80*/  IMAD.IADD R32, R10, 0x1, R32 ;  /* 0x000000010a207824 */ /* 0x000fce00078e0220 */
[----:B------:R-:W-:Y:S05]  /*20c90*/  WARPSYNC.COLLECTIVE R15, `(.L_x_2918) ;  /* 0x000000000f087348 */ /* 0x000fea0003c00000 */
[----:B------:R0:W1:Y:S02]  /*20ca0*/  SHFL.IDX P6, R14, R13, R12, R11 ;  /* 0x0000000c0d0e7389 */ /* 0x00006400000c000b */
[----:B01----:R-:W-:Y:S01]  /*20cb0*/  ENDCOLLECTIVE ;  /* 0x000000000000791b */ /* 0x003fe20003800000 */
.L_x_2918:
[C---:B------:R-:W-:Y:S01]  /*20cc0*/  VIADD R6, R32.reuse, 0x10 ;  /* 0x0000001020067836 */ /* 0x040fe20000000000 */
[----:B------:R-:W-:Y:S01]  /*20cd0*/  ISETP.GE.AND P0, PT, R32, R3, PT ;  /* 0x000000032000720c */ /* 0x000fe20003f06270 */
[----:B------:R-:W-:Y:S02]  /*20ce0*/  IMAD.MOV.U32 R13, RZ, RZ, R0 ;  /* 0x000000ffff0d7224 */ /* 0x000fe400078e0000 */
[----:B------:R-:W-:-:S10]  /*20cf0*/  IMAD.MOV.U32 R4, RZ, RZ, R14 ;  /* 0x000000ffff047224 */ /* 0x000fd400078e000e */
[----:B------:R-:W-:Y:S05]  /*20d00*/  WARPSYNC.COLLECTIVE R15, `(.L_x_2919) ;  /* 0x000000000f087348 */ /* 0x000fea0003c00000 */
[----:B------:R0:W1:Y:S02]  /*20d10*/  SHFL.IDX P6, R14, R13, R12, R11 ;  /* 0x0000000c0d0e7389 */ /* 0x00006400000c000b */
[----:B01----:R-:W-:Y:S01]  /*20d20*/  ENDCOLLECTIVE ;  /* 0x000000000000791b */ /* 0x003fe20003800000 */
.L_x_2919:
[----:B------:R-:W-:Y:S02]  /*20d30*/  IMAD.MOV.U32 R13, RZ, RZ, R2 ;  /* 0x000000ffff0d7224 */ /* 0x000fe400078e0002 */
[----:B------:R-:W-:Y:S02]  /*20d40*/  IMAD.MOV.U32 R12, RZ, RZ, 0x1 ;  /* 0x00000001ff0c7424 */ /* 0x000fe400078e00ff */
[----:B------:R-:W-:-:S07]  /*20d50*/  IMAD.MOV.U32 R5, RZ, RZ, R14 ;  /* 0x000000ffff057224 */ /* 0x000fce00078e000e */
[----:B------:R-:W-:Y:S05]  /*20d60*/  WARPSYNC.COLLECTIVE R15, `(.L_x_2920) ;  /* 0x000000000f087348 */ /* 0x000fea0003c00000 */
[----:B------:R0:W1:Y:S02]  /*20d70*/  SHFL.IDX P6, R14, R13, R12, R11 ;  /* 0x0000000c0d0e7389 */ /* 0x00006400000c000b */
[----:B01----:R-:W-:Y:S01]  /*20d80*/  ENDCOLLECTIVE ;  /* 0x000000000000791b */ /* 0x003fe20003800000 */
.L_x_2920:
        /* <DEDUP_REMOVED lines=15> */
.L_x_2921:
[----:B------:R-:W-:Y:S02]  /*20e80*/  IMAD.MOV.U32 R13, RZ, RZ, R2 ;  /* 0x000000ffff0d7224 */ /* 0x000fe400078e0002 */
[----:B------:R-:W-:Y:S01]  /*20e90*/  IMAD.MOV.U32 R12, RZ, RZ, 0x2 ;  /* 0x00000002ff0c7424 */ /* 0x000fe200078e00ff */
[----:B------:R-:W-:-:S07]  /*20ea0*/  MOV R5, R14 ;  /* 0x0000000e00057202 */ /* 0x000fce0000000f00 */
[----:B------:R-:W-:Y:S05]  /*20eb0*/  WARPSYNC.COLLECTIVE R15, `(.L_x_2922) ;  /* 0x000000000f087348 */ /* 0x000fea0003c00000 */
[----:B------:R0:W1:Y:S02]  /*20ec0*/  SHFL.IDX P6, R14, R13, R12, R11 ;  /* 0x0000000c0d0e7389 */ /* 0x00006400000c000b */
[----:B01----:R-:W-:Y:S01]  /*20ed0*/  ENDCOLLECTIVE ;  /* 0x000000000000791b */ /* 0x003fe20003800000 */
.L_x_2922:
        /* <DEDUP_REMOVED lines=16> */
.L_x_2923:
[----:B------:R-:W-:Y:S02]  /*20fe0*/  IMAD.MOV.U32 R13, RZ, RZ, R2 ;  /* 0x000000ffff0d7224 */ /* 0x000fe400078e0002 */
[----:B------:R-:W-:Y:S02]  /*20ff0*/  IMAD.MOV.U32 R12, RZ, RZ, 0x3 ;  /* 0x00000003ff0c7424 */ /* 0x000fe400078e00ff */
[----:B------:R-:W-:-:S07]  /*21000*/  IMAD.MOV.U32 R5, RZ, RZ, R14 ;  /* 0x000000ffff057224 */ /* 0x000fce00078e000e */
[----:B------:R-:W-:Y:S05]  /*21010*/  WARPSYNC.COLLECTIVE R15, `(.L_x_2924) ;  /* 0x000000000f087348 */ /* 0x000fea0003c00000 */
[----:B------:R0:W1:Y:S02]  /*21020*/  SHFL.IDX P6, R14, R13, R12, R11 ;  /* 0x0000000c0d0e7389 */ /* 0x00006400000c000b */
[----:B01----:R-:W-:Y:S01]  /*21030*/  ENDCOLLECTIVE ;  /* 0x000000000000791b */ /* 0x003fe20003800000 */
.L_x_2924:
        /* <DEDUP_REMOVED lines=14> */
.L_x_2925:
[----:B------:R-:W-:Y:S01]  /*21120*/  IMAD.MOV.U32 R0, RZ, RZ, R14 ;  /* 0x000000ffff007224 */ /* 0x000fe200078e000e */
[----:B------:R-:W-:Y:S06]  /*21130*/  BRA `(.L_x_2926) ;  /* 0xffffffb000d07947 */ /* 0x000fec000383ffff */
.L_x_2804:
[----:B0-----:R0:W1:Y:S02]  /*21140*/  SYNCS.PHASECHK.TRANS64.TRYWAIT P0, [R23+URZ+0x28c20], R0 ;  /* 0x028c2000170075a7 */ /* 0x001064000800017f */
[----:B-1----:R-:W-:Y:S05]  /*21150*/  @!P0 NANOSLEEP.SYNCS 0x989680 ;  /* 0x009896800000895d */ /* 0x002fea0003900000 */
[----:B------:R-:W1:Y:S02]  /*21160*/  @!P0 SYNCS.PHASECHK.TRANS64 P0, [R23+URZ+0x28c20], R0 ;  /* 0x028c2000170085a7 */ /* 0x000e64000800007f */
[----:B-1----:R-:W-:Y:S05]  /*21170*/  @!P0 BRA `(.L_x_2804) ;  /* 0xfffffffc00f08947 */ /* 0x002fea000383ffff */
[----:B------:R-:W-:Y:S05]  /*21180*/  BRA `(.L_x_2927) ;  /* 0xffffffb4002c7947 */ /* 0x000fea000383ffff */
.L_x_2807:
[----:B0-----:R0:W1:Y:S02]  /*21190*/  SYNCS.PHASECHK.TRANS64.TRYWAIT P0, [R27+URZ+0x28c60], R0 ;  /* 0x028c60001b0075a7 */ /* 0x001064000800017f */
[----:B-1----:R-:W-:Y:S05]  /*211a0*/  @!P0 NANOSLEEP.SYNCS 0x989680 ;  /* 0x009896800000895d */ /* 0x002fea0003900000 */
[----:B------:R-:W1:Y:S02]  /*211b0*/  @!P0 SYNCS.PHASECHK.TRANS64 P0, [R27+URZ+0x28c60], R0 ;  /* 0x028c60001b0085a7 */ /* 0x000e64000800007f */
[----:B-1----:R-:W-:Y:S05]  /*211c0*/  @!P0 BRA `(.L_x_2807) ;  /* 0xfffffffc00f08947 */ /* 0x002fea000383ffff */
[----:B------:R-:W-:Y:S05]  /*211d0*/  BRA `(.L_x_2928) ;  /* 0xffffffb4003c7947 */ /* 0x000fea000383ffff */
.L_x_2808:
        /* <DEDUP_REMOVED lines=8> */
.L_x_2930:
[----:B------:R-:W-:Y:S05]  /*21260*/  BSYNC B0 ;  /* 0x0000000000007941 */ /* 0x000fea0003800000 */
.L_x_2929:
        /* <DEDUP_REMOVED lines=15> */
.L_x_2931:
[----:B------:R-:W-:Y:S02]  /*21360*/  LOP3.LUT P2, RZ, R31, 0x10, RZ, 0xc0, !PT ;  /* 0x000000101fff7812 */ /* 0x000fe4000784c0ff */
[----:B------:R-:W-:Y:S01]  /*21370*/  MOV R13, R6 ;  /* 0x00000006000d7202 */ /* 0x000fe20000000f00 */
[----:B------:R-:W-:Y:S02]  /*21380*/  IMAD.MOV.U32 R12, RZ, RZ, 0x1 ;  /* 0x00000001ff0c7424 */ /* 0x000fe400078e00ff */
[----:B------:R-:W-:Y:S02]  /*21390*/  IMAD.SHL.U32 R7, R7, 0x8, RZ ;  /* 0x0000000807077824 */ /* 0x000fe400078e00ff */
[----:B------:R-:W-:-:S03]  /*213a0*/  IMAD.MOV.U32 R2, RZ, RZ, R14 ;  /* 0x000000ffff027224 */ /* 0x000fc600078e000e */
        /* <DEDUP_REMOVED lines=35> */
.L_x_2932:
[----:B------:R-:W-:Y:S02]  /*215e0*/  IMAD.MOV.U32 R13, RZ, RZ, R5 ;  /* 0x000000ffff0d7224 */ /* 0x000fe400078e0005 */
[----:B------:R-:W-:-:S07]  /*215f0*/  IMAD.MOV.U32 R3, RZ, RZ, R14 ;  /* 0x000000ffff037224 */ /* 0x000fce00078e000e */
[----:B------:R-:W-:Y:S05]  /*21600*/  WARPSYNC.COLLECTIVE R15, `(.L_x_2933) ;  /* 0x000000000f087348 */ /* 0x000fea0003c00000 */
[----:B------:R0:W1:Y:S02]  /*21610*/  SHFL.IDX P6, R14, R13, R12, R11 ;  /* 0x0000000c0d0e7389 */ /* 0x00006400000c000b */
[----:B01----:R-:W-:Y:S01]  /*21620*/  ENDCOLLECTIVE ;  /* 0x000000000000791b */ /* 0x003fe20003800000 */
.L_x_2933:
        /* <DEDUP_REMOVED lines=29> */
.L_x_2934:
[----:B------:R-:W-:Y:S02]  /*21800*/  IMAD.MOV.U32 R13, RZ, RZ, R5 ;  /* 0x000000ffff0d7224 */ /* 0x000fe400078e0005 */
[----:B------:R-:W-:-:S07]  /*21810*/  IMAD.MOV.U32 R7, RZ, RZ, R14 ;  /* 0x000000ffff077224 */ /* 0x000fce00078e000e */
[----:B------:R-:W-:Y:S05]  /*21820*/  WARPSYNC.COLLECTIVE R15, `(.L_x_2935) ;  /* 0x000000000f087348 */ /* 0x000fea0003c00000 */
[----:B------:R0:W1:Y:S02]  /*21830*/  SHFL.IDX P6, R14, R13, R12, R11 ;  /* 0x0000000c0d0e7389 */ /* 0x00006400000c000b */
[----:B01----:R-:W-:Y:S01]  /*21840*/  ENDCOLLECTIVE ;  /* 0x000000000000791b */ /* 0x003fe20003800000 */
.L_x_2935:
        /* <DEDUP_REMOVED lines=29> */
.L_x_2936:
[----:B------:R-:W-:Y:S01]  /*21a20*/  IMAD.MOV.U32 R13, RZ, RZ, R5 ;  /* 0x000000ffff0d7224 */ /* 0x000fe200078e0005 */
[----:B------:R-:W-:-:S07]  /*21a30*/  MOV R6, R14 ;  /* 0x0000000e00067202 */ /* 0x000fce0000000f00 */
[----:B------:R-:W-:Y:S05]  /*21a40*/  WARPSYNC.COLLECTIVE R15, `(.L_x_2937) ;  /* 0x000000000f087348 */ /* 0x000fea0003c00000 */
[----:B------:R0:W1:Y:S02]  /*21a50*/  SHFL.IDX P6, R14, R13, R12, R11 ;  /* 0x0000000c0d0e7389 */ /* 0x00006400000c000b */
[----:B01----:R-:W-:Y:S01]  /*21a60*/  ENDCOLLECTIVE ;  /* 0x000000000000791b */ /* 0x003fe20003800000 */
.L_x_2937:
[----:B------:R-:W-:Y:S01]  /*21a70*/  IMAD.MOV.U32 R2, RZ, RZ, R14 ;  /* 0x000000ffff027224 */ /* 0x000fe200078e000e */
[----:B------:R-:W-:Y:S06]  /*21a80*/  BRA `(.L_x_2938) ;  /* 0xffffffb000d47947 */ /* 0x000fec000383ffff */
.L_x_2815:
[----:B0-----:R0:W1:Y:S02]  /*21a90*/  SYNCS.PHASECHK.TRANS64.TRYWAIT P0, [R6+URZ+0x28c40], R17 ;  /* 0x028c4011060075a7 */ /* 0x001064000800017f */
[----:B-1----:R-:W-:Y:S05]  /*21aa0*/  @!P0 NANOSLEEP.SYNCS 0x989680 ;  /* 0x009896800000895d */ /* 0x002fea0003900000 */
[----:B------:R-:W1:Y:S02]  /*21ab0*/  @!P0 SYNCS.PHASECHK.TRANS64 P0, [R6+URZ+0x28c40], R17 ;  /* 0x028c4011060085a7 */ /* 0x000e64000800007f */
[----:B-1----:R-:W-:Y:S05]  /*21ac0*/  @!P0 BRA `(.L_x_2815) ;  /* 0xfffffffc00f08947 */ /* 0x002fea000383ffff */
[----:B------:R-:W-:Y:S05]  /*21ad0*/  BRA `(.L_x_2939) ;  /* 0xffffffb800647947 */ /* 0x000fea000383ffff */
.L_x_2816:
        /* <DEDUP_REMOVED lines=8> */
.L_x_2941:
[----:B------:R-:W-:Y:S05]  /*21b60*/  BSYNC B1 ;  /* 0x0000000000017941 */ /* 0x000fea0003800000 */
.L_x_2940:
        /* <DEDUP_REMOVED lines=9> */
.L_x_2942:
[----:B------:R-:W-:Y:S02]  /*21c00*/  IMAD.MOV.U32 R13, RZ, RZ, R27 ;  /* 0x000000ffff0d7224 */ /* 0x000fe400078e001b */
[----:B------:R-:W-:Y:S02]  /*21c10*/  IMAD.MOV.U32 R12, RZ, RZ, 0x1 ;  /* 0x00000001ff0c7424 */ /* 0x000fe400078e00ff */
[----:B------:R-:W-:-:S07]  /*21c20*/  IMAD.MOV.U32 R2, RZ, RZ, R14 ;  /* 0x000000ffff027224 */ /* 0x000fce00078e000e */
[----:B------:R-:W-:Y:S05]  /*21c30*/  WARPSYNC.COLLECTIVE R15, `(.L_x_2943) ;  /* 0x000000000f087348 */ /* 0x000fea0003c00000 */
[----:B------:R0:W1:Y:S02]  /*21c40*/  SHFL.IDX P6, R14, R13, R12, R11 ;  /* 0x0000000c0d0e7389 */ /* 0x00006400000c000b */
[----:B01----:R-:W-:Y:S01]  /*21c50*/  ENDCOLLECTIVE ;  /* 0x000000000000791b */ /* 0x003fe20003800000 */
.L_x_2943:
        /* <DEDUP_REMOVED lines=11> */
.L_x_2944:
[----:B------:R-:W-:Y:S02]  /*21d10*/  IMAD.MOV.U32 R13, RZ, RZ, R27 ;  /* 0x000000ffff0d7224 */ /* 0x000fe400078e001b */
[----:B------:R-:W-:Y:S02]  /*21d20*/  IMAD.MOV.U32 R12, RZ, RZ, 0x2 ;  /* 0x00000002ff0c7424 */ /* 0x000fe400078e00ff */
[----:B------:R-:W-:-:S07]  /*21d30*/  IMAD.MOV.U32 R2, RZ, RZ, R14 ;  /* 0x000000ffff027224 */ /* 0x000fce00078e000e */
[----:B------:R-:W-:Y:S05]  /*21d40*/  WARPSYNC.COLLECTIVE R15, `(.L_x_2945) ;  /* 0x000000000f087348 */ /* 0x000fea0003c00000 */
[----:B------:R0:W1:Y:S02]  /*21d50*/  SHFL.IDX P6, R14, R13, R12, R11 ;  /* 0x0000000c0d0e7389 */ /* 0x00006400000c000b */
[----:B01----:R-:W-:Y:S01]  /*21d60*/  ENDCOLLECTIVE ;  /* 0x000000000000791b */ /* 0x003fe20003800000 */
.L_x_2945:
        /* <DEDUP_REMOVED lines=11> */
.L_x_2946:
[----:B------:R-:W-:Y:S01]  /*21e20*/  IMAD.MOV.U32 R13, RZ, RZ, R27 ;  /* 0x000000ffff0d7224 */ /* 0x000fe200078e001b */
[----:B------:R-:W-:Y:S01]  /*21e30*/  MOV R12, 0x3 ;  /* 0x00000003000c7802 */ /* 0x000fe20000000f00 */
[----:B------:R-:W-:-:S07]  /*21e40*/  IMAD.MOV.U32 R2, RZ, RZ, R14 ;  /* 0x000000ffff027224 */ /* 0x000fce00078e000e */
[----:B------:R-:W-:Y:S05]  /*21e50*/  WARPSYNC.COLLECTIVE R15, `(.L_x_2947) ;  /* 0x000000000f087348 */ /* 0x000fea0003c00000 */
[----:B------:R0:W1:Y:S02]  /*21e60*/  SHFL.IDX P6, R14, R13, R12, R11 ;  /* 0x0000000c0d0e7389 */ /* 0x00006400000c000b */
[----:B01----:R-:W-:Y:S01]  /*21e70*/  ENDCOLLECTIVE ;  /* 0x000000000000791b */ /* 0x003fe20003800000 */
.L_x_2947:
        /* <DEDUP_REMOVED lines=11> */
.L_x_2948:
[----:B------:R-:W-:Y:S01]  /*21f30*/  IMAD.MOV.U32 R2, RZ, RZ, R14 ;  /* 0x000000ffff027224 */ /* 0x000fe200078e000e */
[----:B------:R-:W-:Y:S06]  /*21f40*/  BRA `(.L_x_2949) ;  /* 0xffffffb400f47947 */ /* 0x000fec000383ffff */
.L_x_2821:
[----:B---3--:R3:W4:Y:S02]  /*21f50*/  SYNCS.PHASECHK.TRANS64.TRYWAIT P0, [R6+URZ+0x28c60], R17 ;  /* 0x028c6011060075a7 */ /* 0x008724000800017f */
[----:B----4-:R-:W-:Y:S05]  /*21f60*/  @!P0 NANOSLEEP.SYNCS 0x989680 ;  /* 0x009896800000895d */ /* 0x010fea0003900000 */
[----:B------:R-:W4:Y:S02]  /*21f70*/  @!P0 SYNCS.PHASECHK.TRANS64 P0, [R6+URZ+0x28c60], R17 ;  /* 0x028c6011060085a7 */ /* 0x000f24000800007f */
[----:B----4-:R-:W-:Y:S05]  /*21f80*/  @!P0 BRA `(.L_x_2821) ;  /* 0xfffffffc00f08947 */ /* 0x010fea000383ffff */
[----:B------:R-:W-:Y:S05]  /*21f90*/  BRA `(.L_x_2950) ;  /* 0xffffffb800447947 */ /* 0x000fea000383ffff */
.L_x_2822:
        /* <DEDUP_REMOVED lines=8> */
.L_x_2952:
[----:B------:R-:W-:Y:S05]  /*22020*/  BSYNC B1 ;  /* 0x0000000000017941 */ /* 0x000fea0003800000 */
.L_x_2951:
        /* <DEDUP_REMOVED lines=13> */
.L_x_2953:
        /* <DEDUP_REMOVED lines=8> */
[----:B------:R-:W-:Y:S02]  /*22180*/  IADD3.X R3, RZ, R3, RZ, P0, !PT ;  /* 0x00000003ff037210 */ /* 0x000fe400007fe4ff */
[----:B------:R-:W-:-:S03]  /*22190*/  ISETP.NE.U32.AND P0, PT, R32, RZ, PT ;  /* 0x000000ff2000720c */ /* 0x000fc60003f05070 */
[----:B------:R-:W-:Y:S01]  /*221a0*/  @!PT LDS RZ, [RZ] ;  /* 0x00000000fffff984 */ /* 0x000fe20000000800 */
[----:B------:R-:W-:Y:S01]  /*221b0*/  @!PT LDS RZ, [RZ] ;  /* 0x00000000fffff984 */ /* 0x000fe20000000800 */
[----:B------:R-:W-:Y:S01]  /*221c0*/  @!PT LDS RZ, [RZ] ;  /* 0x00000000fffff984 */ /* 0x000fe20000000800 */
[----:B------:R0:W-:Y:S10]  /*221d0*/  LDGSTS.E.BYPASS.LTC128B.128 [R17+0x400], desc[UR42][R2.64], !P6 ;  /* 0x0040000002117fae */ /* 0x0001f4000f101d6a */
[----:B0-----:R-:W-:Y:S05]  /*221e0*/  WARPSYNC.COLLECTIVE R15, `(.L_x_2954) ;  /* 0x000000000f087348 */ /* 0x001fea0003c00000 */
[----:B------:R1:W2:Y:S02]  /*221f0*/  SHFL.IDX P6, R14, R13, R12, R11 ;  /* 0x0000000c0d0e7389 */ /* 0x0002a400000c000b */
[----:B012---:R-:W-:Y:S01]  /*22200*/  ENDCOLLECTIVE ;  /* 0x000000000000791b */ /* 0x007fe20003800000 */
.L_x_2954:
        /* <DEDUP_REMOVED lines=16> */
.L_x_2955:
        /* <DEDUP_REMOVED lines=19> */
.L_x_2956:
        /* <DEDUP_REMOVED lines=14> */
.L_x_2957:
        /* <DEDUP_REMOVED lines=16> */
.L_x_2958:
        /* <DEDUP_REMOVED lines=10> */
[----:B------:R-:W-:-:S07]  /*226c0*/  MOV R10, R14 ;  /* 0x0000000e000a7202 */ /* 0x000fce0000000f00 */
[----:B0-----:R-:W-:Y:S05]  /*226d0*/  WARPSYNC.COLLECTIVE R15, `(.L_x_2959) ;  /* 0x000000000f087348 */ /* 0x001fea0003c00000 */
[----:B------:R1:W2:Y:S02]  /*226e0*/  SHFL.IDX P6, R14, R13, R12, R11 ;  /* 0x0000000c0d0e7389 */ /* 0x0002a400000c000b */
[----:B012---:R-:W-:Y:S01]  /*226f0*/  ENDCOLLECTIVE ;  /* 0x000000000000791b */ /* 0x007fe20003800000 */
.L_x_2959:
[----:B------:R-:W-:Y:S05]  /*22700*/  BRA `(.L_x_2960) ;  /* 0xffffffb400b07947 */ /* 0x000fea000383ffff */
.L_x_2830:
        /* <DEDUP_REMOVED lines=8> */
.L_x_2962:
[----:B------:R-:W-:Y:S05]  /*22790*/  BSYNC B0 ;  /* 0x0000000000007941 */ /* 0x000fea0003800000 */
.L_x_2961:
        /* <DEDUP_REMOVED lines=9> */
.L_x_2963:
        /* <DEDUP_REMOVED lines=11> */
[C---:B------:R-:W-:Y:S02]  /*228e0*/  ISETP.GE.U32.AND P5, PT, R8.reuse, 0x10, PT ;  /* 0x000000100800780c */ /* 0x040fe40003fa6070 */
[----:B--2---:R-:W-:Y:S02]  /*228f0*/  @!P1 MOV R17, R2 ;  /* 0x0000000200119202 */ /* 0x004fe40000000f00 */
[----:B------:R-:W-:-:S03]  /*22900*/  ISETP.NE.AND P1, PT, R8, RZ, PT ;  /* 0x000000ff0800720c */ /* 0x000fc60003f25270 */
[----:B------:R-:W-:-:S10]  /*22910*/  IMAD.MOV.U32 R13, RZ, RZ, R17 ;  /* 0x000000ffff0d7224 */ /* 0x000fd400078e0011 */
[----:B------:R-:W-:Y:S05]  /*22920*/  WARPSYNC.COLLECTIVE R15, `(.L_x_2964) ;  /* 0x000000000f087348 */ /* 0x000fea0003c00000 */
[----:B------:R0:W1:Y:S02]  /*22930*/  SHFL.UP P6, R14, R13, R12, R11 ;  /* 0x0400000c0d0e7389 */ /* 0x00006400000c000b */
[----:B01----:R-:W-:Y:S01]  /*22940*/  ENDCOLLECTIVE ;  /* 0x000000000000791b */ /* 0x003fe20003800000 */
.L_x_2964:
[----:B------:R-:W-:Y:S01]  /*22950*/  IMAD.MOV.U32 R12, RZ, RZ, 0x2 ;  /* 0x00000002ff0c7424 */ /* 0x000fe200078e00ff */
[----:B------:R-:W-:-:S05]  /*22960*/  SEL R4, R14, RZ, P1 ;  /* 0x000000ff0e047207 */ /* 0x000fca0000800000 */
[----:B------:R-:W-:-:S04]  /*22970*/  IMAD.IADD R4, R17, 0x1, R4 ;  /* 0x0000000111047824 */ /* 0x000fc800078e0204 */
[----:B------:R-:W-:-:S07]  /*22980*/  IMAD.MOV.U32 R13, RZ, RZ, R4 ;  /* 0x000000ffff0d7224 */ /* 0x000fce00078e0004 */
[----:B------:R-:W-:Y:S05]  /*22990*/  WARPSYNC.COLLECTIVE R15, `(.L_x_2965) ;  /* 0x000000000f087348 */ /* 0x000fea0003c00000 */
[----:B------:R0:W1:Y:S02]  /*229a0*/  SHFL.UP P6, R14, R13, R12, R11 ;  /* 0x0400000c0d0e7389 */ /* 0x00006400000c000b */
[----:B01----:R-:W-:Y:S01]  /*229b0*/  ENDCOLLECTIVE ;  /* 0x000000000000791b */ /* 0x003fe20003800000 */
.L_x_2965:
[----:B------:R-:W-:Y:S01]  /*229c0*/  IMAD.MOV.U32 R12, RZ, RZ, 0x4 ;  /* 0x00000004ff0c7424 */ /* 0x000fe200078e00ff */
[----:B------:R-:W-:-:S05]  /*229d0*/  SEL R3, R14, RZ, P2 ;  /* 0x000000ff0e037207 */ /* 0x000fca0001000000 */
[----:B------:R-:W-:-:S04]  /*229e0*/  IMAD.IADD R6, R4, 0x1, R3 ;  /* 0x0000000104067824 */ /* 0x000fc800078e0203 */
[----:B------:R-:W-:-:S07]  /*229f0*/  IMAD.MOV.U32 R13, RZ, RZ, R6 ;  /* 0x000000ffff0d7224 */ /* 0x000fce00078e0006 */
[----:B------:R-:W-:Y:S05]  /*22a00*/  WARPSYNC.COLLECTIVE R15, `(.L_x_2966) ;  /* 0x000000000f087348 */ /* 0x000fea0003c00000 */
[----:B------:R0:W1:Y:S02]  /*22a10*/  SHFL.UP P6, R14, R13, R12, R11 ;  /* 0x0400000c0d0e7389 */ /* 0x00006400000c000b */
[----:B01----:R-:W-:Y:S01]  /*22a20*/  ENDCOLLECTIVE ;  /* 0x000000000000791b */ /* 0x003fe20003800000 */
.L_x_2966:
[----:B------:R-:W-:Y:S01]  /*22a30*/  IMAD.MOV.U32 R12, RZ, RZ, 0x8 ;  /* 0x00000008ff0c7424 */ /* 0x000fe200078e00ff */
[----:B------:R-:W-:-:S05]  /*22a40*/  SEL R3, R14, RZ, P3 ;  /* 0x000000ff0e037207 */ /* 0x000fca0001800000 */
[----:B------:R-:W-:-:S04]  /*22a50*/  IMAD.IADD R2, R6, 0x1, R3 ;  /* 0x0000000106027824 */ /* 0x000fc800078e0203 */
[----:B------:R-:W-:-:S07]  /*22a60*/  IMAD.MOV.U32 R13, RZ, RZ, R2 ;  /* 0x000000ffff0d7224 */ /* 0x000fce00078e0002 */
[----:B------:R-:W-:Y:S05]  /*22a70*/  WARPSYNC.COLLECTIVE R15, `(.L_x_2967) ;  /* 0x000000000f087348 */ /* 0x000fea0003c00000 */
[----:B------:R0:W1:Y:S02]  /*22a80*/  SHFL.UP P6, R14, R13, R12, R11 ;  /* 0x0400000c0d0e7389 */ /* 0x00006400000c000b */
[----:B01----:R-:W-:Y:S01]  /*22a90*/  ENDCOLLECTIVE ;  /* 0x000000000000791b */ /* 0x003fe20003800000 */
.L_x_2967:
[----:B------:R-:W-:Y:S02]  /*22aa0*/  MOV R12, 0x10 ;  /* 0x00000010000c7802 */ /* 0x000fe40000000f00 */
[----:B------:R-:W-:-:S05]  /*22ab0*/  SEL R3, R14, RZ, P4 ;  /* 0x000000ff0e037207 */ /* 0x000fca0002000000 */
[----:B------:R-:W-:-:S04]  /*22ac0*/  IMAD.IADD R3, R2, 0x1, R3 ;  /* 0x0000000102037824 */ /* 0x000fc800078e0203 */
[----:B------:R-:W-:-:S07]  /*22ad0*/  IMAD.MOV.U32 R13, RZ, RZ, R3 ;  /* 0x000000ffff0d7224 */ /* 0x000fce00078e0003 */
[----:B------:R-:W-:Y:S05]  /*22ae0*/  WARPSYNC.COLLECTIVE R15, `(.L_x_2968) ;  /* 0x000000000f087348 */ /* 0x000fea0003c00000 */
[----:B------:R0:W1:Y:S02]  /*22af0*/  SHFL.UP P6, R14, R13, R12, R11 ;  /* 0x0400000c0d0e7389 */ /* 0x00006400000c000b */
[----:B01----:R-:W-:Y:S01]  /*22b00*/  ENDCOLLECTIVE ;  /* 0x000000000000791b */ /* 0x003fe20003800000 */
.L_x_2968:
        /* <DEDUP_REMOVED lines=8> */
.L_x_2969:
[----:B------:R-:W-:Y:S05]  /*22b90*/  BRA `(.L_x_2970) ;  /* 0xffffffb800447947 */ /* 0x000fea000383ffff */
.L_x_2835:
        /* <DEDUP_REMOVED lines=8> */
.L_x_2972:
[----:B------:R-:W-:Y:S05]  /*22c20*/  BSYNC B0 ;  /* 0x0000000000007941 */ /* 0x000fea0003800000 */
.L_x_2971:
        /* <DEDUP_REMOVED lines=8> */
.L_x_2973:
[----:B------:R-:W-:Y:S01]  /*22cb0*/  IMAD.MOV.U32 R12, RZ, RZ, 0x4 ;  /* 0x00000004ff0c7424 */ /* 0x000fe200078e00ff */
[----:B------:R-:W-:-:S05]  /*22cc0*/  SEL R2, R14, RZ, P2 ;  /* 0x000000ff0e027207 */ /* 0x000fca0001000000 */
[----:B------:R-:W-:-:S05]  /*22cd0*/  IMAD.IADD R2, R13, 0x1, R2 ;  /* 0x000000010d027824 */ /* 0x000fca00078e0202 */
[----:B------:R-:W-:-:S07]  /*22ce0*/  MOV R13, R2 ;  /* 0x00000002000d7202 */ /* 0x000fce0000000f00 */
[----:B------:R-:W-:Y:S05]  /*22cf0*/  WARPSYNC.COLLECTIVE R15, `(.L_x_2974) ;  /* 0x000000000f087348 */ /* 0x000fea0003c00000 */
[----:B------:R0:W1:Y:S02]  /*22d00*/  SHFL.UP P6, R14, R13, R12, R11 ;  /* 0x0400000c0d0e7389 */ /* 0x00006400000c000b */
[----:B01----:R-:W-:Y:S01]  /*22d10*/  ENDCOLLECTIVE ;  /* 0x000000000000791b */ /* 0x003fe20003800000 */
.L_x_2974:
[----:B------:R-:W-:Y:S01]  /*22d20*/  IMAD.MOV.U32 R12, RZ, RZ, 0x8 ;  /* 0x00000008ff0c7424 */ /* 0x000fe200078e00ff */
[----:B------:R-:W-:-:S05]  /*22d30*/  SEL R3, R14, RZ, P3 ;  /* 0x000000ff0e037207 */ /* 0x000fca0001800000 */
[----:B------:R-:W-:-:S04]  /*22d40*/  IMAD.IADD R3, R2, 0x1, R3 ;  /* 0x0000000102037824 */ /* 0x000fc800078e0203 */
[----:B------:R-:W-:-:S07]  /*22d50*/  IMAD.MOV.U32 R13, RZ, RZ, R3 ;  /* 0x000000ffff0d7224 */ /* 0x000fce00078e0003 */
[----:B------:R-:W-:Y:S05]  /*22d60*/  WARPSYNC.COLLECTIVE R15, `(.L_x_2975) ;  /* 0x000000000f087348 */ /* 0x000fea0003c00000 */
[----:B------:R0:W1:Y:S02]  /*22d70*/  SHFL.UP P6, R14, R13, R12, R11 ;  /* 0x0400000c0d0e7389 */ /* 0x00006400000c000b */
[----:B01----:R-:W-:Y:S01]  /*22d80*/  ENDCOLLECTIVE ;  /* 0x000000000000791b */ /* 0x003fe20003800000 */
.L_x_2975:
[----:B------:R-:W-:Y:S01]  /*22d90*/  IMAD.MOV.U32 R12, RZ, RZ, 0x10 ;  /* 0x00000010ff0c7424 */ /* 0x000fe200078e00ff */
[----:B------:R-:W-:-:S05]  /*22da0*/  SEL R4, R14, RZ, P4 ;  /* 0x000000ff0e047207 */ /* 0x000fca0002000000 */
[----:B------:R-:W-:-:S04]  /*22db0*/  IMAD.IADD R4, R3, 0x1, R4 ;  /* 0x0000000103047824 */ /* 0x000fc800078e0204 */
[----:B------:R-:W-:-:S07]  /*22dc0*/  IMAD.MOV.U32 R13, RZ, RZ, R4 ;  /* 0x000000ffff0d7224 */ /* 0x000fce00078e0004 */
[----:B------:R-:W-:Y:S05]  /*22dd0*/  WARPSYNC.COLLECTIVE R15, `(.L_x_2976) ;  /* 0x000000000f087348 */ /* 0x000fea0003c00000 */
[----:B------:R0:W1:Y:S02]  /*22de0*/  SHFL.UP P6, R14, R13, R12, R11 ;  /* 0x0400000c0d0e7389 */ /* 0x00006400000c000b */
[----:B01----:R-:W-:Y:S01]  /*22df0*/  ENDCOLLECTIVE ;  /* 0x000000000000791b */ /* 0x003fe20003800000 */
.L_x_2976:
        /* <DEDUP_REMOVED lines=8> */
.L_x_2977:
[----:B------:R-:W-:Y:S05]  /*22e80*/  BRA `(.L_x_2978) ;  /* 0xffffffb800247947 */ /* 0x000fea000383ffff */
.L_x_2837:
[----:B------:R-:W-:Y:S01]  /*22e90*/  BSSY B0, `(.L_x_2979) ;  /* 0x0000006000007945 */ /* 0x000fe20003800000 */
[----:B------:R-:W-:Y:S01]  /*22ea0*/  PLOP3.LUT P6, PT, P6, PT, PT, 0x8, 0x0 ;  /* 0x000000000000781c */ /* 0x000fe200037ce170 */
[----:B------:R-:W-:-:S12]  /*22eb0*/  IMAD.MOV.U32 R15, RZ, RZ, -0x1 ;  /* 0xffffffffff0f7424 */ /* 0x000fd800078e00ff */
[----:B01----:R-:W-:Y:S05]  /*22ec0*/  WARPSYNC.COLLECTIVE R15, `(.L_x_2980) ;  /* 0x000000000f087348 */ /* 0x003fea0003c00000 */
[----:B------:R-:W-:Y:S01]  /*22ed0*/  VOTE.ANY R14, PT, P6 ;  /* 0x00000000000e7806 */ /* 0x000fe200030e0100 */
[----:B01----:R-:W-:Y:S06]  /*22ee0*/  ENDCOLLECTIVE ;  /* 0x000000000000791b */ /* 0x003fec0003800000 */
.L_x_2980:
[----:B------:R-:W-:Y:S05]  /*22ef0*/  BSYNC B0 ;  /* 0x0000000000007941 */ /* 0x000fea0003800000 */
.L_x_2979:
[----:B------:R-:W-:Y:S01]  /*22f00*/  IMAD.MOV.U32 R2, RZ, RZ, R14 ;  /* 0x000000ffff027224 */ /* 0x000fe200078e000e */
[----:B------:R-:W-:Y:S01]  /*22f10*/  MOV R13, R17 ;  /* 0x00000011000d7202 */ /* 0x000fe20000000f00 */
[----:B------:R-:W-:Y:S02]  /*22f20*/  IMAD.MOV.U32 R11, RZ, RZ, 0x1f ;  /* 0x0000001fff0b7424 */ /* 0x000fe400078e00ff */
[----:B------:R-:W0:Y:S01]  /*22f30*/  POPC R6, R2 ;  /* 0x0000000200067309 */ /* 0x000e220000000000 */
[----:B------:R-:W-:Y:S02]  /*22f40*/  IMAD.MOV.U32 R15, RZ, RZ, -0x1 ;  /* 0xffffffffff0f7424 */ /* 0x000fe400078e00ff */
[----:B0-----:R-:W-:-:S07]  /*22f50*/  IMAD.MOV.U32 R12, RZ, RZ, R6 ;  /* 0x000000ffff0c7224 */ /* 0x001fce00078e0006 */
[----:B------:R-:W-:Y:S05]  /*22f60*/  WARPSYNC.COLLECTIVE R15, `(.L_x_2981) ;  /* 0x000000000f087348 */ /* 0x000fea0003c00000 */
[----:B------:R0:W1:Y:S02]  /*22f70*/  SHFL.IDX P6, R14, R13, R12, R11 ;  /* 0x0000000c0d0e7389 */ /* 0x00006400000c000b */
[----:B01----:R-:W-:Y:S01]  /*22f80*/  ENDCOLLECTIVE ;  /* 0x000000000000791b */ /* 0x003fe20003800000 */
.L_x_2981:
[----:B------:R-:W-:Y:S01]  /*22f90*/  IMAD.MOV.U32 R17, RZ, RZ, R14 ;  /* 0x000000ffff117224 */ /* 0x000fe200078e000e */
[----:B------:R-:W-:Y:S06]  /*22fa0*/  BRA `(.L_x_2982) ;  /* 0xffffffb800147947 */ /* 0x000fec000383ffff */
.L_x_2839:
[----:B------:R-:W-:Y:S01]  /*22fb0*/  BSSY B0, `(.L_x_2983) ;  /* 0x0000007000007945 */ /* 0x000fe20003800000 */
[----:B------:R-:W-:Y:S02]  /*22fc0*/  IMAD.MOV.U32 R13, RZ, RZ, R3 ;  /* 0x000000ffff0d7224 */ /* 0x000fe400078e0003 */
[----:B------:R-:W-:Y:S02]  /*22fd0*/  IMAD.MOV.U32 R11, RZ, RZ, 0x1f ;  /* 0x0000001fff0b7424 */ /* 0x000fe400078e00ff */
[----:B------:R-:W-:-:S07]  /*22fe0*/  IMAD.MOV.U32 R15, RZ, RZ, -0x1 ;  /* 0xffffffffff0f7424 */ /* 0x000fce00078e00ff */
[----:B0123--:R-:W-:Y:S05]  /*22ff0*/  WARPSYNC.COLLECTIVE R15, `(.L_x_2984) ;  /* 0x000000000f087348 */ /* 0x00ffea0003c00000 */
[----:B------:R4:W0:Y:S02]  /*23000*/  SHFL.IDX P6, R14, R13, R12, R11 ;  /* 0x0000000c0d0e7389 */ /* 0x00082400000c000b */
[----:B01234-:R-:W-:Y:S01]  /*23010*/  ENDCOLLECTIVE ;  /* 0x000000000000791b */ /* 0x01ffe20003800000 */
.L_x_2984:
[----:B------:R-:W-:Y:S05]  /*23020*/  BSYNC B0 ;  /* 0x0000000000007941 */ /* 0x000fea0003800000 */
.L_x_2983:
[----:B------:R-:W-:Y:S05]  /*23030*/  BRA `(.L_x_2838) ;  /* 0xffffffb8000c7947 */ /* 0x000fea000383ffff */
.L_x_2843:
[----:B0-----:R0:W1:Y:S02]  /*23040*/  SYNCS.PHASECHK.TRANS64.TRYWAIT P0, [R4+URZ+0x28c20], R0 ;  /* 0x028c2000040075a7 */ /* 0x001064000800017f */
[----:B-1----:R-:W-:Y:S05]  /*23050*/  @!P0 NANOSLEEP.SYNCS 0x989680 ;  /* 0x009896800000895d */ /* 0x002fea0003900000 */
[----:B------:R-:W1:Y:S02]  /*23060*/  @!P0 SYNCS.PHASECHK.TRANS64 P0, [R4+URZ+0x28c20], R0 ;  /* 0x028c2000040085a7 */ /* 0x000e64000800007f */
[----:B-1----:R-:W-:Y:S05]  /*23070*/  @!P0 BRA `(.L_x_2843) ;  /* 0xfffffffc00f08947 */ /* 0x002fea000383ffff */
[----:B------:R-:W-:Y:S05]  /*23080*/  BRA `(.L_x_2985) ;  /* 0xffffffbc00847947 */ /* 0x000fea000383ffff */
.L_x_2844:
        /* <DEDUP_REMOVED lines=11> */
.L_x_2987:
[----:B------:R-:W-:Y:S05]  /*23140*/  BSYNC B0 ;  /* 0x0000000000007941 */ /* 0x000fea0003800000 */
.L_x_2986:
[----:B------:R-:W-:Y:S05]  /*23150*/  BRA `(.L_x_2988) ;  /* 0xffffffbc006c7947 */ /* 0x000fea000383ffff */
.L_x_2845:
[----:B------:R-:W-:Y:S01]  /*23160*/  BSSY B0, `(.L_x_2989) ;  /* 0x0000006000007945 */ /* 0x000fe20003800000 */
[----:B------:R-:W-:-:S07]  /*23170*/  IMAD.MOV.U32 R15, RZ, RZ, -0x1 ;  /* 0xffffffffff0f7424 */ /* 0x000fce00078e00ff */
[----:B0-234-:R-:W-:Y:S05]  /*23180*/  WARPSYNC.COLLECTIVE R15, `(.L_x_2990) ;  /* 0x000000000f0c7348 */ /* 0x01dfea0003c00000 */
[----:B------:R-:W-:Y:S02]  /*23190*/  ELECT P6, UR62, PT ;  /* 0x00000000003e782f */ /* 0x000fe400038c0000 */
[----:B------:R-:W-:Y:S01]  /*231a0*/  MOV R14, UR62 ;  /* 0x0000003e000e7c02 */ /* 0x000fe20008000f00 */
[----:B0-234-:R-:W-:Y:S10]  /*231b0*/  ENDCOLLECTIVE ;  /* 0x000000000000791b */ /* 0x01dff40003800000 */
.L_x_2990:
[----:B------:R-:W-:Y:S05]  /*231c0*/  BSYNC B0 ;  /* 0x0000000000007941 */ /* 0x000fea0003800000 */
.L_x_2989:
[----:B------:R-:W-:Y:S05]  /*231d0*/  BRA `(.L_x_2991) ;  /* 0xffffffbc00607947 */ /* 0x000fea000383ffff */
.L_x_2847:
[----:B0-----:R0:W1:Y:S02]  /*231e0*/  SYNCS.PHASECHK.TRANS64.TRYWAIT P1, [R5+URZ+0x28c40], R0 ;  /* 0x028c4000050075a7 */ /* 0x001064000802017f */
[----:B-1----:R-:W-:Y:S05]  /*231f0*/  @!P1 NANOSLEEP.SYNCS 0x989680 ;  /* 0x009896800000995d */ /* 0x002fea0003900000 */
[----:B------:R-:W1:Y:S02]  /*23200*/  @!P1 SYNCS.PHASECHK.TRANS64 P1, [R5+URZ+0x28c40], R0 ;  /* 0x028c4000050095a7 */ /* 0x000e64000802007f */
[----:B-1----:R-:W-:Y:S05]  /*23210*/  @!P1 BRA `(.L_x_2847) ;  /* 0xfffffffc00f09947 */ /* 0x002fea000383ffff */
[----:B------:R-:W-:Y:S05]  /*23220*/  BRA `(.L_x_2992) ;  /* 0xffffffbc00807947 */ /* 0x000fea000383ffff */
.L_x_2849:
[----:B-1----:R1:W0:Y:S02]  /*23230*/  SYNCS.PHASECHK.TRANS64.TRYWAIT P1, [R25+URZ+0x28c40], R2 ;  /* 0x028c4002190075a7 */ /* 0x002224000802017f */
[----:B0-----:R-:W-:Y:S05]  /*23240*/  @!P1 NANOSLEEP.SYNCS 0x989680 ;  /* 0x009896800000995d */ /* 0x001fea0003900000 */
[----:B------:R-:W0:Y:S02]  /*23250*/  @!P1 SYNCS.PHASECHK.TRANS64 P1, [R25+URZ+0x28c40], R2 ;  /* 0x028c4002190095a7 */ /* 0x000e24000802007f */
[----:B0-----:R-:W-:Y:S05]  /*23260*/  @!P1 BRA `(.L_x_2849) ;  /* 0xfffffffc00f09947 */ /* 0x001fea000383ffff */
[----:B------:R-:W-:Y:S05]  /*23270*/  BRA `(.L_x_2993) ;  /* 0xffffffbc008c7947 */ /* 0x000fea000383ffff */
.L_x_2851:
[----:B------:R0:W0:Y:S02]  /*23280*/  SYNCS.PHASECHK.TRANS64.TRYWAIT P1, [R5+URZ+0x28c60], R0 ;  /* 0x028c6000050075a7 */ /* 0x000024000802017f */
[----:B0-----:R-:W-:Y:S05]  /*23290*/  @!P1 NANOSLEEP.SYNCS 0x989680 ;  /* 0x009896800000995d */ /* 0x001fea0003900000 */
[----:B------:R-:W0:Y:S02]  /*232a0*/  @!P1 SYNCS.PHASECHK.TRANS64 P1, [R5+URZ+0x28c60], R0 ;  /* 0x028c6000050095a7 */ /* 0x000e24000802007f */
[----:B0-----:R-:W-:Y:S05]  /*232b0*/  @!P1 BRA `(.L_x_2851) ;  /* 0xfffffffc00f09947 */ /* 0x001fea000383ffff */
[----:B------:R-:W-:Y:S05]  /*232c0*/  BRA `(.L_x_2994) ;  /* 0xffffffbc00887947 */ /* 0x000fea000383ffff */
.L_x_2995:
        /* <DEDUP_REMOVED lines=11> */
.L_x_5642:


//--------------------- .text._ZN7cutlass13device_kernelIN5flash11enable_sm90INS1_16FlashAttnFwdSm90INS1_25CollectiveMainloopFwdSm90ILi2EN4cute5tupleIJNS5_1CILi1EEES8_S8_EEENS6_IJNS7_ILi64EEESA_SA_EEELi512ENS_6half_tEfNS_4arch4Sm90ELb0ELb1ELb0ELb1ELb1ELb0ELb1ELb0ELb0ELb1ELb0ELb0EEENS1_21CollectiveEpilogueFwdINS6_IJSA_NS7_ILi512EEESA_EEES9_SC_SE_Li256ELb1ELb1ELb0ELb0EEENS1_36VarlenDynamicPersistentTileSchedulerILi64ELi64ELi256ELi128ELb0ELb1ELb1ELb1ELb0ELb1EEEEEEEEEvNT_6ParamsE --------------------------
	.section	.text._ZN7cutlass13device_kernelIN5flash11enable_sm90INS1_16FlashAttnFwdSm90INS1_25CollectiveMainloopFwdSm90ILi2EN4cute5tupleIJNS5_1CILi1EEES8_S8_EEENS6_IJNS7_ILi64EEESA_SA_EEELi512ENS_6half_tEfNS_4arch4Sm90ELb0ELb1ELb0ELb1ELb1ELb0ELb1ELb0ELb0ELb1ELb0ELb0EEENS1_21CollectiveEpilogueFwdINS6_IJSA_NS7_ILi512EEESA_EEES9_SC_SE_Li256ELb1ELb1ELb0ELb0EEENS1_36VarlenDynamicPersistentTileSchedulerILi64ELi64ELi256ELi128ELb0ELb1ELb1ELb1ELb0ELb1EEEEEEEEEvNT_6ParamsE,"ax",@progbits
	.align	128
.text._ZN7cutlass13device_kernelIN5flash11enable_sm90INS1_16FlashAttnFwdSm90INS1_25CollectiveMainloopFwdSm90ILi2EN4cute5tupleIJNS5_1CILi1EEES8_S8_EEENS6_IJNS7_ILi64EEESA_SA_EEELi512ENS_6half_tEfNS_4arch4Sm90ELb0ELb1ELb0ELb1ELb1ELb0ELb1ELb0ELb0ELb1ELb0ELb0EEENS1_21CollectiveEpilogueFwdINS6_IJSA_NS7_ILi512EEESA_EEES9_SC_SE_Li256ELb1ELb1ELb0ELb0EEENS1_36VarlenDynamicPersistentTileSchedulerILi64ELi64ELi256ELi128ELb0ELb1ELb1ELb1ELb0ELb1EEEEEEEEEvNT_6ParamsE:
        .type           _ZN7cutlass13device_kernelIN5flash11enable_sm90INS1_16FlashAttnFwdSm90INS1_25CollectiveMainloopFwdSm90ILi2EN4cute5tupleIJNS5_1CILi1EEES8_S8_EEENS6_IJNS7_ILi64EEESA_SA_EEELi512ENS_6half_tEfNS_4arch4Sm90ELb0ELb1ELb0ELb1ELb1ELb0ELb1ELb0ELb0ELb1ELb0ELb0EEENS1_21CollectiveEpilogueFwdINS6_IJSA_NS7_ILi512EEESA_EEES9_SC_SE_Li256ELb1ELb1ELb0ELb0EEENS1_36VarlenDynamicPersistentTileSchedulerILi64ELi64ELi256ELi128ELb0ELb1ELb1ELb1ELb0ELb1EEEEEEEEEvNT_6ParamsE,@function
        .size           _ZN7cutlass13device_kernelIN5flash11enable_sm90INS1_16FlashAttnFwdSm90INS1_25CollectiveMainloopFwdSm90ILi2EN4cute5tupleIJNS5_1CILi1EEES8_S8_EEENS6_IJNS7_ILi64EEESA_SA_EEELi512ENS_6half_tEfNS_4arch4Sm90ELb0ELb1ELb0ELb1ELb1ELb0ELb1ELb0ELb0ELb1ELb0ELb0EEENS1_21CollectiveEpilogueFwdINS6_IJSA_NS7_ILi512EEESA_EEES9_SC_SE_Li256ELb1ELb1ELb0ELb0EEENS1_36VarlenDynamicPersistentTileSchedulerILi64ELi64ELi256ELi128ELb0ELb1ELb1ELb1ELb0ELb1EEEEEEEEEvNT_6ParamsE,(.L_x_5643 - _ZN7cutlass13device_kernelIN5flash11enable_sm90INS1_16FlashAttnFwdSm90INS1_25CollectiveMainloopFwdSm90ILi2EN4cute5tupleIJNS5_1CILi1EEES8_S8_EEENS6_IJNS7_ILi64EEESA_SA_EEELi512ENS_6half_tEfNS_4arch4Sm90ELb0ELb1ELb0ELb1ELb1ELb0ELb1ELb0ELb0ELb1ELb0ELb0EEENS1_21CollectiveEpilogueFwdINS6_IJSA_NS7_ILi512EEESA_EEES9_SC_SE_Li256ELb1ELb1ELb0ELb0EEENS1_36VarlenDynamicPersistentTileSchedulerILi64ELi64ELi256ELi128ELb0ELb1ELb1ELb1ELb0ELb1EEEEEEEEEvNT_6ParamsE)
        .other          _ZN7cutlass13device_kernelIN5flash11enable_sm90INS1_16FlashAttnFwdSm90INS1_25CollectiveMainloopFwdSm90ILi2EN4cute5tupleIJNS5_1CILi1EEES8_S8_EEENS6_IJNS7_ILi64EEESA_SA_EEELi512ENS_6half_tEfNS_4arch4Sm90ELb0ELb1ELb0ELb1ELb1ELb0ELb1ELb0ELb0ELb1ELb0ELb0EEENS1_21CollectiveEpilogueFwdINS6_IJSA_NS7_ILi512EEESA_EEES9_SC_SE_Li256ELb1ELb1ELb0ELb0EEENS1_36VarlenDynamicPersistentTileSchedulerILi64ELi64ELi256ELi128ELb0ELb1ELb1ELb1ELb0ELb1EEEEEEEEEvNT_6ParamsE,@"STO_CUDA_ENTRY STV_DEFAULT"
_ZN7cutlass13device_kernelIN5flash11enable_sm90INS1_16FlashAttnFwdSm90INS1_25CollectiveMainloopFwdSm90ILi2EN4cute5tupleIJNS5_1CILi1EEES8_S8_EEENS6_IJNS7_ILi64EEESA_SA_EEELi512ENS_6half_tEfNS_4arch4Sm90ELb0ELb1ELb0ELb1ELb1ELb0ELb1ELb0ELb0ELb1ELb0ELb0EEENS1_21CollectiveEpilogueFwdINS6_IJSA_NS7_ILi512EEESA_EEES9_SC_SE_Li256ELb1ELb1ELb0ELb0EEENS1_36VarlenDynamicPersistentTileSchedulerILi64ELi64ELi256ELi128ELb0ELb1ELb1ELb1ELb0ELb1EEEEEEEEEvNT_6ParamsE:
        /* <DEDUP_REMOVED lines=44> */
.L_x_2996:
        /* <DEDUP_REMOVED lines=22> */
.L_x_2997:
        /* <DEDUP_REMOVED lines=18> */
.L_x_2998:
        /* <DEDUP_REMOVED lines=22> */
.L_x_2999:
        /* <DEDUP_REMOVED lines=22> */
.L_x_3000:
[----:B------:R-:W-:Y:S01]  /*0800*/  IMAD.MOV.U32 R3, RZ, RZ, 0x1 ;  /* 0x00000001ff037424 */ /* 0x000fe200078e00ff */
[----:B------:R-:W-:Y:S01]  /*0810*/  ISETP.NE.AND P0, PT, R4, RZ, PT ;  /* 0x000000ff0400720c */ /* 0x000fe20003f05270 */
[----:B------:R-:W-:Y:S01]  /*0820*/  NOP ;  /* 0x0000000000007918 */ /* 0x000fe20000000000 */
[----:B------:R-:W-:Y:S02]  /*0830*/  ULDC.64 UR40, c[0x0][0x208] ;  /* 0x0000820000287ab9 */ /* 0x000fe40000000a00 */
[----:B------:R-:W-:-:S05]  /*0840*/  SEL R3, R3, 0x2, !P0 ;  /* 0x0000000203037807 */ /* 0x000fca0004000000 */
[----:B------:R0:W-:Y:S02]  /*0850*/  STL [R1], R3 ;  /* 0x0000000301007387 */ /* 0x0001e40000100800 */
[----:B01234-:R-:W-:Y:S06]  /*0860*/  BAR.SYNC.DEFER_BLOCKING 0x0 ;  /* 0x0000000000007b1d */ /* 0x01ffec0000010000 */
[----:B------:R-:W-:Y:S05]  /*0870*/  @!P0 BRA `(.L_x_3001) ;  /* 0x0000013000688947 */ /* 0x000fea0003800000 */
.L_x_3002:
        /* <DEDUP_REMOVED lines=18> */
[----:B------:R-:W2:Y:S01]  /*09a0*/  LDL.LU R18, [R1] ;  /* 0x0000000001127983 */ /* 0x000ea20000300800 */
[----:B------:R-:W-:Y:S01]  /*09b0*/  VIADD R208, R0, 0xffffff80 ;  /* 0xffffff8000d07836 */ /* 0x000fe20000000000 */
[----:B------:R-:W-:Y:S01]  /*09c0*/  UMOV UR36, URZ ;  /* 0x0000003f00247c82 */ /* 0x000fe20008000000 */
[----:B------:R-:W-:Y:S02]  /*09d0*/  IMAD.MOV.U32 R188, RZ, RZ, 0x40 ;  /* 0x00000040ffbc7424 */ /* 0x000fe400078e00ff */
[----:B------:R-:W-:Y:S01]  /*09e0*/  IMAD.MOV.U32 R202, RZ, RZ, RZ ;  /* 0x000000ffffca7224 */ /* 0x000fe200078e00ff */
[----:B------:R-:W-:-:S04]  /*09f0*/  SHF.R.S32.HI R3, RZ, 0x1f, R208 ;  /* 0x0000001fff037819 */ /* 0x000fc800000114d0 */
[CC--:B------:R-:W-:Y:S02]  /*0a00*/  LEA.HI R0, R3.reuse, R208.reuse, RZ, 0x4 ;  /* 0x000000d003007211 */ /* 0x0c0fe400078f20ff */
[-C--:B------:R-:W-:Y:S02]  /*0a10*/  LEA.HI R9, R3, R208.reuse, RZ, 0x2 ;  /* 0x000000d003097211 */ /* 0x080fe400078f10ff */
[----:B------:R-:W-:Y:S02]  /*0a20*/  SHF.R.S32.HI R5, RZ, 0x4, R0 ;  /* 0x00000004ff057819 */ /* 0x000fe40000011400 */
[----:B------:R-:W-:Y:S02]  /*0a30*/  LOP3.LUT R11, R9, 0xfffffffc, RZ, 0xc0, !PT ;  /* 0xfffffffc090b7812 */ /* 0x000fe400078ec0ff */
[----:B------:R-:W-:Y:S02]  /*0a40*/  LEA.HI R2, R0, R5, RZ, 0x1 ;  /* 0x0000000500027211 */ /* 0x000fe400078f08ff */
[----:B------:R-:W-:Y:S01]  /*0a50*/  LEA.HI R8, R3, R208, RZ, 0x7 ;  /* 0x000000d003087211 */ /* 0x000fe200078f38ff */
[----:B------:R-:W-:Y:S01]  /*0a60*/  IMAD.IADD R12, R208, 0x1, -R11 ;  /* 0x00000001d00c7824 */ /* 0x000fe200078e0a0b */
[----:B------:R-:W-:-:S02]  /*0a70*/  LOP3.LUT R4, R2, 0x1ffffffe, RZ, 0xc0, !PT ;  /* 0x1ffffffe02047812 */ /* 0x000fc400078ec0ff */
[----:B------:R-:W-:Y:S02]  /*0a80*/  LEA.HI R2, R3, R208, RZ, 0x5 ;  /* 0x000000d003027211 */ /* 0x000fe400078f28ff */
[----:B------:R-:W-:Y:S01]  /*0a90*/  LOP3.LUT R9, R8, 0xffffff80, RZ, 0xc0, !PT ;  /* 0xffffff8008097812 */ /* 0x000fe200078ec0ff */
[----:B------:R-:W-:Y:S01]  /*0aa0*/  IMAD.IADD R6, R5, 0x1, -R4 ;  /* 0x0000000105067824 */ /* 0x000fe200078e0a04 */
[----:B------:R-:W-:Y:S02]  /*0ab0*/  LOP3.LUT R5, R0, 0xfffffff0, RZ, 0xc0, !PT ;  /* 0xfffffff000057812 */ /* 0x000fe400078ec0ff */
[--C-:B------:R-:W-:Y:S01]  /*0ac0*/  SHF.R.S32.HI R4, RZ, 0x5, R2.reuse ;  /* 0x00000005ff047819 */ /* 0x100fe20000011402 */
[C---:B------:R-:W-:Y:S01]  /*0ad0*/  IMAD.IADD R9, R208.reuse, 0x1, -R9 ;  /* 0x00000001d0097824 */ /* 0x040fe200078e0a09 */
[----:B------:R-:W-:Y:S01]  /*0ae0*/  SHF.R.S32.HI R7, RZ, 0x1f, R2 ;  /* 0x0000001fff077819 */ /* 0x000fe20000011402 */
[----:B------:R-:W-:Y:S01]  /*0af0*/  IMAD.IADD R0, R208, 0x1, -R5 ;  /* 0x00000001d0007824 */ /* 0x000fe200078e0a05 */
[----:B------:R-:W-:Y:S01]  /*0b00*/  LEA.HI R11, R12, R12, RZ, 0x1 ;  /* 0x0000000c0c0b7211 */ /* 0x000fe200078f08ff */
[----:B------:R-:W-:Y:S01]  /*0b10*/  IMAD.SHL.U32 R6, R6, 0x8, RZ ;  /* 0x0000000806067824 */ /* 0x000fe200078e00ff */
[----:B------:R-:W-:-:S02]  /*0b20*/  LEA.HI R7, R7, R4, RZ, 0x2 ;  /* 0x0000000407077211 */ /* 0x000fc400078f10ff */
[----:B------:R-:W-:Y:S02]  /*0b30*/  SHF.R.S32.HI R5, RZ, 0x1f, R0 ;  /* 0x0000001fff057819 */ /* 0x000fe40000011400 */
[----:B------:R-:W-:Y:S02]  /*0b40*/  SHF.R.S32.HI R203, RZ, 0x7, R8 ;  /* 0x00000007ffcb7819 */ /* 0x000fe40000011408 */
[----:B------:R-:W-:Y:S02]  /*0b50*/  LEA.HI R10, R5, R0, RZ, 0x3 ;  /* 0x00000000050a7211 */ /* 0x000fe400078f18ff */
[----:B------:R-:W-:Y:S01]  /*0b60*/  LOP3.LUT R7, R7, 0x3ffffc, RZ, 0xc0, !PT ;  /* 0x003ffffc07077812 */ /* 0x000fe200078ec0ff */
[----:B------:R-:W-:Y:S01]  /*0b70*/  IMAD R16, R203, 0x100, R0 ;  /* 0x00000100cb107824 */ /* 0x000fe200078e0200 */
[----:B------:R-:W-:Y:S02]  /*0b80*/  LOP3.LUT R17, R11, 0x1ffffffe, RZ, 0xc0, !PT ;  /* 0x1ffffffe0b117812 */ /* 0x000fe400078ec0ff */
[----:B------:R-:W-:Y:S01]  /*0b90*/  LOP3.LUT R11, R10, 0xfffffff8, RZ, 0xc0, !PT ;  /* 0xfffffff80a0b7812 */ /* 0x000fe200078ec0ff */
[----:B------:R-:W-:Y:S01]  /*0ba0*/  IMAD.IADD R7, R4, 0x1, -R7 ;  /* 0x0000000104077824 */ /* 0x000fe200078e0a07 */
[----:B------:R-:W-:Y:S01]  /*0bb0*/  SHF.R.S32.HI R2, RZ, 0x1f, R9 ;  /* 0x0000001fff027819 */ /* 0x000fe20000011409 */
[----:B------:R-:W-:Y:S01]  /*0bc0*/  IMAD.IADD R17, R12, 0x1, -R17 ;  /* 0x000000010c117824 */ /* 0x000fe200078e0a11 */
[----:B------:R-:W-:Y:S01]  /*0bd0*/  LEA.HI R3, R3, R208, RZ, 0x3 ;  /* 0x000000d003037211 */ /* 0x000fe200078f18ff */
[----:B------:R-:W-:Y:S01]  /*0be0*/  IMAD.IADD R11, R0, 0x1, -R11 ;  /* 0x00000001000b7824 */ /* 0x000fe200078e0a0b */
[CC--:B------:R-:W-:Y:S01]  /*0bf0*/  LEA.HI R5, R2.reuse, R9.reuse, RZ, 0x2 ;  /* 0x0000000902057211 */ /* 0x0c0fe200078f10ff */
[----:B------:R-:W-:Y:S01]  /*0c00*/  IMAD R207, R7, 0x10, R16 ;  /* 0x0000001007cf7824 */ /* 0x000fe200078e0210 */
[----:B------:R-:W-:Y:S01]  /*0c10*/  LEA.HI R2, R2, R9, RZ, 0x5 ;  /* 0x0000000902027211 */ /* 0x000fe200078f28ff */
[----:B------:R-:W-:Y:S01]  /*0c20*/  IMAD.SHL.U32 R7, R11, 0x40, RZ ;  /* 0x000000400b077824 */ /* 0x000fe200078e00ff */
[----:B------:R-:W-:Y:S01]  /*0c30*/  LOP3.LUT R12, R5, 0x7ffffffc, RZ, 0xc0, !PT ;  /* 0x7ffffffc050c7812 */ /* 0x000fe200078ec0ff */
[----:B------:R-:W-:Y:S01]  /*0c40*/  IMAD.SHL.U32 R10, R10, 0x40, RZ ;  /* 0x000000400a0a7824 */ /* 0x000fe200078e00ff */
[----:B------:R-:W-:Y:S01]  /*0c50*/  SHF.R.S32.HI R0, RZ, 0x2, R5 ;  /* 0x00000002ff007819 */ /* 0x000fe20000011405 */
[----:B------:R-:W-:Y:S01]  /*0c60*/  IMAD.U32 R207, R207, 0x40, R6 ;  /* 0x00000040cfcf7824 */ /* 0x000fe200078e0006 */
[----:B------:R-:W-:Y:S01]  /*0c70*/  LOP3.LUT R7, R7, 0x1c0, RZ, 0xc0, !PT ;  /* 0x000001c007077812 */ /* 0x000fe200078ec0ff */
[----:B------:R-:W-:Y:S01]  /*0c80*/  IMAD.IADD R12, R9, 0x1, -R12 ;  /* 0x00000001090c7824 */ /* 0x000fe200078e0a0c */
[----:B------:R-:W-:-:S02]  /*0c90*/  LOP3.LUT R9, R10, 0x7ffffe00, RZ, 0xc0, !PT ;  /* 0x7ffffe000a097812 */ /* 0x000fc400078ec0ff */
[----:B------:R-:W-:Y:S01]  /*0ca0*/  LOP3.LUT R6, R7, 0x8, R6, 0xf8, !PT ;  /* 0x0000000807067812 */ /* 0x000fe200078ef806 */
[----:B------:R-:W-:Y:S01]  /*0cb0*/  IMAD.SHL.U32 R19, R12, 0x2, RZ ;  /* 0x000000020c137824 */ /* 0x000fe200078e00ff */
[----:B------:R-:W-:Y:S01]  /*0cc0*/  SHF.R.U32.HI R7, RZ, 0x3, R7 ;  /* 0x00000003ff077819 */ /* 0x000fe20000011607 */
[----:B------:R-:W-:Y:S01]  /*0cd0*/  IMAD R9, R4, 0x400, R9 ;  /* 0x0000040004097824 */ /* 0x000fe200078e0209 */
[----:B------:R-:W-:Y:S02]  /*0ce0*/  SHF.R.S32.HI R5, RZ, 0x1f, R5 ;  /* 0x0000001fff057819 */ /* 0x000fe40000011405 */
[----:B------:R-:W-:Y:S01]  /*0cf0*/  LOP3.LUT R6, R6, R7, RZ, 0x3c, !PT ;  /* 0x0000000706067212 */ /* 0x000fe200078e3cff */
[----:B------:R-:W-:Y:S01]  /*0d00*/  IMAD.MOV.U32 R7, RZ, RZ, R15 ;  /* 0x000000ffff077224 */ /* 0x000fe200078e000f */
[----:B------:R-:W-:Y:S02]  /*0d10*/  R2P PR, R11, 0x6 ;  /* 0x000000060b007804 */ /* 0x000fe40000000000 */
[----:B------:R-:W-:Y:S01]  /*0d20*/  LOP3.LUT R11, R3, 0xfffffff8, RZ, 0xc0, !PT ;  /* 0xfffffff8030b7812 */ /* 0x000fe200078ec0ff */
[----:B------:R-:W-:Y:S01]  /*0d30*/  IMAD.IADD R9, R9, 0x1, R6 ;  /* 0x0000000109097824 */ /* 0x000fe200078e0206 */
[----:B------:R-:W-:Y:S01]  /*0d40*/  LEA.HI R5, R5, R0, RZ, 0x3 ;  /* 0x0000000005057211 */ /* 0x000fe200078f18ff */
[----:B------:R-:W-:Y:S01]  /*0d50*/  IMAD.MOV.U32 R6, RZ, RZ, R14 ;  /* 0x000000ffff067224 */ /* 0x000fe200078e000e */
[----:B------:R-:W-:Y:S01]  /*0d60*/  LEA.HI R8, R8, R203, RZ, 0x1 ;  /* 0x000000cb08087211 */ /* 0x000fe200078f08ff */
[----:B------:R-:W-:Y:S01]  /*0d70*/  IMAD.IADD R200, R208, 0x1, -R11 ;  /* 0x00000001d0c87824 */ /* 0x000fe200078e0a0b */
[----:B------:R-:W-:-:S02]  /*0d80*/  LOP3.LUT R5, R5, 0xfffffff8, RZ, 0xc0, !PT ;  /* 0xfffffff805057812 */ /* 0x000fc400078ec0ff */
[----:B------:R-:W-:Y:S01]  /*0d90*/  LEA R186, R9, UR38, 0x1 ;  /* 0x0000002609ba7c11 */ /* 0x000fe2000f8e08ff */
[----:B------:R-:W-:Y:S01]  /*0da0*/  IMAD.SHL.U32 R190, R200, 0x8, RZ ;  /* 0x00000008c8be7824 */ /* 0x000fe200078e00ff */
[----:B------:R-:W-:Y:S01]  /*0db0*/  SHF.R.S32.HI R2, RZ, 0x5, R2 ;  /* 0x00000005ff027819 */ /* 0x000fe20000011402 */
[----:B------:R-:W-:Y:S01]  /*0dc0*/  IMAD.IADD R5, R0, 0x1, -R5 ;  /* 0x0000000100057824 */ /* 0x000fe200078e0a05 */
[----:B------:R-:W-:Y:S01]  /*0dd0*/  LOP3.LUT R8, R8, 0xfffffe, RZ, 0xc0, !PT ;  /* 0x00fffffe08087812 */ /* 0x000fe200078ec0ff */
[----:B------:R-:W-:Y:S01]  /*0de0*/  VIADD R189, R186, 0x36400 ;  /* 0x00036400babd7836 */ /* 0x000fe20000000000 */
[----:B------:R-:W-:Y:S01]  /*0df0*/  SEL R188, R188, 0xffffffc0, !P2 ;  /* 0xffffffc0bcbc7807 */ /* 0x000fe20005000000 */
[C---:B------:R-:W-:Y:S01]  /*0e00*/  VIADD R199, R190.reuse, 0x40 ;  /* 0x00000040bec77836 */ /* 0x040fe20000000000 */
[----:B------:R-:W-:Y:S01]  /*0e10*/  SHF.R.S32.HI R201, RZ, 0x3, R3 ;  /* 0x00000003ffc97819 */ /* 0x000fe20000011403 */
[C---:B------:R-:W-:Y:S02]  /*0e20*/  VIADD R198, R190.reuse, 0x80 ;  /* 0x00000080bec67836 */ /* 0x040fe40000000000 */
        /* <DEDUP_REMOVED lines=14> */
[----:B------:R-:W-:-:S02]  /*0f10*/  IMAD.IADD R8, R203, 0x1, -R8 ;  /* 0x00000001cb087824 */ /* 0x000fc400078e0a08 */
[C---:B------:R-:W-:Y:S02]  /*0f20*/  @P1 VIADD R187, R189.reuse, 0xffffffe0 ;  /* 0xffffffe0bdbb1836 */ /* 0x040fe40000000000 */
[----:B------:R-:W-:Y:S02]  /*0f30*/  IMAD.IADD R189, R189, 0x1, R188 ;  /* 0x00000001bdbd7824 */ /* 0x000fe400078e02bc */
[----:B------:R-:W-:Y:S02]  /*0f40*/  IMAD.MOV.U32 R5, RZ, RZ, R13 ;  /* 0x000000ffff057224 */ /* 0x000fe400078e000d */
[----:B------:R-:W-:Y:S02]  /*0f50*/  IMAD.MOV.U32 R2, RZ, RZ, RZ ;  /* 0x000000ffff027224 */ /* 0x000fe400078e00ff */
[----:B------:R-:W-:Y:S02]  /*0f60*/  IMAD.SHL.U32 R185, R8, 0x100, RZ ;  /* 0x0000010008b97824 */ /* 0x000fe400078e00ff */
[----:B------:R-:W-:-:S02]  /*0f70*/  IMAD R191, R17, 0x8, R22 ;  /* 0x0000000811bf7824 */ /* 0x000fc400078e0216 */
[----:B------:R-:W-:Y:S01]  /*0f80*/  IMAD.IADD R188, R188, 0x1, R187 ;  /* 0x00000001bcbc7824 */ /* 0x000fe200078e02bb */
[----:B--2---:R-:W-:-:S07]  /*0f90*/  LOP3.LUT R23, R18, 0x1, RZ, 0xfc, !PT ;  /* 0x0000000112177812 */ /* 0x004fce00078efcff */
.L_x_3115:
[----:B0-23--:R-:W0:Y:S01]  /*0fa0*/  LDC.64 R8, c[0x0][0xb20] ;  /* 0x0002c800ff087b82 */ /* 0x00de220000000a00 */
[----:B------:R-:W-:Y:S01]  /*0fb0*/  IMAD.MOV.U32 R0, RZ, RZ, RZ ;  /* 0x000000ffff007224 */ /* 0x000fe200078e00ff */
[----:B------:R-:W-:Y:S01]  /*0fc0*/  ULDC.64 UR4, c[0x0][0x418] ;  /* 0x0001060000047ab9 */ /* 0x000fe20000000a00 */
[----:B------:R-:W-:-:S05]  /*0fd0*/  ULDC.64 UR6, c[0x0][0xb18] ;  /* 0x0002c60000067ab9 */ /* 0x000fca0000000a00 */
[----:B-1--4-:R-:W1:Y:S01]  /*0fe0*/  LDC.64 R10, c[0x0][0xb10] ;  /* 0x0002c400ff0a7b82 */ /* 0x012e620000000a00 */
[----:B0-----:R-:W-:-:S04]  /*0ff0*/  ISETP.NE.U32.AND P0, PT, R8, RZ, PT ;  /* 0x000000ff0800720c */ /* 0x001fc80003f05070 */
[----:B------:R-:W-:Y:S02]  /*1000*/  ISETP.NE.AND.EX P0, PT, R9, RZ, PT, P0 ;  /* 0x000000ff0900720c */ /* 0x000fe40003f05300 */
[----:B-1----:R-:W-:-:S04]  /*1010*/  ISETP.NE.U32.AND P1, PT, R10, RZ, PT ;  /* 0x000000ff0a00720c */ /* 0x002fc80003f25070 */
[----:B------:R-:W-:-:S07]  /*1020*/  ISETP.NE.AND.EX P1, PT, R11, RZ, PT, P1 ;  /* 0x000000ff0b00720c */ /* 0x000fce0003f25310 */
[----:B------:R-:W0:Y:S08]  /*1030*/  @P0 LDC.64 R8, c[0x0][0xb20] ;  /* 0x0002c800ff080b82 */ /* 0x000e300000000a00 */
[----:B------:R-:W1:Y:S01]  /*1040*/  @P1 LDC.64 R10, c[0x0][0xb10] ;  /* 0x0002c400ff0a1b82 */ /* 0x000e620000000a00 */
[----:B0-----:R-:W-:-:S05]  /*1050*/  @P0 IMAD.WIDE R8, R7, 0x4, R8 ;  /* 0x0000000407080825 */ /* 0x001fca00078e0208 */
[----:B------:R0:W5:Y:S01]  /*1060*/  @P0 LDG.E R0, desc[UR40][R8.64] ;  /* 0x0000002808000981 */ /* 0x000162000c1e1900 */
[----:B-1----:R-:W-:-:S05]  /*1070*/  @P1 IMAD.WIDE R10, R7, 0x4, R10 ;  /* 0x00000004070a1825 */ /* 0x002fca00078e020a */
[----:B------:R0:W5:Y:S01]  /*1080*/  @P1 LDG.E R18, desc[UR40][R10.64] ;  /* 0x000000280a121981 */ /* 0x000162000c1e1900 */
[----:B------:R-:W-:Y:S01]  /*1090*/  UISETP.NE.U32.AND UP0, UPT, UR4, URZ, UPT ;  /* 0x0000003f0400728c */ /* 0x000fe2000bf05070 */
[----:B------:R-:W-:Y:S01]  /*10a0*/  ISETP.NE.U32.AND P2, PT, RZ, UR6, PT ;  /* 0x00000006ff007c0c */ /* 0x000fe2000bf45070 */
[----:B------:R-:W-:Y:S01]  /*10b0*/  IMAD.MOV.U32 R193, RZ, RZ, R6 ;  /* 0x000000ffffc17224 */ /* 0x000fe200078e0006 */
[----:B------:R-:W-:Y:S01]  /*10c0*/  ULDC UR4, c[0x0][0x424] ;  /* 0x0001090000047ab9 */ /* 0x000fe20000000800 */
[----:B------:R-:W-:Y:S01]  /*10d0*/  UISETP.NE.AND.EX UP0, UPT, UR5, URZ, UPT, UP0 ;  /* 0x0000003f0500728c */ /* 0x000fe2000bf05300 */
[----:B------:R-:W-:Y:S02]  /*10e0*/  ISETP.NE.AND.EX P2, PT, RZ, UR7, PT, P2 ;  /* 0x00000007ff007c0c */ /* 0x000fe4000bf45320 */
[----:B------:R-:W-:Y:S01]  /*10f0*/  ULDC UR5, c[0x0][0x2f0] ;  /* 0x0000bc0000057ab9 */ /* 0x000fe20000000800 */
[----:B------:R-:W-:-:S04]  /*1100*/  USEL UR4, UR4, 0x1, UP0 ;  /* 0x0000000104047887 */ /* 0x000fc80008000000 */
[----:B------:R-:W-:Y:S01]  /*1110*/  UIMAD UR4, UR4, UR5, URZ ;  /* 0x00000005040472a4 */ /* 0x000fe2000f8e023f */
[----:B0-----:R-:W-:Y:S11]  /*1120*/  @P1 BRA `(.L_x_3003) ;  /* 0x0000000000281947 */ /* 0x001ff60003800000 */
[----:B------:R-:W-:Y:S01]  /*1130*/  ULDC.64 UR6, c[0x0][0xaf8] ;  /* 0x0002be0000067ab9 */ /* 0x000fe20000000a00 */
[----:B-----5:R-:W0:Y:S01]  /*1140*/  LDC R18, c[0x0][0x288] ;  /* 0x0000a200ff127b82 */ /* 0x020e220000000800 */
[----:B------:R-:W-:-:S04]  /*1150*/  ISETP.NE.U32.AND P0, PT, RZ, UR6, PT ;  /* 0x00000006ff007c0c */ /* 0x000fc8000bf05070 */
[----:B------:R-:W-:-:S13]  /*1160*/  ISETP.NE.AND.EX P0, PT, RZ, UR7, PT, P0 ;  /* 0x00000007ff007c0c */ /* 0x000fda000bf05300 */
[----:B------:R-:W-:Y:S05]  /*1170*/  @!P0 BRA `(.L_x_3003) ;  /* 0x0000000000148947 */ /* 0x000fea0003800000 */
[----:B------:R-:W1:Y:S02]  /*1180*/  LDC.64 R8, c[0x0][0xaf8] ;  /* 0x0002be00ff087b82 */ /* 0x000e640000000a00 */
[----:B-1----:R-:W-:-:S05]  /*1190*/  IMAD.WIDE R8, R7, 0x4, R8 ;  /* 0x0000000407087825 */ /* 0x002fca00078e0208 */
[----:B0-----:R-:W2:Y:S04]  /*11a0*/  LDG.E R18, desc[UR40][R8.64] ;  /* 0x0000002808127981 */ /* 0x001ea8000c1e1900 */
[----:B------:R-:W2:Y:S02]  /*11b0*/  LDG.E R3, desc[UR40][R8.64+0x4] ;  /* 0x0000042808037981 */ /* 0x000ea4000c1e1900 */
[----:B--2---:R-:W-:-:S07]  /*11c0*/  IMAD.IADD R18, R3, 0x1, -R18 ;  /* 0x0000000103127824 */ /* 0x004fce00078e0a12 */
.L_x_3003:
[----:B------:R-:W-:Y:S02]  /*11d0*/  IMAD.U32 R17, RZ, RZ, UR4 ;  /* 0x00000004ff117e24 */ /* 0x000fe4000f8e00ff */
[----:B------:R-:W-:Y:S01]  /*11e0*/  IMAD.MOV.U32 R194, RZ, RZ, R7 ;  /* 0x000000ffffc27224 */ /* 0x000fe200078e0007 */
[----:B------:R-:W-:Y:S06]  /*11f0*/  @!P2 BRA `(.L_x_3004) ;  /* 0x000000000010a947 */ /* 0x000fec0003800000 */
[----:B------:R-:W1:Y:S02]  /*1200*/  LDC.64 R8, c[0x0][0xb18] ;  /* 0x0002c600ff087b82 */ /* 0x000e640000000a00 */
[----:B-1----:R-:W-:-:S05]  /*1210*/  IMAD.WIDE R6, R7, 0x4, R8 ;  /* 0x0000000407067825 */ /* 0x002fca00078e0208 */
[----:B------:R1:W5:Y:S01]  /*1220*/  LDG.E R17, desc[UR40][R6.64] ;  /* 0x0000002806117981 */ /* 0x000362000c1e1900 */
[----:B------:R-:W-:Y:S05]  /*1230*/  BRA `(.L_x_3005) ;  /* 0x0000000000247947 */ /* 0x000fea0003800000 */
.L_x_3004:
[----:B------:R-:W-:Y:S02]  /*1240*/  ULDC.64 UR4, c[0x0][0xb00] ;  /* 0x0002c00000047ab9 */ /* 0x000fe40000000a00 */
[----:B------:R-:W-:-:S04]  /*1250*/  ISETP.NE.U32.AND P0, PT, RZ, UR4, PT ;  /* 0x00000004ff007c0c */ /* 0x000fc8000bf05070 */
[----:B------:R-:W-:-:S13]  /*1260*/  ISETP.NE.AND.EX P0, PT, RZ, UR5, PT, P0 ;  /* 0x00000005ff007c0c */ /* 0x000fda000bf05300 */
[----:B------:R-:W-:Y:S05]  /*1270*/  @!P0 BRA `(.L_x_3005) ;  /* 0x0000000000148947 */ /* 0x000fea0003800000 */
[----:B------:R-:W1:Y:S02]  /*1280*/  LDC.64 R8, c[0x0][0xb00] ;  /* 0x0002c000ff087b82 */ /* 0x000e640000000a00 */
[----:B-1----:R-:W-:-:S05]  /*1290*/  IMAD.WIDE R6, R7, 0x4, R8 ;  /* 0x0000000407067825 */ /* 0x002fca00078e0208 */
[----:B------:R-:W2:Y:S04]  /*12a0*/  LDG.E R17, desc[UR40][R6.64] ;  /* 0x0000002806117981 */ /* 0x000ea8000c1e1900 */
[----:B------:R-:W2:Y:S02]  /*12b0*/  LDG.E R4, desc[UR40][R6.64+0x4] ;  /* 0x0000042806047981 */ /* 0x000ea4000c1e1900 */
[----:B--2---:R-:W-:-:S07]  /*12c0*/  IMAD.IADD R17, R4, 0x1, -R17 ;  /* 0x0000000104117824 */ /* 0x004fce00078e0a11 */
.L_x_3005:
[----:B------:R-:W2:Y:S01]  /*12d0*/  LDL R4, [R1+0x8] ;  /* 0x0000080001047983 */ /* 0x000ea20000100800 */
[----:B-----5:R-:W-:Y:S02]  /*12e0*/  IMAD.IADD R17, R17, 0x1, -R0 ;  /* 0x0000000111117824 */ /* 0x020fe400078e0a00 */
[----:B------:R-:W-:Y:S02]  /*12f0*/  IMAD.SHL.U32 R184, R5, 0x40, RZ ;  /* 0x0000004005b87824 */ /* 0x000fe400078e00ff */
[----:B------:R-:W-:-:S05]  /*1300*/  VIADD R0, R17, 0x3f ;  /* 0x0000003f11007836 */ /* 0x000fca0000000000 */
[----:B------:R-:W-:-:S04]  /*1310*/  SHF.R.S32.HI R3, RZ, 0x1f, R0 ;  /* 0x0000001fff037819 */ /* 0x000fc80000011400 */
[----:B------:R-:W-:-:S04]  /*1320*/  LEA.HI R3, R3, R0, RZ, 0x6 ;  /* 0x0000000003037211 */ /* 0x000fc800078f30ff */
[----:B------:R-:W-:Y:S02]  /*1330*/  SHF.R.S32.HI R168, RZ, 0x6, R3 ;  /* 0x00000006ffa87819 */ /* 0x000fe40000011403 */
[----:B--2---:R-:W-:-:S13]  /*1340*/  ISETP.NE.AND P0, PT, R4, 0x1, PT ;  /* 0x000000010400780c */ /* 0x004fda0003f05270 */
[----:B------:R-:W-:Y:S05]  /*1350*/  @!P0 BRA `(.L_x_3006) ;  /* 0x0000001c00e08947 */ /* 0x000fea0003800000 */
[----:B------:R-:W2:Y:S01]  /*1360*/  LDC R0, c[0x0][0x448] ;  /* 0x00011200ff007b82 */ /* 0x000ea20000000800 */
[----:B0-----:R-:W-:-:S07]  /*1370*/  IADD3 R5, R17, 0x1, -R18 ;  /* 0x0000000111057810 */ /* 0x001fce0007ffe812 */
[----:B-1----:R-:W0:Y:S01]  /*1380*/  LDC.64 R6, c[0x0][0xad8] ;  /* 0x0002b600ff067b82 */ /* 0x002e220000000a00 */
[----:B--2---:R-:W-:Y:S01]  /*1390*/  ISETP.NE.AND P1, PT, R0, 0x1, PT ;  /* 0x000000010000780c */ /* 0x004fe20003f25270 */
[----:B------:R-:W-:Y:S01]  /*13a0*/  VIADD R0, R184, 0x3f ;  /* 0x0000003fb8007836 */ /* 0x000fe20000000000 */
[----:B0-----:R-:W-:-:S11]  /*13b0*/  ISETP.GE.AND P2, PT, R7, 0x1, PT ;  /* 0x000000010700780c */ /* 0x001fd60003f46270 */
[----:B------:R-:W0:Y:S08]  /*13c0*/  @P1 LDC R3, c[0x0][0x44c] ;  /* 0x00011300ff031b82 */ /* 0x000e300000000800 */
[----:B------:R-:W1:Y:S01]  /*13d0*/  @P1 LDC R4, c[0x0][0x450] ;  /* 0x00011400ff041b82 */ /* 0x000e620000000800 */
        /* <DEDUP_REMOVED lines=15> */
.L_x_3008:
[----:B------:R-:W-:-:S13]  /*14d0*/  ISETP.NE.AND P0, PT, R7, 0x1, PT ;  /* 0x000000010700780c */ /* 0x000fda0003f05270 */
[----:B------:R-:W0:Y:S02]  /*14e0*/  @P0 LDC.64 R4, c[0x0][0xae0] ;  /* 0x0002b800ff040b82 */ /* 0x000e240000000a00 */
[----:B0-----:R-:W-:-:S05]  /*14f0*/  @P0 IMAD.HI.U32 R4, R3, R4, RZ ;  /* 0x0000000403040227 */ /* 0x001fca00078e00ff */
[----:B------:R-:W-:-:S07]  /*1500*/  @P0 SHF.R.U32.HI R3, RZ, R5, R4 ;  /* 0x00000005ff030219 */ /* 0x000fce0000011604 */
.L_x_3009:
[----:B------:R-:W-:-:S05]  /*1510*/  IMAD R3, R3, R7, R7 ;  /* 0x0000000703037224 */ /* 0x000fca00078e0207 */
[----:B------:R-:W-:-:S07]  /*1520*/  VIMNMX R0, R0, R3, PT ;  /* 0x0000000300007248 */ /* 0x000fce0003fe0100 */
.L_x_3007:
[----:B------:R-:W0:Y:S01]  /*1530*/  @P1 LDC R5, c[0x0][0x44c] ;  /* 0x00011300ff051b82 */ /* 0x000e220000000800 */
[----:B------:R-:W-:Y:S01]  /*1540*/  VIADD R0, R0, 0x3f ;  /* 0x0000003f00007836 */ /* 0x000fe20000000000 */
[----:B------:R-:W-:Y:S01]  /*1550*/  ULDC UR4, c[0x0][0xad4] ;  /* 0x0002b50000047ab9 */ /* 0x000fe20000000800 */
[----:B------:R-:W-:-:S03]  /*1560*/  IMAD.MOV.U32 R4, RZ, RZ, R184 ;  /* 0x000000ffff047224 */ /* 0x000fc600078e00b8 */
[----:B------:R-:W-:Y:S02]  /*1570*/  SHF.R.S32.HI R3, RZ, 0x1f, R0 ;  /* 0x0000001fff037819 */ /* 0x000fe40000011400 */
[----:B------:R-:W1:Y:S02]  /*1580*/  @P1 LDC R6, c[0x0][0x450] ;  /* 0x00011400ff061b82 */ /* 0x000e640000000800 */
[----:B------:R-:W-:-:S04]  /*1590*/  LEA.HI R3, R3, R0, RZ, 0x6 ;  /* 0x0000000003037211 */ /* 0x000fc800078f30ff */
[----:B------:R-:W-:Y:S01]  /*15a0*/  SHF.R.S32.HI R3, RZ, 0x6, R3 ;  /* 0x00000006ff037819 */ /* 0x000fe20000011403 */
[----:B0-----:R-:W-:-:S05]  /*15b0*/  @P1 IMAD.HI.U32 R5, R184, R5, RZ ;  /* 0x00000005b8051227 */ /* 0x001fca00078e00ff */
[----:B-1----:R-:W-:-:S04]  /*15c0*/  @P1 SHF.R.U32.HI R4, RZ, R6, R5 ;  /* 0x00000006ff041219 */ /* 0x002fc80000011605 */
[----:B------:R-:W-:Y:S02]  /*15d0*/  IADD3 R17, R4, R17, -R18 ;  /* 0x0000001104117210 */ /* 0x000fe40007ffe812 */
        /* <DEDUP_REMOVED lines=12> */
.L_x_3011:
[----:B------:R-:W-:-:S13]  /*16a0*/  ISETP.NE.AND P0, PT, R7, 0x1, PT ;  /* 0x000000010700780c */ /* 0x000fda0003f05270 */
[----:B------:R-:W0:Y:S02]  /*16b0*/  @P0 LDC.64 R8, c[0x0][0xae0] ;  /* 0x0002b800ff080b82 */ /* 0x000e240000000a00 */
[----:B0-----:R-:W-:-:S05]  /*16c0*/  @P0 IMAD.HI.U32 R6, R17, R8, RZ ;  /* 0x0000000811060227 */ /* 0x001fca00078e00ff */
[----:B------:R-:W-:-:S07]  /*16d0*/  @P0 SHF.R.U32.HI R17, RZ, R9, R6 ;  /* 0x00000009ff110219 */ /* 0x000fce0000011606 */
.L_x_3012:
[----:B------:R-:W-:-:S05]  /*16e0*/  IMAD R17, R17, R7, RZ ;  /* 0x0000000711117224 */ /* 0x000fca00078e02ff */
[----:B------:R-:W-:-:S07]  /*16f0*/  VIMNMX R0, R0, R17, !PT ;  /* 0x0000001100007248 */ /* 0x000fce0007fe0100 */
.L_x_3010:
        /* <DEDUP_REMOVED lines=70> */
[----:B------:R-:W-:Y:S01]  /*1b60*/  CS2R R176, SRZ ;  /* 0x0000000000b07805 */ /* 0x000fe2000001ff00 */
[----:B------:R-:W-:Y:S01]  /*1b70*/  IMAD.MOV.U32 R27, RZ, RZ, RZ ;  /* 0x000000ffff1b7224 */ /* 0x000fe200078e00ff */
[----:B------:R-:W-:Y:S01]  /*1b80*/  CS2R R8, SRZ ;  /* 0x0000000000087805 */ /* 0x000fe2000001ff00 */
        /* <DEDUP_REMOVED lines=50> */
.L_x_3014:
[----:B------:R-:W-:Y:S01]  /*1eb0*/  ULEA UR6, UR36, UR38, 0x3 ;  /* 0x0000002624067291 */ /* 0x000fe2000f8e183f */
[----:B------:R-:W-:-:S03]  /*1ec0*/  VIADD R3, R4, 0xfffffffe ;  /* 0xfffffffe04037836 */ /* 0x000fc60000000000 */
[----:B------:R-:W-:Y:S02]  /*1ed0*/  UIADD3 UR6, UR6, 0x38860, URZ ;  /* 0x0003886006067890 */ /* 0x000fe4000fffe03f */
[----:B------:R-:W-:Y:S02]  /*1ee0*/  ISETP.GE.AND P0, PT, R3, R0, PT ;  /* 0x000000000300720c */ /* 0x000fe40003f06270 */
[----:B------:R-:W-:-:S09]  /*1ef0*/  UPRMT UR6, UR39, 0x654, UR6 ;  /* 0x0000065427067896 */ /* 0x000fd20008000006 */
[----:B------:R-:W-:Y:S02]  /*1f00*/  SYNCS.ARRIVE.TRANS64.RED.A1T0 RZ, [UR6], RZ ;  /* 0x000000ffffff79a7 */ /* 0x000fe40008100406 */
[----:B------:R-:W-:Y:S05]  /*1f10*/  @!P0 BRA `(.L_x_3015) ;  /* 0x0000000800b08947 */ /* 0x000fea0003800000 */
.L_x_3017:
        /* <DEDUP_REMOVED lines=167> */
.L_x_3016:
[----:B------:R-:W-:-:S04]  /*2990*/  ULEA UR6, UR36, UR38, 0x3 ;  /* 0x0000002624067291 */ /* 0x000fc8000f8e183f */
[----:B------:R-:W-:-:S04]  /*29a0*/  UIADD3 UR6, UR6, 0x38860, URZ ;  /* 0x0003886006067890 */ /* 0x000fc8000fffe03f */
[----:B------:R-:W-:-:S09]  /*29b0*/  UPRMT UR6, UR39, 0x654, UR6 ;  /* 0x0000065427067896 */ /* 0x000fd20008000006 */
[----:B------:R-:W-:Y:S01]  /*29c0*/  SYNCS.ARRIVE.TRANS64.RED.A1T0 RZ, [UR6], RZ ;  /* 0x000000ffffff79a7 */ /* 0x000fe20008100406 */
[----:B------:R-:W-:Y:S05]  /*29d0*/  @P0 BRA `(.L_x_3017) ;  /* 0xfffffff400500947 */ /* 0x000fea000383ffff */
.L_x_3015:
[----:B------:R-:W-:Y:S01]  /*29e0*/  BAR.SYNC.DEFER_BLOCKING 0xe, 0x100 ;  /* 0x0384000000007b1d */ /* 0x000fe20000010000 */
[----:B------:R-:W-:Y:S01]  /*29f0*/  IMAD.U32 R3, RZ, RZ, UR36 ;  /* 0x00000024ff037e24 */ /* 0x000fe2000f8e00ff */
[----:B------:R-:W-:Y:S01]  /*2a00*/  UIADD3 UR36, UR36, 0x1, URZ ;  /* 0x0000000124247890 */ /* 0x000fe2000fffe03f */
[----:B------:R-:W-:Y:S01]  /*2a10*/  PLOP3.LUT P0, PT, PT, PT, PT, 0x8, 0x0 ;  /* 0x000000000000781c */ /* 0x000fe20003f0e170 */
        /* <DEDUP_REMOVED lines=140> */
.L_x_3006:
[----:B------:R-:W2:Y:S01]  /*32e0*/  LDC R206, c[0x0][0x448] ;  /* 0x00011200ffce7b82 */ /* 0x000ea20000000800 */
[----:B------:R-:W-:Y:S01]  /*32f0*/  VIADD R0, R184, 0x3f ;  /* 0x0000003fb8007836 */ /* 0x000fe20000000000 */
[----:B------:R-:W-:Y:S02]  /*3300*/  LOP3.LUT R16, R16, 0xfffffffd, RZ, 0xc0, !PT ;  /* 0xfffffffd10107812 */ /* 0x000fe400078ec0ff */
[----:B0-----:R-:W-:-:S04]  /*3310*/  IADD3 R5, R17, 0x1, -R18 ;  /* 0x0000000111057810 */ /* 0x001fc80007ffe812 */
[----:B-1----:R-:W0:Y:S01]  /*3320*/  LDC.64 R6, c[0x0][0xad8] ;  /* 0x0002b600ff067b82 */ /* 0x002e220000000a00 */
[----:B--2---:R-:W-:Y:S02]  /*3330*/  ISETP.NE.AND P2, PT, R206, 0x1, PT ;  /* 0x00000001ce00780c */ /* 0x004fe40003f45270 */
[----:B0-----:R-:W-:-:S11]  /*3340*/  ISETP.GE.AND P1, PT, R7, 0x1, PT ;  /* 0x000000010700780c */ /* 0x001fd60003f26270 */
[----:B------:R-:W0:Y:S01]  /*3350*/  @P2 LDC R3, c[0x0][0x44c] ;  /* 0x00011300ff032b82 */ /* 0x000e220000000800 */
[----:B------:R-:W-:-:S04]  /*3360*/  @P2 LOP3.LUT R16, R16, 0x2, RZ, 0xfc, !PT ;  /* 0x0000000210102812 */ /* 0x000fc800078efcff */
[----:B------:R-:W-:-:S03]  /*3370*/  LOP3.LUT R16, R16, 0xfffffffe, RZ, 0xc0, !PT ;  /* 0xfffffffe10107812 */ /* 0x000fc600078ec0ff */
[----:B------:R-:W1:Y:S01]  /*3380*/  @P2 LDC R4, c[0x0][0x450] ;  /* 0x00011400ff042b82 */ /* 0x000e620000000800 */
        /* <DEDUP_REMOVED lines=16> */
.L_x_3019:
[----:B------:R-:W-:-:S13]  /*3490*/  ISETP.NE.AND P0, PT, R7, 0x1, PT ;  /* 0x000000010700780c */ /* 0x000fda0003f05270 */
[----:B------:R-:W0:Y:S02]  /*34a0*/  @P0 LDC.64 R4, c[0x0][0xae0] ;  /* 0x0002b800ff040b82 */ /* 0x000e240000000a00 */
[----:B0-----:R-:W-:-:S05]  /*34b0*/  @P0 IMAD.HI.U32 R4, R3, R4, RZ ;  /* 0x0000000403040227 */ /* 0x001fca00078e00ff */
[----:B------:R-:W-:-:S07]  /*34c0*/  @P0 SHF.R.U32.HI R3, RZ, R5, R4 ;  /* 0x00000005ff030219 */ /* 0x000fce0000011604 */
.L_x_3020:
[----:B------:R-:W-:-:S05]  /*34d0*/  IMAD R3, R3, R7, R7 ;  /* 0x0000000703037224 */ /* 0x000fca00078e0207 */
[----:B------:R-:W-:-:S07]  /*34e0*/  VIMNMX R0, R0, R3, PT ;  /* 0x0000000300007248 */ /* 0x000fce0003fe0100 */
.L_x_3018:
[----:B------:R-:W0:Y:S01]  /*34f0*/  @P2 LDC R5, c[0x0][0x44c] ;  /* 0x00011300ff052b82 */ /* 0x000e220000000800 */
[----:B------:R-:W-:Y:S01]  /*3500*/  VIADD R0, R0, 0x3f ;  /* 0x0000003f00007836 */ /* 0x000fe20000000000 */
[----:B------:R-:W-:Y:S01]  /*3510*/  ULDC UR4, c[0x0][0xad4] ;  /* 0x0002b50000047ab9 */ /* 0x000fe20000000800 */
[----:B------:R-:W-:-:S03]  /*3520*/  IMAD.IADD R178, R17, 0x1, -R18 ;  /* 0x0000000111b27824 */ /* 0x000fc600078e0a12 */
[----:B------:R-:W-:Y:S02]  /*3530*/  SHF.R.S32.HI R3, RZ, 0x1f, R0 ;  /* 0x0000001fff037819 */ /* 0x000fe40000011400 */
[----:B------:R-:W1:Y:S02]  /*3540*/  @P2 LDC R9, c[0x0][0x450] ;  /* 0x00011400ff092b82 */ /* 0x000e640000000800 */
[----:B------:R-:W-:-:S04]  /*3550*/  LEA.HI R3, R3, R0, RZ, 0x6 ;  /* 0x0000000003037211 */ /* 0x000fc800078f30ff */
[----:B------:R-:W-:-:S04]  /*3560*/  SHF.R.S32.HI R3, RZ, 0x6, R3 ;  /* 0x00000006ff037819 */ /* 0x000fc80000011403 */
[----:B------:R-:W-:Y:S01]  /*3570*/  VIMNMX R168, R168, R3, PT ;  /* 0x00000003a8a87248 */ /* 0x000fe20003fe0100 */
[----:B0-----:R-:W-:-:S04]  /*3580*/  @P2 IMAD.HI.U32 R4, R184, R5, RZ ;  /* 0x00000005b8042227 */ /* 0x001fc800078e00ff */
[----:B------:R-:W-:Y:S01]  /*3590*/  IMAD.MOV.U32 R5, RZ, RZ, R184 ;  /* 0x000000ffff057224 */ /* 0x000fe200078e00b8 */
        /* <DEDUP_REMOVED lines=13> */
.L_x_3022:
[----:B------:R-:W-:-:S13]  /*3670*/  ISETP.NE.AND P0, PT, R7, 0x1, PT ;  /* 0x000000010700780c */ /* 0x000fda0003f05270 */
[----:B------:R-:W0:Y:S02]  /*3680*/  @P0 LDC.64 R8, c[0x0][0xae0] ;  /* 0x0002b800ff080b82 */ /* 0x000e240000000a00 */
[----:B0-----:R-:W-:-:S05]  /*3690*/  @P0 IMAD.HI.U32 R6, R0, R8, RZ ;  /* 0x0000000800060227 */ /* 0x001fca00078e00ff */
[----:B------:R-:W-:-:S07]  /*36a0*/  @P0 SHF.R.U32.HI R0, RZ, R9, R6 ;  /* 0x00000009ff000219 */ /* 0x000fce0000011606 */
.L_x_3023:
[----:B------:R-:W-:-:S05]  /*36b0*/  IMAD R3, R0, R7, RZ ;  /* 0x0000000700037224 */ /* 0x000fca00078e02ff */
[----:B------:R-:W-:-:S07]  /*36c0*/  VIMNMX R4, R4, R3, !PT ;  /* 0x0000000304047248 */ /* 0x000fce0007fe0100 */
.L_x_3021:
        /* <DEDUP_REMOVED lines=104> */
.L_x_3024:
[----:B------:R-:W-:Y:S02]  /*3d50*/  LEA.HI R0, R202, R202, RZ, 0x1 ;  /* 0x000000caca007211 */ /* 0x000fe400078f08ff */
[----:B------:R-:W-:Y:S02]  /*3d60*/  ISETP.NE.AND P0, PT, R23, 0x3, PT ;  /* 0x000000031700780c */ /* 0x000fe40003f05270 */
[----:B------:R-:W-:-:S05]  /*3d70*/  LOP3.LUT R3, R0, 0xfffffffe, RZ, 0xc0, !PT ;  /* 0xfffffffe00037812 */ /* 0x000fca00078ec0ff */
[----:B------:R-:W-:-:S05]  /*3d80*/  IMAD.IADD R0, R202, 0x1, -R3 ;  /* 0x00000001ca007824 */ /* 0x000fca00078e0a03 */
[----:B------:R-:W-:-:S04]  /*3d90*/  SHF.L.U32 R0, R0, 0x1f, RZ ;  /* 0x0000001f00007819 */ /* 0x000fc800000006ff */
[----:B------:R-:W0:Y:S02]  /*3da0*/  SYNCS.PHASECHK.TRANS64.TRYWAIT P1, [UR38+0x38800], R0 ;  /* 0x03880000ff0075a7 */ /* 0x000e240008020166 */
[----:B0-----:R-:W-:Y:S05]  /*3db0*/  @!P1 BRA `(.L_x_3025) ;  /* 0x0000016400c49947 */ /* 0x001fea0003800000 */
.L_x_3214:
[----:B------:R-:W-:Y:S05]  /*3dc0*/  @!P0 BRA `(.L_x_3026) ;  /* 0x0000000000048947 */ /* 0x000fea0003800000 */
[----:B------:R-:W-:Y:S01]  /*3dd0*/  BPT.TRAP 0x1 ;  /* 0x000000040000795c */ /* 0x000fe20000300000 */
.L_x_3026:
[----:B------:R-:W-:Y:S01]  /*3de0*/  IMAD.U32 R8, RZ, RZ, UR36 ;  /* 0x00000024ff087e24 */ /* 0x000fe2000f8e00ff */
[----:B0-----:R-:W-:-:S04]  /*3df0*/  SHF.L.U32 R3, R2, 0x1f, RZ ;  /* 0x0000001f02037819 */ /* 0x001fc800000006ff */
[----:B------:R-:W-:-:S04]  /*3e00*/  LEA R8, R8, UR38, 0x3 ;  /* 0x0000002608087c11 */ /* 0x000fc8000f8e18ff */
[----:B------:R0:W1:Y:S01]  /*3e10*/  SYNCS.PHASECHK.TRANS64.TRYWAIT P1, [R8+URZ+0x38830], R3 ;  /* 0x03883003080075a7 */ /* 0x000062000802017f */
[----:B------:R-:W-:Y:S05]  /*3e20*/  @!P0 BRA `(.L_x_3027) ;  /* 0x0000000000048947 */ /* 0x000fea0003800000 */
[----:B------:R-:W-:Y:S01]  /*3e30*/  BPT.TRAP 0x1 ;  /* 0x000000040000795c */ /* 0x000fe20000300000 */
.L_x_3027:
[----:B-1----:R-:W-:Y:S05]  /*3e40*/  @P1 BRA `(.L_x_3028) ;  /* 0x0000000000081947 */ /* 0x002fea0003800000 */
[----:B------:R-:W1:Y:S02]  /*3e50*/  SYNCS.PHASECHK.TRANS64.TRYWAIT P1, [R8+URZ+0x38830], R3 ;  /* 0x03883003080075a7 */ /* 0x000e64000802017f */
[----:B-1----:R-:W-:Y:S05]  /*3e60*/  @!P1 BRA `(.L_x_3029) ;  /* 0x0000016400b09947 */ /* 0x002fea0003800000 */
.L_x_3028:
        /* <DEDUP_REMOVED lines=40> */
.L_x_3215:
[----:B------:R-:W-:Y:S05]  /*40f0*/  @!P0 BRA `(.L_x_3031) ;  /* 0x0000000000048947 */ /* 0x000fea0003800000 */
[----:B------:R-:W-:Y:S01]  /*4100*/  BPT.TRAP 0x1 ;  /* 0x000000040000795c */ /* 0x000fe20000300000 */
.L_x_3031:
[----:B------:R3:W4:Y:S01]  /*4110*/  SYNCS.PHASECHK.TRANS64.TRYWAIT P1, [R8+URZ+0x38850], R3 ;  /* 0x03885003080075a7 */ /* 0x000722000802017f */
[----:B------:R-:W-:Y:S05]  /*4120*/  @!P0 BRA `(.L_x_3032) ;  /* 0x0000000000048947 */ /* 0x000fea0003800000 */
[----:B------:R-:W-:Y:S01]  /*4130*/  BPT.TRAP 0x1 ;  /* 0x000000040000795c */ /* 0x000fe20000300000 */
.L_x_3032:
[----:B----4-:R-:W-:Y:S05]  /*4140*/  @P1 BRA `(.L_x_3033) ;  /* 0x0000000000081947 */ /* 0x010fea0003800000 */
[----:B------:R-:W4:Y:S02]  /*4150*/  SYNCS.PHASECHK.TRANS64.TRYWAIT P1, [R8+URZ+0x38850], R3 ;  /* 0x03885003080075a7 */ /* 0x000f24000802017f */
[----:B----4-:R-:W-:Y:S05]  /*4160*/  @!P1 BRA `(.L_x_3034) ;  /* 0x00000164001c9947 */ /* 0x010fea0003800000 */
.L_x_3033:
        /* <DEDUP_REMOVED lines=275> */
.L_x_3035:
[----:B------:R-:W-:Y:S01]  /*52a0*/  ISETP.NE.AND P2, PT, R206, 0x1, PT ;  /* 0x00000001ce00780c */ /* 0x000fe20003f45270 */
[----:B------:R-:W-:Y:S01]  /*52b0*/  IMAD.IADD R0, R191, 0x1, R184 ;  /* 0x00000001bf007824 */ /* 0x000fe200078e02b8 */
[----:B------:R-:W-:Y:S01]  /*52c0*/  R2UR UR5, R8 ;  /* 0x00000000080572ca */ /* 0x000fe200000e0000 */
[----:B------:R-:W-:Y:S01]  /*52d0*/  ULDC UR11, c[0x0][0xad4] ;  /* 0x0002b500000b7ab9 */ /* 0x000fe20000000800 */
[----:B------:R-:W-:Y:S01]  /*52e0*/  LOP3.LUT P1, RZ, R16, 0x1, RZ, 0xc0, !PT ;  /* 0x0000000110ff7812 */ /* 0x000fe2000782c0ff */
[----:B------:R-:W-:Y:S01]  /*52f0*/  ULDC UR7, c[0x0][0xad8] ;  /* 0x0002b60000077ab9 */ /* 0x000fe20000000800 */
[----:B------:R-:W-:-:S04]  /*5300*/  LEA R10, R168, 0xffffffc0, 0x6 ;  /* 0xffffffc0a80a7811 */ /* 0x000fc800078e30ff */
[----:B------:R-:W-:-:S03]  /*5310*/  IADD3 R9, -R19, R17, -R10 ;  /* 0x0000001113097210 */ /* 0x000fc60007ffe90a */
[----:B01-34-:R-:W0:Y:S02]  /*5320*/  @P2 LDC R3, c[0x0][0x44c] ;  /* 0x00011300ff032b82 */ /* 0x01be240000000800 */
[----:B------:R-:W-:-:S04]  /*5330*/  UIADD3 UR5, UR5, 0x38840, URZ ;  /* 0x0003884005057890 */ /* 0x000fc8000fffe03f */
[----:B------:R-:W-:Y:S02]  /*5340*/  UPRMT UR5, UR39, 0x654, UR5 ;  /* 0x0000065427057896 */ /* 0x000fe40008000005 */
[----:B------:R-:W1:Y:S07]  /*5350*/  @P2 LDC R6, c[0x0][0x450] ;  /* 0x00011400ff062b82 */ /* 0x000e6e0000000800 */
[----:B------:R-:W-:Y:S01]  /*5360*/  SYNCS.ARRIVE.TRANS64.RED.A1T0 RZ, [UR5], RZ ;  /* 0x000000ffffff79a7 */ /* 0x000fe20008100405 */
[----:B------:R-:W-:Y:S01]  /*5370*/  ULOP3.LUT UR5, URZ, UR11, URZ, 0x33, !UPT ;  /* 0x0000000b3f057292 */ /* 0x000fe2000f8e333f */
[----:B0-----:R-:W-:-:S05]  /*5380*/  @P2 IMAD.HI.U32 R3, R0, R3, RZ ;  /* 0x0000000300032227 */ /* 0x001fca00078e00ff */
[----:B-1----:R-:W-:Y:S01]  /*5390*/  @P2 SHF.R.U32.HI R0, RZ, R6, R3 ;  /* 0x00000006ff002219 */ /* 0x002fe20000011603 */
[----:B------:R-:W-:-:S04]  /*53a0*/  IMAD.MOV.U32 R3, RZ, RZ, -0x40 ;  /* 0xffffffc0ff037424 */ /* 0x000fc800078e00ff */
[----:B------:R-:W0:Y:S01]  /*53b0*/  SHFL.IDX PT, R14, R0, RZ, 0x1c1f ;  /* 0x001c1fff000e7589 */ /* 0x000e2200000e0000 */
[----:B------:R-:W-:-:S04]  /*53c0*/  IMAD R6, R168, R3, 0x41 ;  /* 0x00000041a8067424 */ /* 0x000fc800078e0203 */
[----:B------:R-:W-:Y:S01]  /*53d0*/  VIADD R13, R6, 0xffffffff ;  /* 0xffffffff060d7836 */ /* 0x000fe20000000000 */
[----:B------:R-:W-:-:S05]  /*53e0*/  IADD3 R3, -R19, R6, R17 ;  /* 0x0000000613037210 */ /* 0x000fca0007ffe111 */
[----:B------:R-:W-:-:S04]  /*53f0*/  IMAD.IADD R3, R3, 0x1, -R18 ;  /* 0x0000000103037824 */ /* 0x000fc800078e0a12 */
[C---:B------:R-:W-:Y:S02]  /*5400*/  VIADD R12, R3.reuse, UR7 ;  /* 0x00000007030c7c36 */ /* 0x040fe40008000000 */
[----:B------:R-:W-:-:S03]  /*5410*/  VIADD R11, R3, UR5 ;  /* 0x00000005030b7c36 */ /* 0x000fc60008000000 */
[----:B0-----:R-:W-:Y:S01]  /*5420*/  VIADDMNMX R3, R14, R12, R9, PT ;  /* 0x0000000c0e037246 */ /* 0x001fe20003800109 */
[----:B------:R-:W-:Y:S01]  /*5430*/  IMAD.IADD R5, R11, 0x1, R14 ;  /* 0x000000010b057824 */ /* 0x000fe200078e020e */
        /* <DEDUP_REMOVED lines=14> */
.L_x_3038:
[----:B------:R-:W-:Y:S02]  /*5520*/  ULDC UR5, c[0x0][0xadc] ;  /* 0x0002b70000057ab9 */ /* 0x000fe40000000800 */
[----:B------:R-:W-:-:S05]  /*5530*/  IMAD.U32 R14, RZ, RZ, UR5 ;  /* 0x00000005ff0e7e24 */ /* 0x000fca000f8e00ff */
[----:B------:R-:W-:-:S13]  /*5540*/  ISETP.NE.AND P1, PT, R14, 0x1, PT ;  /* 0x000000010e00780c */ /* 0x000fda0003f25270 */
[----:B------:R-:W0:Y:S02]  /*5550*/  @P1 LDC.64 R20, c[0x0][0xae0] ;  /* 0x0002b800ff141b82 */ /* 0x000e240000000a00 */
[----:B0-----:R-:W-:-:S05]  /*5560*/  @P1 IMAD.HI.U32 R6, R7, R20, RZ ;  /* 0x0000001407061227 */ /* 0x001fca00078e00ff */
[----:B------:R-:W-:-:S07]  /*5570*/  @P1 SHF.R.U32.HI R7, RZ, R21, R6 ;  /* 0x00000015ff071219 */ /* 0x000fce0000011606 */
.L_x_3039:
[----:B------:R-:W-:Y:S05]  /*5580*/  BSYNC B0 ;  /* 0x0000000000007941 */ /* 0x000fea0003800000 */
.L_x_3037:
[----:B------:R-:W-:-:S04]  /*5590*/  IMAD R6, R7, R14, -R10 ;  /* 0x0000000e07067224 */ /* 0x000fc800078e0a0a */
[----:B------:R-:W-:-:S05]  /*55a0*/  IMAD.IADD R6, R6, 0x1, -R19 ;  /* 0x0000000106067824 */ /* 0x000fca00078e0a13 */
[----:B------:R-:W-:Y:S02]  /*55b0*/  VIADDMNMX R3, R6, R14, R3, PT ;  /* 0x0000000e06037246 */ /* 0x000fe40003800103 */
[----:B------:R-:W-:-:S07]  /*55c0*/  VIMNMX R5, R5, R6, !PT ;  /* 0x0000000605057248 */ /* 0x000fce0007fe0100 */
.L_x_3036:
        /* <DEDUP_REMOVED lines=93> */
.L_x_3042:
[----:B------:R-:W-:Y:S02]  /*5ba0*/  ULDC UR5, c[0x0][0xadc] ;  /* 0x0002b70000057ab9 */ /* 0x000fe40000000800 */
[----:B------:R-:W-:-:S05]  /*5bb0*/  IMAD.U32 R6, RZ, RZ, UR5 ;  /* 0x00000005ff067e24 */ /* 0x000fca000f8e00ff */
[----:B------:R-:W-:-:S13]  /*5bc0*/  ISETP.NE.AND P4, PT, R6, 0x1, PT ;  /* 0x000000010600780c */ /* 0x000fda0003f85270 */
[----:B------:R-:W0:Y:S02]  /*5bd0*/  @P4 LDC.64 R12, c[0x0][0xae0] ;  /* 0x0002b800ff0c4b82 */ /* 0x000e240000000a00 */
[----:B0-----:R-:W-:-:S05]  /*5be0*/  @P4 IMAD.HI.U32 R0, R5, R12, RZ ;  /* 0x0000000c05004227 */ /* 0x001fca00078e00ff */
[----:B------:R-:W-:-:S07]  /*5bf0*/  @P4 SHF.R.U32.HI R5, RZ, R13, R0 ;  /* 0x0000000dff054219 */ /* 0x000fce0000011600 */
.L_x_3043:
[----:B------:R-:W-:Y:S05]  /*5c00*/  BSYNC B0 ;  /* 0x0000000000007941 */ /* 0x000fea0003800000 */
.L_x_3041:
[----:B------:R-:W-:-:S04]  /*5c10*/  IMAD R0, R5, R6, -R10 ;  /* 0x0000000605007224 */ /* 0x000fc800078e0a0a */
[----:B------:R-:W-:-:S05]  /*5c20*/  IMAD.IADD R0, R0, 0x1, -R19 ;  /* 0x0000000100007824 */ /* 0x000fca00078e0a13 */
[----:B------:R-:W-:Y:S02]  /*5c30*/  VIADDMNMX R3, R0, R6, R3, PT ;  /* 0x0000000600037246 */ /* 0x000fe40003800103 */
[----:B------:R-:W-:-:S07]  /*5c40*/  VIMNMX R7, R7, R0, !PT ;  /* 0x0000000007077248 */ /* 0x000fce0007fe0100 */
.L_x_3040:
[----:B------:R-:W-:Y:S01]  /*5c50*/  FMNMX.FTZ R0, R24, R14, !PT ;  /* 0x0000000e18007209 */ /* 0x000fe20007810000 */
[----:B------:R-:W-:Y:S01]  /*5c60*/  ULDC UR5, c[0x0][0xa80] ;  /* 0x0002a00000057ab9 */ /* 0x000fe20000000800 */
[----:B------:R-:W-:Y:S01]  /*5c70*/  ISETP.GT.AND P1, PT, R7, 0x1, !P1 ;  /* 0x000000010700780c */ /* 0x000fe20004f24270 */
[----:B------:R-:W-:Y:S01]  /*5c80*/  IMAD.U32 R6, RZ, RZ, UR5 ;  /* 0x00000005ff067e24 */ /* 0x000fe2000f8e00ff */
[----:B------:R-:W-:Y:S01]  /*5c90*/  FMNMX.FTZ R0, R28, R0, !PT ;  /* 0x000000001c007209 */ /* 0x000fe20007810000 */
[----:B------:R-:W-:Y:S01]  /*5ca0*/  ULEA UR10, UR36, UR37, 0xc ;  /* 0x00000025240a7291 */ /* 0x000fe2000f8e603f */
[----:B------:R-:W-:Y:S01]  /*5cb0*/  ISETP.LT.OR P1, PT, R3, 0x2, P1 ;  /* 0x000000020300780c */ /* 0x000fe20000f21670 */
[----:B------:R-:W-:Y:S01]  /*5cc0*/  UMOV UR15, 0x40000040 ;  /* 0x40000040000f7882 */ /* 0x000fe20000000000 */
[----:B------:R-:W-:Y:S02]  /*5cd0*/  FMNMX.FTZ R0, R20, R0, !PT ;  /* 0x0000000014007209 */ /* 0x000fe40007810000 */
[----:B------:R-:W-:-:S02]  /*5ce0*/  FSEL R27, R27, -INF , !P1 ;  /* 0xff8000001b1b7808 */ /* 0x000fc40004800000 */
[----:B------:R-:W-:Y:S01]  /*5cf0*/  ISETP.NE.AND P1, PT, R15, RZ, PT ;  /* 0x000000ff0f00720c */ /* 0x000fe20003f25270 */
[----:B------:R-:W-:Y:S01]  /*5d00*/  UMOV UR14, UR10 ;  /* 0x0000000a000e7c82 */ /* 0x000fe20008000000 */
[----:B------:R-:W-:Y:S01]  /*5d10*/  FMNMX.FTZ R0, R32, R0, !PT ;  /* 0x0000000020007209 */ /* 0x000fe20007810000 */
[----:B------:R-:W-:Y:S01]  /*5d20*/  BAR.SYNC.DEFER_BLOCKING 0xf, 0x100 ;  /* 0x03c4000000007b1d */ /* 0x000fe20000010000 */
[----:B------:R-:W-:Y:S02]  /*5d30*/  ISETP.GT.AND P1, PT, R7, 0x9, !P1 ;  /* 0x000000090700780c */ /* 0x000fe40004f24270 */
[----:B------:R-:W-:Y:S02]  /*5d40*/  FMNMX.FTZ R0, R56, R0, !PT ;  /* 0x0000000038007209 */ /* 0x000fe40007810000 */
[----:B------:R-:W-:Y:S02]  /*5d50*/  ISETP.LT.OR P1, PT, R3, 0xa, P1 ;  /* 0x0000000a0300780c */ /* 0x000fe40000f21670 */
[----:B------:R-:W-:-:S02]  /*5d60*/  FMNMX.FTZ R0, R36, R0, !PT ;  /* 0x0000000024007209 */ /* 0x000fc40007810000 */
[----:B------:R-:W-:Y:S02]  /*5d70*/  FSEL R31, R31, -INF , !P1 ;  /* 0xff8000001f1f7808 */ /* 0x000fe40004800000 */
[----:B------:R-:W-:Y:S02]  /*5d80*/  ISETP.NE.AND P1, PT, R21, RZ, PT ;  /* 0x000000ff1500720c */ /* 0x000fe40003f25270 */
[----:B------:R-:W-:Y:S02]  /*5d90*/  FMNMX.FTZ R0, R58, R0, !PT ;  /* 0x000000003a007209 */ /* 0x000fe40007810000 */
[C---:B------:R-:W-:Y:S02]  /*5da0*/  ISETP.GT.AND P2, PT, R7.reuse, 0x8, !P2 ;  /* 0x000000080700780c */ /* 0x040fe40005744270 */
[----:B------:R-:W-:Y:S02]  /*5db0*/  ISETP.GT.AND P1, PT, R7, 0x10, !P1 ;  /* 0x000000100700780c */ /* 0x000fe40004f24270 */
[----:B------:R-:W-:-:S02]  /*5dc0*/  FMNMX.FTZ R0, R40, R0, !PT ;  /* 0x0000000028007209 */ /* 0x000fc40007810000 */
[C---:B------:R-:W-:Y:S02]  /*5dd0*/  ISETP.LT.OR P2, PT, R3.reuse, 0x9, P2 ;  /* 0x000000090300780c */ /* 0x040fe40001741670 */
[----:B------:R-:W-:Y:S02]  /*5de0*/  ISETP.LT.OR P1, PT, R3, 0x11, P1 ;  /* 0x000000110300780c */ /* 0x000fe40000f21670 */
[----:B------:R-:W-:Y:S02]  /*5df0*/  FMNMX.FTZ R0, R60, R0, !PT ;  /* 0x000000003c007209 */ /* 0x000fe40007810000 */
[----:B------:R-:W-:Y:S02]  /*5e00*/  ISETP.NE.AND P4, PT, R29, RZ, PT ;  /* 0x000000ff1d00720c */ /* 0x000fe40003f85270 */
[----:B------:R-:W-:Y:S02]  /*5e10*/  FSEL R29, R30, -INF , !P2 ;  /* 0xff8000001e1d7808 */ /* 0x000fe40005000000 */
[----:B------:R-:W-:-:S02]  /*5e20*/  ISETP.NE.AND P2, PT, R33, RZ, PT ;  /* 0x000000ff2100720c */ /* 0x000fc40003f45270 */
        /* <DEDUP_REMOVED lines=14> */
[----:B------:R-:W-:Y:S01]  /*5f10*/  ISETP.GT.AND P6, PT, R7, RZ, !P6 ;  /* 0x000000ff0700720c */ /* 0x000fe200077c4270 */
[----:B------:R-:W0:Y:S01]  /*5f20*/  SHFL.BFLY PT, R0, R9, 0x2, 0x1f ;  /* 0x0c401f0009007f89 */ /* 0x000e2200000e0000 */
[----:B------:R-:W-:Y:S02]  /*5f30*/  FSEL R37, R38, -INF , !P1 ;  /* 0xff80000026257808 */ /* 0x000fe40004800000 */
[----:B------:R-:W-:Y:S02]  /*5f40*/  ISETP.NE.AND P1, PT, R59, RZ, PT ;  /* 0x000000ff3b00720c */ /* 0x000fe40003f25270 */
[----:B------:R-:W-:-:S02]  /*5f50*/  ISETP.LT.OR P6, PT, R3, 0x1, P6 ;  /* 0x000000010300780c */ /* 0x000fc400037c1670 */
[----:B------:R-:W-:Y:S02]  /*5f60*/  ISETP.GT.AND P1, PT, R7, 0x19, !P1 ;  /* 0x000000190700780c */ /* 0x000fe40004f24270 */
[----:B------:R-:W-:Y:S02]  /*5f70*/  FSEL R25, R26, -INF , !P6 ;  /* 0xff8000001a197808 */ /* 0x000fe40007000000 */
[----:B------:R-:W-:Y:S02]  /*5f80*/  ISETP.LT.OR P1, PT, R3, 0x1a, P1 ;  /* 0x0000001a0300780c */ /* 0x000fe40000f21670 */
[----:B------:R-:W-:Y:S02]  /*5f90*/  ISETP.GT.AND P3, PT, R7, 0x38, !P3 ;  /* 0x000000380700780c */ /* 0x000fe40005f64270 */
[----:B------:R-:W-:Y:S02]  /*5fa0*/  FSEL R39, R39, -INF , !P1 ;  /* 0xff80000027277808 */ /* 0x000fe40004800000 */
[----:B------:R-:W-:-:S02]  /*5fb0*/  ISETP.NE.AND P1, PT, R61, RZ, PT ;  /* 0x000000ff3d00720c */ /* 0x000fc40003f25270 */
[C---:B------:R-:W-:Y:S02]  /*5fc0*/  ISETP.GT.AND P5, PT, R7.reuse, 0x39, !P5 ;  /* 0x000000390700780c */ /* 0x040fe40006fa4270 */
[----:B------:R-:W-:Y:S02]  /*5fd0*/  ISETP.GT.AND P1, PT, R7, 0x20, !P1 ;  /* 0x000000200700780c */ /* 0x000fe40004f24270 */
[C---:B------:R-:W-:Y:S02]  /*5fe0*/  ISETP.LT.OR P3, PT, R3.reuse, 0x39, P3 ;  /* 0x000000390300780c */ /* 0x040fe40001f61670 */
        /* <DEDUP_REMOVED lines=9> */
[----:B------:R-:W-:-:S02]  /*6080*/  FSEL R55, R55, -INF , !P5 ;  /* 0xff80000037377808 */ /* 0x000fc40006800000 */
[----:B------:R-:W-:Y:S02]  /*6090*/  FSEL R43, R43, -INF , !P1 ;  /* 0xff8000002b2b7808 */ /* 0x000fe40004800000 */
[----:B------:R-:W-:Y:S02]  /*60a0*/  ISETP.GT.AND P1, PT, R7, 0x28, !P2 ;  /* 0x000000280700780c */ /* 0x000fe40005724270 */
[----:B------:R-:W-:Y:S02]  /*60b0*/  ISETP.NE.AND P2, PT, R63, RZ, PT ;  /* 0x000000ff3f00720c */ /* 0x000fe40003f45270 */
[----:B------:R-:W-:-:S04]  /*60c0*/  ISETP.LT.OR P1, PT, R3, 0x29, P1 ;  /* 0x000000290300780c */ /* 0x000fc80000f21670 */
[----:B------:R-:W-:Y:S02]  /*60d0*/  FSEL R45, R46, -INF , !P1 ;  /* 0xff8000002e2d7808 */ /* 0x000fe40004800000 */
[----:B------:R-:W-:Y:S02]  /*60e0*/  ISETP.GT.AND P1, PT, R7, 0x29, !P4 ;  /* 0x000000290700780c */ /* 0x000fe40006724270 */
[----:B0-----:R-:W-:Y:S02]  /*60f0*/  FMNMX.FTZ R5, R10, R5, !PT ;  /* 0x000000050a057209 */ /* 0x001fe40007810000 */
[----:B------:R-:W-:Y:S02]  /*6100*/  ISETP.LT.OR P1, PT, R3, 0x2a, P1 ;  /* 0x0000002a0300780c */ /* 0x000fe40000f21670 */
[----:B------:R-:W-:Y:S01]  /*6110*/  ISETP.NE.AND P4, PT, R64, RZ, PT ;  /* 0x000000ff4000720c */ /* 0x000fe20003f85270 */
[----:B------:R-:W-:Y:S01]  /*6120*/  FMUL.FTZ R0, R5, R6 ;  /* 0x0000000605007220 */ /* 0x000fe20000410000 */
[----:B------:R-:W-:-:S02]  /*6130*/  FSEL R47, R47, -INF , !P1 ;  /* 0xff8000002f2f7808 */ /* 0x000fc40004800000 */
[----:B------:R-:W-:-:S04]  /*6140*/  FSETP.NEU.FTZ.AND P1, PT, R5, -INF , PT ;  /* 0xff8000000500780b */ /* 0x000fc80003f3d000 */
[----:B------:R-:W-:Y:S02]  /*6150*/  FSEL R57, R0, RZ, P1 ;  /* 0x000000ff00397208 */ /* 0x000fe40000800000 */
[----:B------:R-:W-:Y:S02]  /*6160*/  FMNMX.FTZ R0, R25, R27, !PT ;  /* 0x0000001b19007209 */ /* 0x000fe40007810000 */
[----:B------:R-:W-:Y:S01]  /*6170*/  ISETP.GT.AND P1, PT, R7, 0x30, !P2 ;  /* 0x000000300700780c */ /* 0x000fe20005724270 */
[--C-:B------:R-:W-:Y:S01]  /*6180*/  FFMA.FTZ R11, R14, R6, -R57.reuse ;  /* 0x000000060e0b7223 */ /* 0x100fe20000010839 */
[----:B------:R-:W-:Y:S01]  /*6190*/  FMNMX.FTZ R0, R29, R0, !PT ;  /* 0x000000001d007209 */ /* 0x000fe20007810000 */
[-CC-:B------:R-:W-:Y:S01]  /*61a0*/  FFMA.FTZ R21, R32, R6.reuse, -R57.reuse ;  /* 0x0000000620157223 */ /* 0x180fe20000010839 */
[----:B------:R-:W-:Y:S01]  /*61b0*/  ISETP.GT.AND P2, PT, R7, 0x31, !P4 ;  /* 0x000000310700780c */ /* 0x000fe20006744270 */
[--C-:B------:R-:W-:Y:S01]  /*61c0*/  FFMA.FTZ R7, R24, R6, -R57.reuse ;  /* 0x0000000618077223 */ /* 0x100fe20000010839 */
[----:B------:R-:W-:Y:S01]  /*61d0*/  FMNMX.FTZ R0, R31, R0, !PT ;  /* 0x000000001f007209 */ /* 0x000fe20007810000 */
[-CC-:B------:R-:W-:Y:S01]  /*61e0*/  FFMA.FTZ R9, R28, R6.reuse, -R57.reuse ;  /* 0x000000061c097223 */ /* 0x180fe20000010839 */
[----:B------:R-:W-:Y:S01]  /*61f0*/  ISETP.LT.OR P1, PT, R3, 0x31, P1 ;  /* 0x000000310300780c */ /* 0x000fe20000f21670 */
[--C-:B------:R-:W-:Y:S01]  /*6200*/  FFMA.FTZ R12, R56, R6, -R57.reuse ;  /* 0x00000006380c7223 */ /* 0x100fe20000010839 */
[----:B------:R-:W-:Y:S01]  /*6210*/  FMNMX.FTZ R0, R33, R0, !PT ;  /* 0x0000000021007209 */ /* 0x000fe20007810000 */
[-CC-:B------:R-:W-:Y:S01]  /*6220*/  FFMA.FTZ R13, R36, R6.reuse, -R57.reuse ;  /* 0x00000006240d7223 */ /* 0x180fe20000010839 */
[----:B------:R-:W-:Y:S01]  /*6230*/  ISETP.LT.OR P2, PT, R3, 0x32, P2 ;  /* 0x000000320300780c */ /* 0x000fe20001741670 */
[--C-:B------:R-:W-:Y:S01]  /*6240*/  FFMA.FTZ R14, R58, R6, -R57.reuse ;  /* 0x000000063a0e7223 */ /* 0x100fe20000010839 */
[----:B------:R-:W-:Y:S01]  /*6250*/  FMNMX.FTZ R0, R35, R0, !PT ;  /* 0x0000000023007209 */ /* 0x000fe20007810000 */
[----:B------:R-:W-:Y:S01]  /*6260*/  MUFU.EX2 R3, R11 ;  /* 0x0000000b00037308 */ /* 0x000fe20000000800 */
[----:B------:R-:W-:Y:S01]  /*6270*/  FSEL R49, R50, -INF , !P1 ;  /* 0xff80000032317808 */ /* 0x000fe20004800000 */
[--C-:B------:R-:W-:Y:S01]  /*6280*/  FFMA.FTZ R15, R40, R6, -R57.reuse ;  /* 0x00000006280f7223 */ /* 0x100fe20000010839 */
[----:B------:R-:W-:Y:S01]  /*6290*/  FMNMX.FTZ R0, R37, R0, !PT ;  /* 0x0000000025007209 */ /* 0x000fe20007810000 */
[-CC-:B------:R-:W-:Y:S01]  /*62a0*/  FFMA.FTZ R170, R170, R6.reuse, -R57.reuse ;  /* 0x00000006aaaa7223 */ /* 0x180fe20000010839 */
[----:B------:R-:W-:Y:S01]  /*62b0*/  FSEL R51, R51, -INF , !P2 ;  /* 0xff80000033337808 */ /* 0x000fe20005000000 */
[--C-:B------:R-:W-:Y:S01]  /*62c0*/  FFMA.FTZ R169, R48, R6, -R57.reuse ;  /* 0x0000000630a97223 */ /* 0x100fe20000010839 */
[----:B------:R-:W-:Y:S01]  /*62d0*/  FMNMX.FTZ R0, R39, R0, !PT ;  /* 0x0000000027007209 */ /* 0x000fe20007810000 */
[----:B------:R0:W-:Y:S01]  /*62e0*/  MUFU.EX2 R11, R21 ;  /* 0x00000015000b7308 */ /* 0x0001e20000000800 */
[-CC-:B------:R-:W-:Y:S01]  /*62f0*/  FFMA.FTZ R172, R172, R6.reuse, -R57.reuse ;  /* 0x00000006acac7223 */ /* 0x180fe20000010839 */
[--C-:B------:R-:W-:Y:S01]  /*6300*/  FFMA.FTZ R171, R52, R6, -R57.reuse ;  /* 0x0000000634ab7223 */ /* 0x100fe20000010839 */
[----:B------:R-:W-:Y:S01]  /*6310*/  FMNMX.FTZ R0, R41, R0, !PT ;  /* 0x0000000029007209 */ /* 0x000fe20007810000 */
[----:B------:R-:W-:-:S03]  /*6320*/  FFMA.FTZ R174, R174, R6, -R57 ;  /* 0x00000006aeae7223 */ /* 0x000fc60000010839 */
[----:B------:R-:W-:Y:S01]  /*6330*/  FMNMX.FTZ R0, R43, R0, !PT ;  /* 0x000000002b007209 */ /* 0x000fe20007810000 */
[----:B------:R-:W-:Y:S01]  /*6340*/  MUFU.EX2 R9, R9 ;  /* 0x0000000900097308 */ /* 0x000fe20000000800 */
[----:B0-----:R-:W-:Y:S02]  /*6350*/  FFMA.FTZ R21, R44, R6, -R57 ;  /* 0x000000062c157223 */ /* 0x001fe40000010839 */
[----:B------:R-:W-:-:S04]  /*6360*/  FMNMX.FTZ R10, R45, R0, !PT ;  /* 0x000000002d0a7209 */ /* 0x000fc80007810000 */
[----:B------:R-:W-:Y:S01]  /*6370*/  FMNMX.FTZ R10, R47, R10, !PT ;  /* 0x0000000a2f0a7209 */ /* 0x000fe20007810000 */
[----:B------:R0:W1:Y:S03]  /*6380*/  MUFU.EX2 R0, R7 ;  /* 0x0000000700007308 */ /* 0x0000660000000800 */
[----:B------:R-:W-:-:S04]  /*6390*/  FMNMX.FTZ R10, R49, R10, !PT ;  /* 0x0000000a310a7209 */ /* 0x000fc80007810000 */
[----:B------:R-:W-:Y:S01]  /*63a0*/  FMNMX.FTZ R10, R51, R10, !PT ;  /* 0x0000000a330a7209 */ /* 0x000fe20007810000 */
[----:B------:R-:W2:Y:S03]  /*63b0*/  MUFU.EX2 R12, R12 ;  /* 0x0000000c000c7308 */ /* 0x000ea60000000800 */
[----:B------:R-:W-:-:S04]  /*63c0*/  FMNMX.FTZ R10, R53, R10, !PT ;  /* 0x0000000a350a7209 */ /* 0x000fc80007810000 */
[----:B0-----:R-:W-:Y:S01]  /*63d0*/  FMNMX.FTZ R7, R55, R10, !PT ;  /* 0x0000000a37077209 */ /* 0x001fe20007810000 */
[----:B------:R-:W-:Y:S01]  /*63e0*/  FFMA.FTZ R10, R20, R6, -R57 ;  /* 0x00000006140a7223 */ /* 0x000fe20000010839 */
[----:B------:R-:W-:Y:S01]  /*63f0*/  MUFU.EX2 R13, R13 ;  /* 0x0000000d000d7308 */ /* 0x000fe20000000800 */
[----:B-1----:R-:W-:Y:S01]  /*6400*/  F2FP.F16.F32.PACK_AB R152, R3, R0 ;  /* 0x000000000398723e */ /* 0x002fe200000000ff */
[----:B------:R-:W-:Y:S01]  /*6410*/  FADD.FTZ R0, R0, R3 ;  /* 0x0000000300007221 */ /* 0x000fe20000010000 */
[----:B------:R-:W0:Y:S05]  /*6420*/  SHFL.BFLY PT, R20, R7, 0x2, 0x1f ;  /* 0x0c401f0007147f89 */ /* 0x000e2a00000e0000 */
[----:B------:R-:W1:Y:S01]  /*6430*/  MUFU.EX2 R10, R10 ;  /* 0x0000000a000a7308 */ /* 0x000e620000000800 */
[----:B--2---:R-:W-:-:S07]  /*6440*/  F2FP.F16.F32.PACK_AB R156, R12, R11 ;  /* 0x0000000b0c9c723e */ /* 0x004fce00000000ff */
[----:B------:R-:W2:Y:S08]  /*6450*/  MUFU.EX2 R14, R14 ;  /* 0x0000000e000e7308 */ /* 0x000eb00000000800 */
[----:B------:R-:W-:Y:S01]  /*6460*/  MUFU.EX2 R15, R15 ;  /* 0x0000000f000f7308 */ /* 0x000fe20000000800 */
[----:B-1----:R-:W-:Y:S01]  /*6470*/  F2FP.F16.F32.PACK_AB R154, R10, R9 ;  /* 0x000000090a9a723e */ /* 0x002fe200000000ff */
[----:B------:R-:W-:Y:S01]  /*6480*/  FADD.FTZ R9, R9, R0 ;  /* 0x0000000009097221 */ /* 0x000fe20000010000 */
[----:B0-----:R-:W-:Y:S01]  /*6490*/  FMNMX.FTZ R24, R7, R20, !PT ;  /* 0x0000001407187209 */ /* 0x001fe20007810000 */
[----:B------:R-:W-:-:S02]  /*64a0*/  FFMA.FTZ R20, R60, R6, -R57 ;  /* 0x000000063c147223 */ /* 0x000fc40000010839 */
[----:B------:R-:W-:Y:S02]  /*64b0*/  FADD.FTZ R10, R10, R9 ;  /* 0x000000090a0a7221 */ /* 0x000fe40000010000 */
[----:B------:R-:W0:Y:S01]  /*64c0*/  SHFL.BFLY PT, R7, R24, 0x1, 0x1f ;  /* 0x0c201f0018077f89 */ /* 0x000e2200000e0000 */
[----:B------:R-:W-:Y:S01]  /*64d0*/  MUFU.EX2 R21, R21 ;  /* 0x0000001500157308 */ /* 0x000fe20000000800 */
[----:B--2---:R-:W-:Y:S01]  /*64e0*/  F2FP.F16.F32.PACK_AB R158, R14, R13 ;  /* 0x0000000d0e9e723e */ /* 0x004fe200000000ff */
[----:B------:R-:W-:-:S04]  /*64f0*/  FADD.FTZ R11, R11, R10 ;  /* 0x0000000a0b0b7221 */ /* 0x000fc80000010000 */
[----:B------:R-:W-:Y:S02]  /*6500*/  FADD.FTZ R12, R12, R11 ;  /* 0x0000000b0c0c7221 */ /* 0x000fe40000010000 */
[----:B------:R-:W1:Y:S02]  /*6510*/  MUFU.EX2 R20, R20 ;  /* 0x0000001400147308 */ /* 0x000e640000000800 */
[----:B------:R-:W-:-:S04]  /*6520*/  FADD.FTZ R13, R13, R12 ;  /* 0x0000000c0d0d7221 */ /* 0x000fc80000010000 */
[----:B------:R-:W-:Y:S02]  /*6530*/  FADD.FTZ R14, R14, R13 ;  /* 0x0000000d0e0e7221 */ /* 0x000fe40000010000 */
[----:B------:R-:W2:Y:S01]  /*6540*/  MUFU.EX2 R170, R170 ;  /* 0x000000aa00aa7308 */ /* 0x000ea20000000800 */
[----:B0-----:R-:W-:-:S07]  /*6550*/  FMNMX.FTZ R7, R24, R7, !PT ;  /* 0x0000000718077209 */ /* 0x001fce0007810000 */
[----:B------:R-:W-:Y:S01]  /*6560*/  MUFU.EX2 R169, R169 ;  /* 0x000000a900a97308 */ /* 0x000fe20000000800 */
[C---:B-1----:R-:W-:Y:S01]  /*6570*/  F2FP.F16.F32.PACK_AB R160, R20.reuse, R15 ;  /* 0x0000000f14a0723e */ /* 0x042fe200000000ff */
[----:B------:R-:W-:Y:S01]  /*6580*/  FADD.FTZ R15, R15, R14 ;  /* 0x0000000e0f0f7221 */ /* 0x000fe20000010000 */
[C---:B------:R-:W-:Y:S01]  /*6590*/  FSETP.NEU.FTZ.AND P1, PT, R7.reuse, -INF , PT ;  /* 0xff8000000700780b */ /* 0x040fe20003f3d000 */
[----:B------:R-:W-:Y:S02]  /*65a0*/  FMUL.FTZ R24, R7, R6 ;  /* 0x0000000607187220 */ /* 0x000fe40000410000 */
[----:B------:R-:W-:Y:S02]  /*65b0*/  FADD.FTZ R20, R20, R15 ;  /* 0x0000000f14147221 */ /* 0x000fe40000010000 */
[----:B------:R-:W0:Y:S01]  /*65c0*/  MUFU.EX2 R172, R172 ;  /* 0x000000ac00ac7308 */ /* 0x000e220000000800 */
[----:B------:R-:W-:Y:S02]  /*65d0*/  FSEL R24, R24, RZ, P1 ;  /* 0x000000ff18187208 */ /* 0x000fe40000800000 */
[----:B--2---:R-:W-:Y:S01]  /*65e0*/  F2FP.F16.F32.PACK_AB R162, R170, R21 ;  /* 0x00000015aaa2723e */ /* 0x004fe200000000ff */
[----:B------:R-:W-:-:S02]  /*65f0*/  FADD.FTZ R21, R21, R20 ;  /* 0x0000001415157221 */ /* 0x000fc40000010000 */
        /* <DEDUP_REMOVED lines=17> */
[----:B0-----:R-:W-:Y:S01]  /*6710*/  F2FP.F16.F32.PACK_AB R164, R172, R169 ;  /* 0x000000a9aca4723e */ /* 0x001fe200000000ff */
[----:B------:R-:W-:-:S04]  /*6720*/  FADD.FTZ R170, R170, R21 ;  /* 0x00000015aaaa7221 */ /* 0x000fc80000010000 */
[----:B------:R-:W-:Y:S02]  /*6730*/  FADD.FTZ R169, R169, R170 ;  /* 0x000000aaa9a97221 */ /* 0x000fe40000010000 */
[----:B------:R-:W0:Y:S02]  /*6740*/  MUFU.EX2 R176, R176 ;  /* 0x000000b000b07308 */ /* 0x000e240000000800 */
[----:B------:R-:W-:-:S06]  /*6750*/  FADD.FTZ R172, R172, R169 ;  /* 0x000000a9acac7221 */ /* 0x000fcc0000010000 */
        /* <DEDUP_REMOVED lines=74> */
.L_x_3044:
[----:B------:R-:W-:Y:S02]  /*6c00*/  ISETP.NE.AND P2, PT, R206, 0x1, PT ;  /* 0x00000001ce00780c */ /* 0x000fe40003f45270 */
[----:B------:R-:W-:Y:S02]  /*6c10*/  R2UR UR5, R8 ;  /* 0x00000000080572ca */ /* 0x000fe400000e0000 */
[----:B------:R-:W-:-:S09]  /*6c20*/  LOP3.LUT P1, RZ, R16, 0x1, RZ, 0xc0, !PT ;  /* 0x0000000110ff7812 */ /* 0x000fd2000782c0ff */
[----:B------:R-:W0:Y:S02]  /*6c30*/  @P2 LDC R9, c[0x0][0x44c] ;  /* 0x00011300ff092b82 */ /* 0x000e240000000800 */
[----:B------:R-:W-:-:S04]  /*6c40*/  UIADD3 UR5, UR5, 0x38860, URZ ;  /* 0x0003886005057890 */ /* 0x000fc8000fffe03f */
[----:B------:R-:W-:Y:S02]  /*6c50*/  UPRMT UR5, UR39, 0x654, UR5 ;  /* 0x0000065427057896 */ /* 0x000fe40008000005 */
[----:B------:R-:W1:Y:S07]  /*6c60*/  @P2 LDC R11, c[0x0][0x450] ;  /* 0x00011400ff0b2b82 */ /* 0x000e6e0000000800 */
[----:B------:R-:W-:Y:S01]  /*6c70*/  SYNCS.ARRIVE.TRANS64.RED.A1T0 RZ, [UR5], RZ ;  /* 0x000000ffffff79a7 */ /* 0x000fe20008100405 */
[----:B0-----:R-:W-:-:S04]  /*6c80*/  @P2 IMAD.HI.U32 R8, R184, R9, RZ ;  /* 0x00000009b8082227 */ /* 0x001fc800078e00ff */
[----:B------:R-:W-:Y:S01]  /*6c90*/  IMAD.MOV.U32 R9, RZ, RZ, R184 ;  /* 0x000000ffff097224 */ /* 0x000fe200078e00b8 */
[----:B-1----:R-:W-:-:S05]  /*6ca0*/  @P2 SHF.R.U32.HI R9, RZ, R11, R8 ;  /* 0x0000000bff092219 */ /* 0x002fca0000011608 */
[----:B------:R-:W-:Y:S02]  /*6cb0*/  IMAD.IADD R178, R178, 0x1, R9 ;  /* 0x00000001b2b27824 */ /* 0x000fe400078e0209 */
[----:B------:R-:W-:Y:S02]  /*6cc0*/  VIADD R9, R168, 0xfffffffe ;  /* 0xfffffffea8097836 */ /* 0x000fe40000000000 */
        /* <DEDUP_REMOVED lines=13> */
.L_x_3046:
[----:B------:R-:W0:Y:S02]  /*6da0*/  LDC R12, c[0x0][0xadc] ;  /* 0x0002b700ff0c7b82 */ /* 0x000e240000000800 */
[----:B0-----:R-:W-:-:S13]  /*6db0*/  ISETP.NE.AND P1, PT, R12, 0x1, PT ;  /* 0x000000010c00780c */ /* 0x001fda0003f25270 */
[----:B------:R-:W0:Y:S02]  /*6dc0*/  @P1 LDC.64 R10, c[0x0][0xae0] ;  /* 0x0002b800ff0a1b82 */ /* 0x000e240000000a00 */
[----:B0-----:R-:W-:-:S05]  /*6dd0*/  @P1 IMAD.HI.U32 R10, R13, R10, RZ ;  /* 0x0000000a0d0a1227 */ /* 0x001fca00078e00ff */
[----:B------:R-:W-:-:S07]  /*6de0*/  @P1 SHF.R.U32.HI R13, RZ, R11, R10 ;  /* 0x0000000bff0d1219 */ /* 0x000fce000001160a */
.L_x_3047:
[----:B------:R-:W-:-:S05]  /*6df0*/  IMAD R13, R13, R12, R12 ;  /* 0x0000000c0d0d7224 */ /* 0x000fca00078e020c */
[----:B------:R-:W-:-:S07]  /*6e00*/  VIMNMX R8, R8, R13, PT ;  /* 0x0000000d08087248 */ /* 0x000fce0003fe0100 */
.L_x_3045:
        /* <DEDUP_REMOVED lines=9> */
.L_x_3067:
[----:B------:R-:W-:-:S04]  /*6ea0*/  UIADD3 UR36, UR7, 0x1, URZ ;  /* 0x0000000107247890 */ /* 0x000fc8000fffe03f */
[----:B------:R-:W-:-:S04]  /*6eb0*/  UISETP.NE.AND UP0, UPT, UR36, 0x2, UPT ;  /* 0x000000022400788c */ /* 0x000fc8000bf05270 */
[----:B------:R-:W-:Y:S02]  /*6ec0*/  USEL UR5, URZ, 0x1, UP0 ;  /* 0x000000013f057887 */ /* 0x000fe40008000000 */
[----:B------:R-:W-:-:S04]  /*6ed0*/  USEL UR36, UR36, URZ, UP0 ;  /* 0x0000003f24247287 */ /* 0x000fc80008000000 */
[----:B------:R-:W-:Y:S01]  /*6ee0*/  LOP3.LUT R2, R2, UR5, RZ, 0x3c, !PT ;  /* 0x0000000502027c12 */ /* 0x000fe2000f8e3cff */
[----:B------:R-:W-:Y:S07]  /*6ef0*/  @!P0 BRA `(.L_x_3049) ;  /* 0x0000000000048947 */ /* 0x000fee0003800000 */
[----:B------:R-:W-:Y:S01]  /*6f00*/  BPT.TRAP 0x1 ;  /* 0x000000040000795c */ /* 0x000fe20000300000 */
.L_x_3049:
[----:B------:R-:W-:Y:S01]  /*6f10*/  ULEA UR5, UR36, UR38, 0x3 ;  /* 0x0000002624057291 */ /* 0x000fe2000f8e183f */
[----:B------:R-:W-:-:S08]  /*6f20*/  SHF.L.U32 R5, R2, 0x1f, RZ ;  /* 0x0000001f02057819 */ /* 0x000fd000000006ff */
[----:B------:R0:W1:Y:S01]  /*6f30*/  SYNCS.PHASECHK.TRANS64.TRYWAIT P1, [UR5+0x38830], R5 ;  /* 0x03883005ff0075a7 */ /* 0x0000620008020145 */
[----:B------:R-:W-:Y:S05]  /*6f40*/  @!P0 BRA `(.L_x_3050) ;  /* 0x0000000000048947 */ /* 0x000fea0003800000 */
[----:B------:R-:W-:Y:S01]  /*6f50*/  BPT.TRAP 0x1 ;  /* 0x000000040000795c */ /* 0x000fe20000300000 */
.L_x_3050:
[----:B-1----:R-:W-:Y:S05]  /*6f60*/  @P1 BRA `(.L_x_3051) ;  /* 0x0000000000081947 */ /* 0x002fea0003800000 */
[----:B------:R-:W1:Y:S02]  /*6f70*/  SYNCS.PHASECHK.TRANS64.TRYWAIT P1, [UR5+0x38830], R5 ;  /* 0x03883005ff0075a7 */ /* 0x000e640008020145 */
[----:B-1----:R-:W-:Y:S05]  /*6f80*/  @!P1 BRA `(.L_x_3052) ;  /* 0x0000013400a89947 */ /* 0x002fea0003800000 */
.L_x_3051:
        /* <DEDUP_REMOVED lines=23> */
.L_x_3053:
[----:B------:R2:W3:Y:S01]  /*7100*/  SYNCS.PHASECHK.TRANS64.TRYWAIT P1, [UR5+0x38850], R5 ;  /* 0x03885005ff0075a7 */ /* 0x0004e20008020145 */
[----:B------:R-:W-:Y:S05]  /*7110*/  @!P0 BRA `(.L_x_3054) ;  /* 0x0000000000048947 */ /* 0x000fea0003800000 */
[----:B------:R-:W-:Y:S01]  /*7120*/  BPT.TRAP 0x1 ;  /* 0x000000040000795c */ /* 0x000fe20000300000 */
.L_x_3054:
[----:B---3--:R-:W-:Y:S05]  /*7130*/  @P1 BRA `(.L_x_3055) ;  /* 0x0000000000081947 */ /* 0x008fea0003800000 */
[----:B------:R-:W3:Y:S02]  /*7140*/  SYNCS.PHASECHK.TRANS64.TRYWAIT P1, [UR5+0x38850], R5 ;  /* 0x03885005ff0075a7 */ /* 0x000ee40008020145 */
[----:B---3--:R-:W-:Y:S05]  /*7150*/  @!P1 BRA `(.L_x_3056) ;  /* 0x00000134004c9947 */ /* 0x008fea0003800000 */
.L_x_3055:
        /* <DEDUP_REMOVED lines=265> */
.L_x_3057:
[----:B------:R-:W-:Y:S01]  /*81f0*/  ISETP.NE.AND P1, PT, R206, 0x1, PT ;  /* 0x00000001ce00780c */ /* 0x000fe20003f25270 */
[----:B------:R-:W-:Y:S01]  /*8200*/  IMAD.IADD R216, R191, 0x1, R184 ;  /* 0x00000001bfd87824 */ /* 0x000fe200078e02b8 */
[----:B------:R-:W-:Y:S01]  /*8210*/  UIADD3 UR10, UR5, 0x38840, URZ ;  /* 0x00038840050a7890 */ /* 0x000fe2000fffe03f */
[----:B------:R-:W-:Y:S01]  /*8220*/  IMAD.SHL.U32 R12, R9, 0x40, RZ ;  /* 0x00000040090c7824 */ /* 0x000fe200078e00ff */
[----:B------:R-:W-:Y:S01]  /*8230*/  LOP3.LUT P5, RZ, R16, 0x1, RZ, 0xc0, !PT ;  /* 0x0000000110ff7812 */ /* 0x000fe200078ac0ff */
        /* <DEDUP_REMOVED lines=8> */
[----:B-1----:R-:W-:Y:S02]  /*82c0*/  @P1 SHF.R.U32.HI R216, RZ, R6, R5 ;  /* 0x00000006ffd81219 */ /* 0x002fe40000011605 */
[----:B------:R-:W-:-:S03]  /*82d0*/  IADD3 R5, -R19, 0x1, -R12 ;  /* 0x0000000113057810 */ /* 0x000fc60007ffe90c */
[----:B------:R-:W0:Y:S01]  /*82e0*/  SHFL.IDX PT, R13, R216, RZ, 0x1c1f ;  /* 0x001c1fffd80d7589 */ /* 0x000e2200000e0000 */
[----:B------:R-:W-:-:S05]  /*82f0*/  IADD3 R5, -R18, R5, R17 ;  /* 0x0000000512057210 */ /* 0x000fca0007ffe111 */
[C---:B------:R-:W-:Y:S02]  /*8300*/  VIADD R20, R5.reuse, UR14 ;  /* 0x0000000e05147c36 */ /* 0x040fe40008000000 */
[----:B------:R-:W-:Y:S01]  /*8310*/  VIADD R15, R5, UR10 ;  /* 0x0000000a050f7c36 */ /* 0x000fe20008000000 */
[----:B------:R-:W-:Y:S01]  /*8320*/  ULDC UR10, c[0x0][0xadc] ;  /* 0x0002b700000a7ab9 */ /* 0x000fe20000000800 */
[----:B0-----:R-:W-:Y:S02]  /*8330*/  IMAD.IADD R14, R20, 0x1, R13 ;  /* 0x00000001140e7824 */ /* 0x001fe400078e020d */
[----:B------:R-:W-:Y:S01]  /*8340*/  IMAD.IADD R5, R13, 0x1, R15 ;  /* 0x000000010d057824 */ /* 0x000fe200078e020f */
[----:B------:R-:W-:Y:S06]  /*8350*/  @!P5 BRA `(.L_x_3058) ;  /* 0x000000000058d947 */ /* 0x000fec0003800000 */
[----:B------:R-:W-:Y:S01]  /*8360*/  IADD3 R13, -R18, R17, R13 ;  /* 0x00000011120d7210 */ /* 0x000fe20007ffe10d */
[----:B------:R-:W-:Y:S03]  /*8370*/  BSSY B0, `(.L_x_3059) ;  /* 0x0000010000007945 */ /* 0x000fe60003800000 */
        /* <DEDUP_REMOVED lines=10> */
.L_x_3060:
[----:B------:R-:W-:-:S05]  /*8420*/  IMAD.U32 R21, RZ, RZ, UR10 ;  /* 0x0000000aff157e24 */ /* 0x000fca000f8e00ff */
[----:B------:R-:W-:-:S13]  /*8430*/  ISETP.NE.AND P1, PT, R21, 0x1, PT ;  /* 0x000000011500780c */ /* 0x000fda0003f25270 */
[----:B------:R-:W0:Y:S02]  /*8440*/  @P1 LDC.64 R6, c[0x0][0xae0] ;  /* 0x0002b800ff061b82 */ /* 0x000e240000000a00 */
[----:B0-----:R-:W-:-:S05]  /*8450*/  @P1 IMAD.HI.U32 R6, R13, R6, RZ ;  /* 0x000000060d061227 */ /* 0x001fca00078e00ff */
[----:B------:R-:W-:-:S07]  /*8460*/  @P1 SHF.R.U32.HI R13, RZ, R7, R6 ;  /* 0x00000007ff0d1219 */ /* 0x000fce0000011606 */
.L_x_3061:
[----:B------:R-:W-:Y:S05]  /*8470*/  BSYNC B0 ;  /* 0x0000000000007941 */ /* 0x000fea0003800000 */
.L_x_3059:
[----:B------:R-:W-:-:S04]  /*8480*/  IMAD R6, R13, R21, -R12 ;  /* 0x000000150d067224 */ /* 0x000fc800078e0a0c */
[----:B------:R-:W-:-:S05]  /*8490*/  IMAD.IADD R6, R6, 0x1, -R19 ;  /* 0x0000000106067824 */ /* 0x000fca00078e0a13 */
[----:B------:R-:W-:Y:S02]  /*84a0*/  VIADDMNMX R14, R6, R21, R14, PT ;  /* 0x00000015060e7246 */ /* 0x000fe4000380010e */
[----:B------:R-:W-:-:S07]  /*84b0*/  VIMNMX R5, R5, R6, !PT ;  /* 0x0000000605057248 */ /* 0x000fce0007fe0100 */
.L_x_3058:
        /* <DEDUP_REMOVED lines=13> */
[----:B0-----:R-:W-:Y:S01]  /*8590*/  IMAD.IADD R20, R20, 0x1, R216 ;  /* 0x0000000114147824 */ /* 0x001fe200078e02d8 */
        /* <DEDUP_REMOVED lines=33> */
[----:B------:R-:W-:Y:S01]  /*87b0*/  ISETP.LT.OR P3, PT, R14, 0x3a, P3 ;  /* 0x0000003a0e00780c */ /* 0x000fe20001f61670 */
[----:B------:R-:W-:Y:S01]  /*87c0*/  IMAD.IADD R14, R15, 0x1, R216 ;  /* 0x000000010f0e7824 */ /* 0x000fe200078e02d8 */
        /* <DEDUP_REMOVED lines=16> */
.L_x_3064:
[----:B------:R-:W-:-:S05]  /*88d0*/  IMAD.U32 R152, RZ, RZ, UR10 ;  /* 0x0000000aff987e24 */ /* 0x000fca000f8e00ff */
[----:B------:R-:W-:-:S13]  /*88e0*/  ISETP.NE.AND P2, PT, R152, 0x1, PT ;  /* 0x000000019800780c */ /* 0x000fda0003f45270 */
[----:B------:R-:W0:Y:S02]  /*88f0*/  @P2 LDC.64 R6, c[0x0][0xae0] ;  /* 0x0002b800ff062b82 */ /* 0x000e240000000a00 */
[----:B0-----:R-:W-:-:S05]  /*8900*/  @P2 IMAD.HI.U32 R6, R5, R6, RZ ;  /* 0x0000000605062227 */ /* 0x001fca00078e00ff */
[----:B------:R-:W-:-:S07]  /*8910*/  @P2 SHF.R.U32.HI R5, RZ, R7, R6 ;  /* 0x00000007ff052219 */ /* 0x000fce0000011606 */
.L_x_3065:
[----:B------:R-:W-:Y:S05]  /*8920*/  BSYNC B0 ;  /* 0x0000000000007941 */ /* 0x000fea0003800000 */
.L_x_3063:
[----:B------:R-:W-:-:S04]  /*8930*/  IMAD R12, R5, R152, -R12 ;  /* 0x00000098050c7224 */ /* 0x000fc800078e0a0c */
[----:B------:R-:W-:-:S05]  /*8940*/  IMAD.IADD R5, R12, 0x1, -R19 ;  /* 0x000000010c057824 */ /* 0x000fca00078e0a13 */
[----:B------:R-:W-:Y:S02]  /*8950*/  VIADDMNMX R20, R5, R152, R20, PT ;  /* 0x0000009805147246 */ /* 0x000fe40003800114 */
[----:B------:R-:W-:-:S07]  /*8960*/  VIMNMX R14, R14, R5, !PT ;  /* 0x000000050e0e7248 */ /* 0x000fce0007fe0100 */
.L_x_3062:
[----:B------:R-:W-:Y:S01]  /*8970*/  FMNMX.FTZ R6, R13, R10, !PT ;  /* 0x0000000a0d067209 */ /* 0x000fe20007810000 */
[----:B------:R-:W-:Y:S01]  /*8980*/  ULEA UR10, UR36, UR37, 0xc ;  /* 0x00000025240a7291 */ /* 0x000fe2000f8e603f */
[----:B------:R-:W-:Y:S01]  /*8990*/  ISETP.GT.AND P2, PT, R14, 0x1, P1 ;  /* 0x000000010e00780c */ /* 0x000fe20000f44270 */
[----:B------:R-:W-:Y:S01]  /*89a0*/  UMOV UR15, 0x40000040 ;  /* 0x40000040000f7882 */ /* 0x000fe20000000000 */
[----:B------:R-:W-:Y:S02]  /*89b0*/  FMNMX.FTZ R6, R153, R6, !PT ;  /* 0x0000000699067209 */ /* 0x000fe40007810000 */
[----:B------:R-:W-:Y:S02]  /*89c0*/  ISETP.LT.OR P4, PT, R20, 0x2, P2 ;  /* 0x000000021400780c */ /* 0x000fe40001781670 */
[----:B------:R-:W-:Y:S01]  /*89d0*/  FMNMX.FTZ R6, R21, R6, !PT ;  /* 0x0000000615067209 */ /* 0x000fe20007810000 */
[----:B------:R-:W-:Y:S01]  /*89e0*/  UMOV UR14, UR10 ;  /* 0x0000000a000e7c82 */ /* 0x000fe20008000000 */
[----:B------:R-:W-:-:S02]  /*89f0*/  FSEL R155, R155, -INF , !P4 ;  /* 0xff8000009b9b7808 */ /* 0x000fc40006000000 */
[----:B------:R-:W-:Y:S02]  /*8a00*/  FMNMX.FTZ R6, R157, R6, !PT ;  /* 0x000000069d067209 */ /* 0x000fe40007810000 */
[----:B------:R-:W-:Y:S02]  /*8a10*/  ISETP.GT.AND P4, PT, R14, RZ, P1 ;  /* 0x000000ff0e00720c */ /* 0x000fe40000f84270 */
[----:B------:R-:W-:Y:S02]  /*8a20*/  FMNMX.FTZ R6, R217, R6, !PT ;  /* 0x00000006d9067209 */ /* 0x000fe40007810000 */
[----:B------:R-:W-:Y:S02]  /*8a30*/  ISETP.LT.OR P4, PT, R20, 0x1, P4 ;  /* 0x000000011400780c */ /* 0x000fe40002781670 */
[----:B------:R-:W-:Y:S02]  /*8a40*/  FMNMX.FTZ R6, R161, R6, !PT ;  /* 0x00000006a1067209 */ /* 0x000fe40007810000 */
[----:B------:R-:W-:-:S02]  /*8a50*/  ISETP.GT.AND P3, PT, R14, 0x8, P1 ;  /* 0x000000080e00780c */ /* 0x000fc40000f64270 */
[----:B------:R-:W-:Y:S02]  /*8a60*/  FMNMX.FTZ R6, R219, R6, !PT ;  /* 0x00000006db067209 */ /* 0x000fe40007810000 */
[----:B------:R-:W-:Y:S02]  /*8a70*/  FSEL R154, R154, -INF , !P4 ;  /* 0xff8000009a9a7808 */ /* 0x000fe40006000000 */
        /* <DEDUP_REMOVED lines=25> */
[----:B------:R-:W-:Y:S02]  /*8c10*/  ISETP.LT.OR P3, PT, R20, 0x1a, P3 ;  /* 0x0000001a1400780c */ /* 0x000fe40001f61670 */
[----:B------:R-:W-:Y:S02]  /*8c20*/  FSEL R166, R166, -INF , !P4 ;  /* 0xff800000a6a67808 */ /* 0x000fe40006000000 */
[----:B------:R-:W-:Y:S02]  /*8c30*/  ISETP.GT.AND P4, PT, R14, 0x21, P1 ;  /* 0x000000210e00780c */ /* 0x000fe40000f84270 */
[----:B------:R-:W-:-:S02]  /*8c40*/  ISETP.LT.OR P2, PT, R20, 0x21, P2 ;  /* 0x000000211400780c */ /* 0x000fc40001741670 */
[----:B------:R-:W-:Y:S02]  /*8c50*/  FSEL R167, R167, -INF , !P3 ;  /* 0xff800000a7a77808 */ /* 0x000fe40005800000 */
[----:B------:R-:W-:Y:S02]  /*8c60*/  ISETP.GT.AND P3, PT, R14, 0x28, P1 ;  /* 0x000000280e00780c */ /* 0x000fe40000f64270 */
[----:B------:R-:W-:Y:S02]  /*8c70*/  ISETP.LT.OR P4, PT, R20, 0x22, P4 ;  /* 0x000000221400780c */ /* 0x000fe40002781670 */
[----:B0-----:R-:W-:Y:S02]  /*8c80*/  FMNMX.FTZ R7, R6, R5, !PT ;  /* 0x0000000506077209 */ /* 0x001fe40007810000 */
[----:B------:R-:W0:Y:S01]  /*8c90*/  LDC R6, c[0x0][0xa80] ;  /* 0x0002a000ff067b82 */ /* 0x000e220000000800 */
[----:B------:R-:W-:Y:S02]  /*8ca0*/  FSEL R170, R170, -INF , !P2 ;  /* 0xff800000aaaa7808 */ /* 0x000fe40005000000 */
[----:B------:R-:W1:Y:S01]  /*8cb0*/  SHFL.BFLY PT, R12, R7, 0x1, 0x1f ;  /* 0x0c201f00070c7f89 */ /* 0x000e6200000e0000 */
[----:B------:R-:W-:-:S02]  /*8cc0*/  ISETP.GT.AND P2, PT, R14, 0x29, P1 ;  /* 0x000000290e00780c */ /* 0x000fc40000f44270 */
[----:B------:R-:W-:Y:S02]  /*8cd0*/  ISETP.LT.OR P3, PT, R20, 0x29, P3 ;  /* 0x000000291400780c */ /* 0x000fe40001f61670 */
[----:B------:R-:W-:Y:S02]  /*8ce0*/  FSEL R152, R171, -INF , !P4 ;  /* 0xff800000ab987808 */ /* 0x000fe40006000000 */
[----:B------:R-:W-:Y:S02]  /*8cf0*/  ISETP.GT.AND P4, PT, R14, 0x30, P1 ;  /* 0x000000300e00780c */ /* 0x000fe40000f84270 */
[----:B------:R-:W-:Y:S02]  /*8d00*/  ISETP.LT.OR P2, PT, R20, 0x2a, P2 ;  /* 0x0000002a1400780c */ /* 0x000fe40001741670 */
[----:B------:R-:W-:Y:S02]  /*8d10*/  FSEL R174, R174, -INF , !P3 ;  /* 0xff800000aeae7808 */ /* 0x000fe40005800000 */
[----:B------:R-:W-:-:S02]  /*8d20*/  ISETP.LT.OR P4, PT, R20, 0x31, P4 ;  /* 0x000000311400780c */ /* 0x000fc40002781670 */
[----:B------:R-:W-:Y:S02]  /*8d30*/  FSEL R158, R175, -INF , !P2 ;  /* 0xff800000af9e7808 */ /* 0x000fe40005000000 */
[----:B------:R-:W-:Y:S02]  /*8d40*/  ISETP.GT.AND P2, PT, R14, 0x31, P1 ;  /* 0x000000310e00780c */ /* 0x000fe40000f44270 */
[----:B------:R-:W-:Y:S02]  /*8d50*/  FSEL R178, R178, -INF , !P4 ;  /* 0xff800000b2b27808 */ /* 0x000fe40006000000 */
[----:B------:R-:W-:Y:S02]  /*8d60*/  ISETP.GT.AND P4, PT, R14, 0x38, P1 ;  /* 0x000000380e00780c */ /* 0x000fe40000f84270 */
[----:B------:R-:W-:Y:S02]  /*8d70*/  ISETP.LT.OR P2, PT, R20, 0x32, P2 ;  /* 0x000000321400780c */ /* 0x000fe40001741670 */
[----:B-1----:R-:W-:-:S02]  /*8d80*/  FMNMX.FTZ R5, R7, R12, !PT ;  /* 0x0000000c07057209 */ /* 0x002fc40007810000 */
[----:B------:R-:W-:Y:S02]  /*8d90*/  FMNMX.FTZ R12, R154, R11, !PT ;  /* 0x0000000b9a0c7209 */ /* 0x000fe40007810000 */
[C---:B------:R-:W-:Y:S01]  /*8da0*/  FSETP.NEU.FTZ.AND P3, PT, R5.reuse, -INF , PT ;  /* 0xff8000000500780b */ /* 0x040fe20003f7d000 */
[----:B0-----:R-:W-:Y:S01]  /*8db0*/  FMUL.FTZ R156, R5, R6 ;  /* 0x00000006059c7220 */ /* 0x001fe20000410000 */
[----:B------:R-:W-:Y:S02]  /*8dc0*/  FMNMX.FTZ R12, R155, R12, !PT ;  /* 0x0000000c9b0c7209 */ /* 0x000fe40007810000 */
[----:B------:R-:W-:Y:S02]  /*8dd0*/  ISETP.GT.AND P1, PT, R14, 0x39, P1 ;  /* 0x000000390e00780c */ /* 0x000fe40000f24270 */
[----:B------:R-:W-:Y:S02]  /*8de0*/  FMNMX.FTZ R12, R227, R12, !PT ;  /* 0x0000000ce30c7209 */ /* 0x000fe40007810000 */
[----:B------:R-:W-:-:S02]  /*8df0*/  FSEL R156, R156, RZ, P3 ;  /* 0x000000ff9c9c7208 */ /* 0x000fc40001800000 */
[----:B------:R-:W-:Y:S02]  /*8e00*/  FMNMX.FTZ R12, R159, R12, !PT ;  /* 0x0000000c9f0c7209 */ /* 0x000fe40007810000 */
[C---:B------:R-:W-:Y:S01]  /*8e10*/  ISETP.LT.OR P4, PT, R20.reuse, 0x39, P4 ;  /* 0x000000391400780c */ /* 0x040fe20002781670 */
[--C-:B------:R-:W-:Y:S01]  /*8e20*/  FFMA.FTZ R162, R21, R6, -R156.reuse ;  /* 0x0000000615a27223 */ /* 0x100fe2000001089c */
[----:B------:R-:W-:Y:S01]  /*8e30*/  FMNMX.FTZ R12, R229, R12, !PT ;  /* 0x0000000ce50c7209 */ /* 0x000fe20007810000 */
[-CC-:B------:R-:W-:Y:S01]  /*8e40*/  FFMA.FTZ R21, R157, R6.reuse, -R156.reuse ;  /* 0x000000069d157223 */ /* 0x180fe2000001089c */
[----:B------:R-:W-:Y:S01]  /*8e50*/  ISETP.LT.OR P1, PT, R20, 0x3a, P1 ;  /* 0x0000003a1400780c */ /* 0x000fe20000f21670 */
[--C-:B------:R-:W-:Y:S01]  /*8e60*/  FFMA.FTZ R13, R13, R6, -R156.reuse ;  /* 0x000000060d0d7223 */ /* 0x100fe2000001089c */
[----:B------:R-:W-:Y:S01]  /*8e70*/  FMNMX.FTZ R7, R163, R12, !PT ;  /* 0x0000000ca3077209 */ /* 0x000fe20007810000 */
[-CC-:B------:R-:W-:Y:S01]  /*8e80*/  FFMA.FTZ R171, R161, R6.reuse, -R156.reuse ;  /* 0x00000006a1ab7223 */ /* 0x180fe2000001089c */
[----:B------:R-:W-:Y:S01]  /*8e90*/  FSEL R182, R182, -INF , !P4 ;  /* 0xff800000b6b67808 */ /* 0x000fe20006000000 */
[-CC-:B------:R-:W-:Y:S01]  /*8ea0*/  FFMA.FTZ R168, R219, R6.reuse, -R156.reuse ;  /* 0x00000006dba87223 */ /* 0x180fe2000001089c */
[----:B------:R-:W-:Y:S01]  /*8eb0*/  FMNMX.FTZ R12, R166, R7, !PT ;  /* 0x00000007a60c7209 */ /* 0x000fe20007810000 */
[-CC-:B------:R-:W-:Y:S01]  /*8ec0*/  FFMA.FTZ R175, R165, R6.reuse, -R156.reuse ;  /* 0x00000006a5af7223 */ /* 0x180fe2000001089c */
[----:B------:R-:W-:Y:S01]  /*8ed0*/  FSEL R183, R183, -INF , !P1 ;  /* 0xff800000b7b77808 */ /* 0x000fe20004800000 */
[--C-:B------:R-:W-:Y:S01]  /*8ee0*/  FFMA.FTZ R172, R221, R6, -R156.reuse ;  /* 0x00000006ddac7223 */ /* 0x100fe2000001089c */
[----:B------:R-:W-:Y:S01]  /*8ef0*/  FMNMX.FTZ R7, R167, R12, !PT ;  /* 0x0000000ca7077209 */ /* 0x000fe20007810000 */
[-CC-:B------:R-:W-:Y:S01]  /*8f00*/  FFMA.FTZ R12, R153, R6.reuse, -R156.reuse ;  /* 0x00000006990c7223 */ /* 0x180fe2000001089c */
[----:B------:R-:W-:Y:S01]  /*8f10*/  FSEL R153, R179, -INF , !P2 ;  /* 0xff800000b3997808 */ /* 0x000fe20005000000 */
[-CC-:B------:R-:W-:Y:S01]  /*8f20*/  FFMA.FTZ R169, R169, R6.reuse, -R156.reuse ;  /* 0x00000006a9a97223 */ /* 0x180fe2000001089c */
[----:B------:R-:W-:Y:S01]  /*8f30*/  FMNMX.FTZ R7, R170, R7, !PT ;  /* 0x00000007aa077209 */ /* 0x000fe20007810000 */
[-CC-:B------:R-:W-:Y:S01]  /*8f40*/  FFMA.FTZ R176, R223, R6.reuse, -R156.reuse ;  /* 0x00000006dfb07223 */ /* 0x180fe2000001089c */
[----:B------:R-:W-:Y:S01]  /*8f50*/  FSEL R157, R5, RZ, P3 ;  /* 0x000000ff059d7208 */ /* 0x000fe20001800000 */
[-CC-:B------:R-:W-:Y:S01]  /*8f60*/  FFMA.FTZ R173, R173, R6.reuse, -R156.reuse ;  /* 0x00000006adad7223 */ /* 0x180fe2000001089c */
[----:B------:R-:W-:Y:S01]  /*8f70*/  FMNMX.FTZ R7, R152, R7, !PT ;  /* 0x0000000798077209 */ /* 0x000fe20007810000 */
[-CC-:B------:R-:W-:Y:S01]  /*8f80*/  FFMA.FTZ R179, R225, R6.reuse, -R156.reuse ;  /* 0x00000006e1b37223 */ /* 0x180fe2000001089c */
[-CC-:B------:R-:W-:Y:S01]  /*8f90*/  FFMA.FTZ R180, R177, R6.reuse, -R156.reuse ;  /* 0x00000006b1b47223 */ /* 0x180fe2000001089c */
[-CC-:B------:R-:W-:Y:S01]  /*8fa0*/  FFMA.FTZ R15, R15, R6.reuse, -R156.reuse ;  /* 0x000000060f0f7223 */ /* 0x180fe2000001089c */
[----:B------:R-:W-:Y:S01]  /*8fb0*/  FMNMX.FTZ R7, R174, R7, !PT ;  /* 0x00000007ae077209 */ /* 0x000fe20007810000 */
[----:B------:R-:W-:Y:S01]  /*8fc0*/  FFMA.FTZ R216, R181, R6, -R156 ;  /* 0x00000006b5d87223 */ /* 0x000fe2000001089c */
[----:B------:R-:W-:Y:S01]  /*8fd0*/  FADD.FTZ R157, -R157, R10 ;  /* 0x0000000a9d9d7221 */ /* 0x000fe20000010100 */
[----:B------:R-:W-:Y:S01]  /*8fe0*/  MUFU.EX2 R13, R13 ;  /* 0x0000000d000d7308 */ /* 0x000fe20000000800 */
[----:B------:R-:W-:-:S02]  /*8ff0*/  FMNMX.FTZ R7, R158, R7, !PT ;  /* 0x000000079e077209 */ /* 0x000fc40007810000 */
[----:B------:R-:W-:Y:S02]  /*9000*/  FMUL.FTZ R10, R157, R6 ;  /* 0x000000069d0a7220 */ /* 0x000fe40000410000 */
[----:B------:R-:W-:-:S03]  /*9010*/  FMNMX.FTZ R14, R178, R7, !PT ;  /* 0x00000007b20e7209 */ /* 0x000fc60007810000 */
[----:B------:R-:W-:Y:S01]  /*9020*/  MUFU.EX2 R12, R12 ;  /* 0x0000000c000c7308 */ /* 0x000fe20000000800 */
[----:B------:R-:W-:-:S04]  /*9030*/  FMNMX.FTZ R7, R153, R14, !PT ;  /* 0x0000000e99077209 */ /* 0x000fc80007810000 */
[----:B------:R-:W-:-:S03]  /*9040*/  FMNMX.FTZ R20, R182, R7, !PT ;  /* 0x00000007b6147209 */ /* 0x000fc60007810000 */
[----:B------:R-:W0:Y:S01]  /*9050*/  MUFU.EX2 R10, R10 ;  /* 0x0000000a000a7308 */ /* 0x000e220000000800 */
[----:B------:R-:W-:Y:S01]  /*9060*/  FMNMX.FTZ R7, R183, R20, !PT ;  /* 0x00000014b7077209 */ /* 0x000fe20007810000 */
[----:B------:R-:W-:-:S04]  /*9070*/  FFMA.FTZ R20, R217, R6, -R156 ;  /* 0x00000006d9147223 */ /* 0x000fc8000001089c */
[----:B------:R-:W1:Y:S02]  /*9080*/  SHFL.BFLY PT, R160, R7, 0x2, 0x1f ;  /* 0x0c401f0007a07f89 */ /* 0x000e6400000e0000 */
[----:B------:R-:W-:Y:S08]  /*9090*/  MUFU.EX2 R14, R162 ;  /* 0x000000a2000e7308 */ /* 0x000ff00000000800 */
[----:B------:R-:W2:Y:S01]  /*90a0*/  MUFU.EX2 R21, R21 ;  /* 0x0000001500157308 */ /* 0x000ea20000000800 */
        /* <DEDUP_REMOVED lines=42> */
[----:B0-----:R-:W-:Y:S01]  /*9350*/  FMNMX.FTZ R7, R160, R7, !PT ;  /* 0x00000007a0077209 */ /* 0x001fe20007810000 */
[-C--:B------:R-:W-:Y:S01]  /*9360*/  FMUL.FTZ R93, R93, R10.reuse ;  /* 0x0000000a5d5d7220 */ /* 0x080fe20000410000 */
[-C--:B------:R-:W-:Y:S01]  /*9370*/  FMUL.FTZ R96, R96, R10.reuse ;  /* 0x0000000a60607220 */ /* 0x080fe20000410000 */
[----:B------:R-:W-:Y:S01]  /*9380*/  FMUL.FTZ R97, R97, R10 ;  /* 0x0000000a61617220 */ /* 0x000fe20000410000 */
[C---:B------:R-:W-:Y:S01]  /*9390*/  FSETP.NEU.FTZ.AND P2, PT, R7.reuse, -INF , PT ;  /* 0xff8000000700780b */ /* 0x040fe20003f5d000 */
[----:B------:R-:W-:Y:S01]  /*93a0*/  FMUL.FTZ R156, R7, R6 ;  /* 0x00000006079c7220 */ /* 0x000fe20000410000 */
[----:B------:R-:W0:Y:S01]  /*93b0*/  MUFU.EX2 R169, R169 ;  /* 0x000000a900a97308 */ /* 0x000e220000000800 */
[-C--:B------:R-:W-:Y:S01]  /*93c0*/  FMUL.FTZ R100, R100, R10.reuse ;  /* 0x0000000a64647220 */ /* 0x080fe20000410000 */
[-C--:B------:R-:W-:Y:S01]  /*93d0*/  FMUL.FTZ R101, R101, R10.reuse ;  /* 0x0000000a65657220 */ /* 0x080fe20000410000 */
[-C--:B------:R-:W-:Y:S01]  /*93e0*/  FMUL.FTZ R104, R104, R10.reuse ;  /* 0x0000000a68687220 */ /* 0x080fe20000410000 */
[----:B------:R-:W-:Y:S01]  /*93f0*/  FSEL R157, R156, RZ, P2 ;  /* 0x000000ff9c9d7208 */ /* 0x000fe20001000000 */
[-C--:B------:R-:W-:Y:S01]  /*9400*/  FMUL.FTZ R105, R105, R10.reuse ;  /* 0x0000000a69697220 */ /* 0x080fe20000410000 */
[-C--:B------:R-:W-:Y:S01]  /*9410*/  FMUL.FTZ R108, R108, R10.reuse ;  /* 0x0000000a6c6c7220 */ /* 0x080fe20000410000 */
[----:B------:R-:W-:Y:S01]  /*9420*/  FMUL.FTZ R109, R109, R10 ;  /* 0x0000000a6d6d7220 */ /* 0x000fe20000410000 */
[----:B------:R-:W-:Y:S01]  /*9430*/  MUFU.EX2 R176, R176 ;  /* 0x000000b000b07308 */ /* 0x000fe20000000800 */
[----:B------:R-:W-:Y:S01]  /*9440*/  FFMA.FTZ R218, R154, R6, -R157 ;  /* 0x000000069ada7223 */ /* 0x000fe2000001089d */
[----:B------:R-:W-:-:S02]  /*9450*/  IMAD.MOV R154, RZ, RZ, -R185 ;  /* 0x000000ffff9a7224 */ /* 0x000fc400078e0ab9 */
[-CC-:B------:R-:W-:Y:S01]  /*9460*/  FFMA.FTZ R177, R155, R6.reuse, -R157.reuse ;  /* 0x000000069bb17223 */ /* 0x180fe2000001089d */
[----:B------:R-:W-:Y:S02]  /*9470*/  IMAD.U32 R155, RZ, RZ, UR7 ;  /* 0x00000007ff9b7e24 */ /* 0x000fe4000f8e00ff */
[-CC-:B------:R-:W-:Y:S01]  /*9480*/  FFMA.FTZ R181, R227, R6.reuse, -R157.reuse ;  /* 0x00000006e3b57223 */ /* 0x180fe2000001089d */
[--C-:B------:R-:W-:Y:S01]  /*9490*/  FFMA.FTZ R220, R159, R6, -R157.reuse ;  /* 0x000000069fdc7223 */ /* 0x100fe2000001089d */
[----:B------:R-:W-:Y:S01]  /*94a0*/  ISETP.NE.AND P1, PT, R19, R154, PT ;  /* 0x0000009a1300720c */ /* 0x000fe20003f25270 */
[-CC-:B------:R-:W-:Y:S01]  /*94b0*/  FFMA.FTZ R217, R229, R6.reuse, -R157.reuse ;  /* 0x00000006e5d97223 */ /* 0x180fe2000001089d */
[----:B------:R-:W-:Y:S01]  /*94c0*/  FSEL R154, R7, RZ, P2 ;  /* 0x000000ff079a7208 */ /* 0x000fe20001000000 */
[-CC-:B------:R-:W-:Y:S01]  /*94d0*/  FFMA.FTZ R219, R152, R6.reuse, -R157.reuse ;  /* 0x0000000698db7223 */ /* 0x180fe2000001089d */
[-CC-:B------:R-:W-:Y:S01]  /*94e0*/  FFMA.FTZ R221, R158, R6.reuse, -R157.reuse ;  /* 0x000000069edd7223 */ /* 0x180fe2000001089d */
[-CC-:B------:R-:W-:Y:S01]  /*94f0*/  FFMA.FTZ R163, R163, R6.reuse, -R157.reuse ;  /* 0x00000006a3a37223 */ /* 0x180fe2000001089d */
[-C--:B------:R-:W-:Y:S01]  /*9500*/  FFMA.FTZ R166, R166, R6.reuse, -R157 ;  /* 0x00000006a6a67223 */ /* 0x080fe2000001089d */
[----:B------:R-:W-:Y:S01]  /*9510*/  FADD.FTZ R11, -R154, R11 ;  /* 0x0000000b9a0b7221 */ /* 0x000fe20000010100 */
[-CC-:B------:R-:W-:Y:S01]  /*9520*/  FFMA.FTZ R167, R167, R6.reuse, -R157.reuse ;  /* 0x00000006a7a77223 */ /* 0x180fe2000001089d */
[-CC-:B------:R-:W-:Y:S01]  /*9530*/  FFMA.FTZ R222, R178, R6.reuse, -R157.reuse ;  /* 0x00000006b2de7223 */ /* 0x180fe2000001089d */
[-CC-:B------:R-:W-:Y:S01]  /*9540*/  FFMA.FTZ R223, R153, R6.reuse, -R157.reuse ;  /* 0x0000000699df7223 */ /* 0x180fe2000001089d */
[-C--:B------:R-:W-:Y:S01]  /*9550*/  FMUL.FTZ R11, R11, R6.reuse ;  /* 0x000000060b0b7220 */ /* 0x080fe20000410000 */
[----:B------:R-:W-:Y:S01]  /*9560*/  FFMA.FTZ R224, R182, R6, -R157 ;  /* 0x00000006b6e07223 */ /* 0x000fe2000001089d */
[----:B------:R-:W-:-:S02]  /*9570*/  @!P1 IMAD R154, R155, 0x40, R22 ;  /* 0x000000409b9a9824 */ /* 0x000fc400078e0216 */
[-CC-:B------:R-:W-:Y:S01]  /*9580*/  FFMA.FTZ R225, R183, R6.reuse, -R157.reuse ;  /* 0x00000006b7e17223 */ /* 0x180fe2000001089d */
[-CC-:B------:R-:W-:Y:S01]  /*9590*/  FFMA.FTZ R156, R170, R6.reuse, -R157.reuse ;  /* 0x00000006aa9c7223 */ /* 0x180fe2000001089d */
[----:B------:R-:W-:Y:S01]  /*95a0*/  FFMA.FTZ R159, R174, R6, -R157 ;  /* 0x00000006ae9f7223 */ /* 0x000fe2000001089d */
[----:B------:R-:W3:Y:S01]  /*95b0*/  MUFU.EX2 R11, R11 ;  /* 0x0000000b000b7308 */ /* 0x000ee20000000800 */
[----:B------:R-:W-:Y:S01]  /*95c0*/  @!P1 LEA R155, R154, UR38, 0x2 ;  /* 0x000000269a9b9c11 */ /* 0x000fe2000f8e10ff */
[-C--:B------:R-:W-:Y:S01]  /*95d0*/  FMUL.FTZ R112, R112, R10.reuse ;  /* 0x0000000a70707220 */ /* 0x080fe20000410000 */
[----:B------:R-:W-:Y:S01]  /*95e0*/  F2FP.F16.F32.PACK_AB R152, R12, R13 ;  /* 0x0000000d0c98723e */ /* 0x000fe200000000ff */
[----:B------:R-:W-:Y:S01]  /*95f0*/  FMUL.FTZ R113, R113, R10 ;  /* 0x0000000a71717220 */ /* 0x000fe20000410000 */
[----:B--2---:R-:W-:Y:S01]  /*9600*/  F2FP.F16.F32.PACK_AB R154, R21, R14 ;  /* 0x0000000e159a723e */ /* 0x004fe200000000ff */
[----:B------:R-:W-:Y:S01]  /*9610*/  @!P1 STS [R155+0x38400], R10 ;  /* 0x0384000a9b009388 */ /* 0x000fe20000000800 */
[----:B-1----:R-:W-:Y:S01]  /*9620*/  F2FP.F16.F32.PACK_AB R158, R175, R168 ;  /* 0x000000a8af9e723e */ /* 0x002fe200000000ff */
[----:B------:R-:W-:Y:S01]  /*9630*/  MUFU.EX2 R218, R218 ;  /* 0x000000da00da7308 */ /* 0x000fe20000000800 */
        /* <DEDUP_REMOVED lines=8> */
[----:B---3--:R1:W-:Y:S01]  /*96c0*/  @!P1 STS [R155+0x38420], R11 ;  /* 0x0384200b9b009388 */ /* 0x0083e20000000800 */
        /* <DEDUP_REMOVED lines=89> */
[----:B--2---:R-:W-:Y:S01]  /*9c60*/  F2FP.F16.F32.PACK_AB R161, R219, R178 ;  /* 0x000000b2dba1723e */ /* 0x004fe200000000ff */
[-C--:B------:R-:W-:Y:S01]  /*9c70*/  FMUL.FTZ R143, R143, R11.reuse ;  /* 0x0000000b8f8f7220 */ /* 0x080fe20000410000 */
[-C--:B------:R-:W-:Y:S01]  /*9c80*/  FMUL.FTZ R146, R146, R11.reuse ;  /* 0x0000000b92927220 */ /* 0x080fe20000410000 */
[-C--:B------:R-:W-:Y:S01]  /*9c90*/  FMUL.FTZ R147, R147, R11.reuse ;  /* 0x0000000b93937220 */ /* 0x080fe20000410000 */
[-C--:B------:R-:W-:Y:S01]  /*9ca0*/  FMUL.FTZ R150, R150, R11.reuse ;  /* 0x0000000b96967220 */ /* 0x080fe20000410000 */
[----:B------:R-:W-:Y:S01]  /*9cb0*/  MUFU.EX2 R179, R179 ;  /* 0x000000b300b37308 */ /* 0x000fe20000000800 */
[----:B------:R-:W-:Y:S01]  /*9cc0*/  FMUL.FTZ R151, R151, R11 ;  /* 0x0000000b97977220 */ /* 0x000fe20000410000 */
[----:B------:R0:W-:Y:S01]  /*9cd0*/  STSM.16.M88.4 [R186+0x36400], R152 ;  /* 0x03640098ba007844 */ /* 0x0001e20000000200 */
[----:B------:R-:W-:Y:S01]  /*9ce0*/  FFMA.FTZ R13, R10, R0, R13 ;  /* 0x000000000a0d7223 */ /* 0x000fe2000001000d */
[----:B------:R-:W-:-:S02]  /*9cf0*/  FFMA.FTZ R218, R11, R3, R218 ;  /* 0x000000030bda7223 */ /* 0x000fc400000100da */
[----:B------:R0:W-:Y:S01]  /*9d00*/  STSM.16.M88.4 [R187], R156 ;  /* 0x0000009cbb007844 */ /* 0x0001e20000000200 */
[----:B------:R-:W-:Y:S01]  /*9d10*/  FADD.FTZ R13, R12, R13 ;  /* 0x0000000d0c0d7221 */ /* 0x000fe20000010000 */
[----:B------:R-:W2:Y:S01]  /*9d20*/  MUFU.EX2 R180, R180 ;  /* 0x000000b400b47308 */ /* 0x000ea20000000800 */
[----:B-1----:R-:W-:Y:S01]  /*9d30*/  F2FP.F16.F32.PACK_AB R163, R221, R182 ;  /* 0x000000b6dda3723e */ /* 0x002fe200000000ff */
        /* <DEDUP_REMOVED lines=9> */
[----:B------:R-:W1:Y:S01]  /*9dd0*/  MUFU.EX2 R216, R216 ;  /* 0x000000d800d87308 */ /* 0x000e620000000800 */
        /* <DEDUP_REMOVED lines=19> */
[----:B------:R-:W-:Y:S02]  /*9f10*/  FADD.FTZ R179, R179, R176 ;  /* 0x000000b0b3b37221 */ /* 0x000fe40000010000 */
[----:B------:R-:W1:Y:S01]  /*9f20*/  MUFU.EX2 R225, R225 ;  /* 0x000000e100e17308 */ /* 0x000e620000000800 */
[----:B--2---:R-:W-:Y:S01]  /*9f30*/  F2FP.F16.F32.PACK_AB R165, R223, R222 ;  /* 0x000000dedfa5723e */ /* 0x004fe200000000ff */
[----:B------:R-:W-:Y:S01]  /*9f40*/  FADD.FTZ R222, R222, R221 ;  /* 0x000000dddede7221 */ /* 0x000fe20000010000 */
[----:B------:R-:W-:-:S03]  /*9f50*/  FADD.FTZ R180, R180, R179 ;  /* 0x000000b3b4b47221 */ /* 0x000fc60000010000 */
[----:B------:R-:W-:Y:S01]  /*9f60*/  FADD.FTZ R223, R223, R222 ;  /* 0x000000dedfdf7221 */ /* 0x000fe20000010000 */
[----:B------:R-:W-:-:S04]  /*9f70*/  FADD.FTZ R15, R15, R180 ;  /* 0x000000b40f0f7221 */ /* 0x000fc80000010000 */
[----:B------:R-:W-:Y:S01]  /*9f80*/  FADD.FTZ R0, R216, R15 ;  /* 0x0000000fd8007221 */ /* 0x000fe20000010000 */
[----:B-1----:R-:W-:Y:S01]  /*9f90*/  F2FP.F16.F32.PACK_AB R167, R225, R224 ;  /* 0x000000e0e1a7723e */ /* 0x002fe200000000ff */
[----:B------:R-:W-:-:S04]  /*9fa0*/  FADD.FTZ R224, R224, R223 ;  /* 0x000000dfe0e07221 */ /* 0x000fc80000010000 */
        /* <DEDUP_REMOVED lines=34> */
.L_x_3066:
        /* <DEDUP_REMOVED lines=9> */
.L_x_3048:
[----:B------:R-:W-:Y:S01]  /*a260*/  ISETP.NE.AND P2, PT, R206, 0x1, PT ;  /* 0x00000001ce00780c */ /* 0x000fe20003f45270 */
[----:B------:R-:W-:Y:S01]  /*a270*/  VIADD R8, R184, 0x3f ;  /* 0x0000003fb8087836 */ /* 0x000fe20000000000 */
[----:B------:R-:W-:Y:S02]  /*a280*/  LOP3.LUT P1, RZ, R16, 0x1, RZ, 0xc0, !PT ;  /* 0x0000000110ff7812 */ /* 0x000fe4000782c0ff */
[----:B------:R-:W-:-:S09]  /*a290*/  IADD3 R13, R17, 0x1, -R18 ;  /* 0x00000001110d7810 */ /* 0x000fd20007ffe812 */
        /* <DEDUP_REMOVED lines=17> */
.L_x_3069:
[----:B------:R-:W0:Y:S02]  /*a3b0*/  LDC R15, c[0x0][0xadc] ;  /* 0x0002b700ff0f7b82 */ /* 0x000e240000000800 */
[----:B0-----:R-:W-:-:S13]  /*a3c0*/  ISETP.NE.AND P1, PT, R15, 0x1, PT ;  /* 0x000000010f00780c */ /* 0x001fda0003f25270 */
[----:B------:R-:W0:Y:S02]  /*a3d0*/  @P1 LDC.64 R10, c[0x0][0xae0] ;  /* 0x0002b800ff0a1b82 */ /* 0x000e240000000a00 */
[----:B0-----:R-:W-:-:S05]  /*a3e0*/  @P1 IMAD.HI.U32 R10, R8, R10, RZ ;  /* 0x0000000a080a1227 */ /* 0x001fca00078e00ff */
[----:B------:R-:W-:-:S07]  /*a3f0*/  @P1 SHF.R.U32.HI R8, RZ, R11, R10 ;  /* 0x0000000bff081219 */ /* 0x000fce000001160a */
.L_x_3070:
[----:B------:R-:W-:-:S05]  /*a400*/  IMAD R11, R8, R15, RZ ;  /* 0x0000000f080b7224 */ /* 0x000fca00078e02ff */
[----:B------:R-:W-:-:S07]  /*a410*/  VIMNMX R12, R12, R11, !PT ;  /* 0x0000000b0c0c7248 */ /* 0x000fce0007fe0100 */
.L_x_3068:
        /* <DEDUP_REMOVED lines=10> */
.L_x_3082:
        /* <DEDUP_REMOVED lines=10> */
.L_x_3072:
[----:B------:R-:W-:Y:S01]  /*a560*/  ULEA UR5, UR36, UR38, 0x3 ;  /* 0x0000002624057291 */ /* 0x000fe2000f8e183f */
[----:B------:R-:W-:-:S08]  /*a570*/  SHF.L.U32 R5, R2, 0x1f, RZ ;  /* 0x0000001f02057819 */ /* 0x000fd000000006ff */
[----:B------:R0:W1:Y:S01]  /*a580*/  SYNCS.PHASECHK.TRANS64.TRYWAIT P2, [UR5+0x38830], R5 ;  /* 0x03883005ff0075a7 */ /* 0x0000620008040145 */
[----:B------:R-:W-:Y:S05]  /*a590*/  @!P0 BRA `(.L_x_3073) ;  /* 0x0000000000048947 */ /* 0x000fea0003800000 */
[----:B------:R-:W-:Y:S01]  /*a5a0*/  BPT.TRAP 0x1 ;  /* 0x000000040000795c */ /* 0x000fe20000300000 */
.L_x_3073:
[----:B-1----:R-:W-:Y:S05]  /*a5b0*/  @P2 BRA `(.L_x_3074) ;  /* 0x0000000000082947 */ /* 0x002fea0003800000 */
[----:B------:R-:W1:Y:S02]  /*a5c0*/  SYNCS.PHASECHK.TRANS64.TRYWAIT P2, [UR5+0x38830], R5 ;  /* 0x03883005ff0075a7 */ /* 0x000e640008040145 */
[----:B-1----:R-:W-:Y:S05]  /*a5d0*/  @!P2 BRA `(.L_x_3075) ;  /* 0x000001000044a947 */ /* 0x002fea0003800000 */
.L_x_3074:
        /* <DEDUP_REMOVED lines=23> */
.L_x_3076:
[----:B------:R2:W3:Y:S01]  /*a750*/  SYNCS.PHASECHK.TRANS64.TRYWAIT P2, [UR5+0x38850], R5 ;  /* 0x03885005ff0075a7 */ /* 0x0004e20008040145 */
[----:B------:R-:W-:Y:S05]  /*a760*/  @!P0 BRA `(.L_x_3077) ;  /* 0x0000000000048947 */ /* 0x000fea0003800000 */
[----:B------:R-:W-:Y:S01]  /*a770*/  BPT.TRAP 0x1 ;  /* 0x000000040000795c */ /* 0x000fe20000300000 */
.L_x_3077:
[----:B---3--:R-:W-:Y:S05]  /*a780*/  @P2 BRA `(.L_x_3078) ;  /* 0x0000000000082947 */ /* 0x008fea0003800000 */
[----:B------:R-:W3:Y:S02]  /*a790*/  SYNCS.PHASECHK.TRANS64.TRYWAIT P2, [UR5+0x38850], R5 ;  /* 0x03885005ff0075a7 */ /* 0x000ee40008040145 */
[----:B---3--:R-:W-:Y:S05]  /*a7a0*/  @!P2 BRA `(.L_x_3079) ;  /* 0x000000fc00e8a947 */ /* 0x008fea0003800000 */
.L_x_3078:
        /* <DEDUP_REMOVED lines=265> */
.L_x_3080:
[----:B------:R-:W-:Y:S01]  /*b840*/  FMNMX.FTZ R6, R152, R10, !PT ;  /* 0x0000000a98067209 */ /* 0x000fe20007810000 */
[----:B------:R-:W-:Y:S01]  /*b850*/  UIADD3 UR10, UR5, 0x38840, URZ ;  /* 0x00038840050a7890 */ /* 0x000fe2000fffe03f */
[----:B------:R-:W-:Y:S01]  /*b860*/  FMNMX.FTZ R12, R154, R216, !PT ;  /* 0x000000d89a0c7209 */ /* 0x000fe20007810000 */
[----:B------:R-:W-:Y:S01]  /*b870*/  UMOV UR11, 0x40000040 ;  /* 0x40000040000b7882 */ /* 0x000fe20000000000 */
[----:B------:R-:W-:Y:S01]  /*b880*/  FMNMX.FTZ R5, R153, R6, !PT ;  /* 0x0000000699057209 */ /* 0x000fe20007810000 */
[----:B------:R-:W-:Y:S01]  /*b890*/  UPRMT UR10, UR39, 0x654, UR10 ;  /* 0x00000654270a7896 */ /* 0x000fe2000800000a */
[----:B------:R-:W-:Y:S02]  /*b8a0*/  UMOV UR15, 0x40000040 ;  /* 0x40000040000f7882 */ /* 0x000fe40000000000 */
[----:B------:R-:W-:-:S04]  /*b8b0*/  FMNMX.FTZ R6, R156, R5, !PT ;  /* 0x000000059c067209 */ /* 0x000fc80007810000 */
[----:B------:R-:W-:Y:S02]  /*b8c0*/  FMNMX.FTZ R5, R157, R6, !PT ;  /* 0x000000069d057209 */ /* 0x000fe40007810000 */
[----:B------:R-:W-:Y:S01]  /*b8d0*/  SYNCS.ARRIVE.TRANS64.RED.A1T0 RZ, [UR10], RZ ;  /* 0x000000ffffff79a7 */ /* 0x000fe2000810040a */
[----:B------:R-:W-:Y:S01]  /*b8e0*/  ULEA UR10, UR36, UR37, 0xc ;  /* 0x00000025240a7291 */ /* 0x000fe2000f8e603f */
[----:B------:R-:W-:-:S03]  /*b8f0*/  FMNMX.FTZ R6, R160, R5, !PT ;  /* 0x00000005a0067209 */ /* 0x000fc60007810000 */
[----:B------:R-:W-:Y:S01]  /*b900*/  UIADD3 UR14, UR10, 0x80, URZ ;  /* 0x000000800a0e7890 */ /* 0x000fe2000fffe03f */
        /* <DEDUP_REMOVED lines=15> */
[----:B------:R-:W-:-:S04]  /*ba00*/  FMNMX.FTZ R12, R162, R7, !PT ;  /* 0x00000007a20c7209 */ /* 0x000fc80007810000 */
[----:B------:R-:W-:Y:S02]  /*ba10*/  FMNMX.FTZ R7, R163, R12, !PT ;  /* 0x0000000ca3077209 */ /* 0x000fe40007810000 */
[----:B0-----:R-:W-:Y:S02]  /*ba20*/  FMNMX.FTZ R13, R11, R6, !PT ;  /* 0x000000060b0d7209 */ /* 0x001fe40007810000 */
[----:B------:R-:W0:Y:S03]  /*ba30*/  LDC R6, c[0x0][0xa80] ;  /* 0x0002a000ff067b82 */ /* 0x000e260000000800 */
[----:B------:R-:W1:Y:S02]  /*ba40*/  SHFL.BFLY PT, R14, R13, 0x1, 0x1f ;  /* 0x0c201f000d0e7f89 */ /* 0x000e6400000e0000 */
[----:B-1----:R-:W-:-:S05]  /*ba50*/  FMNMX.FTZ R5, R13, R14, !PT ;  /* 0x0000000e0d057209 */ /* 0x002fca0007810000 */
[C---:B------:R-:W-:Y:S01]  /*ba60*/  FADD.FTZ R15, -R5.reuse, R10 ;  /* 0x0000000a050f7221 */ /* 0x040fe20000010100 */
[----:B------:R-:W-:Y:S01]  /*ba70*/  FMNMX.FTZ R10, R166, R7, !PT ;  /* 0x00000007a60a7209 */ /* 0x000fe20007810000 */
[-C--:B0-----:R-:W-:Y:S02]  /*ba80*/  FMUL.FTZ R219, R5, R6.reuse ;  /* 0x0000000605db7220 */ /* 0x081fe40000410000 */
[----:B------:R-:W-:Y:S01]  /*ba90*/  FMUL.FTZ R15, R15, R6 ;  /* 0x000000060f0f7220 */ /* 0x000fe20000410000 */
[----:B------:R-:W-:Y:S01]  /*baa0*/  FMNMX.FTZ R7, R167, R10, !PT ;  /* 0x0000000aa7077209 */ /* 0x000fe20007810000 */
[-CC-:B------:R-:W-:Y:S01]  /*bab0*/  FFMA.FTZ R11, R156, R6.reuse, -R219.reuse ;  /* 0x000000069c0b7223 */ /* 0x180fe200000108db */
[-CC-:B------:R-:W-:Y:S01]  /*bac0*/  FFMA.FTZ R21, R168, R6.reuse, -R219.reuse ;  /* 0x00000006a8157223 */ /* 0x180fe200000108db */
[-CC-:B------:R-:W-:Y:S01]  /*bad0*/  FFMA.FTZ R168, R169, R6.reuse, -R219.reuse ;  /* 0x00000006a9a87223 */ /* 0x180fe200000108db */
[----:B------:R-:W-:Y:S01]  /*bae0*/  FMNMX.FTZ R10, R170, R7, !PT ;  /* 0x00000007aa0a7209 */ /* 0x000fe20007810000 */
[-CC-:B------:R-:W-:Y:S01]  /*baf0*/  FFMA.FTZ R169, R172, R6.reuse, -R219.reuse ;  /* 0x00000006aca97223 */ /* 0x180fe200000108db */
[-CC-:B------:R-:W-:Y:S01]  /*bb00*/  FFMA.FTZ R172, R173, R6.reuse, -R219.reuse ;  /* 0x00000006adac7223 */ /* 0x180fe200000108db */
[--C-:B------:R-:W-:Y:S01]  /*bb10*/  FFMA.FTZ R173, R176, R6, -R219.reuse ;  /* 0x00000006b0ad7223 */ /* 0x100fe200000108db */
[----:B------:R-:W-:Y:S01]  /*bb20*/  FMNMX.FTZ R7, R171, R10, !PT ;  /* 0x0000000aab077209 */ /* 0x000fe20007810000 */
[-CC-:B------:R-:W-:Y:S01]  /*bb30*/  FFMA.FTZ R10, R153, R6.reuse, -R219.reuse ;  /* 0x00000006990a7223 */ /* 0x180fe200000108db */
[-CC-:B------:R-:W-:Y:S01]  /*bb40*/  FFMA.FTZ R176, R177, R6.reuse, -R219.reuse ;  /* 0x00000006b1b07223 */ /* 0x180fe200000108db */
[-CC-:B------:R-:W-:Y:S01]  /*bb50*/  FFMA.FTZ R177, R180, R6.reuse, -R219.reuse ;  /* 0x00000006b4b17223 */ /* 0x180fe200000108db */
[----:B------:R-:W-:Y:S01]  /*bb60*/  FMNMX.FTZ R12, R174, R7, !PT ;  /* 0x00000007ae0c7209 */ /* 0x000fe20007810000 */
[-CC-:B------:R-:W-:Y:S01]  /*bb70*/  FFMA.FTZ R152, R152, R6.reuse, -R219.reuse ;  /* 0x0000000698987223 */ /* 0x180fe200000108db */
[----:B------:R0:W1:Y:S01]  /*bb80*/  MUFU.EX2 R217, R15 ;  /* 0x0000000f00d97308 */ /* 0x0000620000000800 */
[--C-:B------:R-:W-:Y:S01]  /*bb90*/  FFMA.FTZ R13, R160, R6, -R219.reuse ;  /* 0x00000006a00d7223 */ /* 0x100fe200000108db */
[----:B------:R-:W-:Y:S01]  /*bba0*/  FMNMX.FTZ R7, R175, R12, !PT ;  /* 0x0000000caf077209 */ /* 0x000fe20007810000 */
[----:B------:R-:W-:-:S03]  /*bbb0*/  FFMA.FTZ R20, R165, R6, -R219 ;  /* 0x00000006a5147223 */ /* 0x000fc600000108db */
[----:B------:R-:W-:Y:S02]  /*bbc0*/  FMNMX.FTZ R12, R178, R7, !PT ;  /* 0x00000007b20c7209 */ /* 0x000fe40007810000 */
[----:B------:R-:W2:Y:S01]  /*bbd0*/  MUFU.EX2 R152, R152 ;  /* 0x0000009800987308 */ /* 0x000ea20000000800 */
[--C-:B0-----:R-:W-:Y:S01]  /*bbe0*/  FFMA.FTZ R15, R164, R6, -R219.reuse ;  /* 0x00000006a40f7223 */ /* 0x101fe200000108db */
[----:B------:R-:W-:Y:S01]  /*bbf0*/  FMNMX.FTZ R7, R179, R12, !PT ;  /* 0x0000000cb3077209 */ /* 0x000fe20007810000 */
[----:B------:R-:W-:-:S03]  /*bc00*/  FFMA.FTZ R12, R157, R6, -R219 ;  /* 0x000000069d0c7223 */ /* 0x000fc600000108db */
[----:B------:R-:W-:Y:S02]  /*bc10*/  FMNMX.FTZ R14, R182, R7, !PT ;  /* 0x00000007b60e7209 */ /* 0x000fe40007810000 */
[----:B------:R-:W-:Y:S01]  /*bc20*/  MUFU.EX2 R10, R10 ;  /* 0x0000000a000a7308 */ /* 0x000fe20000000800 */
[-C--:B-1----:R-:W-:Y:S01]  /*bc30*/  FMUL.FTZ R24, R24, R217.reuse ;  /* 0x000000d918187220 */ /* 0x082fe20000410000 */
[----:B------:R-:W-:Y:S01]  /*bc40*/  FMNMX.FTZ R7, R183, R14, !PT ;  /* 0x0000000eb7077209 */ /* 0x000fe20007810000 */
[--C-:B------:R-:W-:Y:S01]  /*bc50*/  FFMA.FTZ R14, R161, R6, -R219.reuse ;  /* 0x00000006a10e7223 */ /* 0x100fe200000108db */
        /* <DEDUP_REMOVED lines=57> */
[-C--:B------:R-:W-:Y:S01]  /*bff0*/  FFMA.FTZ R156, R181, R6.reuse, -R219 ;  /* 0x00000006b59c7223 */ /* 0x080fe200000108db */
[-C--:B------:R-:W-:Y:S01]  /*c000*/  FMUL.FTZ R117, R117, R217.reuse ;  /* 0x000000d975757220 */ /* 0x080fe20000410000 */
[-C--:B------:R-:W-:Y:S01]  /*c010*/  FMUL.FTZ R120, R120, R217.reuse ;  /* 0x000000d978787220 */ /* 0x080fe20000410000 */
[----:B------:R-:W-:Y:S01]  /*c020*/  MUFU.EX2 R168, R168 ;  /* 0x000000a800a87308 */ /* 0x000fe20000000800 */
[----:B------:R-:W-:Y:S01]  /*c030*/  FADD.FTZ R153, -R7, R216 ;  /* 0x000000d807997221 */ /* 0x000fe20000010100 */
[-C--:B------:R-:W-:Y:S01]  /*c040*/  FMUL.FTZ R121, R121, R217.reuse ;  /* 0x000000d979797220 */ /* 0x080fe20000410000 */
[-C--:B------:R-:W-:Y:S01]  /*c050*/  FMUL.FTZ R124, R124, R217.reuse ;  /* 0x000000d97c7c7220 */ /* 0x080fe20000410000 */
[-C--:B------:R-:W-:Y:S01]  /*c060*/  FMUL.FTZ R125, R125, R217.reuse ;  /* 0x000000d97d7d7220 */ /* 0x080fe20000410000 */
[-C--:B------:R-:W-:Y:S01]  /*c070*/  FMUL.FTZ R180, R153, R6.reuse ;  /* 0x0000000699b47220 */ /* 0x080fe20000410000 */
[-C--:B------:R-:W-:Y:S01]  /*c080*/  FMUL.FTZ R153, R7, R6.reuse ;  /* 0x0000000607997220 */ /* 0x080fe20000410000 */
[-C--:B------:R-:W-:Y:S01]  /*c090*/  FMUL.FTZ R128, R128, R217.reuse ;  /* 0x000000d980807220 */ /* 0x080fe20000410000 */
[----:B------:R-:W-:Y:S01]  /*c0a0*/  MUFU.EX2 R169, R169 ;  /* 0x000000a900a97308 */ /* 0x000fe20000000800 */
[----:B------:R-:W-:Y:S01]  /*c0b0*/  FMUL.FTZ R129, R129, R217 ;  /* 0x000000d981817220 */ /* 0x000fe20000410000 */
[----:B------:R-:W-:Y:S01]  /*c0c0*/  FFMA.FTZ R181, R154, R6, -R153 ;  /* 0x000000069ab57223 */ /* 0x000fe20000010899 */
[----:B------:R-:W-:-:S02]  /*c0d0*/  IMAD.MOV R154, RZ, RZ, -R185 ;  /* 0x000000ffff9a7224 */ /* 0x000fc400078e0ab9 */
[-CC-:B------:R-:W-:Y:S01]  /*c0e0*/  FFMA.FTZ R218, R155, R6.reuse, -R153.reuse ;  /* 0x000000069bda7223 */ /* 0x180fe20000010899 */
[----:B------:R-:W-:Y:S02]  /*c0f0*/  IMAD.U32 R155, RZ, RZ, UR7 ;  /* 0x00000007ff9b7e24 */ /* 0x000fe4000f8e00ff */
[-CC-:B------:R-:W-:Y:S01]  /*c100*/  FFMA.FTZ R219, R158, R6.reuse, -R153.reuse ;  /* 0x000000069edb7223 */ /* 0x180fe20000010899 */
[--C-:B------:R-:W-:Y:S01]  /*c110*/  FFMA.FTZ R220, R159, R6, -R153.reuse ;  /* 0x000000069fdc7223 */ /* 0x100fe20000010899 */
[----:B------:R-:W-:Y:S01]  /*c120*/  ISETP.NE.AND P2, PT, R19, R154, PT ;  /* 0x0000009a1300720c */ /* 0x000fe20003f45270 */
        /* <DEDUP_REMOVED lines=12> */
[----:B------:R-:W-:-:S02]  /*c1f0*/  @!P2 IMAD R154, R155, 0x40, R22 ;  /* 0x000000409b9aa824 */ /* 0x000fc400078e0216 */
[----:B------:R-:W-:Y:S01]  /*c200*/  FFMA.FTZ R153, R183, R6, -R153 ;  /* 0x00000006b7997223 */ /* 0x000fe20000010899 */
[----:B------:R-:W-:Y:S01]  /*c210*/  MUFU.EX2 R181, R181 ;  /* 0x000000b500b57308 */ /* 0x000fe20000000800 */
[----:B--2---:R-:W-:Y:S01]  /*c220*/  FFMA.FTZ R183, R217, R0, R152 ;  /* 0x00000000d9b77223 */ /* 0x004fe20000010098 */
[-C--:B------:R-:W-:Y:S01]  /*c230*/  FMUL.FTZ R132, R132, R217.reuse ;  /* 0x000000d984847220 */ /* 0x080fe20000410000 */
[----:B------:R-:W-:Y:S01]  /*c240*/  @!P2 LEA R154, R154, UR38, 0x2 ;  /* 0x000000269a9aac11 */ /* 0x000fe2000f8e10ff */
[-C--:B------:R-:W-:Y:S01]  /*c250*/  FMUL.FTZ R133, R133, R217.reuse ;  /* 0x000000d985857220 */ /* 0x080fe20000410000 */
[-C--:B------:R-:W-:Y:S01]  /*c260*/  FMUL.FTZ R136, R136, R217.reuse ;  /* 0x000000d988887220 */ /* 0x080fe20000410000 */
[-C--:B------:R-:W-:Y:S01]  /*c270*/  FMUL.FTZ R137, R137, R217.reuse ;  /* 0x000000d989897220 */ /* 0x080fe20000410000 */
[-C--:B------:R-:W-:Y:S01]  /*c280*/  FMUL.FTZ R140, R140, R217.reuse ;  /* 0x000000d98c8c7220 */ /* 0x080fe20000410000 */
[----:B------:R-:W-:Y:S01]  /*c290*/  @!P2 STS [R154+0x38400], R217 ;  /* 0x038400d99a00a388 */ /* 0x000fe20000000800 */
[----:B------:R-:W-:Y:S01]  /*c2a0*/  MUFU.EX2 R218, R218 ;  /* 0x000000da00da7308 */ /* 0x000fe20000000800 */
[-C--:B------:R-:W-:Y:S01]  /*c2b0*/  FMUL.FTZ R141, R141, R217.reuse ;  /* 0x000000d98d8d7220 */ /* 0x080fe20000410000 */
[-C--:B------:R-:W-:Y:S01]  /*c2c0*/  FMUL.FTZ R144, R144, R217.reuse ;  /* 0x000000d990907220 */ /* 0x080fe20000410000 */
[----:B0-----:R0:W-:Y:S01]  /*c2d0*/  @!P2 STS [R154+0x38420], R180 ;  /* 0x038420b49a00a388 */ /* 0x0011e20000000800 */
[-C--:B------:R-:W-:Y:S01]  /*c2e0*/  FMUL.FTZ R145, R145, R217.reuse ;  /* 0x000000d991917220 */ /* 0x080fe20000410000 */
[-C--:B------:R-:W-:Y:S01]  /*c2f0*/  FMUL.FTZ R148, R148, R217.reuse ;  /* 0x000000d994947220 */ /* 0x080fe20000410000 */
[----:B------:R-:W-:Y:S01]  /*c300*/  FMUL.FTZ R149, R149, R217 ;  /* 0x000000d995957220 */ /* 0x000fe20000410000 */
[----:B------:R-:W-:Y:S01]  /*c310*/  F2FP.F16.F32.PACK_AB R152, R10, R152 ;  /* 0x000000980a98723e */ /* 0x000fe200000000ff */
[----:B------:R-:W-:Y:S01]  /*c320*/  MUFU.EX2 R219, R219 ;  /* 0x000000db00db7308 */ /* 0x000fe20000000800 */
[----:B------:R-:W-:Y:S01]  /*c330*/  F2FP.F16.F32.PACK_AB R158, R20, R15 ;  /* 0x0000000f149e723e */ /* 0x000fe200000000ff */
[-C--:B------:R-:W-:Y:S01]  /*c340*/  FMUL.FTZ R26, R26, R180.reuse ;  /* 0x000000b41a1a7220 */ /* 0x080fe20000410000 */
[----:B------:R-:W-:Y:S01]  /*c350*/  F2FP.F16.F32.PACK_AB R160, R168, R21 ;  /* 0x00000015a8a0723e */ /* 0x000fe200000000ff */
[-C--:B------:R-:W-:Y:S01]  /*c360*/  FMUL.FTZ R27, R27, R180.reuse ;  /* 0x000000b41b1b7220 */ /* 0x080fe20000410000 */
[----:B0-----:R-:W-:Y:S01]  /*c370*/  F2FP.F16.F32.PACK_AB R154, R12, R11 ;  /* 0x0000000b0c9a723e */ /* 0x001fe200000000ff */
        /* <DEDUP_REMOVED lines=76> */
[----:B------:R-:W-:Y:S01]  /*c840*/  FMUL.FTZ R151, R151, R180 ;  /* 0x000000b497977220 */ /* 0x000fe20000410000 */
[----:B------:R-:W-:Y:S01]  /*c850*/  FFMA.FTZ R3, R180, R3, R181 ;  /* 0x00000003b4037223 */ /* 0x000fe200000100b5 */
[----:B------:R-:W-:-:S04]  /*c860*/  FADD.FTZ R10, R10, R183 ;  /* 0x000000b70a0a7221 */ /* 0x000fc80000010000 */
[----:B------:R-:W-:Y:S01]  /*c870*/  MUFU.EX2 R173, R173 ;  /* 0x000000ad00ad7308 */ /* 0x000fe20000000800 */
[----:B------:R-:W-:-:S04]  /*c880*/  FADD.FTZ R11, R11, R10 ;  /* 0x0000000a0b0b7221 */ /* 0x000fc80000010000 */
[----:B------:R-:W-:-:S03]  /*c890*/  FADD.FTZ R12, R12, R11 ;  /* 0x0000000b0c0c7221 */ /* 0x000fc60000010000 */
[----:B------:R-:W0:Y:S01]  /*c8a0*/  MUFU.EX2 R176, R176 ;  /* 0x000000b000b07308 */ /* 0x000e220000000800 */
[----:B-1----:R-:W-:-:S07]  /*c8b0*/  F2FP.F16.F32.PACK_AB R163, R175, R174 ;  /* 0x000000aeafa3723e */ /* 0x002fce00000000ff */
[----:B------:R-:W-:Y:S08]  /*c8c0*/  MUFU.EX2 R177, R177 ;  /* 0x000000b100b17308 */ /* 0x000ff00000000800 */
[----:B------:R1:W2:Y:S01]  /*c8d0*/  MUFU.EX2 R216, R156 ;  /* 0x0000009c00d87308 */ /* 0x0002a20000000800 */
[----:B0-----:R-:W-:-:S07]  /*c8e0*/  F2FP.F16.F32.PACK_AB R164, R176, R173 ;  /* 0x000000adb0a4723e */ /* 0x001fce00000000ff */
[----:B------:R-:W-:Y:S01]  /*c8f0*/  MUFU.EX2 R178, R178 ;  /* 0x000000b200b27308 */ /* 0x000fe20000000800 */
[----:B-1----:R-:W-:Y:S01]  /*c900*/  F2FP.F16.F32.PACK_AB R156, R14, R13 ;  /* 0x0000000d0e9c723e */ /* 0x002fe200000000ff */
[----:B------:R-:W-:-:S04]  /*c910*/  FADD.FTZ R13, R13, R12 ;  /* 0x0000000c0d0d7221 */ /* 0x000fc80000010000 */
[----:B------:R-:W-:Y:S02]  /*c920*/  FADD.FTZ R14, R14, R13 ;  /* 0x0000000d0e0e7221 */ /* 0x000fe40000010000 */
[----:B------:R-:W0:Y:S01]  /*c930*/  MUFU.EX2 R179, R179 ;  /* 0x000000b300b37308 */ /* 0x000e220000000800 */
[----:B--2---:R-:W-:Y:S01]  /*c940*/  F2FP.F16.F32.PACK_AB R166, R216, R177 ;  /* 0x000000b1d8a6723e */ /* 0x004fe200000000ff */
[----:B------:R-:W-:-:S04]  /*c950*/  FADD.FTZ R15, R15, R14 ;  /* 0x0000000e0f0f7221 */ /* 0x000fc80000010000 */
[----:B------:R-:W-:Y:S02]  /*c960*/  FADD.FTZ R20, R20, R15 ;  /* 0x0000000f14147221 */ /* 0x000fe40000010000 */
[----:B------:R-:W-:Y:S02]  /*c970*/  MUFU.EX2 R182, R182 ;  /* 0x000000b600b67308 */ /* 0x000fe40000000800 */
[----:B------:R-:W-:-:S04]  /*c980*/  FADD.FTZ R21, R21, R20 ;  /* 0x0000001415157221 */ /* 0x000fc80000010000 */
[----:B------:R-:W-:Y:S02]  /*c990*/  FADD.FTZ R168, R168, R21 ;  /* 0x00000015a8a87221 */ /* 0x000fe40000010000 */
[----:B------:R1:W2:Y:S01]  /*c9a0*/  MUFU.EX2 R217, R153 ;  /* 0x0000009900d97308 */ /* 0x0002a20000000800 */
[----:B0-----:R-:W-:Y:S01]  /*c9b0*/  F2FP.F16.F32.PACK_AB R165, R179, R178 ;  /* 0x000000b2b3a5723e */ /* 0x001fe200000000ff */
[----:B------:R-:W-:-:S04]  /*c9c0*/  FADD.FTZ R169, R169, R168 ;  /* 0x000000a8a9a97221 */ /* 0x000fc80000010000 */
[----:B------:R-:W-:Y:S01]  /*c9d0*/  FADD.FTZ R172, R172, R169 ;  /* 0x000000a9acac7221 */ /* 0x000fe20000010000 */
[C---:B-1----:R-:W-:Y:S01]  /*c9e0*/  F2FP.F16.F32.PACK_AB R153, R218.reuse, R181 ;  /* 0x000000b5da99723e */ /* 0x042fe200000000ff */
[----:B------:R-:W-:Y:S01]  /*c9f0*/  BAR.SYNC.DEFER_BLOCKING 0xf, 0x100 ;  /* 0x03c4000000007b1d */ /* 0x000fe20000010000 */
[----:B------:R-:W-:Y:S01]  /*ca00*/  FADD.FTZ R218, R218, R3 ;  /* 0x00000003dada7221 */ /* 0x000fe20000010000 */
[----:B------:R-:W-:-:S03]  /*ca10*/  FADD.FTZ R173, R173, R172 ;  /* 0x000000acadad7221 */ /* 0x000fc60000010000 */
[----:B------:R-:W-:Y:S01]  /*ca20*/  FADD.FTZ R219, R219, R218 ;  /* 0x000000dadbdb7221 */ /* 0x000fe20000010000 */
[----:B------:R-:W-:Y:S01]  /*ca30*/  FADD.FTZ R176, R176, R173 ;  /* 0x000000adb0b07221 */ /* 0x000fe20000010000 */
[----:B--2---:R-:W-:Y:S02]  /*ca40*/  F2FP.F16.F32.PACK_AB R167, R217, R182 ;  /* 0x000000b6d9a7723e */ /* 0x004fe400000000ff */
[----:B------:R-:W-:Y:S01]  /*ca50*/  FADD.FTZ R220, R220, R219 ;  /* 0x000000dbdcdc7221 */ /* 0x000fe20000010000 */
[----:B------:R-:W-:-:S03]  /*ca60*/  FADD.FTZ R177, R177, R176 ;  /* 0x000000b0b1b17221 */ /* 0x000fc60000010000 */
[----:B------:R-:W-:Y:S01]  /*ca70*/  FADD.FTZ R221, R221, R220 ;  /* 0x000000dcdddd7221 */ /* 0x000fe20000010000 */
[----:B------:R-:W-:-:S03]  /*ca80*/  FADD.FTZ R0, R216, R177 ;  /* 0x000000b1d8007221 */ /* 0x000fc60000010000 */
[----:B------:R-:W-:-:S04]  /*ca90*/  FADD.FTZ R222, R222, R221 ;  /* 0x000000dddede7221 */ /* 0x000fc80000010000 */
[----:B------:R-:W-:Y:S01]  /*caa0*/  FADD.FTZ R223, R223, R222 ;  /* 0x000000dedfdf7221 */ /* 0x000fe20000010000 */
[----:B------:R0:W-:Y:S03]  /*cab0*/  STSM.16.M88.4 [R186+0x36400], R152 ;  /* 0x03640098ba007844 */ /* 0x0001e60000000200 */
[----:B------:R-:W-:Y:S01]  /*cac0*/  FADD.FTZ R223, R224, R223 ;  /* 0x000000dfe0df7221 */ /* 0x000fe20000010000 */
[----:B------:R0:W-:Y:S03]  /*cad0*/  STSM.16.M88.4 [R187], R156 ;  /* 0x0000009cbb007844 */ /* 0x0001e60000000200 */
[----:B------:R-:W-:Y:S01]  /*cae0*/  FADD.FTZ R170, R170, R223 ;  /* 0x000000dfaaaa7221 */ /* 0x000fe20000010000 */
[----:B------:R0:W-:Y:S03]  /*caf0*/  STSM.16.M88.4 [R189], R160 ;  /* 0x000000a0bd007844 */ /* 0x0001e60000000200 */
[----:B------:R-:W-:Y:S01]  /*cb00*/  FADD.FTZ R171, R171, R170 ;  /* 0x000000aaabab7221 */ /* 0x000fe20000010000 */
[----:B------:R0:W-:Y:S01]  /*cb10*/  STSM.16.M88.4 [R188], R164 ;  /* 0x000000a4bc007844 */ /* 0x0001e20000000200 */
[----:B------:R-:W-:-:S02]  /*cb20*/  WARPGROUP.ARRIVE ;  /* 0x00000000000079c5 */ /* 0x000fc40000000000 */
[----:B------:R-:W-:-:S04]  /*cb30*/  FADD.FTZ R174, R174, R171 ;  /* 0x000000abaeae7221 */ /* 0x000fc80000010000 */
[----:B------:R-:W-:Y:S01]  /*cb40*/  FADD.FTZ R175, R175, R174 ;  /* 0x000000aeafaf7221 */ /* 0x000fe20000010000 */
[----:B------:R-:W-:Y:S01]  /*cb50*/  HGMMA.64x256x16.F32 R24, R152, gdesc[UR8].tnspB, R24, gsb0 ;  /* 0x43e0000898187df0 */ /* 0x000fe20008000818 */
[----:B------:R-:W-:Y:S02]  /*cb60*/  UMOV UR11, 0x40000040 ;  /* 0x40000040000b7882 */ /* 0x000fe40000000000 */
[----:B------:R-:W-:-:S04]  /*cb70*/  FADD.FTZ R178, R178, R175 ;  /* 0x000000afb2b27221 */ /* 0x000fc80000010000 */
[----:B------:R-:W-:-:S04]  /*cb80*/  FADD.FTZ R179, R179, R178 ;  /* 0x000000b2b3b37221 */ /* 0x000fc80000010000 */
[----:B------:R-:W-:-:S04]  /*cb90*/  FADD.FTZ R182, R182, R179 ;  /* 0x000000b3b6b67221 */ /* 0x000fc80000010000 */
[----:B------:R-:W-:Y:S01]  /*cba0*/  FADD.FTZ R3, R217, R182 ;  /* 0x000000b6d9037221 */ /* 0x000fe20000010000 */
[----:B------:R-:W-:Y:S02]  /*cbb0*/  WARPGROUP.DEPBAR.LE gsb0, 0x0 ;  /* 0x00008000000079c5 */ /* 0x000fe40000010000 */
[----:B------:R-:W-:-:S10]  /*cbc0*/  WARPGROUP.ARRIVE ;  /* 0x00000000000079c5 */ /* 0x000fd40000000000 */
        /* <DEDUP_REMOVED lines=23> */
.L_x_3081:
[----:B------:R-:W-:Y:S01]  /*cd40*/  UIADD3 UR5, UR5, 0x38860, URZ ;  /* 0x0003886005057890 */ /* 0x000fe2000fffe03f */
[----:B------:R-:W-:Y:S01]  /*cd50*/  IMAD.MOV.U32 R216, RZ, RZ, R7 ;  /* 0x000000ffffd87224 */ /* 0x000fe200078e0007 */
[----:B------:R-:W-:Y:S01]  /*cd60*/  UMOV UR7, UR36 ;  /* 0x0000002400077c82 */ /* 0x000fe20008000000 */
[----:B------:R-:W-:Y:S01]  /*cd70*/  IMAD.MOV.U32 R10, RZ, RZ, R5 ;  /* 0x000000ffff0a7224 */ /* 0x000fe200078e0005 */
[----:B------:R-:W-:-:S09]  /*cd80*/  UPRMT UR5, UR39, 0x654, UR5 ;  /* 0x0000065427057896 */ /* 0x000fd20008000005 */
[----:B------:R-:W-:Y:S01]  /*cd90*/  SYNCS.ARRIVE.TRANS64.RED.A1T0 RZ, [UR5], RZ ;  /* 0x000000ffffff79a7 */ /* 0x000fe20008100405 */
[----:B------:R-:W-:Y:S05]  /*cda0*/  @P1 BRA `(.L_x_3082) ;  /* 0xffffffd400c41947 */ /* 0x000fea000383ffff */
.L_x_3071:
[----:B------:R-:W-:-:S13]  /*cdb0*/  ISETP.GE.AND P1, PT, R9, R192, PT ;  /* 0x000000c00900720c */ /* 0x000fda0003f26270 */
[----:B------:R-:W-:Y:S05]  /*cdc0*/  @!P1 BRA `(.L_x_3083) ;  /* 0x0000003000f09947 */ /* 0x000fea0003800000 */
[----:B------:R-:W-:Y:S01]  /*cdd0*/  IMAD.MOV.U32 R10, RZ, RZ, R7 ;  /* 0x000000ffff0a7224 */ /* 0x000fe200078e0007 */
[----:B------:R-:W-:Y:S01]  /*cde0*/  UMOV UR5, UR36 ;  /* 0x0000002400057c82 */ /* 0x000fe20008000000 */
[----:B------:R-:W-:-:S07]  /*cdf0*/  IMAD.MOV.U32 R8, RZ, RZ, R5 ;  /* 0x000000ffff087224 */ /* 0x000fce00078e0005 */
.L_x_3102:
[----:B------:R-:W-:-:S04]  /*ce00*/  UIADD3 UR36, UR5, 0x1, URZ ;  /* 0x0000000105247890 */ /* 0x000fc8000fffe03f */
[----:B------:R-:W-:-:S04]  /*ce10*/  UISETP.NE.AND UP0, UPT, UR36, 0x2, UPT ;  /* 0x000000022400788c */ /* 0x000fc8000bf05270 */
[----:B------:R-:W-:Y:S02]  /*ce20*/  USEL UR7, URZ, 0x1, UP0 ;  /* 0x000000013f077887 */ /* 0x000fe40008000000 */
[----:B------:R-:W-:-:S04]  /*ce30*/  USEL UR36, UR36, URZ, UP0 ;  /* 0x0000003f24247287 */ /* 0x000fc80008000000 */
[----:B------:R-:W-:Y:S01]  /*ce40*/  LOP3.LUT R2, R2, UR7, RZ, 0x3c, !PT ;  /* 0x0000000702027c12 */ /* 0x000fe2000f8e3cff */
[----:B------:R-:W-:Y:S07]  /*ce50*/  @!P0 BRA `(.L_x_3084) ;  /* 0x0000000000048947 */ /* 0x000fee0003800000 */
[----:B------:R-:W-:Y:S01]  /*ce60*/  BPT.TRAP 0x1 ;  /* 0x000000040000795c */ /* 0x000fe20000300000 */
.L_x_3084:
[----:B------:R-:W-:Y:S01]  /*ce70*/  ULEA UR7, UR36, UR38, 0x3 ;  /* 0x0000002624077291 */ /* 0x000fe2000f8e183f */
[----:B------:R-:W-:-:S08]  /*ce80*/  SHF.L.U32 R5, R2, 0x1f, RZ ;  /* 0x0000001f02057819 */ /* 0x000fd000000006ff */
[----:B------:R0:W1:Y:S01]  /*ce90*/  SYNCS.PHASECHK.TRANS64.TRYWAIT P1, [UR7+0x38830], R5 ;  /* 0x03883005ff0075a7 */ /* 0x0000620008020147 */
[----:B------:R-:W-:Y:S05]  /*cea0*/  @!P0 BRA `(.L_x_3085) ;  /* 0x0000000000048947 */ /* 0x000fea0003800000 */
[----:B------:R-:W-:Y:S01]  /*ceb0*/  BPT.TRAP 0x1 ;  /* 0x000000040000795c */ /* 0x000fe20000300000 */
.L_x_3085:
[----:B-1----:R-:W-:Y:S05]  /*cec0*/  @P1 BRA `(.L_x_3086) ;  /* 0x0000000000081947 */ /* 0x002fea0003800000 */
[----:B------:R-:W1:Y:S02]  /*ced0*/  SYNCS.PHASECHK.TRANS64.TRYWAIT P1, [UR7+0x38830], R5 ;  /* 0x03883005ff0075a7 */ /* 0x000e640008020147 */
[----:B-1----:R-:W-:Y:S05]  /*cee0*/  @!P1 BRA `(.L_x_3087) ;  /* 0x000000d800309947 */ /* 0x002fea0003800000 */
.L_x_3086:
        /* <DEDUP_REMOVED lines=23> */
.L_x_3088:
[----:B------:R2:W3:Y:S01]  /*d060*/  SYNCS.PHASECHK.TRANS64.TRYWAIT P1, [UR7+0x38850], R5 ;  /* 0x03885005ff0075a7 */ /* 0x0004e20008020147 */
[----:B------:R-:W-:Y:S05]  /*d070*/  @!P0 BRA `(.L_x_3089) ;  /* 0x0000000000048947 */ /* 0x000fea0003800000 */
[----:B------:R-:W-:Y:S01]  /*d080*/  BPT.TRAP 0x1 ;  /* 0x000000040000795c */ /* 0x000fe20000300000 */
.L_x_3089:
[----:B---3--:R-:W-:Y:S05]  /*d090*/  @P1 BRA `(.L_x_3090) ;  /* 0x0000000000081947 */ /* 0x008fea0003800000 */
[----:B------:R-:W3:Y:S02]  /*d0a0*/  SYNCS.PHASECHK.TRANS64.TRYWAIT P1, [UR7+0x38850], R5 ;  /* 0x03885005ff0075a7 */ /* 0x000ee40008020147 */
[----:B---3--:R-:W-:Y:S05]  /*d0b0*/  @!P1 BRA `(.L_x_3091) ;  /* 0x000000d400d49947 */ /* 0x008fea0003800000 */
.L_x_3090:
        /* <DEDUP_REMOVED lines=265> */
.L_x_3092:
[----:B------:R-:W-:Y:S01]  /*e150*/  ISETP.NE.AND P1, PT, R206, 0x1, PT ;  /* 0x00000001ce00780c */ /* 0x000fe20003f25270 */
[----:B------:R-:W-:Y:S01]  /*e160*/  IMAD.IADD R218, R191, 0x1, R184 ;  /* 0x00000001bfda7824 */ /* 0x000fe200078e02b8 */
[----:B------:R-:W-:Y:S01]  /*e170*/  UIADD3 UR10, UR7, 0x38840, URZ ;  /* 0x00038840070a7890 */ /* 0x000fe2000fffe03f */
[----:B------:R-:W-:Y:S01]  /*e180*/  IMAD.SHL.U32 R12, R9, 0x40, RZ ;  /* 0x00000040090c7824 */ /* 0x000fe200078e00ff */
[----:B------:R-:W-:Y:S01]  /*e190*/  LOP3.LUT P5, RZ, R16, 0x1, RZ, 0xc0, !PT ;  /* 0x0000000110ff7812 */ /* 0x000fe200078ac0ff */
[----:B------:R-:W-:Y:S01]  /*e1a0*/  ULDC UR11, c[0x0][0xad8] ;  /* 0x0002b600000b7ab9 */ /* 0x000fe20000000800 */
[----:B------:R-:W-:-:S07]  /*e1b0*/  UPRMT UR10, UR39, 0x654, UR10 ;  /* 0x00000654270a7896 */ /* 0x000fce000800000a */
[----:B------:R-:W0:Y:S08]  /*e1c0*/  @P1 LDC R5, c[0x0][0x44c] ;  /* 0x00011300ff051b82 */ /* 0x000e300000000800 */
[----:B------:R-:W1:Y:S01]  /*e1d0*/  @P1 LDC R6, c[0x0][0x450] ;  /* 0x00011400ff061b82 */ /* 0x000e620000000800 */
[----:B------:R-:W-:Y:S01]  /*e1e0*/  SYNCS.ARRIVE.TRANS64.RED.A1T0 RZ, [UR10], RZ ;  /* 0x000000ffffff79a7 */ /* 0x000fe2000810040a */
[----:B------:R-:W-:-:S02]  /*e1f0*/  ULDC UR10, c[0x0][0xad4] ;  /* 0x0002b500000a7ab9 */ /* 0x000fc40000000800 */
        /* <DEDUP_REMOVED lines=9> */
[--C-:B0-----:R-:W-:Y:S02]  /*e290*/  IMAD.IADD R5, R14, 0x1, R11.reuse ;  /* 0x000000010e057824 */ /* 0x101fe400078e020b */
        /* <DEDUP_REMOVED lines=14> */
.L_x_3095:
[----:B------:R-:W-:-:S05]  /*e380*/  IMAD.U32 R13, RZ, RZ, UR10 ;  /* 0x0000000aff0d7e24 */ /* 0x000fca000f8e00ff */
[----:B------:R-:W-:-:S13]  /*e390*/  ISETP.NE.AND P1, PT, R13, 0x1, PT ;  /* 0x000000010d00780c */ /* 0x000fda0003f25270 */
[----:B------:R-:W0:Y:S02]  /*e3a0*/  @P1 LDC.64 R6, c[0x0][0xae0] ;  /* 0x0002b800ff061b82 */ /* 0x000e240000000a00 */
[----:B0-----:R-:W-:-:S05]  /*e3b0*/  @P1 IMAD.HI.U32 R6, R11, R6, RZ ;  /* 0x000000060b061227 */ /* 0x001fca00078e00ff */
[----:B------:R-:W-:-:S07]  /*e3c0*/  @P1 SHF.R.U32.HI R11, RZ, R7, R6 ;  /* 0x00000007ff0b1219 */ /* 0x000fce0000011606 */
.L_x_3096:
[----:B------:R-:W-:Y:S05]  /*e3d0*/  BSYNC B0 ;  /* 0x0000000000007941 */ /* 0x000fea0003800000 */
.L_x_3094:
[----:B------:R-:W-:-:S04]  /*e3e0*/  IMAD R6, R11, R13, -R12 ;  /* 0x0000000d0b067224 */ /* 0x000fc800078e0a0c */
[----:B------:R-:W-:-:S05]  /*e3f0*/  IMAD.IADD R6, R6, 0x1, -R19 ;  /* 0x0000000106067824 */ /* 0x000fca00078e0a13 */
[----:B------:R-:W-:Y:S02]  /*e400*/  VIADDMNMX R5, R6, R13, R5, PT ;  /* 0x0000000d06057246 */ /* 0x000fe40003800105 */
[----:B------:R-:W-:-:S07]  /*e410*/  VIMNMX R216, R216, R6, !PT ;  /* 0x00000006d8d87248 */ /* 0x000fce0007fe0100 */
.L_x_3093:
        /* <DEDUP_REMOVED lines=65> */
.L_x_3099:
[----:B------:R-:W-:-:S05]  /*e830*/  IMAD.U32 R152, RZ, RZ, UR10 ;  /* 0x0000000aff987e24 */ /* 0x000fca000f8e00ff */
[----:B------:R-:W-:-:S13]  /*e840*/  ISETP.NE.AND P2, PT, R152, 0x1, PT ;  /* 0x000000019800780c */ /* 0x000fda0003f45270 */
[----:B------:R-:W0:Y:S02]  /*e850*/  @P2 LDC.64 R6, c[0x0][0xae0] ;  /* 0x0002b800ff062b82 */ /* 0x000e240000000a00 */
[----:B0-----:R-:W-:-:S05]  /*e860*/  @P2 IMAD.HI.U32 R6, R5, R6, RZ ;  /* 0x0000000605062227 */ /* 0x001fca00078e00ff */
[----:B------:R-:W-:-:S07]  /*e870*/  @P2 SHF.R.U32.HI R5, RZ, R7, R6 ;  /* 0x00000007ff052219 */ /* 0x000fce0000011606 */
.L_x_3100:
[----:B------:R-:W-:Y:S05]  /*e880*/  BSYNC B0 ;  /* 0x0000000000007941 */ /* 0x000fea0003800000 */
.L_x_3098:
[----:B------:R-:W-:-:S04]  /*e890*/  IMAD R12, R5, R152, -R12 ;  /* 0x00000098050c7224 */ /* 0x000fc800078e0a0c */
[----:B------:R-:W-:-:S05]  /*e8a0*/  IMAD.IADD R5, R12, 0x1, -R19 ;  /* 0x000000010c057824 */ /* 0x000fca00078e0a13 */
[----:B------:R-:W-:Y:S02]  /*e8b0*/  VIADDMNMX R14, R5, R152, R14, PT ;  /* 0x00000098050e7246 */ /* 0x000fe4000380010e */
[----:B------:R-:W-:-:S07]  /*e8c0*/  VIMNMX R20, R20, R5, !PT ;  /* 0x0000000514147248 */ /* 0x000fce0007fe0100 */
.L_x_3097:
[----:B------:R-:W-:Y:S01]  /*e8d0*/  FMNMX.FTZ R6, R11, R8, !PT ;  /* 0x000000080b067209 */ /* 0x000fe20007810000 */
[----:B------:R-:W-:Y:S01]  /*e8e0*/  ULEA UR10, UR36, UR37, 0xc ;  /* 0x00000025240a7291 */ /* 0x000fe2000f8e603f */
[----:B------:R-:W-:Y:S01]  /*e8f0*/  ISETP.GT.AND P2, PT, R20, 0x1, P1 ;  /* 0x000000011400780c */ /* 0x000fe20000f44270 */
[----:B------:R-:W-:Y:S01]  /*e900*/  UMOV UR11, 0x40000040 ;  /* 0x40000040000b7882 */ /* 0x000fe20000000000 */
[----:B------:R-:W-:Y:S01]  /*e910*/  FMNMX.FTZ R6, R153, R6, !PT ;  /* 0x0000000699067209 */ /* 0x000fe20007810000 */
[----:B------:R-:W-:Y:S01]  /*e920*/  UIADD3 UR14, UR10, 0x80, URZ ;  /* 0x000000800a0e7890 */ /* 0x000fe2000fffe03f */
[----:B------:R-:W-:Y:S01]  /*e930*/  ISETP.LT.OR P4, PT, R14, 0x2, P2 ;  /* 0x000000020e00780c */ /* 0x000fe20001781670 */
[----:B------:R-:W-:Y:S01]  /*e940*/  UMOV UR15, 0x40000040 ;  /* 0x40000040000f7882 */ /* 0x000fe20000000000 */
[----:B------:R-:W-:Y:S02]  /*e950*/  FMNMX.FTZ R6, R13, R6, !PT ;  /* 0x000000060d067209 */ /* 0x000fe40007810000 */
        /* <DEDUP_REMOVED lines=37> */
[----:B------:R-:W-:-:S02]  /*ebb0*/  FSEL R167, R167, -INF , !P3 ;  /* 0xff800000a7a77808 */ /* 0x000fc40005800000 */
[----:B------:R-:W-:Y:S02]  /*ebc0*/  ISETP.LT.OR P2, PT, R14, 0x21, P2 ;  /* 0x000000210e00780c */ /* 0x000fe40001741670 */
[----:B------:R-:W-:Y:S02]  /*ebd0*/  ISETP.GT.AND P3, PT, R20, 0x28, P1 ;  /* 0x000000281400780c */ /* 0x000fe40000f64270 */
[----:B------:R-:W-:Y:S02]  /*ebe0*/  ISETP.LT.OR P4, PT, R14, 0x22, P4 ;  /* 0x000000220e00780c */ /* 0x000fe40002781670 */
[----:B0-----:R-:W-:Y:S02]  /*ebf0*/  FMNMX.FTZ R7, R6, R5, !PT ;  /* 0x0000000506077209 */ /* 0x001fe40007810000 */
[----:B------:R-:W0:Y:S01]  /*ec00*/  LDC R6, c[0x0][0xa80] ;  /* 0x0002a000ff067b82 */ /* 0x000e220000000800 */
[----:B------:R-:W-:Y:S02]  /*ec10*/  FSEL R170, R170, -INF , !P2 ;  /* 0xff800000aaaa7808 */ /* 0x000fe40005000000 */
[----:B------:R-:W1:Y:S01]  /*ec20*/  SHFL.BFLY PT, R12, R7, 0x1, 0x1f ;  /* 0x0c201f00070c7f89 */ /* 0x000e6200000e0000 */
[----:B------:R-:W-:-:S02]  /*ec30*/  ISETP.LT.OR P3, PT, R14, 0x29, P3 ;  /* 0x000000290e00780c */ /* 0x000fc40001f61670 */
[----:B------:R-:W-:Y:S02]  /*ec40*/  ISETP.GT.AND P2, PT, R20, 0x29, P1 ;  /* 0x000000291400780c */ /* 0x000fe40000f44270 */
[----:B------:R-:W-:Y:S02]  /*ec50*/  FSEL R171, R171, -INF , !P4 ;  /* 0xff800000abab7808 */ /* 0x000fe40006000000 */
        /* <DEDUP_REMOVED lines=22> */
[----:B------:R-:W-:Y:S01]  /*edc0*/  FSEL R153, R179, -INF , !P2 ;  /* 0xff800000b3997808 */ /* 0x000fe20005000000 */
[--C-:B------:R-:W-:Y:S01]  /*edd0*/  FFMA.FTZ R11, R11, R6, -R152.reuse ;  /* 0x000000060b0b7223 */ /* 0x100fe20000010898 */
[----:B------:R-:W-:Y:S01]  /*ede0*/  FMNMX.FTZ R7, R163, R12, !PT ;  /* 0x0000000ca3077209 */ /* 0x000fe20007810000 */
[-CC-:B------:R-:W-:Y:S01]  /*edf0*/  FFMA.FTZ R13, R13, R6.reuse, -R152.reuse ;  /* 0x000000060d0d7223 */ /* 0x180fe20000010898 */
[----:B------:R-:W-:Y:S01]  /*ee00*/  ISETP.LT.OR P1, PT, R14, 0x3a, P1 ;  /* 0x0000003a0e00780c */ /* 0x000fe20000f21670 */
        /* <DEDUP_REMOVED lines=16> */
[----:B------:R-:W-:Y:S01]  /*ef10*/  FFMA.FTZ R216, R181, R6, -R152 ;  /* 0x00000006b5d87223 */ /* 0x000fe20000010898 */
[----:B------:R-:W-:Y:S01]  /*ef20*/  FMNMX.FTZ R12, R174, R7, !PT ;  /* 0x00000007ae0c7209 */ /* 0x000fe20007810000 */
[----:B------:R-:W-:Y:S03]  /*ef30*/  MUFU.EX2 R11, R11 ;  /* 0x0000000b000b7308 */ /* 0x000fe60000000800 */
[----:B------:R-:W-:-:S04]  /*ef40*/  FMNMX.FTZ R7, R175, R12, !PT ;  /* 0x0000000caf077209 */ /* 0x000fc80007810000 */
[----:B------:R-:W-:Y:S01]  /*ef50*/  FMNMX.FTZ R20, R178, R7, !PT ;  /* 0x00000007b2147209 */ /* 0x000fe20007810000 */
[----:B------:R0:W-:Y:S03]  /*ef60*/  MUFU.EX2 R12, R154 ;  /* 0x0000009a000c7308 */ /* 0x0001e60000000800 */
[----:B------:R-:W-:Y:S01]  /*ef70*/  FMNMX.FTZ R7, R153, R20, !PT ;  /* 0x0000001499077209 */ /* 0x000fe20007810000 */
[----:B------:R-:W-:-:S03]  /*ef80*/  FFMA.FTZ R20, R161, R6, -R152 ;  /* 0x00000006a1147223 */ /* 0x000fc60000010898 */
[----:B------:R-:W-:Y:S01]  /*ef90*/  FMNMX.FTZ R14, R182, R7, !PT ;  /* 0x00000007b60e7209 */ /* 0x000fe20007810000 */
[----:B------:R-:W-:Y:S03]  /*efa0*/  MUFU.EX2 R13, R13 ;  /* 0x0000000d000d7308 */ /* 0x000fe60000000800 */
[----:B------:R-:W-:-:S05]  /*efb0*/  FMNMX.FTZ R7, R183, R14, !PT ;  /* 0x0000000eb7077209 */ /* 0x000fca0007810000 */
[----:B0-----:R-:W0:Y:S01]  /*efc0*/  SHFL.BFLY PT, R154, R7, 0x2, 0x1f ;  /* 0x0c401f00079a7f89 */ /* 0x001e2200000e0000 */
[----:B------:R1:W-:Y:S08]  /*efd0*/  MUFU.EX2 R14, R157 ;  /* 0x0000009d000e7308 */ /* 0x0003f00000000800 */
[----:B------:R-:W-:Y:S01]  /*efe0*/  MUFU.EX2 R15, R15 ;  /* 0x0000000f000f7308 */ /* 0x000fe20000000800 */
[----:B-1----:R-:W-:-:S05]  /*eff0*/  FSEL R157, R5, RZ, P4 ;  /* 0x000000ff059d7208 */ /* 0x002fca0002000000 */
[----:B------:R-:W-:Y:S02]  /*f000*/  FADD.FTZ R157, -R157, R8 ;  /* 0x000000089d9d7221 */ /* 0x000fe40000010100 */
[----:B------:R-:W1:Y:S02]  /*f010*/  MUFU.EX2 R20, R20 ;  /* 0x0000001400147308 */ /* 0x000e640000000800 */
[----:B------:R-:W-:Y:S01]  /*f020*/  FMUL.FTZ R8, R157, R6 ;  /* 0x000000069d087220 */ /* 0x000fe20000410000 */
[----:B------:R-:W-:Y:S01]  /*f030*/  IMAD.U32 R157, RZ, RZ, UR5 ;  /* 0x00000005ff9d7e24 */ /* 0x000fe2000f8e00ff */
[----:B0-----:R-:W-:-:S04]  /*f040*/  FMNMX.FTZ R154, R7, R154, !PT ;  /* 0x0000009a079a7209 */ /* 0x001fc80007810000 */
[----:B------:R-:W0:Y:S01]  /*f050*/  MUFU.EX2 R8, R8 ;  /* 0x0000000800087308 */ /* 0x000e220000000800 */
[----:B------:R-:W2:Y:S07]  /*f060*/  SHFL.BFLY PT, R7, R154, 0x1, 0x1f ;  /* 0x0c201f009a077f89 */ /* 0x000eae00000e0000 */
[----:B------:R-:W-:Y:S01]  /*f070*/  MUFU.EX2 R21, R21 ;  /* 0x0000001500157308 */ /* 0x000fe20000000800 */
[----:B-1----:R-:W-:-:S07]  /*f080*/  F2FP.F16.F32.PACK_AB R156, R20, R15 ;  /* 0x0000000f149c723e */ /* 0x002fce00000000ff */
        /* <DEDUP_REMOVED lines=12> */
[----:B--2---:R-:W-:Y:S01]  /*f150*/  FMNMX.FTZ R7, R154, R7, !PT ;  /* 0x000000079a077209 */ /* 0x004fe20007810000 */
[----:B------:R-:W-:-:S02]  /*f160*/  IMAD.MOV R154, RZ, RZ, -R185 ;  /* 0x000000ffff9a7224 */ /* 0x000fc400078e0ab9 */
[-C--:B------:R-:W-:Y:S01]  /*f170*/  FMUL.FTZ R44, R44, R8.reuse ;  /* 0x000000082c2c7220 */ /* 0x080fe20000410000 */
[----:B------:R-:W-:Y:S01]  /*f180*/  FMUL.FTZ R45, R45, R8 ;  /* 0x000000082d2d7220 */ /* 0x000fe20000410000 */
[C---:B------:R-:W-:Y:S01]  /*f190*/  FSETP.NEU.FTZ.AND P1, PT, R7.reuse, -INF , PT ;  /* 0xff8000000700780b */ /* 0x040fe20003f3d000 */
[----:B------:R-:W-:Y:S01]  /*f1a0*/  FMUL.FTZ R152, R7, R6 ;  /* 0x0000000607987220 */ /* 0x000fe20000410000 */
[----:B------:R-:W-:Y:S01]  /*f1b0*/  ISETP.NE.AND P2, PT, R19, R154, PT ;  /* 0x0000009a1300720c */ /* 0x000fe20003f45270 */
[----:B------:R-:W-:Y:S01]  /*f1c0*/  MUFU.EX2 R169, R169 ;  /* 0x000000a900a97308 */ /* 0x000fe20000000800 */
[-C--:B------:R-:W-:Y:S01]  /*f1d0*/  FMUL.FTZ R48, R48, R8.reuse ;  /* 0x0000000830307220 */ /* 0x080fe20000410000 */
[-C--:B------:R-:W-:Y:S01]  /*f1e0*/  FMUL.FTZ R49, R49, R8.reuse ;  /* 0x0000000831317220 */ /* 0x080fe20000410000 */
[----:B------:R-:W-:Y:S01]  /*f1f0*/  FSEL R152, R152, RZ, P1 ;  /* 0x000000ff98987208 */ /* 0x000fe20000800000 */
[-C--:B------:R-:W-:Y:S01]  /*f200*/  FMUL.FTZ R52, R52, R8.reuse ;  /* 0x0000000834347220 */ /* 0x080fe20000410000 */
[-C--:B------:R-:W-:Y:S01]  /*f210*/  FMUL.FTZ R53, R53, R8.reuse ;  /* 0x0000000835357220 */ /* 0x080fe20000410000 */
[-C--:B------:R-:W-:Y:S01]  /*f220*/  FMUL.FTZ R56, R56, R8.reuse ;  /* 0x0000000838387220 */ /* 0x080fe20000410000 */
[----:B------:R-:W-:Y:S01]  /*f230*/  FMUL.FTZ R57, R57, R8 ;  /* 0x0000000839397220 */ /* 0x000fe20000410000 */
[-CC-:B------:R-:W-:Y:S01]  /*f240*/  FFMA.FTZ R181, R155, R6.reuse, -R152.reuse ;  /* 0x000000069bb57223 */ /* 0x180fe20000010898 */
[----:B------:R-:W-:Y:S01]  /*f250*/  FSEL R155, R7, RZ, P1 ;  /* 0x000000ff079b7208 */ /* 0x000fe20000800000 */
[-CC-:B------:R-:W-:Y:S01]  /*f260*/  FFMA.FTZ R159, R159, R6.reuse, -R152.reuse ;  /* 0x000000069f9f7223 */ /* 0x180fe20000010898 */
[----:B------:R-:W-:Y:S01]  /*f270*/  FFMA.FTZ R218, R227, R6, -R152 ;  /* 0x00000006e3da7223 */ /* 0x000fe20000010898 */
[----:B------:R-:W-:-:S02]  /*f280*/  @!P2 IMAD R154, R157, 0x40, R22 ;  /* 0x000000409d9aa824 */ /* 0x000fc400078e0216 */
[-C--:B------:R-:W-:Y:S01]  /*f290*/  FFMA.FTZ R217, R225, R6.reuse, -R152 ;  /* 0x00000006e1d97223 */ /* 0x080fe20000010898 */
[----:B------:R-:W-:Y:S01]  /*f2a0*/  FADD.FTZ R155, -R155, R10 ;  /* 0x0000000a9b9b7221 */ /* 0x000fe20000010100 */
[-CC-:B------:R-:W-:Y:S01]  /*f2b0*/  FFMA.FTZ R221, R175, R6.reuse, -R152.reuse ;  /* 0x00000006afdd7223 */ /* 0x180fe20000010898 */
[----:B------:R0:W-:Y:S01]  /*f2c0*/  MUFU.EX2 R10, R159 ;  /* 0x0000009f000a7308 */ /* 0x0001e20000000800 */
[----:B------:R-:W-:Y:S01]  /*f2d0*/  @!P2 LEA R157, R154, UR38, 0x2 ;  /* 0x000000269a9dac11 */ /* 0x000fe2000f8e10ff */
[-C--:B------:R-:W-:Y:S01]  /*f2e0*/  FMUL.FTZ R155, R155, R6.reuse ;  /* 0x000000069b9b7220 */ /* 0x080fe20000410000 */
        /* <DEDUP_REMOVED lines=8> */
[-CC-:B------:R-:W-:Y:S01]  /*f370*/  FFMA.FTZ R225, R183, R6.reuse, -R152.reuse ;  /* 0x00000006b7e17223 */ /* 0x180fe20000010898 */
[----:B------:R-:W-:Y:S01]  /*f380*/  @!P2 STS [R157+0x38400], R8 ;  /* 0x038400089d00a388 */ /* 0x000fe20000000800 */
[-CC-:B------:R-:W-:Y:S01]  /*f390*/  FFMA.FTZ R158, R170, R6.reuse, -R152.reuse ;  /* 0x00000006aa9e7223 */ /* 0x180fe20000010898 */
[-CC-:B0-----:R-:W-:Y:S01]  /*f3a0*/  FFMA.FTZ R159, R171, R6.reuse, -R152.reuse ;  /* 0x00000006ab9f7223 */ /* 0x181fe20000010898 */
[----:B------:R-:W-:Y:S01]  /*f3b0*/  FFMA.FTZ R160, R174, R6, -R152 ;  /* 0x00000006aea07223 */ /* 0x000fe20000010898 */
[----:B------:R-:W-:Y:S01]  /*f3c0*/  MUFU.EX2 R218, R218 ;  /* 0x000000da00da7308 */ /* 0x000fe20000000800 */
[----:B------:R-:W-:Y:S01]  /*f3d0*/  F2FP.F16.F32.PACK_AB R152, R12, R11 ;  /* 0x0000000b0c98723e */ /* 0x000fe200000000ff */
[-C--:B------:R-:W-:Y:S01]  /*f3e0*/  FMUL.FTZ R60, R60, R8.reuse ;  /* 0x000000083c3c7220 */ /* 0x080fe20000410000 */
[----:B------:R-:W-:Y:S01]  /*f3f0*/  F2FP.F16.F32.PACK_AB R154, R14, R13 ;  /* 0x0000000d0e9a723e */ /* 0x000fe200000000ff */
[-C--:B------:R-:W-:Y:S01]  /*f400*/  FMUL.FTZ R61, R61, R8.reuse ;  /* 0x000000083d3d7220 */ /* 0x080fe20000410000 */
[-C--:B------:R-:W-:Y:S01]  /*f410*/  FMUL.FTZ R64, R64, R8.reuse ;  /* 0x0000000840407220 */ /* 0x080fe20000410000 */
[-C--:B------:R-:W-:Y:S01]  /*f420*/  FMUL.FTZ R65, R65, R8.reuse ;  /* 0x0000000841417220 */ /* 0x080fe20000410000 */
[-C--:B------:R-:W-:Y:S01]  /*f430*/  FMUL.FTZ R68, R68, R8.reuse ;  /* 0x0000000844447220 */ /* 0x080fe20000410000 */
[----:B------:R-:W0:Y:S01]  /*f440*/  MUFU.EX2 R181, R181 ;  /* 0x000000b500b57308 */ /* 0x000e220000000800 */
[----:B-1----:R1:W-:Y:S01]  /*f450*/  @!P2 STS [R157+0x38420], R219 ;  /* 0x038420db9d00a388 */ /* 0x0023e20000000800 */
        /* <DEDUP_REMOVED lines=22> */
[----:B------:R-:W1:Y:S01]  /*f5c0*/  MUFU.EX2 R171, R163 ;  /* 0x000000a300ab7308 */ /* 0x000e620000000800 */
[----:B--2---:R-:W-:Y:S01]  /*f5d0*/  F2FP.F16.F32.PACK_AB R155, R10, R217 ;  /* 0x000000d90a9b723e */ /* 0x004fe200000000ff */
        /* <DEDUP_REMOVED lines=107> */
[----:B0-----:R-:W-:Y:S01]  /*fc90*/  F2FP.F16.F32.PACK_AB R164, R180, R179 ;  /* 0x000000b3b4a4723e */ /* 0x001fe200000000ff */
[----:B------:R0:W-:Y:S01]  /*fca0*/  STSM.16.M88.4 [R186+0x36400], R152 ;  /* 0x03640098ba007844 */ /* 0x0001e20000000200 */
[----:B------:R-:W-:Y:S01]  /*fcb0*/  FFMA.FTZ R11, R8, R0, R11 ;  /* 0x00000000080b7223 */ /* 0x000fe2000001000b */
[----:B------:R-:W2:Y:S01]  /*fcc0*/  MUFU.EX2 R223, R223 ;  /* 0x000000df00df7308 */ /* 0x000ea20000000800 */
[----:B-1----:R-:W-:Y:S01]  /*fcd0*/  F2FP.F16.F32.PACK_AB R166, R216, R177 ;  /* 0x000000b1d8a6723e */ /* 0x002fe200000000ff */
[----:B------:R0:W-:Y:S01]  /*fce0*/  STSM.16.M88.4 [R187], R156 ;  /* 0x0000009cbb007844 */ /* 0x0001e20000000200 */
[----:B------:R-:W-:Y:S01]  /*fcf0*/  FFMA.FTZ R218, R219, R3, R218 ;  /* 0x00000003dbda7223 */ /* 0x000fe200000100da */
[----:B------:R-:W-:-:S02]  /*fd00*/  FADD.FTZ R12, R12, R11 ;  /* 0x0000000b0c0c7221 */ /* 0x000fc40000010000 */
        /* <DEDUP_REMOVED lines=17> */
[----:B-1----:R-:W-:Y:S02]  /*fe20*/  F2FP.F16.F32.PACK_AB R167, R225, R222 ;  /* 0x000000dee1a7723e */ /* 0x002fe400000000ff */
        /* <DEDUP_REMOVED lines=8> */
[----:B------:R-:W-:Y:S01]  /*feb0*/  UMOV UR11, 0x40000040 ;  /* 0x40000040000b7882 */ /* 0x000fe20000000000 */
[----:B------:R-:W-:Y:S01]  /*fec0*/  FADD.FTZ R182, R182, R183 ;  /* 0x000000b7b6b67221 */ /* 0x000fe20000010000 */
[----:B------:R-:W-:-:S03]  /*fed0*/  FADD.FTZ R176, R173, R176 ;  /* 0x000000b0adb07221 */ /* 0x000fc60000010000 */
        /* <DEDUP_REMOVED lines=9> */
[----:B------:R-:W-:Y:S02]  /*ff70*/  WARPGROUP.DEPBAR.LE gsb0, 0x0 ;  /* 0x00008000000079c5 */ /* 0x000fe40000010000 */
[----:B------:R-:W-:-:S06]  /*ff80*/  WARPGROUP.ARRIVE ;  /* 0x00000000000079c5 */ /* 0x000fcc0000000000 */
        /* <DEDUP_REMOVED lines=23> */
.L_x_3101:
        /* <DEDUP_REMOVED lines=9> */
.L_x_3083:
[----:B------:R-:W0:Y:S01]  /*10190*/  SHFL.BFLY PT, R9, R0, 0x2, 0x1f ;  /* 0x0c401f0000097f89 */ /* 0x000e2200000e0000 */
[----:B------:R-:W-:Y:S02]  /*101a0*/  IMAD.MOV R12, RZ, RZ, -R185 ;  /* 0x000000ffff0c7224 */ /* 0x000fe400078e0ab9 */
[----:B------:R-:W-:Y:S01]  /*101b0*/  IMAD.MOV.U32 R20, RZ, RZ, -0x800000 ;  /* 0xff800000ff147424 */ /* 0x000fe200078e00ff */
[----:B------:R-:W1:Y:S01]  /*101c0*/  SHFL.BFLY PT, R4, R3, 0x2, 0x1f ;  /* 0x0c401f0003047f89 */ /* 0x000e6200000e0000 */
[----:B------:R-:W-:Y:S01]  /*101d0*/  VIADD R202, R202, 0x1 ;  /* 0x00000001caca7836 */ /* 0x000fe20000000000 */
[----:B------:R-:W-:Y:S08]  /*101e0*/  BAR.ARV 0x8, 0x100 ;  /* 0x0204000000007b1d */ /* 0x000ff00000002000 */
[----:B------:R-:W-:Y:S01]  /*101f0*/  BAR.SYNC.DEFER_BLOCKING 0xf, 0x100 ;  /* 0x03c4000000007b1d */ /* 0x000fe20000010000 */
[----:B------:R-:W-:Y:S01]  /*10200*/  ISETP.NE.AND P0, PT, R19, R12, PT ;  /* 0x0000000c1300720c */ /* 0x000fe20003f05270 */
[----:B0-----:R-:W-:Y:S01]  /*10210*/  FADD.FTZ R8, R9, R0 ;  /* 0x0000000009087221 */ /* 0x001fe20000010000 */
[----:B------:R-:W-:-:S02]  /*10220*/  IMAD.MOV.U32 R0, RZ, RZ, RZ ;  /* 0x000000ffff007224 */ /* 0x000fc400078e00ff */
[----:B-1----:R-:W-:Y:S02]  /*10230*/  FADD.FTZ R10, R4, R3 ;  /* 0x00000003040a7221 */ /* 0x002fe40000010000 */
[----:B------:R-:W0:Y:S01]  /*10240*/  SHFL.BFLY PT, R9, R8, 0x1, 0x1f ;  /* 0x0c201f0008097f89 */ /* 0x000e2200000e0000 */
[----:B------:R-:W-:-:S03]  /*10250*/  IMAD.MOV.U32 R4, RZ, RZ, RZ ;  /* 0x000000ffff047224 */ /* 0x000fc600078e00ff */
[----:B------:R-:W1:Y:S01]  /*10260*/  SHFL.BFLY PT, R11, R10, 0x1, 0x1f ;  /* 0x0c201f000a0b7f89 */ /* 0x000e6200000e0000 */
[----:B0-----:R-:W-:Y:S01]  /*10270*/  FADD.FTZ R3, R8, R9 ;  /* 0x0000000908037221 */ /* 0x001fe20000010000 */
[----:B-1----:R-:W-:-:S04]  /*10280*/  FADD.FTZ R9, R10, R11 ;  /* 0x0000000b0a097221 */ /* 0x002fc80000010000 */
[----:B------:R-:W-:Y:S01]  /*10290*/  FSETP.NE.FTZ.AND P1, PT, R3, RZ, PT ;  /* 0x000000ff0300720b */ /* 0x000fe20003f35000 */
[----:B------:R-:W-:Y:S01]  /*102a0*/  IMAD.U32 R11, RZ, RZ, UR36 ;  /* 0x00000024ff0b7e24 */ /* 0x000fe2000f8e00ff */
[----:B------:R-:W-:Y:S01]  /*102b0*/  UIADD3 UR36, UR36, 0x1, URZ ;  /* 0x0000000124247890 */ /* 0x000fe2000fffe03f */
[----:B------:R-:W-:Y:S02]  /*102c0*/  FSETP.NE.FTZ.AND P2, PT, R9, RZ, PT ;  /* 0x000000ff0900720b */ /* 0x000fe40003f55000 */
[----:B------:R-:W-:Y:S01]  /*102d0*/  @!P0 IMAD R11, R11, 0x40, R22 ;  /* 0x000000400b0b8824 */ /* 0x000fe200078e0216 */
[----:B------:R-:W-:-:S04]  /*102e0*/  UISETP.NE.AND UP0, UPT, UR36, 0x2, UPT ;  /* 0x000000022400788c */ /* 0x000fc8000bf05270 */
[----:B------:R-:W-:Y:S01]  /*102f0*/  @!P0 LEA R11, R11, UR38, 0x2 ;  /* 0x000000260b0b8c11 */ /* 0x000fe2000f8e10ff */
[----:B------:R-:W-:Y:S02]  /*10300*/  USEL UR4, URZ, 0x1, UP0 ;  /* 0x000000013f047887 */ /* 0x000fe40008000000 */
[----:B------:R-:W0:Y:S01]  /*10310*/  @P1 MUFU.RCP R4, R3 ;  /* 0x0000000300041308 */ /* 0x000e220000001000 */
[----:B------:R-:W-:-:S03]  /*10320*/  USEL UR36, UR36, URZ, UP0 ;  /* 0x0000003f24247287 */ /* 0x000fc60008000000 */
[----:B------:R-:W-:-:S04]  /*10330*/  LOP3.LUT R2, R2, UR4, RZ, 0x3c, !PT ;  /* 0x0000000402027c12 */ /* 0x000fc8000f8e3cff */
        /* <DEDUP_REMOVED lines=73> */
[----:B------:R-:W-:Y:S01]  /*107d0*/  FMUL.FTZ R21, R91, R0 ;  /* 0x000000005b157220 */ /* 0x000fe20000410000 */
[----:B------:R-:W-:-:S02]  /*107e0*/  IMAD.MOV.U32 R3, RZ, RZ, -0x800000 ;  /* 0xff800000ff037424 */ /* 0x000fc400078e00ff */
[-C--:B------:R-:W-:Y:S01]  /*107f0*/  FMUL.FTZ R13, R42, R0.reuse ;  /* 0x000000002a0d7220 */ /* 0x080fe20000410000 */
        /* <DEDUP_REMOVED lines=66> */
.L_x_3013:
[----:B------:R-:W0:Y:S08]  /*10c20*/  S2UR UR39, SR_CgaCtaId ;  /* 0x00000000002779c3 */ /* 0x000e300000008800 */
[----:B------:R-:W-:Y:S06]  /*10c30*/  BAR.SYNC.DEFER_BLOCKING 0x5, 0x180 ;  /* 0x0146000000007b1d */ /* 0x000fec0000010000 */
[----:B------:R-:W-:Y:S01]  /*10c40*/  UMOV UR38, 0x400 ;  /* 0x0000040000267882 */ /* 0x000fe20000000000 */
[----:B------:R-:W-:Y:S01]  /*10c50*/  BSSY B0, `(.L_x_3103) ;  /* 0x00002d8000007945 */ /* 0x000fe20003800000 */
[----:B0-----:R-:W-:-:S09]  /*10c60*/  ULEA UR38, UR39, UR38, 0x18 ;  /* 0x0000002627267291 */ /* 0x001fd2000f8ec03f */
[----:B------:R-:W0:Y:S01]  /*10c70*/  LDS.128 R4, [UR38+0x388d0] ;  /* 0x0388d026ff047984 */ /* 0x000e220008000c00 */
[----:B------:R-:W-:Y:S06]  /*10c80*/  BAR.ARV 0x4, 0x180 ;  /* 0x0106000000007b1d */ /* 0x000fec0000002000 */
[----:B------:R-:W-:Y:S05]  /*10c90*/  @P0 BRA `(.L_x_3104) ;  /* 0x0000001c00f80947 */ /* 0x000fea0003800000 */
[----:B------:R-:W1:Y:S08]  /*10ca0*/  S2UR UR6, SR_SWINHI ;  /* 0x00000000000679c3 */ /* 0x000e700000002f00 */
        /* <DEDUP_REMOVED lines=17> */
[----:B------:R-:W-:Y:S01]  /*10dc0*/  IMAD.U32 R179, RZ, RZ, UR5 ;  /* 0x00000005ffb37e24 */ /* 0x000fe2000f8e00ff */
[----:B------:R-:W-:-:S02]  /*10dd0*/  F2FP.F16.F32.PACK_AB R32, R32, R163 ;  /* 0x000000a32020723e */ /* 0x000fc400000000ff */
[----:B------:R-:W-:Y:S01]  /*10de0*/  F2FP.F16.F32.PACK_AB R33, R67, R33 ;  /* 0x000000214321723e */ /* 0x000fe200000000ff */
[----:B------:R-:W-:Y:S01]  /*10df0*/  IMAD.WIDE R122, R207, 0x2, R178 ;  /* 0x00000002cf7a7825 */ /* 0x000fe200078e02b2 */
[----:B------:R-:W-:Y:S02]  /*10e00*/  F2FP.F16.F32.PACK_AB R88, R89, R88 ;  /* 0x000000585958723e */ /* 0x000fe400000000ff */
[----:B------:R-:W-:Y:S02]  /*10e10*/  F2FP.F16.F32.PACK_AB R89, R21, R90 ;  /* 0x0000005a1559723e */ /* 0x000fe400000000ff */
[C---:B------:R-:W-:Y:S02]  /*10e20*/  IADD3 R52, P3, R122.reuse, 0x2000, RZ ;  /* 0x000020007a347810 */ /* 0x040fe40007f7e0ff */
[C---:B------:R-:W-:Y:S02]  /*10e30*/  IADD3 R44, P0, R122.reuse, 0x40, RZ ;  /* 0x000000407a2c7810 */ /* 0x040fe40007f1e0ff */
[----:B------:R-:W-:Y:S01]  /*10e40*/  IADD3 R40, P1, R122, 0x20, RZ ;  /* 0x000000207a287810 */ /* 0x000fe20007f3e0ff */
[--C-:B------:R-:W-:Y:S01]  /*10e50*/  IMAD.X R53, RZ, RZ, R123.reuse, P3 ;  /* 0x000000ffff357224 */ /* 0x100fe200018e067b */
[----:B------:R-:W-:Y:S01]  /*10e60*/  LOP3.LUT R219, R52, 0x380, RZ, 0xc0, !PT ;  /* 0x0000038034db7812 */ /* 0x000fe200078ec0ff */
[--C-:B------:R-:W-:Y:S01]  /*10e70*/  IMAD.X R45, RZ, RZ, R123.reuse, P0 ;  /* 0x000000ffff2d7224 */ /* 0x100fe200000e067b */
[----:B------:R-:W-:Y:S01]  /*10e80*/  LOP3.LUT R183, R44, 0x380, RZ, 0xc0, !PT ;  /* 0x000003802cb77812 */ /* 0x000fe200078ec0ff */
[----:B------:R-:W-:Y:S01]  /*10e90*/  IMAD.X R41, RZ, RZ, R123, P1 ;  /* 0x000000ffff297224 */ /* 0x000fe200008e067b */
[----:B------:R-:W-:-:S02]  /*10ea0*/  SHF.R.U64 R219, R219, 0x3, RZ ;  /* 0x00000003dbdb7819 */ /* 0x000fc400000012ff */
[C---:B------:R-:W-:Y:S02]  /*10eb0*/  IADD3 R68, P1, R122.reuse, 0x4000, RZ ;  /* 0x000040007a447810 */ /* 0x040fe40007f3e0ff */
[----:B------:R-:W-:Y:S02]  /*10ec0*/  SHF.R.U64 R183, R183, 0x3, RZ ;  /* 0x00000003b7b77819 */ /* 0x000fe400000012ff */
[C---:B------:R-:W-:Y:S01]  /*10ed0*/  LOP3.LUT R37, R122.reuse, 0x380, RZ, 0xc0, !PT ;  /* 0x000003807a257812 */ /* 0x040fe200078ec0ff */
[--C-:B------:R-:W-:Y:S01]  /*10ee0*/  IMAD.X R69, RZ, RZ, R123.reuse, P1 ;  /* 0x000000ffff457224 */ /* 0x100fe200008e067b */
[C---:B------:R-:W-:Y:S02]  /*10ef0*/  IADD3 R48, P4, R122.reuse, 0x60, RZ ;  /* 0x000000607a307810 */ /* 0x040fe40007f9e0ff */
[C---:B------:R-:W-:Y:S02]  /*10f00*/  IADD3 R60, P5, R122.reuse, 0x2040, RZ ;  /* 0x000020407a3c7810 */ /* 0x040fe40007fbe0ff */
[C---:B------:R-:W-:Y:S01]  /*10f10*/  IADD3 R56, P6, R122.reuse, 0x2020, RZ ;  /* 0x000020207a387810 */ /* 0x040fe20007fde0ff */
[--C-:B------:R-:W-:Y:S01]  /*10f20*/  IMAD.X R49, RZ, RZ, R123.reuse, P4 ;  /* 0x000000ffff317224 */ /* 0x100fe200020e067b */
[----:B------:R-:W-:Y:S01]  /*10f30*/  IADD3 R64, P2, R122, 0x2060, RZ ;  /* 0x000020607a407810 */ /* 0x000fe20007f5e0ff */
[--C-:B------:R-:W-:Y:S01]  /*10f40*/  IMAD.X R61, RZ, RZ, R123.reuse, P5 ;  /* 0x000000ffff3d7224 */ /* 0x100fe200028e067b */
[----:B------:R-:W-:Y:S01]  /*10f50*/  LOP3.LUT R181, R40, 0x380, RZ, 0xc0, !PT ;  /* 0x0000038028b57812 */ /* 0x000fe200078ec0ff */
[--C-:B------:R-:W-:Y:S01]  /*10f60*/  IMAD.X R57, RZ, RZ, R123.reuse, P6 ;  /* 0x000000ffff397224 */ /* 0x100fe200030e067b */
[----:B------:R-:W-:Y:S01]  /*10f70*/  LOP3.LUT R52, R219, R52, RZ, 0x3c, !PT ;  /* 0x00000034db347212 */ /* 0x000fe200078e3cff */
[----:B------:R-:W-:Y:S01]  /*10f80*/  IMAD.X R65, RZ, RZ, R123, P2 ;  /* 0x000000ffff417224 */ /* 0x000fe200010e067b */
[----:B------:R-:W-:-:S02]  /*10f90*/  LOP3.LUT R44, R183, R44, RZ, 0x3c, !PT ;  /* 0x0000002cb72c7212 */ /* 0x000fc400078e3cff */
[----:B------:R-:W-:Y:S02]  /*10fa0*/  LOP3.LUT R219, R68, 0x380, RZ, 0xc0, !PT ;  /* 0x0000038044db7812 */ /* 0x000fe400078ec0ff */
[----:B------:R-:W-:Y:S02]  /*10fb0*/  SHF.R.U64 R37, R37, 0x3, RZ ;  /* 0x0000000325257819 */ /* 0x000fe400000012ff */
[----:B------:R-:W-:Y:S02]  /*10fc0*/  LOP3.LUT R217, R48, 0x380, RZ, 0xc0, !PT ;  /* 0x0000038030d97812 */ /* 0x000fe400078ec0ff */
[----:B------:R-:W-:Y:S02]  /*10fd0*/  LOP3.LUT R183, R60, 0x380, RZ, 0xc0, !PT ;  /* 0x000003803cb77812 */ /* 0x000fe400078ec0ff */
[----:B------:R-:W-:Y:S02]  /*10fe0*/  SHF.R.U64 R181, R181, 0x3, RZ ;  /* 0x00000003b5b57819 */ /* 0x000fe400000012ff */
[----:B------:R-:W-:-:S02]  /*10ff0*/  IADD3 R18, P0, R122, 0x4020, RZ ;  /* 0x000040207a127810 */ /* 0x000fc40007f1e0ff */
[C---:B------:R-:W-:Y:S02]  /*11000*/  IADD3 R30, P4, R122.reuse, 0x4040, RZ ;  /* 0x000040407a1e7810 */ /* 0x040fe40007f9e0ff */
[C---:B------:R-:W-:Y:S01]  /*11010*/  IADD3 R36, P3, R122.reuse, 0x4060, RZ ;  /* 0x000040607a247810 */ /* 0x040fe20007f7e0ff */
[--C-:B------:R-:W-:Y:S01]  /*11020*/  IMAD.X R73, RZ, RZ, R123.reuse, P0 ;  /* 0x000000ffff497224 */ /* 0x100fe200000e067b */
[C---:B------:R-:W-:Y:S01]  /*11030*/  IADD3 R26, P6, R122.reuse, 0x6000, RZ ;  /* 0x000060007a1a7810 */ /* 0x040fe20007fde0ff */
[--C-:B------:R-:W-:Y:S01]  /*11040*/  IMAD.X R103, RZ, RZ, R123.reuse, P4 ;  /* 0x000000ffff677224 */ /* 0x100fe200020e067b */
[C---:B------:R-:W-:Y:S01]  /*11050*/  IADD3 R0, P5, R122.reuse, 0x6020, RZ ;  /* 0x000060207a007810 */ /* 0x040fe20007fbe0ff */
[--C-:B------:R-:W-:Y:S01]  /*11060*/  IMAD.X R107, RZ, RZ, R123.reuse, P3 ;  /* 0x000000ffff6b7224 */ /* 0x100fe200018e067b */
[C---:B------:R-:W-:Y:S01]  /*11070*/  IADD3 R17, P2, R122.reuse, 0x6040, RZ ;  /* 0x000060407a117810 */ /* 0x040fe20007f5e0ff */
[--C-:B------:R-:W-:Y:S01]  /*11080*/  IMAD.X R111, RZ, RZ, R123.reuse, P6 ;  /* 0x000000ffff6f7224 */ /* 0x100fe200030e067b */
[----:B0-----:R-:W-:Y:S01]  /*11090*/  IADD3 R4, P1, R122, 0x6060, RZ ;  /* 0x000060607a047810 */ /* 0x001fe20007f3e0ff */
[--C-:B------:R-:W-:Y:S01]  /*110a0*/  IMAD.X R115, RZ, RZ, R123.reuse, P5 ;  /* 0x000000ffff737224 */ /* 0x100fe200028e067b */
[----:B------:R-:W-:Y:S01]  /*110b0*/  SHF.R.U64 R219, R219, 0x3, RZ ;  /* 0x00000003dbdb7819 */ /* 0x000fe200000012ff */
[--C-:B------:R-:W-:Y:S01]  /*110c0*/  IMAD.X R119, RZ, RZ, R123.reuse, P2 ;  /* 0x000000ffff777224 */ /* 0x100fe200010e067b */
[----:B------:R-:W-:Y:S01]  /*110d0*/  LOP3.LUT R122, R37, R122, RZ, 0x3c, !PT ;  /* 0x0000007a257a7212 */ /* 0x000fe200078e3cff */
[----:B------:R-:W-:Y:S01]  /*110e0*/  IMAD.X R37, RZ, RZ, R123, P1 ;  /* 0x000000ffff257224 */ /* 0x000fe200008e067b */
[----:B------:R-:W-:-:S02]  /*110f0*/  SHF.R.U64 R217, R217, 0x3, RZ ;  /* 0x00000003d9d97819 */ /* 0x000fc400000012ff */
[----:B------:R-:W-:Y:S02]  /*11100*/  SHF.R.U64 R183, R183, 0x3, RZ ;  /* 0x00000003b7b77819 */ /* 0x000fe400000012ff */
[----:B------:R-:W-:Y:S02]  /*11110*/  LOP3.LUT R40, R181, R40, RZ, 0x3c, !PT ;  /* 0x00000028b5287212 */ /* 0x000fe400078e3cff */
[----:B------:R-:W-:Y:S02]  /*11120*/  LOP3.LUT R181, R56, 0x380, RZ, 0xc0, !PT ;  /* 0x0000038038b57812 */ /* 0x000fe400078ec0ff */
[----:B------:R-:W-:Y:S02]  /*11130*/  LOP3.LUT R68, R219, R68, RZ, 0x3c, !PT ;  /* 0x00000044db447212 */ /* 0x000fe400078e3cff */
[----:B------:R-:W-:Y:S02]  /*11140*/  LOP3.LUT R48, R217, R48, RZ, 0x3c, !PT ;  /* 0x00000030d9307212 */ /* 0x000fe400078e3cff */
[----:B------:R-:W-:-:S02]  /*11150*/  LOP3.LUT R60, R183, R60, RZ, 0x3c, !PT ;  /* 0x0000003cb73c7212 */ /* 0x000fc400078e3cff */
[----:B------:R-:W-:Y:S02]  /*11160*/  LOP3.LUT R219, R26, 0x380, RZ, 0xc0, !PT ;  /* 0x000003801adb7812 */ /* 0x000fe400078ec0ff */
[----:B------:R-:W-:Y:S02]  /*11170*/  MOV R122, R122 ;  /* 0x0000007a007a7202 */ /* 0x000fe40000000f00 */
[----:B------:R-:W-:Y:S02]  /*11180*/  LOP3.LUT R27, R0, 0x380, RZ, 0xc0, !PT ;  /* 0x00000380001b7812 */ /* 0x000fe400078ec0ff */
[----:B------:R-:W-:Y:S01]  /*11190*/  LOP3.LUT R217, R64, 0x380, RZ, 0xc0, !PT ;  /* 0x0000038040d97812 */ /* 0x000fe200078ec0ff */
[----:B------:R0:W-:Y:S01]  /*111a0*/  STSM.16.M88.4 [R122], R8 ;  /* 0x000000087a007844 */ /* 0x0001e20000000200 */
[----:B------:R-:W-:Y:S02]  /*111b0*/  LOP3.LUT R183, R30, 0x380, RZ, 0xc0, !PT ;  /* 0x000003801eb77812 */ /* 0x000fe400078ec0ff */
[----:B------:R-:W-:-:S02]  /*111c0*/  SHF.R.U64 R181, R181, 0x3, RZ ;  /* 0x00000003b5b57819 */ /* 0x000fc400000012ff */
[----:B------:R-:W-:Y:S02]  /*111d0*/  SHF.R.U64 R219, R219, 0x3, RZ ;  /* 0x00000003dbdb7819 */ /* 0x000fe400000012ff */
[----:B------:R-:W-:Y:S02]  /*111e0*/  SHF.R.U64 R27, R27, 0x3, RZ ;  /* 0x000000031b1b7819 */ /* 0x000fe400000012ff */
[----:B------:R-:W-:Y:S02]  /*111f0*/  SHF.R.U64 R217, R217, 0x3, RZ ;  /* 0x00000003d9d97819 */ /* 0x000fe400000012ff */
[----:B------:R-:W-:Y:S02]  /*11200*/  SHF.R.U64 R183, R183, 0x3, RZ ;  /* 0x00000003b7b77819 */ /* 0x000fe400000012ff */
[----:B------:R-:W-:Y:S02]  /*11210*/  MOV R40, R40 ;  /* 0x0000002800287202 */ /* 0x000fe40000000f00 */
[----:B------:R-:W-:-:S02]  /*11220*/  LOP3.LUT R56, R181, R56, RZ, 0x3c, !PT ;  /* 0x00000038b5387212 */ /* 0x000fc400078e3cff */
[----:B0-----:R-:W-:Y:S02]  /*11230*/  F2FP.F16.F32.PACK_AB R8, R173, R175 ;  /* 0x000000afad08723e */ /* 0x001fe400000000ff */
[----:B------:R-:W-:Y:S02]  /*11240*/  F2FP.F16.F32.PACK_AB R9, R35, R34 ;  /* 0x000000222309723e */ /* 0x000fe400000000ff */
[----:B------:R-:W-:Y:S02]  /*11250*/  F2FP.F16.F32.PACK_AB R10, R171, R174 ;  /* 0x000000aeab0a723e */ /* 0x000fe400000000ff */
[----:B------:R-:W-:Y:S02]  /*11260*/  F2FP.F16.F32.PACK_AB R11, R39, R38 ;  /* 0x00000026270b723e */ /* 0x000fe400000000ff */
[----:B------:R-:W-:Y:S02]  /*11270*/  MOV R44, R44 ;  /* 0x0000002c002c7202 */ /* 0x000fe40000000f00 */
[----:B------:R-:W-:Y:S01]  /*11280*/  LOP3.LUT R110, R219, R26, RZ, 0x3c, !PT ;  /* 0x0000001adb6e7212 */ /* 0x000fe200078e3cff */
[----:B------:R0:W-:Y:S01]  /*11290*/  STSM.16.M88.4 [R40], R8 ;  /* 0x0000000828007844 */ /* 0x0001e20000000200 */
[----:B------:R-:W-:-:S02]  /*112a0*/  LOP3.LUT R114, R27, R0, RZ, 0x3c, !PT ;  /* 0x000000001b727212 */ /* 0x000fc400078e3cff */
[----:B------:R-:W-:Y:S01]  /*112b0*/  LOP3.LUT R64, R217, R64, RZ, 0x3c, !PT ;  /* 0x00000040d9407212 */ /* 0x000fe200078e3cff */
[----:B------:R-:W-:Y:S01]  /*112c0*/  STSM.16.M88.4 [R44], R12 ;  /* 0x0000000c2c007844 */ /* 0x000fe20000000200 */
[----:B------:R-:W-:Y:S02]  /*112d0*/  LOP3.LUT R102, R183, R30, RZ, 0x3c, !PT ;  /* 0x0000001eb7667212 */ /* 0x000fe400078e3cff */
[----:B------:R-:W-:Y:S02]  /*112e0*/  MOV R48, R48 ;  /* 0x0000003000307202 */ /* 0x000fe40000000f00 */
[----:B------:R-:W-:Y:S02]  /*112f0*/  F2FP.F16.F32.PACK_AB R26, R165, R167 ;  /* 0x000000a7a51a723e */ /* 0x000fe400000000ff */
[----:B------:R-:W-:Y:S02]  /*11300*/  F2FP.F16.F32.PACK_AB R27, R55, R54 ;  /* 0x00000036371b723e */ /* 0x000fe400000000ff */
[----:B------:R-:W-:-:S02]  /*11310*/  MOV R52, R52 ;  /* 0x0000003400347202 */ /* 0x000fc40000000f00 */
[----:B------:R-:W-:Y:S01]  /*11320*/  F2FP.F16.F32.PACK_AB R30, R162, R164 ;  /* 0x000000a4a21e723e */ /* 0x000fe200000000ff */
[----:B------:R1:W-:Y:S01]  /*11330*/  STSM.16.M88.4 [R48], R24 ;  /* 0x0000001830007844 */ /* 0x0003e20000000200 */
[----:B------:R-:W-:Y:S02]  /*11340*/  MOV R56, R56 ;  /* 0x0000003800387202 */ /* 0x000fe40000000f00 */
[----:B------:R-:W-:Y:S01]  /*11350*/  F2FP.F16.F32.PACK_AB R34, R159, R161 ;  /* 0x000000a19f22723e */ /* 0x000fe200000000ff */
[----:B------:R-:W-:Y:S01]  /*11360*/  STSM.16.M88.4 [R52], R28 ;  /* 0x0000001c34007844 */ /* 0x000fe20000000200 */
[----:B------:R-:W-:Y:S02]  /*11370*/  F2FP.F16.F32.PACK_AB R35, R71, R70 ;  /* 0x000000464723723e */ /* 0x000fe400000000ff */
[----:B------:R-:W-:Y:S02]  /*11380*/  MOV R60, R60 ;  /* 0x0000003c003c7202 */ /* 0x000fe40000000f00 */
[----:B0-----:R-:W-:Y:S01]  /*11390*/  F2FP.F16.F32.PACK_AB R8, R152, R160 ;  /* 0x000000a09808723e */ /* 0x001fe200000000ff */
[----:B------:R-:W-:Y:S01]  /*113a0*/  STSM.16.M88.4 [R56], R32 ;  /* 0x0000002038007844 */ /* 0x000fe20000000200 */
[----:B------:R-:W-:-:S02]  /*113b0*/  F2FP.F16.F32.PACK_AB R9, R75, R74 ;  /* 0x0000004a4b09723e */ /* 0x000fc400000000ff */
[----:B------:R-:W-:Y:S02]  /*113c0*/  F2FP.F16.F32.PACK_AB R10, R77, R158 ;  /* 0x0000009e4d0a723e */ /* 0x000fe400000000ff */
[----:B------:R-:W-:Y:S01]  /*113d0*/  F2FP.F16.F32.PACK_AB R11, R79, R78 ;  /* 0x0000004e4f0b723e */ /* 0x000fe200000000ff */
[----:B-1----:R-:W0:Y:S01]  /*113e0*/  LDC.64 R24, c[0x0][0xd00] ;  /* 0x00034000ff187b82 */ /* 0x002e220000000a00 */
[----:B------:R-:W-:Y:S02]  /*113f0*/  MOV R64, R64 ;  /* 0x0000004000407202 */ /* 0x000fe40000000f00 */
[----:B------:R-:W-:Y:S01]  /*11400*/  F2FP.F16.F32.PACK_AB R12, R81, R80 ;  /* 0x00000050510c723e */ /* 0x000fe200000000ff */
[----:B------:R1:W-:Y:S01]  /*11410*/  STSM.16.M88.4 [R60], R8 ;  /* 0x000000083c007844 */ /* 0x0003e20000000200 */
[----:B------:R-:W-:Y:S02]  /*11420*/  F2FP.F16.F32.PACK_AB R13, R83, R82 ;  /* 0x00000052530d723e */ /* 0x000fe400000000ff */
[----:B------:R-:W-:-:S02]  /*11430*/  F2FP.F16.F32.PACK_AB R14, R85, R84 ;  /* 0x00000054550e723e */ /* 0x000fc400000000ff */
[----:B------:R-:W-:Y:S02]  /*11440*/  F2FP.F16.F32.PACK_AB R15, R87, R86 ;  /* 0x00000056570f723e */ /* 0x000fe400000000ff */
[----:B------:R-:W-:Y:S02]  /*11450*/  LOP3.LUT R181, R18, 0x380, RZ, 0xc0, !PT ;  /* 0x0000038012b57812 */ /* 0x000fe400078ec0ff */
[----:B------:R-:W-:Y:S01]  /*11460*/  LOP3.LUT R217, R36, 0x380, RZ, 0xc0, !PT ;  /* 0x0000038024d97812 */ /* 0x000fe200078ec0ff */
[----:B------:R2:W-:Y:S01]  /*11470*/  STSM.16.M88.4 [R64], R12 ;  /* 0x0000000c40007844 */ /* 0x0005e20000000200 */
[----:B------:R-:W-:Y:S02]  /*11480*/  SHF.R.U64 R181, R181, 0x3, RZ ;  /* 0x00000003b5b57819 */ /* 0x000fe400000012ff */
[----:B------:R-:W-:Y:S02]  /*11490*/  LOP3.LUT R123, R4, 0x380, RZ, 0xc0, !PT ;  /* 0x00000380047b7812 */ /* 0x000fe400078ec0ff */
[----:B------:R-:W-:Y:S01]  /*114a0*/  SHF.R.U64 R217, R217, 0x3, RZ ;  /* 0x00000003d9d97819 */ /* 0x000fe200000012ff */
[----:B-1----:R-:W1:Y:S01]  /*114b0*/  LDC.64 R8, c[0x0][0xd00] ;  /* 0x00034000ff087b82 */ /* 0x002e620000000a00 */
[----:B------:R-:W-:-:S02]  /*114c0*/  LOP3.LUT R72, R181, R18, RZ, 0x3c, !PT ;  /* 0x00000012b5487212 */ /* 0x000fc400078e3cff */
[----:B------:R-:W-:Y:S02]  /*114d0*/  LOP3.LUT R18, R17, 0x380, RZ, 0xc0, !PT ;  /* 0x0000038011127812 */ /* 0x000fe400078ec0ff */
[----:B------:R-:W-:Y:S02]  /*114e0*/  SHF.R.U64 R123, R123, 0x3, RZ ;  /* 0x000000037b7b7819 */ /* 0x000fe400000012ff */
[----:B------:R-:W-:Y:S02]  /*114f0*/  LOP3.LUT R106, R217, R36, RZ, 0x3c, !PT ;  /* 0x00000024d96a7212 */ /* 0x000fe400078e3cff */
[----:B------:R-:W-:Y:S01]  /*11500*/  SHF.R.U64 R18, R18, 0x3, RZ ;  /* 0x0000000312127819 */ /* 0x000fe200000012ff */
[----:B--2---:R-:W2:Y:S01]  /*11510*/  LDC.64 R12, c[0x0][0xd08] ;  /* 0x00034200ff0c7b82 */ /* 0x004ea20000000a00 */
[----:B------:R-:W-:Y:S02]  /*11520*/  F2FP.F16.F32.PACK_AB R96, R97, R96 ;  /* 0x000000606160723e */ /* 0x000fe400000000ff */
[----:B------:R-:W-:-:S02]  /*11530*/  LOP3.LUT R36, R123, R4, RZ, 0x3c, !PT ;  /* 0x000000047b247212 */ /* 0x000fc400078e3cff */
[----:B------:R-:W-:Y:S02]  /*11540*/  MOV R68, R68 ;  /* 0x0000004400447202 */ /* 0x000fe40000000f00 */
[----:B------:R-:W-:Y:S02]  /*11550*/  F2FP.F16.F32.PACK_AB R90, R93, R92 ;  /* 0x0000005c5d5a723e */ /* 0x000fe400000000ff */
[----:B------:R-:W-:Y:S02]  /*11560*/  F2FP.F16.F32.PACK_AB R91, R95, R91 ;  /* 0x0000005b5f5b723e */ /* 0x000fe400000000ff */
[----:B------:R-:W-:Y:S02]  /*11570*/  F2FP.F16.F32.PACK_AB R97, R99, R98 ;  /* 0x000000626361723e */ /* 0x000fe400000000ff */
[----:B------:R-:W-:Y:S01]  /*11580*/  MOV R72, R72 ;  /* 0x0000004800487202 */ /* 0x000fe20000000f00 */
[----:B-1----:R-:W-:Y:S01]  /*11590*/  IMAD.WIDE R10, R194, 0x4, R8 ;  /* 0x00000004c20a7825 */ /* 0x002fe200078e0208 */
[----:B------:R-:W-:Y:S01]  /*115a0*/  MOV R4, R106 ;  /* 0x0000006a00047202 */ /* 0x000fe20000000f00 */
[----:B------:R-:W-:Y:S01]  /*115b0*/  STSM.16.M88.4 [R68], R88 ;  /* 0x0000005844007844 */ /* 0x000fe20000000200 */
[----:B------:R-:W-:-:S02]  /*115c0*/  F2FP.F16.F32.PACK_AB R98, R101, R100 ;  /* 0x000000646562723e */ /* 0x000fc400000000ff */
[----:B------:R-:W-:Y:S02]  /*115d0*/  F2FP.F16.F32.PACK_AB R104, R105, R104 ;  /* 0x000000686968723e */ /* 0x000fe400000000ff */
[----:B------:R-:W-:Y:S02]  /*115e0*/  LOP3.LUT R118, R18, R17, RZ, 0x3c, !PT ;  /* 0x0000001112767212 */ /* 0x000fe400078e3cff */
[----:B------:R-:W-:Y:S02]  /*115f0*/  MOV R102, R102 ;  /* 0x0000006600667202 */ /* 0x000fe40000000f00 */
[----:B--2---:R-:W-:Y:S01]  /*11600*/  ISETP.NE.U32.AND P6, PT, R12, RZ, PT ;  /* 0x000000ff0c00720c */ /* 0x004fe20003fc5070 */
[----:B------:R-:W-:Y:S01]  /*11610*/  IMAD R9, R201, 0x40, R190 ;  /* 0x00000040c9097824 */ /* 0x000fe200078e02be */
[----:B------:R-:W-:Y:S02]  /*11620*/  F2FP.F16.F32.PACK_AB R99, R46, R42 ;  /* 0x0000002a2e63723e */ /* 0x000fe400000000ff */
[----:B------:R-:W-:-:S02]  /*11630*/  ISETP.NE.AND.EX P6, PT, R13, RZ, PT, P6 ;  /* 0x000000ff0d00720c */ /* 0x000fc40003fc5360 */
[----:B------:R-:W-:Y:S01]  /*11640*/  MOV R0, R114 ;  /* 0x0000007200007202 */ /* 0x000fe20000000f00 */
[----:B------:R-:W-:Y:S01]  /*11650*/  STSM.16.M88.4 [R72], R96 ;  /* 0x0000006048007844 */ /* 0x000fe20000000200 */
[----:B------:R-:W-:Y:S02]  /*11660*/  F2FP.F16.F32.PACK_AB R105, R58, R50 ;  /* 0x000000323a69723e */ /* 0x000fe400000000ff */
[----:B------:R-:W-:Y:S02]  /*11670*/  F2FP.F16.F32.PACK_AB R106, R109, R108 ;  /* 0x0000006c6d6a723e */ /* 0x000fe400000000ff */
[----:B------:R-:W-:Y:S02]  /*11680*/  F2FP.F16.F32.PACK_AB R107, R76, R66 ;  /* 0x000000424c6b723e */ /* 0x000fe400000000ff */
[----:B------:R-:W-:Y:S02]  /*11690*/  F2FP.F16.F32.PACK_AB R112, R113, R112 ;  /* 0x000000707170723e */ /* 0x000fe400000000ff */
[----:B------:R-:W-:Y:S01]  /*116a0*/  F2FP.F16.F32.PACK_AB R113, R153, R94 ;  /* 0x0000005e9971723e */ /* 0x000fe200000000ff */
[----:B------:R-:W-:Y:S01]  /*116b0*/  STSM.16.M88.4 [R102], R104 ;  /* 0x0000006866007844 */ /* 0x000fe20000000200 */
[----:B------:R-:W-:-:S02]  /*116c0*/  F2FP.F16.F32.PACK_AB R114, R117, R116 ;  /* 0x000000747572723e */ /* 0x000fc400000000ff */
[----:B------:R-:W-:Y:S02]  /*116d0*/  F2FP.F16.F32.PACK_AB R115, R155, R154 ;  /* 0x0000009a9b73723e */ /* 0x000fe400000000ff */
[----:B------:R-:W-:Y:S02]  /*116e0*/  F2FP.F16.F32.PACK_AB R120, R121, R120 ;  /* 0x000000787978723e */ /* 0x000fe400000000ff */
[----:B------:R-:W-:Y:S02]  /*116f0*/  F2FP.F16.F32.PACK_AB R128, R129, R128 ;  /* 0x000000808180723e */ /* 0x000fe400000000ff */
[----:B------:R-:W-:Y:S02]  /*11700*/  MOV R110, R110 ;  /* 0x0000006e006e7202 */ /* 0x000fe40000000f00 */
[----:B------:R-:W-:Y:S02]  /*11710*/  F2FP.F16.F32.PACK_AB R122, R125, R124 ;  /* 0x0000007c7d7a723e */ /* 0x000fe400000000ff */
[----:B------:R-:W-:-:S02]  /*11720*/  F2FP.F16.F32.PACK_AB R123, R127, R126 ;  /* 0x0000007e7f7b723e */ /* 0x000fc400000000ff */
[----:B------:R-:W-:Y:S02]  /*11730*/  F2FP.F16.F32.PACK_AB R136, R137, R136 ;  /* 0x000000888988723e */ /* 0x000fe400000000ff */
[----:B------:R-:W-:Y:S01]  /*11740*/  F2FP.F16.F32.PACK_AB R144, R145, R144 ;  /* 0x000000909190723e */ /* 0x000fe200000000ff */
[----:B------:R-:W-:Y:S01]  /*11750*/  IMAD.WIDE R178, R9, 0x2, R178 ;  /* 0x0000000209b27825 */ /* 0x000fe200078e02b2 */
[----:B------:R-:W-:Y:S01]  /*11760*/  F2FP.F16.F32.PACK_AB R121, R157, R156 ;  /* 0x0000009c9d79723e */ /* 0x000fe200000000ff */
[----:B------:R1:W-:Y:S01]  /*11770*/  STSM.16.M88.4 [R4], R112 ;  /* 0x0000007004007844 */ /* 0x0003e20000000200 */
[----:B------:R-:W-:Y:S01]  /*11780*/  F2FP.F16.F32.PACK_AB R129, R131, R130 ;  /* 0x000000828381723e */ /* 0x000fe200000000ff */
[----:B------:R-:W2:Y:S01]  /*11790*/  @P6 LDC.64 R8, c[0x0][0xd08] ;  /* 0x00034200ff086b82 */ /* 0x000ea20000000a00 */
[----:B------:R-:W-:Y:S01]  /*117a0*/  F2FP.F16.F32.PACK_AB R130, R133, R132 ;  /* 0x000000848582723e */ /* 0x000fe200000000ff */
[----:B------:R-:W-:Y:S01]  /*117b0*/  STSM.16.M88.4 [R110], R120 ;  /* 0x000000786e007844 */ /* 0x000fe20000000200 */
[----:B------:R-:W-:-:S02]  /*117c0*/  F2FP.F16.F32.PACK_AB R131, R135, R134 ;  /* 0x000000868783723e */ /* 0x000fc400000000ff */
[----:B------:R-:W-:Y:S02]  /*117d0*/  F2FP.F16.F32.PACK_AB R137, R139, R138 ;  /* 0x0000008a8b89723e */ /* 0x000fe400000000ff */
[----:B------:R-:W-:Y:S01]  /*117e0*/  MOV R118, R118 ;  /* 0x0000007600767202 */ /* 0x000fe20000000f00 */
[----:B------:R3:W-:Y:S01]  /*117f0*/  STSM.16.M88.4 [R0], R128 ;  /* 0x0000008000007844 */ /* 0x0007e20000000200 */
[----:B------:R-:W-:Y:S02]  /*11800*/  F2FP.F16.F32.PACK_AB R138, R141, R140 ;  /* 0x0000008c8d8a723e */ /* 0x000fe400000000ff */
[----:B------:R-:W-:Y:S02]  /*11810*/  F2FP.F16.F32.PACK_AB R139, R143, R142 ;  /* 0x0000008e8f8b723e */ /* 0x000fe400000000ff */
[----:B------:R-:W-:Y:S01]  /*11820*/  F2FP.F16.F32.PACK_AB R145, R147, R146 ;  /* 0x000000929391723e */ /* 0x000fe200000000ff */
[----:B------:R-:W-:Y:S01]  /*11830*/  ULDC UR4, c[0x0][0xb88] ;  /* 0x0002e20000047ab9 */ /* 0x000fe20000000800 */
[----:B------:R-:W-:Y:S01]  /*11840*/  MOV R36, R36 ;  /* 0x0000002400247202 */ /* 0x000fe20000000f00 */
[----:B------:R-:W-:Y:S01]  /*11850*/  STSM.16.M88.4 [R118], R136 ;  /* 0x0000008876007844 */ /* 0x000fe20000000200 */
[----:B------:R-:W-:Y:S01]  /*11860*/  F2FP.F16.F32.PACK_AB R146, R149, R148 ;  /* 0x000000949592723e */ /* 0x000fe200000000ff */
[----:B-1----:R-:W-:Y:S01]  /*11870*/  IMAD.MOV.U32 R4, RZ, RZ, RZ ;  /* 0x000000ffff047224 */ /* 0x002fe200078e00ff */
[----:B------:R-:W-:-:S02]  /*11880*/  F2FP.F16.F32.PACK_AB R147, R151, R150 ;  /* 0x000000969793723e */ /* 0x000fc400000000ff */
[----:B0-----:R-:W-:-:S03]  /*11890*/  ISETP.NE.U32.AND P0, PT, R24, RZ, PT ;  /* 0x000000ff1800720c */ /* 0x001fc60003f05070 */
[----:B------:R0:W-:Y:S01]  /*118a0*/  STSM.16.M88.4 [R36], R144 ;  /* 0x0000009024007844 */ /* 0x0001e20000000200 */
[----:B------:R-:W-:Y:S01]  /*118b0*/  BAR.SYNC.DEFER_BLOCKING 0x1, 0x100 ;  /* 0x0044000000007b1d */ /* 0x000fe20000010000 */
[----:B------:R-:W-:Y:S01]  /*118c0*/  ISETP.NE.AND.EX P0, PT, R25, RZ, PT, P0 ;  /* 0x000000ff1900720c */ /* 0x000fe20003f05300 */
[----:B---3--:R-:W-:Y:S02]  /*118d0*/  IMAD.U32 R0, RZ, RZ, UR4 ;  /* 0x00000004ff007e24 */ /* 0x008fe4000f8e00ff */
[----:B--2---:R-:W-:-:S10]  /*118e0*/  @P6 IMAD.WIDE R8, R194, 0x4, R8 ;  /* 0x00000004c2086825 */ /* 0x004fd400078e0208 */
[----:B------:R1:W5:Y:S01]  /*118f0*/  @P0 LDG.E R4, desc[UR40][R10.64] ;  /* 0x000000280a040981 */ /* 0x000362000c1e1900 */
[C---:B------:R-:W-:Y:S02]  /*11900*/  IADD3 R13, P1, R178.reuse, 0x1000, RZ ;  /* 0x00001000b20d7810 */ /* 0x040fe40007f3e0ff */
[C---:B------:R-:W-:Y:S01]  /*11910*/  IADD3 R25, P2, R178.reuse, 0x2000, RZ ;  /* 0x00002000b2197810 */ /* 0x040fe20007f5e0ff */
[----:B------:R1:W5:Y:S01]  /*11920*/  @P6 LDG.E R0, desc[UR40][R8.64] ;  /* 0x0000002808006981 */ /* 0x000362000c1e1900 */
        /* <DEDUP_REMOVED lines=18> */
[C---:B------:R-:W-:Y:S02]  /*11a50*/  IADD3 R37, P5, R178.reuse, 0x5000, RZ ;  /* 0x00005000b2257810 */ /* 0x040fe40007fbe0ff */
[----:B------:R-:W-:-:S02]  /*11a60*/  IADD3 R41, P1, R178, 0x6000, RZ ;  /* 0x00006000b2297810 */ /* 0x000fc40007f3e0ff */
[C---:B------:R-:W-:Y:S02]  /*11a70*/  IADD3 R45, P2, R178.reuse, 0x7000, RZ ;  /* 0x00007000b22d7810 */ /* 0x040fe40007f5e0ff */
[C---:B------:R-:W-:Y:S02]  /*11a80*/  IADD3 R49, P3, R178.reuse, 0x8000, RZ ;  /* 0x00008000b2317810 */ /* 0x040fe40007f7e0ff */
[----:B------:R-:W-:Y:S02]  /*11a90*/  IADD3 R53, P4, R178, 0x9000, RZ ;  /* 0x00009000b2357810 */ /* 0x000fe40007f9e0ff */
[----:B------:R-:W-:Y:S02]  /*11aa0*/  P2R R14, PR, RZ, 0x20 ;  /* 0x00000020ff0e7803 */ /* 0x000fe40000000000 */
[----:B0-----:R-:W-:Y:S02]  /*11ab0*/  LOP3.LUT R36, R37, 0x380, RZ, 0xc0, !PT ;  /* 0x0000038025247812 */ /* 0x001fe400078ec0ff */
[----:B------:R-:W-:-:S02]  /*11ac0*/  LOP3.LUT R40, R41, 0x380, RZ, 0xc0, !PT ;  /* 0x0000038029287812 */ /* 0x000fc400078ec0ff */
[----:B------:R-:W-:Y:S02]  /*11ad0*/  LOP3.LUT R44, R45, 0x380, RZ, 0xc0, !PT ;  /* 0x000003802d2c7812 */ /* 0x000fe400078ec0ff */
[----:B------:R-:W-:Y:S02]  /*11ae0*/  LOP3.LUT R48, R49, 0x380, RZ, 0xc0, !PT ;  /* 0x0000038031307812 */ /* 0x000fe400078ec0ff */
[----:B------:R-:W-:Y:S02]  /*11af0*/  LOP3.LUT R52, R53, 0x380, RZ, 0xc0, !PT ;  /* 0x0000038035347812 */ /* 0x000fe400078ec0ff */
[----:B------:R-:W-:Y:S02]  /*11b00*/  IADD3 R57, P5, R178, 0xa000, RZ ;  /* 0x0000a000b2397810 */ /* 0x000fe40007fbe0ff */
[----:B------:R-:W-:Y:S02]  /*11b10*/  SHF.R.U64 R36, R36, 0x3, RZ ;  /* 0x0000000324247819 */ /* 0x000fe400000012ff */
[----:B------:R-:W-:-:S02]  /*11b20*/  SHF.R.U64 R40, R40, 0x3, RZ ;  /* 0x0000000328287819 */ /* 0x000fc400000012ff */
[----:B------:R-:W-:Y:S02]  /*11b30*/  SHF.R.U64 R44, R44, 0x3, RZ ;  /* 0x000000032c2c7819 */ /* 0x000fe400000012ff */
[----:B------:R-:W-:Y:S02]  /*11b40*/  SHF.R.U64 R48, R48, 0x3, RZ ;  /* 0x0000000330307819 */ /* 0x000fe400000012ff */
[----:B------:R-:W-:Y:S02]  /*11b50*/  SHF.R.U64 R52, R52, 0x3, RZ ;  /* 0x0000000334347819 */ /* 0x000fe400000012ff */
[----:B------:R-:W-:Y:S02]  /*11b60*/  LOP3.LUT R56, R57, 0x380, RZ, 0xc0, !PT ;  /* 0x0000038039387812 */ /* 0x000fe400078ec0ff */
[----:B------:R-:W-:Y:S02]  /*11b70*/  LOP3.LUT R36, R36, R37, RZ, 0x3c, !PT ;  /* 0x0000002524247212 */ /* 0x000fe400078e3cff */
[----:B------:R-:W-:-:S02]  /*11b80*/  LOP3.LUT R40, R40, R41, RZ, 0x3c, !PT ;  /* 0x0000002928287212 */ /* 0x000fc400078e3cff */
[----:B------:R-:W-:Y:S02]  /*11b90*/  LOP3.LUT R44, R44, R45, RZ, 0x3c, !PT ;  /* 0x0000002d2c2c7212 */ /* 0x000fe400078e3cff */
[----:B------:R-:W-:Y:S02]  /*11ba0*/  LOP3.LUT R48, R48, R49, RZ, 0x3c, !PT ;  /* 0x0000003130307212 */ /* 0x000fe400078e3cff */
[----:B------:R-:W-:Y:S02]  /*11bb0*/  LOP3.LUT R52, R52, R53, RZ, 0x3c, !PT ;  /* 0x0000003534347212 */ /* 0x000fe400078e3cff */
[----:B------:R-:W-:Y:S01]  /*11bc0*/  SHF.R.U64 R56, R56, 0x3, RZ ;  /* 0x0000000338387819 */ /* 0x000fe200000012ff */
[----:B-1----:R-:W-:Y:S06]  /*11bd0*/  @P6 BRA `(.L_x_3105) ;  /* 0x0000000000106947 */ /* 0x002fec0003800000 */
[----:B------:R-:W-:Y:S05]  /*11be0*/  @!P0 BRA `(.L_x_3105) ;  /* 0x00000000000c8947 */ /* 0x000fea0003800000 */
[----:B------:R-:W2:Y:S04]  /*11bf0*/  LDG.E R9, desc[UR40][R10.64] ;  /* 0x000000280a097981 */ /* 0x000ea8000c1e1900 */
[----:B-----5:R-:W2:Y:S02]  /*11c00*/  LDG.E R0, desc[UR40][R10.64+0x4] ;  /* 0x000004280a007981 */ /* 0x020ea4000c1e1900 */
[----:B--2---:R-:W-:-:S07]  /*11c10*/  IMAD.IADD R0, R0, 0x1, -R9 ;  /* 0x0000000100007824 */ /* 0x004fce00078e0a09 */
.L_x_3105:
[----:B------:R-:W0:Y:S01]  /*11c20*/  SHFL.IDX PT, R8, R203, RZ, 0x1f ;  /* 0x00001fffcb087589 */ /* 0x000e2200000e0000 */
[----:B------:R-:W-:Y:S01]  /*11c30*/  ISETP.NE.AND P6, PT, R14, RZ, PT ;  /* 0x000000ff0e00720c */ /* 0x000fe20003fc5270 */
        /* <DEDUP_REMOVED lines=17> */
[----:B------:R-:W-:Y:S02]  /*11d50*/  LOP3.LUT R11, R178, 0x380, RZ, 0xc0, !PT ;  /* 0x00000380b20b7812 */ /* 0x000fe400078ec0ff */
[----:B0-----:R-:W-:-:S02]  /*11d60*/  ISETP.NE.AND P4, PT, R8, RZ, PT ;  /* 0x000000ff0800720c */ /* 0x001fc40003f85270 */
[----:B------:R-:W-:Y:S02]  /*11d70*/  LOP3.LUT R9, R10, 0x380, RZ, 0xc0, !PT ;  /* 0x000003800a097812 */ /* 0x000fe400078ec0ff */
[----:B------:R-:W-:Y:S02]  /*11d80*/  SHF.R.U64 R60, R60, 0x3, RZ ;  /* 0x000000033c3c7819 */ /* 0x000fe400000012ff */
[----:B------:R-:W-:Y:S02]  /*11d90*/  SHF.R.U64 R64, R64, 0x3, RZ ;  /* 0x0000000340407819 */ /* 0x000fe400000012ff */
[----:B------:R-:W-:Y:S02]  /*11da0*/  SHF.R.U64 R68, R68, 0x3, RZ ;  /* 0x0000000344447819 */ /* 0x000fe400000012ff */
[----:B------:R-:W-:Y:S02]  /*11db0*/  SHF.R.U64 R72, R72, 0x3, RZ ;  /* 0x0000000348487819 */ /* 0x000fe400000012ff */
[----:B------:R-:W-:-:S02]  /*11dc0*/  SHF.R.U64 R11, R11, 0x3, RZ ;  /* 0x000000030b0b7819 */ /* 0x000fc400000012ff */
[----:B------:R-:W-:Y:S02]  /*11dd0*/  SHF.R.U64 R9, R9, 0x3, RZ ;  /* 0x0000000309097819 */ /* 0x000fe400000012ff */
[----:B------:R-:W-:Y:S02]  /*11de0*/  SHF.R.S32.HI R8, RZ, 0x1f, R194 ;  /* 0x0000001fff087819 */ /* 0x000fe400000114c2 */
        /* <DEDUP_REMOVED lines=10> */
[----:B------:R-:W-:Y:S02]  /*11e90*/  SHF.R.S32.HI R18, RZ, 0x1f, R193 ;  /* 0x0000001fff127819 */ /* 0x000fe400000114c1 */
[----:B------:R-:W-:Y:S02]  /*11ea0*/  SEL R83, R194, RZ, !P0 ;  /* 0x000000ffc2537207 */ /* 0x000fe40004000000 */
[----:B------:R-:W-:Y:S02]  /*11eb0*/  SEL R80, R8, RZ, !P0 ;  /* 0x000000ff08507207 */ /* 0x000fe40004000000 */
[----:B-----5:R-:W-:Y:S01]  /*11ec0*/  SHF.R.S32.HI R81, RZ, 0x1f, R4 ;  /* 0x0000001fff517819 */ /* 0x020fe20000011404 */
[----:B------:R-:W-:Y:S06]  /*11ed0*/  @P4 BRA `(.L_x_3106) ;  /* 0x0000000000b84947 */ /* 0x000fec0003800000 */
[----:B------:R-:W0:Y:S01]  /*11ee0*/  LDC R21, c[0x0][0xce8] ;  /* 0x00033a00ff157b82 */ /* 0x000e220000000800 */
[----:B------:R-:W-:Y:S01]  /*11ef0*/  ULDC.64 UR4, c[0x0][0xc90] ;  /* 0x0003240000047ab9 */ /* 0x000fe20000000a00 */
[----:B------:R-:W-:Y:S02]  /*11f00*/  IMAD.IADD R26, R191, 0x1, R184 ;  /* 0x00000001bf1a7824 */ /* 0x000fe400078e02b8 */
[----:B------:R-:W-:Y:S02]  /*11f10*/  IMAD R10, R18, UR4, RZ ;  /* 0x00000004120a7c24 */ /* 0x000fe4000f8e02ff */
[----:B------:R-:W-:Y:S02]  /*11f20*/  IMAD.MOV.U32 R8, RZ, RZ, R4 ;  /* 0x000000ffff087224 */ /* 0x000fe400078e0004 */
[----:B------:R-:W-:Y:S02]  /*11f30*/  IMAD R15, R193, UR5, R10 ;  /* 0x00000005c10f7c24 */ /* 0x000fe4000f8e020a */
[----:B------:R-:W-:-:S02]  /*11f40*/  IMAD.MOV.U32 R9, RZ, RZ, R81 ;  /* 0x000000ffff097224 */ /* 0x000fc400078e0051 */
[----:B------:R-:W-:Y:S01]  /*11f50*/  IMAD.WIDE.U32 R8, R193, UR4, R8 ;  /* 0x00000004c1087c25 */ /* 0x000fe2000f8e0008 */
[----:B------:R-:W-:-:S03]  /*11f60*/  ULDC.64 UR4, c[0x0][0xc98] ;  /* 0x0003260000047ab9 */ /* 0x000fc60000000a00 */
[----:B------:R-:W-:Y:S02]  /*11f70*/  IMAD.IADD R9, R9, 0x1, R15 ;  /* 0x0000000109097824 */ /* 0x000fe400078e020f */
        /* <DEDUP_REMOVED lines=10> */
[----:B------:R-:W-:-:S03]  /*12020*/  IADD3 R8, P0, R11, R8, RZ ;  /* 0x000000080b087210 */ /* 0x000fc60007f1e0ff */
[----:B------:R-:W-:Y:S02]  /*12030*/  IMAD R15, R21, R14, R26 ;  /* 0x0000000e150f7224 */ /* 0x000fe400078e021a */
[----:B------:R-:W-:Y:S01]  /*12040*/  IMAD R14, R83, UR5, R10 ;  /* 0x00000005530e7c24 */ /* 0x000fe2000f8e020a */
[----:B------:R-:W-:Y:S01]  /*12050*/  ULDC.64 UR4, c[0x0][0xc88] ;  /* 0x0003220000047ab9 */ /* 0x000fe20000000a00 */
[----:B------:R-:W-:Y:S01]  /*12060*/  IMAD.IADD R26, R22, 0x1, R184 ;  /* 0x00000001161a7824 */ /* 0x000fe200078e02b8 */
[----:B------:R-:W-:Y:S01]  /*12070*/  SHF.R.S32.HI R10, RZ, 0x1f, R15 ;  /* 0x0000001fff0a7819 */ /* 0x000fe2000001140f */
[----:B------:R-:W-:Y:S01]  /*12080*/  IMAD R21, R0, R21, RZ ;  /* 0x0000001500157224 */ /* 0x000fe200078e02ff */
        /* <DEDUP_REMOVED lines=16> */
[----:B------:R-:W1:Y:S06]  /*12190*/  SHFL.IDX PT, R11, R17, 0x1, 0x1c1f ;  /* 0x003c1f00110b7f89 */ /* 0x000e6c00000e0000 */
[----:B0-----:R0:W-:Y:S04]  /*121a0*/  @!P1 ST.E desc[UR40][R8.64], R20 ;  /* 0x0000001408009985 */ /* 0x0011e8000c101928 */
[----:B-1----:R0:W-:Y:S02]  /*121b0*/  @!P0 ST.E desc[UR40][R10.64], R3 ;  /* 0x000000030a008985 */ /* 0x0021e4000c101928 */
.L_x_3106:
[----:B------:R-:W1:Y:S01]  /*121c0*/  LDC R85, c[0x0][0xce8] ;  /* 0x00033a00ff557b82 */ /* 0x000e620000000800 */
[----:B------:R-:W-:Y:S01]  /*121d0*/  ULDC.64 UR4, c[0x0][0xba0] ;  /* 0x0002e80000047ab9 */ /* 0x000fe20000000a00 */
[----:B------:R-:W-:Y:S01]  /*121e0*/  ULDC UR8, c[0x0][0xbc8] ;  /* 0x0002f20000087ab9 */ /* 0x000fe20000000800 */
[----:B0-----:R-:W-:Y:S01]  /*121f0*/  IMAD R3, R81, UR4, RZ ;  /* 0x0000000451037c24 */ /* 0x001fe2000f8e02ff */
[----:B------:R-:W-:Y:S01]  /*12200*/  ISETP.GE.AND P0, PT, R199, UR8, PT ;  /* 0x00000008c7007c0c */ /* 0x000fe2000bf06270 */
[----:B------:R-:W-:Y:S01]  /*12210*/  IMAD.WIDE.U32 R20, R4, UR4, RZ ;  /* 0x0000000404147c25 */ /* 0x000fe2000f8e00ff */
[----:B------:R-:W-:Y:S01]  /*12220*/  ISETP.GE.AND P1, PT, R190, UR8, PT ;  /* 0x00000008be007c0c */ /* 0x000fe2000bf26270 */
[----:B------:R0:W5:Y:S01]  /*12230*/  LD.E.128 R8, desc[UR40][R178.64] ;  /* 0x00000028b2087980 */ /* 0x000162000c101d00 */
[----:B------:R-:W-:Y:S01]  /*12240*/  ULDC.64 UR6, c[0x0][0xb80] ;  /* 0x0002e00000067ab9 */ /* 0x000fe20000000a00 */
[----:B------:R-:W-:Y:S01]  /*12250*/  IMAD R17, R4, UR5, R3 ;  /* 0x0000000504117c24 */ /* 0x000fe2000f8e0203 */
[----:B------:R-:W-:Y:S01]  /*12260*/  SEL R4, RZ, 0xffffffff, P0 ;  /* 0xffffffffff047807 */ /* 0x000fe20000000000 */
[----:B------:R-:W-:Y:S01]  /*12270*/  ULDC.64 UR4, c[0x0][0xbe8] ;  /* 0x0002fa0000047ab9 */ /* 0x000fe20000000a00 */
[----:B------:R-:W5:Y:S04]  /*12280*/  LD.E.128 R12, desc[UR40][R12.64] ;  /* 0x000000280c0c7980 */ /* 0x000f68000c101d00 */
[----:B------:R-:W5:Y:S04]  /*12290*/  LD.E.128 R24, desc[UR40][R24.64] ;  /* 0x0000002818187980 */ /* 0x000f68000c101d00 */
[----:B------:R-:W5:Y:S01]  /*122a0*/  LD.E.128 R28, desc[UR40][R28.64] ;  /* 0x000000281c1c7980 */ /* 0x000f62000c101d00 */
[----:B-1----:R-:W-:Y:S01]  /*122b0*/  ISETP.NE.AND P2, PT, R85, 0x1, PT ;  /* 0x000000015500780c */ /* 0x002fe20003f45270 */
[----:B------:R-:W-:Y:S01]  /*122c0*/  IMAD.SHL.U32 R4, R4, 0x2, RZ ;  /* 0x0000000204047824 */ /* 0x000fe200078e00ff */
[----:B------:R-:W-:Y:S01]  /*122d0*/  SEL R3, RZ, 0x1, P1 ;  /* 0x00000001ff037807 */ /* 0x000fe20000800000 */
[----:B------:R-:W5:Y:S01]  /*122e0*/  LD.E.128 R32, desc[UR40][R32.64] ;  /* 0x0000002820207980 */ /* 0x000f62000c101d00 */
[----:B------:R-:W-:-:S02]  /*122f0*/  ISETP.GE.AND P1, PT, R198, UR8, PT ;  /* 0x00000008c6007c0c */ /* 0x000fc4000bf26270 */
[----:B------:R-:W-:Y:S01]  /*12300*/  LOP3.LUT R3, R4, 0x2, R3, 0xe2, !PT ;  /* 0x0000000204037812 */ /* 0x000fe200078ee203 */
[----:B------:R-:W5:Y:S01]  /*12310*/  LD.E.128 R36, desc[UR40][R36.64] ;  /* 0x0000002824247980 */ /* 0x000f62000c101d00 */
[----:B------:R-:W-:-:S03]  /*12320*/  SEL R4, RZ, 0xffffffff, P1 ;  /* 0xffffffffff047807 */ /* 0x000fc60000800000 */
[----:B------:R-:W5:Y:S02]  /*12330*/  LD.E.128 R40, desc[UR40][R40.64] ;  /* 0x0000002828287980 */ /* 0x000f64000c101d00 */
[----:B------:R-:W1:Y:S01]  /*12340*/  @P2 LDC R87, c[0x0][0xcec] ;  /* 0x00033b00ff572b82 */ /* 0x000e620000000800 */
[----:B------:R-:W-:Y:S01]  /*12350*/  ISETP.GE.AND P0, PT, R197, UR8, PT ;  /* 0x00000008c5007c0c */ /* 0x000fe2000bf06270 */
[----:B------:R-:W-:Y:S01]  /*12360*/  IMAD.SHL.U32 R4, R4, 0x4, RZ ;  /* 0x0000000404047824 */ /* 0x000fe200078e00ff */
[----:B------:R-:W5:Y:S04]  /*12370*/  LD.E.128 R44, desc[UR40][R44.64] ;  /* 0x000000282c2c7980 */ /* 0x000f68000c101d00 */
[----:B------:R-:W5:Y:S01]  /*12380*/  LD.E.128 R48, desc[UR40][R48.64] ;  /* 0x0000002830307980 */ /* 0x000f62000c101d00 */
[----:B------:R-:W2:Y:S01]  /*12390*/  @P2 LDC R89, c[0x0][0xcf0] ;  /* 0x00033c00ff592b82 */ /* 0x000ea20000000800 */
[----:B------:R-:W-:Y:S01]  /*123a0*/  IMAD.IADD R21, R21, 0x1, R17 ;  /* 0x0000000115157824 */ /* 0x000fe200078e0211 */
[----:B------:R-:W-:Y:S01]  /*123b0*/  SEL R17, RZ, 0xffffffff, P0 ;  /* 0xffffffffff117807 */ /* 0x000fe20000000000 */
[----:B------:R-:W5:Y:S01]  /*123c0*/  LD.E.128 R52, desc[UR40][R52.64] ;  /* 0x0000002834347980 */ /* 0x000f62000c101d00 */
[----:B------:R-:W-:Y:S01]  /*123d0*/  LOP3.LUT R4, R4, 0x4, R3, 0xe2, !PT ;  /* 0x0000000404047812 */ /* 0x000fe200078ee203 */
[----:B------:R-:W-:Y:S01]  /*123e0*/  IMAD R3, R200, 0x20, R201 ;  /* 0x00000020c8037824 */ /* 0x000fe200078e02c9 */
[----:B------:R-:W-:Y:S01]  /*123f0*/  ISETP.GE.AND P0, PT, R196, UR8, PT ;  /* 0x00000008c4007c0c */ /* 0x000fe2000bf06270 */
[----:B------:R-:W-:Y:S01]  /*12400*/  IMAD R18, R18, UR4, RZ ;  /* 0x0000000412127c24 */ /* 0x000fe2000f8e02ff */
[----:B------:R-:W5:Y:S01]  /*12410*/  LD.E.128 R56, desc[UR40][R56.64] ;  /* 0x0000002838387980 */ /* 0x000f62000c101d00 */
[----:B------:R-:W-:-:S02]  /*12420*/  IMAD.SHL.U32 R17, R17, 0x8, RZ ;  /* 0x0000000811117824 */ /* 0x000fc400078e00ff */
[----:B------:R-:W-:Y:S01]  /*12430*/  IMAD.IADD R82, R184, 0x1, R3 ;  /* 0x00000001b8527824 */ /* 0x000fe200078e0203 */
[----:B------:R-:W5:Y:S01]  /*12440*/  LD.E.128 R60, desc[UR40][R60.64] ;  /* 0x000000283c3c7980 */ /* 0x000f62000c101d00 */
[C---:B------:R-:W-:Y:S01]  /*12450*/  IMAD R81, R193.reuse, UR5, R18 ;  /* 0x00000005c1517c24 */ /* 0x040fe2000f8e0212 */
[----:B------:R-:W-:Y:S01]  /*12460*/  SEL R18, RZ, 0xffffffff, P0 ;  /* 0xffffffffff127807 */ /* 0x000fe20000000000 */
[----:B------:R-:W-:Y:S01]  /*12470*/  IMAD.WIDE.U32 R20, R193, UR4, R20 ;  /* 0x00000004c1147c25 */ /* 0x000fe2000f8e0014 */
[----:B------:R-:W-:Y:S01]  /*12480*/  LOP3.LUT R17, R17, 0x8, R4, 0xe2, !PT ;  /* 0x0000000811117812 */ /* 0x000fe200078ee204 */
[----:B------:R-:W-:Y:S01]  /*12490*/  ULDC.64 UR4, c[0x0][0xbf0] ;  /* 0x0002fc0000047ab9 */ /* 0x000fe20000000a00 */
[----:B------:R-:W5:Y:S01]  /*124a0*/  LD.E.128 R64, desc[UR40][R64.64] ;  /* 0x0000002840407980 */ /* 0x000f62000c101d00 */
[----:B-1----:R-:W-:-:S03]  /*124b0*/  @P2 IMAD.HI.U32 R4, R82, R87, RZ ;  /* 0x0000005752042227 */ /* 0x002fc600078e00ff */
[----:B------:R-:W5:Y:S01]  /*124c0*/  LD.E.128 R68, desc[UR40][R68.64] ;  /* 0x0000002844447980 */ /* 0x000f62000c101d00 */
[----:B------:R-:W-:Y:S02]  /*124d0*/  IMAD.IADD R21, R21, 0x1, R81 ;  /* 0x0000000115157824 */ /* 0x000fe400078e0251 */
[----:B------:R-:W-:Y:S01]  /*124e0*/  IMAD R80, R80, UR4, RZ ;  /* 0x0000000450507c24 */ /* 0x000fe2000f8e02ff */
[----:B------:R-:W5:Y:S01]  /*124f0*/  LD.E.128 R72, desc[UR40][R72.64] ;  /* 0x0000002848487980 */ /* 0x000f62000c101d00 */
[----:B------:R-:W-:Y:S02]  /*12500*/  IMAD.SHL.U32 R18, R18, 0x10, RZ ;  /* 0x0000001012127824 */ /* 0x000fe400078e00ff */
[----:B------:R-:W-:Y:S01]  /*12510*/  IMAD.MOV.U32 R3, RZ, RZ, R82 ;  /* 0x000000ffff037224 */ /* 0x000fe200078e0052 */
[----:B--2---:R-:W-:Y:S01]  /*12520*/  @P2 SHF.R.U32.HI R3, RZ, R89, R4 ;  /* 0x00000059ff032219 */ /* 0x004fe20000011604 */
[----:B------:R-:W-:Y:S01]  /*12530*/  IMAD R81, R83, UR5, R80 ;  /* 0x0000000553517c24 */ /* 0x000fe2000f8e0250 */
[----:B------:R-:W-:Y:S01]  /*12540*/  ISETP.GE.AND P0, PT, R195, UR8, PT ;  /* 0x00000008c3007c0c */ /* 0x000fe2000bf06270 */
[----:B------:R-:W-:Y:S01]  /*12550*/  IMAD.WIDE.U32 R20, R83, UR4, R20 ;  /* 0x0000000453147c25 */ /* 0x000fe2000f8e0014 */
[----:B------:R-:W-:Y:S01]  /*12560*/  LOP3.LUT R4, R18, 0x10, R17, 0xe2, !PT ;  /* 0x0000001012047812 */ /* 0x000fe200078ee211 */
[----:B------:R-:W-:Y:S01]  /*12570*/  ULDC.64 UR4, c[0x0][0xbe0] ;  /* 0x0002f80000047ab9 */ /* 0x000fe20000000a00 */
[----:B------:R-:W-:Y:S01]  /*12580*/  SHF.R.S32.HI R17, RZ, 0x1f, R3 ;  /* 0x0000001fff117819 */ /* 0x000fe20000011403 */
[----:B------:R-:W-:Y:S01]  /*12590*/  IMAD.IADD R21, R21, 0x1, R81 ;  /* 0x0000000115157824 */ /* 0x000fe200078e0251 */
[----:B------:R-:W-:Y:S01]  /*125a0*/  SEL R18, RZ, 0xffffffff, P0 ;  /* 0xffffffffff127807 */ /* 0x000fe20000000000 */
[----:B------:R-:W-:Y:S01]  /*125b0*/  IMAD.MOV R81, RZ, RZ, -R3 ;  /* 0x000000ffff517224 */ /* 0x000fe200078e0a03 */
[----:B------:R-:W5:Y:S01]  /*125c0*/  LD.E.128 R76, desc[UR40][R76.64] ;  /* 0x000000284c4c7980 */ /* 0x000f62000c101d00 */
[----:B------:R-:W-:Y:S01]  /*125d0*/  IMAD R80, R17, UR4, RZ ;  /* 0x0000000411507c24 */ /* 0x000fe2000f8e02ff */
[----:B------:R-:W-:Y:S01]  /*125e0*/  ISETP.GE.AND P0, PT, R205, UR8, PT ;  /* 0x00000008cd007c0c */ /* 0x000fe2000bf06270 */
[----:B------:R-:W-:Y:S01]  /*125f0*/  IMAD R17, R85, R81, R82 ;  /* 0x0000005155117224 */ /* 0x000fe200078e0252 */
[----:B------:R-:W-:Y:S01]  /*12600*/  @!PT LDS RZ, [RZ] ;  /* 0x00000000fffff984 */ /* 0x000fe20000000800 */
[----:B------:R-:W-:Y:S01]  /*12610*/  @!PT LDS RZ, [RZ] ;  /* 0x00000000fffff984 */ /* 0x000fe20000000800 */
[----:B------:R-:W-:Y:S01]  /*12620*/  @!PT LDS RZ, [RZ] ;  /* 0x00000000fffff984 */ /* 0x000fe20000000800 */
[----:B------:R-:W-:Y:S01]  /*12630*/  @!PT LDS RZ, [RZ] ;  /* 0x00000000fffff984 */ /* 0x000fe20000000800 */
[----:B------:R1:W-:Y:S06]  /*12640*/  MEMBAR.ALL.CTA ;  /* 0x0000000000007992 */ /* 0x0003ec0000008000 */
[----:B-1----:R-:W1:Y:S01]  /*12650*/  FENCE.VIEW.ASYNC.S ;  /* 0x00000000000073c6 */ /* 0x002e620000000000 */
[----:B------:R-:W-:Y:S01]  /*12660*/  IMAD.SHL.U32 R83, R18, 0x20, RZ ;  /* 0x0000002012537824 */ /* 0x000fe200078e00ff */
[----:B------:R-:W-:Y:S01]  /*12670*/  BSSY B1, `(.L_x_3107) ;  /* 0x000003a000017945 */ /* 0x000fe20003800000 */
[C---:B------:R-:W-:Y:S01]  /*12680*/  IMAD R81, R3.reuse, UR5, R80 ;  /* 0x0000000503517c24 */ /* 0x040fe2000f8e0250 */
[----:B------:R-:W-:Y:S01]  /*12690*/  SHF.R.S32.HI R18, RZ, 0x1f, R17 ;  /* 0x0000001fff127819 */ /* 0x000fe20000011411 */
[----:B------:R-:W-:Y:S01]  /*126a0*/  IMAD.WIDE.U32 R20, R3, UR4, R20 ;  /* 0x0000000403147c25 */ /* 0x000fe2000f8e0014 */
[----:B------:R-:W-:Y:S01]  /*126b0*/  LOP3.LUT R4, R83, 0x20, R4, 0xe2, !PT ;  /* 0x0000002053047812 */ /* 0x000fe200078ee204 */
[----:B------:R-:W-:Y:S01]  /*126c0*/  ULDC.64 UR4, c[0x0][0xbd8] ;  /* 0x0002f60000047ab9 */ /* 0x000fe20000000a00 */
[----:B------:R-:W-:Y:S01]  /*126d0*/  SEL R3, RZ, 0x40, P0 ;  /* 0x00000040ff037807 */ /* 0x000fe20000000000 */
[----:B------:R-:W-:Y:S01]  /*126e0*/  IMAD.IADD R21, R21, 0x1, R81 ;  /* 0x0000000115157824 */ /* 0x000fe200078e0251 */
[----:B------:R-:W-:Y:S01]  /*126f0*/  ISETP.GE.AND P0, PT, R204, UR8, PT ;  /* 0x00000008cc007c0c */ /* 0x000fe2000bf06270 */
[----:B------:R-:W-:Y:S01]  /*12700*/  IMAD R18, R18, UR4, RZ ;  /* 0x0000000412127c24 */ /* 0x000fe2000f8e02ff */
[----:B------:R-:W-:Y:S01]  /*12710*/  LOP3.LUT R3, R4, R3, RZ, 0xfc, !PT ;  /* 0x0000000304037212 */ /* 0x000fe200078efcff */
[----:B------:R-:W-:Y:S01]  /*12720*/  IMAD R89, R0, R85, RZ ;  /* 0x0000005500597224 */ /* 0x000fe200078e02ff */
[----:B------:R-:W-:Y:S01]  /*12730*/  SEL R0, RZ, 0x80, P0 ;  /* 0x00000080ff007807 */ /* 0x000fe20000000000 */
[----:B------:R-:W-:-:S02]  /*12740*/  IMAD.IADD R4, R201, 0x1, R184 ;  /* 0x00000001c9047824 */ /* 0x000fc400078e02b8 */
[----:B------:R-:W-:Y:S01]  /*12750*/  IMAD R81, R17, UR5, R18 ;  /* 0x0000000511517c24 */ /* 0x000fe2000f8e0212 */
[----:B------:R-:W-:Y:S01]  /*12760*/  LOP3.LUT R0, R3, R0, RZ, 0xfc, !PT ;  /* 0x0000000003007212 */ /* 0x000fe200078efcff */
[----:B------:R-:W-:Y:S01]  /*12770*/  IMAD.WIDE.U32 R20, R17, UR4, R20 ;  /* 0x0000000411147c25 */ /* 0x000fe2000f8e0014 */
[----:B------:R-:W-:Y:S01]  /*12780*/  UIADD3 UR4, UR38, 0x38820, URZ ;  /* 0x0003882026047890 */ /* 0x000fe2000fffe03f */
[----:B------:R-:W-:Y:S02]  /*12790*/  ISETP.GE.AND P0, PT, R4, R89, PT ;  /* 0x000000590400720c */ /* 0x000fe40003f06270 */
[----:B------:R-:W-:Y:S01]  /*127a0*/  IMAD.IADD R17, R21, 0x1, R81 ;  /* 0x0000000115117824 */ /* 0x000fe200078e0251 */
[----:B------:R-:W-:Y:S01]  /*127b0*/  UPRMT UR4, URZ, 0x654, UR4 ;  /* 0x000006543f047896 */ /* 0x000fe20008000004 */
[----:B------:R-:W-:-:S04]  /*127c0*/  LEA R18, P1, R20, UR6, 0x1 ;  /* 0x0000000614127c11 */ /* 0x000fc8000f8208ff */
        /* <DEDUP_REMOVED lines=28> */
[----:B--2---:R-:W-:Y:S02]  /*12990*/  @P4 LEA R24, P5, R204, R80, 0x1 ;  /* 0x00000050cc184211 */ /* 0x004fe400078a08ff */
[-C--:B------:R-:W-:Y:S01]  /*129a0*/  @!P1 LEA.HI.X R11, R195, R81.reuse, R211, 0x1, P6 ;  /* 0x00000051c30b9211 */ /* 0x080fe200030f0cd3 */
[----:B------:R3:W-:Y:S01]  /*129b0*/  @!P2 ST.E.128 desc[UR40][R8.64], R48 ;  /* 0x000000300800a985 */ /* 0x0007e2000c101d28 */
[----:B------:R-:W-:-:S02]  /*129c0*/  @P0 LEA.HI.X R21, R205, R81, R210, 0x1, P3 ;  /* 0x00000051cd150211 */ /* 0x000fc400018f0cd2 */
[----:B------:R-:W-:Y:S01]  /*129d0*/  @P4 LEA.HI.X R25, R204, R81, R209, 0x1, P5 ;  /* 0x00000051cc194211 */ /* 0x000fe200028f0cd1 */
[----:B------:R3:W-:Y:S04]  /*129e0*/  @!P1 ST.E.128 desc[UR40][R10.64], R56 ;  /* 0x000000380a009985 */ /* 0x0007e8000c101d28 */
[----:B------:R3:W-:Y:S04]  /*129f0*/  @P0 ST.E.128 desc[UR40][R20.64], R64 ;  /* 0x0000004014000985 */ /* 0x0007e8000c101d28 */
[----:B------:R3:W-:Y:S02]  /*12a00*/  @P4 ST.E.128 desc[UR40][R24.64], R72 ;  /* 0x0000004818004985 */ /* 0x0007e4000c101d28 */
.L_x_3108:
[----:B------:R-:W-:Y:S05]  /*12a10*/  BSYNC B1 ;  /* 0x0000000000017941 */ /* 0x000fea0003800000 */
.L_x_3107:
[----:B------:R-:W-:Y:S01]  /*12a20*/  VIADD R4, R4, 0x20 ;  /* 0x0000002004047836 */ /* 0x000fe20000000000 */
[----:B---3-5:R3:W4:Y:S04]  /*12a30*/  SHFL.IDX PT, R11, R17, 0x1, 0x181f ;  /* 0x00381f00110b7f89 */ /* 0x02872800000e0000 */
        /* <DEDUP_REMOVED lines=22> */
[-C--:B------:R-:W-:Y:S02]  /*12ba0*/  @!P0 LEA R12, P3, R195, R10.reuse, 0x1 ;  /* 0x0000000ac30c8211 */ /* 0x080fe400078608ff */
        /* <DEDUP_REMOVED lines=13> */
.L_x_3104:
[----:B------:R-:W1:Y:S08]  /*12c80*/  LDC.64 R10, c[0x0][0xd00] ;  /* 0x00034000ff0a7b82 */ /* 0x000e700000000a00 */
[----:B------:R-:W2:Y:S01]  /*12c90*/  LDC.64 R8, c[0x0][0xd00] ;  /* 0x00034000ff087b82 */ /* 0x000ea20000000a00 */
[----:B------:R-:W-:Y:S01]  /*12ca0*/  ULDC UR4, c[0x0][0xb88] ;  /* 0x0002e20000047ab9 */ /* 0x000fe20000000800 */
[----:B------:R-:W-:-:S06]  /*12cb0*/  IMAD.MOV.U32 R3, RZ, RZ, RZ ;  /* 0x000000ffff037224 */ /* 0x000fcc00078e00ff */
[----:B------:R-:W3:Y:S01]  /*12cc0*/  LDC R27, c[0x0][0xce8] ;  /* 0x00033a00ff1b7b82 */ /* 0x000ee20000000800 */
[----:B-1----:R-:W-:-:S04]  /*12cd0*/  ISETP.NE.U32.AND P0, PT, R10, RZ, PT ;  /* 0x000000ff0a00720c */ /* 0x002fc80003f05070 */
[----:B------:R-:W-:-:S03]  /*12ce0*/  ISETP.NE.AND.EX P0, PT, R11, RZ, PT, P0 ;  /* 0x000000ff0b00720c */ /* 0x000fc60003f05300 */
[----:B------:R-:W1:Y:S01]  /*12cf0*/  LDC.64 R10, c[0x0][0xd08] ;  /* 0x00034200ff0a7b82 */ /* 0x000e620000000a00 */
[----:B--2---:R-:W-:-:S04]  /*12d00*/  IMAD.WIDE R8, R194, 0x4, R8 ;  /* 0x00000004c2087825 */ /* 0x004fc800078e0208 */
[----:B------:R-:W-:-:S05]  /*12d10*/  IMAD.U32 R0, RZ, RZ, UR4 ;  /* 0x00000004ff007e24 */ /* 0x000fca000f8e00ff */
[----:B------:R2:W5:Y:S01]  /*12d20*/  @P0 LDG.E R3, desc[UR40][R8.64] ;  /* 0x0000002808030981 */ /* 0x000562000c1e1900 */
[----:B-1----:R-:W-:-:S04]  /*12d30*/  ISETP.NE.U32.AND P1, PT, R10, RZ, PT ;  /* 0x000000ff0a00720c */ /* 0x002fc80003f25070 */
[----:B------:R-:W-:-:S13]  /*12d40*/  ISETP.NE.AND.EX P1, PT, R11, RZ, PT, P1 ;  /* 0x000000ff0b00720c */ /* 0x000fda0003f25310 */
[----:B------:R-:W1:Y:S02]  /*12d50*/  @P1 LDC.64 R10, c[0x0][0xd08] ;  /* 0x00034200ff0a1b82 */ /* 0x000e640000000a00 */
[----:B-1----:R-:W-:-:S05]  /*12d60*/  @P1 IMAD.WIDE R10, R194, 0x4, R10 ;  /* 0x00000004c20a1825 */ /* 0x002fca00078e020a */
[----:B------:R2:W5:Y:S01]  /*12d70*/  @P1 LDG.E R0, desc[UR40][R10.64] ;  /* 0x000000280a001981 */ /* 0x000562000c1e1900 */
[----:B------:R-:W-:Y:S02]  /*12d80*/  ISETP.GE.AND P2, PT, R208, 0x40, PT ;  /* 0x00000040d000780c */ /* 0x000fe40003f46270 */
[----:B0-----:R-:W-:Y:S01]  /*12d90*/  SHF.R.S32.HI R4, RZ, 0x1f, R194 ;  /* 0x0000001fff047819 */ /* 0x001fe200000114c2 */
[----:B---3--:R-:W-:Y:S10]  /*12da0*/  @P1 BRA `(.L_x_3110) ;  /* 0x0000000000101947 */ /* 0x008ff40003800000 */
[----:B------:R-:W-:Y:S05]  /*12db0*/  @!P0 BRA `(.L_x_3110) ;  /* 0x00000000000c8947 */ /* 0x000fea0003800000 */
[----:B--2---:R-:W2:Y:S04]  /*12dc0*/  LDG.E R11, desc[UR40][R8.64] ;  /* 0x00000028080b7981 */ /* 0x004ea8000c1e1900 */
[----:B-----5:R-:W2:Y:S02]  /*12dd0*/  LDG.E R0, desc[UR40][R8.64+0x4] ;  /* 0x0000042808007981 */ /* 0x020ea4000c1e1900 */
[----:B--2---:R-:W-:-:S07]  /*12de0*/  IMAD.IADD R0, R0, 0x1, -R11 ;  /* 0x0000000100007824 */ /* 0x004fce00078e0a0b */
.L_x_3110:
[----:B------:R-:W-:Y:S01]  /*12df0*/  BSSY B1, `(.L_x_3111) ;  /* 0x000002d000017945 */ /* 0x000fe20003800000 */
[----:B------:R-:W-:Y:S02]  /*12e00*/  SHF.R.S32.HI R17, RZ, 0x1f, R193 ;  /* 0x0000001fff117819 */ /* 0x000fe400000114c1 */
[----:B------:R-:W-:Y:S02]  /*12e10*/  SEL R21, R194, RZ, !P0 ;  /* 0x000000ffc2157207 */ /* 0x000fe40004000000 */
[----:B------:R-:W-:Y:S02]  /*12e20*/  SEL R18, R4, RZ, !P0 ;  /* 0x000000ff04127207 */ /* 0x000fe40004000000 */
[----:B-----5:R-:W-:Y:S01]  /*12e30*/  SHF.R.S32.HI R12, RZ, 0x1f, R3 ;  /* 0x0000001fff0c7819 */ /* 0x020fe20000011403 */
[----:B------:R-:W-:Y:S06]  /*12e40*/  @P2 BRA `(.L_x_3112) ;  /* 0x00000000009c2947 */ /* 0x000fec0003800000 */
[----:B--2---:R-:W0:Y:S01]  /*12e50*/  S2R R9, SR_TID.X ;  /* 0x0000000000097919 */ /* 0x004e220000002100 */
        /* <DEDUP_REMOVED lines=38> */
.L_x_3112:
[----:B------:R-:W-:Y:S05]  /*130c0*/  BSYNC B1 ;  /* 0x0000000000017941 */ /* 0x000fea0003800000 */
.L_x_3111:
[----:B------:R-:W-:Y:S01]  /*130d0*/  ISETP.NE.AND P0, PT, R27, 0x1, PT ;  /* 0x000000011b00780c */ /* 0x000fe20003f05270 */
[----:B------:R-:W-:Y:S01]  /*130e0*/  ULDC.64 UR4, c[0x0][0xba0] ;  /* 0x0002e80000047ab9 */ /* 0x000fe20000000a00 */
[----:B------:R-:W-:Y:S01]  /*130f0*/  ULDC UR6, c[0x0][0xbc8] ;  /* 0x0002f20000067ab9 */ /* 0x000fe20000000800 */
[----:B------:R-:W-:Y:S01]  /*13100*/  IMAD R4, R12, UR4, RZ ;  /* 0x000000040c047c24 */ /* 0x000fe2000f8e02ff */
[----:B------:R-:W-:Y:S01]  /*13110*/  ISETP.GE.AND P1, PT, R199, UR6, PT ;  /* 0x00000006c7007c0c */ /* 0x000fe2000bf26270 */
[C---:B0-2---:R-:W-:Y:S01]  /*13120*/  IMAD.WIDE.U32 R8, R3.reuse, UR4, RZ ;  /* 0x0000000403087c25 */ /* 0x045fe2000f8e00ff */
[----:B------:R-:W-:Y:S01]  /*13130*/  ISETP.GE.AND P2, PT, R190, UR6, PT ;  /* 0x00000006be007c0c */ /* 0x000fe2000bf46270 */
[----:B------:R-:W-:Y:S01]  /*13140*/  BSSY B1, `(.L_x_3113) ;  /* 0x0000064000017945 */ /* 0x000fe20003800000 */
[----:B------:R-:W-:Y:S01]  /*13150*/  SEL R10, RZ, 0xffffffff, P1 ;  /* 0xffffffffff0a7807 */ /* 0x000fe20000800000 */
[----:B------:R-:W-:Y:S01]  /*13160*/  IMAD R3, R3, UR5, R4 ;  /* 0x0000000503037c24 */ /* 0x000fe2000f8e0204 */
[----:B------:R-:W-:Y:S01]  /*13170*/  ULDC.64 UR4, c[0x0][0xbe8] ;  /* 0x0002fa0000047ab9 */ /* 0x000fe20000000a00 */
[----:B------:R-:W-:Y:S01]  /*13180*/  ISETP.GE.AND P1, PT, R198, UR6, PT ;  /* 0x00000006c6007c0c */ /* 0x000fe2000bf26270 */
[----:B------:R-:W-:Y:S01]  /*13190*/  IMAD R4, R17, UR4, RZ ;  /* 0x0000000411047c24 */ /* 0x000fe2000f8e02ff */
[----:B------:R-:W0:Y:S01]  /*131a0*/  @P0 LDC R13, c[0x0][0xcec] ;  /* 0x00033b00ff0d0b82 */ /* 0x000e220000000800 */
[----:B------:R-:W-:Y:S01]  /*131b0*/  IMAD.IADD R9, R9, 0x1, R3 ;  /* 0x0000000109097824 */ /* 0x000fe200078e0203 */
[----:B------:R-:W-:Y:S01]  /*131c0*/  SEL R12, RZ, 0xffffffff, P1 ;  /* 0xffffffffff0c7807 */ /* 0x000fe20000800000 */
[----:B------:R-:W-:Y:S01]  /*131d0*/  IMAD R3, R193, UR5, R4 ;  /* 0x00000005c1037c24 */ /* 0x000fe2000f8e0204 */
[----:B------:R-:W-:Y:S01]  /*131e0*/  SEL R4, RZ, 0x1, P2 ;  /* 0x00000001ff047807 */ /* 0x000fe20001000000 */
[----:B------:R-:W-:Y:S01]  /*131f0*/  IMAD.SHL.U32 R11, R10, 0x2, RZ ;  /* 0x000000020a0b7824 */ /* 0x000fe200078e00ff */
[----:B------:R-:W-:Y:S01]  /*13200*/  ISETP.GE.AND P1, PT, R197, UR6, PT ;  /* 0x00000006c5007c0c */ /* 0x000fe2000bf26270 */
[----:B------:R-:W-:Y:S01]  /*13210*/  IMAD.WIDE.U32 R8, R193, UR4, R8 ;  /* 0x00000004c1087c25 */ /* 0x000fe2000f8e0008 */
[----:B------:R-:W1:Y:S01]  /*13220*/  @P0 LDC R15, c[0x0][0xcf0] ;  /* 0x00033c00ff0f0b82 */ /* 0x000e620000000800 */
[----:B------:R-:W-:Y:S01]  /*13230*/  ULDC.64 UR4, c[0x0][0xbf0] ;  /* 0x0002fc0000047ab9 */ /* 0x000fe20000000a00 */
[----:B------:R-:W-:Y:S01]  /*13240*/  LOP3.LUT R4, R11, 0x2, R4, 0xe2, !PT ;  /* 0x000000020b047812 */ /* 0x000fe200078ee204 */
[----:B------:R-:W-:Y:S01]  /*13250*/  IMAD R11, R200, 0x20, R201 ;  /* 0x00000020c80b7824 */ /* 0x000fe200078e02c9 */
[----:B------:R-:W-:Y:S01]  /*13260*/  SEL R14, RZ, 0xffffffff, P1 ;  /* 0xffffffffff0e7807 */ /* 0x000fe20000800000 */
[----:B------:R-:W-:Y:S01]  /*13270*/  IMAD.SHL.U32 R17, R12, 0x4, RZ ;  /* 0x000000040c117824 */ /* 0x000fe200078e00ff */
[----:B------:R-:W-:Y:S01]  /*13280*/  ISETP.GE.AND P2, PT, R204, UR6, PT ;  /* 0x00000006cc007c0c */ /* 0x000fe2000bf46270 */
[----:B------:R-:W-:-:S02]  /*13290*/  IMAD.IADD R10, R184, 0x1, R11 ;  /* 0x00000001b80a7824 */ /* 0x000fc400078e020b */
[----:B------:R-:W-:Y:S01]  /*132a0*/  IMAD.IADD R9, R9, 0x1, R3 ;  /* 0x0000000109097824 */ /* 0x000fe200078e0203 */
[----:B------:R-:W-:Y:S01]  /*132b0*/  LOP3.LUT R12, R17, 0x4, R4, 0xe2, !PT ;  /* 0x00000004110c7812 */ /* 0x000fe200078ee204 */
[----:B------:R-:W-:Y:S02]  /*132c0*/  IMAD R3, R18, UR4, RZ ;  /* 0x0000000412037c24 */ /* 0x000fe4000f8e02ff */
        /* <DEDUP_REMOVED lines=23> */
[----:B------:R-:W-:Y:S01]  /*13440*/  IMAD R27, R0, R27, RZ ;  /* 0x0000001b001b7224 */ /* 0x000fe200078e02ff */
[----:B------:R-:W-:Y:S01]  /*13450*/  LOP3.LUT R12, R15, 0x10, R12, 0xe2, !PT ;  /* 0x000000100f0c7812 */ /* 0x000fe200078ee20c */
[----:B------:R-:W-:Y:S01]  /*13460*/  IMAD.IADD R9, R9, 0x1, R13 ;  /* 0x0000000109097824 */ /* 0x000fe200078e020d */
[----:B------:R-:W-:Y:S01]  /*13470*/  SEL R0, RZ, 0x80, P2 ;  /* 0x00000080ff007807 */ /* 0x000fe20001000000 */
[----:B------:R-:W-:-:S02]  /*13480*/  IMAD R4, R3, UR4, RZ ;  /* 0x0000000403047c24 */ /* 0x000fc4000f8e02ff */
[----:B------:R-:W-:Y:S02]  /*13490*/  IMAD.IADD R184, R201, 0x1, R184 ;  /* 0x00000001c9b87824 */ /* 0x000fe400078e02b8 */
[C---:B------:R-:W-:Y:S02]  /*134a0*/  IMAD R3, R11.reuse, UR5, R4 ;  /* 0x000000050b037c24 */ /* 0x040fe4000f8e0204 */
[----:B------:R-:W-:Y:S01]  /*134b0*/  IMAD.WIDE.U32 R8, R11, UR4, R8 ;  /* 0x000000040b087c25 */ /* 0x000fe2000f8e0008 */
        /* <DEDUP_REMOVED lines=32> */
[CC--:B------:R-:W-:Y:S01]  /*136c0*/  @!P2 LEA R8, P5, R196.reuse, R10.reuse, 0x1 ;  /* 0x0000000ac408a211 */ /* 0x0c0fe200078a08ff */
        /* <DEDUP_REMOVED lines=11> */
.L_x_3114:
[----:B------:R-:W-:Y:S05]  /*13780*/  BSYNC B1 ;  /* 0x0000000000017941 */ /* 0x000fea0003800000 */
.L_x_3113:
        /* <DEDUP_REMOVED lines=36> */
.L_x_3109:
[----:B------:R-:W-:Y:S05]  /*139d0*/  BSYNC B0 ;  /* 0x0000000000007941 */ /* 0x000fea0003800000 */
.L_x_3103:
[----:B------:R-:W-:Y:S02]  /*139e0*/  ULDC UR4, c[0x0][0xd3c] ;  /* 0x00034f0000047ab9 */ /* 0x000fe40000000800 */
[----:B------:R-:W-:-:S13]  /*139f0*/  ISETP.GE.AND P0, PT, R7, UR4, PT ;  /* 0x0000000407007c0c */ /* 0x000fda000bf06270 */
[----:B------:R-:W-:Y:S05]  /*13a00*/  @!P0 BRA `(.L_x_3115) ;  /* 0xfffffed400648947 */ /* 0x000fea000383ffff */
[----:B------:R-:W-:Y:S05]  /*13a10*/  EXIT ;  /* 0x000000000000794d */ /* 0x000fea0003800000 */
.L_x_3001:
        /* <DEDUP_REMOVED lines=16> */
.L_x_3116:
        /* <DEDUP_REMOVED lines=39> */
.L_x_3122:
        /* <DEDUP_REMOVED lines=12> */
.L_x_3121:
[----:B------:R-:W-:Y:S05]  /*13e50*/  BSYNC B0 ;  /* 0x0000000000007941 */ /* 0x000fea0003800000 */
.L_x_3120:
        /* <DEDUP_REMOVED lines=20> */
.L_x_3118:
        /* <DEDUP_REMOVED lines=20> */
.L_x_3123:
[----:B---3--:R-:W-:Y:S01]  /*140e0*/  IMAD R24, R24, UR5, R13 ;  /* 0x0000000518187c24 */ /* 0x008fe2000f8e020d */
[----:B------:R-:W-:Y:S01]  /*140f0*/  IABS R2, R6 ;  /* 0x0000000600027213 */ /* 0x000fe20000000000 */
[----:B01----:R-:W-:-:S03]  /*14100*/  IMAD.MOV R11, RZ, RZ, -R3 ;  /* 0x000000ffff0b7224 */ /* 0x003fc600078e0a03 */
[----:B--2---:R-:W-:Y:S01]  /*14110*/  IADD3 R9, -R24, UR6, RZ ;  /* 0x0000000618097c10 */ /* 0x004fe2000fffe1ff */
        /* <DEDUP_REMOVED lines=55> */
.L_x_3119:
[----:B------:R-:W-:Y:S01]  /*14490*/  ULDC UR4, c[0x0][0xd3c] ;  /* 0x00034f0000047ab9 */ /* 0x000fe20000000800 */
[----:B------:R-:W-:Y:S02]  /*144a0*/  IMAD.MOV.U32 R25, RZ, RZ, RZ ;  /* 0x000000ffff197224 */ /* 0x000fe400078e00ff */
[----:B------:R-:W-:Y:S02]  /*144b0*/  IMAD.U32 R24, RZ, RZ, UR6 ;  /* 0x00000006ff187e24 */ /* 0x000fe4000f8e00ff */
[----:B------:R-:W-:Y:S02]  /*144c0*/  IMAD.MOV.U32 R26, RZ, RZ, RZ ;  /* 0x000000ffff1a7224 */ /* 0x000fe400078e00ff */
[----:B------:R-:W-:-:S07]  /*144d0*/  IMAD.U32 R27, RZ, RZ, UR4 ;  /* 0x00000004ff1b7e24 */ /* 0x000fce000f8e00ff */
.L_x_3124:
[----:B------:R-:W-:-:S13]  /*144e0*/  ISETP.NE.AND P0, PT, R5, RZ, PT ;  /* 0x000000ff0500720c */ /* 0x000fda0003f05270 */
[----:B------:R-:W0:Y:S01]  /*144f0*/  @!P0 S2R R3, SR_CgaCtaId ;  /* 0x0000000000038919 */ /* 0x000e220000008800 */
[----:B------:R-:W-:-:S04]  /*14500*/  @!P0 MOV R2, 0x400 ;  /* 0x0000040000028802 */ /* 0x000fc80000000f00 */
[----:B0-----:R-:W-:-:S05]  /*14510*/  @!P0 LEA R2, R3, R2, 0x18 ;  /* 0x0000000203028211 */ /* 0x001fca00078ec0ff */
[----:B------:R0:W-:Y:S01]  /*14520*/  @!P0 STS.128 [R2+0x388d0], R24 ;  /* 0x0388d01802008388 */ /* 0x0001e20000000c00 */
[----:B------:R-:W-:Y:S06]  /*14530*/  BAR.ARV 0x5, 0x180 ;  /* 0x0146000000007b1d */ /* 0x000fec0000002000 */
.L_x_3117:
[----:B------:R2:W-:Y:S01]  /*14540*/  STL [R1+0x28], RZ ;  /* 0x000028ff01007387 */ /* 0x0005e20000100800 */
[----:B------:R-:W-:Y:S01]  /*14550*/  ULDC UR4, c[0x0][0xd3c] ;  /* 0x00034f0000047ab9 */ /* 0x000fe20000000800 */
[----:B------:R-:W-:Y:S01]  /*14560*/  IMAD.MOV.U32 R23, RZ, RZ, 0x1 ;  /* 0x00000001ff177424 */ /* 0x000fe200078e00ff */
[----:B-1----:R-:W-:Y:S01]  /*14570*/  ISETP.GE.AND P0, PT, R27, UR4, PT ;  /* 0x000000041b007c0c */ /* 0x002fe2000bf06270 */
[----:B------:R-:W-:-:S12]  /*14580*/  IMAD.MOV.U32 R18, RZ, RZ, RZ ;  /* 0x000000ffff127224 */ /* 0x000fd800078e00ff */
[----:B--2---:R-:W-:Y:S05]  /*14590*/  @P0 BRA `(.L_x_3125) ;  /* 0x0000005800e40947 */ /* 0x004fea0003800000 */
[----:B------:R-:W2:Y:S01]  /*145a0*/  LDL R5, [R1] ;  /* 0x0000000001057983 */ /* 0x000ea20000100800 */
[----:B------:R-:W1:Y:S01]  /*145b0*/  S2UR UR5, SR_CgaCtaId ;  /* 0x00000000000579c3 */ /* 0x000e620000008800 */
[C---:B0-----:R-:W-:Y:S01]  /*145c0*/  IMAD.SHL.U32 R2, R0.reuse, 0x8, RZ ;  /* 0x0000000800027824 */ /* 0x041fe200078e00ff */
[----:B------:R-:W-:Y:S01]  /*145d0*/  UMOV UR4, 0x400 ;  /* 0x0000040000047882 */ /* 0x000fe20000000000 */
[----:B------:R-:W-:Y:S01]  /*145e0*/  LOP3.LUT R4, R0, 0x7f, RZ, 0xc0, !PT ;  /* 0x0000007f00047812 */ /* 0x000fe200078ec0ff */
[----:B------:R-:W-:Y:S01]  /*145f0*/  BSSY B8, `(.L_x_3125) ;  /* 0x00005b3000087945 */ /* 0x000fe20003800000 */
[----:B------:R-:W-:Y:S01]  /*14600*/  IMAD.MOV.U32 R23, RZ, RZ, 0x1 ;  /* 0x00000001ff177424 */ /* 0x000fe200078e00ff */
[----:B------:R-:W-:Y:S01]  /*14610*/  LOP3.LUT R3, R2, 0x1f8, RZ, 0xc0, !PT ;  /* 0x000001f802037812 */ /* 0x000fe200078ec0ff */
[----:B------:R-:W-:Y:S01]  /*14620*/  IMAD.MOV.U32 R18, RZ, RZ, RZ ;  /* 0x000000ffff127224 */ /* 0x000fe200078e00ff */
[----:B------:R-:W-:Y:S02]  /*14630*/  ULDC UR36, c[0x0][0xc] ;  /* 0x0000030000247ab9 */ /* 0x000fe40000000800 */
[----:B------:R-:W-:Y:S01]  /*14640*/  LOP3.LUT R3, R3, 0x38, R0, 0x78, !PT ;  /* 0x0000003803037812 */ /* 0x000fe200078e7800 */
[----:B------:R-:W-:-:S03]  /*14650*/  IMAD.SHL.U32 R0, R0, 0x10, RZ ;  /* 0x0000001000007824 */ /* 0x000fc600078e00ff */
[----:B------:R-:W-:Y:S01]  /*14660*/  LOP3.LUT R35, R3, 0x200, R2, 0xf8, !PT ;  /* 0x0000020003237812 */ /* 0x000fe200078ef802 */
[----:B-1----:R-:W-:-:S06]  /*14670*/  ULEA UR4, UR5, UR4, 0x18 ;  /* 0x0000000405047291 */ /* 0x002fcc000f8ec03f */
[----:B------:R-:W-:-:S04]  /*14680*/  IMAD.U32 R17, RZ, RZ, UR4 ;  /* 0x00000004ff117e24 */ /* 0x000fc8000f8e00ff */
[----:B------:R-:W-:Y:S01]  /*14690*/  IMAD R19, R35, 0x2, R17 ;  /* 0x0000000223137824 */ /* 0x000fe200078e0211 */
[----:B--2---:R-:W-:-:S05]  /*146a0*/  LOP3.LUT R5, R5, 0x2, RZ, 0xfc, !PT ;  /* 0x0000000205057812 */ /* 0x004fca00078efcff */
[----:B------:R0:W-:Y:S04]  /*146b0*/  STL [R1+0x30], R5 ;  /* 0x0000300501007387 */ /* 0x0001e80000100800 */
[----:B------:R1:W-:Y:S01]  /*146c0*/  STL [R1+0x28], RZ ;  /* 0x000028ff01007387 */ /* 0x0003e20000100800 */
[----:B0-----:R-:W-:Y:S02]  /*146d0*/  SHF.R.U32.HI R5, RZ, 0x3, R4 ;  /* 0x00000003ff057819 */ /* 0x001fe40000011604 */
[----:B------:R-:W-:Y:S02]  /*146e0*/  LOP3.LUT R4, R2, 0x38, RZ, 0xc0, !PT ;  /* 0x0000003802047812 */ /* 0x000fe400078ec0ff */
[----:B------:R-:W-:Y:S02]  /*146f0*/  LOP3.LUT R2, R5, 0x70, R0, 0xf8, !PT ;  /* 0x0000007005027812 */ /* 0x000fe400078ef800 */
[----:B------:R-:W-:-:S02]  /*14700*/  LOP3.LUT R0, R4, 0x40, RZ, 0xfc, !PT ;  /* 0x0000004004007812 */ /* 0x000fc400078efcff */
[C---:B------:R-:W-:Y:S02]  /*14710*/  LOP3.LUT R3, R4.reuse, 0x80, RZ, 0xfc, !PT ;  /* 0x0000008004037812 */ /* 0x040fe400078efcff */
[C---:B------:R-:W-:Y:S02]  /*14720*/  LOP3.LUT R2, R4.reuse, 0xc0, RZ, 0xfc, !PT ;  /* 0x000000c004027812 */ /* 0x040fe400078efcff */
[C---:B------:R-:W-:Y:S02]  /*14730*/  LOP3.LUT R0, R4.reuse, 0x100, RZ, 0xfc, !PT ;  /* 0x0000010004007812 */ /* 0x040fe400078efcff */
[C---:B------:R-:W-:Y:S02]  /*14740*/  LOP3.LUT R3, R4.reuse, 0x140, RZ, 0xfc, !PT ;  /* 0x0000014004037812 */ /* 0x040fe400078efcff */
[C---:B------:R-:W-:Y:S02]  /*14750*/  LOP3.LUT R2, R4.reuse, 0x180, RZ, 0xfc, !PT ;  /* 0x0000018004027812 */ /* 0x040fe400078efcff */
[----:B-1----:R-:W-:-:S07]  /*14760*/  LOP3.LUT R0, R4, 0x1c0, RZ, 0xfc, !PT ;  /* 0x000001c004007812 */ /* 0x002fce00078efcff */
.L_x_3200:
[----:B------:R-:W-:Y:S05]  /*14770*/  YIELD ;  /* 0x0000000000007946 */ /* 0x000fea0003800000 */
[----:B------:R-:W-:Y:S01]  /*14780*/  ULDC.64 UR4, c[0x0][0xb20] ;  /* 0x0002c80000047ab9 */ /* 0x000fe20000000a00 */
[----:B------:R-:W-:Y:S01]  /*14790*/  IMAD.MOV.U32 R32, RZ, RZ, RZ ;  /* 0x000000ffff207224 */ /* 0x000fe200078e00ff */
[----:B------:R-:W-:-:S04]  /*147a0*/  ISETP.NE.U32.AND P0, PT, RZ, UR4, PT ;  /* 0x00000004ff007c0c */ /* 0x000fc8000bf05070 */
[----:B------:R-:W-:Y:S01]  /*147b0*/  ISETP.NE.AND.EX P0, PT, RZ, UR5, PT, P0 ;  /* 0x00000005ff007c0c */ /* 0x000fe2000bf05300 */
[----:B------:R-:W-:-:S12]  /*147c0*/  ULDC.64 UR4, c[0x0][0xb10] ;  /* 0x0002c40000047ab9 */ /* 0x000fd80000000a00 */
[----:B------:R-:W0:Y:S02]  /*147d0*/  @P0 LDC.64 R2, c[0x0][0xb20] ;  /* 0x0002c800ff020b82 */ /* 0x000e240000000a00 */
[----:B0-----:R-:W-:-:S05]  /*147e0*/  @P0 IMAD.WIDE R2, R27, 0x4, R2 ;  /* 0x000000041b020825 */ /* 0x001fca00078e0202 */
[----:B------:R0:W5:Y:S01]  /*147f0*/  @P0 LDG.E R32, desc[UR40][R2.64] ;  /* 0x0000002802200981 */ /* 0x000162000c1e1900 */
[----:B------:R-:W-:Y:S01]  /*14800*/  ISETP.NE.U32.AND P0, PT, RZ, UR4, PT ;  /* 0x00000004ff007c0c */ /* 0x000fe2000bf05070 */
[----:B------:R-:W-:Y:S01]  /*14810*/  IMAD.MOV.U32 R36, RZ, RZ, RZ ;  /* 0x000000ffff247224 */ /* 0x000fe200078e00ff */
[----:B------:R-:W-:Y:S02]  /*14820*/  LOP3.LUT R16, R16, 0xffffffbf, RZ, 0xc0, !PT ;  /* 0xffffffbf10107812 */ /* 0x000fe400078ec0ff */
[----:B------:R-:W-:Y:S01]  /*14830*/  ISETP.NE.AND.EX P1, PT, RZ, UR5, PT, P0 ;  /* 0x00000005ff007c0c */ /* 0x000fe2000bf25300 */
[----:B------:R-:W-:Y:S02]  /*14840*/  ULDC.64 UR4, c[0x0][0xaf8] ;  /* 0x0002be0000047ab9 */ /* 0x000fe40000000a00 */
[----:B------:R-:W-:Y:S01]  /*14850*/  ISETP.NE.U32.AND P0, PT, RZ, UR4, PT ;  /* 0x00000004ff007c0c */ /* 0x000fe2000bf05070 */
[----:B0-----:R-:W0:Y:S03]  /*14860*/  LDC.64 R2, c[0x0][0xaf8] ;  /* 0x0002be00ff027b82 */ /* 0x001e260000000a00 */
[----:B------:R-:W-:Y:S01]  /*14870*/  ISETP.NE.AND.EX P2, PT, RZ, UR5, PT, P0 ;  /* 0x00000005ff007c0c */ /* 0x000fe2000bf45300 */
[----:B------:R-:W-:-:S05]  /*14880*/  ULDC.64 UR4, c[0x0][0x418] ;  /* 0x0001060000047ab9 */ /* 0x000fca0000000a00 */
[----:B-1----:R-:W1:Y:S07]  /*14890*/  @P1 LDC.64 R4, c[0x0][0xb10] ;  /* 0x0002c400ff041b82 */ /* 0x002e6e0000000a00 */
[----:B------:R-:W-:Y:S01]  /*148a0*/  @P2 LOP3.LUT R16, R16, 0x40, RZ, 0xfc, !PT ;  /* 0x0000004010102812 */ /* 0x000fe200078efcff */
[----:B0-----:R-:W-:-:S05]  /*148b0*/  IMAD.WIDE R2, R27, 0x4, R2 ;  /* 0x000000041b027825 */ /* 0x001fca00078e0202 */
[----:B------:R0:W5:Y:S01]  /*148c0*/  @P2 LDG.E R36, desc[UR40][R2.64] ;  /* 0x0000002802242981 */ /* 0x000162000c1e1900 */
[----:B-1----:R-:W-:-:S05]  /*148d0*/  @P1 IMAD.WIDE R4, R27, 0x4, R4 ;  /* 0x000000041b041825 */ /* 0x002fca00078e0204 */
[----:B--2---:R-:W2:Y:S01]  /*148e0*/  @P1 LDG.E R0, desc[UR40][R4.64] ;  /* 0x0000002804001981 */ /* 0x004ea2000c1e1900 */
        /* <DEDUP_REMOVED lines=17> */
.L_x_3126:
[----:B------:R-:W-:Y:S02]  /*14a00*/  ULDC.64 UR4, c[0x0][0xb18] ;  /* 0x0002c60000047ab9 */ /* 0x000fe40000000a00 */
[----:B------:R-:W-:-:S04]  /*14a10*/  ISETP.NE.U32.AND P0, PT, RZ, UR4, PT ;  /* 0x00000004ff007c0c */ /* 0x000fc8000bf05070 */
[----:B------:R-:W-:-:S13]  /*14a20*/  ISETP.NE.AND.EX P0, PT, RZ, UR5, PT, P0 ;  /* 0x00000005ff007c0c */ /* 0x000fda000bf05300 */
[----:B------:R-:W-:Y:S05]  /*14a30*/  @!P0 BRA `(.L_x_3127) ;  /* 0x0000000000108947 */ /* 0x000fea0003800000 */
[----:B0-----:R-:W0:Y:S02]  /*14a40*/  LDC.64 R2, c[0x0][0xb18] ;  /* 0x0002c600ff027b82 */ /* 0x001e240000000a00 */
[----:B0-----:R-:W-:-:S05]  /*14a50*/  IMAD.WIDE R2, R27, 0x4, R2 ;  /* 0x000000041b027825 */ /* 0x001fca00078e0202 */
[----:B------:R0:W5:Y:S01]  /*14a60*/  LDG.E R7, desc[UR40][R2.64] ;  /* 0x0000002802077981 */ /* 0x000162000c1e1900 */
[----:B------:R-:W-:Y:S05]  /*14a70*/  BRA `(.L_x_3128) ;  /* 0x0000000000247947 */ /* 0x000fea0003800000 */
.L_x_3127:
[----:B------:R-:W-:Y:S02]  /*14a80*/  ULDC.64 UR4, c[0x0][0xb00] ;  /* 0x0002c00000047ab9 */ /* 0x000fe40000000a00 */
[----:B------:R-:W-:-:S04]  /*14a90*/  ISETP.NE.U32.AND P0, PT, RZ, UR4, PT ;  /* 0x00000004ff007c0c */ /* 0x000fc8000bf05070 */
[----:B------:R-:W-:-:S13]  /*14aa0*/  ISETP.NE.AND.EX P0, PT, RZ, UR5, PT, P0 ;  /* 0x00000005ff007c0c */ /* 0x000fda000bf05300 */
[----:B------:R-:W-:Y:S05]  /*14ab0*/  @!P0 BRA `(.L_x_3128) ;  /* 0x0000000000148947 */ /* 0x000fea0003800000 */
[----:B0-----:R-:W0:Y:S02]  /*14ac0*/  LDC.64 R2, c[0x0][0xb00] ;  /* 0x0002c000ff027b82 */ /* 0x001e240000000a00 */
[----:B0-----:R-:W-:-:S05]  /*14ad0*/  IMAD.WIDE R2, R27, 0x4, R2 ;  /* 0x000000041b027825 */ /* 0x001fca00078e0202 */
[----:B------:R-:W3:Y:S04]  /*14ae0*/  LDG.E R7, desc[UR40][R2.64] ;  /* 0x0000002802077981 */ /* 0x000ee8000c1e1900 */
[----:B-12---:R-:W3:Y:S02]  /*14af0*/  LDG.E R0, desc[UR40][R2.64+0x4] ;  /* 0x0000042802007981 */ /* 0x006ee4000c1e1900 */
[----:B---3--:R-:W-:-:S07]  /*14b00*/  IMAD.IADD R7, R0, 0x1, -R7 ;  /* 0x0000000100077824 */ /* 0x008fce00078e0a07 */
.L_x_3128:
[----:B------:R-:W3:Y:S01]  /*14b10*/  LDL R6, [R1+0x8] ;  /* 0x0000080001067983 */ /* 0x000ee20000100800 */
[----:B012---:R-:W0:Y:S01]  /*14b20*/  LDC R0, c[0x0][0x448] ;  /* 0x00011200ff007b82 */ /* 0x007e220000000800 */
[----:B------:R-:W-:Y:S01]  /*14b30*/  IMAD.SHL.U32 R8, R25, 0x40, RZ ;  /* 0x0000004019087824 */ /* 0x000fe200078e00ff */
[----:B------:R-:W-:Y:S01]  /*14b40*/  LOP3.LUT R16, R16, 0xffffefff, RZ, 0xc0, !PT ;  /* 0xffffefff10107812 */ /* 0x000fe200078ec0ff */
[----:B-----5:R-:W-:Y:S02]  /*14b50*/  IMAD.IADD R25, R7, 0x1, -R32 ;  /* 0x0000000107197824 */ /* 0x020fe400078e0a20 */
[----:B------:R-:W-:Y:S01]  /*14b60*/  VIADD R4, R8, 0x3f ;  /* 0x0000003f08047836 */ /* 0x000fe20000000000 */
[----:B------:R1:W-:Y:S02]  /*14b70*/  STL [R1+0x4], R8 ;  /* 0x0000040801007387 */ /* 0x0003e40000100800 */
[----:B------:R-:W2:Y:S01]  /*14b80*/  LDC.64 R2, c[0x0][0xad8] ;  /* 0x0002b600ff027b82 */ /* 0x000ea20000000a00 */
[----:B0-----:R-:W-:-:S02]  /*14b90*/  ISETP.NE.AND P2, PT, R0, 0x1, PT ;  /* 0x000000010000780c */ /* 0x001fc40003f45270 */
[----:B--2---:R-:W-:-:S11]  /*14ba0*/  ISETP.GE.AND P1, PT, R3, 0x1, PT ;  /* 0x000000010300780c */ /* 0x004fd60003f26270 */
[----:B------:R-:W0:Y:S01]  /*14bb0*/  @P2 LDC R5, c[0x0][0x44c] ;  /* 0x00011300ff052b82 */ /* 0x000e220000000800 */
[----:B------:R-:W-:-:S07]  /*14bc0*/  @P2 LOP3.LUT R16, R16, 0x1000, RZ, 0xfc, !PT ;  /* 0x0000100010102812 */ /* 0x000fce00078efcff */
[----:B------:R-:W2:Y:S01]  /*14bd0*/  @P2 LDC R0, c[0x0][0x450] ;  /* 0x00011400ff002b82 */ /* 0x000ea20000000800 */
[----:B0-----:R-:W-:-:S05]  /*14be0*/  @P2 IMAD.HI.U32 R5, R4, R5, RZ ;  /* 0x0000000504052227 */ /* 0x001fca00078e00ff */
[----:B--2---:R-:W-:Y:S02]  /*14bf0*/  @P2 SHF.R.U32.HI R4, RZ, R0, R5 ;  /* 0x00000000ff042219 */ /* 0x004fe40000011605 */
[----:B---3--:R-:W-:-:S05]  /*14c00*/  IADD3 R7, R25, 0x1, -R6 ;  /* 0x0000000119077810 */ /* 0x008fca0007ffe806 */
[----:B------:R-:W-:-:S04]  /*14c10*/  IMAD.IADD R7, R7, 0x1, R4 ;  /* 0x0000000107077824 */ /* 0x000fc800078e0204 */
[----:B------:R-:W-:Y:S01]  /*14c20*/  IMAD.IADD R2, R7, 0x1, R2 ;  /* 0x0000000107027824 */ /* 0x000fe200078e0202 */
[----:B-1----:R-:W-:Y:S06]  /*14c30*/  @!P1 BRA `(.L_x_3129) ;  /* 0x0000000000489947 */ /* 0x002fec0003800000 */
        /* <DEDUP_REMOVED lines=11> */
.L_x_3131:
[----:B------:R-:W-:-:S13]  /*14cf0*/  ISETP.NE.AND P0, PT, R3, 0x1, PT ;  /* 0x000000010300780c */ /* 0x000fda0003f05270 */
[----:B------:R-:W0:Y:S02]  /*14d00*/  @P0 LDC.64 R4, c[0x0][0xae0] ;  /* 0x0002b800ff040b82 */ /* 0x000e240000000a00 */
[----:B0-----:R-:W-:-:S05]  /*14d10*/  @P0 IMAD.HI.U32 R4, R0, R4, RZ ;  /* 0x0000000400040227 */ /* 0x001fca00078e00ff */
[----:B------:R-:W-:-:S07]  /*14d20*/  @P0 SHF.R.U32.HI R0, RZ, R5, R4 ;  /* 0x00000005ff000219 */ /* 0x000fce0000011604 */
.L_x_3132:
[----:B------:R-:W-:Y:S05]  /*14d30*/  BSYNC B0 ;  /* 0x0000000000007941 */ /* 0x000fea0003800000 */
.L_x_3130:
[----:B------:R-:W-:-:S05]  /*14d40*/  IMAD R5, R0, R3, R3 ;  /* 0x0000000300057224 */ /* 0x000fca00078e0203 */
[----:B------:R-:W-:-:S07]  /*14d50*/  VIMNMX R2, R2, R5, PT ;  /* 0x0000000502027248 */ /* 0x000fce0003fe0100 */
.L_x_3129:
        /* <DEDUP_REMOVED lines=29> */
.L_x_3135:
[----:B------:R-:W-:-:S13]  /*14f30*/  ISETP.NE.AND P0, PT, R3, 0x1, PT ;  /* 0x000000010300780c */ /* 0x000fda0003f05270 */
[----:B------:R-:W1:Y:S02]  /*14f40*/  @P0 LDC.64 R4, c[0x0][0xae0] ;  /* 0x0002b800ff040b82 */ /* 0x000e640000000a00 */
[----:B-1----:R-:W-:-:S05]  /*14f50*/  @P0 IMAD.HI.U32 R4, R2, R4, RZ ;  /* 0x0000000402040227 */ /* 0x002fca00078e00ff */
[----:B------:R-:W-:-:S07]  /*14f60*/  @P0 SHF.R.U32.HI R2, RZ, R5, R4 ;  /* 0x00000005ff020219 */ /* 0x000fce0000011604 */
.L_x_3136:
[----:B------:R-:W-:Y:S05]  /*14f70*/  BSYNC B0 ;  /* 0x0000000000007941 */ /* 0x000fea0003800000 */
.L_x_3134:
[----:B------:R-:W-:-:S05]  /*14f80*/  IMAD R3, R2, R3, RZ ;  /* 0x0000000302037224 */ /* 0x000fca00078e02ff */
[----:B------:R-:W-:-:S07]  /*14f90*/  VIMNMX R0, R0, R3, !PT ;  /* 0x0000000300007248 */ /* 0x000fce0007fe0100 */
.L_x_3133:
        /* <DEDUP_REMOVED lines=24> */
.L_x_3138:
        /* <DEDUP_REMOVED lines=20> */
.L_x_3141:
[----:B------:R-:W-:Y:S05]  /*15260*/  BSYNC B6 ;  /* 0x0000000000067941 */ /* 0x000fea0003800000 */
.L_x_3140:
        /* <DEDUP_REMOVED lines=17> */
[----:B-1----:R-:W-:-:S07]  /*15380*/  IMAD.MOV.U32 R13, RZ, RZ, RZ ;  /* 0x000000ffff0d7224 */ /* 0x002fce00078e00ff */
[----:B------:R-:W-:-:S07]  /*15390*/  LEPC R20, `(.L_x_3144) ;  /* 0x000000001014794e */ /* 0x000fce0000000000 */
[----:B0-2---:R-:W-:Y:S05]  /*153a0*/  CALL.ABS.NOINC R2 ;  /* 0x0000000002007343 */ /* 0x005fea0003c00000 */
.L_x_3144:
        /* <DEDUP_REMOVED lines=15> */
.L_x_3143:
[----:B------:R-:W-:Y:S05]  /*154a0*/  BSYNC B6 ;  /* 0x0000000000067941 */ /* 0x000fea0003800000 */
.L_x_3142:
        /* <DEDUP_REMOVED lines=18> */
[----:B------:R-:W1:Y:S01]  /*155d0*/  S2R R22, SR_TID.X ;  /* 0x0000000000167919 */ /* 0x000e620000002100 */
[----:B------:R-:W2:Y:S01]  /*155e0*/  S2R R20, SR_TID.X ;  /* 0x0000000000147919 */ /* 0x000ea20000002100 */
[----:B------:R4:W5:Y:S01]  /*155f0*/  @P0 LDG.E R29, desc[UR40][R2.64] ;  /* 0x00000028021d0981 */ /* 0x000962000c1e1900 */
[----:B------:R-:W-:Y:S01]  /*15600*/  ISETP.GE.AND P0, PT, R28, UR4, PT ;  /* 0x000000041c007c0c */ /* 0x000fe2000bf06270 */
[----:B------:R-:W-:Y:S01]  /*15610*/  UMOV UR5, 0xffffffff ;  /* 0xffffffff00057882 */ /* 0x000fe20000000000 */
[----:B------:R-:W-:Y:S01]  /*15620*/  ISETP.GE.AND P1, PT, R31, UR4, PT ;  /* 0x000000041f007c0c */ /* 0x000fe2000bf26270 */
[----:B------:R-:W3:Y:S01]  /*15630*/  S2R R28, SR_TID.X ;  /* 0x00000000001c7919 */ /* 0x000ee20000002100 */
[----:B------:R-:W-:-:S02]  /*15640*/  LOP3.LUT R16, R16, 0xfffffdff, RZ, 0xc0, !PT ;  /* 0xfffffdff10107812 */ /* 0x000fc400078ec0ff */
[----:B------:R-:W-:Y:S02]  /*15650*/  LEA R0, R30, 0xffffffc0, 0x6 ;  /* 0xffffffc01e007811 */ /* 0x000fe400078e30ff */
[----:B------:R-:W-:Y:S02]  /*15660*/  @P3 LOP3.LUT R16, R16, 0x200, RZ, 0xfc, !PT ;  /* 0x0000020010103812 */ /* 0x000fe400078efcff */
[----:B------:R-:W-:Y:S02]  /*15670*/  SEL R6, RZ, 0x40, P1 ;  /* 0x00000040ff067807 */ /* 0x000fe40000800000 */
[----:B------:R-:W-:Y:S02]  /*15680*/  LOP3.LUT R16, R16, 0xfffffbff, RZ, 0xc0, !PT ;  /* 0xfffffbff10107812 */ /* 0x000fe400078ec0ff */
[----:B0-----:R-:W-:Y:S01]  /*15690*/  SEL R30, RZ, 0x80, P0 ;  /* 0x00000080ff1e7807 */ /* 0x001fe20000000000 */
[----:B-1----:R-:W-:Y:S02]  /*156a0*/  IMAD.SHL.U32 R22, R22, 0x8, RZ ;  /* 0x0000000816167824 */ /* 0x002fe400078e00ff */
[----:B--2---:R-:W-:-:S03]  /*156b0*/  IMAD.SHL.U32 R20, R20, 0x8, RZ ;  /* 0x0000000814147824 */ /* 0x004fc600078e00ff */
[----:B------:R-:W-:Y:S02]  /*156c0*/  LOP3.LUT R22, R22, 0x38, RZ, 0xc0, !PT ;  /* 0x0000003816167812 */ /* 0x000fe400078ec0ff */
[----:B------:R-:W-:Y:S02]  /*156d0*/  LOP3.LUT R20, R20, 0x38, RZ, 0xc0, !PT ;  /* 0x0000003814147812 */ /* 0x000fe400078ec0ff */
[----:B------:R-:W-:Y:S02]  /*156e0*/  ISETP.GE.AND P2, PT, R22, UR4, PT ;  /* 0x0000000416007c0c */ /* 0x000fe4000bf46270 */
[----:B------:R-:W-:Y:S02]  /*156f0*/  LOP3.LUT R20, R20, 0x80, RZ, 0xfc, !PT ;  /* 0x0000008014147812 */ /* 0x000fe400078efcff */
[----:B---3--:R-:W-:Y:S02]  /*15700*/  LOP3.LUT R28, R28, 0x7f, RZ, 0xc0, !PT ;  /* 0x0000007f1c1c7812 */ /* 0x008fe400078ec0ff */
[----:B------:R-:W-:-:S02]  /*15710*/  ISETP.GE.AND P5, PT, R20, UR4, PT ;  /* 0x0000000414007c0c */ /* 0x000fc4000bfa6270 */
[----:B------:R-:W0:Y:S01]  /*15720*/  S2R R20, SR_TID.X ;  /* 0x0000000000147919 */ /* 0x000e220000002100 */
[----:B------:R-:W-:-:S04]  /*15730*/  SHF.R.U32.HI R31, RZ, 0x3, R28 ;  /* 0x00000003ff1f7819 */ /* 0x000fc8000001161c */
[----:B------:R-:W-:-:S04]  /*15740*/  @P2 LOP3.LUT R16, R16, 0x400, RZ, 0xfc, !PT ;  /* 0x0000040010102812 */ /* 0x000fc800078efcff */
[----:B------:R-:W-:-:S04]  /*15750*/  LOP3.LUT R16, R16, 0xffffffdf, RZ, 0xc0, !PT ;  /* 0xffffffdf10107812 */ /* 0x000fc800078ec0ff */
[----:B------:R-:W-:-:S04]  /*15760*/  @P5 LOP3.LUT R16, R16, 0x20, RZ, 0xfc, !PT ;  /* 0x0000002010105812 */ /* 0x000fc800078efcff */
[----:B------:R-:W-:Y:S01]  /*15770*/  LOP3.LUT R16, R16, 0xffffffef, RZ, 0xc0, !PT ;  /* 0xffffffef10107812 */ /* 0x000fe200078ec0ff */
[----:B0-----:R-:W-:-:S05]  /*15780*/  IMAD.SHL.U32 R20, R20, 0x8, RZ ;  /* 0x0000000814147824 */ /* 0x001fca00078e00ff */
[----:B------:R-:W-:-:S04]  /*15790*/  LOP3.LUT R20, R20, 0x38, RZ, 0xc0, !PT ;  /* 0x0000003814147812 */ /* 0x000fc800078ec0ff */
[----:B------:R-:W-:Y:S02]  /*157a0*/  LOP3.LUT R28, R20, 0xc0, RZ, 0xfc, !PT ;  /* 0x000000c0141c7812 */ /* 0x000fe400078efcff */
[----:B------:R-:W0:Y:S02]  /*157b0*/  S2R R20, SR_TID.X ;  /* 0x0000000000147919 */ /* 0x000e240000002100 */
[----:B------:R-:W-:Y:S02]  /*157c0*/  ISETP.GE.AND P4, PT, R28, UR4, PT ;  /* 0x000000041c007c0c */ /* 0x000fe4000bf86270 */
[C---:B------:R-:W-:Y:S02]  /*157d0*/  LOP3.LUT R28, R22.reuse, 0x100, RZ, 0xfc, !PT ;  /* 0x00000100161c7812 */ /* 0x040fe400078efcff */
[----:B------:R-:W-:Y:S02]  /*157e0*/  LOP3.LUT R22, R22, 0x140, RZ, 0xfc, !PT ;  /* 0x0000014016167812 */ /* 0x000fe400078efcff */
[----:B------:R-:W-:-:S02]  /*157f0*/  ISETP.GE.AND P3, PT, R28, UR4, PT ;  /* 0x000000041c007c0c */ /* 0x000fc4000bf66270 */
[----:B------:R-:W-:-:S05]  /*15800*/  ISETP.GE.AND P2, PT, R22, UR4, PT ;  /* 0x0000000416007c0c */ /* 0x000fca000bf46270 */
[----:B------:R-:W-:-:S04]  /*15810*/  @P4 LOP3.LUT R16, R16, 0x10, RZ, 0xfc, !PT ;  /* 0x0000001010104812 */ /* 0x000fc800078efcff */
[----:B------:R-:W-:-:S04]  /*15820*/  LOP3.LUT R16, R16, 0xfffffffb, RZ, 0xc0, !PT ;  /* 0xfffffffb10107812 */ /* 0x000fc800078ec0ff */
[----:B------:R-:W-:-:S04]  /*15830*/  @P2 LOP3.LUT R16, R16, 0x4, RZ, 0xfc, !PT ;  /* 0x0000000410102812 */ /* 0x000fc800078efcff */
[----:B------:R-:W-:-:S04]  /*15840*/  LOP3.LUT R16, R16, 0xfffffff7, RZ, 0xc0, !PT ;  /* 0xfffffff710107812 */ /* 0x000fc800078ec0ff */
[----:B------:R-:W-:Y:S01]  /*15850*/  @P3 LOP3.LUT R16, R16, 0x8, RZ, 0xfc, !PT ;  /* 0x0000000810103812 */ /* 0x000fe200078efcff */
[----:B0-----:R-:W-:-:S05]  /*15860*/  IMAD.SHL.U32 R20, R20, 0x10, RZ ;  /* 0x0000001014147824 */ /* 0x001fca00078e00ff */
[----:B------:R-:W-:-:S05]  /*15870*/  LOP3.LUT R20, R31, 0x70, R20, 0xf8, !PT ;  /* 0x000000701f147812 */ /* 0x000fca00078ef814 */
[----:B------:R-:W-:Y:S01]  /*15880*/  IMAD.IADD R7, R20, 0x1, R0 ;  /* 0x0000000114077824 */ /* 0x000fe200078e0200 */
[----:B----4-:R-:W-:Y:S06]  /*15890*/  BRA.DIV UR5, `(.L_x_3145) ;  /* 0x0000004e05f47947 */ /* 0x010fec000b800000 */
.L_x_3218:
[----:B------:R-:W2:Y:S01]  /*158a0*/  LDL R10, [R1+0x30] ;  /* 0x00003000010a7983 */ /* 0x000ea20000100800 */
        /* <DEDUP_REMOVED lines=12> */
[----:B------:R-:W3:Y:S01]  /*15970*/  @!P0 LDC.64 R2, c[0x0][0x428] ;  /* 0x00010a00ff028b82 */ /* 0x000ee20000000a00 */
[----:B0-----:R-:W-:-:S05]  /*15980*/  @P1 IMAD.HI.U32 R5, R7, R5, RZ ;  /* 0x0000000507051227 */ /* 0x001fca00078e00ff */
[----:B-1----:R-:W-:-:S04]  /*15990*/  @P1 SHF.R.U32.HI R8, RZ, R4, R5 ;  /* 0x00000004ff081219 */ /* 0x002fc80000011605 */
[--C-:B------:R-:W-:Y:S01]  /*159a0*/  @!P0 SHF.R.S32.HI R5, RZ, 0x1f, R8.reuse ;  /* 0x0000001fff058819 */ /* 0x100fe20000011408 */
[----:B------:R-:W-:Y:S02]  /*159b0*/  @!P0 IMAD.MOV.U32 R4, RZ, RZ, R8 ;  /* 0x000000ffff048224 */ /* 0x000fe400078e0008 */
[-C--:B---3--:R-:W-:Y:S02]  /*159c0*/  @!P0 IMAD R9, R34, R2.reuse, RZ ;  /* 0x0000000222098224 */ /* 0x088fe400078e02ff */
[----:B------:R-:W-:-:S04]  /*159d0*/  @!P0 IMAD.WIDE.U32 R4, R29, R2, R4 ;  /* 0x000000021d048225 */ /* 0x000fc800078e0004 */
[----:B------:R-:W-:Y:S02]  /*159e0*/  @!P0 IMAD R9, R29, R3, R9 ;  /* 0x000000031d098224 */ /* 0x000fe400078e0209 */
[----:B------:R-:W0:Y:S02]  /*159f0*/  @!P0 LDC.64 R2, c[0x0][0x418] ;  /* 0x00010600ff028b82 */ /* 0x000e240000000a00 */
[----:B------:R-:W-:Y:S01]  /*15a00*/  @!P0 IMAD.IADD R9, R5, 0x1, R9 ;  /* 0x0000000105098824 */ /* 0x000fe200078e0209 */
[----:B0-----:R-:W-:-:S04]  /*15a10*/  @!P0 LEA R2, P1, R4, R2, 0x2 ;  /* 0x0000000204028211 */ /* 0x001fc800078210ff */
[----:B------:R-:W-:Y:S02]  /*15a20*/  @!P0 LEA.HI.X R3, R4, R3, R9, 0x2, P1 ;  /* 0x0000000304038211 */ /* 0x000fe400008f1409 */
[----:B------:R-:W-:-:S03]  /*15a30*/  LOP3.LUT P1, RZ, R16, 0x200, RZ, 0xc0, !PT ;  /* 0x0000020010ff7812 */ /* 0x000fc6000782c0ff */
[----:B------:R0:W5:Y:S01]  /*15a40*/  @!P0 LDG.E R37, desc[UR40][R2.64] ;  /* 0x0000002802258981 */ /* 0x000162000c1e1900 */
[----:B------:R-:W-:Y:S02]  /*15a50*/  SEL R4, RZ, 0x8, P4 ;  /* 0x00000008ff047807 */ /* 0x000fe40002000000 */
[----:B------:R-:W-:Y:S02]  /*15a60*/  LOP3.LUT R16, R16, 0xfffff7ff, RZ, 0xc0, !PT ;  /* 0xfffff7ff10107812 */ /* 0x000fe400078ec0ff */
[----:B------:R-:W-:Y:S02]  /*15a70*/  SHF.R.S32.HI R28, RZ, 0x1f, R26 ;  /* 0x0000001fff1c7819 */ /* 0x000fe4000001141a */
[----:B------:R-:W-:Y:S02]  /*15a80*/  LOP3.LUT R16, R16, 0xfffffffe, RZ, 0xc0, !PT ;  /* 0xfffffffe10107812 */ /* 0x000fe400078ec0ff */
[----:B0-----:R-:W-:Y:S02]  /*15a90*/  SEL R2, RZ, 0xffffffff, P1 ;  /* 0xffffffffff027807 */ /* 0x001fe40000800000 */
[----:B------:R-:W-:-:S02]  /*15aa0*/  SEL R3, RZ, 0x1, P6 ;  /* 0x00000001ff037807 */ /* 0x000fc40003000000 */
[----:B------:R-:W-:Y:S01]  /*15ab0*/  ISETP.GT.U32.AND P1, PT, R20, 0x3f, PT ;  /* 0x0000003f1400780c */ /* 0x000fe20003f24070 */
[----:B------:R-:W-:-:S05]  /*15ac0*/  IMAD.SHL.U32 R2, R2, 0x2, RZ ;  /* 0x0000000202027824 */ /* 0x000fca00078e00ff */
[----:B------:R-:W-:Y:S02]  /*15ad0*/  LOP3.LUT R2, R2, 0x2, R3, 0xe2, !PT ;  /* 0x0000000202027812 */ /* 0x000fe400078ee203 */
[----:B------:R-:W-:-:S04]  /*15ae0*/  SEL R3, RZ, 0x4, P5 ;  /* 0x00000004ff037807 */ /* 0x000fc80002800000 */
[----:B------:R-:W-:Y:S02]  /*15af0*/  LOP3.LUT R2, R4, R2, R3, 0xfe, !PT ;  /* 0x0000000204027212 */ /* 0x000fe400078efe03 */
[----:B------:R-:W-:Y:S02]  /*15b00*/  SEL R3, RZ, 0x10, P3 ;  /* 0x00000010ff037807 */ /* 0x000fe40001800000 */
[----:B------:R-:W-:Y:S02]  /*15b10*/  SEL R4, RZ, 0x20, P2 ;  /* 0x00000020ff047807 */ /* 0x000fe40001000000 */
[----:B------:R-:W-:Y:S02]  /*15b20*/  @P1 LOP3.LUT R16, R16, 0x1, RZ, 0xfc, !PT ;  /* 0x0000000110101812 */ /* 0x000fe400078efcff */
[----:B------:R-:W-:-:S04]  /*15b30*/  LOP3.LUT R2, R4, R2, R3, 0xfe, !PT ;  /* 0x0000000204027212 */ /* 0x000fc800078efe03 */
[----:B------:R-:W-:Y:S01]  /*15b40*/  LOP3.LUT R6, R2, R6, RZ, 0xfc, !PT ;  /* 0x0000000602067212 */ /* 0x000fe200078efcff */
[----:B------:R-:W-:-:S03]  /*15b50*/  IMAD.MOV R2, RZ, RZ, -R8 ;  /* 0x000000ffff027224 */ /* 0x000fc600078e0a08 */
[----:B------:R-:W-:Y:S01]  /*15b60*/  LOP3.LUT R30, R6, R30, RZ, 0xfc, !PT ;  /* 0x0000001e061e7212 */ /* 0x000fe200078efcff */
[----:B------:R-:W-:Y:S01]  /*15b70*/  IMAD R2, R21, R2, R7 ;  /* 0x0000000215027224 */ /* 0x000fe200078e0207 */
[----:B------:R0:W-:Y:S04]  /*15b80*/  STL [R1+0x2c], R6 ;  /* 0x00002c0601007387 */ /* 0x0001e80000100800 */
[----:B------:R0:W-:Y:S01]  /*15b90*/  STL [R1+0xc], R2 ;  /* 0x00000c0201007387 */ /* 0x0001e20000100800 */
[----:B--2---:R-:W-:-:S13]  /*15ba0*/  ISETP.NE.AND P0, PT, R10, 0x3, PT ;  /* 0x000000030a00780c */ /* 0x004fda0003f05270 */
[----:B------:R-:W-:Y:S01]  /*15bb0*/  @P0 LOP3.LUT R16, R16, 0x800, RZ, 0xfc, !PT ;  /* 0x0000080010100812 */ /* 0x000fe200078efcff */
[----:B0-----:R-:W-:Y:S06]  /*15bc0*/  @!P0 BRA `(.L_x_3146) ;  /* 0x0000000000048947 */ /* 0x001fec0003800000 */
[----:B------:R-:W-:Y:S01]  /*15bd0*/  BPT.TRAP 0x1 ;  /* 0x000000040000795c */ /* 0x000fe20000300000 */
.L_x_3146:
        /* <DEDUP_REMOVED lines=9> */
.L_x_3219:
[----:B------:R-:W-:Y:S05]  /*15c70*/  BSYNC B0 ;  /* 0x0000000000007941 */ /* 0x000fea0003800000 */
.L_x_3147:
[----:B------:R-:W0:Y:S01]  /*15c80*/  LDL R2, [R1+0xc] ;  /* 0x00000c0001027983 */ /* 0x000e220000100800 */
        /* <DEDUP_REMOVED lines=65> */
.L_x_3229:
        /* <DEDUP_REMOVED lines=10> */
.L_x_3150:
        /* <DEDUP_REMOVED lines=11> */
.L_x_3151:
[----:B------:R-:W-:Y:S01]  /*161f0*/  VIADD R0, R17, 0x20400 ;  /* 0x0002040011007836 */ /* 0x000fe20000000000 */
[----:B------:R-:W-:Y:S01]  /*16200*/  LOP3.LUT P1, RZ, R16, 0x40, RZ, 0xc0, !PT ;  /* 0x0000004010ff7812 */ /* 0x000fe2000782c0ff */
[----:B------:R1:W-:-:S12]  /*16210*/  SYNCS.ARRIVE.TRANS64.A1T0 RZ, [R22+URZ+0x38830], RZ ;  /* 0x038830ff16ff79a7 */ /* 0x0003d8000810003f */
[----:B------:R-:W-:Y:S05]  /*16220*/  WARPSYNC.ALL ;  /* 0x0000000000007948 */ /* 0x000fea0003800000 */
[----:B------:R-:W-:Y:S01]  /*16230*/  BAR.SYNC.DEFER_BLOCKING 0x8, 0x100 ;  /* 0x0204000000007b1d */ /* 0x000fe20000010000 */
[----:B------:R-:W-:Y:S02]  /*16240*/  LOP3.LUT P0, RZ, R0, 0x3ff, RZ, 0xc0, !PT ;  /* 0x000003ff00ff7812 */ /* 0x000fe4000780c0ff */
[----:B------:R-:W-:-:S03]  /*16250*/  SHF.R.S32.HI R0, RZ, 0x1f, R27 ;  /* 0x0000001fff007819 */ /* 0x000fc6000001141b */
[----:B------:R-:W-:Y:S01]  /*16260*/  BSSY B6, `(.L_x_3152) ;  /* 0x0000018000067945 */ /* 0x000fe20003800000 */
[----:B------:R-:W-:Y:S02]  /*16270*/  SEL R31, R0, RZ, !P1 ;  /* 0x000000ff001f7207 */ /* 0x000fe40004800000 */
[----:B------:R-:W-:-:S05]  /*16280*/  SEL R0, R27, RZ, !P1 ;  /* 0x000000ff1b007207 */ /* 0x000fca0004800000 */
[----:B------:R2:W-:Y:S04]  /*16290*/  STL [R1+0x10], R0 ;  /* 0x0000100001007387 */ /* 0x0005e80000100800 */
[----:B------:R3:W-:Y:S01]  /*162a0*/  STL [R1+0x1c], R31 ;  /* 0x00001c1f01007387 */ /* 0x0007e20000100800 */
[----:B--2---:R-:W-:-:S05]  /*162b0*/  SHF.R.S32.HI R0, RZ, 0x1f, R36 ;  /* 0x0000001fff007819 */ /* 0x004fca0000011424 */
[----:B------:R3:W-:Y:S01]  /*162c0*/  STL [R1+0x14], R0 ;  /* 0x0000140001007387 */ /* 0x0007e20000100800 */
        /* <DEDUP_REMOVED lines=16> */
[----:B01-3--:R-:W-:Y:S05]  /*163d0*/  CALL.ABS.NOINC R2 ;  /* 0x0000000002007343 */ /* 0x00bfea0003c00000 */
.L_x_3153:
[----:B------:R-:W-:Y:S05]  /*163e0*/  BSYNC B6 ;  /* 0x0000000000067941 */ /* 0x000fea0003800000 */
.L_x_3152:
[----:B------:R-:W2:Y:S04]  /*163f0*/  LDL R20, [R1+0x4] ;  /* 0x0000040001147983 */ /* 0x000ea80000100800 */
[----:B------:R-:W4:Y:S01]  /*16400*/  LDL R4, [R1+0x14] ;  /* 0x0000140001047983 */ /* 0x000f220000100800 */
[----:B0-----:R-:W-:Y:S01]  /*16410*/  IMAD.MOV.U32 R5, RZ, RZ, R31 ;  /* 0x000000ffff057224 */ /* 0x001fe200078e001f */
[----:B------:R-:W-:Y:S02]  /*16420*/  ULDC.64 UR4, c[0x0][0x298] ;  /* 0x0000a60000047ab9 */ /* 0x000fe40000000a00 */
[----:B------:R-:W4:Y:S01]  /*16430*/  LDL R21, [R1+0x10] ;  /* 0x0000100001157983 */ /* 0x000f220000100800 */
[----:B------:R-:W0:Y:S01]  /*16440*/  S2R R2, SR_TID.X ;  /* 0x0000000000027919 */ /* 0x000e220000002100 */
[----:B---3--:R-:W3:Y:S01]  /*16450*/  S2R R31, SR_TID.X ;  /* 0x00000000001f7919 */ /* 0x008ee20000002100 */
[----:B0-----:R-:W-:-:S04]  /*16460*/  LOP3.LUT R2, R2, 0x7f, RZ, 0xc0, !PT ;  /* 0x0000007f02027812 */ /* 0x001fc800078ec0ff */
[----:B------:R-:W-:Y:S02]  /*16470*/  SHF.R.U32.HI R0, RZ, 0x3, R2 ;  /* 0x00000003ff007819 */ /* 0x000fe40000011602 */
[----:B------:R-:W0:Y:S01]  /*16480*/  LDC R2, c[0x0][0x448] ;  /* 0x00011200ff027b82 */ /* 0x000e220000000800 */
[----:B---3--:R-:W-:Y:S01]  /*16490*/  IMAD.SHL.U32 R31, R31, 0x10, RZ ;  /* 0x000000101f1f7824 */ /* 0x008fe200078e00ff */
[----:B0-----:R-:W-:-:S13]  /*164a0*/  ISETP.NE.AND P6, PT, R2, 0x1, PT ;  /* 0x000000010200780c */ /* 0x001fda0003fc5270 */
[----:B------:R-:W0:Y:S08]  /*164b0*/  @P6 LDC R3, c[0x0][0x44c] ;  /* 0x00011300ff036b82 */ /* 0x000e300000000800 */
[----:B------:R-:W3:Y:S01]  /*164c0*/  @P6 LDC R2, c[0x0][0x450] ;  /* 0x00011400ff026b82 */ /* 0x000ee20000000800 */
[----:B------:R-:W-:-:S05]  /*164d0*/  LOP3.LUT R31, R0, 0x70, R31, 0xf8, !PT ;  /* 0x00000070001f7812 */ /* 0x000fca00078ef81f */
[----:B--2---:R-:W-:-:S04]  /*164e0*/  IMAD.IADD R31, R31, 0x1, R20 ;  /* 0x000000011f1f7824 */ /* 0x004fc800078e0214 */
[----:B0-----:R-:W-:-:S04]  /*164f0*/  @P6 IMAD.HI.U32 R3, R31, R3, RZ ;  /* 0x000000031f036227 */ /* 0x001fc800078e00ff */
[----:B----4-:R-:W-:Y:S02]  /*16500*/  IMAD R4, R4, UR4, RZ ;  /* 0x0000000404047c24 */ /* 0x010fe4000f8e02ff */
[----:B------:R-:W-:Y:S01]  /*16510*/  IMAD.MOV.U32 R0, RZ, RZ, R31 ;  /* 0x000000ffff007224 */ /* 0x000fe200078e001f */
[----:B---3--:R-:W-:Y:S01]  /*16520*/  @P6 SHF.R.U32.HI R0, RZ, R2, R3 ;  /* 0x00000002ff006219 */ /* 0x008fe20000011603 */
        /* <DEDUP_REMOVED lines=10> */
[C---:B------:R-:W-:Y:S01]  /*165d0*/  IMAD.WIDE.U32 R2, R21.reuse, UR4, R2 ;  /* 0x0000000415027c25 */ /* 0x040fe2000f8e0002 */
[----:B------:R-:W0:Y:S03]  /*165e0*/  LDC R5, c[0x0][0x448] ;  /* 0x00011200ff057b82 */ /* 0x000e260000000800 */
[----:B------:R-:W-:Y:S01]  /*165f0*/  IMAD R4, R21, UR5, R4 ;  /* 0x0000000515047c24 */ /* 0x000fe2000f8e0204 */
[----:B------:R-:W2:Y:S01]  /*16600*/  S2R R9, SR_TID.X ;  /* 0x0000000000097919 */ /* 0x000ea20000002100 */
[----:B------:R-:W-:Y:S01]  /*16610*/  ULDC.64 UR4, c[0x0][0x2d0] ;  /* 0x0000b40000047ab9 */ /* 0x000fe20000000a00 */
[----:B------:R3:W5:Y:S01]  /*16620*/  LDL R21, [R1+0x8] ;  /* 0x0000080001157983 */ /* 0x0007620000100800 */
[----:B------:R-:W-:Y:S01]  /*16630*/  IMAD.IADD R3, R3, 0x1, R4 ;  /* 0x0000000103037824 */ /* 0x000fe200078e0204 */
[----:B------:R-:W-:Y:S01]  /*16640*/  SHF.R.S32.HI R4, RZ, 0x1f, R0 ;  /* 0x0000001fff047819 */ /* 0x000fe20000011400 */
[----:B------:R-:W4:Y:S04]  /*16650*/  S2R R6, SR_TID.X ;  /* 0x0000000000067919 */ /* 0x000f280000002100 */
[----:B------:R-:W-:-:S02]  /*16660*/  IMAD R4, R4, UR4, RZ ;  /* 0x0000000404047c24 */ /* 0x000fc4000f8e02ff */
[----:B------:R-:W-:-:S04]  /*16670*/  IMAD.WIDE.U32 R2, R0, UR4, R2 ;  /* 0x0000000400027c25 */ /* 0x000fc8000f8e0002 */
[----:B------:R-:W-:Y:S01]  /*16680*/  IMAD R4, R0, UR5, R4 ;  /* 0x0000000500047c24 */ /* 0x000fe2000f8e0204 */
[----:B------:R-:W-:Y:S01]  /*16690*/  ULDC.64 UR4, c[0x0][0x2c8] ;  /* 0x0000b20000047ab9 */ /* 0x000fe20000000a00 */
[----:B------:R-:W-:-:S04]  /*166a0*/  IMAD.MOV R0, RZ, RZ, -R0 ;  /* 0x000000ffff007224 */ /* 0x000fc800078e0a00 */
[----:B0-----:R-:W-:Y:S02]  /*166b0*/  IMAD R0, R5, R0, R31 ;  /* 0x0000000005007224 */ /* 0x001fe400078e021f */
[----:B------:R-:W-:-:S03]  /*166c0*/  IMAD.IADD R3, R3, 0x1, R4 ;  /* 0x0000000103037824 */ /* 0x000fc600078e0204 */
[----:B------:R-:W-:Y:S01]  /*166d0*/  SHF.R.S32.HI R4, RZ, 0x1f, R0 ;  /* 0x0000001fff047819 */ /* 0x000fe20000011400 */
[----:B------:R-:W-:-:S04]  /*166e0*/  IMAD.WIDE.U32 R2, R0, UR4, R2 ;  /* 0x0000000400027c25 */ /* 0x000fc8000f8e0002 */
[----:B------:R-:W-:-:S04]  /*166f0*/  IMAD R4, R4, UR4, RZ ;  /* 0x0000000404047c24 */ /* 0x000fc8000f8e02ff */
[----:B------:R-:W-:Y:S01]  /*16700*/  IMAD R4, R0, UR5, R4 ;  /* 0x0000000500047c24 */ /* 0x000fe2000f8e0204 */
[----:B------:R-:W-:Y:S01]  /*16710*/  ULDC.64 UR4, c[0x0][0x280] ;  /* 0x0000a00000047ab9 */ /* 0x000fe20000000a00 */
[----:B--2---:R-:W-:Y:S01]  /*16720*/  IMAD.SHL.U32 R9, R9, 0x8, RZ ;  /* 0x0000000809097824 */ /* 0x004fe200078e00ff */
[C---:B------:R-:W-:Y:S01]  /*16730*/  LEA R0, P0, R2.reuse, UR4, 0x1 ;  /* 0x0000000402007c11 */ /* 0x040fe2000f8008ff */
[----:B------:R-:W-:Y:S01]  /*16740*/  IMAD.IADD R3, R3, 0x1, R4 ;  /* 0x0000000103037824 */ /* 0x000fe200078e0204 */
[----:B------:R-:W-:Y:S02]  /*16750*/  ULDC UR4, c[0x0][0x2b8] ;  /* 0x0000ae0000047ab9 */ /* 0x000fe40000000800 */
[----:B------:R-:W-:Y:S02]  /*16760*/  LOP3.LUT R9, R9, 0x38, RZ, 0xc0, !PT ;  /* 0x0000003809097812 */ /* 0x000fe400078ec0ff */
[----:B------:R-:W-:Y:S01]  /*16770*/  LEA.HI.X R2, R2, UR5, R3, 0x1, P0 ;  /* 0x0000000502027c11 */ /* 0x000fe200080f0c03 */
[----:B------:R-:W-:Y:S01]  /*16780*/  UMOV UR5, 0xffffffff ;  /* 0xffffffff00057882 */ /* 0x000fe20000000000 */
[----:B----4-:R-:W-:-:S02]  /*16790*/  LOP3.LUT R6, R6, 0x7f, RZ, 0xc0, !PT ;  /* 0x0000007f06067812 */ /* 0x010fc400078ec0ff */
[----:B------:R-:W-:Y:S02]  /*167a0*/  ISETP.GE.AND P0, PT, R9, UR4, PT ;  /* 0x0000000409007c0c */ /* 0x000fe4000bf06270 */
[----:B------:R-:W-:Y:S01]  /*167b0*/  SHF.R.U32.HI R10, RZ, 0x3, R6 ;  /* 0x00000003ff0a7819 */ /* 0x000fe20000011606 */
[----:B---3--:R-:W-:Y:S10]  /*167c0*/  BRA.DIV UR5, `(.L_x_3154) ;  /* 0x0000004605c07947 */ /* 0x008ff4000b800000 */
[----:B-----5:R-:W-:Y:S01]  /*167d0*/  IMAD R3, R21, R5, RZ ;  /* 0x0000000515037224 */ /* 0x020fe200078e02ff */
[----:B------:R-:W-:Y:S01]  /*167e0*/  SHFL.IDX PT, R6, R2, RZ, 0x181f ;  /* 0x00181fff02067589 */ /* 0x000fe200000e0000 */
[----:B------:R-:W-:Y:S01]  /*167f0*/  IMAD.IADD R4, R10, 0x1, R20 ;  /* 0x000000010a047824 */ /* 0x000fe200078e0214 */
[----:B------:R-:W-:Y:S02]  /*16800*/  LOP3.LUT R16, R16, 0xfffffeff, RZ, 0xc0, !PT ;  /* 0xfffffeff10107812 */ /* 0x000fe400078ec0ff */
[----:B------:R-:W0:Y:S02]  /*16810*/  SHFL.IDX PT, R5, R0, RZ, 0x181f ;  /* 0x00181fff00057589 */ /* 0x000e2400000e0000 */
[----:B------:R-:W-:-:S13]  /*16820*/  ISETP.GE.AND P2, PT, R4, R3, PT ;  /* 0x000000030400720c */ /* 0x000fda0003f46270 */
[----:B------:R-:W-:-:S04]  /*16830*/  @P2 LOP3.LUT R16, R16, 0x100, RZ, 0xfc, !PT ;  /* 0x0000010010102812 */ /* 0x000fc800078efcff */
[----:B------:R-:W-:Y:S02]  /*16840*/  LOP3.LUT R16, R16, 0xffffff7f, RZ, 0xc0, !PT ;  /* 0xffffff7f10107812 */ /* 0x000fe400078ec0ff */
[----:B0-----:R-:W-:-:S05]  /*16850*/  @!P2 LEA R5, P1, R9, R5, 0x1 ;  /* 0x000000050905a211 */ /* 0x001fca00078208ff */
[----:B------:R-:W-:-:S04]  /*16860*/  @!P2 IMAD.X R6, RZ, RZ, R6, P1 ;  /* 0x000000ffff06a224 */ /* 0x000fc800008e0606 */
[----:B------:R-:W-:Y:S02]  /*16870*/  @!P2 IMAD.MOV.U32 R7, RZ, RZ, R6 ;  /* 0x000000ffff07a224 */ /* 0x000fe400078e0006 */
[----:B------:R-:W-:Y:S02]  /*16880*/  @!P2 IMAD.MOV.U32 R6, RZ, RZ, R5 ;  /* 0x000000ffff06a224 */ /* 0x000fe400078e0005 */
[----:B------:R-:W-:-:S03]  /*16890*/  VIADD R5, R4, 0x10 ;  /* 0x0000001004057836 */ /* 0x000fc60000000000 */
[----:B------:R-:W-:Y:S01]  /*168a0*/  @!PT LDS RZ, [RZ] ;  /* 0x00000000fffff984 */ /* 0x000fe20000000800 */
[----:B------:R0:W-:Y:S02]  /*168b0*/  @!P2 LDGSTS.E.BYPASS.LTC128B.128 [R19+0x20400], desc[UR40][R6.64], !P0 ;  /* 0x204000000613afae */ /* 0x0001e4000c101d68 */
[----:B------:R-:W-:Y:S02]  /*168c0*/  ISETP.GE.AND P2, PT, R5, R3, PT ;  /* 0x000000030500720c */ /* 0x000fe40003f46270 */
        /* <DEDUP_REMOVED lines=9> */
[----:B------:R-:W-:Y:S02]  /*16960*/  ISETP.GE.AND P2, PT, R5, R3, PT ;  /* 0x000000030500720c */ /* 0x000fe40003f46270 */
        /* <DEDUP_REMOVED lines=9> */
.L_x_3238:
[----:B------:R-:W-:Y:S01]  /*16a00*/  VIADD R4, R4, 0x30 ;  /* 0x0000003004047836 */ /* 0x000fe20000000000 */
[----:B------:R-:W-:-:S04]  /*16a10*/  LOP3.LUT R16, R16, 0xfffeffff, RZ, 0xc0, !PT ;  /* 0xfffeffff10107812 */ /* 0x000fc800078ec0ff */
[----:B------:R-:W-:-:S13]  /*16a20*/  ISETP.GE.AND P2, PT, R4, R3, PT ;  /* 0x000000030400720c */ /* 0x000fda0003f46270 */
[----:B0-----:R-:W-:Y:S02]  /*16a30*/  @!P2 LEA R2, P1, R9, R0, 0x1 ;  /* 0x000000000902a211 */ /* 0x001fe400078208ff */
[----:B------:R-:W-:-:S03]  /*16a40*/  @P2 LOP3.LUT R16, R16, 0x10000, RZ, 0xfc, !PT ;  /* 0x0001000010102812 */ /* 0x000fc600078efcff */
[----:B---3--:R-:W-:-:S05]  /*16a50*/  @!P2 IMAD.X R3, RZ, RZ, R5, P1 ;  /* 0x000000ffff03a224 */ /* 0x008fca00008e0605 */
[----:B------:R-:W-:Y:S01]  /*16a60*/  @!PT LDS RZ, [RZ] ;  /* 0x00000000fffff984 */ /* 0x000fe20000000800 */
[----:B------:R-:W-:Y:S01]  /*16a70*/  @!PT LDS RZ, [RZ] ;  /* 0x00000000fffff984 */ /* 0x000fe20000000800 */
[----:B------:R-:W-:Y:S01]  /*16a80*/  @!PT LDS RZ, [RZ] ;  /* 0x00000000fffff984 */ /* 0x000fe20000000800 */
[----:B------:R0:W-:Y:S01]  /*16a90*/  @!P2 LDGSTS.E.BYPASS.LTC128B.128 [R19+0x21c00], desc[UR40][R2.64], !P0 ;  /* 0x21c000000213afae */ /* 0x0001e2000c101d68 */
[----:B------:R-:W-:Y:S01]  /*16aa0*/  PLOP3.LUT P0, PT, PT, PT, PT, 0x80, 0x0 ;  /* 0x000000000000781c */ /* 0x000fe20003f0f070 */
[----:B------:R-:W-:-:S12]  /*16ab0*/  NOP ;  /* 0x0000000000007918 */ /* 0x000fd80000000000 */
.L_x_3155:
        /* <DEDUP_REMOVED lines=28> */
.L_x_3157:
[----:B------:R-:W-:Y:S05]  /*16c80*/  BSYNC B6 ;  /* 0x0000000000067941 */ /* 0x000fea0003800000 */
.L_x_3156:
[----:B------:R-:W2:Y:S01]  /*16c90*/  LDL.LU R4, [R1+0x14] ;  /* 0x0000140001047983 */ /* 0x000ea20000300800 */
[----:B0-----:R-:W0:Y:S01]  /*16ca0*/  LDC R2, c[0x0][0x448] ;  /* 0x00011200ff027b82 */ /* 0x001e220000000800 */
[----:B------:R-:W-:Y:S02]  /*16cb0*/  ULDC.64 UR4, c[0x0][0x398] ;  /* 0x0000e60000047ab9 */ /* 0x000fe40000000a00 */
[----:B------:R-:W3:Y:S04]  /*16cc0*/  LDL.LU R21, [R1+0x1c] ;  /* 0x00001c0001157983 */ /* 0x000ee80000300800 */
[----:B------:R-:W4:Y:S01]  /*16cd0*/  LDL.LU R20, [R1+0x10] ;  /* 0x0000100001147983 */ /* 0x000f220000300800 */
[----:B0-----:R-:W-:-:S13]  /*16ce0*/  ISETP.NE.AND P6, PT, R2, 0x1, PT ;  /* 0x000000010200780c */ /* 0x001fda0003fc5270 */
[----:B------:R-:W0:Y:S08]  /*16cf0*/  @P6 LDC R3, c[0x0][0x44c] ;  /* 0x00011300ff036b82 */ /* 0x000e300000000800 */
[----:B------:R-:W5:Y:S01]  /*16d00*/  @P6 LDC R2, c[0x0][0x450] ;  /* 0x00011400ff026b82 */ /* 0x000f620000000800 */
[----:B------:R-:W-:Y:S02]  /*16d10*/  IMAD.MOV.U32 R0, RZ, RZ, R31 ;  /* 0x000000ffff007224 */ /* 0x000fe400078e001f */
[----:B0-----:R-:W-:-:S05]  /*16d20*/  @P6 IMAD.HI.U32 R3, R31, R3, RZ ;  /* 0x000000031f036227 */ /* 0x001fca00078e00ff */
[----:B-----5:R-:W-:Y:S01]  /*16d30*/  @P6 SHF.R.U32.HI R0, RZ, R2, R3 ;  /* 0x00000002ff006219 */ /* 0x020fe20000011603 */
[----:B------:R-:W-:-:S03]  /*16d40*/  IMAD.WIDE.U32 R2, R36, UR4, RZ ;  /* 0x0000000424027c25 */ /* 0x000fc6000f8e00ff */
[----:B------:R-:W-:Y:S01]  /*16d50*/  SHF.R.S32.HI R5, RZ, 0x1f, R0 ;  /* 0x0000001fff057819 */ /* 0x000fe20000011400 */
[----:B------:R-:W0:Y:S01]  /*16d60*/  S2R R8, SR_TID.X ;  /* 0x0000000000087919 */ /* 0x000e220000002100 */
[----:B------:R-:W-:Y:S01]  /*16d70*/  LOP3.LUT R16, R16, 0xffffefff, RZ, 0xc0, !PT ;  /* 0xffffefff10107812 */ /* 0x000fe200078ec0ff */
        /* <DEDUP_REMOVED lines=12> */
[----:B------:R-:W0:Y:S01]  /*16e40*/  S2R R21, SR_TID.X ;  /* 0x0000000000157919 */ /* 0x000e220000002100 */
[----:B----4-:R-:W-:Y:S01]  /*16e50*/  IMAD.WIDE.U32 R2, R20, UR4, R2 ;  /* 0x0000000414027c25 */ /* 0x010fe2000f8e0002 */
[----:B------:R-:W-:-:S03]  /*16e60*/  ULDC UR4, c[0x0][0x448] ;  /* 0x0001120000047ab9 */ /* 0x000fc60000000800 */
[----:B------:R-:W-:Y:S02]  /*16e70*/  IMAD R4, R20, UR5, R4 ;  /* 0x0000000514047c24 */ /* 0x000fe4000f8e0204 */
[----:B------:R-:W2:Y:S02]  /*16e80*/  S2R R20, SR_TID.X ;  /* 0x0000000000147919 */ /* 0x000ea40000002100 */
        /* <DEDUP_REMOVED lines=11> */
[----:B0-----:R-:W-:Y:S02]  /*16f40*/  IMAD.SHL.U32 R21, R21, 0x8, RZ ;  /* 0x0000000815157824 */ /* 0x001fe400078e00ff */
[----:B------:R-:W-:-:S02]  /*16f50*/  IMAD R0, R4, UR5, R0 ;  /* 0x0000000504007c24 */ /* 0x000fc4000f8e0200 */
[----:B------:R-:W-:Y:S01]  /*16f60*/  IMAD.WIDE.U32 R2, R4, UR4, R2 ;  /* 0x0000000404027c25 */ /* 0x000fe2000f8e0002 */
[----:B------:R-:W-:Y:S01]  /*16f70*/  LOP3.LUT R21, R21, 0x38, RZ, 0xc0, !PT ;  /* 0x0000003815157812 */ /* 0x000fe200078ec0ff */
[----:B------:R-:W-:Y:S02]  /*16f80*/  ULDC.64 UR4, c[0x0][0x390] ;  /* 0x0000e40000047ab9 */ /* 0x000fe40000000a00 */
[----:B--2---:R-:W-:Y:S01]  /*16f90*/  IMAD.SHL.U32 R20, R20, 0x8, RZ ;  /* 0x0000000814147824 */ /* 0x004fe200078e00ff */
[----:B------:R-:W-:Y:S01]  /*16fa0*/  LOP3.LUT R7, R21, 0x80, RZ, 0xfc, !PT ;  /* 0x0000008015077812 */ /* 0x000fe200078efcff */
[----:B------:R-:W-:Y:S01]  /*16fb0*/  IMAD.IADD R6, R3, 0x1, R0 ;  /* 0x0000000103067824 */ /* 0x000fe200078e0200 */
[----:B------:R-:W-:Y:S01]  /*16fc0*/  LEA R0, P0, R2, UR4, 0x1 ;  /* 0x0000000402007c11 */ /* 0x000fe2000f8008ff */
[----:B------:R-:W-:Y:S01]  /*16fd0*/  ULDC UR4, c[0x0][0x3b8] ;  /* 0x0000ee0000047ab9 */ /* 0x000fe20000000800 */
[----:B------:R-:W-:Y:S02]  /*16fe0*/  LOP3.LUT R20, R20, 0x38, RZ, 0xc0, !PT ;  /* 0x0000003814147812 */ /* 0x000fe400078ec0ff */
[----:B------:R-:W-:-:S02]  /*16ff0*/  ISETP.GE.AND P4, PT, R7, UR4, PT ;  /* 0x0000000407007c0c */ /* 0x000fc4000bf86270 */
[----:B------:R-:W-:-:S04]  /*17000*/  LOP3.LUT R7, R20, 0x100, RZ, 0xfc, !PT ;  /* 0x0000010014077812 */ /* 0x000fc800078efcff */
[----:B------:R-:W-:Y:S02]  /*17010*/  ISETP.GE.AND P2, PT, R7, UR4, PT ;  /* 0x0000000407007c0c */ /* 0x000fe4000bf46270 */
[----:B------:R-:W0:Y:S01]  /*17020*/  S2R R7, SR_TID.X ;  /* 0x0000000000077919 */ /* 0x000e220000002100 */
[----:B------:R-:W-:Y:S01]  /*17030*/  LOP3.LUT R9, R20, 0x40, RZ, 0xfc, !PT ;  /* 0x0000004014097812 */ /* 0x000fe200078efcff */
[----:B------:R-:W2:Y:S01]  /*17040*/  S2R R21, SR_TID.X ;  /* 0x0000000000157919 */ /* 0x000ea20000002100 */
[----:B------:R-:W3:Y:S01]  /*17050*/  S2R R20, SR_TID.X ;  /* 0x0000000000147919 */ /* 0x000ee20000002100 */
[----:B------:R-:W-:Y:S02]  /*17060*/  ISETP.GE.AND P1, PT, R8, UR4, PT ;  /* 0x0000000408007c0c */ /* 0x000fe4000bf26270 */
[----:B------:R-:W-:Y:S02]  /*17070*/  ISETP.GE.AND P5, PT, R9, UR4, PT ;  /* 0x0000000409007c0c */ /* 0x000fe4000bfa6270 */
[----:B------:R-:W-:-:S02]  /*17080*/  LEA.HI.X R6, R2, UR5, R6, 0x1, P0 ;  /* 0x0000000502067c11 */ /* 0x000fc400080f0c06 */
[----:B------:R-:W-:Y:S02]  /*17090*/  SEL R2, RZ, 0x1, P1 ;  /* 0x00000001ff027807 */ /* 0x000fe40000800000 */
[----:B------:R-:W-:Y:S02]  /*170a0*/  SEL R3, RZ, 0x4, P4 ;  /* 0x00000004ff037807 */ /* 0x000fe40002000000 */
[----:B------:R-:W-:Y:S01]  /*170b0*/  SEL R4, RZ, 0x2, P5 ;  /* 0x00000002ff047807 */ /* 0x000fe20002800000 */
[----:B0-----:R-:W-:Y:S02]  /*170c0*/  IMAD.SHL.U32 R7, R7, 0x8, RZ ;  /* 0x0000000807077824 */ /* 0x001fe400078e00ff */
[----:B--2---:R-:W-:-:S03]  /*170d0*/  IMAD.SHL.U32 R21, R21, 0x8, RZ ;  /* 0x0000000815157824 */ /* 0x004fc600078e00ff */
[----:B------:R-:W-:Y:S01]  /*170e0*/  LOP3.LUT R7, R7, 0x38, RZ, 0xc0, !PT ;  /* 0x0000003807077812 */ /* 0x000fe200078ec0ff */
[----:B---3--:R-:W-:-:S03]  /*170f0*/  IMAD.SHL.U32 R20, R20, 0x8, RZ ;  /* 0x0000000814147824 */ /* 0x008fc600078e00ff */
[----:B------:R-:W-:Y:S02]  /*17100*/  LOP3.LUT R7, R7, 0xc0, RZ, 0xfc, !PT ;  /* 0x000000c007077812 */ /* 0x000fe400078efcff */
[----:B------:R-:W-:Y:S02]  /*17110*/  LOP3.LUT R21, R21, 0x38, RZ, 0xc0, !PT ;  /* 0x0000003815157812 */ /* 0x000fe400078ec0ff */
[----:B------:R-:W-:Y:S02]  /*17120*/  LOP3.LUT R20, R20, 0x38, RZ, 0xc0, !PT ;  /* 0x0000003814147812 */ /* 0x000fe400078ec0ff */
        /* <DEDUP_REMOVED lines=22> */
[----:B------:R-:W2:Y:S08]  /*17290*/  SHFL.IDX PT, R2, R6, RZ, 0x181f ;  /* 0x00181fff06027589 */ /* 0x000eb000000e0000 */
[----:B------:R-:W-:-:S04]  /*172a0*/  @P6 LOP3.LUT R16, R16, 0x400000, RZ, 0xfc, !PT ;  /* 0x0040000010106812 */ /* 0x000fc800078efcff */
[C---:B------:R-:W-:Y:S02]  /*172b0*/  LOP3.LUT P6, RZ, R16.reuse, 0x80, RZ, 0xc0, !PT ;  /* 0x0000008010ff7812 */ /* 0x040fe400078cc0ff */
[----:B------:R-:W-:-:S11]  /*172c0*/  LOP3.LUT R16, R16, 0xff7fffff, RZ, 0xc0, !PT ;  /* 0xff7fffff10107812 */ /* 0x000fd600078ec0ff */
[----:B------:R-:W-:-:S04]  /*172d0*/  @P6 LOP3.LUT R16, R16, 0x800000, RZ, 0xfc, !PT ;  /* 0x0080000010106812 */ /* 0x000fc800078efcff */
[----:B------:R-:W-:-:S13]  /*172e0*/  LOP3.LUT P6, RZ, R16, 0x100, RZ, 0xc0, !PT ;  /* 0x0000010010ff7812 */ /* 0x000fda00078cc0ff */
[----:B0-----:R-:W-:Y:S02]  /*172f0*/  @!P6 LEA R3, P0, R8, R3, 0x1 ;  /* 0x000000030803e211 */ /* 0x001fe400078008ff */
[----:B------:R-:W-:-:S03]  /*17300*/  @!P6 LOP3.LUT R7, R4, 0x40, RZ, 0xc0, !PT ;  /* 0x000000400407e812 */ /* 0x000fc600078ec0ff */
[----:B--2---:R-:W-:Y:S01]  /*17310*/  @!P6 IMAD.X R2, RZ, RZ, R2, P0 ;  /* 0x000000ffff02e224 */ /* 0x004fe200000e0602 */
        /* <DEDUP_REMOVED lines=21> */
[----:B0-----:R-:W-:-:S05]  /*17470*/  @!P6 LEA R2, P0, R8, R2, 0x1 ;  /* 0x000000020802e211 */ /* 0x001fca00078008ff */
[----:B------:R-:W-:Y:S01]  /*17480*/  @!P6 IMAD.X R3, RZ, RZ, R7, P0 ;  /* 0x000000ffff03e224 */ /* 0x000fe200000e0607 */
        /* <DEDUP_REMOVED lines=19> */
[----:B------:R-:W2:Y:S06]  /*175c0*/  SHFL.IDX PT, R0, R0, 0x3, 0x181f ;  /* 0x00781f0000007f89 */ /* 0x000eac00000e0000 */
        /* <DEDUP_REMOVED lines=16> */
[----:B--2---:R0:W-:Y:S02]  /*176d0*/  @!P6 LDGSTS.E.BYPASS.LTC128B.128 [R19+0x35400], desc[UR40][R2.64+0x380], P0 ;  /* 0x354003800213efae */ /* 0x0041e40008101d68 */
.L_x_3248:
        /* <DEDUP_REMOVED lines=23> */
.L_x_3160:
[----:B------:R-:W-:Y:S05]  /*17850*/  BSYNC B0 ;  /* 0x0000000000007941 */ /* 0x000fea0003800000 */
.L_x_3159:
[----:B------:R-:W-:Y:S01]  /*17860*/  NOP ;  /* 0x0000000000007918 */ /* 0x000fe20000000000 */
[----:B------:R-:W-:-:S13]  /*17870*/  PLOP3.LUT P0, PT, PT, PT, PT, 0x80, 0x0 ;  /* 0x000000000000781c */ /* 0x000fda0003f0f070 */
.L_x_3161:
[----:B------:R-:W-:Y:S02]  /*17880*/  PLOP3.LUT P1, PT, P1, P0, PT, 0xa2, 0x0 ;  /* 0x000000000000781c */ /* 0x000fe40000f21472 */
[----:B------:R-:W-:-:S08]  /*17890*/  @P0 R2UR P1, UR4, R17 ;  /* 0x00000000110402ca */ /* 0x000fd00000020000 */
[----:B------:R-:W-:-:S05]  /*178a0*/  @P0 PLOP3.LUT P0, PT, P1, PT, PT, 0x80, 0x0 ;  /* 0x000000000000081c */ /* 0x000fca0000f0f070 */
[----:B------:R-:W-:Y:S01]  /*178b0*/  @!P1 SYNCS.ARRIVE.TRANS64.RED.A0T1 RZ, [UR4+0x38810], RZ ;  /* 0x038810ffffff99a7 */ /* 0x000fe20008200404 */
[----:B------:R-:W-:Y:S07]  /*178c0*/  @!P1 ARRIVES.LDGSTSBAR.64.TRANSCNT [UR4+0x38810] ;  /* 0x03881000ff0099b0 */ /* 0x000fee0008000a84 */
[----:B------:R-:W-:Y:S05]  /*178d0*/  @P0 BRA.U.ANY `(.L_x_3161) ;  /* 0xfffffffd00e80947 */ /* 0x000fea000393ffff */
[----:B0-2---:R-:W2:Y:S02]  /*178e0*/  LDL.LU R2, [R1+0x28] ;  /* 0x0000280001027983 */ /* 0x005ea40000300800 */
        /* <DEDUP_REMOVED lines=11> */
.L_x_3249:
[----:B------:R-:W-:Y:S05]  /*179a0*/  BSYNC B0 ;  /* 0x0000000000007941 */ /* 0x000fea0003800000 */
.L_x_3162:
[----:B------:R-:W2:Y:S02]  /*179b0*/  LDL R2, [R1+0x30] ;  /* 0x0000300001027983 */ /* 0x000ea40000100800 */
[----:B--2---:R-:W-:-:S13]  /*179c0*/  ISETP.NE.AND P0, PT, R2, 0x3, PT ;  /* 0x000000030200780c */ /* 0x004fda0003f05270 */
[----:B------:R-:W-:Y:S05]  /*179d0*/  @!P0 BRA `(.L_x_3164) ;  /* 0x0000000000048947 */ /* 0x000fea0003800000 */
[----:B------:R-:W-:Y:S01]  /*179e0*/  BPT.TRAP 0x1 ;  /* 0x000000040000795c */ /* 0x000fe20000300000 */
.L_x_3164:
[----:B0-----:R-:W-:Y:S01]  /*179f0*/  SHF.L.U32 R0, R23, 0x1f, RZ ;  /* 0x0000001f17007819 */ /* 0x001fe200000006ff */
[----:B------:R-:W-:Y:S03]  /*17a00*/  BSSY B0, `(.L_x_3165) ;  /* 0x0000003000007945 */ /* 0x000fe60003800000 */
[----:B------:R-:W0:Y:S02]  /*17a10*/  SYNCS.PHASECHK.TRANS64.TRYWAIT P0, [R22+URZ+0x38860], R0 ;  /* 0x03886000160075a7 */ /* 0x000e24000800017f */
[----:B0-----:R-:W-:Y:S05]  /*17a20*/  @!P0 BRA `(.L_x_3166) ;  /* 0x0000004400408947 */ /* 0x001fea0003800000 */
.L_x_3250:
[----:B------:R-:W-:Y:S05]  /*17a30*/  BSYNC B0 ;  /* 0x0000000000007941 */ /* 0x000fea0003800000 */
.L_x_3165:
[----:B------:R-:W0:Y:S01]  /*17a40*/  LDL.LU R3, [R1+0x20] ;  /* 0x0000200001037983 */ /* 0x000e220000300800 */
[----:B------:R-:W-:-:S03]  /*17a50*/  ULDC.64 UR4, c[0x0][0x328] ;  /* 0x0000ca0000047ab9 */ /* 0x000fc60000000a00 */
[----:B------:R-:W2:Y:S04]  /*17a60*/  LDL.LU R2, [R1+0xc] ;  /* 0x00000c0001027983 */ /* 0x000ea80000300800 */
        /* <DEDUP_REMOVED lines=107> */
.L_x_3260:
        /* <DEDUP_REMOVED lines=34> */
.L_x_3168:
        /* <DEDUP_REMOVED lines=11> */
.L_x_3169:
        /* <DEDUP_REMOVED lines=11> */
.L_x_3184:
[----:B--2---:R-:W2:Y:S01]  /*184a0*/  LDL R11, [R1+0x30] ;  /* 0x00003000010b7983 */ /* 0x004ea20000100800 */
[----:B---3--:R-:W3:Y:S01]  /*184b0*/  LDC R3, c[0x0][0x430] ;  /* 0x00010c00ff037b82 */ /* 0x008ee20000000800 */
[----:B----4-:R-:W4:Y:S01]  /*184c0*/  S2R R2, SR_TID.X ;  /* 0x0000000000027919 */ /* 0x010f220000002100 */
[----:B------:R-:W0:Y:S01]  /*184d0*/  S2R R4, SR_TID.X ;  /* 0x0000000000047919 */ /* 0x000e220000002100 */
[----:B---3--:R-:W-:Y:S02]  /*184e0*/  ISETP.NE.AND P0, PT, R3, 0x1, PT ;  /* 0x000000010300780c */ /* 0x008fe40003f05270 */
[----:B----4-:R-:W-:-:S11]  /*184f0*/  LOP3.LUT R2, R2, 0x7f, RZ, 0xc0, !PT ;  /* 0x0000007f02027812 */ /* 0x010fd600078ec0ff */
[----:B------:R-:W3:Y:S01]  /*18500*/  @P0 LDC R3, c[0x0][0x434] ;  /* 0x00010d00ff030b82 */ /* 0x000ee20000000800 */
[----:B0-----:R-:W-:Y:S01]  /*18510*/  IMAD.SHL.U32 R4, R4, 0x10, RZ ;  /* 0x0000001004047824 */ /* 0x001fe200078e00ff */
[----:B------:R-:W-:-:S04]  /*18520*/  SHF.R.U32.HI R2, RZ, 0x3, R2 ;  /* 0x00000003ff027819 */ /* 0x000fc80000011602 */
[----:B------:R-:W-:Y:S02]  /*18530*/  LOP3.LUT R4, R2, 0x70, R4, 0xf8, !PT ;  /* 0x0000007002047812 */ /* 0x000fe400078ef804 */
[----:B------:R-:W0:Y:S02]  /*18540*/  @P0 LDC R2, c[0x0][0x438] ;  /* 0x00010e00ff020b82 */ /* 0x000e240000000800 */
[----:B------:R-:W-:Y:S01]  /*18550*/  ISETP.GT.U32.AND P1, PT, R4, 0x3f, PT ;  /* 0x0000003f0400780c */ /* 0x000fe20003f24070 */
[----:B------:R-:W-:-:S04]  /*18560*/  IMAD R6, R7, 0x40, R32 ;  /* 0x0000004007067824 */ /* 0x000fc800078e0220 */
[----:B------:R-:W-:-:S08]  /*18570*/  IMAD.IADD R6, R4, 0x1, R6 ;  /* 0x0000000104067824 */ /* 0x000fd000078e0206 */
[----:B------:R-:W4:Y:S01]  /*18580*/  @!P1 LDC.64 R4, c[0x0][0x428] ;  /* 0x00010a00ff049b82 */ /* 0x000f220000000a00 */
[----:B---3--:R-:W-:-:S07]  /*18590*/  @P0 IMAD.HI.U32 R3, R6, R3, RZ ;  /* 0x0000000306030227 */ /* 0x008fce00078e00ff */
[----:B------:R-:W3:Y:S01]  /*185a0*/  @!P1 LDC.64 R8, c[0x0][0x418] ;  /* 0x00010600ff089b82 */ /* 0x000ee20000000a00 */
[----:B------:R-:W-:Y:S01]  /*185b0*/  IMAD.MOV.U32 R10, RZ, RZ, R6 ;  /* 0x000000ffff0a7224 */ /* 0x000fe200078e0006 */
[----:B0-----:R-:W-:-:S04]  /*185c0*/  @P0 SHF.R.U32.HI R10, RZ, R2, R3 ;  /* 0x00000002ff0a0219 */ /* 0x001fc80000011603 */
[--C-:B------:R-:W-:Y:S01]  /*185d0*/  @!P1 SHF.R.S32.HI R3, RZ, 0x1f, R10.reuse ;  /* 0x0000001fff039819 */ /* 0x100fe2000001140a */
[----:B------:R-:W-:-:S04]  /*185e0*/  @!P1 IMAD.MOV.U32 R2, RZ, RZ, R10 ;  /* 0x000000ffff029224 */ /* 0x000fc800078e000a */
[----:B----4-:R-:W-:-:S04]  /*185f0*/  @!P1 IMAD.WIDE.U32 R2, R29, R4, R2 ;  /* 0x000000041d029225 */ /* 0x010fc800078e0002 */
[----:B------:R-:W-:-:S04]  /*18600*/  @!P1 IMAD R4, R34, R4, RZ ;  /* 0x0000000422049224 */ /* 0x000fc800078e02ff */
[----:B------:R-:W-:Y:S01]  /*18610*/  @!P1 IMAD R5, R29, R5, R4 ;  /* 0x000000051d059224 */ /* 0x000fe200078e0204 */
[----:B---3--:R-:W-:-:S03]  /*18620*/  @!P1 LEA R8, P0, R2, R8, 0x2 ;  /* 0x0000000802089211 */ /* 0x008fc600078010ff */
[----:B------:R-:W-:Y:S02]  /*18630*/  @!P1 IMAD.IADD R3, R5, 0x1, R3 ;  /* 0x0000000105039824 */ /* 0x000fe400078e0203 */
[----:B------:R-:W-:-:S03]  /*18640*/  IMAD.MOV.U32 R4, RZ, RZ, RZ ;  /* 0x000000ffff047224 */ /* 0x000fc600078e00ff */
[----:B------:R-:W-:Y:S01]  /*18650*/  @!P1 LEA.HI.X R9, R2, R9, R3, 0x2, P0 ;  /* 0x0000000902099211 */ /* 0x000fe200000f1403 */
[----:B------:R-:W-:-:S04]  /*18660*/  VIADD R18, R18, 0x1 ;  /* 0x0000000112127836 */ /* 0x000fc80000000000 */
[----:B------:R0:W5:Y:S01]  /*18670*/  @!P1 LDG.E R4, desc[UR40][R8.64] ;  /* 0x0000002808049981 */ /* 0x000162000c1e1900 */
[----:B------:R-:W-:Y:S01]  /*18680*/  ISETP.NE.AND P0, PT, R18, 0x2, PT ;  /* 0x000000021200780c */ /* 0x000fe20003f05270 */
[----:B------:R-:W-:-:S03]  /*18690*/  IMAD.MOV R5, RZ, RZ, -R10 ;  /* 0x000000ffff057224 */ /* 0x000fc600078e0a0a */
[----:B------:R-:W-:Y:S01]  /*186a0*/  SEL R2, RZ, 0x1, P0 ;  /* 0x00000001ff027807 */ /* 0x000fe20000000000 */
[----:B------:R-:W-:Y:S05]  /*186b0*/  YIELD ;  /* 0x0000000000007946 */ /* 0x000fea0003800000 */
[----:B------:R-:W-:Y:S01]  /*186c0*/  LOP3.LUT R23, R23, R2, RZ, 0x3c, !PT ;  /* 0x0000000217177212 */ /* 0x000fe200078e3cff */
[----:B------:R-:W-:Y:S01]  /*186d0*/  ULDC UR4, c[0x0][0x430] ;  /* 0x00010c0000047ab9 */ /* 0x000fe20000000800 */
[----:B------:R-:W-:Y:S02]  /*186e0*/  IMAD.MOV.U32 R2, RZ, RZ, R7 ;  /* 0x000000ffff027224 */ /* 0x000fe400078e0007 */
[----:B------:R-:W-:Y:S01]  /*186f0*/  IMAD R5, R5, UR4, R6 ;  /* 0x0000000405057c24 */ /* 0x000fe2000f8e0206 */
[----:B------:R-:W-:Y:S01]  /*18700*/  SEL R18, R18, RZ, P0 ;  /* 0x000000ff12127207 */ /* 0x000fe20000000000 */
[----:B------:R-:W-:Y:S01]  /*18710*/  VIADD R7, R7, 0xffffffff ;  /* 0xffffffff07077836 */ /* 0x000fe20000000000 */
[----:B------:R-:W-:-:S02]  /*18720*/  ISETP.GT.AND P3, PT, R2, R33, PT ;  /* 0x000000210200720c */ /* 0x000fc40003f64270 */
[----:B--2---:R-:W-:-:S13]  /*18730*/  ISETP.NE.AND P1, PT, R11, 0x3, PT ;  /* 0x000000030b00780c */ /* 0x004fda0003f25270 */
[----:B0-----:R-:W-:Y:S05]  /*18740*/  @!P1 BRA `(.L_x_3172) ;  /* 0x0000000000049947 */ /* 0x001fea0003800000 */
[----:B------:R-:W-:Y:S01]  /*18750*/  BPT.TRAP 0x1 ;  /* 0x000000040000795c */ /* 0x000fe20000300000 */
.L_x_3172:
[----:B------:R-:W-:Y:S01]  /*18760*/  IMAD R6, R18, 0x8, R17 ;  /* 0x0000000812067824 */ /* 0x000fe200078e0211 */
[----:B------:R-:W-:Y:S01]  /*18770*/  SHF.L.U32 R20, R23, 0x1f, RZ ;  /* 0x0000001f17147819 */ /* 0x000fe200000006ff */
[----:B------:R-:W-:Y:S01]  /*18780*/  BSSY B1, `(.L_x_3173) ;  /* 0x0000004000017945 */ /* 0x000fe20003800000 */
[----:B------:R-:W-:Y:S02]  /*18790*/  SHF.R.S32.HI R9, RZ, 0x1f, R5 ;  /* 0x0000001fff097819 */ /* 0x000fe40000011405 */
[----:B------:R-:W0:Y:S02]  /*187a0*/  SYNCS.PHASECHK.TRANS64.TRYWAIT P0, [R6+URZ+0x38840], R20 ;  /* 0x03884014060075a7 */ /* 0x000e24000800017f */
[----:B0-----:R-:W-:Y:S05]  /*187b0*/  @!P0 BRA `(.L_x_3174) ;  /* 0x0000004000188947 */ /* 0x001fea0003800000 */
.L_x_3261:
[----:B------:R-:W-:Y:S05]  /*187c0*/  BSYNC B1 ;  /* 0x0000000000017941 */ /* 0x000fea0003800000 */
.L_x_3173:
        /* <DEDUP_REMOVED lines=24> */
[----:B-1----:R-:W-:-:S03]  /*18950*/  IMAD R22, R8, 0x2, R17 ;  /* 0x0000000208167824 */ /* 0x002fc600078e0211 */
[----:B------:R-:W1:Y:S01]  /*18960*/  SHFL.IDX PT, R3, R25, RZ, 0x181f ;  /* 0x00181fff19037589 */ /* 0x000e6200000e0000 */
[----:B--2---:R-:W-:-:S05]  /*18970*/  IADD3 R2, P0, R2, R0, RZ ;  /* 0x0000000002027210 */ /* 0x004fca0007f1e0ff */
[----:B-1----:R-:W-:-:S05]  /*18980*/  IMAD.X R3, RZ, RZ, R3, P0 ;  /* 0x000000ffff037224 */ /* 0x002fca00000e0603 */
        /* <DEDUP_REMOVED lines=14> */
.L_x_3271:
        /* <DEDUP_REMOVED lines=8> */
.L_x_3176:
        /* <DEDUP_REMOVED lines=11> */
.L_x_3177:
[----:B------:R2:W-:Y:S01]  /*18ba0*/  SYNCS.ARRIVE.TRANS64.A1T0 RZ, [R6+URZ+0x38830], RZ ;  /* 0x038830ff06ff79a7 */ /* 0x0005e2000810003f */
[----:B------:R-:W-:Y:S05]  /*18bb0*/  @!P2 BRA `(.L_x_3178) ;  /* 0x000000000004a947 */ /* 0x000fea0003800000 */
[----:B------:R-:W-:Y:S01]  /*18bc0*/  BPT.TRAP 0x1 ;  /* 0x000000040000795c */ /* 0x000fe20000300000 */
.L_x_3178:
[----:B------:R-:W3:Y:S01]  /*18bd0*/  SYNCS.PHASECHK.TRANS64.TRYWAIT P0, [R6+URZ+0x38860], R20 ;  /* 0x03886014060075a7 */ /* 0x000ee2000800017f */
[----:B------:R-:W-:Y:S04]  /*18be0*/  BSSY B1, `(.L_x_3179) ;  /* 0x0000002000017945 */ /* 0x000fe80003800000 */
[----:B---3--:R-:W-:Y:S05]  /*18bf0*/  @!P0 BRA `(.L_x_3180) ;  /* 0x0000004000388947 */ /* 0x008fea0003800000 */
.L_x_3272:
[----:B------:R-:W-:Y:S05]  /*18c00*/  BSYNC B1 ;  /* 0x0000000000017941 */ /* 0x000fea0003800000 */
.L_x_3179:
        /* <DEDUP_REMOVED lines=81> */
.L_x_3282:
        /* <DEDUP_REMOVED lines=25> */
.L_x_3182:
        /* <DEDUP_REMOVED lines=11> */
.L_x_3183:
[----:B------:R4:W-:Y:S01]  /*19360*/  SYNCS.ARRIVE.TRANS64.A1T0 RZ, [R6+URZ+0x38850], RZ ;  /* 0x038850ff06ff79a7 */ /* 0x0009e2000810003f */
[----:B------:R-:W-:Y:S05]  /*19370*/  @P3 BRA `(.L_x_3184) ;  /* 0xfffffff000483947 */ /* 0x000fea000383ffff */
.L_x_3171:
[----:B------:R-:W-:Y:S05]  /*19380*/  BSYNC B0 ;  /* 0x0000000000007941 */ /* 0x000fea0003800000 */
.L_x_3170:
[----:B------:R-:W5:Y:S01]  /*19390*/  S2R R2, SR_TID.X ;  /* 0x0000000000027919 */ /* 0x000f620000002100 */
[----:B------:R-:W-:Y:S01]  /*193a0*/  VIADD R18, R18, 0x1 ;  /* 0x0000000112127836 */ /* 0x000fe20000000000 */
[----:B------:R-:W-:Y:S04]  /*193b0*/  BSSY B0, `(.L_x_3185) ;  /* 0x0000013000007945 */ /* 0x000fe80003800000 */
[----:B------:R-:W-:-:S04]  /*193c0*/  ISETP.NE.AND P0, PT, R18, 0x2, PT ;  /* 0x000000021200780c */ /* 0x000fc80003f05270 */
[----:B------:R-:W-:-:S04]  /*193d0*/  SEL R0, RZ, 0x1, P0 ;  /* 0x00000001ff007807 */ /* 0x000fc80000000000 */
[----:B------:R-:W-:Y:S02]  /*193e0*/  LOP3.LUT R23, R23, R0, RZ, 0x3c, !PT ;  /* 0x0000000017177212 */ /* 0x000fe400078e3cff */
[----:B-----5:R-:W-:-:S04]  /*193f0*/  LOP3.LUT R2, R2, 0x7f, RZ, 0xc0, !PT ;  /* 0x0000007f02027812 */ /* 0x020fc800078ec0ff */
[----:B------:R-:W-:-:S13]  /*19400*/  ISETP.NE.AND P1, PT, R2, RZ, PT ;  /* 0x000000ff0200720c */ /* 0x000fda0003f25270 */
[----:B------:R-:W-:Y:S05]  /*19410*/  @P1 BRA `(.L_x_3186) ;  /* 0x0000000000301947 */ /* 0x000fea0003800000 */
[----:B0-----:R-:W0:Y:S01]  /*19420*/  S2R R5, SR_LANEID ;  /* 0x0000000000057919 */ /* 0x001e220000000000 */
[----:B------:R-:W-:Y:S01]  /*19430*/  VOTEU.ANY UR4, UPT, PT ;  /* 0x0000000000047886 */ /* 0x000fe200038e0100 */
[----:B------:R-:W5:Y:S01]  /*19440*/  LDC.64 R2, c[0x0][0xd60] ;  /* 0x00035800ff027b82 */ /* 0x000f620000000a00 */
[----:B------:R-:W0:Y:S02]  /*19450*/  FLO.U32 R0, UR4 ;  /* 0x0000000400007d00 */ /* 0x000e2400080e0000 */
[----:B0-----:R-:W-:-:S06]  /*19460*/  ISETP.EQ.U32.AND P1, PT, R0, R5, PT ;  /* 0x000000050000720c */ /* 0x001fcc0003f22070 */
[----:B------:R-:W5:Y:S07]  /*19470*/  POPC R5, UR4 ;  /* 0x0000000400057d09 */ /* 0x000f6e0008000000 */
[----:B-----5:R-:W5:Y:S01]  /*19480*/  @P1 ATOMG.E.ADD.STRONG.GPU PT, R3, desc[UR40][R2.64], R5 ;  /* 0x00000005020319a8 */ /* 0x020f6200081ee1e8 */
[----:B------:R-:W0:Y:S02]  /*19490*/  S2R R4, SR_LTMASK ;  /* 0x0000000000047919 */ /* 0x000e240000003900 */
[----:B0-----:R-:W-:-:S04]  /*194a0*/  LOP3.LUT R4, R4, UR4, RZ, 0xc0, !PT ;  /* 0x0000000404047c12 */ /* 0x001fc8000f8ec0ff */
[----:B------:R-:W0:Y:S01]  /*194b0*/  POPC R7, R4 ;  /* 0x0000000400077309 */ /* 0x000e220000000000 */
[----:B-----5:R-:W0:Y:S02]  /*194c0*/  SHFL.IDX PT, R0, R3, R0, 0x1f ;  /* 0x00001f0003007589 */ /* 0x020e2400000e0000 */
[----:B0-----:R-:W-:-:S07]  /*194d0*/  IADD3 R24, R0, UR36, R7 ;  /* 0x0000002400187c10 */ /* 0x001fce000fffe007 */
.L_x_3186:
[----:B------:R-:W-:Y:S05]  /*194e0*/  BSYNC B0 ;  /* 0x0000000000007941 */ /* 0x000fea0003800000 */
.L_x_3185:
[----:B------:R-:W-:-:S07]  /*194f0*/  SEL R18, R18, RZ, P0 ;  /* 0x000000ff12127207 */ /* 0x000fce0000000000 */
.L_x_3139:
[----:B------:R-:W-:Y:S05]  /*19500*/  BSYNC B7 ;  /* 0x0000000000077941 */ /* 0x000fea0003800000 */
.L_x_3137:
[----:B------:R-:W-:-:S13]  /*19510*/  LOP3.LUT P0, RZ, R16, 0x200000, RZ, 0xc0, !PT ;  /* 0x0020000010ff7812 */ /* 0x000fda000780c0ff */
[----:B------:R-:W-:Y:S05]  /*19520*/  @!P0 BRA `(.L_x_3187) ;  /* 0x0000000000248947 */ /* 0x000fea0003800000 */
[----:B------:R-:W-:Y:S05]  /*19530*/  WARPSYNC.ALL ;  /* 0x0000000000007948 */ /* 0x000fea0003800000 */
[----:B------:R-:W5:Y:S08]  /*19540*/  S2UR UR5, SR_CgaCtaId ;  /* 0x00000000000579c3 */ /* 0x000f700000008800 */
[----:B------:R-:W-:Y:S06]  /*19550*/  BAR.SYNC.DEFER_BLOCKING 0x5, 0x180 ;  /* 0x0146000000007b1d */ /* 0x000fec0000010000 */
[----:B------:R-:W-:-:S02]  /*19560*/  UMOV UR4, 0x400 ;  /* 0x0000040000047882 */ /* 0x000fc40000000000 */
[----:B-----5:R-:W-:-:S06]  /*19570*/  ULEA UR4, UR5, UR4, 0x18 ;  /* 0x0000000405047291 */ /* 0x020fcc000f8ec03f */
[----:B------:R-:W-:-:S05]  /*19580*/  IMAD.U32 R17, RZ, RZ, UR4 ;  /* 0x00000004ff117e24 */ /* 0x000fca000f8e00ff */
[----:B------:R0:W0:Y:S01]  /*19590*/  LDS.128 R24, [R17+0x388d0] ;  /* 0x0388d00011187984 */ /* 0x0000220000000c00 */
[----:B------:R-:W-:Y:S06]  /*195a0*/  BAR.ARV 0x4, 0x180 ;  /* 0x0106000000007b1d */ /* 0x000fec0000002000 */
[----:B------:R-:W-:Y:S05]  /*195b0*/  BRA `(.L_x_3188) ;  /* 0x0000000800cc7947 */ /* 0x000fea0003800000 */
.L_x_3187:
[----:B------:R-:W5:Y:S01]  /*195c0*/  S2R R8, SR_TID.X ;  /* 0x0000000000087919 */ /* 0x000f620000002100 */
[----:B------:R-:W-:Y:S01]  /*195d0*/  UMOV UR4, 0xffffffff ;  /* 0xffffffff00047882 */ /* 0x000fe20000000000 */
[----:B-----5:R-:W-:-:S04]  /*195e0*/  LOP3.LUT R8, R8, 0x1f, RZ, 0xc0, !PT ;  /* 0x0000001f08087812 */ /* 0x020fc800078ec0ff */
[----:B------:R-:W-:Y:S01]  /*195f0*/  ISETP.NE.AND P0, PT, R8, 0x1f, PT ;  /* 0x0000001f0800780c */ /* 0x000fe20003f05270 */
[----:B------:R-:W-:-:S12]  /*19600*/  BRA.DIV UR4, `(.L_x_3189) ;  /* 0x0000003e04a47947 */ /* 0x000fd8000b800000 */
[----:B0-----:R-:W-:Y:S01]  /*19610*/  IMAD.IADD R5, R27, 0x1, R8 ;  /* 0x000000011b057824 */ /* 0x001fe200078e0208 */
[----:B------:R-:W-:-:S04]  /*19620*/  ULDC UR4, c[0x0][0xd3c] ;  /* 0x00034f0000047ab9 */ /* 0x000fc80000000800 */
[----:B------:R-:W-:-:S13]  /*19630*/  ISETP.GE.OR P1, PT, R5, UR4, !P0 ;  /* 0x0000000405007c0c */ /* 0x000fda000c726670 */
[----:B------:R-:W0:Y:S02]  /*19640*/  @!P1 LDC.64 R2, c[0x0][0xd80] ;  /* 0x00036000ff029b82 */ /* 0x000e240000000a00 */
[----:B0-----:R-:W-:-:S06]  /*19650*/  @!P1 IMAD.WIDE R2, R5, 0x4, R2 ;  /* 0x0000000405029825 */ /* 0x001fcc00078e0202 */
[----:B------:R-:W5:Y:S01]  /*19660*/  @!P1 LDG.E R2, desc[UR40][R2.64] ;  /* 0x0000002802029981 */ /* 0x000f62000c1e1900 */
[----:B------:R-:W-:Y:S01]  /*19670*/  IMAD.MOV.U32 R25, RZ, RZ, RZ ;  /* 0x000000ffff197224 */ /* 0x000fe200078e00ff */
[C---:B------:R-:W-:Y:S02]  /*19680*/  ISETP.GE.U32.AND P2, PT, R8.reuse, 0x2, PT ;  /* 0x000000020800780c */ /* 0x040fe40003f46070 */
[C---:B------:R-:W-:Y:S01]  /*19690*/  ISETP.GE.U32.AND P3, PT, R8.reuse, 0x4, PT ;  /* 0x000000040800780c */ /* 0x040fe20003f66070 */
[----:B------:R-:W-:Y:S01]  /*196a0*/  SHFL.IDX PT, R0, R24, RZ, 0x1f ;  /* 0x00001fff18007589 */ /* 0x000fe200000e0000 */
[C---:B------:R-:W-:Y:S02]  /*196b0*/  ISETP.GE.U32.AND P4, PT, R8.reuse, 0x8, PT ;  /* 0x000000080800780c */ /* 0x040fe40003f86070 */
[C---:B------:R-:W-:Y:S01]  /*196c0*/  ISETP.GE.U32.AND P5, PT, R8.reuse, 0x10, PT ;  /* 0x000000100800780c */ /* 0x040fe20003fa6070 */
[----:B-----5:R-:W-:Y:S01]  /*196d0*/  @!P1 IMAD.MOV.U32 R25, RZ, RZ, R2 ;  /* 0x000000ffff199224 */ /* 0x020fe200078e0002 */
[----:B------:R-:W-:-:S04]  /*196e0*/  ISETP.NE.AND P1, PT, R8, RZ, PT ;  /* 0x000000ff0800720c */ /* 0x000fc80003f25270 */
[----:B------:R-:W0:Y:S02]  /*196f0*/  SHFL.UP PT, R14, R25, 0x1, RZ ;  /* 0x04200000190e7989 */ /* 0x000e2400000e00ff */
[----:B0-----:R-:W-:-:S05]  /*19700*/  SEL R4, R14, RZ, P1 ;  /* 0x000000ff0e047207 */ /* 0x001fca0000800000 */
[----:B------:R-:W-:-:S05]  /*19710*/  IMAD.IADD R4, R25, 0x1, R4 ;  /* 0x0000000119047824 */ /* 0x000fca00078e0204 */
[----:B------:R-:W0:Y:S02]  /*19720*/  SHFL.UP PT, R14, R4, 0x2, RZ ;  /* 0x04400000040e7989 */ /* 0x000e2400000e00ff */
[----:B0-----:R-:W-:-:S05]  /*19730*/  SEL R5, R14, RZ, P2 ;  /* 0x000000ff0e057207 */ /* 0x001fca0001000000 */
[----:B--234-:R-:W-:Y:S02]  /*19740*/  IMAD.IADD R6, R4, 0x1, R5 ;  /* 0x0000000104067824 */ /* 0x01cfe400078e0205 */
        /* <DEDUP_REMOVED lines=11> */
.L_x_3292:
[----:B------:R-:W-:Y:S02]  /*19800*/  ULDC UR4, c[0x0][0xd38] ;  /* 0x00034e0000047ab9 */ /* 0x000fe40000000800 */
[----:B------:R-:W-:-:S04]  /*19810*/  IMAD.U32 R4, RZ, RZ, UR4 ;  /* 0x00000004ff047e24 */ /* 0x000fc8000f8e00ff */
[----:B--2---:R-:W-:-:S04]  /*19820*/  IMAD R14, R14, R4, RZ ;  /* 0x000000040e0e7224 */ /* 0x004fc800078e02ff */
[----:B------:R-:W-:-:S05]  /*19830*/  IMAD.IADD R5, R5, 0x1, R14 ;  /* 0x0000000105057824 */ /* 0x000fca00078e020e */
[----:B------:R-:W-:-:S13]  /*19840*/  ISETP.GT.AND P6, PT, R5, R0, PT ;  /* 0x000000000500720c */ /* 0x000fda0003fc4270 */
[----:B------:R-:W-:Y:S05]  /*19850*/  @P6 BRA `(.L_x_3190) ;  /* 0x00000000009c6947 */ /* 0x000fea0003800000 */
.L_x_3195:
[----:B------:R-:W2:Y:S01]  /*19860*/  LDC R2, c[0x0][0xd3c] ;  /* 0x00034f00ff027b82 */ /* 0x000ea20000000800 */
[----:B------:R-:W-:-:S05]  /*19870*/  VIADD R27, R27, 0x1f ;  /* 0x0000001f1b1b7836 */ /* 0x000fca0000000000 */
        /* <DEDUP_REMOVED lines=12> */
.L_x_3193:
[----:B------:R-:W-:Y:S05]  /*19940*/  BSYNC B0 ;  /* 0x0000000000007941 */ /* 0x000fea0003800000 */
.L_x_3192:
        /* <DEDUP_REMOVED lines=18> */
.L_x_3300:
[----:B------:R-:W-:Y:S02]  /*19a70*/  ULDC UR4, c[0x0][0xd38] ;  /* 0x00034e0000047ab9 */ /* 0x000fe40000000800 */
[----:B------:R-:W-:-:S04]  /*19a80*/  IMAD.U32 R4, RZ, RZ, UR4 ;  /* 0x00000004ff047e24 */ /* 0x000fc8000f8e00ff */
[----:B--2---:R-:W-:-:S04]  /*19a90*/  IMAD R14, R14, R4, RZ ;  /* 0x000000040e0e7224 */ /* 0x004fc800078e02ff */
[----:B------:R-:W-:-:S05]  /*19aa0*/  IMAD.IADD R5, R14, 0x1, R5 ;  /* 0x000000010e057824 */ /* 0x000fca00078e0205 */
[----:B------:R-:W-:-:S13]  /*19ab0*/  ISETP.GT.AND P6, PT, R5, R0, PT ;  /* 0x000000000500720c */ /* 0x000fda0003fc4270 */
[----:B------:R-:W-:Y:S05]  /*19ac0*/  @!P6 BRA `(.L_x_3195) ;  /* 0xfffffffc0064e947 */ /* 0x000fea000383ffff */
.L_x_3190:
        /* <DEDUP_REMOVED lines=8> */
.L_x_3304:
[----:B------:R-:W-:Y:S01]  /*19b50*/  ISETP.NE.AND P0, PT, R2, RZ, PT ;  /* 0x000000ff0200720c */ /* 0x000fe20003f05270 */
[----:B------:R-:W-:-:S12]  /*19b60*/  IMAD.MOV.U32 R14, RZ, RZ, RZ ;  /* 0x000000ffff0e7224 */ /* 0x000fd800078e00ff */
[----:B------:R-:W-:Y:S05]  /*19b70*/  @!P0 BRA `(.L_x_3197) ;  /* 0x0000000000108947 */ /* 0x000fea0003800000 */
[----:B------:R-:W-:Y:S01]  /*19b80*/  UMOV UR4, 0xffffffff ;  /* 0xffffffff00047882 */ /* 0x000fe20000000000 */
[----:B------:R-:W-:Y:S02]  /*19b90*/  VIADD R12, R6, 0xffffffff ;  /* 0xffffffff060c7836 */ /* 0x000fe40000000000 */
[----:B------:R-:W-:Y:S05]  /*19ba0*/  BRA.DIV UR4, `(.L_x_3198) ;  /* 0x0000004204647947 */ /* 0x000fea000b800000 */
[----:B------:R4:W0:Y:S02]  /*19bb0*/  SHFL.IDX PT, R14, R3, R12, 0x1f ;  /* 0x00001f0c030e7589 */ /* 0x00082400000e0000 */
.L_x_3197:
        /* <DEDUP_REMOVED lines=11> */
[----:B0-----:R-:W-:Y:S01]  /*19c70*/  VIADD R9, R8, 0xffffffe ;  /* 0x0ffffffe08097836 */ /* 0x001fe20000000000 */
[----:B------:R-:W-:-:S05]  /*19c80*/  IABS R8, R5 ;  /* 0x0000000500087213 */ /* 0x000fca0000000000 */
        /* <DEDUP_REMOVED lines=35> */
[----:B------:R-:W-:Y:S02]  /*19ec0*/  IMAD.IADD R0, R0, 0x1, R7 ;  /* 0x0000000100007824 */ /* 0x000fe400078e0207 */
[----:B------:R-:W-:Y:S01]  /*19ed0*/  IMAD.MOV R5, RZ, RZ, -R5 ;  /* 0x000000ffff057224 */ /* 0x000fe200078e0a05 */
[----:B------:R-:W-:Y:S01]  /*19ee0*/  ISETP.GE.AND P2, PT, R2, RZ, PT ;  /* 0x000000ff0200720c */ /* 0x000fe20003f46270 */
[----:B------:R-:W-:-:S04]  /*19ef0*/  IMAD.HI.U32 R3, R3, R8, RZ ;  /* 0x0000000803037227 */ /* 0x000fc800078e00ff */
        /* <DEDUP_REMOVED lines=14> */
.L_x_3191:
[----:B------:R-:W-:Y:S01]  /*19fe0*/  UMOV UR4, URZ ;  /* 0x0000003f00047c82 */ /* 0x000fe20008000000 */
[----:B------:R-:W-:Y:S01]  /*19ff0*/  UMOV UR5, URZ ;  /* 0x0000003f00057c82 */ /* 0x000fe20008000000 */
[----:B------:R-:W-:Y:S01]  /*1a000*/  ULDC UR6, c[0x0][0xd3c] ;  /* 0x00034f0000067ab9 */ /* 0x000fe20000000800 */
[----:B------:R-:W-:Y:S02]  /*1a010*/  IMAD.MOV.U32 R24, RZ, RZ, R0 ;  /* 0x000000ffff187224 */ /* 0x000fe400078e0000 */
[----:B------:R-:W-:Y:S02]  /*1a020*/  IMAD.U32 R25, RZ, RZ, UR4 ;  /* 0x00000004ff197e24 */ /* 0x000fe4000f8e00ff */
[----:B------:R-:W-:Y:S02]  /*1a030*/  IMAD.U32 R26, RZ, RZ, UR5 ;  /* 0x00000005ff1a7e24 */ /* 0x000fe4000f8e00ff */
[----:B------:R-:W-:-:S07]  /*1a040*/  IMAD.U32 R27, RZ, RZ, UR6 ;  /* 0x00000006ff1b7e24 */ /* 0x000fce000f8e00ff */
.L_x_3199:
        /* <DEDUP_REMOVED lines=10> */
.L_x_3188:
[----:B------:R-:W-:Y:S02]  /*1a0f0*/  ULDC UR4, c[0x0][0xd3c] ;  /* 0x00034f0000047ab9 */ /* 0x000fe40000000800 */
[----:B0-----:R-:W-:-:S13]  /*1a100*/  ISETP.GE.AND P0, PT, R27, UR4, PT ;  /* 0x000000041b007c0c */ /* 0x001fda000bf06270 */
[----:B------:R-:W-:Y:S05]  /*1a110*/  @!P0 BRA `(.L_x_3200) ;  /* 0xffffffa400948947 */ /* 0x000fea000383ffff */
[----:B------:R-:W-:Y:S05]  /*1a120*/  BSYNC B8 ;  /* 0x0000000000087941 */ /* 0x000fea0003800000 */
.L_x_3125:
        /* <DEDUP_REMOVED lines=12> */
.L_x_3307:
[----:B------:R-:W-:Y:S05]  /*1a1f0*/  BSYNC B0 ;  /* 0x0000000000007941 */ /* 0x000fea0003800000 */
.L_x_3201:
[----:B------:R-:W-:-:S03]  /*1a200*/  UMOV UR4, 0xffffffff ;  /* 0xffffffff00047882 */ /* 0x000fc60000000000 */
[----:B------:R-:W-:Y:S05]  /*1a210*/  BRA.DIV UR4, `(.L_x_3203) ;  /* 0x0000003e04007947 */ /* 0x000fea000b800000 */
[----:B0-----:R-:W0:Y:S02]  /*1a220*/  S2R R0, SR_TID.X ;  /* 0x0000000000007919 */ /* 0x001e240000002100 */
[----:B0-----:R-:W-:-:S04]  /*1a230*/  SHF.R.U32.HI R0, RZ, 0x5, R0 ;  /* 0x00000005ff007819 */ /* 0x001fc80000011600 */
[----:B------:R-:W-:-:S05]  /*1a240*/  LOP3.LUT R0, R0, 0x3, RZ, 0xc0, !PT ;  /* 0x0000000300007812 */ /* 0x000fca00078ec0ff */
[----:B------:R0:W1:Y:S02]  /*1a250*/  SHFL.IDX PT, R14, R0, RZ, 0x1f ;  /* 0x00001fff000e7589 */ /* 0x00006400000e0000 */
.L_x_3310:
[----:B-1----:R-:W-:Y:S01]  /*1a260*/  ISETP.NE.AND P0, PT, R14, RZ, PT ;  /* 0x000000ff0e00720c */ /* 0x002fe20003f05270 */
[----:B------:R-:W-:-:S12]  /*1a270*/  BSSY B0, `(.L_x_3204) ;  /* 0x0000024000007945 */ /* 0x000fd80003800000 */
[----:B------:R-:W-:Y:S05]  /*1a280*/  @P0 BRA `(.L_x_3205) ;  /* 0x0000000000880947 */ /* 0x000fea0003800000 */
[----:B------:R-:W-:-:S03]  /*1a290*/  UMOV UR4, 0xffffffff ;  /* 0xffffffff00047882 */ /* 0x000fc60000000000 */
[----:B------:R-:W-:Y:S05]  /*1a2a0*/  BRA.DIV UR4, `(.L_x_3206) ;  /* 0x0000003e04107947 */ /* 0x000fea000b800000 */
[----:B------:R-:W-:-:S13]  /*1a2b0*/  ELECT P6, URZ, PT ;  /* 0x00000000003f782f */ /* 0x000fda00038c0000 */
.L_x_3313:
[----:B------:R-:W-:Y:S05]  /*1a2c0*/  @!P6 BRA `(.L_x_3205) ;  /* 0x000000000078e947 */ /* 0x000fea0003800000 */
[----:B0-----:R-:W5:Y:S02]  /*1a2d0*/  LDL.LU R0, [R1] ;  /* 0x0000000001007983 */ /* 0x001f640000300800 */
[----:B-----5:R-:W-:-:S04]  /*1a2e0*/  LOP3.LUT R0, R0, 0x2, RZ, 0xfc, !PT ;  /* 0x0000000200007812 */ /* 0x020fc800078efcff */
[----:B------:R-:W-:-:S13]  /*1a2f0*/  ISETP.NE.AND P0, PT, R0, 0x3, PT ;  /* 0x000000030000780c */ /* 0x000fda0003f05270 */
[----:B------:R-:W-:Y:S05]  /*1a300*/  @!P0 BRA `(.L_x_3207) ;  /* 0x0000000000048947 */ /* 0x000fea0003800000 */
[----:B------:R-:W-:Y:S01]  /*1a310*/  BPT.TRAP 0x1 ;  /* 0x000000040000795c */ /* 0x000fe20000300000 */
.L_x_3207:
[C---:B------:R-:W-:Y:S01]  /*1a320*/  IMAD R3, R18.reuse, 0x8, R5 ;  /* 0x0000000812037824 */ /* 0x040fe200078e0205 */
[----:B------:R-:W-:Y:S01]  /*1a330*/  SHF.L.U32 R2, R23, 0x1f, RZ ;  /* 0x0000001f17027819 */ /* 0x000fe200000006ff */
[----:B------:R-:W-:-:S03]  /*1a340*/  VIADD R18, R18, 0x1 ;  /* 0x0000000112127836 */ /* 0x000fc60000000000 */
[----:B------:R-:W0:Y:S02]  /*1a350*/  SYNCS.PHASECHK.TRANS64.TRYWAIT P1, [R3+URZ+0x38840], R2 ;  /* 0x03884002030075a7 */ /* 0x000e24000802017f */
[----:B------:R-:W-:-:S04]  /*1a360*/  ISETP.NE.AND P2, PT, R18, 0x2, PT ;  /* 0x000000021200780c */ /* 0x000fc80003f45270 */
[----:B------:R-:W-:Y:S01]  /*1a370*/  SEL R0, RZ, 0x1, P2 ;  /* 0x00000001ff007807 */ /* 0x000fe20001000000 */
[----:B0-----:R-:W-:Y:S08]  /*1a380*/  @!P1 BRA `(.L_x_3208) ;  /* 0x0000003800f89947 */ /* 0x001ff00003800000 */
.L_x_3314:
[----:B------:R-:W-:Y:S02]  /*1a390*/  SEL R18, R18, RZ, P2 ;  /* 0x000000ff12127207 */ /* 0x000fe40001000000 */
[----:B------:R-:W-:Y:S01]  /*1a3a0*/  LOP3.LUT R0, R23, R0, RZ, 0x3c, !PT ;  /* 0x0000000017007212 */ /* 0x000fe200078e3cff */
[----:B------:R-:W-:Y:S06]  /*1a3b0*/  @!P0 BRA `(.L_x_3209) ;  /* 0x0000000000048947 */ /* 0x000fec0003800000 */
[----:B------:R-:W-:Y:S01]  /*1a3c0*/  BPT.TRAP 0x1 ;  /* 0x000000040000795c */ /* 0x000fe20000300000 */
.L_x_3209:
[----:B------:R-:W-:Y:S01]  /*1a3d0*/  IMAD R5, R18, 0x8, R5 ;  /* 0x0000000812057824 */ /* 0x000fe200078e0205 */
[----:B------:R-:W-:-:S04]  /*1a3e0*/  SHF.L.U32 R0, R0, 0x1f, RZ ;  /* 0x0000001f00007819 */ /* 0x000fc800000006ff */
[----:B------:R-:W1:Y:S02]  /*1a3f0*/  SYNCS.PHASECHK.TRANS64.TRYWAIT P1, [R5+URZ+0x38840], R0 ;  /* 0x03884000050075a7 */ /* 0x000e64000802017f */
[----:B-1----:R-:W-:Y:S05]  /*1a400*/  @!P1 BRA `(.L_x_3210) ;  /* 0x0000003800ec9947 */ /* 0x002fea0003800000 */
.L_x_3315:
[----:B------:R-:W-:Y:S05]  /*1a410*/  @!P0 BRA `(.L_x_3211) ;  /* 0x0000000000048947 */ /* 0x000fea0003800000 */
[----:B------:R-:W-:Y:S01]  /*1a420*/  BPT.TRAP 0x1 ;  /* 0x000000040000795c */ /* 0x000fe20000300000 */
.L_x_3211:
[----:B------:R-:W5:Y:S02]  /*1a430*/  SYNCS.PHASECHK.TRANS64.TRYWAIT P1, [R3+URZ+0x38860], R2 ;  /* 0x03886002030075a7 */ /* 0x000f64000802017f */
[----:B-----5:R-:W-:Y:S05]  /*1a440*/  @!P1 BRA `(.L_x_3212) ;  /* 0x0000003800f09947 */ /* 0x020fea0003800000 */
.L_x_3316:
[----:B------:R-:W-:Y:S05]  /*1a450*/  @!P0 BRA `(.L_x_3213) ;  /* 0x0000000000048947 */ /* 0x000fea0003800000 */
[----:B------:R-:W-:Y:S01]  /*1a460*/  BPT.TRAP 0x1 ;  /* 0x000000040000795c */ /* 0x000fe20000300000 */
.L_x_3213:
[----:B------:R0:W0:Y:S02]  /*1a470*/  SYNCS.PHASECHK.TRANS64.TRYWAIT P0, [R5+URZ+0x38860], R0 ;  /* 0x03886000050075a7 */ /* 0x000024000800017f */
[----:B0-----:R-:W-:Y:S05]  /*1a480*/  @!P0 NANOSLEEP.SYNCS 0x989680 ;  /* 0x009896800000895d */ /* 0x001fea0003900000 */
[----:B------:R-:W0:Y:S02]  /*1a490*/  @!P0 SYNCS.PHASECHK.TRANS64 P0, [R5+URZ+0x38860], R0 ;  /* 0x03886000050085a7 */ /* 0x000e24000800007f */
[----:B0-----:R-:W-:Y:S05]  /*1a4a0*/  @!P0 BRA `(.L_x_3213) ;  /* 0xfffffffc00f08947 */ /* 0x001fea000383ffff */
.L_x_3205:
[----:B------:R-:W-:Y:S05]  /*1a4b0*/  BSYNC B0 ;  /* 0x0000000000007941 */ /* 0x000fea0003800000 */
.L_x_3204:
[----:B------:R-:W-:Y:S05]  /*1a4c0*/  EXIT ;  /* 0x000000000000794d */ /* 0x000fea0003800000 */
.L_x_3025:
[----:B0-----:R-:W-:-:S04]  /*1a4d0*/  IMAD.U32 R3, RZ, RZ, UR38 ;  /* 0x00000026ff037e24 */ /* 0x001fc8000f8e00ff */
[----:B------:R0:W1:Y:S03]  /*1a4e0*/  SYNCS.PHASECHK.TRANS64.TRYWAIT P1, [R3+URZ+0x38800], R0 ;  /* 0x03880000030075a7 */ /* 0x000066000802017f */
[----:B-1----:R-:W-:Y:S05]  /*1a4f0*/  @!P1 NANOSLEEP.SYNCS 0x989680 ;  /* 0x009896800000995d */ /* 0x002fea0003900000 */
[----:B------:R-:W1:Y:S02]  /*1a500*/  @!P1 SYNCS.PHASECHK.TRANS64 P1, [R3+URZ+0x38800], R0 ;  /* 0x03880000030095a7 */ /* 0x000e64000802007f */
[----:B-1----:R-:W-:Y:S05]  /*1a510*/  @!P1 BRA `(.L_x_3025) ;  /* 0xfffffffc00ec9947 */ /* 0x002fea000383ffff */
[----:B------:R-:W-:Y:S05]  /*1a520*/  BRA `(.L_x_3214) ;  /* 0xfffffe9800247947 */ /* 0x000fea000383ffff */
.L_x_3029:
[----:B-1----:R1:W2:Y:S02]  /*1a530*/  SYNCS.PHASECHK.TRANS64.TRYWAIT P1, [R8+URZ+0x38830], R3 ;  /* 0x03883003080075a7 */ /* 0x0022a4000802017f */
[----:B--2---:R-:W-:Y:S05]  /*1a540*/  @!P1 NANOSLEEP.SYNCS 0x989680 ;  /* 0x009896800000995d */ /* 0x004fea0003900000 */
[----:B------:R-:W2:Y:S02]  /*1a550*/  @!P1 SYNCS.PHASECHK.TRANS64 P1, [R8+URZ+0x38830], R3 ;  /* 0x03883003080095a7 */ /* 0x000ea4000802007f */
[----:B--2---:R-:W-:Y:S05]  /*1a560*/  @!P1 BRA `(.L_x_3029) ;  /* 0xfffffffc00f09947 */ /* 0x004fea000383ffff */
[----:B------:R-:W-:Y:S05]  /*1a570*/  BRA `(.L_x_3028) ;  /* 0xfffffe98003c7947 */ /* 0x000fea000383ffff */
.L_x_3030:
[----:B--2---:R-:W-:-:S04]  /*1a580*/  IMAD.U32 R5, RZ, RZ, UR38 ;  /* 0x00000026ff057e24 */ /* 0x004fc8000f8e00ff */
[----:B------:R2:W3:Y:S03]  /*1a590*/  SYNCS.PHASECHK.TRANS64.TRYWAIT P1, [R5+URZ+0x38810], R0 ;  /* 0x03881000050075a7 */ /* 0x0004e6000802017f */
[----:B---3--:R-:W-:Y:S05]  /*1a5a0*/  @!P1 NANOSLEEP.SYNCS 0x989680 ;  /* 0x009896800000995d */ /* 0x008fea0003900000 */
[----:B------:R-:W3:Y:S02]  /*1a5b0*/  @!P1 SYNCS.PHASECHK.TRANS64 P1, [R5+URZ+0x38810], R0 ;  /* 0x03881000050095a7 */ /* 0x000ee4000802007f */
[----:B---3--:R-:W-:Y:S05]  /*1a5c0*/  @!P1 BRA `(.L_x_3030) ;  /* 0xfffffffc00ec9947 */ /* 0x008fea000383ffff */
[----:B------:R-:W-:Y:S05]  /*1a5d0*/  BRA `(.L_x_3215) ;  /* 0xfffffe9800c47947 */ /* 0x000fea000383ffff */
.L_x_3034:
[----:B----4-:R4:W0:Y:S02]  /*1a5e0*/  SYNCS.PHASECHK.TRANS64.TRYWAIT P1, [R8+URZ+0x38850], R3 ;  /* 0x03885003080075a7 */ /* 0x010824000802017f */
[----:B0-----:R-:W-:Y:S05]  /*1a5f0*/  @!P1 NANOSLEEP.SYNCS 0x989680 ;  /* 0x009896800000995d */ /* 0x001fea0003900000 */
[----:B------:R-:W0:Y:S02]  /*1a600*/  @!P1 SYNCS.PHASECHK.TRANS64 P1, [R8+URZ+0x38850], R3 ;  /* 0x03885003080095a7 */ /* 0x000e24000802007f */
[----:B0-----:R-:W-:Y:S05]  /*1a610*/  @!P1 BRA `(.L_x_3034) ;  /* 0xfffffffc00f09947 */ /* 0x001fea000383ffff */
[----:B------:R-:W-:Y:S05]  /*1a620*/  BRA `(.L_x_3033) ;  /* 0xfffffe9800d07947 */ /* 0x000fea000383ffff */
.L_x_3052:
[----:B-1----:R-:W-:-:S04]  /*1a630*/  IMAD.U32 R6, RZ, RZ, UR5 ;  /* 0x00000005ff067e24 */ /* 0x002fc8000f8e00ff */
[----:B------:R1:W2:Y:S03]  /*1a640*/  SYNCS.PHASECHK.TRANS64.TRYWAIT P1, [R6+URZ+0x38830], R5 ;  /* 0x03883005060075a7 */ /* 0x0002a6000802017f */
[----:B--2---:R-:W-:Y:S05]  /*1a650*/  @!P1 NANOSLEEP.SYNCS 0x989680 ;  /* 0x009896800000995d */ /* 0x004fea0003900000 */
[----:B------:R-:W2:Y:S02]  /*1a660*/  @!P1 SYNCS.PHASECHK.TRANS64 P1, [R6+URZ+0x38830], R5 ;  /* 0x03883005060095a7 */ /* 0x000ea4000802007f */
[----:B--2---:R-:W-:Y:S05]  /*1a670*/  @!P1 BRA `(.L_x_3052) ;  /* 0xfffffffc00ec9947 */ /* 0x004fea000383ffff */
[----:B------:R-:W-:Y:S05]  /*1a680*/  BRA `(.L_x_3051) ;  /* 0xfffffec800407947 */ /* 0x000fea000383ffff */
.L_x_3056:
[----:B-1----:R-:W-:-:S04]  /*1a690*/  IMAD.U32 R6, RZ, RZ, UR5 ;  /* 0x00000005ff067e24 */ /* 0x002fc8000f8e00ff */
[----:B------:R1:W3:Y:S03]  /*1a6a0*/  SYNCS.PHASECHK.TRANS64.TRYWAIT P1, [R6+URZ+0x38850], R5 ;  /* 0x03885005060075a7 */ /* 0x0002e6000802017f */
[----:B---3--:R-:W-:Y:S05]  /*1a6b0*/  @!P1 NANOSLEEP.SYNCS 0x989680 ;  /* 0x009896800000995d */ /* 0x008fea0003900000 */
[----:B------:R-:W3:Y:S02]  /*1a6c0*/  @!P1 SYNCS.PHASECHK.TRANS64 P1, [R6+URZ+0x38850], R5 ;  /* 0x03885005060095a7 */ /* 0x000ee4000802007f */
[----:B---3--:R-:W-:Y:S05]  /*1a6d0*/  @!P1 BRA `(.L_x_3056) ;  /* 0xfffffffc00ec9947 */ /* 0x008fea000383ffff */
[----:B------:R-:W-:Y:S05]  /*1a6e0*/  BRA `(.L_x_3055) ;  /* 0xfffffec8009c7947 */ /* 0x000fea000383ffff */
.L_x_3075:
[----:B-1----:R-:W-:-:S04]  /*1a6f0*/  IMAD.U32 R6, RZ, RZ, UR5 ;  /* 0x00000005ff067e24 */ /* 0x002fc8000f8e00ff */
[----:B------:R1:W2:Y:S03]  /*1a700*/  SYNCS.PHASECHK.TRANS64.TRYWAIT P2, [R6+URZ+0x38830], R5 ;  /* 0x03883005060075a7 */ /* 0x0002a6000804017f */
[----:B--2---:R-:W-:Y:S05]  /*1a710*/  @!P2 NANOSLEEP.SYNCS 0x989680 ;  /* 0x009896800000a95d */ /* 0x004fea0003900000 */
[----:B------:R-:W2:Y:S02]  /*1a720*/  @!P2 SYNCS.PHASECHK.TRANS64 P2, [R6+URZ+0x38830], R5 ;  /* 0x038830050600a5a7 */ /* 0x000ea4000804007f */
[----:B--2---:R-:W-:Y:S05]  /*1a730*/  @!P2 BRA `(.L_x_3075) ;  /* 0xfffffffc00eca947 */ /* 0x004fea000383ffff */
[----:B------:R-:W-:Y:S05]  /*1a740*/  BRA `(.L_x_3074) ;  /* 0xfffffefc00a47947 */ /* 0x000fea000383ffff */
.L_x_3079:
[----:B-1----:R-:W-:-:S04]  /*1a750*/  IMAD.U32 R6, RZ, RZ, UR5 ;  /* 0x00000005ff067e24 */ /* 0x002fc8000f8e00ff */
[----:B------:R1:W3:Y:S03]  /*1a760*/  SYNCS.PHASECHK.TRANS64.TRYWAIT P2, [R6+URZ+0x38850], R5 ;  /* 0x03885005060075a7 */ /* 0x0002e6000804017f */
[----:B---3--:R-:W-:Y:S05]  /*1a770*/  @!P2 NANOSLEEP.SYNCS 0x989680 ;  /* 0x009896800000a95d */ /* 0x008fea0003900000 */
[----:B------:R-:W3:Y:S02]  /*1a780*/  @!P2 SYNCS.PHASECHK.TRANS64 P2, [R6+URZ+0x38850], R5 ;  /* 0x038850050600a5a7 */ /* 0x000ee4000804007f */
[----:B---3--:R-:W-:Y:S05]  /*1a790*/  @!P2 BRA `(.L_x_3079) ;  /* 0xfffffffc00eca947 */ /* 0x008fea000383ffff */
[----:B------:R-:W-:Y:S05]  /*1a7a0*/  BRA `(.L_x_3078) ;  /* 0xffffff0000007947 */ /* 0x000fea000383ffff */
.L_x_3087:
[----:B-1----:R-:W-:-:S04]  /*1a7b0*/  IMAD.U32 R6, RZ, RZ, UR7 ;  /* 0x00000007ff067e24 */ /* 0x002fc8000f8e00ff */
[----:B------:R1:W2:Y:S03]  /*1a7c0*/  SYNCS.PHASECHK.TRANS64.TRYWAIT P1, [R6+URZ+0x38830], R5 ;  /* 0x03883005060075a7 */ /* 0x0002a6000802017f */
[----:B--2---:R-:W-:Y:S05]  /*1a7d0*/  @!P1 NANOSLEEP.SYNCS 0x989680 ;  /* 0x009896800000995d */ /* 0x004fea0003900000 */
[----:B------:R-:W2:Y:S02]  /*1a7e0*/  @!P1 SYNCS.PHASECHK.TRANS64 P1, [R6+URZ+0x38830], R5 ;  /* 0x03883005060095a7 */ /* 0x000ea4000802007f */
[----:B--2---:R-:W-:Y:S05]  /*1a7f0*/  @!P1 BRA `(.L_x_3087) ;  /* 0xfffffffc00ec9947 */ /* 0x004fea000383ffff */
[----:B------:R-:W-:Y:S05]  /*1a800*/  BRA `(.L_x_3086) ;  /* 0xffffff2400b87947 */ /* 0x000fea000383ffff */
.L_x_3091:
[----:B-1----:R-:W-:-:S04]  /*1a810*/  IMAD.U32 R6, RZ, RZ, UR7 ;  /* 0x00000007ff067e24 */ /* 0x002fc8000f8e00ff */
[----:B------:R1:W3:Y:S03]  /*1a820*/  SYNCS.PHASECHK.TRANS64.TRYWAIT P1, [R6+URZ+0x38850], R5 ;  /* 0x03885005060075a7 */ /* 0x0002e6000802017f */
[----:B---3--:R-:W-:Y:S05]  /*1a830*/  @!P1 NANOSLEEP.SYNCS 0x989680 ;  /* 0x009896800000995d */ /* 0x008fea0003900000 */
[----:B------:R-:W3:Y:S02]  /*1a840*/  @!P1 SYNCS.PHASECHK.TRANS64 P1, [R6+URZ+0x38850], R5 ;  /* 0x03885005060095a7 */ /* 0x000ee4000802007f */
[----:B---3--:R-:W-:Y:S05]  /*1a850*/  @!P1 BRA `(.L_x_3091) ;  /* 0xfffffffc00ec9947 */ /* 0x008fea000383ffff */
[----:B------:R-:W-:Y:S05]  /*1a860*/  BRA `(.L_x_3090) ;  /* 0xffffff2800147947 */ /* 0x000fea000383ffff */
.L_x_3145:
        /* <DEDUP_REMOVED lines=8> */
[----:B-----5:R-:W-:Y:S05]  /*1a8f0*/  WARPSYNC.COLLECTIVE R15, `(.L_x_3217) ;  /* 0x000000000f087348 */ /* 0x020fea0003c00000 */
[----:B------:R0:W1:Y:S02]  /*1a900*/  SHFL.IDX P6, R14, R13, R12, R11 ;  /* 0x0000000c0d0e7389 */ /* 0x00006400000c000b */
[----:B01---5:R-:W-:Y:S01]  /*1a910*/  ENDCOLLECTIVE ;  /* 0x000000000000791b */ /* 0x023fe20003800000 */
.L_x_3217:
[----:B------:R-:W-:Y:S05]  /*1a920*/  BSYNC B0 ;  /* 0x0000000000007941 */ /* 0x000fea0003800000 */
.L_x_3216:
[----:B------:R-:W-:Y:S05]  /*1a930*/  BRA `(.L_x_3218) ;  /* 0xffffffac00d87947 */ /* 0x000fea000383ffff */
.L_x_3148:
[----:B0-----:R0:W1:Y:S02]  /*1a940*/  SYNCS.PHASECHK.TRANS64.TRYWAIT P0, [R22+URZ+0x38840], R0 ;  /* 0x03884000160075a7 */ /* 0x001064000800017f */
[----:B-1----:R-:W-:Y:S05]  /*1a950*/  @!P0 NANOSLEEP.SYNCS 0x989680 ;  /* 0x009896800000895d */ /* 0x002fea0003900000 */
[----:B------:R-:W1:Y:S02]  /*1a960*/  @!P0 SYNCS.PHASECHK.TRANS64 P0, [R22+URZ+0x38840], R0 ;  /* 0x03884000160085a7 */ /* 0x000e64000800007f */
[----:B-1----:R-:W-:Y:S05]  /*1a970*/  @!P0 BRA `(.L_x_3148) ;  /* 0xfffffffc00f08947 */ /* 0x002fea000383ffff */
[----:B------:R-:W-:Y:S05]  /*1a980*/  BRA `(.L_x_3219) ;  /* 0xffffffb000b87947 */ /* 0x000fea000383ffff */
.L_x_3149:
        /* <DEDUP_REMOVED lines=8> */
.L_x_3221:
[----:B------:R-:W-:Y:S05]  /*1aa10*/  BSYNC B0 ;  /* 0x0000000000007941 */ /* 0x000fea0003800000 */
.L_x_3220:
        /* <DEDUP_REMOVED lines=9> */
.L_x_3222:
[----:B------:R-:W-:Y:S02]  /*1aab0*/  IMAD.MOV.U32 R13, RZ, RZ, R4 ;  /* 0x000000ffff0d7224 */ /* 0x000fe400078e0004 */
[----:B------:R-:W-:Y:S02]  /*1aac0*/  IMAD.MOV.U32 R12, RZ, RZ, 0x1 ;  /* 0x00000001ff0c7424 */ /* 0x000fe400078e00ff */
[----:B------:R-:W-:-:S07]  /*1aad0*/  IMAD.MOV.U32 R3, RZ, RZ, R14 ;  /* 0x000000ffff037224 */ /* 0x000fce00078e000e */
[----:B------:R-:W-:Y:S05]  /*1aae0*/  WARPSYNC.COLLECTIVE R15, `(.L_x_3223) ;  /* 0x000000000f087348 */ /* 0x000fea0003c00000 */
[----:B------:R0:W1:Y:S02]  /*1aaf0*/  SHFL.IDX P6, R14, R13, R12, R11 ;  /* 0x0000000c0d0e7389 */ /* 0x00006400000c000b */
[----:B01----:R-:W-:Y:S01]  /*1ab00*/  ENDCOLLECTIVE ;  /* 0x000000000000791b */ /* 0x003fe20003800000 */
.L_x_3223:
        /* <DEDUP_REMOVED lines=15> */
.L_x_3224:
[----:B------:R-:W-:Y:S02]  /*1ac00*/  @P0 IMAD R6, R5, 0x2, R17 ;  /* 0x0000000205060824 */ /* 0x000fe400078e0211 */
[----:B------:R-:W-:Y:S02]  /*1ac10*/  IMAD.MOV.U32 R13, RZ, RZ, R4 ;  /* 0x000000ffff0d7224 */ /* 0x000fe400078e0004 */
[----:B------:R-:W-:Y:S02]  /*1ac20*/  IMAD.MOV.U32 R12, RZ, RZ, 0x2 ;  /* 0x00000002ff0c7424 */ /* 0x000fe400078e00ff */
[----:B------:R-:W-:-:S07]  /*1ac30*/  IMAD.MOV.U32 R3, RZ, RZ, R14 ;  /* 0x000000ffff037224 */ /* 0x000fce00078e000e */
[----:B------:R-:W-:Y:S05]  /*1ac40*/  WARPSYNC.COLLECTIVE R15, `(.L_x_3225) ;  /* 0x000000000f087348 */ /* 0x000fea0003c00000 */
[----:B------:R0:W1:Y:S02]  /*1ac50*/  SHFL.IDX P6, R14, R13, R12, R11 ;  /* 0x0000000c0d0e7389 */ /* 0x00006400000c000b */
[----:B01----:R-:W-:Y:S01]  /*1ac60*/  ENDCOLLECTIVE ;  /* 0x000000000000791b */ /* 0x003fe20003800000 */
.L_x_3225:
        /* <DEDUP_REMOVED lines=15> */
.L_x_3226:
[----:B------:R-:W-:Y:S02]  /*1ad60*/  @P0 IMAD R6, R5, 0x2, R17 ;  /* 0x0000000205060824 */ /* 0x000fe400078e0211 */
[----:B------:R-:W-:Y:S02]  /*1ad70*/  IMAD.MOV.U32 R13, RZ, RZ, R4 ;  /* 0x000000ffff0d7224 */ /* 0x000fe400078e0004 */
[----:B------:R-:W-:Y:S02]  /*1ad80*/  IMAD.MOV.U32 R12, RZ, RZ, 0x3 ;  /* 0x00000003ff0c7424 */ /* 0x000fe400078e00ff */
[----:B------:R-:W-:-:S07]  /*1ad90*/  IMAD.MOV.U32 R3, RZ, RZ, R14 ;  /* 0x000000ffff037224 */ /* 0x000fce00078e000e */
[----:B------:R-:W-:Y:S05]  /*1ada0*/  WARPSYNC.COLLECTIVE R15, `(.L_x_3227) ;  /* 0x000000000f087348 */ /* 0x000fea0003c00000 */
[----:B------:R0:W1:Y:S02]  /*1adb0*/  SHFL.IDX P6, R14, R13, R12, R11 ;  /* 0x0000000c0d0e7389 */ /* 0x00006400000c000b */
[----:B01----:R-:W-:Y:S01]  /*1adc0*/  ENDCOLLECTIVE ;  /* 0x000000000000791b */ /* 0x003fe20003800000 */
.L_x_3227:
        /* <DEDUP_REMOVED lines=10> */
.L_x_3228:
[----:B------:R-:W-:Y:S01]  /*1ae70*/  @!PT LDS RZ, [RZ] ;  /* 0x00000000fffff984 */ /* 0x000fe20000000800 */
[----:B------:R-:W-:Y:S01]  /*1ae80*/  @!PT LDS RZ, [RZ] ;  /* 0x00000000fffff984 */ /* 0x000fe20000000800 */
[----:B------:R-:W-:Y:S01]  /*1ae90*/  @!PT LDS RZ, [RZ] ;  /* 0x00000000fffff984 */ /* 0x000fe20000000800 */
[----:B------:R1:W-:Y:S01]  /*1aea0*/  @P0 LDGSTS.E.BYPASS.LTC128B.128 [R6+0x23400], desc[UR40][R2.64], !P2 ;  /* 0x2340000002060fae */ /* 0x0003e2000d101d68 */
[----:B------:R-:W-:Y:S01]  /*1aeb0*/  IMAD.MOV.U32 R0, RZ, RZ, R14 ;  /* 0x000000ffff007224 */ /* 0x000fe200078e000e */
[----:B------:R-:W-:Y:S06]  /*1aec0*/  BRA `(.L_x_3229) ;  /* 0xffffffb000747947 */ /* 0x000fec000383ffff */
.L_x_3154:
[----:B------:R-:W-:Y:S01]  /*1aed0*/  IMAD.MOV.U32 R13, RZ, RZ, R2 ;  /* 0x000000ffff0d7224 */ /* 0x000fe200078e0002 */
[----:B------:R-:W-:Y:S01]  /*1aee0*/  LOP3.LUT R16, R16, 0xfffffeff, RZ, 0xc0, !PT ;  /* 0xfffffeff10107812 */ /* 0x000fe200078ec0ff */
[----:B------:R-:W-:Y:S02]  /*1aef0*/  IMAD.MOV.U32 R12, RZ, RZ, RZ ;  /* 0x000000ffff0c7224 */ /* 0x000fe400078e00ff */
[----:B------:R-:W-:Y:S02]  /*1af00*/  IMAD.MOV.U32 R11, RZ, RZ, 0x181f ;  /* 0x0000181fff0b7424 */ /* 0x000fe400078e00ff */
[----:B------:R-:W-:Y:S02]  /*1af10*/  IMAD.MOV.U32 R15, RZ, RZ, -0x1 ;  /* 0xffffffffff0f7424 */ /* 0x000fe400078e00ff */
[----:B-----5:R-:W-:Y:S02]  /*1af20*/  IMAD R3, R21, R5, RZ ;  /* 0x0000000515037224 */ /* 0x020fe400078e02ff */
[----:B------:R-:W-:-:S07]  /*1af30*/  IMAD.IADD R4, R10, 0x1, R20 ;  /* 0x000000010a047824 */ /* 0x000fce00078e0214 */
[----:B-1----:R-:W-:Y:S05]  /*1af40*/  WARPSYNC.COLLECTIVE R15, `(.L_x_3230) ;  /* 0x000000000f087348 */ /* 0x002fea0003c00000 */
[----:B------:R0:W2:Y:S02]  /*1af50*/  SHFL.IDX P6, R14, R13, R12, R11 ;  /* 0x0000000c0d0e7389 */ /* 0x0000a400000c000b */
[----:B012---:R-:W-:Y:S01]  /*1af60*/  ENDCOLLECTIVE ;  /* 0x000000000000791b */ /* 0x007fe20003800000 */
.L_x_3230:
        /* <DEDUP_REMOVED lines=9> */
.L_x_3231:
[----:B------:R-:W-:Y:S02]  /*1b000*/  IMAD.MOV.U32 R13, RZ, RZ, R2 ;  /* 0x000000ffff0d7224 */ /* 0x000fe400078e0002 */
[----:B------:R-:W-:Y:S02]  /*1b010*/  IMAD.MOV.U32 R12, RZ, RZ, 0x1 ;  /* 0x00000001ff0c7424 */ /* 0x000fe400078e00ff */
[----:B------:R-:W-:-:S07]  /*1b020*/  IMAD.MOV.U32 R5, RZ, RZ, R14 ;  /* 0x000000ffff057224 */ /* 0x000fce00078e000e */
[----:B------:R-:W-:Y:S05]  /*1b030*/  WARPSYNC.COLLECTIVE R15, `(.L_x_3232) ;  /* 0x000000000f087348 */ /* 0x000fea0003c00000 */
[----:B------:R0:W1:Y:S02]  /*1b040*/  SHFL.IDX P6, R14, R13, R12, R11 ;  /* 0x0000000c0d0e7389 */ /* 0x00006400000c000b */
[----:B01----:R-:W-:Y:S01]  /*1b050*/  ENDCOLLECTIVE ;  /* 0x000000000000791b */ /* 0x003fe20003800000 */
.L_x_3232:
[----:B------:R-:W-:-:S05]  /*1b060*/  @!P2 LEA R5, P1, R9, R5, 0x1 ;  /* 0x000000050905a211 */ /* 0x000fca00078208ff */
[----:B------:R-:W-:-:S04]  /*1b070*/  @!P2 IMAD.X R6, RZ, RZ, R6, P1 ;  /* 0x000000ffff06a224 */ /* 0x000fc800008e0606 */
[----:B------:R-:W-:Y:S02]  /*1b080*/  @!P2 IMAD.MOV.U32 R7, RZ, RZ, R6 ;  /* 0x000000ffff07a224 */ /* 0x000fe400078e0006 */
[----:B------:R-:W-:Y:S02]  /*1b090*/  IMAD.MOV.U32 R13, RZ, RZ, R0 ;  /* 0x000000ffff0d7224 */ /* 0x000fe400078e0000 */
[----:B------:R-:W-:-:S05]  /*1b0a0*/  @!P2 IMAD.MOV.U32 R6, RZ, RZ, R5 ;  /* 0x000000ffff06a224 */ /* 0x000fca00078e0005 */
[----:B------:R-:W-:Y:S01]  /*1b0b0*/  @!PT LDS RZ, [RZ] ;  /* 0x00000000fffff984 */ /* 0x000fe20000000800 */
[----:B------:R-:W-:Y:S01]  /*1b0c0*/  @!PT LDS RZ, [RZ] ;  /* 0x00000000fffff984 */ /* 0x000fe20000000800 */
[----:B------:R-:W-:Y:S01]  /*1b0d0*/  @!PT LDS RZ, [RZ] ;  /* 0x00000000fffff984 */ /* 0x000fe20000000800 */
[----:B------:R0:W-:Y:S01]  /*1b0e0*/  @!P2 LDGSTS.E.BYPASS.LTC128B.128 [R19+0x20400], desc[UR40][R6.64], !P0 ;  /* 0x204000000613afae */ /* 0x0001e2000c101d68 */
[----:B------:R-:W-:Y:S01]  /*1b0f0*/  ISETP.GE.AND P2, PT, R8, R3, PT ;  /* 0x000000030800720c */ /* 0x000fe20003f46270 */
[----:B------:R-:W-:-:S12]  /*1b100*/  IMAD.MOV.U32 R5, RZ, RZ, R14 ;  /* 0x000000ffff057224 */ /* 0x000fd800078e000e */
[----:B0-----:R-:W-:Y:S05]  /*1b110*/  WARPSYNC.COLLECTIVE R15, `(.L_x_3233) ;  /* 0x000000000f087348 */ /* 0x001fea0003c00000 */
[----:B------:R1:W2:Y:S02]  /*1b120*/  SHFL.IDX P6, R14, R13, R12, R11 ;  /* 0x0000000c0d0e7389 */ /* 0x0002a400000c000b */
[----:B012---:R-:W-:Y:S01]  /*1b130*/  ENDCOLLECTIVE ;  /* 0x000000000000791b */ /* 0x007fe20003800000 */
.L_x_3233:
        /* <DEDUP_REMOVED lines=8> */
.L_x_3234:
        /* <DEDUP_REMOVED lines=9> */
[----:B------:R-:W-:Y:S01]  /*1b250*/  ISETP.GE.AND P2, PT, R5, R3, PT ;  /* 0x000000030500720c */ /* 0x000fe20003f46270 */
[----:B------:R-:W-:-:S12]  /*1b260*/  IMAD.MOV.U32 R5, RZ, RZ, R14 ;  /* 0x000000ffff057224 */ /* 0x000fd800078e000e */
[----:B0-----:R-:W-:Y:S05]  /*1b270*/  WARPSYNC.COLLECTIVE R15, `(.L_x_3235) ;  /* 0x000000000f087348 */ /* 0x001fea0003c00000 */
[----:B------:R1:W2:Y:S02]  /*1b280*/  SHFL.IDX P6, R14, R13, R12, R11 ;  /* 0x0000000c0d0e7389 */ /* 0x0002a400000c000b */
[----:B012---:R-:W-:Y:S01]  /*1b290*/  ENDCOLLECTIVE ;  /* 0x000000000000791b */ /* 0x007fe20003800000 */
.L_x_3235:
[----:B------:R-:W-:Y:S01]  /*1b2a0*/  @P2 LOP3.LUT R16, R16, 0x40, RZ, 0xfc, !PT ;  /* 0x0000004010102812 */ /* 0x000fe200078efcff */
[----:B------:R-:W-:Y:S02]  /*1b2b0*/  IMAD.MOV.U32 R13, RZ, RZ, R2 ;  /* 0x000000ffff0d7224 */ /* 0x000fe400078e0002 */
[----:B------:R-:W-:Y:S02]  /*1b2c0*/  IMAD.MOV.U32 R12, RZ, RZ, 0x3 ;  /* 0x00000003ff0c7424 */ /* 0x000fe400078e00ff */
[----:B------:R-:W-:-:S07]  /*1b2d0*/  IMAD.MOV.U32 R6, RZ, RZ, R14 ;  /* 0x000000ffff067224 */ /* 0x000fce00078e000e */
[----:B------:R-:W-:Y:S05]  /*1b2e0*/  WARPSYNC.COLLECTIVE R15, `(.L_x_3236) ;  /* 0x000000000f087348 */ /* 0x000fea0003c00000 */
[----:B------:R0:W1:Y:S02]  /*1b2f0*/  SHFL.IDX P6, R14, R13, R12, R11 ;  /* 0x0000000c0d0e7389 */ /* 0x00006400000c000b */
[----:B01----:R-:W-:Y:S01]  /*1b300*/  ENDCOLLECTIVE ;  /* 0x000000000000791b */ /* 0x003fe20003800000 */
.L_x_3236:
        /* <DEDUP_REMOVED lines=12> */
.L_x_3237:
[----:B------:R-:W-:Y:S01]  /*1b3d0*/  IMAD.MOV.U32 R0, RZ, RZ, R14 ;  /* 0x000000ffff007224 */ /* 0x000fe200078e000e */
[----:B------:R-:W-:Y:S06]  /*1b3e0*/  BRA `(.L_x_3238) ;  /* 0xffffffb400847947 */ /* 0x000fec000383ffff */
.L_x_3158:
        /* <DEDUP_REMOVED lines=44> */
[----:B-1----:R-:W-:Y:S05]  /*1b6b0*/  WARPSYNC.COLLECTIVE R15, `(.L_x_3240) ;  /* 0x000000000f087348 */ /* 0x002fea0003c00000 */
[----:B------:R0:W2:Y:S02]  /*1b6c0*/  SHFL.IDX P6, R14, R13, R12, R11 ;  /* 0x0000000c0d0e7389 */ /* 0x0000a400000c000b */
[----:B012---:R-:W-:Y:S01]  /*1b6d0*/  ENDCOLLECTIVE ;  /* 0x000000000000791b */ /* 0x007fe20003800000 */
.L_x_3240:
[----:B------:R-:W-:Y:S05]  /*1b6e0*/  BSYNC B0 ;  /* 0x0000000000007941 */ /* 0x000fea0003800000 */
.L_x_3239:
        /* <DEDUP_REMOVED lines=11> */
.L_x_3241:
[----:B------:R-:W-:-:S04]  /*1b7a0*/  LOP3.LUT R16, R16, 0xdfffffff, RZ, 0xc0, !PT ;  /* 0xdfffffff10107812 */ /* 0x000fc800078ec0ff */
[----:B------:R-:W-:-:S04]  /*1b7b0*/  @P1 LOP3.LUT R16, R16, 0x20000000, RZ, 0xfc, !PT ;  /* 0x2000000010101812 */ /* 0x000fc800078efcff */
[C---:B------:R-:W-:Y:S01]  /*1b7c0*/  LOP3.LUT P1, RZ, R16.reuse, 0x1000, RZ, 0xc0, !PT ;  /* 0x0000100010ff7812 */ /* 0x040fe2000782c0ff */
        /* <DEDUP_REMOVED lines=36> */
.L_x_3242:
[----:B------:R-:W-:Y:S02]  /*1ba10*/  IMAD.MOV.U32 R13, RZ, RZ, R0 ;  /* 0x000000ffff0d7224 */ /* 0x000fe400078e0000 */
[----:B------:R-:W-:-:S07]  /*1ba20*/  IMAD.MOV.U32 R7, RZ, RZ, R14 ;  /* 0x000000ffff077224 */ /* 0x000fce00078e000e */
[----:B------:R-:W-:Y:S05]  /*1ba30*/  WARPSYNC.COLLECTIVE R15, `(.L_x_3243) ;  /* 0x000000000f087348 */ /* 0x000fea0003c00000 */
[----:B------:R0:W1:Y:S02]  /*1ba40*/  SHFL.IDX P6, R14, R13, R12, R11 ;  /* 0x0000000c0d0e7389 */ /* 0x00006400000c000b */
[----:B01----:R-:W-:Y:S01]  /*1ba50*/  ENDCOLLECTIVE ;  /* 0x000000000000791b */ /* 0x003fe20003800000 */
.L_x_3243:
        /* <DEDUP_REMOVED lines=33> */
.L_x_3244:
[----:B------:R-:W-:Y:S02]  /*1bc70*/  IMAD.MOV.U32 R13, RZ, RZ, R0 ;  /* 0x000000ffff0d7224 */ /* 0x000fe400078e0000 */
[----:B------:R-:W-:-:S07]  /*1bc80*/  IMAD.MOV.U32 R7, RZ, RZ, R14 ;  /* 0x000000ffff077224 */ /* 0x000fce00078e000e */
[----:B------:R-:W-:Y:S05]  /*1bc90*/  WARPSYNC.COLLECTIVE R15, `(.L_x_3245) ;  /* 0x000000000f087348 */ /* 0x000fea0003c00000 */
[----:B------:R0:W1:Y:S02]  /*1bca0*/  SHFL.IDX P6, R14, R13, R12, R11 ;  /* 0x0000000c0d0e7389 */ /* 0x00006400000c000b */
[----:B01----:R-:W-:Y:S01]  /*1bcb0*/  ENDCOLLECTIVE ;  /* 0x000000000000791b */ /* 0x003fe20003800000 */
.L_x_3245:
        /* <DEDUP_REMOVED lines=27> */
.L_x_3246:
[----:B------:R-:W-:Y:S02]  /*1be70*/  IMAD.MOV.U32 R13, RZ, RZ, R0 ;  /* 0x000000ffff0d7224 */ /* 0x000fe400078e0000 */
[----:B------:R-:W-:-:S07]  /*1be80*/  IMAD.MOV.U32 R6, RZ, RZ, R14 ;  /* 0x000000ffff067224 */ /* 0x000fce00078e000e */
[----:B------:R-:W-:Y:S05]  /*1be90*/  WARPSYNC.COLLECTIVE R15, `(.L_x_3247) ;  /* 0x000000000f087348 */ /* 0x000fea0003c00000 */
[----:B------:R0:W1:Y:S02]  /*1bea0*/  SHFL.IDX P6, R14, R13, R12, R11 ;  /* 0x0000000c0d0e7389 */ /* 0x00006400000c000b */
[----:B01----:R-:W-:Y:S01]  /*1beb0*/  ENDCOLLECTIVE ;  /* 0x000000000000791b */ /* 0x003fe20003800000 */
.L_x_3247:
[----:B------:R-:W-:Y:S01]  /*1bec0*/  IMAD.MOV.U32 R0, RZ, RZ, R14 ;  /* 0x000000ffff007224 */ /* 0x000fe200078e000e */
[----:B------:R-:W-:Y:S06]  /*1bed0*/  BRA `(.L_x_3248) ;  /* 0xffffffb800007947 */ /* 0x000fec000383ffff */
.L_x_3163:
[----:B0-----:R0:W2:Y:S02]  /*1bee0*/  SYNCS.PHASECHK.TRANS64.TRYWAIT P0, [R17+URZ+0x38820], R0 ;  /* 0x03882000110075a7 */ /* 0x0010a4000800017f */
[----:B--2---:R-:W-:Y:S05]  /*1bef0*/  @!P0 NANOSLEEP.SYNCS 0x989680 ;  /* 0x009896800000895d */ /* 0x004fea0003900000 */
[----:B------:R-:W2:Y:S02]  /*1bf00*/  @!P0 SYNCS.PHASECHK.TRANS64 P0, [R17+URZ+0x38820], R0 ;  /* 0x03882000110085a7 */ /* 0x000ea4000800007f */
[----:B--2---:R-:W-:Y:S05]  /*1bf10*/  @!P0 BRA `(.L_x_3163) ;  /* 0xfffffffc00f08947 */ /* 0x004fea000383ffff */
[----:B------:R-:W-:Y:S05]  /*1bf20*/  BRA `(.L_x_3249) ;  /* 0xffffffb8009c7947 */ /* 0x000fea000383ffff */
.L_x_3166:
[----:B0-----:R0:W2:Y:S02]  /*1bf30*/  SYNCS.PHASECHK.TRANS64.TRYWAIT P0, [R22+URZ+0x38860], R0 ;  /* 0x03886000160075a7 */ /* 0x0010a4000800017f */
[----:B--2---:R-:W-:Y:S05]  /*1bf40*/  @!P0 NANOSLEEP.SYNCS 0x989680 ;  /* 0x009896800000895d */ /* 0x004fea0003900000 */
[----:B------:R-:W2:Y:S02]  /*1bf50*/  @!P0 SYNCS.PHASECHK.TRANS64 P0, [R22+URZ+0x38860], R0 ;  /* 0x03886000160085a7 */ /* 0x000ea4000800007f */
[----:B--2---:R-:W-:Y:S05]  /*1bf60*/  @!P0 BRA `(.L_x_3166) ;  /* 0xfffffffc00f08947 */ /* 0x004fea000383ffff */
[----:B------:R-:W-:Y:S05]  /*1bf70*/  BRA `(.L_x_3250) ;  /* 0xffffffb800ac7947 */ /* 0x000fea000383ffff */
.L_x_3167:
        /* <DEDUP_REMOVED lines=8> */
.L_x_3252:
[----:B------:R-:W-:Y:S05]  /*1c000*/  BSYNC B0 ;  /* 0x0000000000007941 */ /* 0x000fea0003800000 */
.L_x_3251:
        /* <DEDUP_REMOVED lines=15> */
.L_x_3253:
        /* <DEDUP_REMOVED lines=39> */
.L_x_3254:
[----:B------:R-:W-:Y:S02]  /*1c370*/  IMAD.MOV.U32 R13, RZ, RZ, R5 ;  /* 0x000000ffff0d7224 */ /* 0x000fe400078e0005 */
[----:B------:R-:W-:-:S07]  /*1c380*/  IMAD.MOV.U32 R3, RZ, RZ, R14 ;  /* 0x000000ffff037224 */ /* 0x000fce00078e000e */
[----:B------:R-:W-:Y:S05]  /*1c390*/  WARPSYNC.COLLECTIVE R15, `(.L_x_3255) ;  /* 0x000000000f087348 */ /* 0x000fea0003c00000 */
[----:B------:R0:W1:Y:S02]  /*1c3a0*/  SHFL.IDX P6, R14, R13, R12, R11 ;  /* 0x0000000c0d0e7389 */ /* 0x00006400000c000b */
[----:B01----:R-:W-:Y:S01]  /*1c3b0*/  ENDCOLLECTIVE ;  /* 0x000000000000791b */ /* 0x003fe20003800000 */
.L_x_3255:
        /* <DEDUP_REMOVED lines=29> */
.L_x_3256:
[----:B------:R-:W-:Y:S02]  /*1c590*/  IMAD.MOV.U32 R13, RZ, RZ, R5 ;  /* 0x000000ffff0d7224 */ /* 0x000fe400078e0005 */
[----:B------:R-:W-:-:S07]  /*1c5a0*/  IMAD.MOV.U32 R7, RZ, RZ, R14 ;  /* 0x000000ffff077224 */ /* 0x000fce00078e000e */
[----:B------:R-:W-:Y:S05]  /*1c5b0*/  WARPSYNC.COLLECTIVE R15, `(.L_x_3257) ;  /* 0x000000000f087348 */ /* 0x000fea0003c00000 */
[----:B------:R0:W1:Y:S02]  /*1c5c0*/  SHFL.IDX P6, R14, R13, R12, R11 ;  /* 0x0000000c0d0e7389 */ /* 0x00006400000c000b */
[----:B01----:R-:W-:Y:S01]  /*1c5d0*/  ENDCOLLECTIVE ;  /* 0x000000000000791b */ /* 0x003fe20003800000 */
.L_x_3257:
        /* <DEDUP_REMOVED lines=29> */
.L_x_3258:
[----:B------:R-:W-:Y:S02]  /*1c7b0*/  IMAD.MOV.U32 R13, RZ, RZ, R5 ;  /* 0x000000ffff0d7224 */ /* 0x000fe400078e0005 */
[----:B------:R-:W-:-:S07]  /*1c7c0*/  IMAD.MOV.U32 R6, RZ, RZ, R14 ;  /* 0x000000ffff067224 */ /* 0x000fce00078e000e */
[----:B------:R-:W-:Y:S05]  /*1c7d0*/  WARPSYNC.COLLECTIVE R15, `(.L_x_3259) ;  /* 0x000000000f087348 */ /* 0x000fea0003c00000 */
[----:B------:R0:W1:Y:S02]  /*1c7e0*/  SHFL.IDX P6, R14, R13, R12, R11 ;  /* 0x0000000c0d0e7389 */ /* 0x00006400000c000b */
[----:B01----:R-:W-:Y:S01]  /*1c7f0*/  ENDCOLLECTIVE ;  /* 0x000000000000791b */ /* 0x003fe20003800000 */
.L_x_3259:
[----:B------:R-:W-:Y:S01]  /*1c800*/  IMAD.MOV.U32 R2, RZ, RZ, R14 ;  /* 0x000000ffff027224 */ /* 0x000fe200078e000e */
[----:B------:R-:W-:Y:S06]  /*1c810*/  BRA `(.L_x_3260) ;  /* 0xffffffb800407947 */ /* 0x000fec000383ffff */
.L_x_3174:
[----:B0-----:R0:W2:Y:S02]  /*1c820*/  SYNCS.PHASECHK.TRANS64.TRYWAIT P0, [R6+URZ+0x38840], R20 ;  /* 0x03884014060075a7 */ /* 0x0010a4000800017f */
[----:B--2---:R-:W-:Y:S05]  /*1c830*/  @!P0 NANOSLEEP.SYNCS 0x989680 ;  /* 0x009896800000895d */ /* 0x004fea0003900000 */
[----:B------:R-:W2:Y:S02]  /*1c840*/  @!P0 SYNCS.PHASECHK.TRANS64 P0, [R6+URZ+0x38840], R20 ;  /* 0x03884014060085a7 */ /* 0x000ea4000800007f */
[----:B--2---:R-:W-:Y:S05]  /*1c850*/  @!P0 BRA `(.L_x_3174) ;  /* 0xfffffffc00f08947 */ /* 0x004fea000383ffff */
[----:B------:R-:W-:Y:S05]  /*1c860*/  BRA `(.L_x_3261) ;  /* 0xffffffbc00d47947 */ /* 0x000fea000383ffff */
.L_x_3175:
        /* <DEDUP_REMOVED lines=8> */
.L_x_3263:
[----:B------:R-:W-:Y:S05]  /*1c8f0*/  BSYNC B1 ;  /* 0x0000000000017941 */ /* 0x000fea0003800000 */
.L_x_3262:
        /* <DEDUP_REMOVED lines=9> */
.L_x_3264:
[----:B------:R-:W-:Y:S02]  /*1c990*/  IMAD.MOV.U32 R13, RZ, RZ, R25 ;  /* 0x000000ffff0d7224 */ /* 0x000fe400078e0019 */
[----:B------:R-:W-:Y:S02]  /*1c9a0*/  IMAD.MOV.U32 R12, RZ, RZ, 0x1 ;  /* 0x00000001ff0c7424 */ /* 0x000fe400078e00ff */
[----:B------:R-:W-:-:S07]  /*1c9b0*/  IMAD.MOV.U32 R2, RZ, RZ, R14 ;  /* 0x000000ffff027224 */ /* 0x000fce00078e000e */
[----:B------:R-:W-:Y:S05]  /*1c9c0*/  WARPSYNC.COLLECTIVE R15, `(.L_x_3265) ;  /* 0x000000000f087348 */ /* 0x000fea0003c00000 */
[----:B------:R0:W1:Y:S02]  /*1c9d0*/  SHFL.IDX P6, R14, R13, R12, R11 ;  /* 0x0000000c0d0e7389 */ /* 0x00006400000c000b */
[----:B01----:R-:W-:Y:S01]  /*1c9e0*/  ENDCOLLECTIVE ;  /* 0x000000000000791b */ /* 0x003fe20003800000 */
.L_x_3265:
        /* <DEDUP_REMOVED lines=11> */
.L_x_3266:
[----:B------:R-:W-:Y:S02]  /*1caa0*/  IMAD.MOV.U32 R13, RZ, RZ, R25 ;  /* 0x000000ffff0d7224 */ /* 0x000fe400078e0019 */
[----:B------:R-:W-:Y:S02]  /*1cab0*/  IMAD.MOV.U32 R12, RZ, RZ, 0x2 ;  /* 0x00000002ff0c7424 */ /* 0x000fe400078e00ff */
[----:B------:R-:W-:-:S07]  /*1cac0*/  IMAD.MOV.U32 R2, RZ, RZ, R14 ;  /* 0x000000ffff027224 */ /* 0x000fce00078e000e */
[----:B------:R-:W-:Y:S05]  /*1cad0*/  WARPSYNC.COLLECTIVE R15, `(.L_x_3267) ;  /* 0x000000000f087348 */ /* 0x000fea0003c00000 */
[----:B------:R0:W1:Y:S02]  /*1cae0*/  SHFL.IDX P6, R14, R13, R12, R11 ;  /* 0x0000000c0d0e7389 */ /* 0x00006400000c000b */
[----:B01----:R-:W-:Y:S01]  /*1caf0*/  ENDCOLLECTIVE ;  /* 0x000000000000791b */ /* 0x003fe20003800000 */
.L_x_3267:
        /* <DEDUP_REMOVED lines=11> */
.L_x_3268:
[----:B------:R-:W-:Y:S02]  /*1cbb0*/  IMAD.MOV.U32 R13, RZ, RZ, R25 ;  /* 0x000000ffff0d7224 */ /* 0x000fe400078e0019 */
[----:B------:R-:W-:Y:S02]  /*1cbc0*/  IMAD.MOV.U32 R12, RZ, RZ, 0x3 ;  /* 0x00000003ff0c7424 */ /* 0x000fe400078e00ff */
[----:B------:R-:W-:-:S07]  /*1cbd0*/  IMAD.MOV.U32 R2, RZ, RZ, R14 ;  /* 0x000000ffff027224 */ /* 0x000fce00078e000e */
[----:B------:R-:W-:Y:S05]  /*1cbe0*/  WARPSYNC.COLLECTIVE R15, `(.L_x_3269) ;  /* 0x000000000f087348 */ /* 0x000fea0003c00000 */
[----:B------:R0:W1:Y:S02]  /*1cbf0*/  SHFL.IDX P6, R14, R13, R12, R11 ;  /* 0x0000000c0d0e7389 */ /* 0x00006400000c000b */
[----:B01----:R-:W-:Y:S01]  /*1cc00*/  ENDCOLLECTIVE ;  /* 0x000000000000791b */ /* 0x003fe20003800000 */
.L_x_3269:
        /* <DEDUP_REMOVED lines=11> */
.L_x_3270:
[----:B------:R-:W-:Y:S01]  /*1ccc0*/  IMAD.MOV.U32 R2, RZ, RZ, R14 ;  /* 0x000000ffff027224 */ /* 0x000fe200078e000e */
[----:B------:R-:W-:Y:S06]  /*1ccd0*/  BRA `(.L_x_3271) ;  /* 0xffffffbc00647947 */ /* 0x000fec000383ffff */
.L_x_3180:
[----:B---3--:R3:W4:Y:S02]  /*1cce0*/  SYNCS.PHASECHK.TRANS64.TRYWAIT P0, [R6+URZ+0x38860], R20 ;  /* 0x03886014060075a7 */ /* 0x008724000800017f */
[----:B----4-:R-:W-:Y:S05]  /*1ccf0*/  @!P0 NANOSLEEP.SYNCS 0x989680 ;  /* 0x009896800000895d */ /* 0x010fea0003900000 */
[----:B------:R-:W4:Y:S02]  /*1cd00*/  @!P0 SYNCS.PHASECHK.TRANS64 P0, [R6+URZ+0x38860], R20 ;  /* 0x03886014060085a7 */ /* 0x000f24000800007f */
[----:B----4-:R-:W-:Y:S05]  /*1cd10*/  @!P0 BRA `(.L_x_3180) ;  /* 0xfffffffc00f08947 */ /* 0x010fea000383ffff */
[----:B------:R-:W-:Y:S05]  /*1cd20*/  BRA `(.L_x_3272) ;  /* 0xffffffbc00b47947 */ /* 0x000fea000383ffff */
.L_x_3181:
        /* <DEDUP_REMOVED lines=8> */
.L_x_3274:
[----:B------:R-:W-:Y:S05]  /*1cdb0*/  BSYNC B1 ;  /* 0x0000000000017941 */ /* 0x000fea0003800000 */
.L_x_3273:
        /* <DEDUP_REMOVED lines=13> */
.L_x_3275:
        /* <DEDUP_REMOVED lines=17> */
.L_x_3276:
        /* <DEDUP_REMOVED lines=16> */
.L_x_3277:
        /* <DEDUP_REMOVED lines=19> */
.L_x_3278:
        /* <DEDUP_REMOVED lines=14> */
.L_x_3279:
        /* <DEDUP_REMOVED lines=16> */
.L_x_3280:
        /* <DEDUP_REMOVED lines=14> */
.L_x_3281:
[----:B------:R-:W-:Y:S05]  /*1d490*/  BRA `(.L_x_3282) ;  /* 0xffffffbc00207947 */ /* 0x000fea000383ffff */
.L_x_3189:
[----:B------:R-:W-:Y:S01]  /*1d4a0*/  BSSY B0, `(.L_x_3283) ;  /* 0x0000008000007945 */ /* 0x000fe20003800000 */
[----:B------:R-:W-:Y:S02]  /*1d4b0*/  IMAD.MOV.U32 R13, RZ, RZ, R24 ;  /* 0x000000ffff0d7224 */ /* 0x000fe400078e0018 */
[----:B------:R-:W-:Y:S02]  /*1d4c0*/  IMAD.MOV.U32 R12, RZ, RZ, RZ ;  /* 0x000000ffff0c7224 */ /* 0x000fe400078e00ff */
[----:B------:R-:W-:Y:S02]  /*1d4d0*/  IMAD.MOV.U32 R11, RZ, RZ, 0x1f ;  /* 0x0000001fff0b7424 */ /* 0x000fe400078e00ff */
[----:B------:R-:W-:-:S07]  /*1d4e0*/  IMAD.MOV.U32 R15, RZ, RZ, -0x1 ;  /* 0xffffffffff0f7424 */ /* 0x000fce00078e00ff */
[----:B01234-:R-:W-:Y:S05]  /*1d4f0*/  WARPSYNC.COLLECTIVE R15, `(.L_x_3284) ;  /* 0x000000000f087348 */ /* 0x01ffea0003c00000 */
[----:B------:R0:W0:Y:S02]  /*1d500*/  SHFL.IDX P6, R14, R13, R12, R11 ;  /* 0x0000000c0d0e7389 */ /* 0x00002400000c000b */
[----:B01234-:R-:W-:Y:S01]  /*1d510*/  ENDCOLLECTIVE ;  /* 0x000000000000791b */ /* 0x01ffe20003800000 */
.L_x_3284:
[----:B------:R-:W-:Y:S05]  /*1d520*/  BSYNC B0 ;  /* 0x0000000000007941 */ /* 0x000fea0003800000 */
.L_x_3283:
        /* <DEDUP_REMOVED lines=9> */
.L_x_3285:
        /* <DEDUP_REMOVED lines=18> */
.L_x_3286:
[----:B------:R-:W-:Y:S01]  /*1d6e0*/  IMAD.MOV.U32 R12, RZ, RZ, 0x2 ;  /* 0x00000002ff0c7424 */ /* 0x000fe200078e00ff */
[----:B------:R-:W-:-:S05]  /*1d6f0*/  SEL R4, R14, RZ, P1 ;  /* 0x000000ff0e047207 */ /* 0x000fca0000800000 */
[----:B------:R-:W-:-:S04]  /*1d700*/  IMAD.IADD R4, R25, 0x1, R4 ;  /* 0x0000000119047824 */ /* 0x000fc800078e0204 */
[----:B------:R-:W-:-:S07]  /*1d710*/  IMAD.MOV.U32 R13, RZ, RZ, R4 ;  /* 0x000000ffff0d7224 */ /* 0x000fce00078e0004 */
[----:B------:R-:W-:Y:S05]  /*1d720*/  WARPSYNC.COLLECTIVE R15, `(.L_x_3287) ;  /* 0x000000000f087348 */ /* 0x000fea0003c00000 */
[----:B------:R0:W1:Y:S02]  /*1d730*/  SHFL.UP P6, R14, R13, R12, R11 ;  /* 0x0400000c0d0e7389 */ /* 0x00006400000c000b */
[----:B01----:R-:W-:Y:S01]  /*1d740*/  ENDCOLLECTIVE ;  /* 0x000000000000791b */ /* 0x003fe20003800000 */
.L_x_3287:
[----:B------:R-:W-:Y:S01]  /*1d750*/  IMAD.MOV.U32 R12, RZ, RZ, 0x4 ;  /* 0x00000004ff0c7424 */ /* 0x000fe200078e00ff */
[----:B------:R-:W-:-:S05]  /*1d760*/  SEL R3, R14, RZ, P2 ;  /* 0x000000ff0e037207 */ /* 0x000fca0001000000 */
[----:B------:R-:W-:-:S04]  /*1d770*/  IMAD.IADD R6, R4, 0x1, R3 ;  /* 0x0000000104067824 */ /* 0x000fc800078e0203 */
[----:B------:R-:W-:-:S07]  /*1d780*/  IMAD.MOV.U32 R13, RZ, RZ, R6 ;  /* 0x000000ffff0d7224 */ /* 0x000fce00078e0006 */
[----:B------:R-:W-:Y:S05]  /*1d790*/  WARPSYNC.COLLECTIVE R15, `(.L_x_3288) ;  /* 0x000000000f087348 */ /* 0x000fea0003c00000 */
[----:B------:R0:W1:Y:S02]  /*1d7a0*/  SHFL.UP P6, R14, R13, R12, R11 ;  /* 0x0400000c0d0e7389 */ /* 0x00006400000c000b */
[----:B01----:R-:W-:Y:S01]  /*1d7b0*/  ENDCOLLECTIVE ;  /* 0x000000000000791b */ /* 0x003fe20003800000 */
.L_x_3288:
[----:B------:R-:W-:Y:S01]  /*1d7c0*/  IMAD.MOV.U32 R12, RZ, RZ, 0x8 ;  /* 0x00000008ff0c7424 */ /* 0x000fe200078e00ff */
[----:B------:R-:W-:-:S05]  /*1d7d0*/  SEL R3, R14, RZ, P3 ;  /* 0x000000ff0e037207 */ /* 0x000fca0001800000 */
[----:B------:R-:W-:-:S04]  /*1d7e0*/  IMAD.IADD R2, R6, 0x1, R3 ;  /* 0x0000000106027824 */ /* 0x000fc800078e0203 */
[----:B------:R-:W-:-:S07]  /*1d7f0*/  IMAD.MOV.U32 R13, RZ, RZ, R2 ;  /* 0x000000ffff0d7224 */ /* 0x000fce00078e0002 */
[----:B------:R-:W-:Y:S05]  /*1d800*/  WARPSYNC.COLLECTIVE R15, `(.L_x_3289) ;  /* 0x000000000f087348 */ /* 0x000fea0003c00000 */
[----:B------:R0:W1:Y:S02]  /*1d810*/  SHFL.UP P6, R14, R13, R12, R11 ;  /* 0x0400000c0d0e7389 */ /* 0x00006400000c000b */
[----:B01----:R-:W-:Y:S01]  /*1d820*/  ENDCOLLECTIVE ;  /* 0x000000000000791b */ /* 0x003fe20003800000 */
.L_x_3289:
[----:B------:R-:W-:Y:S01]  /*1d830*/  IMAD.MOV.U32 R12, RZ, RZ, 0x10 ;  /* 0x00000010ff0c7424 */ /* 0x000fe200078e00ff */
[----:B------:R-:W-:-:S05]  /*1d840*/  SEL R3, R14, RZ, P4 ;  /* 0x000000ff0e037207 */ /* 0x000fca0002000000 */
[----:B------:R-:W-:-:S04]  /*1d850*/  IMAD.IADD R3, R2, 0x1, R3 ;  /* 0x0000000102037824 */ /* 0x000fc800078e0203 */
[----:B------:R-:W-:-:S07]  /*1d860*/  IMAD.MOV.U32 R13, RZ, RZ, R3 ;  /* 0x000000ffff0d7224 */ /* 0x000fce00078e0003 */
[----:B------:R-:W-:Y:S05]  /*1d870*/  WARPSYNC.COLLECTIVE R15, `(.L_x_3290) ;  /* 0x000000000f087348 */ /* 0x000fea0003c00000 */
[----:B------:R0:W1:Y:S02]  /*1d880*/  SHFL.UP P6, R14, R13, R12, R11 ;  /* 0x0400000c0d0e7389 */ /* 0x00006400000c000b */
[----:B01----:R-:W-:Y:S01]  /*1d890*/  ENDCOLLECTIVE ;  /* 0x000000000000791b */ /* 0x003fe20003800000 */
.L_x_3290:
        /* <DEDUP_REMOVED lines=8> */
.L_x_3291:
[----:B------:R-:W-:Y:S05]  /*1d920*/  BRA `(.L_x_3292) ;  /* 0xffffffbc00b47947 */ /* 0x000fea000383ffff */
.L_x_3194:
        /* <DEDUP_REMOVED lines=8> */
.L_x_3294:
[----:B------:R-:W-:Y:S05]  /*1d9b0*/  BSYNC B0 ;  /* 0x0000000000007941 */ /* 0x000fea0003800000 */
.L_x_3293:
        /* <DEDUP_REMOVED lines=8> */
.L_x_3295:
[----:B------:R-:W-:Y:S01]  /*1da40*/  IMAD.MOV.U32 R12, RZ, RZ, 0x4 ;  /* 0x00000004ff0c7424 */ /* 0x000fe200078e00ff */
[----:B------:R-:W-:-:S05]  /*1da50*/  SEL R2, R14, RZ, P2 ;  /* 0x000000ff0e027207 */ /* 0x000fca0001000000 */
[----:B------:R-:W-:-:S04]  /*1da60*/  IMAD.IADD R2, R13, 0x1, R2 ;  /* 0x000000010d027824 */ /* 0x000fc800078e0202 */
[----:B------:R-:W-:-:S07]  /*1da70*/  IMAD.MOV.U32 R13, RZ, RZ, R2 ;  /* 0x000000ffff0d7224 */ /* 0x000fce00078e0002 */
[----:B------:R-:W-:Y:S05]  /*1da80*/  WARPSYNC.COLLECTIVE R15, `(.L_x_3296) ;  /* 0x000000000f087348 */ /* 0x000fea0003c00000 */
[----:B------:R0:W1:Y:S02]  /*1da90*/  SHFL.UP P6, R14, R13, R12, R11 ;  /* 0x0400000c0d0e7389 */ /* 0x00006400000c000b */
[----:B01----:R-:W-:Y:S01]  /*1daa0*/  ENDCOLLECTIVE ;  /* 0x000000000000791b */ /* 0x003fe20003800000 */
.L_x_3296:
[----:B------:R-:W-:Y:S01]  /*1dab0*/  IMAD.MOV.U32 R12, RZ, RZ, 0x8 ;  /* 0x00000008ff0c7424 */ /* 0x000fe200078e00ff */
[----:B------:R-:W-:-:S05]  /*1dac0*/  SEL R3, R14, RZ, P3 ;  /* 0x000000ff0e037207 */ /* 0x000fca0001800000 */
[----:B------:R-:W-:-:S04]  /*1dad0*/  IMAD.IADD R3, R2, 0x1, R3 ;  /* 0x0000000102037824 */ /* 0x000fc800078e0203 */
[----:B------:R-:W-:-:S07]  /*1dae0*/  IMAD.MOV.U32 R13, RZ, RZ, R3 ;  /* 0x000000ffff0d7224 */ /* 0x000fce00078e0003 */
[----:B------:R-:W-:Y:S05]  /*1daf0*/  WARPSYNC.COLLECTIVE R15, `(.L_x_3297) ;  /* 0x000000000f087348 */ /* 0x000fea0003c00000 */
[----:B------:R0:W1:Y:S02]  /*1db00*/  SHFL.UP P6, R14, R13, R12, R11 ;  /* 0x0400000c0d0e7389 */ /* 0x00006400000c000b */
[----:B01----:R-:W-:Y:S01]  /*1db10*/  ENDCOLLECTIVE ;  /* 0x000000000000791b */ /* 0x003fe20003800000 */
.L_x_3297:
[----:B------:R-:W-:Y:S01]  /*1db20*/  IMAD.MOV.U32 R12, RZ, RZ, 0x10 ;  /* 0x00000010ff0c7424 */ /* 0x000fe200078e00ff */
[----:B------:R-:W-:-:S05]  /*1db30*/  SEL R4, R14, RZ, P4 ;  /* 0x000000ff0e047207 */ /* 0x000fca0002000000 */
[----:B------:R-:W-:-:S04]  /*1db40*/  IMAD.IADD R4, R3, 0x1, R4 ;  /* 0x0000000103047824 */ /* 0x000fc800078e0204 */
[----:B------:R-:W-:-:S07]  /*1db50*/  IMAD.MOV.U32 R13, RZ, RZ, R4 ;  /* 0x000000ffff0d7224 */ /* 0x000fce00078e0004 */
[----:B------:R-:W-:Y:S05]  /*1db60*/  WARPSYNC.COLLECTIVE R15, `(.L_x_3298) ;  /* 0x000000000f087348 */ /* 0x000fea0003c00000 */
[----:B------:R0:W1:Y:S02]  /*1db70*/  SHFL.UP P6, R14, R13, R12, R11 ;  /* 0x0400000c0d0e7389 */ /* 0x00006400000c000b */
[----:B01----:R-:W-:Y:S01]  /*1db80*/  ENDCOLLECTIVE ;  /* 0x000000000000791b */ /* 0x003fe20003800000 */
.L_x_3298:
        /* <DEDUP_REMOVED lines=8> */
.L_x_3299:
[----:B------:R-:W-:Y:S05]  /*1dc10*/  BRA `(.L_x_3300) ;  /* 0xffffffbc00947947 */ /* 0x000fea000383ffff */
.L_x_3196:
[----:B------:R-:W-:Y:S01]  /*1dc20*/  BSSY B0, `(.L_x_3301) ;  /* 0x0000006000007945 */ /* 0x000fe20003800000 */
[----:B------:R-:W-:Y:S01]  /*1dc30*/  PLOP3.LUT P6, PT, P6, PT, PT, 0x8, 0x0 ;  /* 0x000000000000781c */ /* 0x000fe200037ce170 */
[----:B------:R-:W-:-:S12]  /*1dc40*/  IMAD.MOV.U32 R15, RZ, RZ, -0x1 ;  /* 0xffffffffff0f7424 */ /* 0x000fd800078e00ff */
[----:B01----:R-:W-:Y:S05]  /*1dc50*/  WARPSYNC.COLLECTIVE R15, `(.L_x_3302) ;  /* 0x000000000f087348 */ /* 0x003fea0003c00000 */
[----:B------:R-:W-:Y:S01]  /*1dc60*/  VOTE.ANY R14, PT, P6 ;  /* 0x00000000000e7806 */ /* 0x000fe200030e0100 */
[----:B01----:R-:W-:Y:S06]  /*1dc70*/  ENDCOLLECTIVE ;  /* 0x000000000000791b */ /* 0x003fec0003800000 */
.L_x_3302:
[----:B------:R-:W-:Y:S05]  /*1dc80*/  BSYNC B0 ;  /* 0x0000000000007941 */ /* 0x000fea0003800000 */
.L_x_3301:
        /* <DEDUP_REMOVED lines=9> */
.L_x_3303:
[----:B------:R-:W-:Y:S01]  /*1dd20*/  IMAD.MOV.U32 R25, RZ, RZ, R14 ;  /* 0x000000ffff197224 */ /* 0x000fe200078e000e */
[----:B------:R-:W-:Y:S06]  /*1dd30*/  BRA `(.L_x_3304) ;  /* 0xffffffbc00847947 */ /* 0x000fec000383ffff */
.L_x_3198:
[----:B------:R-:W-:Y:S01]  /*1dd40*/  BSSY B0, `(.L_x_3305) ;  /* 0x0000007000007945 */ /* 0x000fe20003800000 */
[----:B------:R-:W-:Y:S02]  /*1dd50*/  IMAD.MOV.U32 R13, RZ, RZ, R3 ;  /* 0x000000ffff0d7224 */ /* 0x000fe400078e0003 */
[----:B------:R-:W-:Y:S02]  /*1dd60*/  IMAD.MOV.U32 R11, RZ, RZ, 0x1f ;  /* 0x0000001fff0b7424 */ /* 0x000fe400078e00ff */
[----:B------:R-:W-:-:S07]  /*1dd70*/  IMAD.MOV.U32 R15, RZ, RZ, -0x1 ;  /* 0xffffffffff0f7424 */ /* 0x000fce00078e00ff */
[----:B0123--:R-:W-:Y:S05]  /*1dd80*/  WARPSYNC.COLLECTIVE R15, `(.L_x_3306) ;  /* 0x000000000f087348 */ /* 0x00ffea0003c00000 */
[----:B------:R4:W0:Y:S02]  /*1dd90*/  SHFL.IDX P6, R14, R13, R12, R11 ;  /* 0x0000000c0d0e7389 */ /* 0x00082400000c000b */
[----:B01234-:R-:W-:Y:S01]  /*1dda0*/  ENDCOLLECTIVE ;  /* 0x000000000000791b */ /* 0x01ffe20003800000 */
.L_x_3306:
[----:B------:R-:W-:Y:S05]  /*1ddb0*/  BSYNC B0 ;  /* 0x0000000000007941 */ /* 0x000fea0003800000 */
.L_x_3305:
[----:B------:R-:W-:Y:S05]  /*1ddc0*/  BRA `(.L_x_3197) ;  /* 0xffffffbc007c7947 */ /* 0x000fea000383ffff */
.L_x_3202:
[----:B0-----:R0:W1:Y:S02]  /*1ddd0*/  SYNCS.PHASECHK.TRANS64.TRYWAIT P0, [R5+URZ+0x38820], R0 ;  /* 0x03882000050075a7 */ /* 0x001064000800017f */
[----:B-1----:R-:W-:Y:S05]  /*1dde0*/  @!P0 NANOSLEEP.SYNCS 0x989680 ;  /* 0x009896800000895d */ /* 0x002fea0003900000 */
[----:B------:R-:W1:Y:S02]  /*1ddf0*/  @!P0 SYNCS.PHASECHK.TRANS64 P0, [R5+URZ+0x38820], R0 ;  /* 0x03882000050085a7 */ /* 0x000e64000800007f */
[----:B-1----:R-:W-:Y:S05]  /*1de00*/  @!P0 BRA `(.L_x_3202) ;  /* 0xfffffffc00f08947 */ /* 0x002fea000383ffff */
[----:B------:R-:W-:Y:S05]  /*1de10*/  BRA `(.L_x_3307) ;  /* 0xffffffc000f47947 */ /* 0x000fea000383ffff */
.L_x_3203:
        /* <DEDUP_REMOVED lines=11> */
.L_x_3309:
[----:B------:R-:W-:Y:S05]  /*1ded0*/  BSYNC B0 ;  /* 0x0000000000007941 */ /* 0x000fea0003800000 */
.L_x_3308:
[----:B------:R-:W-:Y:S05]  /*1dee0*/  BRA `(.L_x_3310) ;  /* 0xffffffc000dc7947 */ /* 0x000fea000383ffff */
.L_x_3206:
[----:B------:R-:W-:Y:S01]  /*1def0*/  BSSY B1, `(.L_x_3311) ;  /* 0x0000006000017945 */ /* 0x000fe20003800000 */
[----:B------:R-:W-:-:S07]  /*1df00*/  IMAD.MOV.U32 R15, RZ, RZ, -0x1 ;  /* 0xffffffffff0f7424 */ /* 0x000fce00078e00ff */
[----:B0-234-:R-:W-:Y:S05]  /*1df10*/  WARPSYNC.COLLECTIVE R15, `(.L_x_3312) ;  /* 0x000000000f0c7348 */ /* 0x01dfea0003c00000 */
[----:B------:R-:W-:Y:S02]  /*1df20*/  ELECT P6, UR62, PT ;  /* 0x00000000003e782f */ /* 0x000fe400038c0000 */
[----:B------:R-:W-:Y:S01]  /*1df30*/  MOV R14, UR62 ;  /* 0x0000003e000e7c02 */ /* 0x000fe20008000f00 */
[----:B0-234-:R-:W-:Y:S10]  /*1df40*/  ENDCOLLECTIVE ;  /* 0x000000000000791b */ /* 0x01dff40003800000 */
.L_x_3312:
[----:B------:R-:W-:Y:S05]  /*1df50*/  BSYNC B1 ;  /* 0x0000000000017941 */ /* 0x000fea0003800000 */
.L_x_3311:
[----:B------:R-:W-:Y:S05]  /*1df60*/  BRA `(.L_x_3313) ;  /* 0xffffffc000d47947 */ /* 0x000fea000383ffff */
.L_x_3208:
[----:B0-----:R0:W1:Y:S02]  /*1df70*/  SYNCS.PHASECHK.TRANS64.TRYWAIT P1, [R3+URZ+0x38840], R2 ;  /* 0x03884002030075a7 */ /* 0x001064000802017f */
[----:B-1----:R-:W-:Y:S05]  /*1df80*/  @!P1 NANOSLEEP.SYNCS 0x989680 ;  /* 0x009896800000995d */ /* 0x002fea0003900000 */
[----:B------:R-:W1:Y:S02]  /*1df90*/  @!P1 SYNCS.PHASECHK.TRANS64 P1, [R3+URZ+0x38840], R2 ;  /* 0x03884002030095a7 */ /* 0x000e64000802007f */
[----:B-1----:R-:W-:Y:S05]  /*1dfa0*/  @!P1 BRA `(.L_x_3208) ;  /* 0xfffffffc00f09947 */ /* 0x002fea000383ffff */
[----:B------:R-:W-:Y:S05]  /*1dfb0*/  BRA `(.L_x_3314) ;  /* 0xffffffc000f47947 */ /* 0x000fea000383ffff */
.L_x_3210:
[----:B-1----:R1:W0:Y:S02]  /*1dfc0*/  SYNCS.PHASECHK.TRANS64.TRYWAIT P1, [R5+URZ+0x38840], R0 ;  /* 0x03884000050075a7 */ /* 0x002224000802017f */
[----:B0-----:R-:W-:Y:S05]  /*1dfd0*/  @!P1 NANOSLEEP.SYNCS 0x989680 ;  /* 0x009896800000995d */ /* 0x001fea0003900000 */
[----:B------:R-:W0:Y:S02]  /*1dfe0*/  @!P1 SYNCS.PHASECHK.TRANS64 P1, [R5+URZ+0x38840], R0 ;  /* 0x03884000050095a7 */ /* 0x000e24000802007f */
[----:B0-----:R-:W-:Y:S05]  /*1dff0*/  @!P1 BRA `(.L_x_3210) ;  /* 0xfffffffc00f09947 */ /* 0x001fea000383ffff */
[----:B------:R-:W-:Y:S05]  /*1e000*/  BRA `(.L_x_3315) ;  /* 0xffffffc400007947 */ /* 0x000fea000383ffff */
.L_x_3212:
[----:B------:R0:W0:Y:S02]  /*1e010*/  SYNCS.PHASECHK.TRANS64.TRYWAIT P1, [R3+URZ+0x38860], R2 ;  /* 0x03886002030075a7 */ /* 0x000024000802017f */
[----:B0-----:R-:W-:Y:S05]  /*1e020*/  @!P1 NANOSLEEP.SYNCS 0x989680 ;  /* 0x009896800000995d */ /* 0x001fea0003900000 */
[----:B------:R-:W0:Y:S02]  /*1e030*/  @!P1 SYNCS.PHASECHK.TRANS64 P1, [R3+URZ+0x38860], R2 ;  /* 0x03886002030095a7 */ /* 0x000e24000802007f */
[----:B0-----:R-:W-:Y:S05]  /*1e040*/  @!P1 BRA `(.L_x_3212) ;  /* 0xfffffffc00f09947 */ /* 0x001fea000383ffff */
[----:B------:R-:W-:Y:S05]  /*1e050*/  BRA `(.L_x_3316) ;  /* 0xffffffc000fc7947 */ /* 0x000fea000383ffff */
.L_x_3317:
        /* <DEDUP_REMOVED lines=10> */
.L_x_5643:


//--------------------- .text._ZN7cutlass13device_kernelIN5flash11enable_sm90INS1_16FlashAttnFwdSm90INS1_25CollectiveMainloopFwdSm90ILi2EN4cute5tupleIJNS5_1CILi1EEES8_S8_EEENS6_IJNS7_ILi64EEESA_SA_EEELi512ENS_6half_tEfNS_4arch4Sm90ELb0ELb1ELb0ELb1ELb1ELb1ELb1ELb0ELb0ELb1ELb0ELb0EEENS1_21CollectiveEpilogueFwdINS6_IJSA_NS7_ILi512EEESA_EEES9_SC_SE_Li256ELb1ELb1ELb0ELb0EEENS1_36VarlenDynamicPersistentTileSchedulerILi64ELi64ELi256ELi128ELb0ELb1ELb1ELb1ELb0ELb1EEEEEEEEEvNT_6ParamsE --------------------------
	.section	.text._ZN7cutlass13device_kernelIN5flash11enable_sm90INS1_16FlashAttnFwdSm90INS1_25CollectiveMainloopFwdSm90ILi2EN4cute5tupleIJNS5_1CILi1EEES8_S8_EEENS6_IJNS7_ILi64EEESA_SA_EEELi512ENS_6half_tEfNS_4arch4Sm90ELb0ELb1ELb0ELb1ELb1ELb1ELb1ELb0ELb0ELb1ELb0ELb0EEENS1_21CollectiveEpilogueFwdINS6_IJSA_NS7_ILi512EEESA_EEES9_SC_SE_Li256ELb1ELb1ELb0ELb0EEENS1_36VarlenDynamicPersistentTileSchedulerILi64ELi64ELi256ELi128ELb0ELb1ELb1ELb1ELb0ELb1EEEEEEEEEvNT_6ParamsE,"ax",@progbits
	.align	128
.text._ZN7cutlass13device_kernelIN5flash11enable_sm90INS1_16FlashAttnFwdSm90INS1_25CollectiveMainloopFwdSm90ILi2EN4cute5tupleIJNS5_1CILi1EEES8_S8_EEENS6_IJNS7_ILi64EEESA_SA_EEELi512ENS_6half_tEfNS_4arch4Sm90ELb0ELb1ELb0ELb1ELb1ELb1ELb1ELb0ELb0ELb1ELb0ELb0EEENS1_21CollectiveEpilogueFwdINS6_IJSA_NS7_ILi512EEESA_EEES9_SC_SE_Li256ELb1ELb1ELb0ELb0EEENS1_36VarlenDynamicPersistentTileSchedulerILi64ELi64ELi256ELi128ELb0ELb1ELb1ELb1ELb0ELb1EEEEEEEEEvNT_6ParamsE:
        .type           _ZN7cutlass13device_kernelIN5flash11enable_sm90INS1_16FlashAttnFwdSm90INS1_25CollectiveMainloopFwdSm90ILi2EN4cute5tupleIJNS5_1CILi1EEES8_S8_EEENS6_IJNS7_ILi64EEESA_SA_EEELi512ENS_6half_tEfNS_4arch4Sm90ELb0ELb1ELb0ELb1ELb1ELb1ELb1ELb0ELb0ELb1ELb0ELb0EEENS1_21CollectiveEpilogueFwdINS6_IJSA_NS7_ILi512EEESA_EEES9_SC_SE_Li256ELb1ELb1ELb0ELb0EEENS1_36VarlenDynamicPersistentTileSchedulerILi64ELi64ELi256ELi128ELb0ELb1ELb1ELb1ELb0ELb1EEEEEEEEEvNT_6ParamsE,@function
        .size           _ZN7cutlass13device_kernelIN5flash11enable_sm90INS1_16FlashAttnFwdSm90INS1_25CollectiveMainloopFwdSm90ILi2EN4cute5tupleIJNS5_1CILi1EEES8_S8_EEENS6_IJNS7_ILi64EEESA_SA_EEELi512ENS_6half_tEfNS_4arch4Sm90ELb0ELb1ELb0ELb1ELb1ELb1ELb1ELb0ELb0ELb1ELb0ELb0EEENS1_21CollectiveEpilogueFwdINS6_IJSA_NS7_ILi512EEESA_EEES9_SC_SE_Li256ELb1ELb1ELb0ELb0EEENS1_36VarlenDynamicPersistentTileSchedulerILi64ELi64ELi256ELi128ELb0ELb1ELb1ELb1ELb0ELb1EEEEEEEEEvNT_6ParamsE,(.L_x_5644 - _ZN7cutlass13device_kernelIN5flash11enable_sm90INS1_16FlashAttnFwdSm90INS1_25CollectiveMainloopFwdSm90ILi2EN4cute5tupleIJNS5_1CILi1EEES8_S8_EEENS6_IJNS7_ILi64EEESA_SA_EEELi512ENS_6half_tEfNS_4arch4Sm90ELb0ELb1ELb0ELb1ELb1ELb1ELb1ELb0ELb0ELb1ELb0ELb0EEENS1_21CollectiveEpilogueFwdINS6_IJSA_NS7_ILi512EEESA_EEES9_SC_SE_Li256ELb1ELb1ELb0ELb0EEENS1_36VarlenDynamicPersistentTileSchedulerILi64ELi64ELi256ELi128ELb0ELb1ELb1ELb1ELb0ELb1EEEEEEEEEvNT_6ParamsE)
        .other          _ZN7cutlass13device_kernelIN5flash11enable_sm90INS1_16FlashAttnFwdSm90INS1_25CollectiveMainloopFwdSm90ILi2EN4cute5tupleIJNS5_1CILi1EEES8_S8_EEENS6_IJNS7_ILi64EEESA_SA_EEELi512ENS_6half_tEfNS_4arch4Sm90ELb0ELb1ELb0ELb1ELb1ELb1ELb1ELb0ELb0ELb1ELb0ELb0EEENS1_21CollectiveEpilogueFwdINS6_IJSA_NS7_ILi512EEESA_EEES9_SC_SE_Li256ELb1ELb1ELb0ELb0EEENS1_36VarlenDynamicPersistentTileSchedulerILi64ELi64ELi256ELi128ELb0ELb1ELb1ELb1ELb0ELb1EEEEEEEEEvNT_6ParamsE,@"STO_CUDA_ENTRY STV_DEFAULT"
_ZN7cutlass13device_kernelIN5flash11enable_sm90INS1_16FlashAttnFwdSm90INS1_25CollectiveMainloopFwdSm90ILi2EN4cute5tupleIJNS5_1CILi1EEES8_S8_EEENS6_IJNS7_ILi64EEESA_SA_EEELi512ENS_6half_tEfNS_4arch4Sm90ELb0ELb1ELb0ELb1ELb1ELb1ELb1ELb0ELb0ELb1ELb0ELb0EEENS1_21CollectiveEpilogueFwdINS6_IJSA_NS7_ILi512EEESA_EEES9_SC_SE_Li256ELb1ELb1ELb0ELb0EEENS1_36VarlenDynamicPersistentTileSchedulerILi64ELi64ELi256ELi128ELb0ELb1ELb1ELb1ELb0ELb1EEEEEEEEEvNT_6ParamsE:
[----:B------:R-:W0:Y:S02]  /*0000*/  LDC R1, c[0x0][0x28] ;  /* 0x00000a00ff017b82 */ /* 0x000e240000000800 */
[----:B0-----:R-:W-:Y:S01]  /*0010*/  VIADD R1, R1, 0xffffff90 ;  /* 0xffffff9001017836 */ /* 0x001fe20000000000 */
[----:B------:R-:W0:Y:S01]  /*0020*/  S2R R0, SR_TID.X ;  /* 0x0000000000007919 */ /* 0x000e220000002100 */
[----:B------:R-:W-:Y:S01]  /*0030*/  ELECT P0, URZ, PT ;  /* 0x00000000003f782f */ /* 0x000fe20003800000 */
[----:B------:R-:W-:Y:S01]  /*0040*/  BSSY B0, `(.L_x_3318) ;  /* 0x000000e000007945 */ /* 0x000fe20003800000 */
[--C-:B0-----:R-:W-:Y:S02]  /*0050*/  SHF.R.U32.HI R2, RZ, 0x5, R0.reuse ;  /* 0x00000005ff027819 */ /* 0x101fe40000011600 */
[----:B------:R-:W-:-:S03]  /*0060*/  SHF.R.U32.HI R4, RZ, 0x7, R0 ;  /* 0x00000007ff047819 */ /* 0x000fc60000011600 */
        /* <DEDUP_REMOVED lines=11> */
.L_x_3319:
[----:B------:R-:W-:Y:S05]  /*0120*/  BSYNC B0 ;  /* 0x0000000000007941 */ /* 0x000fea0003800000 */
.L_x_3318:
        /* <DEDUP_REMOVED lines=21> */
[----:B0-----:R0:W1:Y:S01]  /*0280*/  @UP1 SYNCS.EXCH.64 URZ, [UR8+0x38800], UR4 ;  /* 0x03880004083f15b2 */ /* 0x0010620008000100 */
[----:B------:R0:W2:Y:S04]  /*0290*/  @UP2 SYNCS.EXCH.64 URZ, [UR8+0x38810], UR4 ;  /* 0x03881004083f25b2 */ /* 0x0000a80008000100 */
[----:B------:R0:W3:Y:S01]  /*02a0*/  @UP3 SYNCS.EXCH.64 URZ, [UR8+0x38820], UR6 ;  /* 0x03882006083f35b2 */ /* 0x0000e20008000100 */
        /* <DEDUP_REMOVED lines=14> */
[----:B----4-:R-:W-:Y:S01]  /*0390*/  NOP ;  /* 0x0000000000007918 */ /* 0x010fe20000000000 */
.L_x_3320:
[----:B------:R-:W4:Y:S01]  /*03a0*/  SHFL.IDX PT, R3, R2, RZ, 0x1f ;  /* 0x00001fff02037589 */ /* 0x000f2200000e0000 */
[----:B------:R-:W-:Y:S01]  /*03b0*/  NOP ;  /* 0x0000000000007918 */ /* 0x000fe20000000000 */
[----:B----4-:R-:W-:-:S13]  /*03c0*/  ISETP.NE.AND P0, PT, R3, RZ, PT ;  /* 0x000000ff0300720c */ /* 0x010fda0003f05270 */
        /* <DEDUP_REMOVED lines=18> */
[----:B----4-:R-:W-:Y:S01]  /*04f0*/  NOP ;  /* 0x0000000000007918 */ /* 0x010fe20000000000 */
.L_x_3321:
[----:B------:R-:W4:Y:S01]  /*0500*/  SHFL.IDX PT, R3, R2, RZ, 0x1f ;  /* 0x00001fff02037589 */ /* 0x000f2200000e0000 */
[----:B------:R-:W-:Y:S01]  /*0510*/  NOP ;  /* 0x0000000000007918 */ /* 0x000fe20000000000 */
[----:B----4-:R-:W-:-:S13]  /*0520*/  ISETP.NE.AND P0, PT, R3, RZ, PT ;  /* 0x000000ff0300720c */ /* 0x010fda0003f05270 */
        /* <DEDUP_REMOVED lines=15> */
.L_x_3322:
        /* <DEDUP_REMOVED lines=22> */
.L_x_3323:
        /* <DEDUP_REMOVED lines=22> */
.L_x_3324:
[----:B------:R-:W-:Y:S01]  /*08e0*/  PLOP3.LUT P0, PT, PT, PT, UP0, 0x80, 0x0 ;  /* 0x000000000000781c */ /* 0x000fe20003f0f008 */
[----:B------:R-:W-:Y:S01]  /*08f0*/  UMOV UR36, 0x1 ;  /* 0x0000000100247882 */ /* 0x000fe20000000000 */
[----:B------:R-:W-:Y:S01]  /*0900*/  NOP ;  /* 0x0000000000007918 */ /* 0x000fe20000000000 */
[----:B------:R-:W-:Y:S01]  /*0910*/  USEL UR36, UR36, 0x2, !UP0 ;  /* 0x0000000224247887 */ /* 0x000fe2000c000000 */
[----:B------:R-:W-:Y:S01]  /*0920*/  BSSY B9, `(.L_x_3325) ;  /* 0x0002586000097945 */ /* 0x000fe20003800000 */
[----:B------:R-:W-:Y:S01]  /*0930*/  ULDC.64 UR50, c[0x0][0x208] ;  /* 0x0000820000327ab9 */ /* 0x000fe20000000a00 */
[----:B0123--:R-:W-:Y:S07]  /*0940*/  BAR.SYNC.DEFER_BLOCKING 0x0 ;  /* 0x0000000000007b1d */ /* 0x00ffee0000010000 */
[----:B------:R-:W-:Y:S05]  /*0950*/  @!P0 BRA `(.L_x_3326) ;  /* 0x000001cc00288947 */ /* 0x000fea0003800000 */
.L_x_3327:
[----:B------:R-:W-:-:S08]  /*0960*/  NOP ;  /* 0x0000000000007918 */ /* 0x000fd00000000000 */
[----:B------:R-:W0:Y:S02]  /*0970*/  USETMAXREG.TRY_ALLOC.CTAPOOL UP0, 0xe8 ;  /* 0x000000e8000079c8 */ /* 0x000e240008000600 */
[----:B0-----:R-:W-:-:S13]  /*0980*/  PLOP3.LUT P0, PT, PT, PT, UP0, 0x80, 0x0 ;  /* 0x000000000000781c */ /* 0x001fda0003f0f008 */
[----:B------:R-:W-:Y:S05]  /*0990*/  @!P0 BRA `(.L_x_3327) ;  /* 0xfffffffc00f08947 */ /* 0x000fea000383ffff */
[----:B------:R-:W-:Y:S01]  /*09a0*/  SHF.R.U32.HI R2, RZ, 0x7, R0 ;  /* 0x00000007ff027819 */ /* 0x000fe20000011600 */
[----:B------:R-:W0:Y:S01]  /*09b0*/  S2UR UR4, SR_CgaCtaId ;  /* 0x00000000000479c3 */ /* 0x000e220000008800 */
[----:B------:R-:W-:Y:S02]  /*09c0*/  MOV R3, 0x400 ;  /* 0x0000040000037802 */ /* 0x000fe40000000f00 */
[----:B------:R-:W-:-:S13]  /*09d0*/  ISETP.NE.AND P0, PT, R2, 0x1, PT ;  /* 0x000000010200780c */ /* 0x000fda0003f05270 */
        /* <DEDUP_REMOVED lines=16> */
[----:B------:R-:W-:Y:S02]  /*0ae0*/  IMAD.MOV.U32 R191, RZ, RZ, RZ ;  /* 0x000000ffffbf7224 */ /* 0x000fe400078e00ff */
[----:B------:R-:W-:Y:S01]  /*0af0*/  IMAD.MOV.U32 R23, RZ, RZ, RZ ;  /* 0x000000ffff177224 */ /* 0x000fe200078e00ff */
[CC--:B------:R-:W-:Y:S02]  /*0b00*/  LEA.HI R2, R0.reuse, R18.reuse, RZ, 0x4 ;  /* 0x0000001200027211 */ /* 0x0c0fe400078f20ff */
[----:B------:R-:W-:-:S02]  /*0b10*/  LEA.HI R6, R0, R18, RZ, 0x7 ;  /* 0x0000001200067211 */ /* 0x000fc400078f38ff */
[----:B------:R-:W-:Y:S02]  /*0b20*/  LOP3.LUT R3, R2, 0xfffffff0, RZ, 0xc0, !PT ;  /* 0xfffffff002037812 */ /* 0x000fe400078ec0ff */
[----:B------:R-:W-:Y:S02]  /*0b30*/  LOP3.LUT R5, R6, 0xffffff80, RZ, 0xc0, !PT ;  /* 0xffffff8006057812 */ /* 0x000fe400078ec0ff */
[----:B------:R-:W-:Y:S01]  /*0b40*/  LEA.HI R4, R0, R18, RZ, 0x5 ;  /* 0x0000001200047211 */ /* 0x000fe200078f28ff */
[C---:B------:R-:W-:Y:S01]  /*0b50*/  IMAD.IADD R3, R18.reuse, 0x1, -R3 ;  /* 0x0000000112037824 */ /* 0x040fe200078e0a03 */
[----:B------:R-:W-:Y:S01]  /*0b60*/  SHF.R.S32.HI R15, RZ, 0x7, R6 ;  /* 0x00000007ff0f7819 */ /* 0x000fe20000011406 */
[----:B------:R-:W-:Y:S01]  /*0b70*/  IMAD.IADD R7, R18, 0x1, -R5 ;  /* 0x0000000112077824 */ /* 0x000fe200078e0a05 */
[--C-:B------:R-:W-:Y:S02]  /*0b80*/  SHF.R.S32.HI R17, RZ, 0x5, R4.reuse ;  /* 0x00000005ff117819 */ /* 0x100fe40000011404 */
[--C-:B------:R-:W-:Y:S01]  /*0b90*/  SHF.R.S32.HI R10, RZ, 0x1f, R3.reuse ;  /* 0x0000001fff0a7819 */ /* 0x100fe20000011403 */
[----:B------:R-:W-:Y:S01]  /*0ba0*/  IMAD R13, R15, 0x100, R3 ;  /* 0x000001000f0d7824 */ /* 0x000fe200078e0203 */
[----:B------:R-:W-:-:S02]  /*0bb0*/  SHF.R.S32.HI R4, RZ, 0x1f, R4 ;  /* 0x0000001fff047819 */ /* 0x000fc40000011404 */
[----:B------:R-:W-:Y:S02]  /*0bc0*/  SHF.R.S32.HI R5, RZ, 0x4, R2 ;  /* 0x00000004ff057819 */ /* 0x000fe40000011402 */
[----:B------:R-:W-:Y:S02]  /*0bd0*/  LEA.HI R12, R10, R3, RZ, 0x3 ;  /* 0x000000030a0c7211 */ /* 0x000fe400078f18ff */
[----:B------:R-:W-:Y:S02]  /*0be0*/  LEA.HI R2, R2, R5, RZ, 0x1 ;  /* 0x0000000502027211 */ /* 0x000fe400078f08ff */
[----:B------:R-:W-:Y:S02]  /*0bf0*/  LEA.HI R4, R4, R17, RZ, 0x2 ;  /* 0x0000001104047211 */ /* 0x000fe400078f10ff */
[C---:B------:R-:W-:Y:S01]  /*0c00*/  LOP3.LUT R14, R12.reuse, 0xfffffff8, RZ, 0xc0, !PT ;  /* 0xfffffff80c0e7812 */ /* 0x040fe200078ec0ff */
[----:B------:R-:W-:Y:S01]  /*0c10*/  IMAD.SHL.U32 R12, R12, 0x40, RZ ;  /* 0x000000400c0c7824 */ /* 0x000fe200078e00ff */
[----:B------:R-:W-:-:S02]  /*0c20*/  LOP3.LUT R2, R2, 0x1ffffffe, RZ, 0xc0, !PT ;  /* 0x1ffffffe02027812 */ /* 0x000fc400078ec0ff */
[----:B------:R-:W-:Y:S01]  /*0c30*/  LOP3.LUT R4, R4, 0x3ffffc, RZ, 0xc0, !PT ;  /* 0x003ffffc04047812 */ /* 0x000fe200078ec0ff */
[----:B------:R-:W-:Y:S01]  /*0c40*/  IMAD.IADD R14, R3, 0x1, -R14 ;  /* 0x00000001030e7824 */ /* 0x000fe200078e0a0e */
[----:B------:R-:W-:Y:S01]  /*0c50*/  SHF.R.S32.HI R8, RZ, 0x1f, R7 ;  /* 0x0000001fff087819 */ /* 0x000fe20000011407 */
[----:B------:R-:W-:Y:S01]  /*0c60*/  IMAD.IADD R2, R5, 0x1, -R2 ;  /* 0x0000000105027824 */ /* 0x000fe200078e0a02 */
[----:B------:R-:W-:Y:S01]  /*0c70*/  LEA.HI R6, R6, R15, RZ, 0x1 ;  /* 0x0000000f06067211 */ /* 0x000fe200078f08ff */
[----:B------:R-:W-:Y:S01]  /*0c80*/  IMAD.IADD R4, R17, 0x1, -R4 ;  /* 0x0000000111047824 */ /* 0x000fe200078e0a04 */
[-C--:B------:R-:W-:Y:S01]  /*0c90*/  LEA.HI R9, R8, R7.reuse, RZ, 0x2 ;  /* 0x0000000708097211 */ /* 0x080fe200078f10ff */
[----:B------:R-:W-:Y:S01]  /*0ca0*/  IMAD.SHL.U32 R3, R14, 0x40, RZ ;  /* 0x000000400e037824 */ /* 0x000fe200078e00ff */
[----:B------:R-:W-:Y:S01]  /*0cb0*/  LEA.HI R8, R8, R7, RZ, 0x5 ;  /* 0x0000000708087211 */ /* 0x000fe200078f28ff */
[----:B------:R-:W-:Y:S01]  /*0cc0*/  IMAD R13, R4, 0x10, R13 ;  /* 0x00000010040d7824 */ /* 0x000fe200078e020d */
[----:B------:R-:W-:Y:S01]  /*0cd0*/  SHF.R.S32.HI R10, RZ, 0x2, R9 ;  /* 0x00000002ff0a7819 */ /* 0x000fe20000011409 */
[----:B------:R-:W-:Y:S01]  /*0ce0*/  IMAD.SHL.U32 R2, R2, 0x8, RZ ;  /* 0x0000000802027824 */ /* 0x000fe200078e00ff */
[----:B------:R-:W-:-:S02]  /*0cf0*/  LOP3.LUT R3, R3, 0x1c0, RZ, 0xc0, !PT ;  /* 0x000001c003037812 */ /* 0x000fc400078ec0ff */
[----:B------:R-:W-:Y:S01]  /*0d00*/  SHF.R.S32.HI R11, RZ, 0x1f, R9 ;  /* 0x0000001fff0b7819 */ /* 0x000fe20000011409 */
[--C-:B------:R-:W-:Y:S01]  /*0d10*/  IMAD.U32 R4, R13, 0x40, R2.reuse ;  /* 0x000000400d047824 */ /* 0x100fe200078e0002 */
[----:B------:R-:W-:Y:S02]  /*0d20*/  LOP3.LUT R2, R3, 0x8, R2, 0xf8, !PT ;  /* 0x0000000803027812 */ /* 0x000fe400078ef802 */
[----:B------:R-:W-:Y:S02]  /*0d30*/  SHF.R.U32.HI R3, RZ, 0x3, R3 ;  /* 0x00000003ff037819 */ /* 0x000fe40000011603 */
[----:B------:R-:W-:Y:S01]  /*0d40*/  LEA.HI R11, R11, R10, RZ, 0x3 ;  /* 0x0000000a0b0b7211 */ /* 0x000fe200078f18ff */
[----:B------:R0:W-:Y:S01]  /*0d50*/  STL [R1+0x68], R4 ;  /* 0x0000680401007387 */ /* 0x0001e20000100800 */
[----:B------:R-:W-:Y:S02]  /*0d60*/  LOP3.LUT R3, R2, R3, RZ, 0x3c, !PT ;  /* 0x0000000302037212 */ /* 0x000fe400078e3cff */
[----:B------:R-:W-:Y:S01]  /*0d70*/  LEA.HI R2, R0, R18, RZ, 0x3 ;  /* 0x0000001200027211 */ /* 0x000fe200078f18ff */
[----:B------:R-:W-:Y:S01]  /*0d80*/  STL [R1+0x58], RZ ;  /* 0x000058ff01007387 */ /* 0x000fe20000100800 */
[----:B------:R-:W-:-:S02]  /*0d90*/  LOP3.LUT R11, R11, 0xfffffff8, RZ, 0xc0, !PT ;  /* 0xfffffff80b0b7812 */ /* 0x000fc400078ec0ff */
[----:B------:R-:W-:Y:S02]  /*0da0*/  LEA.HI R0, R0, R18, RZ, 0x2 ;  /* 0x0000001200007211 */ /* 0x000fe400078f10ff */
[----:B------:R-:W-:Y:S01]  /*0db0*/  SHF.R.S32.HI R5, RZ, 0x3, R2 ;  /* 0x00000003ff057819 */ /* 0x000fe20000011402 */
[----:B------:R-:W-:Y:S01]  /*0dc0*/  IMAD.IADD R11, R10, 0x1, -R11 ;  /* 0x000000010a0b7824 */ /* 0x000fe200078e0a0b */
[----:B------:R-:W-:Y:S02]  /*0dd0*/  LOP3.LUT R2, R2, 0xfffffff8, RZ, 0xc0, !PT ;  /* 0xfffffff802027812 */ /* 0x000fe400078ec0ff */
[----:B------:R-:W-:Y:S02]  /*0de0*/  SHF.R.S32.HI R8, RZ, 0x5, R8 ;  /* 0x00000005ff087819 */ /* 0x000fe40000011408 */
[----:B------:R-:W-:Y:S01]  /*0df0*/  SHF.R.S32.HI R190, RZ, 0x2, R0 ;  /* 0x00000002ffbe7819 */ /* 0x000fe20000011400 */
[----:B------:R-:W-:Y:S01]  /*0e00*/  IMAD.IADD R10, R18, 0x1, -R2 ;  /* 0x00000001120a7824 */ /* 0x000fe200078e0a02 */
[----:B------:R-:W-:Y:S01]  /*0e10*/  SHF.R.S32.HI R5, RZ, 0x1f, R0 ;  /* 0x0000001fff057819 */ /* 0x000fe20000011400 */
[----:B------:R-:W-:Y:S01]  /*0e20*/  IMAD R197, R8, 0x10, R11 ;  /* 0x0000001008c57824 */ /* 0x000fe200078e020b */
[----:B------:R-:W-:Y:S01]  /*0e30*/  LOP3.LUT R0, R0, 0xfffffffc, RZ, 0xc0, !PT ;  /* 0xfffffffc00007812 */ /* 0x000fe200078ec0ff */
[----:B------:R-:W-:Y:S01]  /*0e40*/  IMAD.SHL.U32 R217, R10, 0x8, RZ ;  /* 0x000000080ad97824 */ /* 0x000fe200078e00ff */
[----:B0-----:R-:W-:Y:S01]  /*0e50*/  LOP3.LUT R4, R9, 0x7ffffffc, RZ, 0xc0, !PT ;  /* 0x7ffffffc09047812 */ /* 0x001fe200078ec0ff */
[----:B------:R-:W-:Y:S01]  /*0e60*/  VIADD R9, R190, 0x20 ;  /* 0x00000020be097836 */ /* 0x000fe20000000000 */
[----:B------:R-:W-:Y:S01]  /*0e70*/  LEA.HI R5, R5, R190, RZ, 0x3 ;  /* 0x000000be05057211 */ /* 0x000fe200078f18ff */
[----:B------:R-:W-:Y:S01]  /*0e80*/  IMAD.IADD R8, R18, 0x1, -R0 ;  /* 0x0000000112087824 */ /* 0x000fe200078e0a00 */
[----:B------:R-:W-:Y:S01]  /*0e90*/  LOP3.LUT R6, R6, 0xfffffe, RZ, 0xc0, !PT ;  /* 0x00fffffe06067812 */ /* 0x000fe200078ec0ff */
[----:B------:R-:W-:Y:S01]  /*0ea0*/  IMAD.IADD R4, R7, 0x1, -R4 ;  /* 0x0000000107047824 */ /* 0x000fe200078e0a04 */
[----:B------:R-:W-:Y:S01]  /*0eb0*/  LOP3.LUT R5, R5, 0xfffffff8, RZ, 0xc0, !PT ;  /* 0xfffffff805057812 */ /* 0x000fe200078ec0ff */
[----:B------:R-:W-:Y:S01]  /*0ec0*/  IMAD.SHL.U32 R2, R9, 0x40, RZ ;  /* 0x0000004009027824 */ /* 0x000fe200078e00ff */
[----:B------:R-:W-:Y:S01]  /*0ed0*/  SHF.R.S32.HI R7, RZ, 0x1f, R9 ;  /* 0x0000001fff077819 */ /* 0x000fe20000011409 */
[C---:B------:R-:W-:Y:S01]  /*0ee0*/  IMAD.SHL.U32 R18, R8.reuse, 0x8, RZ ;  /* 0x0000000808127824 */ /* 0x040fe200078e00ff */
[C---:B------:R-:W-:Y:S01]  /*0ef0*/  LEA.HI R0, R8.reuse, R8, RZ, 0x1 ;  /* 0x0000000808007211 */ /* 0x040fe200078f08ff */
[----:B------:R-:W-:Y:S01]  /*0f00*/  VIADD R39, R217, 0x40 ;  /* 0x00000040d9277836 */ /* 0x000fe20000000000 */
[----:B------:R-:W-:Y:S01]  /*0f10*/  LEA.HI R7, R7, R9, RZ, 0x3 ;  /* 0x0000000907077211 */ /* 0x000fe200078f18ff */
[----:B------:R-:W-:Y:S01]  /*0f20*/  IMAD.SHL.U32 R192, R8, 0x4, RZ ;  /* 0x0000000408c07824 */ /* 0x000fe200078e00ff */
[----:B------:R-:W-:Y:S01]  /*0f30*/  LOP3.LUT R0, R0, 0x1ffffffe, RZ, 0xc0, !PT ;  /* 0x1ffffffe00007812 */ /* 0x000fe200078ec0ff */
[----:B------:R-:W-:Y:S01]  /*0f40*/  IMAD.IADD R209, R190, 0x1, -R5 ;  /* 0x00000001bed17824 */ /* 0x000fe200078e0a05 */
[----:B------:R-:W-:Y:S01]  /*0f50*/  LOP3.LUT R5, R2, 0x1c0, RZ, 0xc0, !PT ;  /* 0x000001c002057812 */ /* 0x000fe200078ec0ff */
[----:B------:R-:W-:Y:S01]  /*0f60*/  VIADD R38, R217, 0x80 ;  /* 0x00000080d9267836 */ /* 0x000fe20000000000 */
[----:B------:R-:W-:Y:S01]  /*0f70*/  SHF.R.S32.HI R40, RZ, 0x1f, R39 ;  /* 0x0000001fff287819 */ /* 0x000fe20000011427 */
[C---:B------:R-:W-:Y:S01]  /*0f80*/  VIADD R32, R18.reuse, 0x40 ;  /* 0x0000004012207836 */ /* 0x040fe20000000000 */
[----:B------:R-:W-:Y:S01]  /*0f90*/  LOP3.LUT R2, R5, 0x38, R18, 0xf8, !PT ;  /* 0x0000003805027812 */ /* 0x000fe200078ef812 */
[C---:B------:R-:W-:Y:S01]  /*0fa0*/  VIADD R37, R217.reuse, 0xc0 ;  /* 0x000000c0d9257836 */ /* 0x040fe20000000000 */
[----:B------:R-:W-:Y:S01]  /*0fb0*/  SHF.R.U32.HI R28, RZ, 0x3, R5 ;  /* 0x00000003ff1c7819 */ /* 0x000fe20000011605 */
[----:B------:R-:W-:Y:S01]  /*0fc0*/  VIADD R36, R217, 0x100 ;  /* 0x00000100d9247836 */ /* 0x000fe20000000000 */
[----:B------:R-:W-:Y:S01]  /*0fd0*/  SHF.R.S32.HI R39, RZ, 0x1f, R38 ;  /* 0x0000001fff277819 */ /* 0x000fe20000011426 */
[----:B------:R-:W-:Y:S01]  /*0fe0*/  IMAD.IADD R6, R15, 0x1, -R6 ;  /* 0x000000010f067824 */ /* 0x000fe200078e0a06 */
[----:B------:R-:W-:Y:S01]  /*0ff0*/  SHF.R.S32.HI R5, RZ, 0x1f, R32 ;  /* 0x0000001fff057819 */ /* 0x000fe20000011420 */
[C---:B------:R-:W-:Y:S01]  /*1000*/  VIADD R31, R18.reuse, 0x60 ;  /* 0x00000060121f7836 */ /* 0x040fe20000000000 */
[----:B------:R-:W-:Y:S01]  /*1010*/  SHF.R.S32.HI R38, RZ, 0x1f, R37 ;  /* 0x0000001fff267819 */ /* 0x000fe20000011425 */
[----:B------:R-:W-:Y:S01]  /*1020*/  VIADD R35, R217, 0x140 ;  /* 0x00000140d9237836 */ /* 0x000fe20000000000 */
[----:B------:R-:W-:Y:S01]  /*1030*/  SHF.R.S32.HI R37, RZ, 0x1f, R36 ;  /* 0x0000001fff257819 */ /* 0x000fe20000011424 */
[----:B------:R-:W-:Y:S01]  /*1040*/  VIADD R229, R18, 0x80 ;  /* 0x0000008012e57836 */ /* 0x000fe20000000000 */
[----:B------:R0:W-:Y:S01]  /*1050*/  STL [R1+0x4], R32 ;  /* 0x0000042001007387 */ /* 0x0001e20000100800 */
[----:B------:R-:W-:Y:S01]  /*1060*/  VIADD R216, R192, 0x10 ;  /* 0x00000010c0d87836 */ /* 0x000fe20000000000 */
[----:B------:R-:W-:Y:S01]  /*1070*/  SHF.R.S32.HI R36, RZ, 0x1f, R35 ;  /* 0x0000001fff247819 */ /* 0x000fe20000011423 */
[----:B------:R-:W-:Y:S01]  /*1080*/  IMAD.SHL.U32 R7, R7, 0x40, RZ ;  /* 0x0000004007077824 */ /* 0x000fe200078e00ff */
[----:B------:R-:W-:Y:S01]  /*1090*/  LOP3.LUT R12, R12, 0x7ffffe00, RZ, 0xc0, !PT ;  /* 0x7ffffe000c0c7812 */ /* 0x000fe200078ec0ff */
[----:B------:R-:W-:Y:S01]  /*10a0*/  VIADD R30, R18, 0x1c0 ;  /* 0x000001c0121e7836 */ /* 0x000fe20000000000 */
[----:B------:R-:W-:Y:S01]  /*10b0*/  SHF.R.S32.HI R35, RZ, 0x1f, R216 ;  /* 0x0000001fff237819 */ /* 0x000fe200000114d8 */
[----:B------:R-:W-:Y:S01]  /*10c0*/  IMAD.SHL.U32 R210, R6, 0x100, RZ ;  /* 0x0000010006d27824 */ /* 0x000fe200078e00ff */
[----:B------:R-:W-:Y:S01]  /*10d0*/  SHF.R.S32.HI R6, RZ, 0x1f, R31 ;  /* 0x0000001fff067819 */ /* 0x000fe2000001141f */
[----:B------:R-:W-:Y:S01]  /*10e0*/  VIADD R29, R18, 0x1e0 ;  /* 0x000001e0121d7836 */ /* 0x000fe20000000000 */
[----:B0-----:R-:W-:Y:S01]  /*10f0*/  SHF.L.U64.HI R32, R32, 0x1, R5 ;  /* 0x0000000120207819 */ /* 0x001fe20000010205 */
[----:B------:R-:W-:Y:S01]  /*1100*/  IMAD.IADD R0, R8, 0x1, -R0 ;  /* 0x0000000108007824 */ /* 0x000fe200078e0a00 */
[----:B------:R-:W-:Y:S01]  /*1110*/  SHF.R.S32.HI R8, RZ, 0x1f, R229 ;  /* 0x0000001fff087819 */ /* 0x000fe200000114e5 */
[C---:B------:R-:W-:Y:S01]  /*1120*/  VIADD R228, R18.reuse, 0xa0 ;  /* 0x000000a012e47836 */ /* 0x040fe20000000000 */
[----:B------:R-:W-:Y:S01]  /*1130*/  STL [R1], R31 ;  /* 0x0000001f01007387 */ /* 0x000fe20000100800 */
[C---:B------:R-:W-:Y:S01]  /*1140*/  VIADD R225, R18.reuse, 0xc0 ;  /* 0x000000c012e17836 */ /* 0x040fe20000000000 */
[----:B------:R-:W-:Y:S01]  /*1150*/  LOP3.LUT R7, R7, 0xfffffe00, RZ, 0xc0, !PT ;  /* 0xfffffe0007077812 */ /* 0x000fe200078ec0ff */
[C---:B------:R-:W-:Y:S01]  /*1160*/  VIADD R224, R18.reuse, 0xe0 ;  /* 0x000000e012e07836 */ /* 0x040fe20000000000 */
[----:B------:R-:W-:Y:S01]  /*1170*/  STL [R1+0x10], R30 ;  /* 0x0000101e01007387 */ /* 0x000fe20000100800 */
[----:B------:R-:W-:Y:S01]  /*1180*/  SHF.L.U64.HI R6, R31, 0x1, R6 ;  /* 0x000000011f067819 */ /* 0x000fe20000010206 */
[----:B------:R-:W-:Y:S01]  /*1190*/  IMAD R12, R17, 0x400, R12 ;  /* 0x00000400110c7824 */ /* 0x000fe200078e020c */
[----:B------:R-:W-:Y:S01]  /*11a0*/  SHF.L.U64.HI R5, R229, 0x1, R8 ;  /* 0x00000001e5057819 */ /* 0x000fe20000010208 */
[----:B------:R-:W-:Y:S01]  /*11b0*/  STL [R1+0xc], R29 ;  /* 0x00000c1d01007387 */ /* 0x000fe20000100800 */
[----:B------:R-:W-:Y:S01]  /*11c0*/  SHF.R.S32.HI R9, RZ, 0x1f, R228 ;  /* 0x0000001fff097819 */ /* 0x000fe200000114e4 */
[C---:B------:R-:W-:Y:S01]  /*11d0*/  VIADD R223, R18.reuse, 0x100 ;  /* 0x0000010012df7836 */ /* 0x040fe20000000000 */
[----:B------:R-:W-:Y:S01]  /*11e0*/  SHF.R.S32.HI R10, RZ, 0x1f, R225 ;  /* 0x0000001fff0a7819 */ /* 0x000fe200000114e1 */
[----:B------:R-:W-:Y:S01]  /*11f0*/  STL [R1+0x5c], R35 ;  /* 0x00005c2301007387 */ /* 0x000fe20000100800 */
[----:B------:R-:W-:Y:S01]  /*1200*/  VIADD R222, R18, 0x120 ;  /* 0x0000012012de7836 */ /* 0x000fe20000000000 */
[----:B------:R-:W-:Y:S01]  /*1210*/  SHF.R.S32.HI R11, RZ, 0x1f, R224 ;  /* 0x0000001fff0b7819 */ /* 0x000fe200000114e0 */
[----:B------:R-:W-:Y:S01]  /*1220*/  IMAD.IADD R3, R12, 0x1, R3 ;  /* 0x000000010c037824 */ /* 0x000fe200078e0203 */
[----:B------:R-:W-:Y:S01]  /*1230*/  STL [R1+0x18], R32 ;  /* 0x0000182001007387 */ /* 0x000fe20000100800 */
[C---:B------:R-:W-:Y:S01]  /*1240*/  VIADD R221, R18.reuse, 0x140 ;  /* 0x0000014012dd7836 */ /* 0x040fe20000000000 */
[----:B------:R-:W-:Y:S01]  /*1250*/  SHF.R.S32.HI R12, RZ, 0x1f, R223 ;  /* 0x0000001fff0c7819 */ /* 0x000fe200000114df */
[C---:B------:R-:W-:Y:S01]  /*1260*/  VIADD R220, R18.reuse, 0x160 ;  /* 0x0000016012dc7836 */ /* 0x040fe20000000000 */
[----:B------:R-:W-:Y:S01]  /*1270*/  STL [R1+0x64], R7 ;  /* 0x0000640701007387 */ /* 0x000fe20000100800 */
[----:B------:R-:W-:Y:S01]  /*1280*/  SHF.R.S32.HI R13, RZ, 0x1f, R222 ;  /* 0x0000001fff0d7819 */ /* 0x000fe200000114de */
[----:B------:R-:W-:Y:S01]  /*1290*/  VIADD R219, R18, 0x180 ;  /* 0x0000018012db7836 */ /* 0x000fe20000000000 */
[----:B------:R-:W-:Y:S01]  /*12a0*/  SHF.L.U64.HI R8, R224, 0x1, R11 ;  /* 0x00000001e0087819 */ /* 0x000fe2000001020b */
[----:B------:R0:W-:Y:S01]  /*12b0*/  STL [R1+0x1c], R6 ;  /* 0x00001c0601007387 */ /* 0x0001e20000100800 */
[----:B------:R-:W-:Y:S01]  /*12c0*/  R2P PR, R14, 0x6 ;  /* 0x000000060e007804 */ /* 0x000fe20000000000 */
[----:B------:R-:W-:Y:S01]  /*12d0*/  VIADD R218, R18, 0x1a0 ;  /* 0x000001a012da7836 */ /* 0x000fe20000000000 */
[----:B------:R-:W-:Y:S01]  /*12e0*/  SHF.R.S32.HI R14, RZ, 0x1f, R221 ;  /* 0x0000001fff0e7819 */ /* 0x000fe200000114dd */
[----:B------:R1:W-:Y:S01]  /*12f0*/  STL [R1+0x20], R5 ;  /* 0x0000200501007387 */ /* 0x0003e20000100800 */
[----:B------:R-:W-:Y:S01]  /*1300*/  SHF.R.S32.HI R15, RZ, 0x1f, R220 ;  /* 0x0000001fff0f7819 */ /* 0x000fe200000114dc */
[----:B------:R-:W-:Y:S01]  /*1310*/  IMAD R211, R3, 0x2, R16 ;  /* 0x0000000203d37824 */ /* 0x000fe200078e0210 */
[----:B------:R-:W-:Y:S01]  /*1320*/  SHF.R.S32.HI R20, RZ, 0x1f, R219 ;  /* 0x0000001fff147819 */ /* 0x000fe200000114db */
[----:B------:R-:W-:Y:S01]  /*1330*/  IMAD R0, R0, 0x8, R197 ;  /* 0x0000000800007824 */ /* 0x000fe200078e02c5 */
[----:B------:R-:W-:Y:S01]  /*1340*/  SHF.R.S32.HI R21, RZ, 0x1f, R218 ;  /* 0x0000001fff157819 */ /* 0x000fe200000114da */
[----:B------:R-:W-:Y:S01]  /*1350*/  VIADD R214, R211, 0x36400 ;  /* 0x00036400d3d67836 */ /* 0x000fe20000000000 */
[----:B0-----:R-:W-:Y:S01]  /*1360*/  SHF.L.U64.HI R6, R228, 0x1, R9 ;  /* 0x00000001e4067819 */ /* 0x001fe20000010209 */
[----:B------:R-:W-:Y:S01]  /*1370*/  VIADD R187, R18, 0x20 ;  /* 0x0000002012bb7836 */ /* 0x000fe20000000000 */
[----:B------:R-:W-:Y:S01]  /*1380*/  SHF.R.S32.HI R22, RZ, 0x1f, R30 ;  /* 0x0000001fff167819 */ /* 0x000fe2000001141e */
[----:B------:R-:W-:Y:S01]  /*1390*/  VIADD R34, R217, 0x180 ;  /* 0x00000180d9227836 */ /* 0x000fe20000000000 */
[----:B-1----:R-:W-:Y:S01]  /*13a0*/  SHF.L.U64.HI R5, R225, 0x1, R10 ;  /* 0x00000001e1057819 */ /* 0x002fe2000001020a */
[----:B------:R0:W-:Y:S01]  /*13b0*/  STL [R1+0x24], R6 ;  /* 0x0000240601007387 */ /* 0x0001e20000100800 */
[----:B------:R-:W-:Y:S01]  /*13c0*/  SHF.R.S32.HI R24, RZ, 0x1f, R29 ;  /* 0x0000001fff187819 */ /* 0x000fe2000001141d */
[----:B------:R-:W-:Y:S01]  /*13d0*/  VIADD R33, R217, 0x1c0 ;  /* 0x000001c0d9217836 */ /* 0x000fe20000000000 */
[----:B------:R-:W-:Y:S01]  /*13e0*/  SEL R213, R213, 0xffffffc0, !P2 ;  /* 0xffffffc0d5d57807 */ /* 0x000fe20005000000 */
[----:B------:R1:W-:Y:S01]  /*13f0*/  STL [R1+0x28], R5 ;  /* 0x0000280501007387 */ /* 0x0003e20000100800 */
[----:B------:R-:W-:Y:S01]  /*1400*/  SHF.L.U64.HI R3, R29, 0x1, R24 ;  /* 0x000000011d037819 */ /* 0x000fe20000010218 */
[----:B------:R-:W-:Y:S01]  /*1410*/  VIADD R212, R211, 0x36420 ;  /* 0x00036420d3d47836 */ /* 0x000fe20000000000 */
[----:B------:R-:W-:Y:S01]  /*1420*/  SHF.R.S32.HI R19, RZ, 0x1f, R18 ;  /* 0x0000001fff137819 */ /* 0x000fe20000011412 */
[----:B------:R2:W-:Y:S01]  /*1430*/  STL [R1+0x2c], R8 ;  /* 0x00002c0801007387 */ /* 0x0005e20000100800 */
[C---:B------:R-:W-:Y:S01]  /*1440*/  @P1 VIADD R212, R214.reuse, 0xffffffe0 ;  /* 0xffffffe0d6d41836 */ /* 0x040fe20000000000 */
[----:B0-----:R-:W-:Y:S01]  /*1450*/  SHF.L.U64.HI R6, R223, 0x1, R12 ;  /* 0x00000001df067819 */ /* 0x001fe2000001020c */
[----:B------:R-:W-:Y:S01]  /*1460*/  IMAD.IADD R214, R214, 0x1, R213 ;  /* 0x00000001d6d67824 */ /* 0x000fe200078e02d5 */
[----:B------:R-:W-:Y:S01]  /*1470*/  SHF.R.S32.HI R215, RZ, 0x1f, R187 ;  /* 0x0000001fffd77819 */ /* 0x000fe200000114bb */
[----:B------:R-:W-:Y:S01]  /*1480*/  IMAD.MOV.U32 R17, RZ, RZ, RZ ;  /* 0x000000ffff117224 */ /* 0x000fe200078e00ff */
[----:B-1----:R-:W-:Y:S01]  /*1490*/  SHF.L.U64.HI R5, R222, 0x1, R13 ;  /* 0x00000001de057819 */ /* 0x002fe2000001020d */
[----:B------:R0:W-:Y:S01]  /*14a0*/  STL [R1+0x30], R6 ;  /* 0x0000300601007387 */ /* 0x0001e20000100800 */
[----:B------:R-:W-:Y:S01]  /*14b0*/  SHF.R.S32.HI R34, RZ, 0x1f, R34 ;  /* 0x0000001fff227819 */ /* 0x000fe20000011422 */
[----:B------:R-:W-:Y:S01]  /*14c0*/  IMAD.SHL.U32 R184, R4, 0x2, RZ ;  /* 0x0000000204b87824 */ /* 0x000fe200078e00ff */
[----:B--2---:R-:W-:Y:S01]  /*14d0*/  SHF.L.U64.HI R8, R221, 0x1, R14 ;  /* 0x00000001dd087819 */ /* 0x004fe2000001020e */
[----:B------:R1:W-:Y:S01]  /*14e0*/  STL [R1+0x34], R5 ;  /* 0x0000340501007387 */ /* 0x0003e20000100800 */
[----:B------:R-:W-:Y:S01]  /*14f0*/  SHF.R.S32.HI R33, RZ, 0x1f, R33 ;  /* 0x0000001fff217819 */ /* 0x000fe20000011421 */
[----:B------:R-:W-:-:S02]  /*1500*/  IMAD.IADD R213, R213, 0x1, R212 ;  /* 0x00000001d5d57824 */ /* 0x000fc400078e02d4 */
[----:B------:R-:W-:Y:S01]  /*1510*/  STL [R1+0x38], R8 ;  /* 0x0000380801007387 */ /* 0x000fe20000100800 */
[----:B0-----:R-:W-:Y:S02]  /*1520*/  SHF.L.U64.HI R6, R220, 0x1, R15 ;  /* 0x00000001dc067819 */ /* 0x001fe4000001020f */
[----:B-1----:R-:W-:-:S03]  /*1530*/  SHF.L.U64.HI R5, R219, 0x1, R20 ;  /* 0x00000001db057819 */ /* 0x002fc60000010214 */
[----:B------:R0:W-:Y:S04]  /*1540*/  STL [R1+0x3c], R6 ;  /* 0x00003c0601007387 */ /* 0x0001e80000100800 */
[----:B------:R1:W-:Y:S01]  /*1550*/  STL [R1+0x40], R5 ;  /* 0x0000400501007387 */ /* 0x0003e20000100800 */
[----:B0-----:R-:W-:Y:S02]  /*1560*/  SHF.L.U64.HI R6, R218, 0x1, R21 ;  /* 0x00000001da067819 */ /* 0x001fe40000010215 */
[----:B-1----:R-:W-:-:S03]  /*1570*/  SHF.L.U64.HI R5, R30, 0x1, R22 ;  /* 0x000000011e057819 */ /* 0x002fc60000010216 */
[----:B------:R-:W-:Y:S04]  /*1580*/  STL [R1+0x44], R6 ;  /* 0x0000440601007387 */ /* 0x000fe80000100800 */
[----:B------:R-:W-:Y:S04]  /*1590*/  STL [R1+0x48], R5 ;  /* 0x0000480501007387 */ /* 0x000fe80000100800 */
[----:B------:R0:W-:Y:S02]  /*15a0*/  STL [R1+0x4c], R3 ;  /* 0x00004c0301007387 */ /* 0x0001e40000100800 */
[----:B0-----:R-:W-:-:S05]  /*15b0*/  LOP3.LUT R3, R7, R2, R28, 0xf6, !PT ;  /* 0x0000000207037212 */ /* 0x001fca00078ef61c */
[----:B------:R-:W-:-:S05]  /*15c0*/  IMAD R2, R3, 0x2, R16 ;  /* 0x0000000203027824 */ /* 0x000fca00078e0210 */
[----:B------:R0:W-:Y:S04]  /*15d0*/  STL [R1+0x60], R2 ;  /* 0x0000600201007387 */ /* 0x0001e80000100800 */
[----:B------:R0:W-:Y:S02]  /*15e0*/  STL [R1+0x8], R0 ;  /* 0x0000080001007387 */ /* 0x0001e40000100800 */
.L_x_3539:
[----:B------:R-:W-:Y:S01]  /*15f0*/  ULDC.64 UR4, c[0x0][0xb20] ;  /* 0x0002c80000047ab9 */ /* 0x000fe20000000a00 */
[----:B-1234-:R-:W1:Y:S01]  /*1600*/  LDC.64 R4, c[0x0][0xb00] ;  /* 0x0002c000ff047b82 */ /* 0x01ee620000000a00 */
        /* <DEDUP_REMOVED lines=16> */
[----:B------:R2:W-:Y:S01]  /*1710*/  STL [R1+0x50], R26 ;  /* 0x0000501a01007387 */ /* 0x0005e20000100800 */
        /* <DEDUP_REMOVED lines=26> */
.L_x_3329:
[----:B------:R-:W-:Y:S02]  /*18c0*/  IMAD.U32 R36, RZ, RZ, UR5 ;  /* 0x00000005ff247e24 */ /* 0x000fe4000f8e00ff */
[----:B------:R-:W-:Y:S01]  /*18d0*/  IMAD.U32 R29, RZ, RZ, UR4 ;  /* 0x00000004ff1d7e24 */ /* 0x000fe2000f8e00ff */
[----:B------:R-:W-:Y:S06]  /*18e0*/  @!P2 BRA `(.L_x_3330) ;  /* 0x000000000010a947 */ /* 0x000fec0003800000 */
[----:B------:R-:W0:Y:S02]  /*18f0*/  LDC.64 R2, c[0x0][0xb18] ;  /* 0x0002c600ff027b82 */ /* 0x000e240000000a00 */
[----:B0-----:R-:W-:-:S05]  /*1900*/  IMAD.WIDE R2, R27, 0x4, R2 ;  /* 0x000000041b027825 */ /* 0x001fca00078e0202 */
[----:B------:R0:W5:Y:S01]  /*1910*/  LDG.E R29, desc[UR50][R2.64] ;  /* 0x00000032021d7981 */ /* 0x000162000c1e1900 */
[----:B------:R-:W-:Y:S05]  /*1920*/  BRA `(.L_x_3331) ;  /* 0x0000000000107947 */ /* 0x000fea0003800000 */
.L_x_3330:
[----:B------:R-:W-:Y:S05]  /*1930*/  @!P3 BRA `(.L_x_3331) ;  /* 0x00000000000cb947 */ /* 0x000fea0003800000 */
[----:B------:R-:W2:Y:S04]  /*1940*/  LDG.E R2, desc[UR50][R8.64] ;  /* 0x0000003208027981 */ /* 0x000ea8000c1e1900 */
[----:B------:R-:W2:Y:S02]  /*1950*/  LDG.E R29, desc[UR50][R8.64+0x4] ;  /* 0x00000432081d7981 */ /* 0x000ea4000c1e1900 */
[----:B--2---:R-:W-:-:S07]  /*1960*/  IMAD.IADD R29, R29, 0x1, -R2 ;  /* 0x000000011d1d7824 */ /* 0x004fce00078e0a02 */
.L_x_3331:
        /* <DEDUP_REMOVED lines=11> */
[----:B------:R-:W3:Y:S01]  /*1a20*/  @P0 LDG.E R9, desc[UR50][R4.64+0x4] ;  /* 0x0000043204090981 */ /* 0x000ee2000c1e1900 */
[----:B-----5:R-:W-:Y:S02]  /*1a30*/  IMAD.MOV.U32 R24, RZ, RZ, R29 ;  /* 0x000000ffff187224 */ /* 0x020fe400078e001d */
[----:B--2---:R-:W-:-:S05]  /*1a40*/  @P1 IMAD.WIDE R6, R27, 0x4, R6 ;  /* 0x000000041b061825 */ /* 0x004fca00078e0206 */
[----:B------:R1:W5:Y:S01]  /*1a50*/  @P1 LDG.E R24, desc[UR50][R6.64] ;  /* 0x0000003206181981 */ /* 0x000362000c1e1900 */
[----:B0-----:R-:W-:Y:S01]  /*1a60*/  ISETP.NE.AND P1, PT, R2, 0x1, PT ;  /* 0x000000010200780c */ /* 0x001fe20003f25270 */
[----:B------:R-:W-:Y:S01]  /*1a70*/  IMAD.SHL.U32 R208, R25, 0x40, RZ ;  /* 0x0000004019d07824 */ /* 0x000fe200078e00ff */
[----:B------:R-:W0:Y:S11]  /*1a80*/  LDC.64 R2, c[0x0][0xad8] ;  /* 0x0002b600ff027b82 */ /* 0x000e360000000a00 */
[----:B------:R-:W2:Y:S08]  /*1a90*/  @P1 LDC R11, c[0x0][0x44c] ;  /* 0x00011300ff0b1b82 */ /* 0x000eb00000000800 */
[----:B------:R-:W4:Y:S01]  /*1aa0*/  @P1 LDC R13, c[0x0][0x450] ;  /* 0x00011400ff0d1b82 */ /* 0x000f220000000800 */
[----:B0-----:R-:W-:Y:S01]  /*1ab0*/  ISETP.GE.AND P2, PT, R3, 0x1, PT ;  /* 0x000000010300780c */ /* 0x001fe20003f46270 */
[----:B---3--:R-:W-:-:S02]  /*1ac0*/  @P0 IMAD.IADD R36, R9, 0x1, -R8 ;  /* 0x0000000109240824 */ /* 0x008fc400078e0a08 */
[----:B------:R-:W-:Y:S02]  /*1ad0*/  IMAD.IADD R8, R29, 0x1, -R0 ;  /* 0x000000011d087824 */ /* 0x000fe400078e0a00 */
[----:B------:R-:W-:Y:S02]  /*1ae0*/  VIADD R0, R208, 0x3f ;  /* 0x0000003fd0007836 */ /* 0x000fe40000000000 */
[----:B------:R-:W-:Y:S02]  /*1af0*/  IMAD.IADD R186, R8, 0x1, R36 ;  /* 0x0000000108ba7824 */ /* 0x000fe400078e0224 */
[----:B--2---:R-:W-:-:S03]  /*1b00*/  @P1 IMAD.HI.U32 R4, R0, R11, RZ ;  /* 0x0000000b00041227 */ /* 0x004fc600078e00ff */
[C---:B------:R-:W-:Y:S01]  /*1b10*/  IADD3 R38, R186.reuse, 0x1, -R185 ;  /* 0x00000001ba267810 */ /* 0x040fe20007ffe8b9 */
[----:B-1----:R-:W-:Y:S01]  /*1b20*/  IMAD.MOV.U32 R7, RZ, RZ, R0 ;  /* 0x000000ffff077224 */ /* 0x002fe200078e0000 */
[----:B----4-:R-:W-:Y:S01]  /*1b30*/  @P1 SHF.R.U32.HI R7, RZ, R13, R4 ;  /* 0x0000000dff071219 */ /* 0x010fe20000011604 */
[----:B------:R-:W-:-:S04]  /*1b40*/  VIADD R0, R186, 0x3f ;  /* 0x0000003fba007836 */ /* 0x000fc80000000000 */
[----:B------:R-:W-:Y:S01]  /*1b50*/  IMAD.IADD R9, R38, 0x1, R7 ;  /* 0x0000000126097824 */ /* 0x000fe200078e0207 */
[----:B------:R-:W-:-:S03]  /*1b60*/  SHF.R.S32.HI R5, RZ, 0x1f, R0 ;  /* 0x0000001fff057819 */ /* 0x000fc60000011400 */
[----:B------:R-:W-:Y:S01]  /*1b70*/  IMAD.IADD R2, R9, 0x1, R2 ;  /* 0x0000000109027824 */ /* 0x000fe200078e0202 */
[----:B------:R-:W-:-:S04]  /*1b80*/  LEA.HI R5, R5, R0, RZ, 0x6 ;  /* 0x0000000005057211 */ /* 0x000fc800078f30ff */
        /* <DEDUP_REMOVED lines=13> */
.L_x_3334:
[----:B------:R-:W-:-:S13]  /*1c60*/  ISETP.NE.AND P0, PT, R3, 0x1, PT ;  /* 0x000000010300780c */ /* 0x000fda0003f05270 */
[----:B------:R-:W0:Y:S02]  /*1c70*/  @P0 LDC.64 R4, c[0x0][0xae0] ;  /* 0x0002b800ff040b82 */ /* 0x000e240000000a00 */
[----:B0-----:R-:W-:-:S05]  /*1c80*/  @P0 IMAD.HI.U32 R4, R0, R4, RZ ;  /* 0x0000000400040227 */ /* 0x001fca00078e00ff */
[----:B------:R-:W-:-:S07]  /*1c90*/  @P0 SHF.R.U32.HI R0, RZ, R5, R4 ;  /* 0x00000005ff000219 */ /* 0x000fce0000011604 */
.L_x_3335:
[----:B------:R-:W-:Y:S05]  /*1ca0*/  BSYNC B0 ;  /* 0x0000000000007941 */ /* 0x000fea0003800000 */
.L_x_3333:
[----:B------:R-:W-:-:S05]  /*1cb0*/  IMAD R5, R0, R3, R3 ;  /* 0x0000000300057224 */ /* 0x000fca00078e0203 */
[----:B------:R-:W-:-:S07]  /*1cc0*/  VIMNMX R2, R2, R5, PT ;  /* 0x0000000502027248 */ /* 0x000fce0003fe0100 */
.L_x_3332:
        /* <DEDUP_REMOVED lines=20> */
.L_x_3338:
[----:B------:R-:W-:-:S13]  /*1e10*/  ISETP.NE.AND P0, PT, R3, 0x1, PT ;  /* 0x000000010300780c */ /* 0x000fda0003f05270 */
[----:B------:R-:W0:Y:S02]  /*1e20*/  @P0 LDC.64 R6, c[0x0][0xae0] ;  /* 0x0002b800ff060b82 */ /* 0x000e240000000a00 */
[----:B0-----:R-:W-:-:S05]  /*1e30*/  @P0 IMAD.HI.U32 R6, R0, R6, RZ ;  /* 0x0000000600060227 */ /* 0x001fca00078e00ff */
[----:B------:R-:W-:-:S07]  /*1e40*/  @P0 SHF.R.U32.HI R0, RZ, R7, R6 ;  /* 0x00000007ff000219 */ /* 0x000fce0000011606 */
.L_x_3339:
[----:B------:R-:W-:Y:S05]  /*1e50*/  BSYNC B0 ;  /* 0x0000000000007941 */ /* 0x000fea0003800000 */
.L_x_3337:
[----:B------:R-:W-:-:S05]  /*1e60*/  IMAD R3, R0, R3, RZ ;  /* 0x0000000300037224 */ /* 0x000fca00078e02ff */
[----:B------:R-:W-:-:S07]  /*1e70*/  VIMNMX R4, R4, R3, !PT ;  /* 0x0000000304047248 */ /* 0x000fce0007fe0100 */
.L_x_3336:
[----:B------:R-:W-:Y:S01]  /*1e80*/  VIADD R2, R2, 0x3f ;  /* 0x0000003f02027836 */ /* 0x000fe20000000000 */
[----:B------:R-:W-:-:S04]  /*1e90*/  SHF.R.S32.HI R5, RZ, 0x1f, R4 ;  /* 0x0000001fff057819 */ /* 0x000fc80000011404 */
[----:B------:R-:W-:Y:S02]  /*1ea0*/  SHF.R.S32.HI R3, RZ, 0x1f, R2 ;  /* 0x0000001fff037819 */ /* 0x000fe40000011402 */
[----:B------:R-:W-:Y:S02]  /*1eb0*/  LEA.HI R5, R5, R4, RZ, 0x6 ;  /* 0x0000000405057211 */ /* 0x000fe400078f30ff */
[----:B------:R-:W-:Y:S02]  /*1ec0*/  LEA.HI R3, R3, R2, RZ, 0x6 ;  /* 0x0000000203037211 */ /* 0x000fe400078f30ff */
[----:B------:R-:W-:Y:S02]  /*1ed0*/  SHF.R.S32.HI R5, RZ, 0x6, R5 ;  /* 0x00000006ff057819 */ /* 0x000fe40000011405 */
[----:B------:R-:W-:Y:S02]  /*1ee0*/  SHF.R.S32.HI R3, RZ, 0x6, R3 ;  /* 0x00000006ff037819 */ /* 0x000fe40000011403 */
[----:B------:R-:W-:-:S02]  /*1ef0*/  VIMNMX R5, RZ, R5, !PT ;  /* 0x00000005ff057248 */ /* 0x000fc40007fe0100 */
        /* <DEDUP_REMOVED lines=35> */
.L_x_3342:
[----:B------:R-:W-:Y:S05]  /*2130*/  BSYNC B6 ;  /* 0x0000000000067941 */ /* 0x000fea0003800000 */
.L_x_3341:
        /* <DEDUP_REMOVED lines=20> */
.L_x_3344:
[----:B------:R-:W-:Y:S05]  /*2280*/  BSYNC B6 ;  /* 0x0000000000067941 */ /* 0x000fea0003800000 */
.L_x_3343:
[----:B------:R-:W-:Y:S01]  /*2290*/  ULDC.64 UR4, c[0x0][0xaf0] ;  /* 0x0002bc0000047ab9 */ /* 0x000fe20000000a00 */
[----:B------:R-:W-:Y:S01]  /*22a0*/  IMAD.MOV.U32 R0, RZ, RZ, R27 ;  /* 0x000000ffff007224 */ /* 0x000fe200078e001b */
[----:B------:R-:W-:Y:S01]  /*22b0*/  ISETP.NE.U32.AND P0, PT, RZ, UR4, PT ;  /* 0x00000004ff007c0c */ /* 0x000fe2000bf05070 */
[----:B------:R-:W0:Y:S01]  /*22c0*/  S2R R31, SR_TID.X ;  /* 0x00000000001f7919 */ /* 0x000e220000002100 */
[----:B------:R-:W1:Y:S08]  /*22d0*/  LDC.64 R4, c[0x0][0x3f8] ;  /* 0x0000fe00ff047b82 */ /* 0x000e700000000a00 */
[----:B------:R-:W2:Y:S01]  /*22e0*/  LDC.64 R44, c[0x0][0x408] ;  /* 0x00010200ff2c7b82 */ /* 0x000ea20000000a00 */
[----:B------:R-:W-:-:S07]  /*22f0*/  ISETP.NE.AND.EX P0, PT, RZ, UR5, PT, P0 ;  /* 0x00000005ff007c0c */ /* 0x000fce000bf05300 */
[----:B------:R-:W3:Y:S01]  /*2300*/  LDC R49, c[0x0][0x3f4] ;  /* 0x0000fd00ff317b82 */ /* 0x000ee20000000800 */
[----:B------:R-:W-:Y:S01]  /*2310*/  SHF.R.S32.HI R9, RZ, 0x1f, R190 ;  /* 0x0000001fff097819 */ /* 0x000fe200000114be */
[----:B------:R-:W4:Y:S01]  /*2320*/  S2R R47, SR_TID.X ;  /* 0x00000000002f7919 */ /* 0x000f220000002100 */
[----:B------:R-:W-:Y:S01]  /*2330*/  SHF.R.S32.HI R193, RZ, 0x1f, R192 ;  /* 0x0000001fffc17819 */ /* 0x000fe200000114c0 */
[----:B------:R-:W-:Y:S01]  /*2340*/  IMAD.SHL.U32 R42, R209, 0x40, RZ ;  /* 0x00000040d12a7824 */ /* 0x000fe200078e00ff */
[----:B------:R-:W-:-:S03]  /*2350*/  ULDC UR4, c[0x0][0x2f4] ;  /* 0x0000bd0000047ab9 */ /* 0x000fc60000000800 */
[----:B------:R-:W0:Y:S02]  /*2360*/  @P0 LDC.64 R2, c[0x0][0xaf0] ;  /* 0x0002bc00ff020b82 */ /* 0x000e240000000a00 */
[----:B0-----:R-:W-:-:S05]  /*2370*/  @P0 IMAD.WIDE R2, R27, 0x4, R2 ;  /* 0x000000041b020825 */ /* 0x001fca00078e0202 */
[----:B------:R0:W4:Y:S01]  /*2380*/  @P0 LDG.E R0, desc[UR50][R2.64] ;  /* 0x0000003202000981 */ /* 0x000122000c1e1900 */
[----:B------:R-:W-:Y:S01]  /*2390*/  VIADD R31, R31, 0xffffff80 ;  /* 0xffffff801f1f7836 */ /* 0x000fe20000000000 */
[----:B---3--:R-:W-:Y:S01]  /*23a0*/  ISETP.GE.AND P3, PT, R18, R49, PT ;  /* 0x000000311200720c */ /* 0x008fe20003f66270 */
[C---:B-1----:R-:W-:Y:S01]  /*23b0*/  IMAD R6, R9.reuse, R4, RZ ;  /* 0x0000000409067224 */ /* 0x042fe200078e02ff */
[----:B------:R-:W-:Y:S01]  /*23c0*/  LOP3.LUT R42, R42, 0x1c0, RZ, 0xc0, !PT ;  /* 0x000001c02a2a7812 */ /* 0x000fe200078ec0ff */
[----:B--2---:R-:W-:Y:S01]  /*23d0*/  IMAD R9, R9, R44, RZ ;  /* 0x0000002c09097224 */ /* 0x004fe200078e02ff */
[----:B------:R-:W-:Y:S01]  /*23e0*/  SHF.R.S32.HI R30, RZ, 0x1f, R31 ;  /* 0x0000001fff1e7819 */ /* 0x000fe2000001141f */
[----:B------:R-:W-:Y:S01]  /*23f0*/  IMAD R11, R190, R5, R6 ;  /* 0x00000005be0b7224 */ /* 0x000fe200078e0206 */
[----:B------:R-:W-:Y:S01]  /*2400*/  SHF.L.U64.HI R40, R4, 0x6, R5 ;  /* 0x0000000604287819 */ /* 0x000fe20000010205 */
[----:B------:R-:W-:Y:S01]  /*2410*/  IMAD.WIDE.U32 R6, R190, R4, R192 ;  /* 0x00000004be067225 */ /* 0x000fe200078e00c0 */
[----:B------:R-:W-:-:S02]  /*2420*/  LEA.HI R30, R30, R31, RZ, 0x2 ;  /* 0x0000001f1e1e7211 */ /* 0x000fc400078f10ff */
[----:B------:R-:W-:Y:S01]  /*2430*/  SHF.L.U64.HI R43, R44, 0x6, R45 ;  /* 0x000000062c2b7819 */ /* 0x000fe2000001022d */
[----:B------:R-:W-:Y:S01]  /*2440*/  IMAD R13, R190, R45, R9 ;  /* 0x0000002dbe0d7224 */ /* 0x000fe200078e0209 */
[----:B------:R-:W-:Y:S01]  /*2450*/  LOP3.LUT R30, R30, 0xfffffffc, RZ, 0xc0, !PT ;  /* 0xfffffffc1e1e7812 */ /* 0x000fe200078ec0ff */
[----:B0-----:R-:W-:Y:S01]  /*2460*/  IMAD.IADD R3, R7, 0x1, R11 ;  /* 0x0000000107037824 */ /* 0x001fe200078e020b */
[----:B-----5:R-:W-:Y:S01]  /*2470*/  SHF.R.S32.HI R9, RZ, 0x1f, R24 ;  /* 0x0000001fff097819 */ /* 0x020fe20000011418 */
[-C--:B------:R-:W-:Y:S01]  /*2480*/  IMAD.WIDE.U32 R20, R190, R4.reuse, R18 ;  /* 0x00000004be147225 */ /* 0x080fe200078e0012 */
[----:B------:R-:W-:Y:S02]  /*2490*/  SEL R7, R49, RZ, P3 ;  /* 0x000000ff31077207 */ /* 0x000fe40001800000 */
[----:B----4-:R-:W-:Y:S01]  /*24a0*/  SHF.R.U32.HI R47, RZ, 0x7, R47 ;  /* 0x00000007ff2f7819 */ /* 0x010fe2000001162f */
[----:B------:R-:W-:Y:S01]  /*24b0*/  IMAD.IADD R30, R31, 0x1, -R30 ;  /* 0x000000011f1e7824 */ /* 0x000fe200078e0a1e */
[----:B------:R-:W-:Y:S01]  /*24c0*/  SHF.R.S32.HI R46, RZ, 0x1f, R26 ;  /* 0x0000001fff2e7819 */ /* 0x000fe2000001141a */
[----:B------:R-:W0:Y:S01]  /*24d0*/  S2R R31, SR_TID.X ;  /* 0x00000000001f7919 */ /* 0x000e220000002100 */
[----:B------:R-:W-:Y:S01]  /*24e0*/  IMAD R8, R9, R4, RZ ;  /* 0x0000000409087224 */ /* 0x000fe200078e02ff */
[----:B------:R-:W-:Y:S01]  /*24f0*/  ISETP.GE.AND P2, PT, R18, UR4, PT ;  /* 0x0000000412007c0c */ /* 0x000fe2000bf46270 */
[----:B------:R-:W-:Y:S01]  /*2500*/  IMAD.MOV.U32 R2, RZ, RZ, R6 ;  /* 0x000000ffff027224 */ /* 0x000fe200078e0006 */
[----:B------:R-:W-:Y:S01]  /*2510*/  ISETP.GE.AND P1, PT, R187, UR4, PT ;  /* 0x00000004bb007c0c */ /* 0x000fe2000bf26270 */
[----:B------:R-:W-:-:S02]  /*2520*/  IMAD.IADD R21, R11, 0x1, R21 ;  /* 0x000000010b157824 */ /* 0x000fc400078e0215 */
[----:B------:R-:W-:Y:S02]  /*2530*/  IMAD R9, R9, R44, RZ ;  /* 0x0000002c09097224 */ /* 0x000fe400078e02ff */
[----:B------:R-:W-:Y:S02]  /*2540*/  IMAD R48, R30, 0x40, R190 ;  /* 0x000000401e307824 */ /* 0x000fe400078e02be */
[----:B------:R-:W-:Y:S02]  /*2550*/  IMAD.IADD R7, R18, 0x1, R7 ;  /* 0x0000000112077824 */ /* 0x000fe400078e0207 */
[----:B------:R-:W-:-:S03]  /*2560*/  IMAD.WIDE.U32 R2, R24, R4, R2 ;  /* 0x0000000418027225 */ /* 0x000fc600078e0002 */
[----:B------:R-:W-:Y:S01]  /*2570*/  SHF.R.S32.HI R6, RZ, 0x1f, R7 ;  /* 0x0000001fff067819 */ /* 0x000fe20000011407 */
[----:B------:R-:W-:-:S03]  /*2580*/  IMAD.WIDE.U32 R20, R24, R4, R20 ;  /* 0x0000000418147225 */ /* 0x000fc600078e0014 */
[----:B------:R-:W-:Y:S01]  /*2590*/  LEA.HI R39, R6, R7, RZ, 0x3 ;  /* 0x0000000706277211 */ /* 0x000fe200078f18ff */
[----:B------:R-:W-:Y:S01]  /*25a0*/  IMAD.SHL.U32 R41, R4, 0x40, RZ ;  /* 0x0000004004297824 */ /* 0x000fe200078e00ff */
[----:B------:R-:W-:Y:S01]  /*25b0*/  LOP3.LUT R4, R42, 0x18, R18, 0xf8, !PT ;  /* 0x000000182a047812 */ /* 0x000fe200078ef812 */
[----:B------:R-:W-:Y:S01]  /*25c0*/  IMAD R9, R24, R45, R9 ;  /* 0x0000002d18097224 */ /* 0x000fe200078e0209 */
[----:B------:R-:W-:Y:S01]  /*25d0*/  SHF.R.U32.HI R45, RZ, 0x3, R42 ;  /* 0x00000003ff2d7819 */ /* 0x000fe2000001162a */
[-C--:B------:R-:W-:Y:S01]  /*25e0*/  IMAD.WIDE.U32 R32, R190, R44.reuse, R192 ;  /* 0x0000002cbe207225 */ /* 0x080fe200078e00c0 */
[----:B------:R-:W-:Y:S02]  /*25f0*/  LOP3.LUT R56, R39, 0xfffffff8, RZ, 0xc0, !PT ;  /* 0xfffffff827387812 */ /* 0x000fe400078ec0ff */
[----:B------:R-:W-:Y:S01]  /*2600*/  LOP3.LUT R4, R4, R45, RZ, 0x3c, !PT ;  /* 0x0000002d04047212 */ /* 0x000fe200078e3cff */
[----:B------:R-:W-:Y:S01]  /*2610*/  IMAD.WIDE.U32 R34, R190, R44, R18 ;  /* 0x0000002cbe227225 */ /* 0x000fe200078e0012 */
[----:B------:R-:W-:-:S03]  /*2620*/  SHF.R.S32.HI R59, RZ, 0x1f, R56 ;  /* 0x0000001fff3b7819 */ /* 0x000fc60000011438 */
[----:B0-----:R-:W-:Y:S02]  /*2630*/  VIADD R31, R31, 0xffffff80 ;  /* 0xffffff801f1f7836 */ /* 0x001fe40000000000 */
[----:B------:R-:W-:Y:S02]  /*2640*/  IMAD.IADD R33, R33, 0x1, R13 ;  /* 0x0000000121217824 */ /* 0x000fe400078e020d */
[----:B------:R-:W-:Y:S01]  /*2650*/  IMAD.IADD R35, R13, 0x1, R35 ;  /* 0x000000010d237824 */ /* 0x000fe200078e0223 */
[----:B------:R-:W-:Y:S01]  /*2660*/  SHF.R.S32.HI R30, RZ, 0x1f, R31 ;  /* 0x0000001fff1e7819 */ /* 0x000fe2000001141f */
[C---:B------:R-:W-:Y:S02]  /*2670*/  IMAD R53, R24.reuse, R5, R8 ;  /* 0x0000000518357224 */ /* 0x040fe400078e0208 */
[----:B------:R-:W-:Y:S01]  /*2680*/  IMAD.WIDE.U32 R32, R24, R44, R32 ;  /* 0x0000002c18207225 */ /* 0x000fe200078e0020 */
[----:B------:R-:W-:-:S03]  /*2690*/  LEA.HI R30, R30, R31, RZ, 0x5 ;  /* 0x0000001f1e1e7211 */ /* 0x000fc600078f28ff */
[----:B------:R-:W-:Y:S01]  /*26a0*/  IMAD.WIDE.U32 R34, R24, R44, R34 ;  /* 0x0000002c18227225 */ /* 0x000fe200078e0022 */
[----:B------:R-:W-:-:S03]  /*26b0*/  SHF.R.S32.HI R30, RZ, 0x5, R30 ;  /* 0x00000005ff1e7819 */ /* 0x000fc6000001141e */
[----:B------:R-:W-:Y:S02]  /*26c0*/  IMAD.IADD R52, R3, 0x1, R53 ;  /* 0x0000000103347824 */ /* 0x000fe400078e0235 */
[----:B------:R-:W-:Y:S01]  /*26d0*/  IMAD R50, R30, 0x200, R4 ;  /* 0x000002001e327824 */ /* 0x000fe200078e0204 */
[----:B------:R-:W-:Y:S01]  /*26e0*/  LOP3.LUT R4, R42, 0x38, R39, 0xf8, !PT ;  /* 0x000000382a047812 */ /* 0x000fe200078ef827 */
[----:B------:R-:W-:Y:S02]  /*26f0*/  IMAD.IADD R27, R28, 0x1, R29 ;  /* 0x000000011c1b7824 */ /* 0x000fe400078e021d */
[----:B------:R-:W-:Y:S01]  /*2700*/  IMAD.SHL.U32 R44, R44, 0x40, RZ ;  /* 0x000000402c2c7824 */ /* 0x000fe200078e00ff */
[----:B------:R-:W-:Y:S01]  /*2710*/  LOP3.LUT R4, R4, R45, RZ, 0x3c, !PT ;  /* 0x0000002d04047212 */ /* 0x000fe200078e3cff */
[----:B------:R-:W-:Y:S02]  /*2720*/  VIADD R47, R47, 0x8 ;  /* 0x000000082f2f7836 */ /* 0x000fe40000000000 */
[----:B------:R-:W-:-:S02]  /*2730*/  IMAD.SHL.U32 R49, R49, 0x2, RZ ;  /* 0x0000000231317824 */ /* 0x000fc400078e00ff */
[----:B------:R-:W-:Y:S02]  /*2740*/  IMAD.IADD R53, R53, 0x1, R21 ;  /* 0x0000000135357824 */ /* 0x000fe400078e0215 */
[----:B------:R-:W-:Y:S02]  /*2750*/  IMAD.IADD R57, R33, 0x1, R9 ;  /* 0x0000000121397824 */ /* 0x000fe400078e0209 */
[----:B------:R-:W-:Y:S02]  /*2760*/  IMAD.IADD R58, R9, 0x1, R35 ;  /* 0x00000001093a7824 */ /* 0x000fe400078e0223 */
[----:B------:R-:W-:Y:S01]  /*2770*/  IMAD R60, R30, 0x200, R4 ;  /* 0x000002001e3c7824 */ /* 0x000fe200078e0204 */
[----:B------:R-:W-:-:S07]  /*2780*/  SHF.R.S32.HI R51, RZ, 0x1f, R0 ;  /* 0x0000001fff337819 */ /* 0x000fce0000011400 */
.L_x_3377:
[----:B0-----:R-:W0:Y:S01]  /*2790*/  LDC R63, c[0x0][0x430] ;  /* 0x00010c00ff3f7b82 */ /* 0x001e220000000800 */
[----:B------:R-:W-:Y:S02]  /*27a0*/  VIADD R25, R25, 0xffffffff ;  /* 0xffffffff19197836 */ /* 0x000fe40000000000 */
[----:B------:R-:W-:Y:S02]  /*27b0*/  IMAD.MOV.U32 R62, RZ, RZ, RZ ;  /* 0x000000ffff3e7224 */ /* 0x000fe400078e00ff */
[----:B------:R-:W-:-:S03]  /*27c0*/  IMAD R4, R25, 0x40, R48 ;  /* 0x0000004019047824 */ /* 0x000fc600078e0230 */
[----:B------:R-:W1:Y:S01]  /*27d0*/  LDC R73, c[0x0][0x3f4] ;  /* 0x0000fd00ff497b82 */ /* 0x000e620000000800 */
[----:B--2---:R-:W-:Y:S01]  /*27e0*/  IMAD.IADD R12, R27, 0x1, R4 ;  /* 0x000000011b0c7824 */ /* 0x004fe200078e0204 */
[----:B------:R-:W-:-:S03]  /*27f0*/  ISETP.GE.AND P0, PT, R4, R36, PT ;  /* 0x000000240400720c */ /* 0x000fc60003f06270 */
[----:B------:R-:W-:Y:S01]  /*2800*/  IMAD.MOV.U32 R8, RZ, RZ, R12 ;  /* 0x000000ffff087224 */ /* 0x000fe200078e000c */
[----:B------:R-:W-:Y:S02]  /*2810*/  ISETP.GT.OR P0, PT, R48, 0x3f, P0 ;  /* 0x0000003f3000780c */ /* 0x000fe40000704670 */
[----:B0-----:R-:W-:-:S11]  /*2820*/  ISETP.NE.AND P4, PT, R63, 0x1, PT ;  /* 0x000000013f00780c */ /* 0x001fd60003f85270 */
[----:B------:R-:W0:Y:S08]  /*2830*/  @!P0 LDC.64 R6, c[0x0][0x428] ;  /* 0x00010a00ff068b82 */ /* 0x000e300000000a00 */
[----:B------:R-:W2:Y:S08]  /*2840*/  @!P0 LDC.64 R4, c[0x0][0x418] ;  /* 0x00010600ff048b82 */ /* 0x000eb00000000a00 */
[----:B------:R-:W3:Y:S08]  /*2850*/  @P4 LDC R9, c[0x0][0x434] ;  /* 0x00010d00ff094b82 */ /* 0x000ef00000000800 */
        /* <DEDUP_REMOVED lines=80> */
.L_x_3349:
[----:B------:R-:W-:Y:S05]  /*2d60*/  BSYNC B1 ;  /* 0x0000000000017941 */ /* 0x000fea0003800000 */
.L_x_3348:
        /* <DEDUP_REMOVED lines=16> */
.L_x_3350:
[----:B------:R-:W-:Y:S01]  /*2e70*/  IMAD R61, R189, 0x8, R16 ;  /* 0x00000008bd3d7824 */ /* 0x000fe200078e0210 */
[----:B------:R-:W-:Y:S01]  /*2e80*/  SHF.L.U32 R68, R191, 0x1f, RZ ;  /* 0x0000001fbf447819 */ /* 0x000fe200000006ff */
[----:B------:R-:W-:Y:S03]  /*2e90*/  BSSY B1, `(.L_x_3351) ;  /* 0x0000003000017945 */ /* 0x000fe60003800000 */
[----:B------:R-:W0:Y:S02]  /*2ea0*/  SYNCS.PHASECHK.TRANS64.TRYWAIT P6, [R61+URZ+0x38890], R68 ;  /* 0x038890443d0075a7 */ /* 0x000e2400080c017f */
[----:B0-----:R-:W-:Y:S05]  /*2eb0*/  @!P6 BRA `(.L_x_3352) ;  /* 0x0000023000b8e947 */ /* 0x001fea0003800000 */
.L_x_3690:
[----:B------:R-:W-:Y:S05]  /*2ec0*/  BSYNC B1 ;  /* 0x0000000000017941 */ /* 0x000fea0003800000 */
.L_x_3351:
[----:B------:R-:W-:-:S03]  /*2ed0*/  UMOV UR4, 0xffffffff ;  /* 0xffffffff00047882 */ /* 0x000fc60000000000 */
[----:B------:R-:W-:Y:S05]  /*2ee0*/  BRA.DIV UR4, `(.L_x_3353) ;  /* 0x0000023204c07947 */ /* 0x000fea000b800000 */
[----:B------:R-:W1:Y:S04]  /*2ef0*/  SHFL.IDX PT, R66, R66, RZ, 0x1c1f ;  /* 0x001c1fff42427589 */ /* 0x000e6800000e0000 */
[----:B------:R2:W3:Y:S02]  /*2f00*/  SHFL.IDX PT, R14, R67, RZ, 0x1c1f ;  /* 0x001c1fff430e7589 */ /* 0x0004e400000e0000 */
.L_x_3694:
        /* <DEDUP_REMOVED lines=20> */
[CC--:B------:R-:W-:Y:S01]  /*3050*/  FMUL.FTZ R70, R6.reuse, R31.reuse ;  /* 0x0000001f06467220 */ /* 0x0c0fe20000410000 */
[----:B------:R-:W-:Y:S02]  /*3060*/  HADD2.F32 R7, -RZ, R7.H0_H0 ;  /* 0x20000007ff077230 */ /* 0x000fe40000004100 */
[C---:B------:R-:W-:Y:S01]  /*3070*/  FMUL.FTZ R31, R5.reuse, R31 ;  /* 0x0000001f051f7220 */ /* 0x040fe20000410000 */
[----:B------:R-:W-:Y:S02]  /*3080*/  HADD2.F32 R30, -RZ, R30.H0_H0 ;  /* 0x2000001eff1e7230 */ /* 0x000fe40000004100 */
[-C--:B------:R-:W-:Y:S01]  /*3090*/  FFMA.FTZ R70, R5, R15.reuse, -R70 ;  /* 0x0000000f05467223 */ /* 0x080fe20000010846 */
[----:B------:R-:W-:Y:S01]  /*30a0*/  FMUL.FTZ R72, R13, R54 ;  /* 0x000000360d487220 */ /* 0x000fe20000410000 */
[----:B--2---:R-:W-:Y:S01]  /*30b0*/  FFMA.FTZ R67, R6, R15, R31 ;  /* 0x0000000f06437223 */ /* 0x004fe2000001001f */
        /* <DEDUP_REMOVED lines=23> */
.L_x_3358:
[----:B------:R-:W-:Y:S05]  /*3230*/  BSYNC B2 ;  /* 0x0000000000027941 */ /* 0x000fea0003800000 */
.L_x_3357:
[----:B0-----:R4:W-:Y:S02]  /*3240*/  ST.E.128 desc[UR50][R10.64], R4 ;  /* 0x000000040a007985 */ /* 0x0019e4000c101d32 */
.L_x_3356:
[----:B------:R-:W-:Y:S05]  /*3250*/  BSYNC B1 ;  /* 0x0000000000017941 */ /* 0x000fea0003800000 */
.L_x_3355:
        /* <DEDUP_REMOVED lines=8> */
[----:B-1----:R-:W-:-:S03]  /*32e0*/  LEA.HI.X R11, R187, R66, R215, 0x1, P0 ;  /* 0x00000042bb0b7211 */ /* 0x002fc600000f0cd7 */
[----:B------:R-:W-:-:S06]  /*32f0*/  IMAD R4, R71, 0x2, R16 ;  /* 0x0000000247047824 */ /* 0x000fcc00078e0210 */
        /* <DEDUP_REMOVED lines=43> */
.L_x_3360:
[----:B------:R-:W-:Y:S05]  /*35b0*/  BSYNC B1 ;  /* 0x0000000000017941 */ /* 0x000fea0003800000 */
.L_x_3359:
[----:B-1----:R1:W-:Y:S01]  /*35c0*/  ST.E.128 desc[UR50][R10.64], R4 ;  /* 0x000000040a007985 */ /* 0x0023e2000c101d32 */
[----:B------:R-:W-:Y:S05]  /*35d0*/  BRA `(.L_x_3354) ;  /* 0x0000000c00887947 */ /* 0x000fea0003800000 */
.L_x_3347:
        /* <DEDUP_REMOVED lines=42> */
.L_x_3361:
[----:B------:R-:W-:Y:S01]  /*3880*/  IMAD R61, R189, 0x8, R16 ;  /* 0x00000008bd3d7824 */ /* 0x000fe200078e0210 */
[----:B------:R-:W-:Y:S01]  /*3890*/  SHF.L.U32 R68, R191, 0x1f, RZ ;  /* 0x0000001fbf447819 */ /* 0x000fe200000006ff */
[----:B------:R-:W-:Y:S03]  /*38a0*/  BSSY B1, `(.L_x_3362) ;  /* 0x0000003000017945 */ /* 0x000fe60003800000 */
[----:B------:R-:W0:Y:S02]  /*38b0*/  SYNCS.PHASECHK.TRANS64.TRYWAIT P6, [R61+URZ+0x38890], R68 ;  /* 0x038890443d0075a7 */ /* 0x000e2400080c017f */
[----:B0-----:R-:W-:Y:S05]  /*38c0*/  @!P6 BRA `(.L_x_3363) ;  /* 0x000002280090e947 */ /* 0x001fea0003800000 */
.L_x_3695:
[----:B------:R-:W-:Y:S05]  /*38d0*/  BSYNC B1 ;  /* 0x0000000000017941 */ /* 0x000fea0003800000 */
.L_x_3362:
[----:B------:R-:W-:-:S03]  /*38e0*/  UMOV UR4, 0xffffffff ;  /* 0xffffffff00047882 */ /* 0x000fc60000000000 */
[----:B------:R-:W-:Y:S05]  /*38f0*/  BRA.DIV UR4, `(.L_x_3364) ;  /* 0x0000022a04987947 */ /* 0x000fea000b800000 */
[----:B------:R-:W1:Y:S04]  /*3900*/  SHFL.IDX PT, R66, R66, RZ, 0x1c1f ;  /* 0x001c1fff42427589 */ /* 0x000e6800000e0000 */
[----:B------:R-:W2:Y:S02]  /*3910*/  SHFL.IDX PT, R67, R67, RZ, 0x1c1f ;  /* 0x001c1fff43437589 */ /* 0x000ea400000e0000 */
.L_x_3699:
[----:B------:R-:W-:-:S13]  /*3920*/  ISETP.GE.OR P6, PT, R190, R69, P2 ;  /* 0x00000045be00720c */ /* 0x000fda00017c6670 */
[----:B------:R-:W-:Y:S05]  /*3930*/  @P6 BRA `(.L_x_3354) ;  /* 0x0000000800b06947 */ /* 0x000fea0003800000 */
[----:B------:R-:W3:Y:S01]  /*3940*/  LDC R70, c[0x0][0x2f4] ;  /* 0x0000bd00ff467b82 */ /* 0x000ee20000000800 */
[----:B------:R-:W4:Y:S01]  /*3950*/  S2R R11, SR_TID.X ;  /* 0x00000000000b7919 */ /* 0x000f220000002100 */
[C---:B--2---:R-:W-:Y:S01]  /*3960*/  LEA R54, P6, R56.reuse, R67, 0x1 ;  /* 0x0000004338367211 */ /* 0x044fe200078c08ff */
[----:B------:R-:W-:Y:S03]  /*3970*/  BSSY B1, `(.L_x_3365) ;  /* 0x0000069000017945 */ /* 0x000fe60003800000 */
[----:B-1----:R-:W-:Y:S01]  /*3980*/  LEA.HI.X R55, R56, R66, R59, 0x1, P6 ;  /* 0x0000004238377211 */ /* 0x002fe200030f0c3b */
[----:B---3--:R-:W-:-:S05]  /*3990*/  IMAD.IADD R8, R70, 0x1, -R49 ;  /* 0x0000000146087824 */ /* 0x008fca00078e0a31 */
[----:B------:R-:W-:-:S04]  /*39a0*/  SEL R8, R49, R8, !P3 ;  /* 0x0000000831087207 */ /* 0x000fc80005800000 */
[----:B------:R-:W-:Y:S01]  /*39b0*/  SHF.R.S32.HI R9, RZ, 0x1f, R8 ;  /* 0x0000001fff097819 */ /* 0x000fe20000011408 */
[----:B----4-:R-:W-:-:S03]  /*39c0*/  VIADD R11, R11, 0xffffff80 ;  /* 0xffffff800b0b7836 */ /* 0x010fc60000000000 */
[----:B------:R-:W-:Y:S02]  /*39d0*/  LEA.HI R9, R9, R8, RZ, 0x4 ;  /* 0x0000000809097211 */ /* 0x000fe400078f20ff */
[----:B------:R-:W-:Y:S02]  /*39e0*/  SHF.R.S32.HI R10, RZ, 0x1f, R11 ;  /* 0x0000001fff0a7819 */ /* 0x000fe4000001140b */
[----:B------:R-:W-:Y:S01]  /*39f0*/  SHF.R.S32.HI R8, RZ, 0x4, R9 ;  /* 0x00000004ff087819 */ /* 0x000fe20000011409 */
[----:B------:R-:W-:Y:S01]  /*3a00*/  IMAD.IADD R9, R60, 0x1, R71 ;  /* 0x000000013c097824 */ /* 0x000fe200078e0247 */
[----:B------:R-:W-:Y:S02]  /*3a10*/  LEA.HI R10, R10, R11, RZ, 0x5 ;  /* 0x0000000b0a0a7211 */ /* 0x000fe400078f28ff */
[----:B------:R-:W-:Y:S01]  /*3a20*/  LEA.HI.SX32 R8, R39, R8, 0x1d ;  /* 0x0000000827087211 */ /* 0x000fe200078feaff */
[----:B------:R-:W-:Y:S01]  /*3a30*/  IMAD R9, R9, 0x2, R16 ;  /* 0x0000000209097824 */ /* 0x000fe200078e0210 */
[----:B------:R-:W-:-:S03]  /*3a40*/  SHF.R.S32.HI R10, RZ, 0x5, R10 ;  /* 0x00000005ff0a7819 */ /* 0x000fc6000001140a */
[----:B------:R-:W-:-:S05]  /*3a50*/  IMAD.SHL.U32 R73, R8, 0x8, RZ ;  /* 0x0000000808497824 */ /* 0x000fca00078e00ff */
        /* <DEDUP_REMOVED lines=37> */
[----:B------:R-:W-:Y:S02]  /*3cb0*/  HADD2.F32 R30, -RZ, R75.H0_H0 ;  /* 0x2000004bff1e7230 */ /* 0x000fe40000004100 */
[----:B------:R-:W-:Y:S02]  /*3cc0*/  HADD2.F32 R11, -RZ, R11.H1_H1 ;  /* 0x3000000bff0b7230 */ /* 0x000fe40000004100 */
[----:B------:R-:W-:-:S02]  /*3cd0*/  HADD2.F32 R28, -RZ, R76.H0_H0 ;  /* 0x2000004cff1c7230 */ /* 0x000fc40000004100 */
[CC--:B------:R-:W-:Y:S01]  /*3ce0*/  FMUL.FTZ R76, R6.reuse, R9.reuse ;  /* 0x00000009064c7220 */ /* 0x0c0fe20000410000 */
[----:B------:R-:W-:Y:S02]  /*3cf0*/  HADD2.F32 R7, -RZ, R77.H1_H1 ;  /* 0x3000004dff077230 */ /* 0x000fe40000004100 */
[----:B------:R-:W-:Y:S01]  /*3d00*/  FMUL.FTZ R9, R5, R9 ;  /* 0x0000000905097220 */ /* 0x000fe20000410000 */
[-C--:B------:R-:W-:Y:S01]  /*3d10*/  FMUL.FTZ R78, R15, R30.reuse ;  /* 0x0000001e0f4e7220 */ /* 0x080fe20000410000 */
[C---:B------:R-:W-:Y:S01]  /*3d20*/  FMUL.FTZ R80, R11.reuse, R30 ;  /* 0x0000001e0b507220 */ /* 0x040fe20000410000 */
[----:B------:R-:W-:Y:S02]  /*3d30*/  HADD2.F32 R13, -RZ, R82.H0_H0 ;  /* 0x20000052ff0d7230 */ /* 0x000fe40000004100 */
[-C--:B------:R-:W-:Y:S01]  /*3d40*/  FFMA.FTZ R30, R6, R7.reuse, R9 ;  /* 0x00000007061e7223 */ /* 0x080fe20000010009 */
[----:B------:R-:W-:Y:S01]  /*3d50*/  FFMA.FTZ R77, R11, R28, -R78 ;  /* 0x0000001c0b4d7223 */ /* 0x000fe2000001084e */
[----:B------:R-:W-:Y:S01]  /*3d60*/  FFMA.FTZ R76, R5, R7, -R76 ;  /* 0x00000007054c7223 */ /* 0x000fe2000001084c */
[----:B------:R-:W-:-:S02]  /*3d70*/  HADD2.F32 R11, -RZ, R84.H1_H1 ;  /* 0x30000054ff0b7230 */ /* 0x000fc40000004100 */
[----:B------:R-:W-:Y:S01]  /*3d80*/  FFMA.FTZ R79, R15, R28, R80 ;  /* 0x0000001c0f4f7223 */ /* 0x000fe20000010050 */
[----:B------:R-:W-:Y:S02]  /*3d90*/  HADD2.F32 R6, -RZ, R12.H0_H0 ;  /* 0x2000000cff067230 */ /* 0x000fe40000004100 */
[----:B------:R-:W-:Y:S02]  /*3da0*/  HADD2.F32 R5, -RZ, R8.H0_H0 ;  /* 0x20000008ff057230 */ /* 0x000fe40000004100 */
[----:B------:R-:W-:Y:S02]  /*3db0*/  HADD2.F32 R12, -RZ, R12.H1_H1 ;  /* 0x3000000cff0c7230 */ /* 0x000fe40000004100 */
[-C--:B------:R-:W-:Y:S01]  /*3dc0*/  FMUL.FTZ R28, R6, R11.reuse ;  /* 0x0000000b061c7220 */ /* 0x080fe20000410000 */
[----:B------:R-:W-:Y:S02]  /*3dd0*/  HADD2.F32 R8, -RZ, R8.H1_H1 ;  /* 0x30000008ff087230 */ /* 0x000fe40000004100 */
[----:B------:R-:W-:Y:S01]  /*3de0*/  FMUL.FTZ R11, R5, R11 ;  /* 0x0000000b050b7220 */ /* 0x000fe20000410000 */
[----:B------:R-:W-:-:S02]  /*3df0*/  HADD2.F32 R7, -RZ, R85.H1_H1 ;  /* 0x30000055ff077230 */ /* 0x000fc40000004100 */
[-C--:B------:R-:W-:Y:S01]  /*3e00*/  FMUL.FTZ R15, R12, R13.reuse ;  /* 0x0000000d0c0f7220 */ /* 0x080fe20000410000 */
[----:B------:R-:W-:Y:S02]  /*3e10*/  HADD2.F32 R9, -RZ, R83.H0_H0 ;  /* 0x20000053ff097230 */ /* 0x000fe40000004100 */
[----:B------:R-:W-:Y:S01]  /*3e20*/  FMUL.FTZ R29, R8, R13 ;  /* 0x0000000d081d7220 */ /* 0x000fe20000410000 */
[----:B------:R-:W-:Y:S01]  /*3e30*/  F2FP.F16.F32.PACK_AB R30, R79, R30 ;  /* 0x0000001e4f1e723e */ /* 0x000fe200000000ff */
[-C--:B------:R-:W-:Y:S01]  /*3e40*/  FFMA.FTZ R13, R6, R7.reuse, R11 ;  /* 0x00000007060d7223 */ /* 0x080fe2000001000b */
[----:B------:R-:W-:Y:S01]  /*3e50*/  FFMA.FTZ R28, R5, R7, -R28 ;  /* 0x00000007051c7223 */ /* 0x000fe2000001081c */
[----:B------:R-:W-:Y:S02]  /*3e60*/  HADD2.F32 R6, -RZ, R14.H0_H0 ;  /* 0x2000000eff067230 */ /* 0x000fe40000004100 */
[----:B------:R-:W-:Y:S01]  /*3e70*/  FFMA.FTZ R15, R8, R9, -R15 ;  /* 0x00000009080f7223 */ /* 0x000fe2000001080f */
[----:B------:R-:W-:-:S02]  /*3e80*/  HADD2.F32 R11, -RZ, R81.H0_H0 ;  /* 0x20000051ff0b7230 */ /* 0x000fc40000004100 */
[----:B------:R-:W-:Y:S01]  /*3e90*/  FFMA.FTZ R12, R12, R9, R29 ;  /* 0x000000090c0c7223 */ /* 0x000fe2000001001d */
[----:B------:R-:W-:Y:S02]  /*3ea0*/  HADD2.F32 R5, -RZ, R10.H0_H0 ;  /* 0x2000000aff057230 */ /* 0x000fe40000004100 */
[----:B------:R-:W-:Y:S02]  /*3eb0*/  HADD2.F32 R14, -RZ, R14.H1_H1 ;  /* 0x3000000eff0e7230 */ /* 0x000fe40000004100 */
[----:B------:R-:W-:Y:S01]  /*3ec0*/  HADD2.F32 R8, -RZ, R84.H0_H0 ;  /* 0x20000054ff087230 */ /* 0x000fe20000004100 */
[----:B------:R-:W-:Y:S01]  /*3ed0*/  F2FP.F16.F32.PACK_AB R12, R12, R13 ;  /* 0x0000000d0c0c723e */ /* 0x000fe200000000ff */
[----:B------:R-:W-:Y:S02]  /*3ee0*/  HADD2.F32 R10, -RZ, R10.H1_H1 ;  /* 0x3000000aff0a7230 */ /* 0x000fe40000004100 */
[----:B------:R-:W-:Y:S01]  /*3ef0*/  FMUL.FTZ R75, R14, R11 ;  /* 0x0000000b0e4b7220 */ /* 0x000fe20000410000 */
[----:B------:R-:W-:-:S02]  /*3f00*/  HADD2.F32 R7, -RZ, R85.H0_H0 ;  /* 0x20000055ff077230 */ /* 0x000fc40000004100 */
[-C--:B------:R-:W-:Y:S01]  /*3f10*/  FMUL.FTZ R29, R5, R8.reuse ;  /* 0x00000008051d7220 */ /* 0x080fe20000410000 */
[----:B------:R-:W-:Y:S02]  /*3f20*/  HADD2.F32 R9, -RZ, R4.H0_H0 ;  /* 0x20000004ff097230 */ /* 0x000fe40000004100 */
        /* <DEDUP_REMOVED lines=13> */
.L_x_3366:
[----:B------:R-:W-:Y:S05]  /*4000*/  BSYNC B1 ;  /* 0x0000000000017941 */ /* 0x000fea0003800000 */
.L_x_3365:
        /* <DEDUP_REMOVED lines=8> */
.L_x_3346:
[----:B------:R-:W-:-:S06]  /*4090*/  UISETP.NE.AND UP0, UPT, UR47, 0x3, UPT ;  /* 0x000000032f00788c */ /* 0x000fcc000bf05270 */
[----:B------:R-:W-:-:S13]  /*40a0*/  PLOP3.LUT P5, PT, PT, PT, UP0, 0x80, 0x0 ;  /* 0x000000000000781c */ /* 0x000fda0003faf008 */
[----:B------:R-:W-:Y:S05]  /*40b0*/  @!P5 BRA `(.L_x_3367) ;  /* 0x000000000004d947 */ /* 0x000fea0003800000 */
[----:B------:R-:W-:Y:S01]  /*40c0*/  BPT.TRAP 0x1 ;  /* 0x000000040000795c */ /* 0x000fe20000300000 */
.L_x_3367:
[----:B------:R-:W-:Y:S01]  /*40d0*/  IMAD R61, R189, 0x8, R16 ;  /* 0x00000008bd3d7824 */ /* 0x000fe200078e0210 */
[----:B------:R-:W-:Y:S01]  /*40e0*/  SHF.L.U32 R68, R191, 0x1f, RZ ;  /* 0x0000001fbf447819 */ /* 0x000fe200000006ff */
[----:B------:R-:W-:Y:S01]  /*40f0*/  BSSY B1, `(.L_x_3368) ;  /* 0x0000004000017945 */ /* 0x000fe20003800000 */
[----:B------:R-:W-:Y:S02]  /*4100*/  SHF.R.S32.HI R65, RZ, 0x1f, R63 ;  /* 0x0000001fff417819 */ /* 0x000fe4000001143f */
[----:B------:R-:W0:Y:S02]  /*4110*/  SYNCS.PHASECHK.TRANS64.TRYWAIT P0, [R61+URZ+0x38890], R68 ;  /* 0x038890443d0075a7 */ /* 0x000e24000800017f */
[----:B0-----:R-:W-:Y:S05]  /*4120*/  @!P0 BRA `(.L_x_3369) ;  /* 0x0000022000d88947 */ /* 0x001fea0003800000 */
.L_x_3700:
[----:B------:R-:W-:Y:S05]  /*4130*/  BSYNC B1 ;  /* 0x0000000000017941 */ /* 0x000fea0003800000 */
.L_x_3368:
        /* <DEDUP_REMOVED lines=22> */
[----:B------:R-:W-:Y:S01]  /*42a0*/  ISETP.GT.AND P0, PT, R69, R190, PT ;  /* 0x000000be4500720c */ /* 0x000fe20003f04270 */
[----:B------:R-:W-:-:S12]  /*42b0*/  BRA.DIV UR4, `(.L_x_3370) ;  /* 0x0000022204887947 */ /* 0x000fd8000b800000 */
[----:B------:R1:W2:Y:S04]  /*42c0*/  SHFL.IDX PT, R10, R13, RZ, 0x1c1f ;  /* 0x001c1fff0d0a7589 */ /* 0x0002a800000e0000 */
[----:B------:R1:W3:Y:S02]  /*42d0*/  SHFL.IDX PT, R14, R5, RZ, 0x1c1f ;  /* 0x001c1fff050e7589 */ /* 0x0002e400000e0000 */
.L_x_3704:
        /* <DEDUP_REMOVED lines=18> */
.L_x_3354:
[----:B------:R-:W-:Y:S05]  /*4400*/  BSYNC B0 ;  /* 0x0000000000007941 */ /* 0x000fea0003800000 */
.L_x_3345:
[----:B-1-34-:R-:W1:Y:S01]  /*4410*/  S2R R4, SR_TID.X ;  /* 0x0000000000047919 */ /* 0x01ae620000002100 */
[----:B------:R-:W-:Y:S01]  /*4420*/  @!PT LDS RZ, [RZ] ;  /* 0x00000000fffff984 */ /* 0x000fe20000000800 */
[----:B------:R-:W-:Y:S01]  /*4430*/  @!PT LDS RZ, [RZ] ;  /* 0x00000000fffff984 */ /* 0x000fe20000000800 */
[----:B------:R-:W-:Y:S01]  /*4440*/  @!PT LDS RZ, [RZ] ;  /* 0x00000000fffff984 */ /* 0x000fe20000000800 */
[----:B------:R-:W-:Y:S01]  /*4450*/  @!PT LDS RZ, [RZ] ;  /* 0x00000000fffff984 */ /* 0x000fe20000000800 */
[----:B------:R3:W-:Y:S06]  /*4460*/  MEMBAR.ALL.CTA ;  /* 0x0000000000007992 */ /* 0x0007ec0000008000 */
[----:B---3--:R-:W3:Y:S01]  /*4470*/  FENCE.VIEW.ASYNC.S ;  /* 0x00000000000073c6 */ /* 0x008ee20000000000 */
[----:B------:R-:W-:Y:S05]  /*4480*/  WARPSYNC.ALL ;  /* 0x0000000000007948 */ /* 0x000fea0003800000 */
[----:B------:R-:W-:Y:S01]  /*4490*/  BSSY B0, `(.L_x_3371) ;  /* 0x0000009000007945 */ /* 0x000fe20003800000 */
[----:B-1----:R-:W-:Y:S01]  /*44a0*/  LOP3.LUT R4, R4, 0x7f, RZ, 0xc0, !PT ;  /* 0x0000007f04047812 */ /* 0x002fe200078ec0ff */
[----:B---3--:R1:W-:Y:S03]  /*44b0*/  BAR.SYNC.DEFER_BLOCKING R47, 0x80 ;  /* 0x0002002f0000751d */ /* 0x0083e60000010000 */
[----:B------:R-:W-:-:S13]  /*44c0*/  ISETP.NE.AND P0, PT, R4, RZ, PT ;  /* 0x000000ff0400720c */ /* 0x000fda0003f05270 */
[----:B------:R-:W-:-:S05]  /*44d0*/  @!P0 VIADD R4, R61, 0x388a0 ;  /* 0x000388a03d048836 */ /* 0x000fca0000000000 */
[----:B------:R-:W-:-:S04]  /*44e0*/  @!P0 PRMT R4, RZ, 0x654, R4 ;  /* 0x00000654ff048816 */ /* 0x000fc80000000004 */
[----:B------:R1:W-:Y:S01]  /*44f0*/  @!P0 SYNCS.ARRIVE.TRANS64.RED.A1T0 RZ, [R4+URZ], RZ ;  /* 0x000000ff04ff89a7 */ /* 0x0003e2000810043f */
[----:B------:R-:W-:Y:S05]  /*4500*/  @!P5 BRA `(.L_x_3372) ;  /* 0x000000000004d947 */ /* 0x000fea0003800000 */
[----:B------:R-:W-:Y:S01]  /*4510*/  BPT.TRAP 0x1 ;  /* 0x000000040000795c */ /* 0x000fe20000300000 */
.L_x_3372:
[----:B------:R-:W-:Y:S05]  /*4520*/  BSYNC B0 ;  /* 0x0000000000007941 */ /* 0x000fea0003800000 */
.L_x_3371:
[----:B------:R-:W3:Y:S01]  /*4530*/  SYNCS.PHASECHK.TRANS64.TRYWAIT P5, [R61+URZ+0x388b0], R68 ;  /* 0x0388b0443d0075a7 */ /* 0x000ee200080a017f */
[----:B------:R-:W-:Y:S04]  /*4540*/  BSSY B0, `(.L_x_3373) ;  /* 0x0000002000007945 */ /* 0x000fe80003800000 */
[----:B---3--:R-:W-:Y:S05]  /*4550*/  @!P5 BRA `(.L_x_3374) ;  /* 0x000002200024d947 */ /* 0x008fea0003800000 */
.L_x_3705:
[----:B------:R-:W-:Y:S05]  /*4560*/  BSYNC B0 ;  /* 0x0000000000007941 */ /* 0x000fea0003800000 */
.L_x_3373:
        /* <DEDUP_REMOVED lines=18> */
[----:B--2---:R-:W-:Y:S01]  /*4690*/  LEA.HI.X R10, R4, UR5, R7, 0x1, P5 ;  /* 0x00000005040a7c11 */ /* 0x004fe2000a8f0c07 */
[----:B------:R1:W2:Y:S01]  /*46a0*/  SHFL.IDX PT, R12, R5, RZ, 0x1c1f ;  /* 0x001c1fff050c7589 */ /* 0x0002a200000e0000 */
[----:B------:R-:W-:-:S04]  /*46b0*/  ISETP.GT.AND P5, PT, R69, R190, PT ;  /* 0x000000be4500720c */ /* 0x000fc80003fa4270 */
[----:B------:R-:W4:Y:S09]  /*46c0*/  SHFL.IDX PT, R10, R10, RZ, 0x1c1f ;  /* 0x001c1fff0a0a7589 */ /* 0x000f3200000e0000 */
[----:B-1----:R-:W-:Y:S05]  /*46d0*/  @!P5 BRA `(.L_x_3376) ;  /* 0x0000000400a4d947 */ /* 0x002fea0003800000 */
[----:B------:R-:W5:Y:S01]  /*46e0*/  LDL R15, [R1+0x4] ;  /* 0x00000400010f7983 */ /* 0x000f620000100800 */
[----:B------:R-:W-:-:S03]  /*46f0*/  ULDC UR4, c[0x0][0x320] ;  /* 0x0000c80000047ab9 */ /* 0x000fc60000000800 */
[----:B------:R-:W3:Y:S04]  /*4700*/  LDL R54, [R1+0x18] ;  /* 0x0000180001367983 */ /* 0x000ee80000100800 */
[----:B------:R-:W3:Y:S04]  /*4710*/  LDL R31, [R1] ;  /* 0x00000000011f7983 */ /* 0x000ee80000100800 */
[----:B------:R-:W3:Y:S04]  /*4720*/  LDL R14, [R1+0x1c] ;  /* 0x00001c00010e7983 */ /* 0x000ee80000100800 */
[----:B------:R-:W3:Y:S01]  /*4730*/  LDL R30, [R1+0x20] ;  /* 0x00002000011e7983 */ /* 0x000ee20000100800 */
[----:B------:R-:W-:Y:S01]  /*4740*/  ISETP.GE.AND P6, PT, R18, UR4, PT ;  /* 0x0000000412007c0c */ /* 0x000fe2000bfc6270 */
[----:B------:R-:W-:Y:S01]  /*4750*/  IMAD R9, R189, 0x8000, R50 ;  /* 0x00008000bd097824 */ /* 0x000fe200078e0232 */
[----:B------:R-:W-:Y:S01]  /*4760*/  LOP3.LUT P5, RZ, R209, 0x4, RZ, 0xc0, !PT ;  /* 0x00000004d1ff7812 */ /* 0x000fe200078ac0ff */
[----:B------:R-:W3:Y:S02]  /*4770*/  LDL R29, [R1+0x24] ;  /* 0x00002400011d7983 */ /* 0x000ee40000100800 */
[----:B------:R-:W-:-:S02]  /*4780*/  IMAD R13, R9, 0x2, R16 ;  /* 0x00000002090d7824 */ /* 0x000fc400078e0210 */
[----:B------:R-:W3:Y:S01]  /*4790*/  LDL R28, [R1+0x28] ;  /* 0x00002800011c7983 */ /* 0x000ee20000100800 */
[----:B------:R-:W-:-:S03]  /*47a0*/  VIADD R11, R9, 0x20 ;  /* 0x00000020090b7836 */ /* 0x000fc60000000000 */
[----:B------:R-:W3:Y:S04]  /*47b0*/  LDL R62, [R1+0x34] ;  /* 0x00003400013e7983 */ /* 0x000ee80000100800 */
[----:B------:R-:W1:Y:S01]  /*47c0*/  @!P6 LDS.128 R4, [R13+0x400] ;  /* 0x000400000d04e984 */ /* 0x000e620000000c00 */
[----:B------:R-:W-:Y:S01]  /*47d0*/  @P5 VIADD R11, R9, 0xffffffe0 ;  /* 0xffffffe0090b5836 */ /* 0x000fe20000000000 */
[C---:B--2---:R-:W-:Y:S02]  /*47e0*/  @!P6 LEA R8, P5, R18.reuse, R12, 0x1 ;  /* 0x0000000c1208e211 */ /* 0x044fe400078a08ff */
[----:B------:R-:W2:Y:S01]  /*47f0*/  LDL R55, [R1+0x38] ;  /* 0x0000380001377983 */ /* 0x000ea20000100800 */
[----:B------:R-:W-:Y:S01]  /*4800*/  IMAD R11, R11, 0x2, R16 ;  /* 0x000000020b0b7824 */ /* 0x000fe200078e0210 */
[----:B----4-:R-:W-:-:S02]  /*4810*/  @!P6 LEA.HI.X R9, R18, R10, R19, 0x1, P5 ;  /* 0x0000000a1209e211 */ /* 0x010fc400028f0c13 */
[----:B------:R-:W-:-:S03]  /*4820*/  ISETP.GE.AND P5, PT, R187, UR4, PT ;  /* 0x00000004bb007c0c */ /* 0x000fc6000bfa6270 */
[----:B-1----:R1:W-:Y:S10]  /*4830*/  @!P6 ST.E.128 desc[UR50][R8.64], R4 ;  /* 0x000000040800e985 */ /* 0x0023f4000c101d32 */
[----:B------:R-:W4:Y:S01]  /*4840*/  @!P5 LDS.128 R4, [R11+0x400] ;  /* 0x000400000b04d984 */ /* 0x000f220000000c00 */
[----:B-1----:R-:W-:-:S04]  /*4850*/  @!P5 LEA R8, P6, R187, R12, 0x1 ;  /* 0x0000000cbb08d211 */ /* 0x002fc800078c08ff */
[----:B------:R-:W-:-:S05]  /*4860*/  @!P5 LEA.HI.X R9, R187, R10, R215, 0x1, P6 ;  /* 0x0000000abb09d211 */ /* 0x000fca00030f0cd7 */
[----:B----4-:R1:W-:Y:S01]  /*4870*/  @!P5 ST.E.128 desc[UR50][R8.64], R4 ;  /* 0x000000040800d985 */ /* 0x0103e2000c101d32 */
[----:B-----5:R-:W-:-:S13]  /*4880*/  ISETP.GE.AND P6, PT, R15, UR4, PT ;  /* 0x000000040f007c0c */ /* 0x020fda000bfc6270 */
[-C--:B-1----:R-:W-:Y:S01]  /*4890*/  @!P6 LEA R8, P5, R15, R12.reuse, 0x1 ;  /* 0x0000000c0f08e211 */ /* 0x082fe200078a08ff */
[----:B------:R-:W1:Y:S04]  /*48a0*/  @!P6 LDS.128 R4, [R13+0x2400] ;  /* 0x002400000d04e984 */ /* 0x000e680000000c00 */
[----:B------:R-:W4:Y:S01]  /*48b0*/  LDL R15, [R1+0x2c] ;  /* 0x00002c00010f7983 */ /* 0x000f220000100800 */
[----:B---3--:R-:W-:Y:S01]  /*48c0*/  @!P6 IMAD.X R9, R10, 0x1, R54, P5 ;  /* 0x000000010a09e824 */ /* 0x008fe200028e0636 */
[C---:B------:R-:W-:Y:S02]  /*48d0*/  ISETP.GE.AND P5, PT, R31.reuse, UR4, PT ;  /* 0x000000041f007c0c */ /* 0x040fe4000bfa6270 */
[----:B------:R-:W3:Y:S04]  /*48e0*/  LDL R54, [R1+0x3c] ;  /* 0x00003c0001367983 */ /* 0x000ee80000100800 */
[----:B-1----:R1:W-:Y:S07]  /*48f0*/  @!P6 ST.E.128 desc[UR50][R8.64], R4 ;  /* 0x000000040800e985 */ /* 0x0023ee000c101d32 */
[----:B------:R-:W5:Y:S01]  /*4900*/  @!P5 LDS.128 R4, [R11+0x2400] ;  /* 0x002400000b04d984 */ /* 0x000f620000000c00 */
[----:B-1----:R-:W-:-:S03]  /*4910*/  @!P5 LEA R8, P6, R31, R12, 0x1 ;  /* 0x0000000c1f08d211 */ /* 0x002fc600078c08ff */
[----:B------:R-:W3:Y:S02]  /*4920*/  LDL R31, [R1+0x40] ;  /* 0x00004000011f7983 */ /* 0x000ee40000100800 */
[----:B------:R-:W-:Y:S02]  /*4930*/  @!P5 IMAD.X R9, R10, 0x1, R14, P6 ;  /* 0x000000010a09d824 */ /* 0x000fe400030e060e */
[----:B------:R-:W2:Y:S01]  /*4940*/  LDL R14, [R1+0x30] ;  /* 0x00003000010e7983 */ /* 0x000ea20000100800 */
[----:B------:R-:W-:-:S03]  /*4950*/  ISETP.GE.AND P6, PT, R229, UR4, PT ;  /* 0x00000004e5007c0c */ /* 0x000fc6000bfc6270 */
[----:B-----5:R1:W-:Y:S10]  /*4960*/  @!P5 ST.E.128 desc[UR50][R8.64], R4 ;  /* 0x000000040800d985 */ /* 0x0203f4000c101d32 */
[----:B------:R-:W5:Y:S01]  /*4970*/  @!P6 LDS.128 R4, [R13+0x4400] ;  /* 0x004400000d04e984 */ /* 0x000f620000000c00 */
[----:B-1----:R-:W-:-:S05]  /*4980*/  @!P6 LEA R8, P5, R229, R12, 0x1 ;  /* 0x0000000ce508e211 */ /* 0x002fca00078a08ff */
[----:B------:R-:W-:Y:S01]  /*4990*/  @!P6 IMAD.X R9, R10, 0x1, R30, P5 ;  /* 0x000000010a09e824 */ /* 0x000fe200028e061e */
[C---:B------:R-:W-:Y:S01]  /*49a0*/  ISETP.GE.AND P5, PT, R228.reuse, UR4, PT ;  /* 0x00000004e4007c0c */ /* 0x040fe2000bfa6270 */
[----:B------:R-:W3:Y:S04]  /*49b0*/  LDL R30, [R1+0x44] ;  /* 0x00004400011e7983 */ /* 0x000ee80000100800 */
[----:B-----5:R1:W-:Y:S08]  /*49c0*/  @!P6 ST.E.128 desc[UR50][R8.64], R4 ;  /* 0x000000040800e985 */ /* 0x0203f0000c101d32 */
        /* <DEDUP_REMOVED lines=14> */
[----:B----4-:R-:W-:Y:S02]  /*4ab0*/  @!P5 IMAD.X R9, R10, 0x1, R15, P6 ;  /* 0x000000010a09d824 */ /* 0x010fe400030e060f */
[----:B------:R-:W4:Y:S01]  /*4ac0*/  LDL R15, [R1+0xc] ;  /* 0x00000c00010f7983 */ /* 0x000f220000100800 */
[----:B------:R-:W-:-:S03]  /*4ad0*/  ISETP.GE.AND P6, PT, R223, UR4, PT ;  /* 0x00000004df007c0c */ /* 0x000fc6000bfc6270 */
[----:B-----5:R1:W-:Y:S10]  /*4ae0*/  @!P5 ST.E.128 desc[UR50][R8.64], R4 ;  /* 0x000000040800d985 */ /* 0x0203f4000c101d32 */
[----:B------:R-:W5:Y:S01]  /*4af0*/  @!P6 LDS.128 R4, [R13+0x8400] ;  /* 0x008400000d04e984 */ /* 0x000f620000000c00 */
[----:B-1----:R-:W-:-:S05]  /*4b00*/  @!P6 LEA R8, P5, R223, R12, 0x1 ;  /* 0x0000000cdf08e211 */ /* 0x002fca00078a08ff */
[----:B--2---:R-:W-:Y:S02]  /*4b10*/  @!P6 IMAD.X R9, R10, 0x1, R14, P5 ;  /* 0x000000010a09e824 */ /* 0x004fe400028e060e */
[----:B------:R-:W2:Y:S01]  /*4b20*/  LDL R14, [R1+0x4c] ;  /* 0x00004c00010e7983 */ /* 0x000ea20000100800 */
[----:B------:R-:W-:-:S03]  /*4b30*/  ISETP.GE.AND P5, PT, R222, UR4, PT ;  /* 0x00000004de007c0c */ /* 0x000fc6000bfa6270 */
[----:B-----5:R1:W-:Y:S10]  /*4b40*/  @!P6 ST.E.128 desc[UR50][R8.64], R4 ;  /* 0x000000040800e985 */ /* 0x0203f4000c101d32 */
[----:B------:R-:W5:Y:S01]  /*4b50*/  @!P5 LDS.128 R4, [R11+0x8400] ;  /* 0x008400000b04d984 */ /* 0x000f620000000c00 */
[----:B-1----:R-:W-:-:S05]  /*4b60*/  @!P5 LEA R8, P6, R222, R12, 0x1 ;  /* 0x0000000cde08d211 */ /* 0x002fca00078c08ff */
[----:B------:R-:W-:Y:S01]  /*4b70*/  @!P5 IMAD.X R9, R10, 0x1, R62, P6 ;  /* 0x000000010a09d824 */ /* 0x000fe200030e063e */
[----:B------:R-:W-:-:S04]  /*4b80*/  ISETP.GE.AND P6, PT, R221, UR4, PT ;  /* 0x00000004dd007c0c */ /* 0x000fc8000bfc6270 */
[----:B-----5:R1:W-:Y:S09]  /*4b90*/  @!P5 ST.E.128 desc[UR50][R8.64], R4 ;  /* 0x000000040800d985 */ /* 0x0203f2000c101d32 */
[----:B------:R-:W5:Y:S01]  /*4ba0*/  @!P6 LDS.128 R4, [R13+0xa400] ;  /* 0x00a400000d04e984 */ /* 0x000f620000000c00 */
[----:B-1----:R-:W-:-:S05]  /*4bb0*/  @!P6 LEA R8, P5, R221, R12, 0x1 ;  /* 0x0000000cdd08e211 */ /* 0x002fca00078a08ff */
[----:B------:R-:W-:Y:S01]  /*4bc0*/  @!P6 IMAD.X R9, R10, 0x1, R55, P5 ;  /* 0x000000010a09e824 */ /* 0x000fe200028e0637 */
[----:B------:R-:W-:-:S04]  /*4bd0*/  ISETP.GE.AND P5, PT, R220, UR4, PT ;  /* 0x00000004dc007c0c */ /* 0x000fc8000bfa6270 */
[----:B-----5:R1:W-:Y:S09]  /*4be0*/  @!P6 ST.E.128 desc[UR50][R8.64], R4 ;  /* 0x000000040800e985 */ /* 0x0203f2000c101d32 */
[----:B------:R-:W5:Y:S01]  /*4bf0*/  @!P5 LDS.128 R4, [R11+0xa400] ;  /* 0x00a400000b04d984 */ /* 0x000f620000000c00 */
[----:B-1----:R-:W-:-:S05]  /*4c00*/  @!P5 LEA R8, P6, R220, R12, 0x1 ;  /* 0x0000000cdc08d211 */ /* 0x002fca00078c08ff */
[----:B---3--:R-:W-:Y:S01]  /*4c10*/  @!P5 IMAD.X R9, R10, 0x1, R54, P6 ;  /* 0x000000010a09d824 */ /* 0x008fe200030e0636 */
[----:B------:R-:W-:-:S04]  /*4c20*/  ISETP.GE.AND P6, PT, R219, UR4, PT ;  /* 0x00000004db007c0c */ /* 0x000fc8000bfc6270 */
[----:B-----5:R1:W-:Y:S09]  /*4c30*/  @!P5 ST.E.128 desc[UR50][R8.64], R4 ;  /* 0x000000040800d985 */ /* 0x0203f2000c101d32 */
[----:B------:R-:W3:Y:S01]  /*4c40*/  @!P6 LDS.128 R4, [R13+0xc400] ;  /* 0x00c400000d04e984 */ /* 0x000ee20000000c00 */
[----:B-1----:R-:W-:-:S05]  /*4c50*/  @!P6 LEA R8, P5, R219, R12, 0x1 ;  /* 0x0000000cdb08e211 */ /* 0x002fca00078a08ff */
[----:B------:R-:W-:Y:S01]  /*4c60*/  @!P6 IMAD.X R9, R10, 0x1, R31, P5 ;  /* 0x000000010a09e824 */ /* 0x000fe200028e061f */
[----:B------:R-:W-:-:S04]  /*4c70*/  ISETP.GE.AND P5, PT, R218, UR4, PT ;  /* 0x00000004da007c0c */ /* 0x000fc8000bfa6270 */
[----:B---3--:R1:W-:Y:S09]  /*4c80*/  @!P6 ST.E.128 desc[UR50][R8.64], R4 ;  /* 0x000000040800e985 */ /* 0x0083f2000c101d32 */
        /* <DEDUP_REMOVED lines=8> */
[----:B----4-:R-:W-:-:S04]  /*4d10*/  ISETP.GE.AND P5, PT, R15, UR4, PT ;  /* 0x000000040f007c0c */ /* 0x010fc8000bfa6270 */
[----:B---3--:R1:W-:Y:S09]  /*4d20*/  @!P6 ST.E.128 desc[UR50][R8.64], R4 ;  /* 0x000000040800e985 */ /* 0x0083f2000c101d32 */
[----:B------:R-:W3:Y:S01]  /*4d30*/  @!P5 LDS.128 R4, [R11+0xe400] ;  /* 0x00e400000b04d984 */ /* 0x000ee20000000c00 */
[----:B-1----:R-:W-:-:S05]  /*4d40*/  @!P5 LEA R8, P6, R15, R12, 0x1 ;  /* 0x0000000c0f08d211 */ /* 0x002fca00078c08ff */
[----:B--2---:R-:W-:-:S05]  /*4d50*/  @!P5 IMAD.X R9, R10, 0x1, R14, P6 ;  /* 0x000000010a09d824 */ /* 0x004fca00030e060e */
[----:B---3--:R1:W-:Y:S03]  /*4d60*/  @!P5 ST.E.128 desc[UR50][R8.64], R4 ;  /* 0x000000040800d985 */ /* 0x0083e6000c101d32 */
.L_x_3376:
[----:B------:R-:W-:Y:S05]  /*4d70*/  BSYNC B0 ;  /* 0x0000000000007941 */ /* 0x000fea0003800000 */
.L_x_3375:
[----:B------:R-:W-:Y:S01]  /*4d80*/  @!PT LDS RZ, [RZ] ;  /* 0x00000000fffff984 */ /* 0x000fe20000000800 */
[----:B------:R-:W-:Y:S01]  /*4d90*/  @!PT LDS RZ, [RZ] ;  /* 0x00000000fffff984 */ /* 0x000fe20000000800 */
[----:B------:R-:W-:Y:S01]  /*4da0*/  @!PT LDS RZ, [RZ] ;  /* 0x00000000fffff984 */ /* 0x000fe20000000800 */
[----:B------:R-:W-:Y:S01]  /*4db0*/  @!PT LDS RZ, [RZ] ;  /* 0x00000000fffff984 */ /* 0x000fe20000000800 */
[----:B------:R5:W-:Y:S06]  /*4dc0*/  MEMBAR.ALL.CTA ;  /* 0x0000000000007992 */ /* 0x000bec0000008000 */
[----:B-----5:R-:W5:Y:S01]  /*4dd0*/  FENCE.VIEW.ASYNC.S ;  /* 0x00000000000073c6 */ /* 0x020f620000000000 */
[----:B------:R-:W-:Y:S02]  /*4de0*/  VIADD R189, R189, 0x1 ;  /* 0x00000001bdbd7836 */ /* 0x000fe40000000000 */
[----:B0--3--:R-:W-:Y:S01]  /*4df0*/  @!P0 VIADD R61, R61, 0x388c0 ;  /* 0x000388c03d3d8836 */ /* 0x009fe20000000000 */
        /* <DEDUP_REMOVED lines=9> */
.L_x_3340:
[----:B------:R-:W-:Y:S04]  /*4e90*/  BSSY B0, `(.L_x_3378) ;  /* 0x0000004000007945 */ /* 0x000fe80003800000 */
[----:B------:R-:W-:Y:S05]  /*4ea0*/  @P0 BRA `(.L_x_3379) ;  /* 0x0000000000080947 */ /* 0x000fea0003800000 */
[----:B------:R-:W1:Y:S02]  /*4eb0*/  FENCE.VIEW.ASYNC.G ;  /* 0x00000000000073c6 */ /* 0x000e640000000100 */
[----:B-1----:R-:W-:Y:S06]  /*4ec0*/  BAR.ARV 0xc, 0x180 ;  /* 0x0306000000007b1d */ /* 0x002fec0000002000 */
.L_x_3379:
[----:B------:R-:W-:Y:S05]  /*4ed0*/  BSYNC B0 ;  /* 0x0000000000007941 */ /* 0x000fea0003800000 */
.L_x_3378:
[----:B------:R-:W-:Y:S01]  /*4ee0*/  UISETP.NE.AND UP0, UPT, UR37, 0x1, UPT ;  /* 0x000000012500788c */ /* 0x000fe2000bf05270 */
[----:B------:R-:W-:Y:S05]  /*4ef0*/  BSSY B7, `(.L_x_3380) ;  /* 0x0001549000077945 */ /* 0x000fea0003800000 */
[----:B------:R-:W-:-:S13]  /*4f00*/  PLOP3.LUT P0, PT, PT, PT, UP0, 0x80, 0x0 ;  /* 0x000000000000781c */ /* 0x000fda0003f0f008 */
[----:B------:R-:W-:Y:S05]  /*4f10*/  @!P0 BRA `(.L_x_3381) ;  /* 0x0000002000908947 */ /* 0x000fea0003800000 */
[----:B------:R-:W1:Y:S01]  /*4f20*/  LDC R0, c[0x0][0x448] ;  /* 0x00011200ff007b82 */ /* 0x000e620000000800 */
[----:B------:R-:W-:-:S07]  /*4f30*/  VIADD R5, R208, 0x3f ;  /* 0x0000003fd0057836 */ /* 0x000fce0000000000 */
[----:B------:R-:W3:Y:S01]  /*4f40*/  LDC.64 R2, c[0x0][0xad8] ;  /* 0x0002b600ff027b82 */ /* 0x000ee20000000a00 */
[----:B-1----:R-:W-:Y:S02]  /*4f50*/  ISETP.NE.AND P1, PT, R0, 0x1, PT ;  /* 0x000000010000780c */ /* 0x002fe40003f25270 */
[----:B---3--:R-:W-:-:S11]  /*4f60*/  ISETP.GE.AND P2, PT, R3, 0x1, PT ;  /* 0x000000010300780c */ /* 0x008fd60003f46270 */
[----:B------:R-:W1:Y:S08]  /*4f70*/  @P1 LDC R0, c[0x0][0x44c] ;  /* 0x00011300ff001b82 */ /* 0x000e700000000800 */
[----:B------:R-:W3:Y:S01]  /*4f80*/  @P1 LDC R7, c[0x0][0x450] ;  /* 0x00011400ff071b82 */ /* 0x000ee20000000800 */
[----:B-1----:R-:W-:-:S05]  /*4f90*/  @P1 IMAD.HI.U32 R0, R5, R0, RZ ;  /* 0x0000000005001227 */ /* 0x002fca00078e00ff */
[----:B---3--:R-:W-:-:S05]  /*4fa0*/  @P1 SHF.R.U32.HI R5, RZ, R7, R0 ;  /* 0x00000007ff051219 */ /* 0x008fca0000011600 */
        /* <DEDUP_REMOVED lines=14> */
.L_x_3384:
[----:B------:R-:W-:-:S13]  /*5090*/  ISETP.NE.AND P0, PT, R3, 0x1, PT ;  /* 0x000000010300780c */ /* 0x000fda0003f05270 */
[----:B------:R-:W1:Y:S02]  /*50a0*/  @P0 LDC.64 R4, c[0x0][0xae0] ;  /* 0x0002b800ff040b82 */ /* 0x000e640000000a00 */
[----:B-1----:R-:W-:-:S05]  /*50b0*/  @P0 IMAD.HI.U32 R4, R0, R4, RZ ;  /* 0x0000000400040227 */ /* 0x002fca00078e00ff */
[----:B------:R-:W-:-:S07]  /*50c0*/  @P0 SHF.R.U32.HI R0, RZ, R5, R4 ;  /* 0x00000005ff000219 */ /* 0x000fce0000011604 */
.L_x_3385:
[----:B------:R-:W-:Y:S05]  /*50d0*/  BSYNC B0 ;  /* 0x0000000000007941 */ /* 0x000fea0003800000 */
.L_x_3383:
[----:B------:R-:W-:-:S05]  /*50e0*/  IMAD R5, R0, R3, R3 ;  /* 0x0000000300057224 */ /* 0x000fca00078e0203 */
[----:B------:R-:W-:-:S07]  /*50f0*/  VIMNMX R2, R2, R5, PT ;  /* 0x0000000502027248 */ /* 0x000fce0003fe0100 */
.L_x_3382:
[----:B------:R-:W1:Y:S01]  /*5100*/  @P1 LDC R7, c[0x0][0x44c] ;  /* 0x00011300ff071b82 */ /* 0x000e620000000800 */
[----:B------:R-:W-:Y:S01]  /*5110*/  VIADD R2, R2, 0x3f ;  /* 0x0000003f02027836 */ /* 0x000fe20000000000 */
[----:B------:R-:W-:Y:S01]  /*5120*/  ULDC UR4, c[0x0][0xad4] ;  /* 0x0002b50000047ab9 */ /* 0x000fe20000000800 */
[----:B------:R-:W-:-:S03]  /*5130*/  IMAD.MOV.U32 R0, RZ, RZ, R208 ;  /* 0x000000ffff007224 */ /* 0x000fc600078e00d0 */
[----:B------:R-:W-:Y:S02]  /*5140*/  SHF.R.S32.HI R5, RZ, 0x1f, R2 ;  /* 0x0000001fff057819 */ /* 0x000fe40000011402 */
[----:B------:R-:W3:Y:S02]  /*5150*/  @P1 LDC R4, c[0x0][0x450] ;  /* 0x00011400ff041b82 */ /* 0x000ee40000000800 */
[----:B------:R-:W-:-:S04]  /*5160*/  LEA.HI R5, R5, R2, RZ, 0x6 ;  /* 0x0000000205057211 */ /* 0x000fc800078f30ff */
[----:B------:R-:W-:-:S04]  /*5170*/  SHF.R.S32.HI R5, RZ, 0x6, R5 ;  /* 0x00000006ff057819 */ /* 0x000fc80000011405 */
[----:B------:R-:W-:Y:S01]  /*5180*/  VIMNMX R20, R168, R5, PT ;  /* 0x00000005a8147248 */ /* 0x000fe20003fe0100 */
[----:B-1----:R-:W-:-:S05]  /*5190*/  @P1 IMAD.HI.U32 R7, R208, R7, RZ ;  /* 0x00000007d0071227 */ /* 0x002fca00078e00ff */
[----:B---3--:R-:W-:-:S05]  /*51a0*/  @P1 SHF.R.U32.HI R0, RZ, R4, R7 ;  /* 0x00000004ff001219 */ /* 0x008fca0000011607 */
        /* <DEDUP_REMOVED lines=13> */
.L_x_3388:
[----:B------:R-:W-:-:S13]  /*5280*/  ISETP.NE.AND P0, PT, R3, 0x1, PT ;  /* 0x000000010300780c */ /* 0x000fda0003f05270 */
[----:B------:R-:W1:Y:S02]  /*5290*/  @P0 LDC.64 R4, c[0x0][0xae0] ;  /* 0x0002b800ff040b82 */ /* 0x000e640000000a00 */
[----:B-1----:R-:W-:-:S05]  /*52a0*/  @P0 IMAD.HI.U32 R2, R169, R4, RZ ;  /* 0x00000004a9020227 */ /* 0x002fca00078e00ff */
[----:B------:R-:W-:-:S07]  /*52b0*/  @P0 SHF.R.U32.HI R169, RZ, R5, R2 ;  /* 0x00000005ffa90219 */ /* 0x000fce0000011602 */
.L_x_3389:
[----:B------:R-:W-:Y:S05]  /*52c0*/  BSYNC B0 ;  /* 0x0000000000007941 */ /* 0x000fea0003800000 */
.L_x_3387:
[----:B------:R-:W-:-:S05]  /*52d0*/  IMAD R3, R169, R3, RZ ;  /* 0x00000003a9037224 */ /* 0x000fca00078e02ff */
[----:B------:R-:W-:-:S07]  /*52e0*/  VIMNMX R0, R0, R3, !PT ;  /* 0x0000000300007248 */ /* 0x000fce0007fe0100 */
.L_x_3386:
[----:B------:R-:W-:Y:S02]  /*52f0*/  SHF.R.S32.HI R3, RZ, 0x1f, R0 ;  /* 0x0000001fff037819 */ /* 0x000fe40000011400 */
[----:B------:R-:W-:Y:S02]  /*5300*/  CS2R R150, SRZ ;  /* 0x0000000000967805 */ /* 0x000fe4000001ff00 */
[----:B------:R-:W-:Y:S02]  /*5310*/  PLOP3.LUT P0, PT, PT, PT, PT, 0x80, 0x0 ;  /* 0x000000000000781c */ /* 0x000fe40003f0f070 */
[----:B------:R-:W-:Y:S02]  /*5320*/  CS2R R148, SRZ ;  /* 0x0000000000947805 */ /* 0x000fe4000001ff00 */
[----:B------:R-:W-:Y:S01]  /*5330*/  LEA.HI R3, R3, R0, RZ, 0x6 ;  /* 0x0000000003037211 */ /* 0x000fe200078f30ff */
[----:B------:R-:W-:Y:S01]  /*5340*/  IMAD.MOV.U32 R0, RZ, RZ, RZ ;  /* 0x000000ffff007224 */ /* 0x000fe200078e00ff */
        /* <DEDUP_REMOVED lines=41> */
[----:B------:R-:W-:Y:S01]  /*55e0*/  CS2R R76, SRZ ;  /* 0x00000000004c7805 */ /* 0x000fe2000001ff00 */
[----:B------:R-:W-:Y:S01]  /*55f0*/  IMAD.MOV.U32 R75, RZ, RZ, RZ ;  /* 0x000000ffff4b7224 */ /* 0x000fe200078e00ff */
[----:B--2---:R-:W-:-:S02]  /*5600*/  CS2R R12, SRZ ;  /* 0x00000000000c7805 */ /* 0x004fc4000001ff00 */
        /* <DEDUP_REMOVED lines=15> */
[----:B0-----:R-:W-:Y:S02]  /*5700*/  CS2R R46, SRZ ;  /* 0x00000000002e7805 */ /* 0x001fe4000001ff00 */
[----:B------:R-:W-:Y:S01]  /*5710*/  CS2R R170, SRZ ;  /* 0x0000000000aa7805 */ /* 0x000fe2000001ff00 */
[----:B------:R-:W-:Y:S01]  /*5720*/  IMAD.MOV.U32 R43, RZ, RZ, RZ ;  /* 0x000000ffff2b7224 */ /* 0x000fe200078e00ff */
[----:B------:R-:W-:Y:S01]  /*5730*/  CS2R R28, SRZ ;  /* 0x00000000001c7805 */ /* 0x000fe2000001ff00 */
[----:B------:R-:W-:Y:S01]  /*5740*/  IMAD.MOV.U32 R172, RZ, RZ, RZ ;  /* 0x000000ffffac7224 */ /* 0x000fe200078e00ff */
[----:B----4-:R-:W-:Y:S01]  /*5750*/  CS2R R10, SRZ ;  /* 0x00000000000a7805 */ /* 0x010fe2000001ff00 */
[----:B------:R-:W-:Y:S01]  /*5760*/  IMAD.MOV.U32 R39, RZ, RZ, RZ ;  /* 0x000000ffff277224 */ /* 0x000fe200078e00ff */
[----:B------:R-:W-:Y:S01]  /*5770*/  CS2R R8, SRZ ;  /* 0x0000000000087805 */ /* 0x000fe2000001ff00 */
[----:B------:R-:W-:Y:S01]  /*5780*/  IMAD.MOV.U32 R35, RZ, RZ, RZ ;  /* 0x000000ffff237224 */ /* 0x000fe200078e00ff */
[----:B------:R-:W-:Y:S01]  /*5790*/  CS2R R6, SRZ ;  /* 0x0000000000067805 */ /* 0x000fe2000001ff00 */
[----:B------:R-:W-:Y:S01]  /*57a0*/  IMAD.MOV.U32 R31, RZ, RZ, RZ ;  /* 0x000000ffff1f7224 */ /* 0x000fe200078e00ff */
[----:B------:R-:W-:Y:S01]  /*57b0*/  CS2R R2, SRZ ;  /* 0x0000000000027805 */ /* 0x000fe2000001ff00 */
[----:B------:R-:W-:Y:S01]  /*57c0*/  IMAD.MOV.U32 R5, RZ, RZ, RZ ;  /* 0x000000ffff057224 */ /* 0x000fe200078e00ff */
[----:B------:R-:W-:Y:S06]  /*57d0*/  @!P1 BRA `(.L_x_3390) ;  /* 0x0000014800e89947 */ /* 0x000fec0003800000 */
[----:B-----5:R-:W0:Y:S01]  /*57e0*/  S2R R24, SR_TID.X ;  /* 0x0000000000187919 */ /* 0x020e220000002100 */
[----:B------:R-:W-:Y:S02]  /*57f0*/  IMAD.MOV.U32 R7, RZ, RZ, 0x40000040 ;  /* 0x40000040ff077424 */ /* 0x000fe400078e00ff */
[----:B------:R-:W-:Y:S01]  /*5800*/  IMAD.MOV.U32 R9, RZ, RZ, 0x40000040 ;  /* 0x40000040ff097424 */ /* 0x000fe200078e00ff */
[----:B------:R-:W-:Y:S01]  /*5810*/  BAR.SYNC.DEFER_BLOCKING 0xe, 0x100 ;  /* 0x0384000000007b1d */ /* 0x000fe20000010000 */
[----:B------:R-:W-:Y:S01]  /*5820*/  IMAD.MOV.U32 R11, RZ, RZ, 0x40000040 ;  /* 0x40000040ff0b7424 */ /* 0x000fe200078e00ff */
[----:B------:R-:W-:Y:S01]  /*5830*/  R2UR UR7, R7 ;  /* 0x00000000070772ca */ /* 0x000fe200000e0000 */
[----:B------:R-:W-:Y:S02]  /*5840*/  IMAD.MOV.U32 R7, RZ, RZ, 0x40000040 ;  /* 0x40000040ff077424 */ /* 0x000fe400078e00ff */
[----:B------:R-:W-:-:S05]  /*5850*/  IMAD.U32 R5, RZ, RZ, UR47 ;  /* 0x0000002fff057e24 */ /* 0x000fca000f8e00ff */
[----:B------:R-:W-:Y:S01]  /*5860*/  ISETP.NE.AND P2, PT, R5, 0x3, PT ;  /* 0x000000030500780c */ /* 0x000fe20003f45270 */
[----:B0-----:R-:W-:-:S05]  /*5870*/  VIADD R24, R24, 0xffffff80 ;  /* 0xffffff8018187836 */ /* 0x001fca0000000000 */
[----:B------:R-:W-:-:S04]  /*5880*/  SHF.R.S32.HI R21, RZ, 0x1f, R24 ;  /* 0x0000001fff157819 */ /* 0x000fc80000011418 */
[----:B------:R-:W-:Y:S02]  /*5890*/  LEA.HI R21, R21, R24, RZ, 0x7 ;  /* 0x0000001815157211 */ /* 0x000fe400078f38ff */
[----:B------:R-:W-:Y:S02]  /*58a0*/  WARPGROUP.ARRIVE ;  /* 0x00000000000079c5 */ /* 0x000fe40000000000 */
        /* <DEDUP_REMOVED lines=12> */
[----:B------:R-:W-:Y:S01]  /*5970*/  LOP3.LUT R0, R3, 0x3fff, RZ, 0xc0, !PT ;  /* 0x00003fff03007812 */ /* 0x000fe200078ec0ff */
[----:B------:R-:W-:Y:S01]  /*5980*/  IMAD.MOV.U32 R3, RZ, RZ, 0x40000040 ;  /* 0x40000040ff037424 */ /* 0x000fe200078e00ff */
[C---:B------:R-:W-:Y:S01]  /*5990*/  R2UR UR4, R2.reuse ;  /* 0x00000000020472ca */ /* 0x040fe200000e0000 */
[----:B------:R-:W-:Y:S01]  /*59a0*/  VIADD R10, R2, 0x2 ;  /* 0x00000002020a7836 */ /* 0x000fe20000000000 */
[----:B------:R-:W-:-:S02]  /*59b0*/  LOP3.LUT R0, R0, 0x2000000, RZ, 0xfc, !PT ;  /* 0x0200000000007812 */ /* 0x000fc400078efcff */
[----:B------:R-:W-:-:S03]  /*59c0*/  R2UR UR5, R3 ;  /* 0x00000000030572ca */ /* 0x000fc600000e0000 */
[----:B------:R-:W-:-:S04]  /*59d0*/  IMAD R6, R17, 0x1000, R0 ;  /* 0x0000100011067824 */ /* 0x000fc800078e0200 */
[C---:B------:R-:W-:Y:S01]  /*59e0*/  VIADD R8, R6.reuse, 0x80 ;  /* 0x0000008006087836 */ /* 0x040fe20000000000 */
[----:B------:R-:W-:-:S13]  /*59f0*/  R2UR UR6, R6 ;  /* 0x00000000060672ca */ /* 0x000fda00000e0000 */
        /* <DEDUP_REMOVED lines=36> */
.L_x_3391:
[----:B------:R-:W-:Y:S01]  /*5c40*/  IMAD R5, R17, 0x8, R16 ;  /* 0x0000000811057824 */ /* 0x000fe200078e0210 */
[----:B------:R-:W-:Y:S03]  /*5c50*/  BSSY B0, `(.L_x_3392) ;  /* 0x00000c1000007945 */ /* 0x000fe60003800000 */
[----:B------:R-:W-:-:S05]  /*5c60*/  VIADD R5, R5, 0x38860 ;  /* 0x0003886005057836 */ /* 0x000fca0000000000 */
[----:B------:R-:W-:-:S04]  /*5c70*/  PRMT R5, R188, 0x654, R5 ;  /* 0x00000654bc057816 */ /* 0x000fc80000000005 */
[----:B------:R0:W-:Y:S02]  /*5c80*/  SYNCS.ARRIVE.TRANS64.RED.A1T0 RZ, [R5+URZ], RZ ;  /* 0x000000ff05ff79a7 */ /* 0x0001e4000810043f */
[----:B0-----:R-:W-:-:S05]  /*5c90*/  VIADD R5, R20, 0xfffffffe ;  /* 0xfffffffe14057836 */ /* 0x001fca0000000000 */
[----:B------:R-:W-:-:S13]  /*5ca0*/  ISETP.GE.AND P0, PT, R5, R4, PT ;  /* 0x000000040500720c */ /* 0x000fda0003f06270 */
[----:B------:R-:W-:Y:S05]  /*5cb0*/  @!P0 BRA `(.L_x_3393) ;  /* 0x0000000800e88947 */ /* 0x000fea0003800000 */
.L_x_3395:
[----:B------:R-:W-:Y:S01]  /*5cc0*/  BAR.SYNC.DEFER_BLOCKING 0xe, 0x100 ;  /* 0x0384000000007b1d */ /* 0x000fe20000010000 */
[C---:B0-----:R-:W-:Y:S01]  /*5cd0*/  IMAD R13, R17.reuse, 0x40, R197 ;  /* 0x00000040110d7824 */ /* 0x041fe200078e02c5 */
[----:B------:R-:W-:Y:S01]  /*5ce0*/  R2UR UR4, R2 ;  /* 0x00000000020472ca */ /* 0x000fe200000e0000 */
[----:B------:R-:W-:Y:S01]  /*5cf0*/  VIADD R17, R17, 0x1 ;  /* 0x0000000111117836 */ /* 0x000fe20000000000 */
[----:B------:R-:W-:Y:S01]  /*5d00*/  R2UR UR5, R3 ;  /* 0x00000000030572ca */ /* 0x000fe200000e0000 */
[----:B------:R-:W-:Y:S01]  /*5d10*/  IMAD R13, R13, 0x4, R16 ;  /* 0x000000040d0d7824 */ /* 0x000fe200078e0210 */
[----:B------:R-:W-:Y:S01]  /*5d20*/  ISETP.GT.AND P1, PT, R5, R4, PT ;  /* 0x000000040500720c */ /* 0x000fe20003f24270 */
[----:B------:R-:W-:Y:S01]  /*5d30*/  IMAD.MOV.U32 R15, RZ, RZ, 0x40000040 ;  /* 0x40000040ff0f7424 */ /* 0x000fe200078e00ff */
[----:B------:R-:W-:Y:S01]  /*5d40*/  ISETP.NE.AND P0, PT, R17, 0x2, PT ;  /* 0x000000021100780c */ /* 0x000fe20003f05270 */
[----:B------:R-:W-:-:S03]  /*5d50*/  VIADD R5, R5, 0xffffffff ;  /* 0xffffffff05057836 */ /* 0x000fc60000000000 */
[----:B------:R-:W-:Y:S01]  /*5d60*/  SEL R17, R17, RZ, P0 ;  /* 0x000000ff11117207 */ /* 0x000fe20000000000 */
[----:B------:R-:W0:Y:S04]  /*5d70*/  LDS R12, [R13+0x38400] ;  /* 0x038400000d0c7984 */ /* 0x000e280000000800 */
[----:B------:R1:W2:Y:S02]  /*5d80*/  LDS R14, [R13+0x38420] ;  /* 0x038420000d0e7984 */ /* 0x0002a40000000800 */
[----:B-1----:R-:W-:-:S05]  /*5d90*/  IMAD.MOV.U32 R13, RZ, RZ, 0x40000040 ;  /* 0x40000040ff0d7424 */ /* 0x002fca00078e00ff */
[----:B------:R-:W-:Y:S01]  /*5da0*/  R2UR UR7, R13 ;  /* 0x000000000d0772ca */ /* 0x000fe200000e0000 */
[----:B------:R-:W-:Y:S02]  /*5db0*/  IMAD.MOV.U32 R13, RZ, RZ, 0x40000040 ;  /* 0x40000040ff0d7424 */ /* 0x000fe400078e00ff */
        /* <DEDUP_REMOVED lines=65> */
[-C--:B--2---:R-:W-:Y:S01]  /*61d0*/  FMUL.FTZ R26, R26, R14.reuse ;  /* 0x0000000e1a1a7220 */ /* 0x084fe20000410000 */
        /* <DEDUP_REMOVED lines=64> */
[----:B------:R-:W-:-:S05]  /*65e0*/  VIADD R14, R12, 0x80 ;  /* 0x000000800c0e7836 */ /* 0x000fca0000000000 */
[----:B------:R-:W-:-:S06]  /*65f0*/  WARPGROUP.ARRIVE ;  /* 0x00000000000079c5 */ /* 0x000fcc0000000000 */
        /* <DEDUP_REMOVED lines=23> */
[----:B------:R-:W-:Y:S02]  /*6770*/  R2UR UR5, R7 ;  /* 0x00000000070572ca */ /* 0x000fe400000e0000 */
[----:B------:R-:W-:-:S04]  /*6780*/  SEL R12, RZ, 0x1, P0 ;  /* 0x00000001ff0c7807 */ /* 0x000fc80000000000 */
[----:B------:R-:W-:Y:S01]  /*6790*/  LOP3.LUT R23, R23, R12, RZ, 0x3c, !PT ;  /* 0x0000000c17177212 */ /* 0x000fe200078e3cff */
[----:B------:R-:W-:Y:S02]  /*67a0*/  WARPGROUP.DEPBAR.LE gsb0, 0x0 ;  /* 0x00008000000079c5 */ /* 0x000fe40000010000 */
[----:B------:R-:W-:-:S12]  /*67b0*/  WARPGROUP.ARRIVE ;  /* 0x00000000000079c5 */ /* 0x000fd80000000000 */
[----:B------:R-:W-:Y:S03]  /*67c0*/  HGMMA.64x256x16.F32 R24, gdesc[UR4].tnspB, R24, gsb0 ;  /* 0x43e00000041879f0 */ /* 0x000fe60008000818 */
[----:B------:R-:W-:Y:S02]  /*67d0*/  WARPGROUP.DEPBAR.LE gsb0, 0x0 ;  /* 0x00008000000079c5 */ /* 0x000fe40000010000 */
[----:B------:R-:W-:Y:S06]  /*67e0*/  BAR.ARV 0xf, 0x100 ;  /* 0x03c4000000007b1d */ /* 0x000fec0000002000 */
[----:B------:R-:W-:Y:S05]  /*67f0*/  @!P2 BRA `(.L_x_3394) ;  /* 0x000000000004a947 */ /* 0x000fea0003800000 */
[----:B------:R-:W-:Y:S01]  /*6800*/  BPT.TRAP 0x1 ;  /* 0x000000040000795c */ /* 0x000fe20000300000 */
.L_x_3394:
[----:B------:R-:W-:-:S04]  /*6810*/  IMAD R12, R17, 0x8, R16 ;  /* 0x00000008110c7824 */ /* 0x000fc800078e0210 */
[----:B------:R-:W-:-:S05]  /*6820*/  VIADD R13, R12, 0x38860 ;  /* 0x000388600c0d7836 */ /* 0x000fca0000000000 */
[----:B------:R-:W-:-:S04]  /*6830*/  PRMT R13, R188, 0x654, R13 ;  /* 0x00000654bc0d7816 */ /* 0x000fc8000000000d */
[----:B------:R0:W-:Y:S01]  /*6840*/  SYNCS.ARRIVE.TRANS64.RED.A1T0 RZ, [R13+URZ], RZ ;  /* 0x000000ff0dff79a7 */ /* 0x0001e2000810043f */
[----:B------:R-:W-:Y:S05]  /*6850*/  @P1 BRA `(.L_x_3395) ;  /* 0xfffffff400181947 */ /* 0x000fea000383ffff */
.L_x_3393:
[----:B------:R-:W-:Y:S05]  /*6860*/  BSYNC B0 ;  /* 0x0000000000007941 */ /* 0x000fea0003800000 */
.L_x_3392:
[----:B------:R-:W-:Y:S01]  /*6870*/  BAR.SYNC.DEFER_BLOCKING 0xe, 0x100 ;  /* 0x0384000000007b1d */ /* 0x000fe20000010000 */
[C---:B------:R-:W-:Y:S01]  /*6880*/  IMAD R3, R17.reuse, 0x40, R197 ;  /* 0x0000004011037824 */ /* 0x040fe200078e02c5 */
[----:B------:R-:W-:Y:S01]  /*6890*/  PLOP3.LUT P0, PT, PT, PT, PT, 0x8, 0x0 ;  /* 0x000000000000781c */ /* 0x000fe20003f0e170 */
[----:B------:R-:W-:Y:S02]  /*68a0*/  VIADD R17, R17, 0x1 ;  /* 0x0000000111117836 */ /* 0x000fe40000000000 */
[----:B------:R-:W-:-:S03]  /*68b0*/  IMAD R3, R3, 0x4, R16 ;  /* 0x0000000403037824 */ /* 0x000fc600078e0210 */
[----:B------:R-:W-:-:S04]  /*68c0*/  ISETP.NE.AND P1, PT, R17, 0x2, PT ;  /* 0x000000021100780c */ /* 0x000fc80003f25270 */
[----:B------:R-:W-:Y:S01]  /*68d0*/  SEL R17, R17, RZ, P1 ;  /* 0x000000ff11117207 */ /* 0x000fe20000800000 */
[----:B------:R-:W1:Y:S04]  /*68e0*/  LDS R2, [R3+0x38400] ;  /* 0x0384000003027984 */ /* 0x000e680000000800 */
[----:B------:R-:W2:Y:S01]  /*68f0*/  LDS R0, [R3+0x38420] ;  /* 0x0384200003007984 */ /* 0x000ea20000000800 */
        /* <DEDUP_REMOVED lines=65> */
[-C--:B--2---:R-:W-:Y:S01]  /*6d10*/  FMUL.FTZ R5, R26, R0.reuse ;  /* 0x000000001a057220 */ /* 0x084fe20000410000 */
        /* <DEDUP_REMOVED lines=68> */
.L_x_3381:
        /* <DEDUP_REMOVED lines=23> */
.L_x_3398:
[----:B------:R-:W-:-:S13]  /*72d0*/  ISETP.NE.AND P0, PT, R3, 0x1, PT ;  /* 0x000000010300780c */ /* 0x000fda0003f05270 */
[----:B------:R-:W1:Y:S02]  /*72e0*/  @P0 LDC.64 R4, c[0x0][0xae0] ;  /* 0x0002b800ff040b82 */ /* 0x000e640000000a00 */
[----:B-1----:R-:W-:-:S05]  /*72f0*/  @P0 IMAD.HI.U32 R4, R0, R4, RZ ;  /* 0x0000000400040227 */ /* 0x002fca00078e00ff */
[----:B------:R-:W-:-:S07]  /*7300*/  @P0 SHF.R.U32.HI R0, RZ, R5, R4 ;  /* 0x00000005ff000219 */ /* 0x000fce0000011604 */
.L_x_3399:
[----:B------:R-:W-:Y:S05]  /*7310*/  BSYNC B0 ;  /* 0x0000000000007941 */ /* 0x000fea0003800000 */
.L_x_3397:
[----:B------:R-:W-:-:S05]  /*7320*/  IMAD R5, R0, R3, R3 ;  /* 0x0000000300057224 */ /* 0x000fca00078e0203 */
[----:B------:R-:W-:-:S07]  /*7330*/  VIMNMX R2, R2, R5, PT ;  /* 0x0000000502027248 */ /* 0x000fce0003fe0100 */
.L_x_3396:
        /* <DEDUP_REMOVED lines=24> */
.L_x_3402:
[----:B------:R-:W-:-:S13]  /*74c0*/  ISETP.NE.AND P0, PT, R3, 0x1, PT ;  /* 0x000000010300780c */ /* 0x000fda0003f05270 */
[----:B------:R-:W1:Y:S02]  /*74d0*/  @P0 LDC.64 R6, c[0x0][0xae0] ;  /* 0x0002b800ff060b82 */ /* 0x000e640000000a00 */
[----:B-1----:R-:W-:-:S05]  /*74e0*/  @P0 IMAD.HI.U32 R2, R0, R6, RZ ;  /* 0x0000000600020227 */ /* 0x002fca00078e00ff */
[----:B------:R-:W-:-:S07]  /*74f0*/  @P0 SHF.R.U32.HI R0, RZ, R7, R2 ;  /* 0x00000007ff000219 */ /* 0x000fce0000011602 */
.L_x_3403:
[----:B------:R-:W-:Y:S05]  /*7500*/  BSYNC B0 ;  /* 0x0000000000007941 */ /* 0x000fea0003800000 */
.L_x_3401:
[----:B------:R-:W-:-:S05]  /*7510*/  IMAD R3, R0, R3, RZ ;  /* 0x0000000300037224 */ /* 0x000fca00078e02ff */
[----:B------:R-:W-:-:S07]  /*7520*/  VIMNMX R4, R4, R3, !PT ;  /* 0x0000000304047248 */ /* 0x000fce0007fe0100 */
.L_x_3400:
        /* <DEDUP_REMOVED lines=16> */
[----:B------:R-:W-:Y:S01]  /*7630*/  ISETP.GT.AND P1, PT, R168, R5, PT ;  /* 0x00000005a800720c */ /* 0x000fe20003f24270 */
[----:B------:R1:W-:Y:S01]  /*7640*/  STL [R1+0x14], R5 ;  /* 0x0000140501007387 */ /* 0x0003e20000100800 */
        /* <DEDUP_REMOVED lines=60> */
[----:B-1----:R-:W-:Y:S01]  /*7a10*/  IMAD.MOV.U32 R5, RZ, RZ, RZ ;  /* 0x000000ffff057224 */ /* 0x002fe200078e00ff */
[----:B------:R-:W-:Y:S06]  /*7a20*/  @!P1 BRA `(.L_x_3390) ;  /* 0x0000012800549947 */ /* 0x000fec0003800000 */
        /* <DEDUP_REMOVED lines=34> */
.L_x_3405:
[----:B------:R-:W-:Y:S05]  /*7c50*/  BSYNC B6 ;  /* 0x0000000000067941 */ /* 0x000fea0003800000 */
.L_x_3404:
        /* <DEDUP_REMOVED lines=13> */
.L_x_3409:
[----:B-1----:R1:W2:Y:S02]  /*7d30*/  SYNCS.PHASECHK.TRANS64.TRYWAIT P0, [R16+URZ+0x38800], R3 ;  /* 0x03880003100075a7 */ /* 0x0022a4000800017f */
[----:B--2---:R-:W-:Y:S05]  /*7d40*/  @!P0 NANOSLEEP.SYNCS 0x989680 ;  /* 0x009896800000895d */ /* 0x004fea0003900000 */
[----:B------:R-:W2:Y:S02]  /*7d50*/  @!P0 SYNCS.PHASECHK.TRANS64 P0, [R16+URZ+0x38800], R3 ;  /* 0x03880003100085a7 */ /* 0x000ea4000800007f */
[----:B--2---:R-:W-:Y:S05]  /*7d60*/  @!P0 BRA `(.L_x_3409) ;  /* 0xfffffffc00f08947 */ /* 0x004fea000383ffff */
.L_x_3408:
[----:B------:R-:W-:Y:S05]  /*7d70*/  BSYNC B0 ;  /* 0x0000000000007941 */ /* 0x000fea0003800000 */
.L_x_3407:
[----:B------:R-:W-:Y:S05]  /*7d80*/  BRA `(.L_x_3410) ;  /* 0x0000002c00647947 */ /* 0x000fea0003800000 */
.L_x_3406:
        /* <DEDUP_REMOVED lines=31> */
.L_x_3412:
[----:B------:R-:W-:Y:S05]  /*7f80*/  BSYNC B6 ;  /* 0x0000000000067941 */ /* 0x000fea0003800000 */
.L_x_3411:
        /* <DEDUP_REMOVED lines=19> */
[----:B------:R-:W-:Y:S02]  /*80c0*/  IMAD R7, R2, 0x20, R34 ;  /* 0x0000002002077824 */ /* 0x000fe400078e0222 */
[----:B------:R-:W-:Y:S02]  /*80d0*/  IMAD.MOV.U32 R2, RZ, RZ, R24 ;  /* 0x000000ffff027224 */ /* 0x000fe400078e0018 */
[----:B0-----:R-:W-:-:S05]  /*80e0*/  @P0 IMAD.HI.U32 R0, R7, R0, RZ ;  /* 0x0000000007000227 */ /* 0x001fca00078e00ff */
[----:B-1----:R-:W-:Y:S01]  /*80f0*/  @P0 SHF.R.U32.HI R7, RZ, R3, R0 ;  /* 0x00000003ff070219 */ /* 0x002fe20000011600 */
[----:B------:R-:W-:-:S03]  /*8100*/  IMAD.MOV.U32 R3, RZ, RZ, R31 ;  /* 0x000000ffff037224 */ /* 0x000fc600078e001f */
[----:B------:R-:W-:Y:S01]  /*8110*/  SHF.R.S32.HI R0, RZ, 0x1f, R7 ;  /* 0x0000001fff007819 */ /* 0x000fe20000011407 */
[----:B------:R-:W-:-:S04]  /*8120*/  IMAD.WIDE.U32 R4, R7, UR4, R4 ;  /* 0x0000000407047c25 */ /* 0x000fc8000f8e0004 */
[C---:B------:R-:W-:Y:S02]  /*8130*/  IMAD R6, R0.reuse, UR4, RZ ;  /* 0x0000000400067c24 */ /* 0x040fe4000f8e02ff */
[----:B------:R-:W-:Y:S02]  /*8140*/  IMAD R0, R0, UR6, RZ ;  /* 0x0000000600007c24 */ /* 0x000fe4000f8e02ff */
[C---:B------:R-:W-:Y:S01]  /*8150*/  IMAD R9, R7.reuse, UR5, R6 ;  /* 0x0000000507097c24 */ /* 0x040fe2000f8e0206 */
[----:B------:R-:W-:Y:S01]  /*8160*/  ULDC.64 UR4, c[0x0][0x3e8] ;  /* 0x0000fa0000047ab9 */ /* 0x000fe20000000a00 */
[----:B------:R-:W-:-:S04]  /*8170*/  IMAD.WIDE.U32 R2, R7, UR6, R2 ;  /* 0x0000000607027c25 */ /* 0x000fc8000f8e0002 */
[----:B------:R-:W-:Y:S01]  /*8180*/  IMAD R7, R7, UR7, R0 ;  /* 0x0000000707077c24 */ /* 0x000fe2000f8e0200 */
[----:B------:R-:W-:Y:S01]  /*8190*/  ULDC.64 UR6, c[0x0][0x400] ;  /* 0x0001000000067ab9 */ /* 0x000fe20000000a00 */
[----:B------:R-:W-:Y:S01]  /*81a0*/  IMAD.IADD R5, R5, 0x1, R9 ;  /* 0x0000000105057824 */ /* 0x000fe200078e0209 */
[----:B------:R-:W-:Y:S01]  /*81b0*/  LEA R0, P0, R4, UR4, 0x1 ;  /* 0x0000000404007c11 */ /* 0x000fe2000f8008ff */
[----:B------:R-:W-:Y:S01]  /*81c0*/  IMAD.IADD R7, R3, 0x1, R7 ;  /* 0x0000000103077824 */ /* 0x000fe200078e0207 */
[----:B------:R-:W-:Y:S01]  /*81d0*/  LEA R6, P1, R2, UR6, 0x1 ;  /* 0x0000000602067c11 */ /* 0x000fe2000f8208ff */
[----:B------:R-:W-:Y:S01]  /*81e0*/  UMOV UR4, 0xffffffff ;  /* 0xffffffff00047882 */ /* 0x000fe20000000000 */
[----:B------:R-:W-:Y:S02]  /*81f0*/  LEA.HI.X R4, R4, UR5, R5, 0x1, P0 ;  /* 0x0000000504047c11 */ /* 0x000fe400080f0c05 */
[----:B------:R-:W-:Y:S01]  /*8200*/  LEA.HI.X R7, R2, UR7, R7, 0x1, P1 ;  /* 0x0000000702077c11 */ /* 0x000fe200088f0c07 */
[----:B------:R-:W-:Y:S08]  /*8210*/  BRA.DIV UR4, `(.L_x_3415) ;  /* 0x000001e604087947 */ /* 0x000ff0000b800000 */
[----:B------:R0:W1:Y:S04]  /*8220*/  SHFL.IDX PT, R3, R4, RZ, 0x1c1f ;  /* 0x001c1fff04037589 */ /* 0x00006800000e0000 */
[----:B------:R0:W2:Y:S04]  /*8230*/  SHFL.IDX PT, R2, R0, RZ, 0x1c1f ;  /* 0x001c1fff00027589 */ /* 0x0000a800000e0000 */
[----:B------:R0:W3:Y:S04]  /*8240*/  SHFL.IDX PT, R5, R7, RZ, 0x1c1f ;  /* 0x001c1fff07057589 */ /* 0x0000e800000e0000 */
[----:B------:R0:W4:Y:S02]  /*8250*/  SHFL.IDX PT, R14, R6, RZ, 0x1c1f ;  /* 0x001c1fff060e7589 */ /* 0x00012400000e0000 */
.L_x_3711:
        /* <DEDUP_REMOVED lines=10> */
[----:B------:R-:W-:Y:S02]  /*8300*/  CS2R R28, SRZ ;  /* 0x00000000001c7805 */ /* 0x000fe4000001ff00 */
[----:B------:R-:W-:Y:S02]  /*8310*/  ISETP.GE.AND P3, PT, R216, UR4, PT ;  /* 0x00000004d8007c0c */ /* 0x000fe4000bf66270 */
[----:B------:R-:W-:Y:S01]  /*8320*/  ISETP.GE.AND P2, PT, R192, UR4, PT ;  /* 0x00000004c0007c0c */ /* 0x000fe2000bf46270 */
[----:B---3--:R-:W-:-:S10]  /*8330*/  IMAD.MOV.U32 R15, RZ, RZ, R5 ;  /* 0x000000ffff0f7224 */ /* 0x008fd400078e0005 */
[----:B------:R-:W-:Y:S02]  /*8340*/  @!P3 IMAD.SHL.U32 R13, R216, 0x2, RZ ;  /* 0x00000002d80db824 */ /* 0x000fe400078e00ff */
[----:B-12---:R-:W-:-:S03]  /*8350*/  @!P2 IMAD.WIDE R8, R192, 0x2, R2 ;  /* 0x00000002c008a825 */ /* 0x006fc600078e0202 */
[-C--:B------:R-:W-:Y:S02]  /*8360*/  @!P3 IADD3 R2, P0, R2, R13.reuse, RZ ;  /* 0x0000000d0202b210 */ /* 0x080fe40007f1e0ff */
[----:B----4-:R-:W-:Y:S02]  /*8370*/  @!P3 IADD3 R12, P1, R14, R13, RZ ;  /* 0x0000000d0e0cb210 */ /* 0x010fe40007f3e0ff */
[----:B------:R-:W-:Y:S02]  /*8380*/  CS2R R26, SRZ ;  /* 0x00000000001a7805 */ /* 0x000fe4000001ff00 */
[----:B------:R-:W-:Y:S01]  /*8390*/  CS2R R20, SRZ ;  /* 0x0000000000147805 */ /* 0x000fe2000001ff00 */
[----:B------:R1:W5:Y:S01]  /*83a0*/  @!P2 LD.E.64 R28, desc[UR50][R8.64] ;  /* 0x00000032081ca980 */ /* 0x000362000c101b00 */
[----:B------:R-:W-:Y:S01]  /*83b0*/  @!P3 SHF.L.U64.HI R24, R216, 0x1, R10 ;  /* 0x00000001d818b819 */ /* 0x000fe2000001020a */
[----:B------:R-:W-:-:S04]  /*83c0*/  @!P2 IMAD.WIDE R10, R192, 0x2, R14 ;  /* 0x00000002c00aa825 */ /* 0x000fc800078e020e */
[--C-:B------:R-:W-:Y:S01]  /*83d0*/  @!P3 IMAD.X R3, R3, 0x1, R24.reuse, P0 ;  /* 0x000000010303b824 */ /* 0x100fe200000e0618 */
[----:B------:R1:W5:Y:S01]  /*83e0*/  @!P2 LD.E.64 R26, desc[UR50][R10.64] ;  /* 0x000000320a1aa980 */ /* 0x000362000c101b00 */
[----:B------:R-:W-:Y:S01]  /*83f0*/  @!P3 IMAD.X R13, R5, 0x1, R24, P1 ;  /* 0x00000001050db824 */ /* 0x000fe200008e0618 */
[----:B------:R-:W-:Y:S02]  /*8400*/  CS2R R24, SRZ ;  /* 0x0000000000187805 */ /* 0x000fe4000001ff00 */
[----:B------:R1:W5:Y:S04]  /*8410*/  @!P3 LD.E.64 R20, desc[UR50][R2.64] ;  /* 0x000000320214b980 */ /* 0x000368000c101b00 */
[----:B------:R1:W5:Y:S02]  /*8420*/  @!P3 LD.E.64 R24, desc[UR50][R12.64] ;  /* 0x000000320c18b980 */ /* 0x000364000c101b00 */
.L_x_3417:
[----:B------:R-:W-:Y:S05]  /*8430*/  BSYNC B1 ;  /* 0x0000000000017941 */ /* 0x000fea0003800000 */
.L_x_3416:
[----:B-1---5:R-:W-:Y:S01]  /*8440*/  IMAD.MOV.U32 R3, RZ, RZ, R27 ;  /* 0x000000ffff037224 */ /* 0x022fe200078e001b */
[----:B------:R-:W-:Y:S01]  /*8450*/  UMOV UR4, 0xffffffff ;  /* 0xffffffff00047882 */ /* 0x000fe20000000000 */
[----:B---3--:R-:W-:Y:S02]  /*8460*/  IMAD.MOV.U32 R5, RZ, RZ, R24 ;  /* 0x000000ffff057224 */ /* 0x008fe400078e0018 */
[----:B------:R-:W-:Y:S02]  /*8470*/  IMAD.MOV.U32 R8, RZ, RZ, R25 ;  /* 0x000000ffff087224 */ /* 0x000fe400078e0019 */
[----:B--2---:R-:W-:Y:S01]  /*8480*/  IMAD.MOV.U32 R2, RZ, RZ, R26 ;  /* 0x000000ffff027224 */ /* 0x004fe200078e001a */
[----:B------:R-:W-:Y:S01]  /*8490*/  PRMT R40, R3, 0x5410, R5 ;  /* 0x0000541003287816 */ /* 0x000fe20000000005 */
[----:B------:R-:W-:Y:S01]  /*84a0*/  IMAD.MOV.U32 R5, RZ, RZ, R20 ;  /* 0x000000ffff057224 */ /* 0x000fe200078e0014 */
[----:B------:R-:W-:Y:S01]  /*84b0*/  PRMT R42, R8, 0x7610, R42 ;  /* 0x00007610082a7816 */ /* 0x000fe2000000002a */
[----:B------:R-:W-:Y:S01]  /*84c0*/  IMAD.MOV.U32 R8, RZ, RZ, R21 ;  /* 0x000000ffff087224 */ /* 0x000fe200078e0015 */
[----:B------:R-:W-:Y:S01]  /*84d0*/  PRMT R36, R2, 0x7610, R36 ;  /* 0x0000761002247816 */ /* 0x000fe20000000024 */
[----:B------:R-:W-:-:S02]  /*84e0*/  IMAD.MOV.U32 R2, RZ, RZ, R28 ;  /* 0x000000ffff027224 */ /* 0x000fc400078e001c */
[----:B------:R-:W-:Y:S01]  /*84f0*/  IMAD.MOV.U32 R3, RZ, RZ, R29 ;  /* 0x000000ffff037224 */ /* 0x000fe200078e001d */
[----:B------:R-:W-:Y:S02]  /*8500*/  PRMT R43, R5, 0x5410, R8 ;  /* 0x00005410052b7816 */ /* 0x000fe40000000008 */
[----:B------:R-:W-:Y:S02]  /*8510*/  CS2R R8, SRZ ;  /* 0x0000000000087805 */ /* 0x000fe4000001ff00 */
[----:B------:R-:W-:Y:S02]  /*8520*/  PRMT R36, R36, 0x5410, R2 ;  /* 0x0000541024247816 */ /* 0x000fe40000000002 */
[----:B------:R-:W-:Y:S01]  /*8530*/  PRMT R42, R42, 0x5410, R3 ;  /* 0x000054102a2a7816 */ /* 0x000fe20000000003 */
[----:B------:R-:W-:Y:S06]  /*8540*/  BRA.DIV UR4, `(.L_x_3418) ;  /* 0x000001e204ac7947 */ /* 0x000fec000b800000 */
[----:B------:R1:W2:Y:S04]  /*8550*/  SHFL.IDX PT, R3, R4, 0x1, 0x1c1f ;  /* 0x003c1f0004037f89 */ /* 0x0002a800000e0000 */
[----:B------:R1:W3:Y:S04]  /*8560*/  SHFL.IDX PT, R2, R0, 0x1, 0x1c1f ;  /* 0x003c1f0000027f89 */ /* 0x0002e800000e0000 */
[----:B------:R1:W0:Y:S04]  /*8570*/  SHFL.IDX PT, R5, R7, 0x1, 0x1c1f ;  /* 0x003c1f0007057f89 */ /* 0x00022800000e0000 */
[----:B----4-:R1:W4:Y:S02]  /*8580*/  SHFL.IDX PT, R14, R6, 0x1, 0x1c1f ;  /* 0x003c1f00060e7f89 */ /* 0x01032400000e0000 */
.L_x_3717:
[----:B01----:R-:W5:Y:S01]  /*8590*/  LDL R4, [R1+0x58] ;  /* 0x0000580001047983 */ /* 0x003f620000100800 */
[----:B------:R-:W-:Y:S01]  /*85a0*/  VIADD R34, R34, 0x20 ;  /* 0x0000002022227836 */ /* 0x000fe20000000000 */
[----:B------:R-:W-:Y:S01]  /*85b0*/  BSSY B1, `(.L_x_3419) ;  /* 0x0000020000017945 */ /* 0x000fe20003800000 */
[----:B------:R-:W-:Y:S02]  /*85c0*/  CS2R R10, SRZ ;  /* 0x00000000000a7805 */ /* 0x000fe4000001ff00 */
[----:B------:R-:W-:Y:S02]  /*85d0*/  CS2R R30, SRZ ;  /* 0x00000000001e7805 */ /* 0x000fe4000001ff00 */
[----:B------:R-:W-:Y:S02]  /*85e0*/  CS2R R12, SRZ ;  /* 0x00000000000c7805 */ /* 0x000fe4000001ff00 */
[----:B------:R-:W-:Y:S01]  /*85f0*/  ISETP.GE.AND P0, PT, R34, R37, PT ;  /* 0x000000252200720c */ /* 0x000fe20003f06270 */
[----:B------:R-:W-:Y:S01]  /*8600*/  IMAD.SHL.U32 R34, R209, 0x40, RZ ;  /* 0x00000040d1227824 */ /* 0x000fe200078e00ff */
[----:B-----5:R-:W-:-:S04]  /*8610*/  LEA.HI R0, R4, R4, RZ, 0x1 ;  /* 0x0000000404007211 */ /* 0x020fc800078f08ff */
[----:B------:R-:W-:-:S05]  /*8620*/  LOP3.LUT R0, R0, 0xfffffffe, RZ, 0xc0, !PT ;  /* 0xfffffffe00007812 */ /* 0x000fca00078ec0ff */
[----:B------:R-:W-:-:S05]  /*8630*/  IMAD.IADD R56, R4, 0x1, -R0 ;  /* 0x0000000104387824 */ /* 0x000fca00078e0a00 */
[----:B------:R-:W-:Y:S01]  /*8640*/  SHF.L.U32 R35, R56, 0x1f, RZ ;  /* 0x0000001f38237819 */ /* 0x000fe200000006ff */
[----:B------:R-:W-:Y:S06]  /*8650*/  @P0 BRA `(.L_x_3420) ;  /* 0x0000000000540947 */ /* 0x000fec0003800000 */
[----:B------:R-:W4:Y:S01]  /*8660*/  LDL R4, [R1+0x5c] ;  /* 0x00005c0001047983 */ /* 0x000f220000100800 */
[----:B------:R-:W-:Y:S01]  /*8670*/  ULDC UR4, c[0x0][0x3f4] ;  /* 0x0000fd0000047ab9 */ /* 0x000fe20000000800 */
[----:B------:R-:W-:Y:S02]  /*8680*/  CS2R R30, SRZ ;  /* 0x00000000001e7805 */ /* 0x000fe4000001ff00 */
[----:B------:R-:W-:Y:S02]  /*8690*/  ISETP.GE.AND P3, PT, R216, UR4, PT ;  /* 0x00000004d8007c0c */ /* 0x000fe4000bf66270 */
[----:B------:R-:W-:Y:S01]  /*86a0*/  ISETP.GE.AND P2, PT, R192, UR4, PT ;  /* 0x00000004c0007c0c */ /* 0x000fe2000bf46270 */
[----:B------:R-:W-:Y:S01]  /*86b0*/  IMAD.MOV.U32 R15, RZ, RZ, R5 ;  /* 0x000000ffff0f7224 */ /* 0x000fe200078e0005 */
[----:B------:R-:W-:-:S09]  /*86c0*/  CS2R R8, SRZ ;  /* 0x0000000000087805 */ /* 0x000fd2000001ff00 */
[----:B------:R-:W-:Y:S02]  /*86d0*/  @!P3 IMAD.SHL.U32 R7, R216, 0x2, RZ ;  /* 0x00000002d807b824 */ /* 0x000fe400078e00ff */
[----:B--23--:R-:W-:-:S03]  /*86e0*/  @!P2 IMAD.WIDE R32, R192, 0x2, R2 ;  /* 0x00000002c020a825 */ /* 0x00cfc600078e0202 */
[-C--:B------:R-:W-:Y:S02]  /*86f0*/  @!P3 IADD3 R2, P0, R2, R7.reuse, RZ ;  /* 0x000000070202b210 */ /* 0x080fe40007f1e0ff */
[----:B------:R-:W-:Y:S02]  /*8700*/  CS2R R12, SRZ ;  /* 0x00000000000c7805 */ /* 0x000fe4000001ff00 */
[----:B------:R-:W-:Y:S01]  /*8710*/  CS2R R10, SRZ ;  /* 0x00000000000a7805 */ /* 0x000fe2000001ff00 */
[----:B------:R0:W5:Y:S01]  /*8720*/  @!P2 LD.E.64 R30, desc[UR50][R32.64] ;  /* 0x00000032201ea980 */ /* 0x000162000c101b00 */
[----:B----4-:R-:W-:Y:S02]  /*8730*/  @!P3 SHF.L.U64.HI R0, R216, 0x1, R4 ;  /* 0x00000001d800b819 */ /* 0x010fe40000010204 */
[----:B------:R-:W-:Y:S01]  /*8740*/  @!P3 IADD3 R4, P1, R14, R7, RZ ;  /* 0x000000070e04b210 */ /* 0x000fe20007f3e0ff */
[----:B------:R-:W-:-:S04]  /*8750*/  @!P2 IMAD.WIDE R6, R192, 0x2, R14 ;  /* 0x00000002c006a825 */ /* 0x000fc800078e020e */
[--C-:B------:R-:W-:Y:S01]  /*8760*/  @!P3 IMAD.X R3, R3, 0x1, R0.reuse, P0 ;  /* 0x000000010303b824 */ /* 0x100fe200000e0600 */
[----:B------:R0:W5:Y:S01]  /*8770*/  @!P2 LD.E.64 R8, desc[UR50][R6.64] ;  /* 0x000000320608a980 */ /* 0x000162000c101b00 */
[----:B------:R-:W-:-:S03]  /*8780*/  @!P3 IMAD.X R5, R5, 0x1, R0, P1 ;  /* 0x000000010505b824 */ /* 0x000fc600008e0600 */
[----:B------:R0:W5:Y:S04]  /*8790*/  @!P3 LD.E.64 R12, desc[UR50][R2.64] ;  /* 0x00000032020cb980 */ /* 0x000168000c101b00 */
[----:B------:R0:W5:Y:S02]  /*87a0*/  @!P3 LD.E.64 R10, desc[UR50][R4.64] ;  /* 0x00000032040ab980 */ /* 0x000164000c101b00 */
.L_x_3420:
[----:B------:R-:W-:Y:S05]  /*87b0*/  BSYNC B1 ;  /* 0x0000000000017941 */ /* 0x000fea0003800000 */
.L_x_3419:
[----:B0-----:R-:W0:Y:S01]  /*87c0*/  S2R R7, SR_TID.X ;  /* 0x0000000000077919 */ /* 0x001e220000002100 */
[----:B------:R-:W1:Y:S01]  /*87d0*/  SYNCS.PHASECHK.TRANS64.TRYWAIT P0, [R16+URZ+0x38800], R35 ;  /* 0x03880023100075a7 */ /* 0x000e62000800017f */
[----:B--2---:R-:W-:Y:S01]  /*87e0*/  LOP3.LUT R3, R34, 0x1c0, RZ, 0xc0, !PT ;  /* 0x000001c022037812 */ /* 0x004fe200078ec0ff */
[----:B---3-5:R-:W-:Y:S01]  /*87f0*/  IMAD.MOV.U32 R2, RZ, RZ, R8 ;  /* 0x000000ffff027224 */ /* 0x028fe200078e0008 */
[----:B------:R-:W-:Y:S01]  /*8800*/  VIADDMNMX R41, R37, -R208, 0x40, PT ;  /* 0x0000004025297446 */ /* 0x000fe200038009d0 */
[----:B------:R-:W-:Y:S01]  /*8810*/  IMAD.MOV.U32 R5, RZ, RZ, R30 ;  /* 0x000000ffff057224 */ /* 0x000fe200078e001e */
[----:B------:R-:W-:Y:S01]  /*8820*/  LOP3.LUT R0, R3, 0x18, R18, 0xf8, !PT ;  /* 0x0000001803007812 */ /* 0x000fe200078ef812 */
[----:B------:R-:W-:Y:S01]  /*8830*/  IMAD.MOV.U32 R4, RZ, RZ, R11 ;  /* 0x000000ffff047224 */ /* 0x000fe200078e000b */
[----:B------:R-:W-:Y:S01]  /*8840*/  SHF.R.U32.HI R3, RZ, 0x3, R3 ;  /* 0x00000003ff037819 */ /* 0x000fe20000011603 */
[----:B------:R-:W-:Y:S01]  /*8850*/  BSSY B1, `(.L_x_3421) ;  /* 0x0000017000017945 */ /* 0x000fe20003800000 */
[----:B------:R-:W-:Y:S01]  /*8860*/  PRMT R44, R2, 0x7610, R44 ;  /* 0x00007610022c7816 */ /* 0x000fe2000000002c */
[----:B------:R-:W-:Y:S01]  /*8870*/  IMAD.MOV.U32 R2, RZ, RZ, R9 ;  /* 0x000000ffff027224 */ /* 0x000fe200078e0009 */
[----:B------:R-:W-:Y:S01]  /*8880*/  LOP3.LUT R0, R0, R3, RZ, 0x3c, !PT ;  /* 0x0000000300007212 */ /* 0x000fe200078e3cff */
[----:B------:R-:W-:Y:S01]  /*8890*/  IMAD.MOV.U32 R3, RZ, RZ, R10 ;  /* 0x000000ffff037224 */ /* 0x000fe200078e000a */
[----:B------:R-:W-:-:S02]  /*88a0*/  LOP3.LUT P2, RZ, R209, 0x4, RZ, 0xc0, !PT ;  /* 0x00000004d1ff7812 */ /* 0x000fc4000784c0ff */
[----:B------:R-:W-:Y:S02]  /*88b0*/  PRMT R44, R44, 0x5410, R2 ;  /* 0x000054102c2c7816 */ /* 0x000fe40000000002 */
[----:B------:R-:W-:Y:S02]  /*88c0*/  PRMT R45, R3, 0x5410, R5 ;  /* 0x00005410032d7816 */ /* 0x000fe40000000005 */
[----:B------:R-:W-:Y:S01]  /*88d0*/  PRMT R3, R4, 0x7610, R3 ;  /* 0x0000761004037816 */ /* 0x000fe20000000003 */
[----:B------:R-:W-:Y:S01]  /*88e0*/  IMAD.MOV.U32 R4, RZ, RZ, R12 ;  /* 0x000000ffff047224 */ /* 0x000fe200078e000c */
[----:B------:R-:W-:Y:S01]  /*88f0*/  ISETP.GE.AND P1, PT, R190, R41, PT ;  /* 0x00000029be00720c */ /* 0x000fe20003f26270 */
[----:B0-----:R-:W-:-:S05]  /*8900*/  VIADD R7, R7, 0xffffff80 ;  /* 0xffffff8007077836 */ /* 0x001fca0000000000 */
[----:B------:R-:W-:-:S04]  /*8910*/  SHF.R.S32.HI R6, RZ, 0x1f, R7 ;  /* 0x0000001fff067819 */ /* 0x000fc80000011407 */
[----:B------:R-:W-:-:S04]  /*8920*/  LEA.HI R6, R6, R7, RZ, 0x5 ;  /* 0x0000000706067211 */ /* 0x000fc800078f28ff */
[----:B------:R-:W-:-:S05]  /*8930*/  SHF.R.S32.HI R6, RZ, 0x5, R6 ;  /* 0x00000005ff067819 */ /* 0x000fca0000011406 */
[----:B------:R-:W-:Y:S02]  /*8940*/  IMAD R5, R6, 0x200, R0 ;  /* 0x0000020006057824 */ /* 0x000fe400078e0200 */
[----:B------:R-:W-:Y:S02]  /*8950*/  IMAD.MOV.U32 R0, RZ, RZ, R31 ;  /* 0x000000ffff007224 */ /* 0x000fe400078e001f */
[----:B------:R-:W-:Y:S02]  /*8960*/  IMAD R2, R5, 0x2, R16 ;  /* 0x0000000205027824 */ /* 0x000fe400078e0210 */
[----:B------:R-:W-:Y:S01]  /*8970*/  IMAD.MOV.U32 R5, RZ, RZ, R13 ;  /* 0x000000ffff057224 */ /* 0x000fe200078e000d */
[----:B------:R-:W-:Y:S01]  /*8980*/  PRMT R46, R0, 0x5410, R4 ;  /* 0x00005410002e7816 */ /* 0x000fe20000000004 */
[C---:B------:R-:W-:Y:S02]  /*8990*/  VIADD R4, R2.reuse, 0x20400 ;  /* 0x0002040002047836 */ /* 0x040fe40000000000 */
[----:B------:R-:W-:Y:S01]  /*89a0*/  VIADD R0, R2, 0x20440 ;  /* 0x0002044002007836 */ /* 0x000fe20000000000 */
[----:B-1----:R-:W-:Y:S06]  /*89b0*/  @!P0 BRA `(.L_x_3422) ;  /* 0x000001e000008947 */ /* 0x002fec0003800000 */
.L_x_3718:
[----:B------:R-:W-:Y:S05]  /*89c0*/  BSYNC B1 ;  /* 0x0000000000017941 */ /* 0x000fea0003800000 */
.L_x_3421:
        /* <DEDUP_REMOVED lines=10> */
[--C-:B------:R-:W-:Y:S01]  /*8a70*/  SHF.R.U64 R39, R28, 0x10, R29.reuse ;  /* 0x000000101c277819 */ /* 0x100fe2000000121d */
[--C-:B------:R-:W-:Y:S01]  /*8a80*/  HADD2.F32 R32, -RZ, R36.reuse.H0_H0 ;  /* 0x20000024ff207230 */ /* 0x100fe20000004100 */
[----:B------:R-:W-:Y:S01]  /*8a90*/  SHF.R.U32.HI R29, RZ, 0x10, R29 ;  /* 0x00000010ff1d7819 */ /* 0x000fe2000001161d */
[----:B------:R-:W-:Y:S01]  /*8aa0*/  HADD2.F32 R28, -RZ, R36.H1_H1 ;  /* 0x30000024ff1c7230 */ /* 0x000fe20000004100 */
[--C-:B------:R-:W-:Y:S02]  /*8ab0*/  SHF.R.U32.HI R33, RZ, 0x10, R27.reuse ;  /* 0x00000010ff217819 */ /* 0x100fe4000001161b */
        /* <DEDUP_REMOVED lines=9> */
[----:B----4-:R-:W-:-:S02]  /*8b50*/  HADD2.F32 R14, -RZ, R6.H0_H0 ;  /* 0x20000006ff0e7230 */ /* 0x010fc40000004100 */
[----:B------:R-:W-:Y:S01]  /*8b60*/  FMUL.FTZ R34, R4, R32 ;  /* 0x0000002004227220 */ /* 0x000fe20000410000 */
[----:B------:R-:W-:Y:S01]  /*8b70*/  FFMA.FTZ R38, R26, R33, R36 ;  /* 0x000000211a267223 */ /* 0x000fe20000010024 */
[----:B------:R-:W-:Y:S02]  /*8b80*/  HADD2.F32 R15, -RZ, R6.H1_H1 ;  /* 0x30000006ff0f7230 */ /* 0x000fe40000004100 */
[-C--:B------:R-:W-:Y:S01]  /*8b90*/  FMUL.FTZ R36, R4, R28.reuse ;  /* 0x0000001c04247220 */ /* 0x080fe20000410000 */
[C---:B------:R-:W-:Y:S01]  /*8ba0*/  FFMA.FTZ R34, R7.reuse, R28, -R34 ;  /* 0x0000001c07227223 */ /* 0x040fe20000010822 */
[--C-:B------:R-:W-:Y:S02]  /*8bb0*/  HADD2.F32 R6, -RZ, R5.reuse.H0_H0 ;  /* 0x20000005ff067230 */ /* 0x100fe40000004100 */
[----:B------:R-:W-:Y:S01]  /*8bc0*/  FFMA.FTZ R35, R26, R29, -R35 ;  /* 0x0000001d1a237223 */ /* 0x000fe20000010823 */
[----:B------:R-:W-:Y:S02]  /*8bd0*/  HADD2.F32 R28, -RZ, R40.H0_H0 ;  /* 0x20000028ff1c7230 */ /* 0x000fe40000004100 */
[----:B------:R-:W-:Y:S01]  /*8be0*/  FFMA.FTZ R29, R7, R32, R36 ;  /* 0x00000020071d7223 */ /* 0x000fe20000010024 */
[----:B------:R-:W-:-:S02]  /*8bf0*/  HADD2.F32 R5, -RZ, R5.H1_H1 ;  /* 0x30000005ff057230 */ /* 0x000fc40000004100 */
[----:B------:R-:W-:Y:S02]  /*8c00*/  HADD2.F32 R26, -RZ, R42.H1_H1 ;  /* 0x3000002aff1a7230 */ /* 0x000fe40000004100 */
[C---:B------:R-:W-:Y:S01]  /*8c10*/  FMUL.FTZ R33, R15.reuse, R28 ;  /* 0x0000001c0f217220 */ /* 0x040fe20000410000 */
[----:B------:R-:W-:Y:S02]  /*8c20*/  HADD2.F32 R27, -RZ, R37.H0_H0 ;  /* 0x20000025ff1b7230 */ /* 0x000fe40000004100 */
[----:B------:R-:W-:Y:S02]  /*8c30*/  HADD2.F32 R4, -RZ, R39.H0_H0 ;  /* 0x20000027ff047230 */ /* 0x000fe40000004100 */
[-C--:B------:R-:W-:Y:S01]  /*8c40*/  FMUL.FTZ R15, R15, R26.reuse ;  /* 0x0000001a0f0f7220 */ /* 0x080fe20000410000 */
[C---:B------:R-:W-:Y:S01]  /*8c50*/  FFMA.FTZ R33, R14.reuse, R26, -R33 ;  /* 0x0000001a0e217223 */ /* 0x040fe20000010821 */
[C---:B------:R-:W-:Y:S01]  /*8c60*/  FMUL.FTZ R7, R5.reuse, R27 ;  /* 0x0000001b05077220 */ /* 0x040fe20000410000 */
[----:B------:R-:W-:Y:S01]  /*8c70*/  FMUL.FTZ R32, R5, R4 ;  /* 0x0000000405207220 */ /* 0x000fe20000410000 */
[----:B------:R-:W-:-:S02]  /*8c80*/  FFMA.FTZ R14, R14, R28, R15 ;  /* 0x0000001c0e0e7223 */ /* 0x000fc4000001000f */
[----:B------:R-:W-:Y:S01]  /*8c90*/  FFMA.FTZ R5, R6, R4, -R7 ;  /* 0x0000000406057223 */ /* 0x000fe20000010807 */
[----:B------:R-:W-:Y:S01]  /*8ca0*/  F2FP.F16.F32.PACK_AB R7, R38, R35 ;  /* 0x000000232607723e */ /* 0x000fe200000000ff */
[----:B------:R-:W-:Y:S01]  /*8cb0*/  FFMA.FTZ R32, R6, R27, R32 ;  /* 0x0000001b06207223 */ /* 0x000fe20000010020 */
[----:B------:R-:W-:Y:S02]  /*8cc0*/  F2FP.F16.F32.PACK_AB R4, R29, R34 ;  /* 0x000000221d04723e */ /* 0x000fe400000000ff */
[----:B------:R-:W-:Y:S02]  /*8cd0*/  F2FP.F16.F32.PACK_AB R6, R14, R33 ;  /* 0x000000210e06723e */ /* 0x000fe400000000ff */
[----:B------:R-:W-:-:S05]  /*8ce0*/  F2FP.F16.F32.PACK_AB R5, R32, R5 ;  /* 0x000000052005723e */ /* 0x000fca00000000ff */
[----:B------:R1:W-:Y:S02]  /*8cf0*/  STS.128 [R2+0x20400], R4 ;  /* 0x0204000402007388 */ /* 0x0003e40000000c00 */
.L_x_3426:
[----:B------:R-:W-:Y:S05]  /*8d00*/  BSYNC B2 ;  /* 0x0000000000027941 */ /* 0x000fea0003800000 */
.L_x_3425:
[----:B------:R-:W-:Y:S05]  /*8d10*/  @P1 BRA `(.L_x_3424) ;  /* 0x0000000000a81947 */ /* 0x000fea0003800000 */
[----:B-1----:R-:W1:Y:S01]  /*8d20*/  LDS.128 R4, [R0] ;  /* 0x0000000000047984 */ /* 0x002e620000000c00 */
[----:B----4-:R-:W-:Y:S01]  /*8d30*/  SHF.R.U32.HI R14, RZ, 0x10, R21 ;  /* 0x00000010ff0e7819 */ /* 0x010fe20000011615 */
[----:B------:R-:W-:Y:S01]  /*8d40*/  HADD2.F32 R26, -RZ, R40.H1_H1 ;  /* 0x30000028ff1a7230 */ /* 0x000fe20000004100 */
[----:B------:R-:W-:Y:S02]  /*8d50*/  SHF.R.U32.HI R27, RZ, 0x10, R25 ;  /* 0x00000010ff1b7819 */ /* 0x000fe40000011619 */
[----:B0-----:R-:W-:Y:S02]  /*8d60*/  SHF.R.U64 R35, R20, 0x10, R21 ;  /* 0x0000001014237819 */ /* 0x001fe40000001215 */
[----:B------:R-:W-:Y:S01]  /*8d70*/  SHF.R.U64 R33, R24, 0x10, R25 ;  /* 0x0000001018217819 */ /* 0x000fe20000001219 */
[----:B------:R-:W-:Y:S02]  /*8d80*/  HADD2.F32 R25, -RZ, R14.H0_H0 ;  /* 0x2000000eff197230 */ /* 0x000fe40000004100 */
[----:B------:R-:W-:-:S02]  /*8d90*/  HADD2.F32 R27, -RZ, R27.H0_H0 ;  /* 0x2000001bff1b7230 */ /* 0x000fc40000004100 */
[----:B------:R-:W-:Y:S02]  /*8da0*/  HADD2.F32 R24, -RZ, R43.H0_H0 ;  /* 0x2000002bff187230 */ /* 0x000fe40000004100 */
[--C-:B-1----:R-:W-:Y:S02]  /*8db0*/  HADD2.F32 R20, -RZ, R7.reuse.H0_H0 ;  /* 0x20000007ff147230 */ /* 0x102fe40000004100 */
[----:B------:R-:W-:Y:S02]  /*8dc0*/  HADD2.F32 R21, -RZ, R7.H1_H1 ;  /* 0x30000007ff157230 */ /* 0x000fe40000004100 */
[--C-:B------:R-:W-:Y:S02]  /*8dd0*/  HADD2.F32 R7, -RZ, R4.reuse.H0_H0 ;  /* 0x20000004ff077230 */ /* 0x100fe40000004100 */
[----:B------:R-:W-:Y:S02]  /*8de0*/  HADD2.F32 R4, -RZ, R4.H1_H1 ;  /* 0x30000004ff047230 */ /* 0x000fe40000004100 */
[C---:B------:R-:W-:Y:S01]  /*8df0*/  FMUL.FTZ R32, R21.reuse, R25 ;  /* 0x0000001915207220 */ /* 0x040fe20000410000 */
[----:B------:R-:W-:Y:S01]  /*8e00*/  FMUL.FTZ R29, R21, R27 ;  /* 0x0000001b151d7220 */ /* 0x000fe20000410000 */
[----:B------:R-:W-:-:S02]  /*8e10*/  HADD2.F32 R14, -RZ, R6.H0_H0 ;  /* 0x20000006ff0e7230 */ /* 0x000fc40000004100 */
        /* <DEDUP_REMOVED lines=25> */
[----:B------:R2:W-:Y:S02]  /*8fb0*/  STS.128 [R0], R4 ;  /* 0x0000000400007388 */ /* 0x0005e40000000c00 */
.L_x_3424:
[----:B------:R-:W-:Y:S05]  /*8fc0*/  BSYNC B1 ;  /* 0x0000000000017941 */ /* 0x000fea0003800000 */
.L_x_3423:
        /* <DEDUP_REMOVED lines=8> */
[----:B------:R-:W4:Y:S01]  /*9050*/  LDS.128 R4, [R2+0x21400] ;  /* 0x0214000002047984 */ /* 0x000f220000000c00 */
[----:B------:R-:W-:Y:S01]  /*9060*/  SHF.R.U32.HI R21, RZ, 0x10, R31 ;  /* 0x00000010ff157819 */ /* 0x000fe2000001161f */
[----:B------:R-:W-:Y:S01]  /*9070*/  HADD2.F32 R24, -RZ, R44.H0_H0 ;  /* 0x2000002cff187230 */ /* 0x000fe20000004100 */
[----:B------:R-:W-:Y:S01]  /*9080*/  SHF.R.U32.HI R25, RZ, 0x10, R9 ;  /* 0x00000010ff197819 */ /* 0x000fe20000011609 */
[----:B------:R-:W-:Y:S01]  /*9090*/  HADD2.F32 R20, -RZ, R45.H1_H1 ;  /* 0x3000002dff147230 */ /* 0x000fe20000004100 */
[----:B------:R-:W-:Y:S01]  /*90a0*/  SHF.R.U64 R32, R30, 0x10, R31 ;  /* 0x000000101e207819 */ /* 0x000fe2000000121f */
[----:B------:R-:W-:Y:S01]  /*90b0*/  HADD2.F32 R21, -RZ, R21.H0_H0 ;  /* 0x20000015ff157230 */ /* 0x000fe20000004100 */
[----:B------:R-:W-:Y:S01]  /*90c0*/  SHF.R.U64 R29, R8, 0x10, R9 ;  /* 0x00000010081d7819 */ /* 0x000fe20000001209 */
[----:B------:R-:W-:Y:S02]  /*90d0*/  HADD2.F32 R25, -RZ, R25.H0_H0 ;  /* 0x20000019ff197230 */ /* 0x000fe40000004100 */
[----:B----4-:R-:W-:-:S02]  /*90e0*/  HADD2.F32 R14, -RZ, R7.H0_H0 ;  /* 0x20000007ff0e7230 */ /* 0x010fc40000004100 */
[----:B------:R-:W-:Y:S02]  /*90f0*/  HADD2.F32 R15, -RZ, R7.H1_H1 ;  /* 0x30000007ff0f7230 */ /* 0x000fe40000004100 */
[--C-:B------:R-:W-:Y:S02]  /*9100*/  HADD2.F32 R7, -RZ, R4.reuse.H0_H0 ;  /* 0x20000004ff077230 */ /* 0x100fe40000004100 */
[----:B------:R-:W-:Y:S02]  /*9110*/  HADD2.F32 R4, -RZ, R4.H1_H1 ;  /* 0x30000004ff047230 */ /* 0x000fe40000004100 */
[C---:B------:R-:W-:Y:S01]  /*9120*/  FMUL.FTZ R28, R15.reuse, R21 ;  /* 0x000000150f1c7220 */ /* 0x040fe20000410000 */
[-C--:B------:R-:W-:Y:S01]  /*9130*/  FMUL.FTZ R27, R15, R25.reuse ;  /* 0x000000190f1b7220 */ /* 0x080fe20000410000 */
[--C-:B------:R-:W-:Y:S02]  /*9140*/  HADD2.F32 R8, -RZ, R6.reuse.H0_H0 ;  /* 0x20000006ff087230 */ /* 0x100fe40000004100 */
[----:B------:R-:W-:Y:S01]  /*9150*/  FMUL.FTZ R26, R4, R24 ;  /* 0x00000018041a7220 */ /* 0x000fe20000410000 */
[----:B------:R-:W-:Y:S01]  /*9160*/  FFMA.FTZ R30, R14, R25, R28 ;  /* 0x000000190e1e7223 */ /* 0x000fe2000001001c */
[----:B------:R-:W-:-:S02]  /*9170*/  HADD2.F32 R9, -RZ, R6.H1_H1 ;  /* 0x30000006ff097230 */ /* 0x000fc40000004100 */
[-C--:B------:R-:W-:Y:S01]  /*9180*/  FMUL.FTZ R28, R4, R20.reuse ;  /* 0x00000014041c7220 */ /* 0x080fe20000410000 */
[C---:B------:R-:W-:Y:S01]  /*9190*/  FFMA.FTZ R26, R7.reuse, R20, -R26 ;  /* 0x00000014071a7223 */ /* 0x040fe2000001081a */
[--C-:B------:R-:W-:Y:S02]  /*91a0*/  HADD2.F32 R6, -RZ, R5.reuse.H0_H0 ;  /* 0x20000005ff067230 */ /* 0x100fe40000004100 */
[----:B------:R-:W-:Y:S01]  /*91b0*/  FFMA.FTZ R27, R14, R21, -R27 ;  /* 0x000000150e1b7223 */ /* 0x000fe2000001081b */
[----:B------:R-:W-:Y:S02]  /*91c0*/  HADD2.F32 R20, -RZ, R44.H1_H1 ;  /* 0x3000002cff147230 */ /* 0x000fe40000004100 */
[----:B------:R-:W-:Y:S01]  /*91d0*/  FFMA.FTZ R21, R7, R24, R28 ;  /* 0x0000001807157223 */ /* 0x000fe2000001001c */
[----:B------:R-:W-:Y:S02]  /*91e0*/  HADD2.F32 R5, -RZ, R5.H1_H1 ;  /* 0x30000005ff057230 */ /* 0x000fe40000004100 */
[----:B------:R-:W-:-:S02]  /*91f0*/  HADD2.F32 R14, -RZ, R46.H0_H0 ;  /* 0x2000002eff0e7230 */ /* 0x000fc40000004100 */
[C---:B------:R-:W-:Y:S01]  /*9200*/  FMUL.FTZ R25, R9.reuse, R20 ;  /* 0x0000001409197220 */ /* 0x040fe20000410000 */
[----:B------:R-:W-:Y:S02]  /*9210*/  HADD2.F32 R15, -RZ, R29.H0_H0 ;  /* 0x2000001dff0f7230 */ /* 0x000fe40000004100 */
[----:B------:R-:W-:Y:S02]  /*9220*/  HADD2.F32 R4, -RZ, R32.H0_H0 ;  /* 0x20000020ff047230 */ /* 0x000fe40000004100 */
[-C--:B------:R-:W-:Y:S01]  /*9230*/  FMUL.FTZ R9, R9, R14.reuse ;  /* 0x0000000e09097220 */ /* 0x080fe20000410000 */
[C---:B------:R-:W-:Y:S01]  /*9240*/  FFMA.FTZ R25, R8.reuse, R14, -R25 ;  /* 0x0000000e08197223 */ /* 0x040fe20000010819 */
[C---:B------:R-:W-:Y:S01]  /*9250*/  FMUL.FTZ R7, R5.reuse, R15 ;  /* 0x0000000f05077220 */ /* 0x040fe20000410000 */
[----:B------:R-:W-:Y:S01]  /*9260*/  FMUL.FTZ R24, R5, R4 ;  /* 0x0000000405187220 */ /* 0x000fe20000410000 */
[----:B------:R-:W-:Y:S02]  /*9270*/  FFMA.FTZ R8, R8, R20, R9 ;  /* 0x0000001408087223 */ /* 0x000fe40000010009 */
[----:B------:R-:W-:Y:S01]  /*9280*/  FFMA.FTZ R5, R6, R4, -R7 ;  /* 0x0000000406057223 */ /* 0x000fe20000010807 */
[----:B------:R-:W-:Y:S01]  /*9290*/  F2FP.F16.F32.PACK_AB R7, R30, R27 ;  /* 0x0000001b1e07723e */ /* 0x000fe200000000ff */
[----:B------:R-:W-:Y:S01]  /*92a0*/  FFMA.FTZ R24, R6, R15, R24 ;  /* 0x0000000f06187223 */ /* 0x000fe20000010018 */
[----:B------:R-:W-:-:S02]  /*92b0*/  F2FP.F16.F32.PACK_AB R4, R21, R26 ;  /* 0x0000001a1504723e */ /* 0x000fc400000000ff */
[----:B------:R-:W-:Y:S02]  /*92c0*/  F2FP.F16.F32.PACK_AB R6, R8, R25 ;  /* 0x000000190806723e */ /* 0x000fe400000000ff */
[----:B------:R-:W-:-:S05]  /*92d0*/  F2FP.F16.F32.PACK_AB R5, R24, R5 ;  /* 0x000000051805723e */ /* 0x000fca00000000ff */
[----:B------:R1:W-:Y:S02]  /*92e0*/  STS.128 [R2+0x21400], R4 ;  /* 0x0214000402007388 */ /* 0x0003e40000000c00 */
.L_x_3429:
[----:B------:R-:W-:Y:S05]  /*92f0*/  BSYNC B1 ;  /* 0x0000000000017941 */ /* 0x000fea0003800000 */
.L_x_3428:
[----:B------:R-:W-:Y:S05]  /*9300*/  @P1 BRA `(.L_x_3427) ;  /* 0x0000001400e01947 */ /* 0x000fea0003800000 */
[----:B-1----:R-:W1:Y:S01]  /*9310*/  LDS.128 R4, [R0+0x1000] ;  /* 0x0010000000047984 */ /* 0x002e620000000c00 */
[--C-:B------:R-:W-:Y:S02]  /*9320*/  SHF.R.U64 R26, R12, 0x10, R13.reuse ;  /* 0x000000100c1a7819 */ /* 0x100fe4000000120d */
[----:B------:R-:W-:Y:S01]  /*9330*/  SHF.R.U32.HI R12, RZ, 0x10, R13 ;  /* 0x00000010ff0c7819 */ /* 0x000fe2000001160d */
[----:B------:R-:W-:Y:S01]  /*9340*/  HADD2.F32 R13, -RZ, R45.H0_H0 ;  /* 0x2000002dff0d7230 */ /* 0x000fe20000004100 */
[--C-:B----4-:R-:W-:Y:S02]  /*9350*/  SHF.R.U32.HI R14, RZ, 0x10, R11.reuse ;  /* 0x00000010ff0e7819 */ /* 0x110fe4000001160b */
[----:B------:R-:W-:Y:S01]  /*9360*/  SHF.R.U64 R24, R10, 0x10, R11 ;  /* 0x000000100a187819 */ /* 0x000fe2000000120b */
[----:B------:R-:W-:Y:S02]  /*9370*/  HADD2.F32 R12, -RZ, R12.H0_H0 ;  /* 0x2000000cff0c7230 */ /* 0x000fe40000004100 */
[----:B------:R-:W-:-:S02]  /*9380*/  HADD2.F32 R14, -RZ, R14.H0_H0 ;  /* 0x2000000eff0e7230 */ /* 0x000fc40000004100 */
[----:B------:R-:W-:Y:S02]  /*9390*/  HADD2.F32 R11, -RZ, R46.H1_H1 ;  /* 0x3000002eff0b7230 */ /* 0x000fe40000004100 */
[--C-:B-1----:R-:W-:Y:S02]  /*93a0*/  HADD2.F32 R10, -RZ, R7.reuse.H1_H1 ;  /* 0x30000007ff0a7230 */ /* 0x102fe40000004100 */
[----:B------:R-:W-:Y:S02]  /*93b0*/  HADD2.F32 R9, -RZ, R7.H0_H0 ;  /* 0x20000007ff097230 */ /* 0x000fe40000004100 */
[--C-:B------:R-:W-:Y:S02]  /*93c0*/  HADD2.F32 R2, -RZ, R4.reuse.H0_H0 ;  /* 0x20000004ff027230 */ /* 0x100fe40000004100 */
[C---:B------:R-:W-:Y:S01]  /*93d0*/  FMUL.FTZ R21, R10.reuse, R12 ;  /* 0x0000000c0a157220 */ /* 0x040fe20000410000 */
[----:B------:R-:W-:Y:S02]  /*93e0*/  HADD2.F32 R4, -RZ, R4.H1_H1 ;  /* 0x30000004ff047230 */ /* 0x000fe40000004100 */
[----:B------:R-:W-:Y:S01]  /*93f0*/  FMUL.FTZ R20, R10, R14 ;  /* 0x0000000e0a147220 */ /* 0x000fe20000410000 */
[----:B------:R-:W-:-:S02]  /*9400*/  HADD2.F32 R7, -RZ, R6.H0_H0 ;  /* 0x20000006ff077230 */ /* 0x000fc40000004100 */
[C---:B------:R-:W-:Y:S01]  /*9410*/  FFMA.FTZ R25, R9.reuse, R14, R21 ;  /* 0x0000000e09197223 */ /* 0x040fe20000010015 */
[----:B------:R-:W-:Y:S02]  /*9420*/  HADD2.F32 R8, -RZ, R6.H1_H1 ;  /* 0x30000006ff087230 */ /* 0x000fe40000004100 */
[C---:B------:R-:W-:Y:S01]  /*9430*/  FMUL.FTZ R15, R4.reuse, R13 ;  /* 0x0000000d040f7220 */ /* 0x040fe20000410000 */
[-C--:B------:R-:W-:Y:S01]  /*9440*/  FMUL.FTZ R21, R4, R11.reuse ;  /* 0x0000000b04157220 */ /* 0x080fe20000410000 */
[----:B------:R-:W-:Y:S02]  /*9450*/  HADD2.F32 R6, -RZ, R5.H0_H0 ;  /* 0x20000005ff067230 */ /* 0x000fe40000004100 */
[----:B------:R-:W-:Y:S01]  /*9460*/  FFMA.FTZ R20, R9, R12, -R20 ;  /* 0x0000000c09147223 */ /* 0x000fe20000010814 */
[--C-:B------:R-:W-:Y:S02]  /*9470*/  HADD2.F32 R10, -RZ, R3.reuse.H0_H0 ;  /* 0x20000003ff0a7230 */ /* 0x100fe40000004100 */
[----:B------:R-:W-:Y:S01]  /*9480*/  FFMA.FTZ R15, R2, R11, -R15 ;  /* 0x0000000b020f7223 */ /* 0x000fe2000001080f */
[----:B------:R-:W-:-:S02]  /*9490*/  HADD2.F32 R4, -RZ, R3.H1_H1 ;  /* 0x30000003ff047230 */ /* 0x000fc40000004100 */
[----:B------:R-:W-:Y:S01]  /*94a0*/  FFMA.FTZ R2, R2, R13, R21 ;  /* 0x0000000d02027223 */ /* 0x000fe20000010015 */
[----:B------:R-:W-:Y:S02]  /*94b0*/  HADD2.F32 R5, -RZ, R5.H1_H1 ;  /* 0x30000005ff057230 */ /* 0x000fe40000004100 */
[C---:B------:R-:W-:Y:S01]  /*94c0*/  FMUL.FTZ R12, R8.reuse, R10 ;  /* 0x0000000a080c7220 */ /* 0x040fe20000410000 */
[----:B------:R-:W-:Y:S02]  /*94d0*/  HADD2.F32 R9, -RZ, R24.H0_H0 ;  /* 0x20000018ff097230 */ /* 0x000fe40000004100 */
[-C--:B------:R-:W-:Y:S01]  /*94e0*/  FMUL.FTZ R13, R8, R4.reuse ;  /* 0x00000004080d7220 */ /* 0x080fe20000410000 */
[----:B------:R-:W-:Y:S02]  /*94f0*/  HADD2.F32 R3, -RZ, R26.H0_H0 ;  /* 0x2000001aff037230 */ /* 0x000fe40000004100 */
[----:B------:R-:W-:Y:S01]  /*9500*/  FFMA.FTZ R12, R7, R4, -R12 ;  /* 0x00000004070c7223 */ /* 0x000fe2000001080c */
[----:B------:R-:W-:Y:S01]  /*9510*/  F2FP.F16.F32.PACK_AB R4, R2, R15 ;  /* 0x0000000f0204723e */ /* 0x000fe200000000ff */
[----:B------:R-:W-:Y:S01]  /*9520*/  FMUL.FTZ R11, R5, R9 ;  /* 0x00000009050b7220 */ /* 0x000fe20000410000 */
[----:B------:R-:W-:Y:S01]  /*9530*/  FFMA.FTZ R13, R7, R10, R13 ;  /* 0x0000000a070d7223 */ /* 0x000fe2000001000d */
[-C--:B------:R-:W-:Y:S01]  /*9540*/  FMUL.FTZ R8, R5, R3.reuse ;  /* 0x0000000305087220 */ /* 0x080fe20000410000 */
[----:B------:R-:W-:Y:S01]  /*9550*/  F2FP.F16.F32.PACK_AB R7, R25, R20 ;  /* 0x000000141907723e */ /* 0x000fe200000000ff */
[----:B------:R-:W-:-:S02]  /*9560*/  FFMA.FTZ R5, R6, R3, -R11 ;  /* 0x0000000306057223 */ /* 0x000fc4000001080b */
[----:B------:R-:W-:Y:S01]  /*9570*/  FFMA.FTZ R8, R6, R9, R8 ;  /* 0x0000000906087223 */ /* 0x000fe20000010008 */
[----:B------:R-:W-:-:S04]  /*9580*/  F2FP.F16.F32.PACK_AB R6, R13, R12 ;  /* 0x0000000c0d06723e */ /* 0x000fc800000000ff */
[----:B------:R-:W-:-:S05]  /*9590*/  F2FP.F16.F32.PACK_AB R5, R8, R5 ;  /* 0x000000050805723e */ /* 0x000fca00000000ff */
[----:B------:R2:W-:Y:S01]  /*95a0*/  STS.128 [R0+0x1000], R4 ;  /* 0x0010000400007388 */ /* 0x0005e20000000c00 */
[----:B------:R-:W-:Y:S05]  /*95b0*/  BRA `(.L_x_3427) ;  /* 0x0000001400347947 */ /* 0x000fea0003800000 */
.L_x_3414:
[----:B------:R-:W0:Y:S01]  /*95c0*/  S2R R0, SR_TID.X ;  /* 0x0000000000007919 */ /* 0x000e220000002100 */
[----:B------:R-:W1:Y:S01]  /*95d0*/  LDC R6, c[0x0][0x448] ;  /* 0x00011200ff067b82 */ /* 0x000e620000000800 */
[----:B------:R-:W-:Y:S01]  /*95e0*/  ULDC.64 UR4, c[0x0][0x3f8] ;  /* 0x0000fe0000047ab9 */ /* 0x000fe20000000a00 */
[----:B------:R-:W-:Y:S01]  /*95f0*/  ULDC.64 UR6, c[0x0][0x408] ;  /* 0x0001020000067ab9 */ /* 0x000fe20000000a00 */
        /* <DEDUP_REMOVED lines=9> */
[----:B------:R-:W-:Y:S02]  /*9690*/  IMAD R5, R2, 0x20, R34 ;  /* 0x0000002002057824 */ /* 0x000fe400078e0222 */
[----:B------:R-:W-:Y:S02]  /*96a0*/  IMAD.MOV.U32 R2, RZ, RZ, R24 ;  /* 0x000000ffff027224 */ /* 0x000fe400078e0018 */
        /* <DEDUP_REMOVED lines=30> */
[----:B-1----:R-:W-:-:S05]  /*9890*/  @!P1 IADD3 R2, P2, R2, R7, RZ ;  /* 0x0000000702029210 */ /* 0x002fca0007f5e0ff */
[----:B--2---:R-:W-:Y:S02]  /*98a0*/  @!P1 IMAD.X R5, R0, 0x1, R4, P2 ;  /* 0x0000000100059824 */ /* 0x004fe400010e0604 */
[----:B------:R-:W-:Y:S02]  /*98b0*/  @!P1 IMAD.MOV.U32 R8, RZ, RZ, R2 ;  /* 0x000000ffff089224 */ /* 0x000fe400078e0002 */
[----:B------:R-:W-:-:S06]  /*98c0*/  @!P1 IMAD.MOV.U32 R9, RZ, RZ, R5 ;  /* 0x000000ffff099224 */ /* 0x000fcc00078e0005 */
        /* <DEDUP_REMOVED lines=8> */
[----:B------:R-:W1:Y:S04]  /*9950*/  SHFL.IDX PT, R24, R24, 0x1, 0x1c1f ;  /* 0x003c1f0018187f89 */ /* 0x000e6800000e0000 */
[----:B------:R-:W4:Y:S04]  /*9960*/  SHFL.IDX PT, R25, R25, 0x1, 0x1c1f ;  /* 0x003c1f0019197f89 */ /* 0x000f2800000e0000 */
[----:B0-----:R0:W0:Y:S01]  /*9970*/  SHFL.IDX PT, R14, R27, 0x1, 0x1c1f ;  /* 0x003c1f001b0e7f89 */ /* 0x00102200000e0000 */
[----:B--2---:R-:W-:-:S02]  /*9980*/  @!P1 IMAD.MOV.U32 R28, RZ, RZ, R8 ;  /* 0x000000ffff1c9224 */ /* 0x004fc400078e0008 */
[----:B------:R-:W-:Y:S02]  /*9990*/  @!P1 IMAD.MOV.U32 R29, RZ, RZ, R9 ;  /* 0x000000ffff1d9224 */ /* 0x000fe400078e0009 */
[----:B------:R-:W-:Y:S02]  /*99a0*/  IMAD.MOV.U32 R0, RZ, RZ, R28 ;  /* 0x000000ffff007224 */ /* 0x000fe400078e001c */
[----:B------:R-:W-:Y:S02]  /*99b0*/  IMAD.MOV.U32 R2, RZ, RZ, R29 ;  /* 0x000000ffff027224 */ /* 0x000fe400078e001d */
[----:B------:R-:W-:Y:S01]  /*99c0*/  @!P1 IMAD.MOV.U32 R30, RZ, RZ, R10 ;  /* 0x000000ffff1e9224 */ /* 0x000fe200078e000a */
[----:B------:R-:W-:Y:S01]  /*99d0*/  PRMT R50, R0, 0x7610, R50 ;  /* 0x0000761000327816 */ /* 0x000fe20000000032 */
[----:B------:R-:W-:Y:S01]  /*99e0*/  @!P1 IMAD.MOV.U32 R31, RZ, RZ, R11 ;  /* 0x000000ffff1f9224 */ /* 0x000fe200078e000b */
[----:B------:R2:W0:Y:S01]  /*99f0*/  SHFL.IDX PT, R0, R26, 0x1, 0x1c1f ;  /* 0x003c1f001a007f89 */ /* 0x00042200000e0000 */
[----:B------:R-:W-:-:S02]  /*9a00*/  PRMT R38, R38, 0x5410, R2 ;  /* 0x0000541026267816 */ /* 0x000fc40000000002 */
[----:B------:R-:W-:Y:S01]  /*9a10*/  CS2R R2, SRZ ;  /* 0x0000000000027805 */ /* 0x000fe2000001ff00 */
[----:B------:R-:W-:Y:S02]  /*9a20*/  IMAD.MOV.U32 R8, RZ, RZ, R30 ;  /* 0x000000ffff087224 */ /* 0x000fe400078e001e */
[----:B---3--:R-:W-:Y:S02]  /*9a30*/  @!P1 IMAD.MOV.U32 R20, RZ, RZ, R4 ;  /* 0x000000ffff149224 */ /* 0x008fe400078e0004 */
[----:B------:R-:W-:Y:S02]  /*9a40*/  @!P1 IMAD.MOV.U32 R21, RZ, RZ, R5 ;  /* 0x000000ffff159224 */ /* 0x000fe400078e0005 */
[----:B------:R-:W-:Y:S02]  /*9a50*/  @!P1 IMAD.MOV.U32 R2, RZ, RZ, R6 ;  /* 0x000000ffff029224 */ /* 0x000fe400078e0006 */
[----:B------:R-:W-:Y:S02]  /*9a60*/  @!P1 IMAD.MOV.U32 R3, RZ, RZ, R7 ;  /* 0x000000ffff039224 */ /* 0x000fe400078e0007 */
[----:B------:R-:W-:-:S02]  /*9a70*/  IMAD.MOV.U32 R4, RZ, RZ, R20 ;  /* 0x000000ffff047224 */ /* 0x000fc400078e0014 */
[----:B------:R-:W-:Y:S02]  /*9a80*/  IMAD.MOV.U32 R5, RZ, RZ, R21 ;  /* 0x000000ffff057224 */ /* 0x000fe400078e0015 */
[----:B------:R-:W-:Y:S02]  /*9a90*/  IMAD.MOV.U32 R6, RZ, RZ, R2 ;  /* 0x000000ffff067224 */ /* 0x000fe400078e0002 */
[----:B------:R-:W-:Y:S01]  /*9aa0*/  IMAD.MOV.U32 R9, RZ, RZ, R31 ;  /* 0x000000ffff097224 */ /* 0x000fe200078e001f */
[----:B------:R-:W-:Y:S01]  /*9ab0*/  PRMT R38, R5, 0x7610, R38 ;  /* 0x0000761005267816 */ /* 0x000fe20000000026 */
[----:B------:R-:W-:Y:S01]  /*9ac0*/  IMAD.MOV.U32 R7, RZ, RZ, R3 ;  /* 0x000000ffff077224 */ /* 0x000fe200078e0003 */
[----:B------:R-:W-:Y:S02]  /*9ad0*/  PRMT R49, R4, 0x5410, R6 ;  /* 0x0000541004317816 */ /* 0x000fe40000000006 */
[----:B------:R-:W-:Y:S02]  /*9ae0*/  CS2R R4, SRZ ;  /* 0x0000000000047805 */ /* 0x000fe4000001ff00 */
[----:B------:R-:W-:-:S02]  /*9af0*/  PRMT R32, R8, 0x5410, R9 ;  /* 0x0000541008207816 */ /* 0x000fc40000000009 */
[----:B012-4-:R-:W-:-:S07]  /*9b00*/  PRMT R42, R7, 0x7610, R42 ;  /* 0x00007610072a7816 */ /* 0x017fce000000002a */
.L_x_3728:
        /* <DEDUP_REMOVED lines=18> */
[-C--:B------:R-:W-:Y:S02]  /*9c30*/  IADD3 R8, P1, R24, R7.reuse, RZ ;  /* 0x0000000718087210 */ /* 0x080fe40007f3e0ff */
[----:B------:R-:W-:-:S03]  /*9c40*/  IADD3 R4, P2, R14, R7, RZ ;  /* 0x000000070e047210 */ /* 0x000fc60007f5e0ff */
[--C-:B------:R-:W-:Y:S02]  /*9c50*/  IMAD.X R9, R0, 0x1, R5.reuse, P1 ;  /* 0x0000000100097824 */ /* 0x100fe400008e0605 */
[----:B------:R-:W-:-:S04]  /*9c60*/  IMAD.X R5, R25, 0x1, R5, P2 ;  /* 0x0000000119057824 */ /* 0x000fc800010e0605 */
[----:B------:R-:W5:Y:S04]  /*9c70*/  LD.E.128 R8, desc[UR50][R8.64] ;  /* 0x0000003208087980 */ /* 0x000f68000c101d00 */
[----:B------:R-:W5:Y:S02]  /*9c80*/  LD.E.128 R4, desc[UR50][R4.64] ;  /* 0x0000003204047980 */ /* 0x000f64000c101d00 */
.L_x_3432:
[----:B------:R-:W-:Y:S05]  /*9c90*/  BSYNC B1 ;  /* 0x0000000000017941 */ /* 0x000fea0003800000 */
.L_x_3431:
[----:B------:R-:W0:Y:S01]  /*9ca0*/  SYNCS.PHASECHK.TRANS64.TRYWAIT P1, [R16+URZ+0x38800], R13 ;  /* 0x0388000d100075a7 */ /* 0x000e22000802017f */
[----:B-----5:R-:W-:Y:S01]  /*9cb0*/  IMAD.MOV.U32 R12, RZ, RZ, R5 ;  /* 0x000000ffff0c7224 */ /* 0x020fe200078e0005 */
[----:B------:R-:W-:Y:S01]  /*9cc0*/  VIADDMNMX R33, R33, -R208, 0x40, PT ;  /* 0x0000004021217446 */ /* 0x000fe200038009d0 */
[C---:B------:R-:W-:Y:S01]  /*9cd0*/  VIADD R14, R190.reuse, 0x20 ;  /* 0x00000020be0e7836 */ /* 0x040fe20000000000 */
[----:B------:R-:W-:Y:S01]  /*9ce0*/  BSSY B1, `(.L_x_3433) ;  /* 0x000000f000017945 */ /* 0x000fe20003800000 */
        /* <DEDUP_REMOVED lines=8> */
[----:B------:R-:W-:Y:S01]  /*9d70*/  IMAD.MOV.U32 R24, RZ, RZ, R9 ;  /* 0x000000ffff187224 */ /* 0x000fe200078e0009 */
[----:B------:R-:W-:Y:S01]  /*9d80*/  PRMT R51, R12, 0x5410, R15 ;  /* 0x000054100c337816 */ /* 0x000fe2000000000f */
[----:B------:R-:W-:Y:S01]  /*9d90*/  IMAD.IADD R12, R18, 0x1, R35 ;  /* 0x00000001120c7824 */ /* 0x000fe200078e0223 */
[----:B------:R-:W-:-:S02]  /*9da0*/  PRMT R0, R14, 0x7610, R0 ;  /* 0x000076100e007816 */ /* 0x000fc40000000000 */
[----:B------:R-:W-:Y:S01]  /*9db0*/  PRMT R52, R24, 0x7610, R52 ;  /* 0x0000761018347816 */ /* 0x000fe20000000034 */
[----:B0-----:R-:W-:Y:S06]  /*9dc0*/  @!P1 BRA `(.L_x_3434) ;  /* 0x000001d000809947 */ /* 0x001fec0003800000 */
.L_x_3729:
[----:B------:R-:W-:Y:S05]  /*9dd0*/  BSYNC B1 ;  /* 0x0000000000017941 */ /* 0x000fea0003800000 */
.L_x_3433:
        /* <DEDUP_REMOVED lines=8> */
[--C-:B------:R-:W-:Y:S01]  /*9e60*/  HADD2.F32 R34, -RZ, R38.reuse.H1_H1 ;  /* 0x30000026ff227230 */ /* 0x100fe20000004100 */
[----:B------:R-:W-:Y:S01]  /*9e70*/  SHF.R.U32.HI R36, RZ, 0x10, R21 ;  /* 0x00000010ff247819 */ /* 0x000fe20000011615 */
[----:B------:R-:W-:Y:S01]  /*9e80*/  HADD2.F32 R35, -RZ, R38.H0_H0 ;  /* 0x20000026ff237230 */ /* 0x000fe20000004100 */
[----:B------:R-:W-:Y:S02]  /*9e90*/  LOP3.LUT R24, R12, 0x1c0, RZ, 0xc0, !PT ;  /* 0x000001c00c187812 */ /* 0x000fe400078ec0ff */
[----:B------:R-:W-:Y:S01]  /*9ea0*/  SHF.R.U32.HI R37, RZ, 0x10, R29 ;  /* 0x00000010ff257819 */ /* 0x000fe2000001161d */
[----:B------:R-:W-:Y:S01]  /*9eb0*/  HADD2.F32 R36, -RZ, R36.H0_H0 ;  /* 0x20000024ff247230 */ /* 0x000fe20000004100 */
[----:B------:R-:W-:-:S02]  /*9ec0*/  LOP3.LUT R12, R24, 0x38, R18, 0xf8, !PT ;  /* 0x00000038180c7812 */ /* 0x000fc400078ef812 */
[--C-:B------:R-:W-:Y:S02]  /*9ed0*/  SHF.R.U32.HI R15, RZ, 0x3, R24.reuse ;  /* 0x00000003ff0f7819 */ /* 0x100fe40000011618 */
[--C-:B------:R-:W-:Y:S02]  /*9ee0*/  SHF.R.U64 R45, R2, 0x10, R3.reuse ;  /* 0x00000010022d7819 */ /* 0x100fe40000001203 */
[----:B------:R-:W-:Y:S02]  /*9ef0*/  LOP3.LUT R12, R12, R15, RZ, 0x3c, !PT ;  /* 0x0000000f0c0c7212 */ /* 0x000fe400078e3cff */
[----:B------:R-:W-:Y:S02]  /*9f00*/  LOP3.LUT R24, R15, R33, R24, 0x1e, !PT ;  /* 0x000000210f187212 */ /* 0x000fe400078e1e18 */
[----:B------:R-:W-:Y:S02]  /*9f10*/  SHF.R.U32.HI R39, RZ, 0x10, R3 ;  /* 0x00000010ff277819 */ /* 0x000fe40000011603 */
[----:B------:R-:W-:-:S02]  /*9f20*/  SHF.R.U64 R47, R30, 0x10, R31 ;  /* 0x000000101e2f7819 */ /* 0x000fc4000000121f */
        /* <DEDUP_REMOVED lines=17> */
[CC--:B------:R-:W-:Y:S01]  /*a040*/  FMUL.FTZ R38, R28.reuse, R35.reuse ;  /* 0x000000231c267220 */ /* 0x0c0fe20000410000 */
[-C--:B------:R-:W-:Y:S01]  /*a050*/  FMUL.FTZ R40, R28, R34.reuse ;  /* 0x000000221c287220 */ /* 0x080fe20000410000 */
[----:B------:R-:W-:Y:S02]  /*a060*/  HADD2.F32 R28, -RZ, R37.H0_H0 ;  /* 0x20000025ff1c7230 */ /* 0x000fe40000004100 */
[C---:B------:R-:W-:Y:S01]  /*a070*/  FFMA.FTZ R38, R3.reuse, R34, -R38 ;  /* 0x0000002203267223 */ /* 0x040fe20000010826 */
[----:B------:R-:W-:Y:S02]  /*a080*/  HADD2.F32 R37, -RZ, R42.H0_H0 ;  /* 0x2000002aff257230 */ /* 0x000fe40000004100 */
[----:B------:R-:W-:Y:S01]  /*a090*/  FFMA.FTZ R40, R3, R35, R40 ;  /* 0x0000002303287223 */ /* 0x000fe20000010028 */
[----:B------:R-:W-:Y:S01]  /*a0a0*/  FMUL.FTZ R34, R29, R36 ;  /* 0x000000241d227220 */ /* 0x000fe20000410000 */
[----:B------:R-:W-:-:S02]  /*a0b0*/  HADD2.F32 R3, -RZ, R32.H1_H1 ;  /* 0x30000020ff037230 */ /* 0x000fc40000004100 */
[-C--:B------:R-:W-:Y:S01]  /*a0c0*/  FMUL.FTZ R42, R29, R28.reuse ;  /* 0x0000001c1d2a7220 */ /* 0x080fe20000410000 */
[----:B------:R-:W-:Y:S02]  /*a0d0*/  HADD2.F32 R20, -RZ, R15.H0_H0 ;  /* 0x2000000fff147230 */ /* 0x000fe40000004100 */
[C---:B------:R-:W-:Y:S01]  /*a0e0*/  FFMA.FTZ R35, R13.reuse, R28, -R34 ;  /* 0x0000001c0d237223 */ /* 0x040fe20000010822 */
[C---:B------:R-:W-:Y:S01]  /*a0f0*/  FMUL.FTZ R29, R30.reuse, R37 ;  /* 0x000000251e1d7220 */ /* 0x040fe20000410000 */
[----:B------:R-:W-:Y:S02]  /*a100*/  HADD2.F32 R31, -RZ, R27.H1_H1 ;  /* 0x3000001bff1f7230 */ /* 0x000fe40000004100 */
[----:B------:R-:W-:Y:S01]  /*a110*/  FMUL.FTZ R30, R30, R3 ;  /* 0x000000031e1e7220 */ /* 0x000fe20000410000 */
[----:B------:R-:W-:Y:S02]  /*a120*/  HADD2.F32 R34, -RZ, R39.H0_H0 ;  /* 0x20000027ff227230 */ /* 0x000fe40000004100 */
[----:B------:R-:W-:Y:S01]  /*a130*/  FFMA.FTZ R39, R13, R36, R42 ;  /* 0x000000240d277223 */ /* 0x000fe2000001002a */
[----:B------:R-:W-:-:S02]  /*a140*/  HADD2.F32 R21, -RZ, R15.H1_H1 ;  /* 0x3000000fff157230 */ /* 0x000fc40000004100 */
[C---:B------:R-:W-:Y:S01]  /*a150*/  FFMA.FTZ R36, R20.reuse, R3, -R29 ;  /* 0x0000000314247223 */ /* 0x040fe2000001081d */
[----:B------:R-:W-:Y:S02]  /*a160*/  HADD2.F32 R28, -RZ, R41.H0_H0 ;  /* 0x20000029ff1c7230 */ /* 0x000fe40000004100 */
[----:B------:R-:W-:Y:S01]  /*a170*/  FFMA.FTZ R37, R20, R37, R30 ;  /* 0x0000002514257223 */ /* 0x000fe2000001001e */
[----:B------:R-:W-:Y:S02]  /*a180*/  HADD2.F32 R25, -RZ, R24.H0_H0 ;  /* 0x20000018ff197230 */ /* 0x000fe40000004100 */
[C---:B------:R-:W-:Y:S01]  /*a190*/  FMUL.FTZ R20, R31.reuse, R34 ;  /* 0x000000221f147220 */ /* 0x040fe20000410000 */
[----:B------:R-:W-:Y:S02]  /*a1a0*/  HADD2.F32 R3, -RZ, R50.H0_H0 ;  /* 0x20000032ff037230 */ /* 0x000fe40000004100 */
[----:B------:R-:W-:Y:S01]  /*a1b0*/  FMUL.FTZ R30, R31, R28 ;  /* 0x0000001c1f1e7220 */ /* 0x000fe20000410000 */
[----:B------:R-:W-:-:S02]  /*a1c0*/  HADD2.F32 R13, -RZ, R49.H0_H0 ;  /* 0x20000031ff0d7230 */ /* 0x000fc40000004100 */
[----:B------:R-:W-:Y:S01]  /*a1d0*/  FFMA.FTZ R41, R21, R28, -R20 ;  /* 0x0000001c15297223 */ /* 0x000fe20000010814 */
[----:B------:R-:W-:Y:S02]  /*a1e0*/  HADD2.F32 R2, -RZ, R12.H0_H0 ;  /* 0x2000000cff027230 */ /* 0x000fe40000004100 */
[C---:B------:R-:W-:Y:S01]  /*a1f0*/  FMUL.FTZ R28, R25.reuse, R3 ;  /* 0x00000003191c7220 */ /* 0x040fe20000410000 */
[----:B------:R-:W-:Y:S02]  /*a200*/  HADD2.F32 R27, -RZ, R26.H0_H0 ;  /* 0x2000001aff1b7230 */ /* 0x000fe40000004100 */
[----:B------:R-:W-:Y:S01]  /*a210*/  FMUL.FTZ R29, R25, R13 ;  /* 0x0000000d191d7220 */ /* 0x000fe20000410000 */
[----:B------:R-:W-:Y:S02]  /*a220*/  HADD2.F32 R20, -RZ, R49.H1_H1 ;  /* 0x30000031ff147230 */ /* 0x000fe40000004100 */
[----:B------:R-:W-:Y:S01]  /*a230*/  FFMA.FTZ R34, R21, R34, R30 ;  /* 0x0000002215227223 */ /* 0x000fe2000001001e */
[----:B------:R-:W-:-:S02]  /*a240*/  HADD2.F32 R32, -RZ, R32.H0_H0 ;  /* 0x20000020ff207230 */ /* 0x000fc40000004100 */
[C---:B------:R-:W-:Y:S01]  /*a250*/  FFMA.FTZ R29, R2.reuse, R3, -R29 ;  /* 0x00000003021d7223 */ /* 0x040fe2000001081d */
[----:B------:R-:W-:Y:S02]  /*a260*/  HADD2.F32 R15, -RZ, R14.H0_H0 ;  /* 0x2000000eff0f7230 */ /* 0x000fe40000004100 */
[----:B------:R-:W-:Y:S01]  /*a270*/  FFMA.FTZ R28, R2, R13, R28 ;  /* 0x0000000d021c7223 */ /* 0x000fe2000001001c */
[----:B------:R-:W-:Y:S02]  /*a280*/  HADD2.F32 R24, -RZ, R24.H1_H1 ;  /* 0x30000018ff187230 */ /* 0x000fe40000004100 */
[C---:B------:R-:W-:Y:S01]  /*a290*/  FMUL.FTZ R30, R27.reuse, R20 ;  /* 0x000000141b1e7220 */ /* 0x040fe20000410000 */
[----:B------:R-:W-:Y:S01]  /*a2a0*/  FMUL.FTZ R2, R27, R32 ;  /* 0x000000201b027220 */ /* 0x000fe20000410000 */
[----:B------:R-:W-:Y:S02]  /*a2b0*/  HADD2.F32 R21, -RZ, R46.H0_H0 ;  /* 0x2000002eff157230 */ /* 0x000fe40000004100 */
[----:B------:R-:W-:-:S02]  /*a2c0*/  HADD2.F32 R26, -RZ, R26.H1_H1 ;  /* 0x3000001aff1a7230 */ /* 0x000fc40000004100 */
[C---:B------:R-:W-:Y:S01]  /*a2d0*/  FFMA.FTZ R30, R15.reuse, R32, -R30 ;  /* 0x000000200f1e7223 */ /* 0x040fe2000001081e */
[----:B------:R-:W-:Y:S02]  /*a2e0*/  HADD2.F32 R25, -RZ, R45.H0_H0 ;  /* 0x2000002dff197230 */ /* 0x000fe40000004100 */
[----:B------:R-:W-:Y:S01]  /*a2f0*/  FFMA.FTZ R20, R15, R20, R2 ;  /* 0x000000140f147223 */ /* 0x000fe20000010002 */
[----:B------:R-:W-:Y:S02]  /*a300*/  HADD2.F32 R3, -RZ, R48.H0_H0 ;  /* 0x20000030ff037230 */ /* 0x000fe40000004100 */
[----:B------:R-:W-:Y:S01]  /*a310*/  FMUL.FTZ R15, R24, R21 ;  /* 0x00000015180f7220 */ /* 0x000fe20000410000 */
[----:B------:R-:W-:Y:S02]  /*a320*/  HADD2.F32 R13, -RZ, R47.H0_H0 ;  /* 0x2000002fff0d7230 */ /* 0x000fe40000004100 */
[----:B------:R-:W-:Y:S01]  /*a330*/  FMUL.FTZ R27, R26, R25 ;  /* 0x000000191a1b7220 */ /* 0x000fe20000410000 */
[----:B------:R-:W-:-:S02]  /*a340*/  HADD2.F32 R12, -RZ, R12.H1_H1 ;  /* 0x3000000cff0c7230 */ /* 0x000fc40000004100 */
[----:B------:R-:W-:Y:S01]  /*a350*/  FMUL.FTZ R24, R24, R3 ;  /* 0x0000000318187220 */ /* 0x000fe20000410000 */
[----:B------:R-:W-:Y:S02]  /*a360*/  HADD2.F32 R14, -RZ, R14.H1_H1 ;  /* 0x3000000eff0e7230 */ /* 0x000fe40000004100 */
[----:B------:R-:W-:Y:S01]  /*a370*/  FMUL.FTZ R26, R26, R13 ;  /* 0x0000000d1a1a7220 */ /* 0x000fe20000410000 */
[C---:B------:R-:W-:Y:S01]  /*a380*/  FFMA.FTZ R2, R12.reuse, R3, -R15 ;  /* 0x000000030c027223 */ /* 0x040fe2000001080f */
[----:B------:R-:W-:Y:S01]  /*a390*/  FFMA.FTZ R21, R12, R21, R24 ;  /* 0x000000150c157223 */ /* 0x000fe20000010018 */
[C---:B------:R-:W-:Y:S01]  /*a3a0*/  FFMA.FTZ R3, R14.reuse, R13, -R27 ;  /* 0x0000000d0e037223 */ /* 0x040fe2000001081b */
[----:B------:R-:W-:Y:S01]  /*a3b0*/  FFMA.FTZ R31, R14, R25, R26 ;  /* 0x000000190e1f7223 */ /* 0x000fe2000001001a */
[----:B------:R-:W-:Y:S02]  /*a3c0*/  F2FP.F16.F32.PACK_AB R13, R35, R38 ;  /* 0x00000026230d723e */ /* 0x000fe400000000ff */
[----:B------:R-:W-:-:S02]  /*a3d0*/  F2FP.F16.F32.PACK_AB R15, R41, R36 ;  /* 0x00000024290f723e */ /* 0x000fc400000000ff */
[----:B------:R-:W-:Y:S02]  /*a3e0*/  F2FP.F16.F32.PACK_AB R12, R2, R29 ;  /* 0x0000001d020c723e */ /* 0x000fe400000000ff */
[----:B------:R-:W-:Y:S02]  /*a3f0*/  F2FP.F16.F32.PACK_AB R14, R3, R30 ;  /* 0x0000001e030e723e */ /* 0x000fe400000000ff */
[----:B------:R-:W-:Y:S02]  /*a400*/  F2FP.F16.F32.PACK_AB R25, R39, R40 ;  /* 0x000000282719723e */ /* 0x000fe400000000ff */
[----:B------:R-:W-:Y:S01]  /*a410*/  F2FP.F16.F32.PACK_AB R27, R34, R37 ;  /* 0x00000025221b723e */ /* 0x000fe200000000ff */
[----:B------:R1:W-:Y:S01]  /*a420*/  STS.128 [R43+0x20400], R12 ;  /* 0x0204000c2b007388 */ /* 0x0003e20000000c00 */
[----:B------:R-:W-:Y:S02]  /*a430*/  F2FP.F16.F32.PACK_AB R24, R21, R28 ;  /* 0x0000001c1518723e */ /* 0x000fe400000000ff */
[----:B------:R-:W-:-:S05]  /*a440*/  F2FP.F16.F32.PACK_AB R26, R31, R20 ;  /* 0x000000141f1a723e */ /* 0x000fca00000000ff */
[----:B------:R1:W-:Y:S02]  /*a450*/  STS.128 [R44+0x20400], R24 ;  /* 0x020400182c007388 */ /* 0x0003e40000000c00 */
.L_x_3436:
[----:B------:R-:W-:Y:S05]  /*a460*/  BSYNC B1 ;  /* 0x0000000000017941 */ /* 0x000fea0003800000 */
.L_x_3435:
[----:B------:R-:W-:Y:S01]  /*a470*/  PRMT R29, R53, 0x5410, R54 ;  /* 0x00005410351d7816 */ /* 0x000fe20000000036 */
[----:B------:R-:W-:Y:S06]  /*a480*/  @P0 BRA `(.L_x_3427) ;  /* 0x0000000400800947 */ /* 0x000fec0003800000 */
[----:B------:R-:W2:Y:S01]  /*a490*/  LDL R2, [R1+0x64] ;  /* 0x0000640001027983 */ /* 0x000ea20000100800 */
[C---:B------:R-:W-:Y:S02]  /*a4a0*/  VIADD R3, R190.reuse, 0x20 ;  /* 0x00000020be037836 */ /* 0x040fe40000000000 */
[----:B-1----:R-:W-:Y:S01]  /*a4b0*/  VIADD R12, R190, 0x20 ;  /* 0x00000020be0c7836 */ /* 0x002fe20000000000 */
[----:B------:R-:W0:Y:S01]  /*a4c0*/  LDL R40, [R1+0x60] ;  /* 0x0000600001287983 */ /* 0x000e220000100800 */
[----:B------:R-:W-:Y:S02]  /*a4d0*/  IMAD.SHL.U32 R3, R3, 0x40, RZ ;  /* 0x0000004003037824 */ /* 0x000fe400078e00ff */
[----:B------:R-:W-:-:S03]  /*a4e0*/  IMAD.SHL.U32 R12, R12, 0x40, RZ ;  /* 0x000000400c0c7824 */ /* 0x000fc600078e00ff */
[----:B------:R-:W-:Y:S02]  /*a4f0*/  LOP3.LUT R3, R3, 0x1c0, RZ, 0xc0, !PT ;  /* 0x000001c003037812 */ /* 0x000fe400078ec0ff */
[----:B------:R-:W-:Y:S02]  /*a500*/  LOP3.LUT R12, R12, 0x1c0, RZ, 0xc0, !PT ;  /* 0x000001c00c0c7812 */ /* 0x000fe400078ec0ff */
[----:B------:R-:W-:-:S04]  /*a510*/  SHF.R.U32.HI R3, RZ, 0x3, R3 ;  /* 0x00000003ff037819 */ /* 0x000fc80000011603 */
[----:B------:R-:W-:Y:S01]  /*a520*/  LOP3.LUT R33, R3, R33, R12, 0x1e, !PT ;  /* 0x0000002103217212 */ /* 0x000fe200078e1e0c */
[----:B------:R-:W-:Y:S01]  /*a530*/  HADD2.F32 R20, -RZ, R50.H1_H1 ;  /* 0x30000032ff147230 */ /* 0x000fe20000004100 */
[----:B------:R-:W-:Y:S01]  /*a540*/  SHF.R.U64 R38, R10, 0x10, R11 ;  /* 0x000000100a267819 */ /* 0x000fe2000000120b */
[----:B------:R-:W-:Y:S01]  /*a550*/  HADD2.F32 R10, -RZ, R52.H0_H0 ;  /* 0x20000034ff0a7230 */ /* 0x000fe20000004100 */
[--C-:B------:R-:W-:Y:S02]  /*a560*/  SHF.R.U64 R35, R6, 0x10, R7.reuse ;  /* 0x0000001006237819 */ /* 0x100fe40000001207 */
[----:B------:R-:W-:Y:S02]  /*a570*/  SHF.R.U32.HI R31, RZ, 0x10, R7 ;  /* 0x00000010ff1f7819 */ /* 0x000fe40000011607 */
[----:B------:R-:W-:Y:S02]  /*a580*/  SHF.R.U32.HI R28, RZ, 0x10, R5 ;  /* 0x00000010ff1c7819 */ /* 0x000fe40000011605 */
[----:B------:R-:W-:-:S03]  /*a590*/  SHF.R.U32.HI R21, RZ, 0x10, R9 ;  /* 0x00000010ff157819 */ /* 0x000fc60000011609 */
[----:B------:R-:W-:Y:S01]  /*a5a0*/  HADD2.F32 R28, -RZ, R28.H0_H0 ;  /* 0x2000001cff1c7230 */ /* 0x000fe20000004100 */
[----:B------:R-:W-:Y:S02]  /*a5b0*/  SHF.R.U64 R39, R8, 0x10, R9 ;  /* 0x0000001008277819 */ /* 0x000fe40000001209 */
[----:B------:R-:W-:Y:S01]  /*a5c0*/  SHF.R.U32.HI R37, RZ, 0x10, R11 ;  /* 0x00000010ff257819 */ /* 0x000fe2000001160b */
[----:B------:R-:W-:Y:S01]  /*a5d0*/  HADD2.F32 R11, -RZ, R51.H0_H0 ;  /* 0x20000033ff0b7230 */ /* 0x000fe20000004100 */
[----:B------:R-:W-:Y:S01]  /*a5e0*/  SHF.R.U64 R36, R4, 0x10, R5 ;  /* 0x0000001004247819 */ /* 0x000fe20000001205 */
[----:B--2---:R-:W-:-:S04]  /*a5f0*/  IMAD.IADD R33, R2, 0x1, R33 ;  /* 0x0000000102217824 */ /* 0x004fc800078e0221 */
[----:B------:R-:W-:Y:S01]  /*a600*/  IMAD R33, R33, 0x2, R16 ;  /* 0x0000000221217824 */ /* 0x000fe200078e0210 */
[----:B0-----:R-:W0:Y:S04]  /*a610*/  LDS.128 R12, [R40+0x20400] ;  /* 0x02040000280c7984 */ /* 0x001e280000000c00 */
[----:B------:R-:W1:Y:S01]  /*a620*/  LDS.128 R24, [R33+0x20400] ;  /* 0x0204000021187984 */ /* 0x000e620000000c00 */
[----:B0-----:R-:W-:Y:S02]  /*a630*/  HADD2.F32 R3, -RZ, R13.H0_H0 ;  /* 0x2000000dff037230 */ /* 0x001fe40000004100 */
[----:B-1----:R-:W-:-:S05]  /*a640*/  HADD2.F32 R7, -RZ, R25.H0_H0 ;  /* 0x20000019ff077230 */ /* 0x002fca0000004100 */
[C---:B------:R-:W-:Y:S01]  /*a650*/  FMUL.FTZ R30, R7.reuse, R20 ;  /* 0x00000014071e7220 */ /* 0x040fe20000410000 */
[-C--:B------:R-:W-:Y:S01]  /*a660*/  FMUL.FTZ R32, R7, R10.reuse ;  /* 0x0000000a07207220 */ /* 0x080fe20000410000 */
[----:B------:R-:W-:Y:S02]  /*a670*/  HADD2.F32 R25, -RZ, R25.H1_H1 ;  /* 0x30000019ff197230 */ /* 0x000fe40000004100 */
[----:B------:R-:W-:Y:S02]  /*a680*/  HADD2.F32 R6, -RZ, R24.H0_H0 ;  /* 0x20000018ff067230 */ /* 0x000fe40000004100 */
[C---:B------:R-:W-:Y:S01]  /*a690*/  FFMA.FTZ R30, R3.reuse, R10, -R30 ;  /* 0x0000000a031e7223 */ /* 0x040fe2000001081e */
[----:B------:R-:W-:Y:S02]  /*a6a0*/  HADD2.F32 R7, -RZ, R0.H1_H1 ;  /* 0x30000000ff077230 */ /* 0x000fe40000004100 */
[----:B------:R-:W-:Y:S01]  /*a6b0*/  FFMA.FTZ R32, R3, R20, R32 ;  /* 0x0000001403207223 */ /* 0x000fe20000010020 */
[----:B------:R-:W-:-:S02]  /*a6c0*/  HADD2.F32 R3, -RZ, R51.H1_H1 ;  /* 0x30000033ff037230 */ /* 0x000fc40000004100 */
[----:B------:R-:W-:Y:S02]  /*a6d0*/  HADD2.F32 R10, -RZ, R21.H0_H0 ;  /* 0x20000015ff0a7230 */ /* 0x000fe40000004100 */
[C---:B------:R-:W-:Y:S01]  /*a6e0*/  FMUL.FTZ R34, R25.reuse, R28 ;  /* 0x0000001c19227220 */ /* 0x040fe20000410000 */
[----:B------:R-:W-:Y:S02]  /*a6f0*/  HADD2.F32 R13, -RZ, R13.H1_H1 ;  /* 0x3000000dff0d7230 */ /* 0x000fe40000004100 */
[C---:B------:R-:W-:Y:S01]  /*a700*/  FMUL.FTZ R21, R6.reuse, R7 ;  /* 0x0000000706157220 */ /* 0x040fe20000410000 */
[----:B------:R-:W-:Y:S02]  /*a710*/  HADD2.F32 R2, -RZ, R12.H0_H0 ;  /* 0x2000000cff027230 */ /* 0x000fe40000004100 */
[----:B------:R-:W-:Y:S01]  /*a720*/  FMUL.FTZ R6, R6, R3 ;  /* 0x0000000306067220 */ /* 0x000fe20000410000 */
[-C--:B------:R-:W-:Y:S01]  /*a730*/  FMUL.FTZ R20, R25, R10.reuse ;  /* 0x0000000a19147220 */ /* 0x080fe20000410000 */
[----:B------:R-:W-:Y:S01]  /*a740*/  FFMA.FTZ R25, R13, R10, -R34 ;  /* 0x0000000a0d197223 */ /* 0x000fe20000010822 */
[----:B------:R-:W-:-:S02]  /*a750*/  HADD2.F32 R8, -RZ, R26.H0_H0 ;  /* 0x2000001aff087230 */ /* 0x000fc40000004100 */
[C---:B------:R-:W-:Y:S01]  /*a760*/  FFMA.FTZ R21, R2.reuse, R3, -R21 ;  /* 0x0000000302157223 */ /* 0x040fe20000010815 */
[----:B------:R-:W-:Y:S01]  /*a770*/  FFMA.FTZ R10, R2, R7, R6 ;  /* 0x00000007020a7223 */ /* 0x000fe20000010006 */
[----:B------:R-:W-:Y:S02]  /*a780*/  HADD2.F32 R9, -RZ, R27.H0_H0 ;  /* 0x2000001bff097230 */ /* 0x000fe40000004100 */
[--C-:B------:R-:W-:Y:S02]  /*a790*/  HADD2.F32 R3, -RZ, R29.reuse.H0_H0 ;  /* 0x2000001dff037230 */ /* 0x100fe40000004100 */
[----:B------:R-:W-:Y:S02]  /*a7a0*/  HADD2.F32 R6, -RZ, R0.H0_H0 ;  /* 0x20000000ff067230 */ /* 0x000fe40000004100 */
[----:B------:R-:W-:Y:S02]  /*a7b0*/  HADD2.F32 R2, -RZ, R29.H1_H1 ;  /* 0x3000001dff027230 */ /* 0x000fe40000004100 */
[----:B------:R-:W-:Y:S01]  /*a7c0*/  FFMA.FTZ R13, R13, R28, R20 ;  /* 0x0000001c0d0d7223 */ /* 0x000fe20000010014 */
[----:B------:R-:W-:-:S02]  /*a7d0*/  HADD2.F32 R4, -RZ, R14.H0_H0 ;  /* 0x2000000eff047230 */ /* 0x000fc40000004100 */
[C---:B------:R-:W-:Y:S01]  /*a7e0*/  FMUL.FTZ R7, R8.reuse, R11 ;  /* 0x0000000b08077220 */ /* 0x040fe20000410000 */
[----:B------:R-:W-:Y:S02]  /*a7f0*/  HADD2.F32 R5, -RZ, R15.H0_H0 ;  /* 0x2000000fff057230 */ /* 0x000fe40000004100 */
[----:B------:R-:W-:Y:S01]  /*a800*/  FMUL.FTZ R29, R8, R3 ;  /* 0x00000003081d7220 */ /* 0x000fe20000410000 */
[C---:B------:R-:W-:Y:S01]  /*a810*/  FMUL.FTZ R28, R9.reuse, R6 ;  /* 0x00000006091c7220 */ /* 0x040fe20000410000 */
[----:B------:R-:W-:Y:S02]  /*a820*/  HADD2.F32 R27, -RZ, R27.H1_H1 ;  /* 0x3000001bff1b7230 */ /* 0x000fe40000004100 */
[----:B------:R-:W-:Y:S01]  /*a830*/  FMUL.FTZ R9, R9, R2 ;  /* 0x0000000209097220 */ /* 0x000fe20000410000 */
[----:B------:R-:W-:Y:S02]  /*a840*/  HADD2.F32 R8, -RZ, R31.H0_H0 ;  /* 0x2000001fff087230 */ /* 0x000fe40000004100 */
[----:B------:R-:W-:-:S02]  /*a850*/  HADD2.F32 R0, -RZ, R37.H0_H0 ;  /* 0x20000025ff007230 */ /* 0x000fc40000004100 */
[C---:B------:R-:W-:Y:S01]  /*a860*/  FFMA.FTZ R20, R4.reuse, R3, -R7 ;  /* 0x0000000304147223 */ /* 0x040fe20000010807 */
[----:B------:R-:W-:Y:S02]  /*a870*/  HADD2.F32 R15, -RZ, R15.H1_H1 ;  /* 0x3000000fff0f7230 */ /* 0x000fe40000004100 */
[----:B------:R-:W-:Y:S01]  /*a880*/  FFMA.FTZ R29, R4, R11, R29 ;  /* 0x0000000b041d7223 */ /* 0x000fe2000001001d */
[----:B------:R-:W-:Y:S02]  /*a890*/  HADD2.F32 R24, -RZ, R24.H1_H1 ;  /* 0x30000018ff187230 */ /* 0x000fe40000004100 */
[C---:B------:R-:W-:Y:S01]  /*a8a0*/  FFMA.FTZ R28, R5.reuse, R2, -R28 ;  /* 0x00000002051c7223 */ /* 0x040fe2000001081c */
[----:B------:R-:W-:Y:S01]  /*a8b0*/  FFMA.FTZ R6, R5, R6, R9 ;  /* 0x0000000605067223 */ /* 0x000fe20000010009 */
[----:B------:R-:W-:Y:S02]  /*a8c0*/  HADD2.F32 R7, -RZ, R36.H0_H0 ;  /* 0x20000024ff077230 */ /* 0x000fe40000004100 */
[----:B------:R-:W-:Y:S01]  /*a8d0*/  FMUL.FTZ R4, R27, R8 ;  /* 0x000000081b047220 */ /* 0x000fe20000410000 */
[----:B------:R-:W-:-:S02]  /*a8e0*/  HADD2.F32 R26, -RZ, R26.H1_H1 ;  /* 0x3000001aff1a7230 */ /* 0x000fc40000004100 */
[-C--:B------:R-:W-:Y:S01]  /*a8f0*/  FMUL.FTZ R2, R27, R0.reuse ;  /* 0x000000001b027220 */ /* 0x080fe20000410000 */
[----:B------:R-:W-:Y:S02]  /*a900*/  HADD2.F32 R3, -RZ, R39.H0_H0 ;  /* 0x20000027ff037230 */ /* 0x000fe40000004100 */
[----:B------:R-:W-:Y:S02]  /*a910*/  HADD2.F32 R9, -RZ, R35.H0_H0 ;  /* 0x20000023ff097230 */ /* 0x000fe40000004100 */
[----:B------:R-:W-:Y:S02]  /*a920*/  HADD2.F32 R5, -RZ, R38.H0_H0 ;  /* 0x20000026ff057230 */ /* 0x000fe40000004100 */
[C---:B------:R-:W-:Y:S01]  /*a930*/  FFMA.FTZ R27, R15.reuse, R0, -R4 ;  /* 0x000000000f1b7223 */ /* 0x040fe20000010804 */
[----:B------:R-:W-:Y:S02]  /*a940*/  HADD2.F32 R12, -RZ, R12.H1_H1 ;  /* 0x3000000cff0c7230 */ /* 0x000fe40000004100 */
[----:B------:R-:W-:Y:S01]  /*a950*/  FFMA.FTZ R31, R15, R8, R2 ;  /* 0x000000080f1f7223 */ /* 0x000fe20000010002 */
[----:B------:R-:W-:-:S02]  /*a960*/  HADD2.F32 R14, -RZ, R14.H1_H1 ;  /* 0x3000000eff0e7230 */ /* 0x000fc40000004100 */
[C---:B------:R-:W-:Y:S01]  /*a970*/  FMUL.FTZ R11, R24.reuse, R7 ;  /* 0x00000007180b7220 */ /* 0x040fe20000410000 */
[----:B------:R-:W-:Y:S01]  /*a980*/  FMUL.FTZ R24, R24, R3 ;  /* 0x0000000318187220 */ /* 0x000fe20000410000 */
[C---:B------:R-:W-:Y:S01]  /*a990*/  FMUL.FTZ R15, R26.reuse, R9 ;  /* 0x000000091a0f7220 */ /* 0x040fe20000410000 */
        /* <DEDUP_REMOVED lines=10> */
[----:B------:R-:W-:Y:S02]  /*aa40*/  F2FP.F16.F32.PACK_AB R6, R15, R20 ;  /* 0x000000140f06723e */ /* 0x000fe400000000ff */
[----:B------:R-:W-:Y:S02]  /*aa50*/  F2FP.F16.F32.PACK_AB R9, R13, R32 ;  /* 0x000000200d09723e */ /* 0x000fe400000000ff */
[----:B------:R-:W-:Y:S01]  /*aa60*/  F2FP.F16.F32.PACK_AB R10, R26, R29 ;  /* 0x0000001d1a0a723e */ /* 0x000fe200000000ff */
[----:B------:R3:W-:Y:S04]  /*aa70*/  STS.128 [R40+0x20400], R4 ;  /* 0x0204000428007388 */ /* 0x0007e80000000c00 */
[----:B------:R3:W-:Y:S02]  /*aa80*/  STS.128 [R33+0x20400], R8 ;  /* 0x0204000821007388 */ /* 0x0007e40000000c00 */
.L_x_3427:
[----:B------:R-:W-:Y:S05]  /*aa90*/  BSYNC B0 ;  /* 0x0000000000007941 */ /* 0x000fea0003800000 */
.L_x_3413:
        /* <DEDUP_REMOVED lines=8> */
.L_x_3410:
[----:B--2---:R-:W-:-:S05]  /*ab20*/  IMAD.U32 R0, RZ, RZ, UR47 ;  /* 0x0000002fff007e24 */ /* 0x004fca000f8e00ff */
[----:B------:R-:W-:-:S13]  /*ab30*/  ISETP.NE.AND P0, PT, R0, 0x3, PT ;  /* 0x000000030000780c */ /* 0x000fda0003f05270 */
[----:B------:R-:W-:Y:S05]  /*ab40*/  @!P0 BRA `(.L_x_3437) ;  /* 0x0000000000048947 */ /* 0x000fea0003800000 */
[----:B------:R-:W-:Y:S01]  /*ab50*/  BPT.TRAP 0x1 ;  /* 0x000000040000795c */ /* 0x000fe20000300000 */
.L_x_3437:
[----:B-1--4-:R-:W-:Y:S01]  /*ab60*/  IMAD R14, R17, 0x8, R16 ;  /* 0x00000008110e7824 */ /* 0x012fe200078e0210 */
[----:B------:R-:W-:-:S04]  /*ab70*/  SHF.L.U32 R15, R23, 0x1f, RZ ;  /* 0x0000001f170f7819 */ /* 0x000fc800000006ff */
[----:B------:R1:W2:Y:S01]  /*ab80*/  SYNCS.PHASECHK.TRANS64.TRYWAIT P1, [R14+URZ+0x38830], R15 ;  /* 0x0388300f0e0075a7 */ /* 0x0002a2000802017f */
[----:B------:R-:W-:Y:S05]  /*ab90*/  @!P0 BRA `(.L_x_3438) ;  /* 0x0000000000048947 */ /* 0x000fea0003800000 */
[----:B------:R-:W-:Y:S01]  /*aba0*/  BPT.TRAP 0x1 ;  /* 0x000000040000795c */ /* 0x000fe20000300000 */
.L_x_3438:
[C---:B------:R-:W-:Y:S02]  /*abb0*/  VIADD R0, R16.reuse, 0x22400 ;  /* 0x0002240010007836 */ /* 0x040fe40000000000 */
[----:B------:R-:W-:-:S03]  /*abc0*/  VIADD R2, R16, 0x20400 ;  /* 0x0002040010027836 */ /* 0x000fc60000000000 */
[----:B------:R-:W-:Y:S02]  /*abd0*/  SHF.R.U32.HI R0, RZ, 0x4, R0 ;  /* 0x00000004ff007819 */ /* 0x000fe40000011600 */
[----:B------:R-:W-:Y:S02]  /*abe0*/  SHF.R.U32.HI R2, RZ, 0x4, R2 ;  /* 0x00000004ff027819 */ /* 0x000fe40000011602 */
[----:B------:R-:W-:Y:S02]  /*abf0*/  LOP3.LUT R0, R0, 0x3fff, RZ, 0xc0, !PT ;  /* 0x00003fff00007812 */ /* 0x000fe400078ec0ff */
[----:B------:R-:W-:Y:S02]  /*ac00*/  LOP3.LUT R2, R2, 0x3fff, RZ, 0xc0, !PT ;  /* 0x00003fff02027812 */ /* 0x000fe400078ec0ff */
[----:B------:R-:W-:Y:S01]  /*ac10*/  LOP3.LUT R194, R0, 0x10000, RZ, 0xfc, !PT ;  /* 0x0001000000c27812 */ /* 0x000fe200078efcff */
[----:B--2---:R-:W-:Y:S06]  /*ac20*/  @P1 BRA `(.L_x_3439) ;  /* 0x0000000000081947 */ /* 0x004fec0003800000 */
[----:B------:R-:W2:Y:S02]  /*ac30*/  SYNCS.PHASECHK.TRANS64.TRYWAIT P1, [R14+URZ+0x38830], R15 ;  /* 0x0388300f0e0075a7 */ /* 0x000ea4000802017f */
[----:B--2---:R-:W-:Y:S05]  /*ac40*/  @!P1 BRA `(.L_x_3440) ;  /* 0x000001c000f49947 */ /* 0x004fea0003800000 */
.L_x_3439:
[----:B---3--:R-:W-:Y:S01]  /*ac50*/  LOP3.LUT R4, R2, 0x10000, RZ, 0xfc, !PT ;  /* 0x0001000002047812 */ /* 0x008fe200078efcff */
[----:B------:R-:W-:Y:S01]  /*ac60*/  IMAD R2, R17, 0x200, R194 ;  /* 0x0000020011027824 */ /* 0x000fe200078e02c2 */
[----:B------:R-:W-:Y:S05]  /*ac70*/  WARPSYNC.ALL ;  /* 0x0000000000007948 */ /* 0x000fea0003800000 */
[----:B------:R-:W-:Y:S01]  /*ac80*/  IMAD.MOV.U32 R5, RZ, RZ, 0x40000040 ;  /* 0x40000040ff057424 */ /* 0x000fe200078e00ff */
[----:B------:R-:W-:Y:S01]  /*ac90*/  R2UR UR4, R4 ;  /* 0x00000000040472ca */ /* 0x000fe200000e0000 */
[----:B0-----:R-:W-:Y:S01]  /*aca0*/  IMAD.MOV.U32 R3, RZ, RZ, 0x40000040 ;  /* 0x40000040ff037424 */ /* 0x001fe200078e00ff */
[----:B------:R-:W-:Y:S01]  /*acb0*/  R2UR UR6, R2 ;  /* 0x00000000020672ca */ /* 0x000fe200000e0000 */
[----:B-----5:R-:W-:Y:S01]  /*acc0*/  WARPGROUP.ARRIVE ;  /* 0x00000000000079c5 */ /* 0x020fe20000000000 */
[----:B------:R-:W-:Y:S01]  /*acd0*/  R2UR UR5, R5 ;  /* 0x00000000050572ca */ /* 0x000fe200000e0000 */
[----:B------:R-:W-:Y:S01]  /*ace0*/  VIADD R12, R4, 0x2 ;  /* 0x00000002040c7836 */ /* 0x000fe20000000000 */
[----:B------:R-:W-:Y:S01]  /*acf0*/  R2UR UR7, R3 ;  /* 0x00000000030772ca */ /* 0x000fe200000e0000 */
[----:B------:R-:W-:Y:S01]  /*ad00*/  VIADD R6, R2, 0x2 ;  /* 0x0000000202067836 */ /* 0x000fe20000000000 */
[----:B------:R-:W-:Y:S01]  /*ad10*/  BSSY B0, `(.L_x_3441) ;  /* 0x0000025000007945 */ /* 0x000fe20003800000 */
[----:B------:R-:W-:-:S02]  /*ad20*/  IMAD.MOV.U32 R13, RZ, RZ, 0x40000040 ;  /* 0x40000040ff0d7424 */ /* 0x000fc400078e00ff */
[----:B------:R-:W-:Y:S02]  /*ad30*/  IMAD.MOV.U32 R7, RZ, RZ, 0x40000040 ;  /* 0x40000040ff077424 */ /* 0x000fe400078e00ff */
[C---:B------:R-:W-:Y:S02]  /*ad40*/  VIADD R10, R4.reuse, 0x4 ;  /* 0x00000004040a7836 */ /* 0x040fe40000000000 */
[----:B------:R-:W-:Y:S02]  /*ad50*/  IMAD.MOV.U32 R11, RZ, RZ, 0x40000040 ;  /* 0x40000040ff0b7424 */ /* 0x000fe400078e00ff */
[----:B------:R-:W-:Y:S02]  /*ad60*/  VIADD R8, R4, 0x6 ;  /* 0x0000000604087836 */ /* 0x000fe40000000000 */
[----:B------:R-:W-:Y:S01]  /*ad70*/  HGMMA.64x64x16.F32 R24, gdesc[UR4], RZ, !UPT, gsb0 ;  /* 0x00e00000041879f0 */ /* 0x000fe2000c0008ff */
[----:B------:R-:W-:Y:S01]  /*ad80*/  R2UR UR4, R12 ;  /* 0x000000000c0472ca */ /* 0x000fe200000e0000 */
[----:B------:R-:W-:Y:S01]  /*ad90*/  IMAD.MOV.U32 R9, RZ, RZ, 0x40000040 ;  /* 0x40000040ff097424 */ /* 0x000fe200078e00ff */
[----:B------:R-:W-:Y:S01]  /*ada0*/  R2UR UR5, R13 ;  /* 0x000000000d0572ca */ /* 0x000fe200000e0000 */
[----:B------:R-:W-:Y:S01]  /*adb0*/  IMAD.MOV.U32 R3, RZ, RZ, 0x40000040 ;  /* 0x40000040ff037424 */ /* 0x000fe200078e00ff */
        /* <DEDUP_REMOVED lines=18> */
[----:B------:R-:W-:Y:S02]  /*aee0*/  R2UR UR7, R3 ;  /* 0x00000000030772ca */ /* 0x000fe400000e0000 */
[----:B------:R-:W-:Y:S01]  /*aef0*/  SHF.L.U32 R3, R56, 0x1f, RZ ;  /* 0x0000001f38037819 */ /* 0x000fe200000006ff */
[----:B------:R-:W-:-:S02]  /*af00*/  WARPGROUP.DEPBAR.LE gsb0, 0x0 ;  /* 0x00008000000079c5 */ /* 0x000fc40000010000 */
[----:B------:R-:W-:-:S08]  /*af10*/  WARPGROUP.ARRIVE ;  /* 0x00000000000079c5 */ /* 0x000fd00000000000 */
[----:B------:R-:W-:Y:S03]  /*af20*/  HGMMA.64x64x16.F32 R24, gdesc[UR4], R24, gsb0 ;  /* 0x00e00000041879f0 */ /* 0x000fe60008000818 */
[----:B------:R-:W-:Y:S02]  /*af30*/  WARPGROUP.DEPBAR.LE gsb0, 0x0 ;  /* 0x00008000000079c5 */ /* 0x000fe40000010000 */
[----:B------:R-:W0:Y:S02]  /*af40*/  SYNCS.PHASECHK.TRANS64.TRYWAIT P1, [R16+URZ+0x38810], R3 ;  /* 0x03881003100075a7 */ /* 0x000e24000802017f */
[----:B0-----:R-:W-:Y:S05]  /*af50*/  @!P1 BRA `(.L_x_3442) ;  /* 0x000001c000449947 */ /* 0x001fea0003800000 */
.L_x_3730:
[----:B------:R-:W-:Y:S05]  /*af60*/  BSYNC B0 ;  /* 0x0000000000007941 */ /* 0x000fea0003800000 */
.L_x_3441:
[----:B------:R-:W-:Y:S05]  /*af70*/  @!P0 BRA `(.L_x_3443) ;  /* 0x0000000000048947 */ /* 0x000fea0003800000 */
[----:B------:R-:W-:Y:S01]  /*af80*/  BPT.TRAP 0x1 ;  /* 0x000000040000795c */ /* 0x000fe20000300000 */
.L_x_3443:
[----:B------:R3:W4:Y:S01]  /*af90*/  SYNCS.PHASECHK.TRANS64.TRYWAIT P1, [R14+URZ+0x38850], R15 ;  /* 0x0388500f0e0075a7 */ /* 0x000722000802017f */
[----:B------:R-:W-:Y:S05]  /*afa0*/  @!P0 BRA `(.L_x_3444) ;  /* 0x0000000000048947 */ /* 0x000fea0003800000 */
[----:B------:R-:W-:Y:S01]  /*afb0*/  BPT.TRAP 0x1 ;  /* 0x000000040000795c */ /* 0x000fe20000300000 */
.L_x_3444:
[C---:B------:R-:W-:Y:S02]  /*afc0*/  VIADD R0, R16.reuse, 0x400 ;  /* 0x0000040010007836 */ /* 0x040fe40000000000 */
[----:B------:R-:W-:-:S03]  /*afd0*/  VIADD R2, R16, 0x26400 ;  /* 0x0002640010027836 */ /* 0x000fc60000000000 */
[----:B------:R-:W-:Y:S02]  /*afe0*/  SHF.R.U32.HI R0, RZ, 0x4, R0 ;  /* 0x00000004ff007819 */ /* 0x000fe40000011600 */
[----:B------:R-:W-:Y:S02]  /*aff0*/  SHF.R.U32.HI R2, RZ, 0x4, R2 ;  /* 0x00000004ff027819 */ /* 0x000fe40000011602 */
[----:B------:R-:W-:Y:S02]  /*b000*/  LOP3.LUT R0, R0, 0x3fff, RZ, 0xc0, !PT ;  /* 0x00003fff00007812 */ /* 0x000fe400078ec0ff */
[----:B------:R-:W-:Y:S02]  /*b010*/  LOP3.LUT R2, R2, 0x3fff, RZ, 0xc0, !PT ;  /* 0x00003fff02027812 */ /* 0x000fe400078ec0ff */
[----:B------:R-:W-:Y:S01]  /*b020*/  LOP3.LUT R195, R0, 0x10000, RZ, 0xfc, !PT ;  /* 0x0001000000c37812 */ /* 0x000fe200078efcff */
[----:B----4-:R-:W-:Y:S06]  /*b030*/  @P1 BRA `(.L_x_3445) ;  /* 0x0000000000081947 */ /* 0x010fec0003800000 */
[----:B------:R-:W4:Y:S02]  /*b040*/  SYNCS.PHASECHK.TRANS64.TRYWAIT P1, [R14+URZ+0x38850], R15 ;  /* 0x0388500f0e0075a7 */ /* 0x000f24000802017f */
[----:B----4-:R-:W-:Y:S05]  /*b050*/  @!P1 BRA `(.L_x_3446) ;  /* 0x000001c000189947 */ /* 0x010fea0003800000 */
.L_x_3445:
[----:B------:R-:W-:Y:S01]  /*b060*/  IMAD R6, R17, 0x1000, R195 ;  /* 0x0000100011067824 */ /* 0x000fe200078e02c3 */
[----:B------:R-:W-:Y:S01]  /*b070*/  LOP3.LUT R2, R2, 0x10000, RZ, 0xfc, !PT ;  /* 0x0001000002027812 */ /* 0x000fe200078efcff */
[----:B0-----:R-:W-:Y:S01]  /*b080*/  IMAD.MOV.U32 R3, RZ, RZ, 0x40000040 ;  /* 0x40000040ff037424 */ /* 0x001fe200078e00ff */
[----:B------:R-:W-:Y:S05]  /*b090*/  WARPSYNC.ALL ;  /* 0x0000000000007948 */ /* 0x000fea0003800000 */
[----:B------:R-:W-:Y:S01]  /*b0a0*/  IMAD.MOV.U32 R7, RZ, RZ, 0x40000040 ;  /* 0x40000040ff077424 */ /* 0x000fe200078e00ff */
[C---:B------:R-:W-:Y:S01]  /*b0b0*/  R2UR UR4, R2.reuse ;  /* 0x00000000020472ca */ /* 0x040fe200000e0000 */
[----:B------:R-:W-:Y:S01]  /*b0c0*/  WARPGROUP.ARRIVE ;  /* 0x00000000000079c5 */ /* 0x000fe20000000000 */
[----:B------:R-:W-:Y:S01]  /*b0d0*/  R2UR UR5, R3 ;  /* 0x00000000030572ca */ /* 0x000fe200000e0000 */
[----:B------:R-:W-:Y:S01]  /*b0e0*/  VIADD R20, R2, 0x2 ;  /* 0x0000000202147836 */ /* 0x000fe20000000000 */
[C---:B------:R-:W-:Y:S01]  /*b0f0*/  R2UR UR6, R6.reuse ;  /* 0x00000000060672ca */ /* 0x040fe200000e0000 */
[----:B------:R-:W-:Y:S01]  /*b100*/  VIADD R56, R6, 0x2 ;  /* 0x0000000206387836 */ /* 0x000fe20000000000 */
[----:B------:R-:W-:Y:S01]  /*b110*/  R2UR UR7, R7 ;  /* 0x00000000070772ca */ /* 0x000fe200000e0000 */
[----:B------:R-:W-:Y:S01]  /*b120*/  IMAD.MOV.U32 R21, RZ, RZ, 0x40000040 ;  /* 0x40000040ff157424 */ /* 0x000fe200078e00ff */
[----:B------:R-:W0:Y:S01]  /*b130*/  S2R R0, SR_TID.X ;  /* 0x0000000000007919 */ /* 0x000e220000002100 */
[----:B------:R-:W-:-:S02]  /*b140*/  IMAD.MOV.U32 R57, RZ, RZ, 0x40000040 ;  /* 0x40000040ff397424 */ /* 0x000fc400078e00ff */
[----:B-1234-:R-:W-:Y:S02]  /*b150*/  VIADD R15, R6, 0x800 ;  /* 0x00000800060f7836 */ /* 0x01efe40000000000 */
[----:B------:R-:W-:Y:S02]  /*b160*/  VIADD R7, R2, 0x800 ;  /* 0x0000080002077836 */ /* 0x000fe40000000000 */
[----:B------:R-:W-:-:S04]  /*b170*/  IMAD.MOV.U32 R60, RZ, RZ, 0x4 ;  /* 0x00000004ff3c7424 */ /* 0x000fc800078e00ff */
        /* <DEDUP_REMOVED lines=9> */
[----:B0-----:R-:W-:-:S06]  /*b210*/  SHF.R.U32.HI R0, RZ, 0x7, R0 ;  /* 0x00000007ff007819 */ /* 0x001fcc0000011600 */
[----:B------:R-:W0:Y:S02]  /*b220*/  SHFL.IDX PT, R0, R0, RZ, 0x1f ;  /* 0x00001fff00007589 */ /* 0x000e2400000e0000 */
[----:B0-----:R-:W-:-:S04]  /*b230*/  ISETP.GT.AND P1, PT, R0, 0x7f, PT ;  /* 0x0000007f0000780c */ /* 0x001fc80003f24270 */
        /* <DEDUP_REMOVED lines=180> */
[----:B------:R-:W-:-:S03]  /*bd80*/  IMAD.MOV.U32 R15, RZ, RZ, 0xa00 ;  /* 0x00000a00ff0f7424 */ /* 0x000fc600078e00ff */
[----:B------:R-:W-:Y:S02]  /*bd90*/  SEL R7, R7, 0x26, P1 ;  /* 0x0000002607077807 */ /* 0x000fe40000800000 */
[----:B------:R-:W-:Y:S02]  /*bda0*/  SEL R15, R15, 0x980, P1 ;  /* 0x000009800f0f7807 */ /* 0x000fe40000800000 */
[----:B------:R-:W-:Y:S02]  /*bdb0*/  LOP3.LUT R7, R7, 0x6, RZ, 0xc0, !PT ;  /* 0x0000000607077812 */ /* 0x000fe400078ec0ff */
[----:B------:R-:W-:Y:S01]  /*bdc0*/  LOP3.LUT R15, R15, 0xa00, RZ, 0xc0, !PT ;  /* 0x00000a000f0f7812 */ /* 0x000fe200078ec0ff */
[----:B------:R-:W-:Y:S02]  /*bdd0*/  WARPGROUP.DEPBAR.LE gsb0, 0x0 ;  /* 0x00008000000079c5 */ /* 0x000fe40000010000 */
[----:B------:R-:W-:-:S06]  /*bde0*/  WARPGROUP.ARRIVE ;  /* 0x00000000000079c5 */ /* 0x000fcc0000000000 */
[----:B------:R-:W-:Y:S01]  /*bdf0*/  HGMMA.64x64x16.F32 R24, gdesc[UR4], R24, gsb0 ;  /* 0x00e00000041879f0 */ /* 0x000fe20008000818 */
[----:B------:R-:W-:Y:S02]  /*be00*/  R2UR UR4, R20 ;  /* 0x00000000140472ca */ /* 0x000fe400000e0000 */
[----:B------:R-:W-:Y:S01]  /*be10*/  R2UR UR5, R21 ;  /* 0x00000000150572ca */ /* 0x000fe200000e0000 */
[----:B------:R-:W-:Y:S01]  /*be20*/  IMAD.MOV.U32 R21, RZ, RZ, 0x40000040 ;  /* 0x40000040ff157424 */ /* 0x000fe200078e00ff */
[----:B------:R-:W-:Y:S02]  /*be30*/  R2UR UR6, R56 ;  /* 0x00000000380672ca */ /* 0x000fe400000e0000 */
[----:B------:R-:W-:Y:S01]  /*be40*/  R2UR UR7, R57 ;  /* 0x00000000390772ca */ /* 0x000fe200000e0000 */
[----:B------:R-:W-:Y:S01]  /*be50*/  IMAD.MOV.U32 R57, RZ, RZ, 0x40000040 ;  /* 0x40000040ff397424 */ /* 0x000fe200078e00ff */
[CC--:B------:R-:W-:Y:S02]  /*be60*/  IADD3 R20, R7.reuse, R15.reuse, R2 ;  /* 0x0000000f07147210 */ /* 0x0c0fe40007ffe002 */
[----:B------:R-:W-:Y:S01]  /*be70*/  IADD3 R56, R7, R15, R6 ;  /* 0x0000000f07387210 */ /* 0x000fe20007ffe006 */
[----:B------:R-:W-:-:S02]  /*be80*/  VIADD R7, R2, 0xa00 ;  /* 0x00000a0002077836 */ /* 0x000fc40000000000 */
[----:B------:R-:W-:Y:S01]  /*be90*/  VIADD R15, R6, 0xa00 ;  /* 0x00000a00060f7836 */ /* 0x000fe20000000000 */
        /* <DEDUP_REMOVED lines=116> */
[----:B------:R-:W-:Y:S01]  /*c5e0*/  SEL R0, R0, 0x3e, P1 ;  /* 0x0000003e00007807 */ /* 0x000fe20000800000 */
        /* <DEDUP_REMOVED lines=22> */
[----:B------:R-:W-:Y:S01]  /*c750*/  LOP3.LUT R7, R0, 0x6, RZ, 0xc0, !PT ;  /* 0x0000000600077812 */ /* 0x000fe200078ec0ff */
        /* <DEDUP_REMOVED lines=27> */
.L_x_3447:
[----:B------:R-:W2:Y:S01]  /*c910*/  LDL R0, [R1+0x8] ;  /* 0x0000080001007983 */ /* 0x000ea20000100800 */
[----:B------:R-:W0:Y:S01]  /*c920*/  LDC R170, c[0x0][0x448] ;  /* 0x00011200ffaa7b82 */ /* 0x000e220000000800 */
[----:B------:R-:W-:Y:S01]  /*c930*/  IMAD.MOV.U32 R57, RZ, RZ, -0x40 ;  /* 0xffffffc0ff397424 */ /* 0x000fe200078e00ff */
[----:B------:R-:W-:Y:S01]  /*c940*/  ULDC.64 UR4, c[0x0][0xad8] ;  /* 0x0002b60000047ab9 */ /* 0x000fe20000000a00 */
[----:B------:R-:W-:Y:S01]  /*c950*/  LOP3.LUT R22, R22, 0xffffff7f, RZ, 0xc0, !PT ;  /* 0xffffff7f16167812 */ /* 0x000fe200078ec0ff */
[----:B------:R-:W-:Y:S01]  /*c960*/  UISETP.GE.AND UP0, UPT, UR5, 0x1, UPT ;  /* 0x000000010500788c */ /* 0x000fe2000bf06270 */
[C---:B------:R-:W-:Y:S01]  /*c970*/  IMAD R57, R168.reuse, R57, 0x41 ;  /* 0x00000041a8397424 */ /* 0x040fe200078e0239 */
[----:B------:R-:W-:Y:S01]  /*c980*/  ULDC UR6, c[0x0][0xad4] ;  /* 0x0002b50000067ab9 */ /* 0x000fe20000000800 */
[----:B------:R-:W-:Y:S01]  /*c990*/  LEA R61, R168, 0xffffffc0, 0x6 ;  /* 0xffffffc0a83d7811 */ /* 0x000fe200078e30ff */
[----:B------:R-:W-:Y:S01]  /*c9a0*/  UP2UR UR48, UPR, URZ, 0x1 ;  /* 0x000000013f307883 */ /* 0x000fe20008000000 */
[----:B------:R-:W-:-:S02]  /*c9b0*/  VIADD R67, R57, 0xffffffff ;  /* 0xffffffff39437836 */ /* 0x000fc40000000000 */
[----:B------:R-:W-:Y:S02]  /*c9c0*/  IADD3 R63, -R184, R186, -R61 ;  /* 0x000000bab83f7210 */ /* 0x000fe40007ffe93d */
[----:B0-----:R-:W-:-:S13]  /*c9d0*/  ISETP.NE.AND P1, PT, R170, 0x1, PT ;  /* 0x00000001aa00780c */ /* 0x001fda0003f25270 */
[----:B------:R-:W0:Y:S01]  /*c9e0*/  @P1 LDC R7, c[0x0][0x44c] ;  /* 0x00011300ff071b82 */ /* 0x000e220000000800 */
[----:B------:R-:W-:-:S07]  /*c9f0*/  @P1 LOP3.LUT R22, R22, 0x80, RZ, 0xfc, !PT ;  /* 0x0000008016161812 */ /* 0x000fce00078efcff */
[----:B------:R-:W1:Y:S01]  /*ca00*/  @P1 LDC R21, c[0x0][0x450] ;  /* 0x00011400ff151b82 */ /* 0x000e620000000800 */
[----:B--2---:R-:W-:-:S04]  /*ca10*/  IMAD.IADD R0, R0, 0x1, R208 ;  /* 0x0000000100007824 */ /* 0x004fc800078e02d0 */
[----:B0-----:R-:W-:-:S04]  /*ca20*/  @P1 IMAD.HI.U32 R6, R0, R7, RZ ;  /* 0x0000000700061227 */ /* 0x001fc800078e00ff */
[----:B------:R-:W-:Y:S01]  /*ca30*/  IMAD.MOV.U32 R15, RZ, RZ, R0 ;  /* 0x000000ffff0f7224 */ /* 0x000fe200078e0000 */
[----:B-1----:R-:W-:Y:S01]  /*ca40*/  @P1 SHF.R.U32.HI R15, RZ, R21, R6 ;  /* 0x00000015ff0f1219 */ /* 0x002fe20000011606 */
[----:B------:R-:W-:Y:S01]  /*ca50*/  VIADD R7, R14, 0x38840 ;  /* 0x000388400e077836 */ /* 0x000fe20000000000 */
[----:B------:R-:W-:Y:S01]  /*ca60*/  PLOP3.LUT P1, PT, PT, PT, UP0, 0x40, 0x0 ;  /* 0x000000000000781c */ /* 0x000fe20003f2e808 */
[----:B------:R-:W-:Y:S01]  /*ca70*/  IMAD.U32 R21, RZ, RZ, UR6 ;  /* 0x00000006ff157e24 */ /* 0x000fe2000f8e00ff */
[----:B------:R-:W-:Y:S01]  /*ca80*/  IADD3 R0, -R184, R57, R186 ;  /* 0x00000039b8007210 */ /* 0x000fe20007ffe1ba */
[----:B------:R-:W0:Y:S01]  /*ca90*/  SHFL.IDX PT, R6, R15, RZ, 0x1c1f ;  /* 0x001c1fff0f067589 */ /* 0x000e2200000e0000 */
[----:B------:R-:W-:-:S03]  /*caa0*/  PRMT R7, R188, 0x654, R7 ;  /* 0x00000654bc077816 */ /* 0x000fc60000000007 */
[----:B------:R-:W-:Y:S01]  /*cab0*/  IMAD.IADD R0, R0, 0x1, -R185 ;  /* 0x0000000100007824 */ /* 0x000fe200078e0ab9 */
[----:B------:R1:W-:Y:S03]  /*cac0*/  SYNCS.ARRIVE.TRANS64.RED.A1T0 RZ, [R7+URZ], RZ ;  /* 0x000000ff07ff79a7 */ /* 0x0003e6000810043f */
[----:B------:R-:W-:Y:S01]  /*cad0*/  VIADD R74, R0, UR4 ;  /* 0x00000004004a7c36 */ /* 0x000fe20008000000 */
[----:B-1----:R-:W-:-:S05]  /*cae0*/  LOP3.LUT R7, RZ, R21, RZ, 0x33, !PT ;  /* 0x00000015ff077212 */ /* 0x002fca00078e33ff */
[----:B------:R-:W-:Y:S01]  /*caf0*/  IMAD.IADD R65, R0, 0x1, R7 ;  /* 0x0000000100417824 */ /* 0x000fe200078e0207 */
[----:B0-----:R-:W-:-:S03]  /*cb00*/  VIADDMNMX R7, R6, R74, R63, PT ;  /* 0x0000004a06077246 */ /* 0x001fc6000380013f */
        /* <DEDUP_REMOVED lines=14> */
.L_x_3450:
[----:B------:R-:W-:-:S06]  /*cbf0*/  UISETP.NE.AND UP0, UPT, UR5, 0x1, UPT ;  /* 0x000000010500788c */ /* 0x000fcc000bf05270 */
[----:B------:R-:W-:-:S05]  /*cc00*/  PLOP3.LUT P1, PT, PT, PT, UP0, 0x80, 0x0 ;  /* 0x000000000000781c */ /* 0x000fca0003f2f008 */
[----:B------:R-:W-:-:S08]  /*cc10*/  @UP0 ULDC.64 UR6, c[0x0][0xae0] ;  /* 0x0002b80000060ab9 */ /* 0x000fd00000000a00 */
[----:B------:R-:W-:-:S05]  /*cc20*/  @P1 IMAD.HI.U32 R6, R0, UR6, RZ ;  /* 0x0000000600061c27 */ /* 0x000fca000f8e00ff */
[----:B------:R-:W-:-:S07]  /*cc30*/  @P1 SHF.R.U32.HI R0, RZ, UR7, R6 ;  /* 0x00000007ff001c19 */ /* 0x000fce0008011606 */
.L_x_3451:
[----:B------:R-:W-:Y:S05]  /*cc40*/  BSYNC B0 ;  /* 0x0000000000007941 */ /* 0x000fea0003800000 */
.L_x_3449:
[----:B------:R-:W-:-:S04]  /*cc50*/  IMAD R59, R0, UR5, -R61 ;  /* 0x00000005003b7c24 */ /* 0x000fc8000f8e0a3d */
[----:B------:R-:W-:-:S05]  /*cc60*/  IMAD.IADD R0, R59, 0x1, -R184 ;  /* 0x000000013b007824 */ /* 0x000fca00078e0ab8 */
[----:B------:R-:W-:Y:S02]  /*cc70*/  VIMNMX R57, R57, R0, !PT ;  /* 0x0000000039397248 */ /* 0x000fe40007fe0100 */
[----:B------:R-:W-:-:S07]  /*cc80*/  VIADDMNMX R7, R0, UR5, R7, PT ;  /* 0x0000000500077c46 */ /* 0x000fce000b800107 */
.L_x_3448:
[C---:B------:R-:W-:Y:S01]  /*cc90*/  ISETP.GE.AND P1, PT, R67.reuse, 0x2, PT ;  /* 0x000000024300780c */ /* 0x040fe20003f26270 */
[----:B------:R-:W-:Y:S01]  /*cca0*/  UISETP.NE.AND UP0, UPT, UR48, URZ, UPT ;  /* 0x0000003f3000728c */ /* 0x000fe2000bf05270 */
[----:B------:R-:W-:Y:S02]  /*ccb0*/  ISETP.GE.AND P5, PT, R67, 0xa, PT ;  /* 0x0000000a4300780c */ /* 0x000fe40003fa6270 */
        /* <DEDUP_REMOVED lines=13> */
[----:B------:R-:W-:Y:S01]  /*cd90*/  ISETP.LT.OR P3, PT, R7, 0x11, P3 ;  /* 0x000000110700780c */ /* 0x000fe20001f61670 */
[----:B------:R-:W0:Y:S01]  /*cda0*/  SHFL.IDX PT, R28, R15, 0x1, 0x1c1f ;  /* 0x003c1f000f1c7f89 */ /* 0x000e2200000e0000 */
        /* <DEDUP_REMOVED lines=11> */
[----:B------:R-:W-:Y:S01]  /*ce60*/  FSEL R62, R36, -INF , !P3 ;  /* 0xff800000243e7808 */ /* 0x000fe20005800000 */
[----:B0-----:R-:W-:Y:S01]  /*ce70*/  IMAD.IADD R29, R65, 0x1, R28 ;  /* 0x00000001411d7824 */ /* 0x001fe200078e021c */
        /* <DEDUP_REMOVED lines=33> */
[----:B------:R-:W-:Y:S02]  /*d090*/  VIADDMNMX R25, R28, R74, R63, PT ;  /* 0x0000004a1c197246 */ /* 0x000fe4000380013f */
[----:B------:R-:W-:-:S04]  /*d0a0*/  ISETP.LT.OR P4, PT, R7, 0x32, P4 ;  /* 0x000000320700780c */ /* 0x000fc80002781670 */
[----:B------:R-:W-:Y:S02]  /*d0b0*/  FSEL R6, R49, -INF , !P4 ;  /* 0xff80000031067808 */ /* 0x000fe40006000000 */
[----:B------:R-:W-:-:S04]  /*d0c0*/  ISETP.GE.AND P4, PT, R67, 0x39, PT ;  /* 0x000000394300780c */ /* 0x000fc80003f86270 */
[----:B------:R-:W-:-:S04]  /*d0d0*/  ISETP.GT.AND P5, PT, R57, 0x38, !P4 ;  /* 0x000000383900780c */ /* 0x000fc800067a4270 */
[----:B------:R-:W-:-:S04]  /*d0e0*/  ISETP.LT.OR P5, PT, R7, 0x39, P5 ;  /* 0x000000390700780c */ /* 0x000fc80002fa1670 */
[----:B------:R-:W-:Y:S02]  /*d0f0*/  FSEL R52, R52, -INF , !P5 ;  /* 0xff80000034347808 */ /* 0x000fe40006800000 */
[----:B------:R-:W-:-:S04]  /*d100*/  ISETP.GT.AND P5, PT, R57, RZ, !P6 ;  /* 0x000000ff3900720c */ /* 0x000fc800077a4270 */
[----:B------:R-:W-:-:S04]  /*d110*/  ISETP.LT.OR P5, PT, R7, 0x1, P5 ;  /* 0x000000010700780c */ /* 0x000fc80002fa1670 */
[----:B------:R-:W-:Y:S02]  /*d120*/  FSEL R164, R24, -INF , !P5 ;  /* 0xff80000018a47808 */ /* 0x000fe40006800000 */
[----:B------:R-:W-:-:S04]  /*d130*/  ISETP.GE.AND P5, PT, R67, 0x3a, PT ;  /* 0x0000003a4300780c */ /* 0x000fc80003fa6270 */
[----:B------:R-:W-:Y:S02]  /*d140*/  P2R R49, PR, RZ, 0x20 ;  /* 0x00000020ff317803 */ /* 0x000fe40000000000 */
[----:B------:R-:W-:-:S04]  /*d150*/  ISETP.GT.AND P5, PT, R57, 0x39, !P5 ;  /* 0x000000393900780c */ /* 0x000fc80006fa4270 */
[----:B------:R-:W-:-:S04]  /*d160*/  ISETP.LT.OR P5, PT, R7, 0x3a, P5 ;  /* 0x0000003a0700780c */ /* 0x000fc80002fa1670 */
[----:B------:R-:W-:Y:S02]  /*d170*/  FSEL R24, R53, -INF , !P5 ;  /* 0xff80000035187808 */ /* 0x000fe40006800000 */
[----:B------:R-:W-:-:S13]  /*d180*/  PLOP3.LUT P5, PT, PT, PT, UP0, 0x40, 0x0 ;  /* 0x000000000000781c */ /* 0x000fda0003fae808 */
        /* <DEDUP_REMOVED lines=14> */
.L_x_3454:
[----:B------:R-:W-:-:S06]  /*d270*/  UISETP.NE.AND UP0, UPT, UR5, 0x1, UPT ;  /* 0x000000010500788c */ /* 0x000fcc000bf05270 */
[----:B------:R-:W-:-:S05]  /*d280*/  PLOP3.LUT P5, PT, PT, PT, UP0, 0x80, 0x0 ;  /* 0x000000000000781c */ /* 0x000fca0003faf008 */
[----:B------:R-:W-:-:S08]  /*d290*/  @UP0 ULDC.64 UR6, c[0x0][0xae0] ;  /* 0x0002b80000060ab9 */ /* 0x000fd00000000a00 */
[----:B------:R-:W-:Y:S01]  /*d2a0*/  @P5 IMAD.HI.U32 R15, R7, UR6, RZ ;  /* 0x00000006070f5c27 */ /* 0x000fe2000f8e00ff */
[----:B------:R-:W-:-:S13]  /*d2b0*/  PLOP3.LUT P5, PT, PT, PT, UP0, 0x80, 0x0 ;  /* 0x000000000000781c */ /* 0x000fda0003faf008 */
[----:B------:R-:W-:-:S07]  /*d2c0*/  @P5 SHF.R.U32.HI R7, RZ, UR7, R15 ;  /* 0x00000007ff075c19 */ /* 0x000fce000801160f */
.L_x_3455:
[----:B------:R-:W-:Y:S05]  /*d2d0*/  BSYNC B0 ;  /* 0x0000000000007941 */ /* 0x000fea0003800000 */
.L_x_3453:
[----:B------:R-:W-:-:S04]  /*d2e0*/  IMAD R7, R7, UR5, -R61 ;  /* 0x0000000507077c24 */ /* 0x000fc8000f8e0a3d */
[----:B------:R-:W-:-:S05]  /*d2f0*/  IMAD.IADD R28, R7, 0x1, -R184 ;  /* 0x00000001071c7824 */ /* 0x000fca00078e0ab8 */
[----:B------:R-:W-:Y:S02]  /*d300*/  VIMNMX R29, R29, R28, !PT ;  /* 0x0000001c1d1d7248 */ /* 0x000fe40007fe0100 */
[----:B------:R-:W-:-:S07]  /*d310*/  VIADDMNMX R25, R28, UR5, R25, PT ;  /* 0x000000051c197c46 */ /* 0x000fce000b800119 */
.L_x_3452:
[----:B------:R-:W-:Y:S01]  /*d320*/  FMNMX.FTZ R7, R164, R72, !PT ;  /* 0x00000048a4077209 */ /* 0x000fe20007810000 */
[----:B------:R-:W-:Y:S01]  /*d330*/  ULDC UR6, c[0x0][0xa80] ;  /* 0x0002a00000067ab9 */ /* 0x000fe20000000800 */
[----:B------:R-:W-:Y:S01]  /*d340*/  BAR.SYNC.DEFER_BLOCKING 0xf, 0x100 ;  /* 0x03c4000000007b1d */ /* 0x000fe20000010000 */
[----:B------:R-:W-:Y:S02]  /*d350*/  ISETP.GT.AND P1, PT, R29, 0x1, !P1 ;  /* 0x000000011d00780c */ /* 0x000fe40004f24270 */
[----:B------:R-:W-:Y:S02]  /*d360*/  FMNMX.FTZ R7, R70, R7, !PT ;  /* 0x0000000746077209 */ /* 0x000fe40007810000 */
[----:B------:R-:W-:Y:S02]  /*d370*/  ISETP.LT.OR P1, PT, R25, 0x2, P1 ;  /* 0x000000021900780c */ /* 0x000fe40000f21670 */
[----:B------:R-:W-:Y:S02]  /*d380*/  FMNMX.FTZ R7, R68, R7, !PT ;  /* 0x0000000744077209 */ /* 0x000fe40007810000 */
[----:B------:R-:W-:-:S02]  /*d390*/  FSEL R28, R27, -INF , !P1 ;  /* 0xff8000001b1c7808 */ /* 0x000fc40004800000 */
[----:B------:R-:W-:Y:S02]  /*d3a0*/  FMNMX.FTZ R7, R66, R7, !PT ;  /* 0x0000000742077209 */ /* 0x000fe40007810000 */
[----:B------:R-:W-:Y:S02]  /*d3b0*/  ISETP.NE.AND P1, PT, R59, RZ, PT ;  /* 0x000000ff3b00720c */ /* 0x000fe40003f25270 */
[----:B------:R-:W-:Y:S02]  /*d3c0*/  FMNMX.FTZ R7, R64, R7, !PT ;  /* 0x0000000740077209 */ /* 0x000fe40007810000 */
[C---:B------:R-:W-:Y:S02]  /*d3d0*/  ISETP.GT.AND P2, PT, R29.reuse, 0x8, !P2 ;  /* 0x000000081d00780c */ /* 0x040fe40005744270 */
[----:B------:R-:W-:Y:S02]  /*d3e0*/  FMNMX.FTZ R7, R62, R7, !PT ;  /* 0x000000073e077209 */ /* 0x000fe40007810000 */
[----:B------:R-:W-:-:S02]  /*d3f0*/  ISETP.GT.AND P1, PT, R29, 0x9, !P1 ;  /* 0x000000091d00780c */ /* 0x000fc40004f24270 */
[----:B------:R-:W-:Y:S02]  /*d400*/  FMNMX.FTZ R7, R60, R7, !PT ;  /* 0x000000073c077209 */ /* 0x000fe40007810000 */
[C---:B------:R-:W-:Y:S02]  /*d410*/  ISETP.LT.OR P2, PT, R25.reuse, 0x9, P2 ;  /* 0x000000091900780c */ /* 0x040fe40001741670 */
[----:B------:R-:W-:Y:S02]  /*d420*/  FMNMX.FTZ R7, R58, R7, !PT ;  /* 0x000000073a077209 */ /* 0x000fe40007810000 */
[----:B------:R-:W-:Y:S02]  /*d430*/  ISETP.LT.OR P1, PT, R25, 0xa, P1 ;  /* 0x0000000a1900780c */ /* 0x000fe40000f21670 */
[----:B------:R-:W-:Y:S02]  /*d440*/  FMNMX.FTZ R7, R56, R7, !PT ;  /* 0x0000000738077209 */ /* 0x000fe40007810000 */
[----:B------:R-:W-:-:S02]  /*d450*/  FSEL R30, R30, -INF , !P2 ;  /* 0xff8000001e1e7808 */ /* 0x000fc40005000000 */
[----:B------:R-:W-:Y:S02]  /*d460*/  FMNMX.FTZ R7, R20, R7, !PT ;  /* 0x0000000714077209 */ /* 0x000fe40007810000 */
[----:B------:R-:W-:Y:S02]  /*d470*/  ISETP.NE.AND P2, PT, R32, RZ, PT ;  /* 0x000000ff2000720c */ /* 0x000fe40003f45270 */
        /* <DEDUP_REMOVED lines=9> */
[----:B------:R-:W-:-:S02]  /*d510*/  ISETP.NE.AND P1, PT, R71, RZ, PT ;  /* 0x000000ff4700720c */ /* 0x000fc40003f25270 */
[----:B------:R-:W-:Y:S02]  /*d520*/  FMNMX.FTZ R31, R24, R7, !PT ;  /* 0x00000007181f7209 */ /* 0x000fe40007810000 */
[----:B------:R-:W-:Y:S02]  /*d530*/  ISETP.GT.AND P1, PT, R29, 0x11, !P1 ;  /* 0x000000111d00780c */ /* 0x000fe40004f24270 */
[----:B------:R-:W-:Y:S01]  /*d540*/  ISETP.NE.AND P5, PT, R36, RZ, PT ;  /* 0x000000ff2400720c */ /* 0x000fe20003fa5270 */
[----:B------:R-:W0:Y:S01]  /*d550*/  SHFL.BFLY PT, R74, R31, 0x2, 0x1f ;  /* 0x0c401f001f4a7f89 */ /* 0x000e2200000e0000 */
[----:B------:R-:W-:Y:S02]  /*d560*/  ISETP.LT.OR P1, PT, R25, 0x12, P1 ;  /* 0x000000121900780c */ /* 0x000fe40000f21670 */
[----:B------:R-:W-:Y:S02]  /*d570*/  ISETP.GT.AND P6, PT, R29, RZ, !P6 ;  /* 0x000000ff1d00720c */ /* 0x000fe400077c4270 */
[----:B------:R-:W-:-:S02]  /*d580*/  FSEL R36, R35, -INF , !P1 ;  /* 0xff80000023247808 */ /* 0x000fc40004800000 */
[----:B------:R-:W-:Y:S02]  /*d590*/  ISETP.NE.AND P1, PT, R33, RZ, PT ;  /* 0x000000ff2100720c */ /* 0x000fe40003f25270 */
[----:B------:R-:W-:Y:S02]  /*d5a0*/  ISETP.LT.OR P6, PT, R25, 0x1, P6 ;  /* 0x000000011900780c */ /* 0x000fe400037c1670 */
[----:B------:R-:W-:Y:S02]  /*d5b0*/  ISETP.GT.AND P1, PT, R29, 0x18, !P1 ;  /* 0x000000181d00780c */ /* 0x000fe40004f24270 */
[----:B------:R-:W-:Y:S02]  /*d5c0*/  FSEL R26, R26, -INF , !P6 ;  /* 0xff8000001a1a7808 */ /* 0x000fe40007000000 */
[----:B------:R-:W-:Y:S02]  /*d5d0*/  ISETP.LT.OR P1, PT, R25, 0x19, P1 ;  /* 0x000000191900780c */ /* 0x000fe40000f21670 */
[----:B------:R-:W-:-:S02]  /*d5e0*/  FMNMX.FTZ R7, R26, R28, !PT ;  /* 0x0000001c1a077209 */ /* 0x000fc40007810000 */
[----:B------:R-:W-:Y:S02]  /*d5f0*/  FSEL R38, R38, -INF , !P1 ;  /* 0xff80000026267808 */ /* 0x000fe40004800000 */
[----:B------:R-:W-:Y:S02]  /*d600*/  ISETP.NE.AND P1, PT, R73, RZ, PT ;  /* 0x000000ff4900720c */ /* 0x000fe40003f25270 */
[----:B------:R-:W-:Y:S02]  /*d610*/  FMNMX.FTZ R7, R30, R7, !PT ;  /* 0x000000071e077209 */ /* 0x000fe40007810000 */
[----:B------:R-:W-:Y:S02]  /*d620*/  ISETP.GT.AND P1, PT, R29, 0x19, !P1 ;  /* 0x000000191d00780c */ /* 0x000fe40004f24270 */
[----:B0-----:R-:W-:Y:S02]  /*d630*/  FMNMX.FTZ R74, R31, R74, !PT ;  /* 0x0000004a1f4a7209 */ /* 0x001fe40007810000 */
[----:B------:R-:W-:-:S02]  /*d640*/  ISETP.LT.OR P1, PT, R25, 0x1a, P1 ;  /* 0x0000001a1900780c */ /* 0x000fc40000f21670 */
[----:B------:R-:W-:Y:S01]  /*d650*/  FMNMX.FTZ R7, R32, R7, !PT ;  /* 0x0000000720077209 */ /* 0x000fe20007810000 */
[----:B------:R-:W0:Y:S01]  /*d660*/  SHFL.BFLY PT, R27, R74, 0x1, 0x1f ;  /* 0x0c201f004a1b7f89 */ /* 0x000e2200000e0000 */
[----:B------:R-:W-:Y:S02]  /*d670*/  FSEL R40, R39, -INF , !P1 ;  /* 0xff80000027287808 */ /* 0x000fe40004800000 */
[----:B------:R-:W-:Y:S02]  /*d680*/  ISETP.NE.AND P1, PT, R37, RZ, PT ;  /* 0x000000ff2500720c */ /* 0x000fe40003f25270 */
[----:B------:R-:W-:Y:S02]  /*d690*/  FMNMX.FTZ R15, R34, R7, !PT ;  /* 0x00000007220f7209 */ /* 0x000fe40007810000 */
[C---:B------:R-:W-:Y:S02]  /*d6a0*/  ISETP.GT.AND P1, PT, R29.reuse, 0x20, !P1 ;  /* 0x000000201d00780c */ /* 0x040fe40004f24270 */
[----:B------:R-:W-:-:S02]  /*d6b0*/  ISETP.GT.AND P3, PT, R29, 0x31, !P3 ;  /* 0x000000311d00780c */ /* 0x000fc40005f64270 */
[----:B------:R-:W-:Y:S02]  /*d6c0*/  ISETP.LT.OR P1, PT, R25, 0x21, P1 ;  /* 0x000000211900780c */ /* 0x000fe40000f21670 */
[C---:B------:R-:W-:Y:S02]  /*d6d0*/  ISETP.GT.AND P4, PT, R29.reuse, 0x38, !P4 ;  /* 0x000000381d00780c */ /* 0x040fe40006784270 */
[----:B------:R-:W-:Y:S02]  /*d6e0*/  FSEL R42, R42, -INF , !P1 ;  /* 0xff8000002a2a7808 */ /* 0x000fe40004800000 */
[----:B------:R-:W-:Y:S02]  /*d6f0*/  ISETP.GT.AND P1, PT, R29, 0x21, !P2 ;  /* 0x000000211d00780c */ /* 0x000fe40005724270 */
[----:B------:R-:W-:Y:S02]  /*d700*/  ISETP.NE.AND P2, PT, R45, RZ, PT ;  /* 0x000000ff2d00720c */ /* 0x000fe40003f45270 */
[----:B------:R-:W-:-:S02]  /*d710*/  ISETP.LT.OR P1, PT, R25, 0x22, P1 ;  /* 0x000000221900780c */ /* 0x000fc40000f21670 */
[----:B------:R-:W-:Y:S02]  /*d720*/  ISETP.GT.AND P2, PT, R29, 0x30, !P2 ;  /* 0x000000301d00780c */ /* 0x000fe40005744270 */
[----:B------:R-:W-:Y:S02]  /*d730*/  FSEL R44, R43, -INF , !P1 ;  /* 0xff8000002b2c7808 */ /* 0x000fe40004800000 */
[----:B------:R-:W-:Y:S02]  /*d740*/  ISETP.GT.AND P1, PT, R29, 0x28, !P5 ;  /* 0x000000281d00780c */ /* 0x000fe40006f24270 */
[----:B0-----:R-:W-:Y:S02]  /*d750*/  FMNMX.FTZ R7, R74, R27, !PT ;  /* 0x0000001b4a077209 */ /* 0x001fe40007810000 */
[----:B------:R-:W-:Y:S01]  /*d760*/  FMNMX.FTZ R27, R36, R15, !PT ;  /* 0x0000000f241b7209 */ /* 0x000fe20007810000 */
[----:B------:R-:W-:Y:S01]  /*d770*/  IMAD.U32 R15, RZ, RZ, UR6 ;  /* 0x00000006ff0f7e24 */ /* 0x000fe2000f8e00ff */
[----:B------:R-:W-:-:S02]  /*d780*/  ISETP.LT.OR P1, PT, R25, 0x29, P1 ;  /* 0x000000291900780c */ /* 0x000fc40000f21670 */
[----:B------:R-:W-:Y:S01]  /*d790*/  FMNMX.FTZ R27, R38, R27, !PT ;  /* 0x0000001b261b7209 */ /* 0x000fe20007810000 */
[----:B------:R-:W-:Y:S01]  /*d7a0*/  FMUL.FTZ R31, R7, R15 ;  /* 0x0000000f071f7220 */ /* 0x000fe20000410000 */
        /* <DEDUP_REMOVED lines=8> */
[----:B------:R-:W-:Y:S02]  /*d830*/  ISETP.LT.OR P2, PT, R25, 0x31, P2 ;  /* 0x000000311900780c */ /* 0x000fe40001741670 */
[----:B------:R-:W-:Y:S02]  /*d840*/  FMNMX.FTZ R27, R46, R27, !PT ;  /* 0x0000001b2e1b7209 */ /* 0x000fe40007810000 */
[----:B------:R-:W-:-:S02]  /*d850*/  FSETP.NEU.FTZ.AND P1, PT, R7, -INF , PT ;  /* 0xff8000000700780b */ /* 0x000fc40003f3d000 */
[----:B------:R-:W-:Y:S02]  /*d860*/  ISETP.NE.AND P5, PT, R49, RZ, PT ;  /* 0x000000ff3100720c */ /* 0x000fe40003fa5270 */
[----:B------:R-:W-:Y:S02]  /*d870*/  ISETP.LT.OR P3, PT, R25, 0x32, P3 ;  /* 0x000000321900780c */ /* 0x000fe40001f61670 */
[----:B------:R-:W-:Y:S02]  /*d880*/  FSEL R50, R50, -INF , !P2 ;  /* 0xff80000032327808 */ /* 0x000fe40005000000 */
[----:B------:R-:W-:Y:S02]  /*d890*/  FMNMX.FTZ R27, R74, R27, !PT ;  /* 0x0000001b4a1b7209 */ /* 0x000fe40007810000 */
[----:B------:R-:W-:Y:S02]  /*d8a0*/  FSEL R35, R31, RZ, P1 ;  /* 0x000000ff1f237208 */ /* 0x000fe40000800000 */
[----:B------:R-:W-:-:S02]  /*d8b0*/  ISETP.GT.AND P1, PT, R29, 0x39, !P5 ;  /* 0x000000391d00780c */ /* 0x000fc40006f24270 */
[----:B------:R-:W-:Y:S01]  /*d8c0*/  ISETP.LT.OR P4, PT, R25, 0x39, P4 ;  /* 0x000000391900780c */ /* 0x000fe20002781670 */
[-CC-:B------:R-:W-:Y:S01]  /*d8d0*/  FFMA.FTZ R29, R72, R15.reuse, -R35.reuse ;  /* 0x0000000f481d7223 */ /* 0x180fe20000010823 */
[----:B------:R-:W-:Y:S01]  /*d8e0*/  FSEL R76, R51, -INF , !P3 ;  /* 0xff800000334c7808 */ /* 0x000fe20005800000 */
[--C-:B------:R-:W-:Y:S01]  /*d8f0*/  FFMA.FTZ R31, R68, R15, -R35.reuse ;  /* 0x0000000f441f7223 */ /* 0x100fe20000010823 */
[----:B------:R-:W-:Y:S01]  /*d900*/  FMNMX.FTZ R27, R50, R27, !PT ;  /* 0x0000001b321b7209 */ /* 0x000fe20007810000 */
[-CC-:B------:R-:W-:Y:S01]  /*d910*/  FFMA.FTZ R164, R164, R15.reuse, -R35.reuse ;  /* 0x0000000fa4a47223 */ /* 0x180fe20000010823 */
[----:B------:R-:W-:Y:S01]  /*d920*/  ISETP.LT.OR P1, PT, R25, 0x3a, P1 ;  /* 0x0000003a1900780c */ /* 0x000fe20000f21670 */
[--C-:B------:R-:W-:Y:S01]  /*d930*/  FFMA.FTZ R166, R70, R15, -R35.reuse ;  /* 0x0000000f46a67223 */ /* 0x100fe20000010823 */
[----:B------:R-:W-:Y:S01]  /*d940*/  FSEL R54, R54, -INF , !P4 ;  /* 0xff80000036367808 */ /* 0x000fe20006000000 */
[----:B------:R-:W-:Y:S01]  /*d950*/  MUFU.EX2 R29, R29 ;  /* 0x0000001d001d7308 */ /* 0x000fe20000000800 */
[----:B------:R-:W-:Y:S01]  /*d960*/  FMNMX.FTZ R27, R76, R27, !PT ;  /* 0x0000001b4c1b7209 */ /* 0x000fe20007810000 */
[-CC-:B------:R-:W-:Y:S01]  /*d970*/  FFMA.FTZ R160, R66, R15.reuse, -R35.reuse ;  /* 0x0000000f42a07223 */ /* 0x180fe20000010823 */
[----:B------:R-:W-:Y:S01]  /*d980*/  FSEL R72, R55, -INF , !P1 ;  /* 0xff80000037487808 */ /* 0x000fe20004800000 */
[--C-:B------:R-:W-:Y:S01]  /*d990*/  FFMA.FTZ R33, R64, R15, -R35.reuse ;  /* 0x0000000f40217223 */ /* 0x100fe20000010823 */
[----:B------:R-:W-:Y:S01]  /*d9a0*/  FMNMX.FTZ R27, R54, R27, !PT ;  /* 0x0000001b361b7209 */ /* 0x000fe20007810000 */
[-CC-:B------:R-:W-:Y:S01]  /*d9b0*/  FFMA.FTZ R162, R62, R15.reuse, -R35.reuse ;  /* 0x0000000f3ea27223 */ /* 0x180fe20000010823 */
[--C-:B------:R-:W-:Y:S01]  /*d9c0*/  FFMA.FTZ R0, R0, R15, -R35.reuse ;  /* 0x0000000f00007223 */ /* 0x100fe20000010823 */
[----:B------:R-:W0:Y:S01]  /*d9d0*/  MUFU.EX2 R164, R164 ;  /* 0x000000a400a47308 */ /* 0x000e220000000800 */
[----:B------:R-:W-:Y:S01]  /*d9e0*/  FMNMX.FTZ R27, R72, R27, !PT ;  /* 0x0000001b481b7209 */ /* 0x000fe20007810000 */
[-CC-:B------:R-:W-:Y:S01]  /*d9f0*/  FFMA.FTZ R60, R60, R15.reuse, -R35.reuse ;  /* 0x0000000f3c3c7223 */ /* 0x180fe20000010823 */
[-CC-:B------:R-:W-:Y:S01]  /*da00*/  FFMA.FTZ R58, R58, R15.reuse, -R35.reuse ;  /* 0x0000000f3a3a7223 */ /* 0x180fe20000010823 */
[-CC-:B------:R-:W-:Y:S01]  /*da10*/  FFMA.FTZ R6, R6, R15.reuse, -R35.reuse ;  /* 0x0000000f06067223 */ /* 0x180fe20000010823 */
[-CC-:B------:R-:W-:Y:S01]  /*da20*/  FFMA.FTZ R56, R56, R15.reuse, -R35.reuse ;  /* 0x0000000f38387223 */ /* 0x180fe20000010823 */
[----:B------:R-:W1:Y:S01]  /*da30*/  SHFL.BFLY PT, R68, R27, 0x2, 0x1f ;  /* 0x0c401f001b447f89 */ /* 0x000e6200000e0000 */
[-CC-:B------:R-:W-:Y:S01]  /*da40*/  FFMA.FTZ R48, R48, R15.reuse, -R35.reuse ;  /* 0x0000000f30307223 */ /* 0x180fe20000010823 */
[----:B------:R-:W2:Y:S01]  /*da50*/  MUFU.EX2 R166, R166 ;  /* 0x000000a600a67308 */ /* 0x000ea20000000800 */
[-CC-:B------:R-:W-:Y:S01]  /*da60*/  FFMA.FTZ R52, R52, R15.reuse, -R35.reuse ;  /* 0x0000000f34347223 */ /* 0x180fe20000010823 */
[----:B------:R-:W-:-:S06]  /*da70*/  FFMA.FTZ R24, R24, R15, -R35 ;  /* 0x0000000f18187223 */ /* 0x000fcc0000010823 */
[----:B------:R-:W3:Y:S08]  /*da80*/  MUFU.EX2 R31, R31 ;  /* 0x0000001f001f7308 */ /* 0x000ef00000000800 */
[----:B------:R-:W-:Y:S01]  /*da90*/  MUFU.EX2 R160, R160 ;  /* 0x000000a000a07308 */ /* 0x000fe20000000800 */
[----:B-1----:R-:W-:Y:S01]  /*daa0*/  FMNMX.FTZ R68, R27, R68, !PT ;  /* 0x000000441b447209 */ /* 0x002fe20007810000 */
[----:B------:R-:W-:-:S06]  /*dab0*/  FFMA.FTZ R27, R20, R15, -R35 ;  /* 0x0000000f141b7223 */ /* 0x000fcc0000010823 */
[----:B------:R-:W-:Y:S01]  /*dac0*/  MUFU.EX2 R33, R33 ;  /* 0x0000002100217308 */ /* 0x000fe20000000800 */
[----:B------:R-:W1:Y:S07]  /*dad0*/  SHFL.BFLY PT, R25, R68, 0x1, 0x1f ;  /* 0x0c201f0044197f89 */ /* 0x000e6e00000e0000 */
[----:B------:R0:W-:Y:S08]  /*dae0*/  MUFU.EX2 R158, R27 ;  /* 0x0000001b009e7308 */ /* 0x0001f00000000800 */
[----:B------:R-:W-:Y:S01]  /*daf0*/  MUFU.EX2 R162, R162 ;  /* 0x000000a200a27308 */ /* 0x000fe20000000800 */
[----:B0-----:R-:W-:Y:S01]  /*db00*/  FADD.FTZ R27, R164, R29 ;  /* 0x0000001da41b7221 */ /* 0x001fe20000010000 */
[----:B------:R-:W-:-:S06]  /*db10*/  F2FP.F16.F32.PACK_AB R164, R29, R164 ;  /* 0x000000a41da4723e */ /* 0x000fcc00000000ff */
[----:B------:R2:W-:Y:S01]  /*db20*/  MUFU.EX2 R41, R0 ;  /* 0x0000000000297308 */ /* 0x0005e20000000800 */
[----:B-1----:R-:W-:-:S04]  /*db30*/  FMNMX.FTZ R20, R68, R25, !PT ;  /* 0x0000001944147209 */ /* 0x002fc80007810000 */
[C---:B------:R-:W-:Y:S01]  /*db40*/  FSETP.NEU.FTZ.AND P1, PT, R20.reuse, -INF , PT ;  /* 0xff8000001400780b */ /* 0x040fe20003f3d000 */
[----:B------:R-:W-:Y:S01]  /*db50*/  FMUL.FTZ R25, R20, R15 ;  /* 0x0000000f14197220 */ /* 0x000fe20000410000 */
[----:B--2---:R-:W-:Y:S01]  /*db60*/  FADD.FTZ R0, R166, R27 ;  /* 0x0000001ba6007221 */ /* 0x004fe20000010000 */
[----:B------:R-:W-:Y:S01]  /*db70*/  MUFU.EX2 R37, R60 ;  /* 0x0000003c00257308 */ /* 0x000fe20000000800 */
[----:B---3--:R-:W-:Y:S02]  /*db80*/  F2FP.F16.F32.PACK_AB R166, R31, R166 ;  /* 0x000000a61fa6723e */ /* 0x008fe400000000ff */
        /* <DEDUP_REMOVED lines=18> */
[----:B------:R-:W-:Y:S01]  /*dcb0*/  FFMA.FTZ R72, R72, R15, -R25 ;  /* 0x0000000f48487223 */ /* 0x000fe20000010819 */
[----:B------:R-:W-:-:S03]  /*dcc0*/  FADD.FTZ R25, R31, R0 ;  /* 0x000000001f197221 */ /* 0x000fc60000010000 */
[----:B------:R-:W1:Y:S08]  /*dcd0*/  MUFU.EX2 R30, R30 ;  /* 0x0000001e001e7308 */ /* 0x000e700000000800 */
[----:B------:R-:W2:Y:S01]  /*dce0*/  MUFU.EX2 R167, R32 ;  /* 0x0000002000a77308 */ /* 0x000ea20000000800 */
[----:B0-----:R-:W-:Y:S01]  /*dcf0*/  FADD.FTZ R27, R165, R28 ;  /* 0x0000001ca51b7221 */ /* 0x001fe20000010000 */
[----:B------:R-:W-:-:S06]  /*dd00*/  F2FP.F16.F32.PACK_AB R165, R28, R165 ;  /* 0x000000a51ca5723e */ /* 0x000fcc00000000ff */
[----:B------:R-:W0:Y:S01]  /*dd10*/  MUFU.EX2 R34, R34 ;  /* 0x0000002200227308 */ /* 0x000e220000000800 */
[----:B-1----:R-:W-:Y:S01]  /*dd20*/  FADD.FTZ R0, R30, R27 ;  /* 0x0000001b1e007221 */ /* 0x002fe20000010000 */
[----:B------:R-:W-:-:S05]  /*dd30*/  IMAD.MOV.U32 R27, RZ, RZ, 0x40000040 ;  /* 0x40000040ff1b7424 */ /* 0x000fca00078e00ff */
[----:B------:R-:W-:Y:S01]  /*dd40*/  R2UR UR11, R27 ;  /* 0x000000001b0b72ca */ /* 0x000fe200000e0000 */
[----:B------:R-:W1:Y:S08]  /*dd50*/  MUFU.EX2 R161, R36 ;  /* 0x0000002400a17308 */ /* 0x000e700000000800 */
[----:B------:R-:W3:Y:S08]  /*dd60*/  MUFU.EX2 R58, R58 ;  /* 0x0000003a003a7308 */ /* 0x000ef00000000800 */
[----:B------:R4:W-:Y:S08]  /*dd70*/  MUFU.EX2 R43, R6 ;  /* 0x00000006002b7308 */ /* 0x0009f00000000800 */
[----:B------:R-:W5:Y:S01]  /*dd80*/  MUFU.EX2 R38, R38 ;  /* 0x0000002600267308 */ /* 0x000f620000000800 */
[----:B----4-:R-:W-:Y:S01]  /*dd90*/  FADD.FTZ R6, R160, R25 ;  /* 0x00000019a0067221 */ /* 0x010fe20000010000 */
[----:B------:R-:W-:Y:S01]  /*dda0*/  IMAD.MOV.U32 R25, RZ, RZ, 0x40000040 ;  /* 0x40000040ff197424 */ /* 0x000fe200078e00ff */
[----:B------:R-:W-:-:S02]  /*ddb0*/  F2FP.F16.F32.PACK_AB R160, R33, R160 ;  /* 0x000000a021a0723e */ /* 0x000fc400000000ff */
[----:B------:R-:W-:Y:S02]  /*ddc0*/  FADD.FTZ R45, R33, R6 ;  /* 0x00000006212d7221 */ /* 0x000fe40000010000 */
[----:B------:R-:W-:Y:S01]  /*ddd0*/  R2UR UR7, R25 ;  /* 0x00000000190772ca */ /* 0x000fe200000e0000 */
[----:B------:R-:W4:Y:S01]  /*dde0*/  MUFU.EX2 R163, R40 ;  /* 0x0000002800a37308 */ /* 0x000f220000000800 */
[C---:B--2---:R-:W-:Y:S01]  /*ddf0*/  FADD.FTZ R25, R167.reuse, R0 ;  /* 0x00000000a7197221 */ /* 0x044fe20000010000 */
[----:B------:R-:W-:Y:S01]  /*de00*/  FADD.FTZ R6, R162, R45 ;  /* 0x0000002da2067221 */ /* 0x000fe20000010000 */
[----:B------:R-:W-:Y:S02]  /*de10*/  F2FP.F16.F32.PACK_AB R167, R167, R30 ;  /* 0x0000001ea7a7723e */ /* 0x000fe400000000ff */
[----:B0-----:R-:W-:Y:S01]  /*de20*/  FADD.FTZ R0, R34, R25 ;  /* 0x0000001922007221 */ /* 0x001fe20000010000 */
[C---:B------:R-:W-:Y:S01]  /*de30*/  FADD.FTZ R27, R37.reuse, R6 ;  /* 0x00000006251b7221 */ /* 0x040fe20000010000 */
[----:B------:R-:W-:Y:S01]  /*de40*/  F2FP.F16.F32.PACK_AB R162, R37, R162 ;  /* 0x000000a225a2723e */ /* 0x000fe200000000ff */
[----:B------:R-:W0:Y:S01]  /*de50*/  MUFU.EX2 R42, R42 ;  /* 0x0000002a002a7308 */ /* 0x000e220000000800 */
[C---:B-1----:R-:W-:Y:S01]  /*de60*/  FADD.FTZ R25, R161.reuse, R0 ;  /* 0x00000000a1197221 */ /* 0x042fe20000010000 */
[----:B---3--:R-:W-:Y:S01]  /*de70*/  FADD.FTZ R6, R58, R27 ;  /* 0x0000001b3a067221 */ /* 0x008fe20000010000 */
[----:B------:R-:W-:Y:S01]  /*de80*/  IMAD.MOV.U32 R27, RZ, RZ, 0x40000040 ;  /* 0x40000040ff1b7424 */ /* 0x000fe200078e00ff */
[----:B------:R-:W-:Y:S01]  /*de90*/  F2FP.F16.F32.PACK_AB R161, R161, R34 ;  /* 0x00000022a1a1723e */ /* 0x000fe200000000ff */
[----:B-----5:R-:W-:Y:S01]  /*dea0*/  FADD.FTZ R0, R38, R25 ;  /* 0x0000001926007221 */ /* 0x020fe20000010000 */
[----:B------:R-:W-:Y:S01]  /*deb0*/  IMAD.MOV.U32 R25, RZ, RZ, 0x40000040 ;  /* 0x40000040ff197424 */ /* 0x000fe200078e00ff */
[----:B------:R1:W-:Y:S01]  /*dec0*/  STSM.16.M88.4 [R211+0x36400], R164 ;  /* 0x036400a4d3007844 */ /* 0x0003e20000000200 */
[----:B------:R-:W2:Y:S01]  /*ded0*/  MUFU.EX2 R157, R44 ;  /* 0x0000002c009d7308 */ /* 0x000ea20000000800 */
[----:B------:R-:W-:Y:S01]  /*dee0*/  R2UR UR15, R27 ;  /* 0x000000001b0f72ca */ /* 0x000fe200000e0000 */
[----:B----4-:R-:W-:Y:S01]  /*def0*/  FADD.FTZ R27, R163, R0 ;  /* 0x00000000a31b7221 */ /* 0x010fe20000010000 */
[----:B------:R-:W-:-:S02]  /*df00*/  R2UR UR19, R25 ;  /* 0x00000000191372ca */ /* 0x000fc400000e0000 */
[----:B------:R-:W-:-:S03]  /*df10*/  F2FP.F16.F32.PACK_AB R163, R163, R38 ;  /* 0x00000026a3a3723e */ /* 0x000fc600000000ff */
[----:B------:R-:W3:Y:S01]  /*df20*/  MUFU.EX2 R46, R46 ;  /* 0x0000002e002e7308 */ /* 0x000ee20000000800 */
[----:B0-----:R-:W-:Y:S01]  /*df30*/  FADD.FTZ R0, R42, R27 ;  /* 0x0000001b2a007221 */ /* 0x001fe20000010000 */
[----:B------:R1:W-:Y:S06]  /*df40*/  STSM.16.M88.4 [R212], R160 ;  /* 0x000000a0d4007844 */ /* 0x0003ec0000000200 */
[----:B------:R-:W0:Y:S01]  /*df50*/  MUFU.EX2 R39, R56 ;  /* 0x0000003800277308 */ /* 0x000e220000000800 */
[C---:B--2---:R-:W-:Y:S01]  /*df60*/  FADD.FTZ R25, R157.reuse, R0 ;  /* 0x000000009d197221 */ /* 0x044fe20000010000 */
[----:B------:R-:W-:-:S06]  /*df70*/  F2FP.F16.F32.PACK_AB R157, R157, R42 ;  /* 0x0000002a9d9d723e */ /* 0x000fcc00000000ff */
[----:B------:R-:W2:Y:S01]  /*df80*/  MUFU.EX2 R159, R74 ;  /* 0x0000004a009f7308 */ /* 0x000ea20000000800 */
[----:B---3--:R-:W-:-:S07]  /*df90*/  FADD.FTZ R0, R46, R25 ;  /* 0x000000192e007221 */ /* 0x008fce0000010000 */
[----:B------:R-:W3:Y:S01]  /*dfa0*/  MUFU.EX2 R50, R50 ;  /* 0x0000003200327308 */ /* 0x000ee20000000800 */
[C---:B0-----:R-:W-:Y:S01]  /*dfb0*/  FADD.FTZ R45, R39.reuse, R6 ;  /* 0x00000006272d7221 */ /* 0x041fe20000010000 */
[----:B------:R-:W-:-:S03]  /*dfc0*/  F2FP.F16.F32.PACK_AB R156, R39, R58 ;  /* 0x0000003a279c723e */ /* 0x000fc600000000ff */
[----:B------:R-:W-:Y:S01]  /*dfd0*/  FADD.FTZ R6, R158, R45 ;  /* 0x0000002d9e067221 */ /* 0x000fe20000010000 */
[----:B------:R-:W-:Y:S02]  /*dfe0*/  F2FP.F16.F32.PACK_AB R158, R41, R158 ;  /* 0x0000009e299e723e */ /* 0x000fe400000000ff */
[----:B------:R-:W0:Y:S01]  /*dff0*/  MUFU.EX2 R153, R76 ;  /* 0x0000004c00997308 */ /* 0x000e220000000800 */
[----:B--2---:R-:W-:Y:S01]  /*e000*/  FADD.FTZ R25, R159, R0 ;  /* 0x000000009f197221 */ /* 0x004fe20000010000 */
[----:B------:R-:W-:Y:S01]  /*e010*/  FADD.FTZ R27, R41, R6 ;  /* 0x00000006291b7221 */ /* 0x000fe20000010000 */
[----:B------:R-:W-:-:S05]  /*e020*/  F2FP.F16.F32.PACK_AB R159, R159, R46 ;  /* 0x0000002e9f9f723e */ /* 0x000fca00000000ff */
[----:B------:R-:W2:Y:S01]  /*e030*/  MUFU.EX2 R48, R48 ;  /* 0x0000003000307308 */ /* 0x000ea20000000800 */
[----:B---3--:R-:W-:Y:S01]  /*e040*/  FADD.FTZ R0, R50, R25 ;  /* 0x0000001932007221 */ /* 0x008fe20000010000 */
[----:B------:R1:W-:Y:S06]  /*e050*/  STSM.16.M88.4 [R214], R156 ;  /* 0x0000009cd6007844 */ /* 0x0003ec0000000200 */
[----:B------:R-:W3:Y:S01]  /*e060*/  MUFU.EX2 R54, R54 ;  /* 0x0000003600367308 */ /* 0x000ee20000000800 */
[C---:B0-----:R-:W-:Y:S01]  /*e070*/  FADD.FTZ R25, R153.reuse, R0 ;  /* 0x0000000099197221 */ /* 0x041fe20000010000 */
[----:B------:R-:W-:-:S06]  /*e080*/  F2FP.F16.F32.PACK_AB R153, R153, R50 ;  /* 0x000000329999723e */ /* 0x000fcc00000000ff */
[----:B------:R-:W0:Y:S01]  /*e090*/  MUFU.EX2 R155, R72 ;  /* 0x00000048009b7308 */ /* 0x000e220000000800 */
[----:B--2---:R-:W-:Y:S01]  /*e0a0*/  FADD.FTZ R6, R48, R27 ;  /* 0x0000001b30067221 */ /* 0x004fe20000010000 */
[----:B------:R-:W-:-:S03]  /*e0b0*/  F2FP.F16.F32.PACK_AB R152, R43, R48 ;  /* 0x000000302b98723e */ /* 0x000fc600000000ff */
[----:B------:R-:W-:-:S03]  /*e0c0*/  FADD.FTZ R27, R43, R6 ;  /* 0x000000062b1b7221 */ /* 0x000fc60000010000 */
[----:B------:R-:W2:Y:S01]  /*e0d0*/  MUFU.EX2 R52, R52 ;  /* 0x0000003400347308 */ /* 0x000ea20000000800 */
[----:B---3--:R-:W-:-:S07]  /*e0e0*/  FADD.FTZ R0, R54, R25 ;  /* 0x0000001936007221 */ /* 0x008fce0000010000 */
[----:B------:R3:W4:Y:S01]  /*e0f0*/  MUFU.EX2 R35, R24 ;  /* 0x0000001800237308 */ /* 0x0007220000000800 */
[C---:B0-----:R-:W-:Y:S01]  /*e100*/  FADD.FTZ R0, R155.reuse, R0 ;  /* 0x000000009b007221 */ /* 0x041fe20000010000 */
[----:B------:R-:W-:Y:S01]  /*e110*/  F2FP.F16.F32.PACK_AB R155, R155, R54 ;  /* 0x000000369b9b723e */ /* 0x000fe200000000ff */
[----:B---3--:R-:W-:Y:S02]  /*e120*/  IMAD R24, R17, 0x1000, R196 ;  /* 0x0000100011187824 */ /* 0x008fe400078e02c4 */
[----:B--2---:R-:W-:Y:S02]  /*e130*/  FADD.FTZ R6, R52, R27 ;  /* 0x0000001b34067221 */ /* 0x004fe40000010000 */
[C---:B------:R-:W-:Y:S01]  /*e140*/  VIADD R26, R24.reuse, 0x80 ;  /* 0x00000080181a7836 */ /* 0x040fe20000000000 */
[----:B------:R-:W-:Y:S02]  /*e150*/  R2UR UR6, R24 ;  /* 0x00000000180672ca */ /* 0x000fe400000e0000 */
[C---:B----4-:R-:W-:Y:S01]  /*e160*/  F2FP.F16.F32.PACK_AB R154, R35.reuse, R52 ;  /* 0x00000034239a723e */ /* 0x050fe200000000ff */
[----:B------:R-:W-:Y:S01]  /*e170*/  FADD.FTZ R6, R35, R6 ;  /* 0x0000000623067221 */ /* 0x000fe20000010000 */
[----:B------:R-:W-:Y:S01]  /*e180*/  R2UR UR10, R26 ;  /* 0x000000001a0a72ca */ /* 0x000fe200000e0000 */
[----:B------:R-:W-:-:S02]  /*e190*/  VIADD R26, R24, 0x100 ;  /* 0x00000100181a7836 */ /* 0x000fc40000000000 */
[----:B------:R-:W-:Y:S01]  /*e1a0*/  VIADD R24, R24, 0x180 ;  /* 0x0000018018187836 */ /* 0x000fe20000000000 */
[----:B------:R1:W-:Y:S02]  /*e1b0*/  STSM.16.M88.4 [R213], R152 ;  /* 0x00000098d5007844 */ /* 0x0003e40000000200 */
        /* <DEDUP_REMOVED lines=23> */
.L_x_3456:
[----:B------:R-:W-:Y:S01]  /*e330*/  ISETP.NE.AND P1, PT, R170, 0x1, PT ;  /* 0x00000001aa00780c */ /* 0x000fe20003f25270 */
[----:B------:R-:W-:Y:S01]  /*e340*/  VIADD R14, R14, 0x38860 ;  /* 0x000388600e0e7836 */ /* 0x000fe20000000000 */
[----:B------:R-:W-:Y:S01]  /*e350*/  UISETP.NE.AND UP0, UPT, UR48, URZ, UPT ;  /* 0x0000003f3000728c */ /* 0x000fe2000bf05270 */
[----:B------:R-:W-:-:S03]  /*e360*/  IMAD.MOV.U32 R153, RZ, RZ, R208 ;  /* 0x000000ffff997224 */ /* 0x000fc600078e00d0 */
[----:B------:R-:W-:-:S04]  /*e370*/  PRMT R14, R188, 0x654, R14 ;  /* 0x00000654bc0e7816 */ /* 0x000fc8000000000e */
[----:B------:R0:W-:Y:S03]  /*e380*/  SYNCS.ARRIVE.TRANS64.RED.A1T0 RZ, [R14+URZ], RZ ;  /* 0x000000ff0eff79a7 */ /* 0x0001e6000810043f */
[----:B------:R-:W1:Y:S08]  /*e390*/  @P1 LDC R152, c[0x0][0x44c] ;  /* 0x00011300ff981b82 */ /* 0x000e700000000800 */
[----:B0-----:R-:W0:Y:S01]  /*e3a0*/  @P1 LDC R14, c[0x0][0x450] ;  /* 0x00011400ff0e1b82 */ /* 0x001e220000000800 */
[----:B-1----:R-:W-:-:S05]  /*e3b0*/  @P1 IMAD.HI.U32 R152, R208, R152, RZ ;  /* 0x00000098d0981227 */ /* 0x002fca00078e00ff */
[----:B0-----:R-:W-:Y:S01]  /*e3c0*/  @P1 SHF.R.U32.HI R153, RZ, R14, R152 ;  /* 0x0000000eff991219 */ /* 0x001fe20000011698 */
[----:B------:R-:W-:Y:S01]  /*e3d0*/  VIADD R14, R168, 0xfffffffe ;  /* 0xfffffffea80e7836 */ /* 0x000fe20000000000 */
[----:B------:R-:W-:-:S03]  /*e3e0*/  PLOP3.LUT P1, PT, PT, PT, UP0, 0x40, 0x0 ;  /* 0x000000000000781c */ /* 0x000fc60003f2e808 */
[----:B------:R-:W-:-:S04]  /*e3f0*/  IMAD.IADD R169, R169, 0x1, R153 ;  /* 0x00000001a9a97824 */ /* 0x000fc800078e0299 */
[----:B------:R-:W-:-:S06]  /*e400*/  VIADD R152, R169, UR4 ;  /* 0x00000004a9987c36 */ /* 0x000fcc0008000000 */
        /* <DEDUP_REMOVED lines=13> */
.L_x_3459:
[----:B------:R-:W-:-:S06]  /*e4e0*/  UISETP.NE.AND UP0, UPT, UR5, 0x1, UPT ;  /* 0x000000010500788c */ /* 0x000fcc000bf05270 */
[----:B------:R-:W-:-:S05]  /*e4f0*/  PLOP3.LUT P1, PT, PT, PT, UP0, 0x80, 0x0 ;  /* 0x000000000000781c */ /* 0x000fca0003f2f008 */
[----:B------:R-:W-:-:S08]  /*e500*/  @UP0 ULDC.64 UR6, c[0x0][0xae0] ;  /* 0x0002b80000060ab9 */ /* 0x000fd00000000a00 */
[----:B------:R-:W-:-:S05]  /*e510*/  @P1 IMAD.HI.U32 R154, R153, UR6, RZ ;  /* 0x00000006999a1c27 */ /* 0x000fca000f8e00ff */
[----:B------:R-:W-:-:S07]  /*e520*/  @P1 SHF.R.U32.HI R153, RZ, UR7, R154 ;  /* 0x00000007ff991c19 */ /* 0x000fce000801169a */
.L_x_3460:
[----:B------:R-:W-:Y:S05]  /*e530*/  BSYNC B0 ;  /* 0x0000000000007941 */ /* 0x000fea0003800000 */
.L_x_3458:
[----:B------:R-:W-:-:S04]  /*e540*/  IMAD.U32 R154, RZ, RZ, UR5 ;  /* 0x00000005ff9a7e24 */ /* 0x000fc8000f8e00ff */
[----:B------:R-:W-:-:S05]  /*e550*/  IMAD R154, R153, R154, UR5 ;  /* 0x00000005999a7e24 */ /* 0x000fca000f8e029a */
[----:B------:R-:W-:-:S07]  /*e560*/  VIMNMX R152, R152, R154, PT ;  /* 0x0000009a98987248 */ /* 0x000fce0003fe0100 */
.L_x_3457:
[----:B------:R-:W2:Y:S01]  /*e570*/  LDL R154, [R1+0x14] ;  /* 0x00001400019a7983 */ /* 0x000ea20000100800 */
[----:B------:R-:W-:Y:S01]  /*e580*/  SHF.R.S32.HI R153, RZ, 0x1f, R152 ;  /* 0x0000001fff997819 */ /* 0x000fe20000011498 */
[----:B------:R-:W-:Y:S01]  /*e590*/  ULDC UR42, c[0x0][0xadc] ;  /* 0x0002b700002a7ab9 */ /* 0x000fe20000000800 */
[----:B------:R-:W-:Y:S01]  /*e5a0*/  ULDC UR39, c[0x0][0xadc] ;  /* 0x0002b70000277ab9 */ /* 0x000fe20000000800 */
[----:B------:R-:W-:Y:S01]  /*e5b0*/  ULDC UR43, c[0x0][0xad4] ;  /* 0x0002b500002b7ab9 */ /* 0x000fe20000000800 */
[----:B------:R-:W-:Y:S01]  /*e5c0*/  LEA.HI R153, R153, R152, RZ, 0x6 ;  /* 0x0000009899997211 */ /* 0x000fe200078f30ff */
[----:B------:R-:W-:Y:S01]  /*e5d0*/  ULDC UR45, c[0x0][0xad4] ;  /* 0x0002b500002d7ab9 */ /* 0x000fe20000000800 */
[----:B------:R-:W-:Y:S01]  /*e5e0*/  ULDC UR38, c[0x0][0xa80] ;  /* 0x0002a00000267ab9 */ /* 0x000fe20000000800 */
[----:B------:R-:W-:Y:S01]  /*e5f0*/  ULDC UR41, c[0x0][0xa80] ;  /* 0x0002a00000297ab9 */ /* 0x000fe20000000800 */
[----:B------:R-:W-:Y:S01]  /*e600*/  SHF.R.S32.HI R153, RZ, 0x6, R153 ;  /* 0x00000006ff997819 */ /* 0x000fe20000011499 */
[----:B------:R-:W-:Y:S01]  /*e610*/  ULDC UR40, c[0x0][0xa80] ;  /* 0x0002a00000287ab9 */ /* 0x000fe20000000800 */
[----:B------:R-:W-:Y:S01]  /*e620*/  ULDC UR46, c[0x0][0xad8] ;  /* 0x0002b600002e7ab9 */ /* 0x000fe20000000800 */
[----:B------:R-:W-:Y:S01]  /*e630*/  ULDC UR44, c[0x0][0xad8] ;  /* 0x0002b600002c7ab9 */ /* 0x000fe20000000800 */
[----:B------:R-:W-:Y:S01]  /*e640*/  BSSY B1, `(.L_x_3461) ;  /* 0x00003fd000017945 */ /* 0x000fe20003800000 */
[----:B--2---:R-:W-:-:S04]  /*e650*/  VIMNMX R206, R154, R153, !PT ;  /* 0x000000999ace7248 */ /* 0x004fc80007fe0100 */
[----:B------:R-:W-:-:S13]  /*e660*/  ISETP.GE.AND P1, PT, R14, R206, PT ;  /* 0x000000ce0e00720c */ /* 0x000fda0003f26270 */
[----:B------:R-:W-:Y:S05]  /*e670*/  @!P1 BRA `(.L_x_3462) ;  /* 0x0000003c00e49947 */ /* 0x000fea0003800000 */
[----:B------:R-:W-:Y:S01]  /*e680*/  BSSY B0, `(.L_x_3463) ;  /* 0x00003f5000007945 */ /* 0x000fe20003800000 */
.L_x_3484:
[----:B------:R-:W-:-:S05]  /*e690*/  VIADD R198, R17, 0x1 ;  /* 0x0000000111c67836 */ /* 0x000fca0000000000 */
[----:B------:R-:W-:-:S04]  /*e6a0*/  ISETP.NE.AND P1, PT, R198, 0x2, PT ;  /* 0x00000002c600780c */ /* 0x000fc80003f25270 */
[----:B------:R-:W-:Y:S02]  /*e6b0*/  SEL R15, RZ, 0x1, P1 ;  /* 0x00000001ff0f7807 */ /* 0x000fe40000800000 */
[----:B------:R-:W-:Y:S02]  /*e6c0*/  SEL R198, R198, RZ, P1 ;  /* 0x000000ffc6c67207 */ /* 0x000fe40000800000 */
[----:B------:R-:W-:Y:S01]  /*e6d0*/  LOP3.LUT R23, R23, R15, RZ, 0x3c, !PT ;  /* 0x0000000f17177212 */ /* 0x000fe200078e3cff */
[----:B0-----:R-:W-:Y:S06]  /*e6e0*/  @!P0 BRA `(.L_x_3464) ;  /* 0x0000000000048947 */ /* 0x001fec0003800000 */
[----:B------:R-:W-:Y:S01]  /*e6f0*/  BPT.TRAP 0x1 ;  /* 0x000000040000795c */ /* 0x000fe20000300000 */
.L_x_3464:
[----:B------:R-:W-:Y:S01]  /*e700*/  IMAD R199, R198, 0x8, R16 ;  /* 0x00000008c6c77824 */ /* 0x000fe200078e0210 */
[----:B------:R-:W-:-:S04]  /*e710*/  SHF.L.U32 R15, R23, 0x1f, RZ ;  /* 0x0000001f170f7819 */ /* 0x000fc800000006ff */
[----:B------:R0:W1:Y:S01]  /*e720*/  SYNCS.PHASECHK.TRANS64.TRYWAIT P1, [R199+URZ+0x38830], R15 ;  /* 0x0388300fc70075a7 */ /* 0x000062000802017f */
[----:B------:R-:W-:Y:S05]  /*e730*/  @!P0 BRA `(.L_x_3465) ;  /* 0x0000000000048947 */ /* 0x000fea0003800000 */
[----:B------:R-:W-:Y:S01]  /*e740*/  BPT.TRAP 0x1 ;  /* 0x000000040000795c */ /* 0x000fe20000300000 */
.L_x_3465:
[----:B------:R-:W-:Y:S01]  /*e750*/  BSSY B2, `(.L_x_3466) ;  /* 0x0000006000027945 */ /* 0x000fe20003800000 */
[----:B------:R-:W-:Y:S02]  /*e760*/  IMAD R156, R198, 0x200, R194 ;  /* 0x00000200c69c7824 */ /* 0x000fe400078e02c2 */
[----:B------:R-:W-:Y:S01]  /*e770*/  IMAD.MOV.U32 R157, RZ, RZ, 0x40000040 ;  /* 0x40000040ff9d7424 */ /* 0x000fe200078e00ff */
[----:B-1----:R-:W-:Y:S06]  /*e780*/  @P1 BRA `(.L_x_3467) ;  /* 0x0000000000081947 */ /* 0x002fec0003800000 */
[----:B------:R-:W1:Y:S02]  /*e790*/  SYNCS.PHASECHK.TRANS64.TRYWAIT P1, [R199+URZ+0x38830], R15 ;  /* 0x0388300fc70075a7 */ /* 0x000e64000802017f */
[----:B-1----:R-:W-:Y:S05]  /*e7a0*/  @!P1 BRA `(.L_x_3468) ;  /* 0x0000018800589947 */ /* 0x002fea0003800000 */
.L_x_3467:
[----:B------:R-:W-:Y:S05]  /*e7b0*/  BSYNC B2 ;  /* 0x0000000000027941 */ /* 0x000fea0003800000 */
.L_x_3466:
        /* <DEDUP_REMOVED lines=36> */
.L_x_3469:
[----:B------:R2:W3:Y:S01]  /*ea00*/  SYNCS.PHASECHK.TRANS64.TRYWAIT P1, [R199+URZ+0x38850], R15 ;  /* 0x0388500fc70075a7 */ /* 0x0004e2000802017f */
[----:B------:R-:W-:Y:S05]  /*ea10*/  @!P0 BRA `(.L_x_3470) ;  /* 0x0000000000048947 */ /* 0x000fea0003800000 */
[----:B------:R-:W-:Y:S01]  /*ea20*/  BPT.TRAP 0x1 ;  /* 0x000000040000795c */ /* 0x000fe20000300000 */
.L_x_3470:
[----:B------:R-:W-:Y:S04]  /*ea30*/  BSSY B2, `(.L_x_3471) ;  /* 0x0000004000027945 */ /* 0x000fe80003800000 */
[----:B---3--:R-:W-:Y:S05]  /*ea40*/  @P1 BRA `(.L_x_3472) ;  /* 0x0000000000081947 */ /* 0x008fea0003800000 */
[----:B------:R-:W3:Y:S02]  /*ea50*/  SYNCS.PHASECHK.TRANS64.TRYWAIT P1, [R199+URZ+0x38850], R15 ;  /* 0x0388500fc70075a7 */ /* 0x000ee4000802017f */
[----:B---3--:R-:W-:Y:S05]  /*ea60*/  @!P1 BRA `(.L_x_3473) ;  /* 0x0000018400bc9947 */ /* 0x008fea0003800000 */
.L_x_3472:
[----:B------:R-:W-:Y:S05]  /*ea70*/  BSYNC B2 ;  /* 0x0000000000027941 */ /* 0x000fea0003800000 */
.L_x_3471:
[----:B------:R-:W-:Y:S01]  /*ea80*/  IMAD R200, R198, 0x1000, R195 ;  /* 0x00001000c6c87824 */ /* 0x000fe200078e02c3 */
[----:B------:R-:W-:Y:S01]  /*ea90*/  R2UR UR4, R2 ;  /* 0x00000000020472ca */ /* 0x000fe200000e0000 */
[----:B------:R-:W-:Y:S01]  /*eaa0*/  IMAD.MOV.U32 R201, RZ, RZ, 0x40000040 ;  /* 0x40000040ffc97424 */ /* 0x000fe200078e00ff */
[----:B------:R-:W-:Y:S01]  /*eab0*/  R2UR UR5, R3 ;  /* 0x00000000030572ca */ /* 0x000fe200000e0000 */
[----:B------:R-:W-:Y:S01]  /*eac0*/  WARPGROUP.ARRIVE ;  /* 0x00000000000079c5 */ /* 0x000fe20000000000 */
[----:B------:R-:W-:Y:S01]  /*ead0*/  R2UR UR6, R200 ;  /* 0x00000000c80672ca */ /* 0x000fe200000e0000 */
[----:B------:R-:W-:Y:S01]  /*eae0*/  VIADD R202, R2, 0x2 ;  /* 0x0000000202ca7836 */ /* 0x000fe20000000000 */
[----:B------:R-:W-:Y:S01]  /*eaf0*/  R2UR UR7, R201 ;  /* 0x00000000c90772ca */ /* 0x000fe200000e0000 */
[----:B------:R-:W-:Y:S02]  /*eb00*/  IMAD.MOV.U32 R203, RZ, RZ, 0x40000040 ;  /* 0x40000040ffcb7424 */ /* 0x000fe400078e00ff */
[----:B------:R-:W4:Y:S01]  /*eb10*/  S2R R21, SR_TID.X ;  /* 0x0000000000157919 */ /* 0x000f220000002100 */
[----:B------:R-:W-:-:S02]  /*eb20*/  VIADD R204, R200, 0x800 ;  /* 0x00000800c8cc7836 */ /* 0x000fc40000000000 */
[----:B------:R-:W-:-:S07]  /*eb30*/  VIADD R205, R2, 0x800 ;  /* 0x0000080002cd7836 */ /* 0x000fce0000000000 */
        /* <DEDUP_REMOVED lines=9> */
[----:B----4-:R-:W-:-:S05]  /*ebd0*/  SHF.R.U32.HI R21, RZ, 0x7, R21 ;  /* 0x00000007ff157819 */ /* 0x010fca0000011615 */
[----:B0123--:R-:W0:Y:S02]  /*ebe0*/  SHFL.IDX PT, R15, R21, RZ, 0x1f ;  /* 0x00001fff150f7589 */ /* 0x00fe2400000e0000 */
[----:B0-----:R-:W-:Y:S01]  /*ebf0*/  ISETP.GT.AND P1, PT, R15, 0x7f, PT ;  /* 0x0000007f0f00780c */ /* 0x001fe20003f24270 */
[----:B------:R-:W-:-:S03]  /*ec00*/  IMAD.MOV.U32 R15, RZ, RZ, 0x4 ;  /* 0x00000004ff0f7424 */ /* 0x000fc600078e00ff */
        /* <DEDUP_REMOVED lines=367> */
.L_x_3474:
[----:B------:R-:W2:Y:S01]  /*10300*/  LDL R200, [R1+0x8] ;  /* 0x0000080001c87983 */ /* 0x000ea20000100800 */
[----:B------:R-:W0:Y:S02]  /*10310*/  LDC R15, c[0x0][0x448] ;  /* 0x00011200ff0f7b82 */ /* 0x000e240000000800 */
[----:B0-----:R-:W-:-:S13]  /*10320*/  ISETP.NE.AND P1, PT, R15, 0x1, PT ;  /* 0x000000010f00780c */ /* 0x001fda0003f25270 */
[----:B------:R-:W0:Y:S08]  /*10330*/  @P1 LDC R21, c[0x0][0x44c] ;  /* 0x00011300ff151b82 */ /* 0x000e300000000800 */
[----:B------:R-:W1:Y:S01]  /*10340*/  @P1 LDC R15, c[0x0][0x450] ;  /* 0x00011400ff0f1b82 */ /* 0x000e620000000800 */
[----:B------:R-:W-:Y:S01]  /*10350*/  UISETP.NE.AND UP0, UPT, UR48, URZ, UPT ;  /* 0x0000003f3000728c */ /* 0x000fe2000bf05270 */
[----:B--2---:R-:W-:-:S04]  /*10360*/  IMAD.IADD R207, R200, 0x1, R208 ;  /* 0x00000001c8cf7824 */ /* 0x004fc800078e02d0 */
[----:B0-----:R-:W-:-:S05]  /*10370*/  @P1 IMAD.HI.U32 R21, R207, R21, RZ ;  /* 0x00000015cf151227 */ /* 0x001fca00078e00ff */
[----:B-1----:R-:W-:Y:S01]  /*10380*/  @P1 SHF.R.U32.HI R207, RZ, R15, R21 ;  /* 0x0000000fffcf1219 */ /* 0x002fe20000011615 */
[----:B------:R-:W-:-:S04]  /*10390*/  VIADD R15, R199, 0x38840 ;  /* 0x00038840c70f7836 */ /* 0x000fc80000000000 */
[----:B------:R-:W0:Y:S01]  /*103a0*/  SHFL.IDX PT, R226, R207, RZ, 0x1c1f ;  /* 0x001c1fffcfe27589 */ /* 0x000e2200000e0000 */
[----:B------:R-:W-:-:S04]  /*103b0*/  PRMT R15, R188, 0x654, R15 ;  /* 0x00000654bc0f7816 */ /* 0x000fc8000000000f */
[----:B------:R1:W-:Y:S01]  /*103c0*/  SYNCS.ARRIVE.TRANS64.RED.A1T0 RZ, [R15+URZ], RZ ;  /* 0x000000ff0fff79a7 */ /* 0x0003e2000810043f */
[----:B------:R-:W-:Y:S01]  /*103d0*/  IMAD.U32 R21, RZ, RZ, UR43 ;  /* 0x0000002bff157e24 */ /* 0x000fe2000f8e00ff */
[----:B------:R-:W-:Y:S01]  /*103e0*/  PLOP3.LUT P1, PT, PT, PT, UP0, 0x40, 0x0 ;  /* 0x000000000000781c */ /* 0x000fe20003f2e808 */
[----:B-1----:R-:W-:-:S03]  /*103f0*/  IMAD.SHL.U32 R15, R14, 0x40, RZ ;  /* 0x000000400e0f7824 */ /* 0x002fc600078e00ff */
[----:B------:R-:W-:Y:S02]  /*10400*/  LOP3.LUT R205, RZ, R21, RZ, 0x33, !PT ;  /* 0x00000015ffcd7212 */ /* 0x000fe400078e33ff */
[----:B------:R-:W-:-:S04]  /*10410*/  IADD3 R204, -R184, 0x1, -R15 ;  /* 0x00000001b8cc7810 */ /* 0x000fc80007ffe90f */
[----:B------:R-:W-:-:S05]  /*10420*/  IADD3 R204, -R185, R204, R186 ;  /* 0x000000ccb9cc7210 */ /* 0x000fca0007ffe1ba */
[----:B------:R-:W-:Y:S02]  /*10430*/  IMAD.IADD R205, R205, 0x1, R204 ;  /* 0x00000001cdcd7824 */ /* 0x000fe400078e02cc */
[----:B------:R-:W-:Y:S02]  /*10440*/  VIADD R204, R204, UR46 ;  /* 0x0000002ecccc7c36 */ /* 0x000fe40008000000 */
[C---:B0-----:R-:W-:Y:S02]  /*10450*/  IMAD.IADD R202, R226.reuse, 0x1, R205 ;  /* 0x00000001e2ca7824 */ /* 0x041fe400078e02cd */
        /* <DEDUP_REMOVED lines=14> */
.L_x_3477:
[----:B------:R-:W-:-:S05]  /*10540*/  IMAD.U32 R227, RZ, RZ, UR42 ;  /* 0x0000002affe37e24 */ /* 0x000fca000f8e00ff */
[----:B------:R-:W-:-:S13]  /*10550*/  ISETP.NE.AND P1, PT, R227, 0x1, PT ;  /* 0x00000001e300780c */ /* 0x000fda0003f25270 */
[----:B------:R-:W0:Y:S02]  /*10560*/  @P1 LDC.64 R200, c[0x0][0xae0] ;  /* 0x0002b800ffc81b82 */ /* 0x000e240000000a00 */
[----:B0-----:R-:W-:-:S05]  /*10570*/  @P1 IMAD.HI.U32 R200, R226, R200, RZ ;  /* 0x000000c8e2c81227 */ /* 0x001fca00078e00ff */
[----:B------:R-:W-:-:S07]  /*10580*/  @P1 SHF.R.U32.HI R226, RZ, R201, R200 ;  /* 0x000000c9ffe21219 */ /* 0x000fce00000116c8 */
.L_x_3478:
[----:B------:R-:W-:Y:S05]  /*10590*/  BSYNC B2 ;  /* 0x0000000000027941 */ /* 0x000fea0003800000 */
.L_x_3476:
[----:B------:R-:W-:-:S04]  /*105a0*/  IMAD R226, R226, R227, -R15 ;  /* 0x000000e3e2e27224 */ /* 0x000fc800078e0a0f */
[----:B------:R-:W-:-:S05]  /*105b0*/  IMAD.IADD R226, R226, 0x1, -R184 ;  /* 0x00000001e2e27824 */ /* 0x000fca00078e0ab8 */
[----:B------:R-:W-:Y:S02]  /*105c0*/  VIMNMX R202, R202, R226, !PT ;  /* 0x000000e2caca7248 */ /* 0x000fe40007fe0100 */
[----:B------:R-:W-:-:S07]  /*105d0*/  VIADDMNMX R203, R226, R227, R203, PT ;  /* 0x000000e3e2cb7246 */ /* 0x000fce00038001cb */
.L_x_3475:
[----:B------:R-:W-:Y:S01]  /*105e0*/  ISETP.GT.AND P1, PT, R14, -0x1, PT ;  /* 0xffffffff0e00780c */ /* 0x000fe20003f24270 */
[----:B------:R-:W0:Y:S01]  /*105f0*/  SHFL.IDX PT, R207, R207, 0x1, 0x1c1f ;  /* 0x003c1f00cfcf7f89 */ /* 0x000e2200000e0000 */
[----:B------:R-:W-:Y:S02]  /*10600*/  UISETP.NE.AND UP0, UPT, UR48, URZ, UPT ;  /* 0x0000003f3000728c */ /* 0x000fe4000bf05270 */
[C---:B------:R-:W-:Y:S02]  /*10610*/  ISETP.GT.AND P4, PT, R202.reuse, RZ, P1 ;  /* 0x000000ffca00720c */ /* 0x040fe40000f84270 */
[C---:B------:R-:W-:Y:S02]  /*10620*/  ISETP.GT.AND P3, PT, R202.reuse, 0x1, P1 ;  /* 0x00000001ca00780c */ /* 0x040fe40000f64270 */
[----:B------:R-:W-:Y:S02]  /*10630*/  ISETP.LT.OR P4, PT, R203, 0x1, P4 ;  /* 0x00000001cb00780c */ /* 0x000fe40002781670 */
[----:B------:R-:W-:-:S02]  /*10640*/  ISETP.GT.AND P5, PT, R202, 0x8, P1 ;  /* 0x00000008ca00780c */ /* 0x000fc40000fa4270 */
[----:B------:R-:W-:Y:S02]  /*10650*/  ISETP.GT.AND P2, PT, R202, 0x9, P1 ;  /* 0x00000009ca00780c */ /* 0x000fe40000f44270 */
[----:B------:R-:W-:Y:S02]  /*10660*/  FSEL R200, R152, -INF , !P4 ;  /* 0xff80000098c87808 */ /* 0x000fe40006000000 */
[----:B------:R-:W-:Y:S02]  /*10670*/  ISETP.GT.AND P4, PT, R202, 0x10, P1 ;  /* 0x00000010ca00780c */ /* 0x000fe40000f84270 */
[C---:B------:R-:W-:Y:S02]  /*10680*/  ISETP.LT.OR P3, PT, R203.reuse, 0x2, P3 ;  /* 0x00000002cb00780c */ /* 0x040fe40001f61670 */
[C---:B------:R-:W-:Y:S02]  /*10690*/  ISETP.LT.OR P5, PT, R203.reuse, 0x9, P5 ;  /* 0x00000009cb00780c */ /* 0x040fe40002fa1670 */
[----:B------:R-:W-:-:S02]  /*106a0*/  ISETP.LT.OR P2, PT, R203, 0xa, P2 ;  /* 0x0000000acb00780c */ /* 0x000fc40001741670 */
[----:B------:R-:W-:Y:S01]  /*106b0*/  ISETP.LT.OR P4, PT, R203, 0x11, P4 ;  /* 0x00000011cb00780c */ /* 0x000fe20002781670 */
[--C-:B0-----:R-:W-:Y:S01]  /*106c0*/  IMAD.IADD R204, R204, 0x1, R207.reuse ;  /* 0x00000001cccc7824 */ /* 0x101fe200078e02cf */
[----:B------:R-:W-:Y:S01]  /*106d0*/  FSEL R201, R153, -INF , !P3 ;  /* 0xff80000099c97808 */ /* 0x000fe20005800000 */
[----:B------:R-:W-:Y:S01]  /*106e0*/  IMAD.IADD R205, R205, 0x1, R207 ;  /* 0x00000001cdcd7824 */ /* 0x000fe200078e02cf */
[----:B------:R-:W-:Y:S02]  /*106f0*/  FSEL R156, R156, -INF , !P5 ;  /* 0xff8000009c9c7808 */ /* 0x000fe40006800000 */
[----:B------:R-:W-:Y:S02]  /*10700*/  FSEL R157, R157, -INF , !P2 ;  /* 0xff8000009d9d7808 */ /* 0x000fe40005000000 */
[C---:B------:R-:W-:Y:S02]  /*10710*/  ISETP.GT.AND P3, PT, R202.reuse, 0x11, P1 ;  /* 0x00000011ca00780c */ /* 0x040fe40000f64270 */
[----:B------:R-:W-:-:S02]  /*10720*/  ISETP.GT.AND P5, PT, R202, 0x18, P1 ;  /* 0x00000018ca00780c */ /* 0x000fc40000fa4270 */
[----:B------:R-:W-:Y:S02]  /*10730*/  ISETP.GT.AND P2, PT, R202, 0x19, P1 ;  /* 0x00000019ca00780c */ /* 0x000fe40000f44270 */
[----:B------:R-:W-:Y:S02]  /*10740*/  FSEL R160, R160, -INF , !P4 ;  /* 0xff800000a0a07808 */ /* 0x000fe40006000000 */
[----:B------:R-:W-:Y:S02]  /*10750*/  ISETP.GT.AND P4, PT, R202, 0x20, P1 ;  /* 0x00000020ca00780c */ /* 0x000fe40000f84270 */
[C---:B------:R-:W-:Y:S02]  /*10760*/  ISETP.LT.OR P3, PT, R203.reuse, 0x12, P3 ;  /* 0x00000012cb00780c */ /* 0x040fe40001f61670 */
[C---:B------:R-:W-:Y:S02]  /*10770*/  ISETP.LT.OR P5, PT, R203.reuse, 0x19, P5 ;  /* 0x00000019cb00780c */ /* 0x040fe40002fa1670 */
[----:B------:R-:W-:-:S02]  /*10780*/  ISETP.LT.OR P2, PT, R203, 0x1a, P2 ;  /* 0x0000001acb00780c */ /* 0x000fc40001741670 */
[----:B------:R-:W-:Y:S02]  /*10790*/  ISETP.LT.OR P4, PT, R203, 0x21, P4 ;  /* 0x00000021cb00780c */ /* 0x000fe40002781670 */
[----:B------:R-:W-:Y:S02]  /*107a0*/  FSEL R161, R161, -INF , !P3 ;  /* 0xff800000a1a17808 */ /* 0x000fe40005800000 */
        /* <DEDUP_REMOVED lines=18> */
[----:B------:R-:W-:Y:S02]  /*108d0*/  PLOP3.LUT P4, PT, PT, PT, UP0, 0x40, 0x0 ;  /* 0x000000000000781c */ /* 0x000fe40003f8e808 */
        /* <DEDUP_REMOVED lines=19> */
.L_x_3481:
[----:B------:R-:W-:-:S05]  /*10a10*/  IMAD.U32 R176, RZ, RZ, UR42 ;  /* 0x0000002affb07e24 */ /* 0x000fca000f8e00ff */
[----:B------:R-:W-:-:S13]  /*10a20*/  ISETP.NE.AND P2, PT, R176, 0x1, PT ;  /* 0x00000001b000780c */ /* 0x000fda0003f45270 */
[----:B------:R-:W0:Y:S02]  /*10a30*/  @P2 LDC.64 R152, c[0x0][0xae0] ;  /* 0x0002b800ff982b82 */ /* 0x000e240000000a00 */
[----:B0-----:R-:W-:-:S05]  /*10a40*/  @P2 IMAD.HI.U32 R152, R207, R152, RZ ;  /* 0x00000098cf982227 */ /* 0x001fca00078e00ff */
[----:B------:R-:W-:-:S07]  /*10a50*/  @P2 SHF.R.U32.HI R207, RZ, R153, R152 ;  /* 0x00000099ffcf2219 */ /* 0x000fce0000011698 */
.L_x_3482:
[----:B------:R-:W-:Y:S05]  /*10a60*/  BSYNC B2 ;  /* 0x0000000000027941 */ /* 0x000fea0003800000 */
.L_x_3480:
[----:B------:R-:W-:-:S04]  /*10a70*/  IMAD R15, R207, R176, -R15 ;  /* 0x000000b0cf0f7224 */ /* 0x000fc800078e0a0f */
[----:B------:R-:W-:-:S05]  /*10a80*/  IMAD.IADD R15, R15, 0x1, -R184 ;  /* 0x000000010f0f7824 */ /* 0x000fca00078e0ab8 */
[----:B------:R-:W-:Y:S02]  /*10a90*/  VIMNMX R205, R205, R15, !PT ;  /* 0x0000000fcdcd7248 */ /* 0x000fe40007fe0100 */
[----:B------:R-:W-:-:S07]  /*10aa0*/  VIADDMNMX R204, R15, R176, R204, PT ;  /* 0x000000b00fcc7246 */ /* 0x000fce00038001cc */
.L_x_3479:
        /* <DEDUP_REMOVED lines=40> */
[----:B------:R-:W0:Y:S01]  /*10d30*/  SHFL.BFLY PT, R152, R15, 0x2, 0x1f ;  /* 0x0c401f000f987f89 */ /* 0x000e2200000e0000 */
        /* <DEDUP_REMOVED lines=14> */
[----:B0-----:R-:W-:Y:S02]  /*10e20*/  FMNMX.FTZ R152, R15, R152, !PT ;  /* 0x000000980f987209 */ /* 0x001fe40007810000 */
[C---:B------:R-:W-:Y:S02]  /*10e30*/  LOP3.LUT P0, RZ, R22.reuse, 0x400000, RZ, 0xc0, !PT ;  /* 0x0040000016ff7812 */ /* 0x040fe4000780c0ff */
[----:B------:R-:W-:Y:S01]  /*10e40*/  LOP3.LUT R22, R22, 0xfffffff7, RZ, 0xc0, !PT ;  /* 0xfffffff716167812 */ /* 0x000fe200078ec0ff */
[----:B------:R-:W0:Y:S01]  /*10e50*/  SHFL.BFLY PT, R176, R152, 0x1, 0x1f ;  /* 0x0c201f0098b07f89 */ /* 0x000e2200000e0000 */
        /* <DEDUP_REMOVED lines=12> */
[----:B0-----:R-:W-:Y:S02]  /*10f20*/  FMNMX.FTZ R176, R152, R176, !PT ;  /* 0x000000b098b07209 */ /* 0x001fe40007810000 */
        /* <DEDUP_REMOVED lines=15> */
[----:B------:R-:W-:Y:S01]  /*11020*/  IMAD.U32 R15, RZ, RZ, UR41 ;  /* 0x00000029ff0f7e24 */ /* 0x000fe2000f8e00ff */
[----:B------:R-:W-:-:S03]  /*11030*/  @P0 LOP3.LUT R22, R22, 0x100000, RZ, 0xfc, !PT ;  /* 0x0010000016160812 */ /* 0x000fc600078efcff */
[-C--:B------:R-:W-:Y:S01]  /*11040*/  FMUL.FTZ R152, R176, R15.reuse ;  /* 0x0000000fb0987220 */ /* 0x080fe20000410000 */
[----:B------:R-:W-:Y:S01]  /*11050*/  LOP3.LUT R22, R22, 0xffdfffff, RZ, 0xc0, !PT ;  /* 0xffdfffff16167812 */ /* 0x000fe200078ec0ff */
[----:B------:R-:W-:-:S03]  /*11060*/  FMUL.FTZ R7, R7, R15 ;  /* 0x0000000f07077220 */ /* 0x000fc60000410000 */
[----:B------:R-:W-:Y:S02]  /*11070*/  FSEL R152, R152, RZ, P4 ;  /* 0x000000ff98987208 */ /* 0x000fe40002000000 */
[----:B------:R-:W-:-:S03]  /*11080*/  @P5 LOP3.LUT R22, R22, 0x200000, RZ, 0xfc, !PT ;  /* 0x0020000016165812 */ /* 0x000fc600078efcff */
[-CC-:B------:R-:W-:Y:S01]  /*11090*/  FFMA.FTZ R153, R168, R15.reuse, -R152.reuse ;  /* 0x0000000fa8997223 */ /* 0x180fe20000010898 */
[----:B------:R-:W-:Y:S01]  /*110a0*/  FMNMX.FTZ R168, R154, R20, !PT ;  /* 0x000000149aa87209 */ /* 0x000fe20007810000 */
[-CC-:B------:R-:W-:Y:S01]  /*110b0*/  FFMA.FTZ R200, R200, R15.reuse, -R152.reuse ;  /* 0x0000000fc8c87223 */ /* 0x180fe20000010898 */
[----:B------:R-:W-:Y:S01]  /*110c0*/  LOP3.LUT P5, RZ, R22, 0x40, RZ, 0xc0, !PT ;  /* 0x0000004016ff7812 */ /* 0x000fe200078ac0ff */
[-CC-:B------:R-:W-:Y:S01]  /*110d0*/  FFMA.FTZ R201, R201, R15.reuse, -R152.reuse ;  /* 0x0000000fc9c97223 */ /* 0x180fe20000010898 */
[----:B------:R-:W-:Y:S01]  /*110e0*/  FMNMX.FTZ R168, R155, R168, !PT ;  /* 0x000000a89ba87209 */ /* 0x000fe20007810000 */
[-CC-:B------:R-:W-:Y:S01]  /*110f0*/  FFMA.FTZ R156, R156, R15.reuse, -R152.reuse ;  /* 0x0000000f9c9c7223 */ /* 0x180fe20000010898 */
[----:B------:R-:W-:Y:S01]  /*11100*/  LOP3.LUT P0, RZ, R22, 0x10, RZ, 0xc0, !PT ;  /* 0x0000001016ff7812 */ /* 0x000fe2000780c0ff */
[-CC-:B------:R-:W-:Y:S01]  /*11110*/  FFMA.FTZ R157, R157, R15.reuse, -R152.reuse ;  /* 0x0000000f9d9d7223 */ /* 0x180fe20000010898 */
[----:B------:R-:W-:Y:S01]  /*11120*/  FMNMX.FTZ R168, R158, R168, !PT ;  /* 0x000000a89ea87209 */ /* 0x000fe20007810000 */
[-CC-:B------:R-:W-:Y:S01]  /*11130*/  FFMA.FTZ R160, R160, R15.reuse, -R152.reuse ;  /* 0x0000000fa0a07223 */ /* 0x180fe20000010898 */
[----:B------:R-:W-:Y:S01]  /*11140*/  FSEL R170, R170, -INF , !P5 ;  /* 0xff800000aaaa7808 */ /* 0x000fe20006800000 */
        /* <DEDUP_REMOVED lines=18> */
[----:B------:R-:W-:Y:S01]  /*11270*/  FFMA.FTZ R152, R181, R15, -R152 ;  /* 0x0000000fb5987223 */ /* 0x000fe20000010898 */
[----:B------:R-:W-:Y:S01]  /*11280*/  LOP3.LUT P5, RZ, R22, 0x200000, RZ, 0xc0, !PT ;  /* 0x0020000016ff7812 */ /* 0x000fe200078ac0ff */
[----:B------:R0:W-:Y:S01]  /*11290*/  MUFU.EX2 R203, R156 ;  /* 0x0000009c00cb7308 */ /* 0x0001e20000000800 */
[----:B------:R-:W-:-:S02]  /*112a0*/  FMNMX.FTZ R168, R170, R168, !PT ;  /* 0x000000a8aaa87209 */ /* 0x000fc40007810000 */
[----:B------:R-:W-:Y:S02]  /*112b0*/  FSEL R175, R175, -INF , !P0 ;  /* 0xff800000afaf7808 */ /* 0x000fe40004000000 */
[----:B------:R-:W-:Y:S02]  /*112c0*/  FMNMX.FTZ R168, R171, R168, !PT ;  /* 0x000000a8aba87209 */ /* 0x000fe40007810000 */
[----:B------:R-:W-:Y:S01]  /*112d0*/  FSEL R178, R178, -INF , !P5 ;  /* 0xff800000b2b27808 */ /* 0x000fe20006800000 */
[----:B------:R-:W-:Y:S01]  /*112e0*/  MUFU.EX2 R204, R157 ;  /* 0x0000009d00cc7308 */ /* 0x000fe20000000800 */
[----:B------:R-:W-:Y:S01]  /*112f0*/  FMNMX.FTZ R168, R174, R168, !PT ;  /* 0x000000a8aea87209 */ /* 0x000fe20007810000 */
[----:B0-----:R-:W-:Y:S01]  /*11300*/  IMAD.MOV R156, RZ, RZ, -R210 ;  /* 0x000000ffff9c7224 */ /* 0x001fe200078e0ad2 */
[----:B------:R-:W-:Y:S02]  /*11310*/  LOP3.LUT P0, RZ, R22, 0x80000, RZ, 0xc0, !PT ;  /* 0x0008000016ff7812 */ /* 0x000fe4000780c0ff */
[----:B------:R-:W-:-:S02]  /*11320*/  FMNMX.FTZ R168, R175, R168, !PT ;  /* 0x000000a8afa87209 */ /* 0x000fc40007810000 */
[----:B------:R-:W-:Y:S01]  /*11330*/  ISETP.NE.AND P1, PT, R184, R156, PT ;  /* 0x0000009cb800720c */ /* 0x000fe20003f25270 */
[----:B------:R-:W-:Y:S01]  /*11340*/  MUFU.EX2 R157, R160 ;  /* 0x000000a0009d7308 */ /* 0x000fe20000000800 */
[----:B------:R-:W-:-:S04]  /*11350*/  FMNMX.FTZ R168, R178, R168, !PT ;  /* 0x000000a8b2a87209 */ /* 0x000fc80007810000 */
[----:B------:R-:W-:-:S03]  /*11360*/  FMNMX.FTZ R168, R179, R168, !PT ;  /* 0x000000a8b3a87209 */ /* 0x000fc60007810000 */
[----:B------:R-:W-:Y:S01]  /*11370*/  MUFU.EX2 R160, R153 ;  /* 0x0000009900a07308 */ /* 0x000fe20000000800 */
[----:B------:R-:W-:-:S04]  /*11380*/  FMNMX.FTZ R168, R182, R168, !PT ;  /* 0x000000a8b6a87209 */ /* 0x000fc80007810000 */
[----:B------:R-:W-:-:S03]  /*11390*/  FMNMX.FTZ R168, R183, R168, !PT ;  /* 0x000000a8b7a87209 */ /* 0x000fc60007810000 */
[----:B------:R0:W1:Y:S02]  /*113a0*/  MUFU.EX2 R153, R7 ;  /* 0x0000000700997308 */ /* 0x0000640000000800 */
[----:B------:R-:W2:Y:S06]  /*113b0*/  SHFL.BFLY PT, R181, R168, 0x2, 0x1f ;  /* 0x0c401f00a8b57f89 */ /* 0x000eac00000e0000 */
[----:B------:R-:W3:Y:S01]  /*113c0*/  MUFU.EX2 R200, R200 ;  /* 0x000000c800c87308 */ /* 0x000ee20000000800 */
[----:B0-----:R-:W-:-:S04]  /*113d0*/  @!P1 IMAD R7, R17, 0x40, R197 ;  /* 0x0000004011079824 */ /* 0x001fc800078e02c5 */
[----:B------:R-:W-:-:S03]  /*113e0*/  @!P1 IMAD R7, R7, 0x4, R16 ;  /* 0x0000000407079824 */ /* 0x000fc600078e0210 */
[----:B------:R-:W0:Y:S01]  /*113f0*/  MUFU.EX2 R201, R201 ;  /* 0x000000c900c97308 */ /* 0x000e220000000800 */
[-C--:B-1----:R-:W-:Y:S01]  /*11400*/  FMUL.FTZ R24, R24, R153.reuse ;  /* 0x0000009918187220 */ /* 0x082fe20000410000 */
[----:B------:R-:W-:Y:S01]  /*11410*/  @!P1 STS [R7+0x38400], R153 ;  /* 0x0384009907009388 */ /* 0x000fe20000000800 */
[-C--:B------:R-:W-:Y:S01]  /*11420*/  FMUL.FTZ R25, R25, R153.reuse ;  /* 0x0000009919197220 */ /* 0x080fe20000410000 */
[-C--:B------:R-:W-:Y:S01]  /*11430*/  FMUL.FTZ R28, R28, R153.reuse ;  /* 0x000000991c1c7220 */ /* 0x080fe20000410000 */
[-C--:B------:R-:W-:Y:S01]  /*11440*/  FMUL.FTZ R29, R29, R153.reuse ;  /* 0x000000991d1d7220 */ /* 0x080fe20000410000 */
[-C--:B------:R-:W-:Y:S01]  /*11450*/  FMUL.FTZ R32, R32, R153.reuse ;  /* 0x0000009920207220 */ /* 0x080fe20000410000 */
[----:B------:R-:W-:Y:S01]  /*11460*/  FMUL.FTZ R33, R33, R153 ;  /* 0x0000009921217220 */ /* 0x000fe20000410000 */
[----:B------:R-:W-:Y:S01]  /*11470*/  MUFU.EX2 R17, R172 ;  /* 0x000000ac00117308 */ /* 0x000fe20000000800 */
[----:B---3--:R-:W-:Y:S01]  /*11480*/  FFMA.FTZ R6, R153, R6, R200 ;  /* 0x0000000699067223 */ /* 0x008fe200000100c8 */
[----:B--2---:R-:W-:Y:S01]  /*11490*/  FMNMX.FTZ R168, R168, R181, !PT ;  /* 0x000000b5a8a87209 */ /* 0x004fe20007810000 */
[-C--:B------:R-:W-:Y:S01]  /*114a0*/  FMUL.FTZ R36, R36, R153.reuse ;  /* 0x0000009924247220 */ /* 0x080fe20000410000 */
[-C--:B------:R-:W-:Y:S01]  /*114b0*/  FMUL.FTZ R37, R37, R153.reuse ;  /* 0x0000009925257220 */ /* 0x080fe20000410000 */
[-C--:B------:R-:W-:Y:S01]  /*114c0*/  FMUL.FTZ R40, R40, R153.reuse ;  /* 0x0000009928287220 */ /* 0x080fe20000410000 */
[-C--:B------:R-:W-:Y:S01]  /*114d0*/  FMUL.FTZ R41, R41, R153.reuse ;  /* 0x0000009929297220 */ /* 0x080fe20000410000 */
[----:B------:R-:W1:Y:S01]  /*114e0*/  SHFL.BFLY PT, R205, R168, 0x1, 0x1f ;  /* 0x0c201f00a8cd7f89 */ /* 0x000e6200000e0000 */
[----:B------:R-:W-:Y:S01]  /*114f0*/  MUFU.EX2 R181, R161 ;  /* 0x000000a100b57308 */ /* 0x000fe20000000800 */
[----:B0-----:R-:W-:Y:S01]  /*11500*/  FADD.FTZ R6, R201, R6 ;  /* 0x00000006c9067221 */ /* 0x001fe20000010000 */
[-C--:B------:R-:W-:Y:S01]  /*11510*/  FMUL.FTZ R44, R44, R153.reuse ;  /* 0x000000992c2c7220 */ /* 0x080fe20000410000 */
[-C--:B------:R-:W-:Y:S01]  /*11520*/  FMUL.FTZ R45, R45, R153.reuse ;  /* 0x000000992d2d7220 */ /* 0x080fe20000410000 */
[-C--:B------:R-:W-:Y:S01]  /*11530*/  FMUL.FTZ R48, R48, R153.reuse ;  /* 0x0000009930307220 */ /* 0x080fe20000410000 */
[----:B------:R-:W-:Y:S01]  /*11540*/  FADD.FTZ R6, R203, R6 ;  /* 0x00000006cb067221 */ /* 0x000fe20000010000 */
        /* <DEDUP_REMOVED lines=21> */
[----:B------:R-:W-:Y:S01]  /*116a0*/  FSETP.NEU.FTZ.AND P2, PT, R168, -INF , PT ;  /* 0xff800000a800780b */ /* 0x000fe20003f5d000 */
[-C--:B------:R-:W-:Y:S01]  /*116b0*/  FMUL.FTZ R84, R84, R153.reuse ;  /* 0x0000009954547220 */ /* 0x080fe20000410000 */
[-C--:B------:R-:W-:Y:S01]  /*116c0*/  FMUL.FTZ R85, R85, R153.reuse ;  /* 0x0000009955557220 */ /* 0x080fe20000410000 */
[-C--:B------:R-:W-:Y:S01]  /*116d0*/  FMUL.FTZ R88, R88, R153.reuse ;  /* 0x0000009958587220 */ /* 0x080fe20000410000 */
[----:B------:R-:W-:Y:S01]  /*116e0*/  FSEL R156, R168, RZ, P2 ;  /* 0x000000ffa89c7208 */ /* 0x000fe20001000000 */
[----:B------:R-:W-:Y:S01]  /*116f0*/  MUFU.EX2 R177, R177 ;  /* 0x000000b100b17308 */ /* 0x000fe20000000800 */
[-C--:B------:R-:W-:Y:S01]  /*11700*/  FMUL.FTZ R89, R89, R153.reuse ;  /* 0x0000009959597220 */ /* 0x080fe20000410000 */
[-C--:B------:R-:W-:Y:S01]  /*11710*/  FMUL.FTZ R92, R92, R153.reuse ;  /* 0x000000995c5c7220 */ /* 0x080fe20000410000 */
[-C--:B------:R-:W-:Y:S01]  /*11720*/  FMUL.FTZ R93, R93, R153.reuse ;  /* 0x000000995d5d7220 */ /* 0x080fe20000410000 */
[----:B------:R-:W-:Y:S01]  /*11730*/  FADD.FTZ R156, -R156, R20 ;  /* 0x000000149c9c7221 */ /* 0x000fe20000010100 */
[-C--:B------:R-:W-:Y:S01]  /*11740*/  FMUL.FTZ R96, R96, R153.reuse ;  /* 0x0000009960607220 */ /* 0x080fe20000410000 */
[-C--:B------:R-:W-:Y:S01]  /*11750*/  FMUL.FTZ R97, R97, R153.reuse ;  /* 0x0000009961617220 */ /* 0x080fe20000410000 */
[----:B------:R-:W-:Y:S01]  /*11760*/  FMUL.FTZ R100, R100, R153 ;  /* 0x0000009964647220 */ /* 0x000fe20000410000 */
[----:B------:R-:W-:Y:S01]  /*11770*/  FMUL.FTZ R156, R156, R15 ;  /* 0x0000000f9c9c7220 */ /* 0x000fe20000410000 */
        /* <DEDUP_REMOVED lines=15> */
[----:B------:R-:W-:Y:S01]  /*11870*/  FMUL.FTZ R128, R128, R153 ;  /* 0x0000009980807220 */ /* 0x000fe20000410000 */
[----:B------:R2:W-:Y:S01]  /*11880*/  MUFU.EX2 R169, R173 ;  /* 0x000000ad00a97308 */ /* 0x0005e20000000800 */
[----:B0-----:R-:W-:Y:S01]  /*11890*/  F2FP.F16.F32.PACK_AB R156, R201, R200 ;  /* 0x000000c8c99c723e */ /* 0x001fe200000000ff */
[----:B------:R-:W-:Y:S01]  /*118a0*/  FADD.FTZ R201, R204, R6 ;  /* 0x00000006ccc97221 */ /* 0x000fe20000010000 */
[----:B------:R-:W-:-:S02]  /*118b0*/  IMAD R6, R198, 0x1000, R196 ;  /* 0x00001000c6067824 */ /* 0x000fc400078e02c4 */
[-C--:B------:R-:W-:Y:S01]  /*118c0*/  FMUL.FTZ R129, R129, R153.reuse ;  /* 0x0000009981817220 */ /* 0x080fe20000410000 */
[-C--:B------:R-:W-:Y:S01]  /*118d0*/  FMUL.FTZ R132, R132, R153.reuse ;  /* 0x0000009984847220 */ /* 0x080fe20000410000 */
[-C--:B------:R-:W-:Y:S01]  /*118e0*/  FMUL.FTZ R133, R133, R153.reuse ;  /* 0x0000009985857220 */ /* 0x080fe20000410000 */
[-C--:B------:R-:W-:Y:S01]  /*118f0*/  FMUL.FTZ R136, R136, R153.reuse ;  /* 0x0000009988887220 */ /* 0x080fe20000410000 */
[----:B------:R-:W-:Y:S01]  /*11900*/  MUFU.EX2 R180, R180 ;  /* 0x000000b400b47308 */ /* 0x000fe20000000800 */
[----:B-1----:R0:W-:Y:S01]  /*11910*/  @!P1 STS [R7+0x38420], R161 ;  /* 0x038420a107009388 */ /* 0x0021e20000000800 */
        /* <DEDUP_REMOVED lines=8> */
[----:B------:R-:W-:Y:S01]  /*119a0*/  FMUL.FTZ R27, R27, R161 ;  /* 0x000000a11b1b7220 */ /* 0x000fe20000410000 */
[----:B0-----:R-:W-:Y:S01]  /*119b0*/  FMUL.FTZ R7, R168, R15 ;  /* 0x0000000fa8077220 */ /* 0x001fe20000410000 */
[-C--:B------:R-:W-:Y:S01]  /*119c0*/  FMUL.FTZ R30, R30, R161.reuse ;  /* 0x000000a11e1e7220 */ /* 0x080fe20000410000 */
[-C--:B------:R-:W-:Y:S01]  /*119d0*/  FMUL.FTZ R31, R31, R161.reuse ;  /* 0x000000a11f1f7220 */ /* 0x080fe20000410000 */
        /* <DEDUP_REMOVED lines=16> */
[-CC-:B--2---:R-:W-:Y:S01]  /*11ae0*/  FFMA.FTZ R173, R170, R15.reuse, -R7.reuse ;  /* 0x0000000faaad7223 */ /* 0x184fe20000010807 */
[-CC-:B------:R-:W-:Y:S01]  /*11af0*/  FFMA.FTZ R171, R171, R15.reuse, -R7.reuse ;  /* 0x0000000fabab7223 */ /* 0x180fe20000010807 */
[-CC-:B------:R-:W-:Y:S01]  /*11b00*/  FFMA.FTZ R174, R174, R15.reuse, -R7.reuse ;  /* 0x0000000faeae7223 */ /* 0x180fe20000010807 */
[----:B------:R-:W1:Y:S01]  /*11b10*/  MUFU.EX2 R172, R172 ;  /* 0x000000ac00ac7308 */ /* 0x000e620000000800 */
[-CC-:B------:R-:W-:Y:S01]  /*11b20*/  FFMA.FTZ R175, R175, R15.reuse, -R7.reuse ;  /* 0x0000000fafaf7223 */ /* 0x180fe20000010807 */
[-CC-:B------:R-:W-:Y:S01]  /*11b30*/  FFMA.FTZ R178, R178, R15.reuse, -R7.reuse ;  /* 0x0000000fb2b27223 */ /* 0x180fe20000010807 */
[-CC-:B------:R-:W-:Y:S01]  /*11b40*/  FFMA.FTZ R179, R179, R15.reuse, -R7.reuse ;  /* 0x0000000fb3b37223 */ /* 0x180fe20000010807 */
[-CC-:B------:R-:W-:Y:S01]  /*11b50*/  FFMA.FTZ R182, R182, R15.reuse, -R7.reuse ;  /* 0x0000000fb6b67223 */ /* 0x180fe20000010807 */
[----:B------:R-:W-:Y:S01]  /*11b60*/  FFMA.FTZ R183, R183, R15, -R7 ;  /* 0x0000000fb7b77223 */ /* 0x000fe20000010807 */
[----:B------:R-:W-:Y:S01]  /*11b70*/  IMAD.MOV.U32 R7, RZ, RZ, 0x40000040 ;  /* 0x40000040ff077424 */ /* 0x000fe200078e00ff */
[----:B------:R-:W-:Y:S01]  /*11b80*/  F2FP.F16.F32.PACK_AB R158, R204, R203 ;  /* 0x000000cbcc9e723e */ /* 0x000fe200000000ff */
[----:B------:R-:W2:Y:S01]  /*11b90*/  MUFU.EX2 R155, R155 ;  /* 0x0000009b009b7308 */ /* 0x000ea20000000800 */
[----:B0-----:R-:W-:Y:S01]  /*11ba0*/  FFMA.FTZ R0, R161, R0, R200 ;  /* 0x00000000a1007223 */ /* 0x001fe200000100c8 */
[----:B------:R-:W-:Y:S01]  /*11bb0*/  F2FP.F16.F32.PACK_AB R154, R165, R164 ;  /* 0x000000a4a59a723e */ /* 0x000fe200000000ff */
[-C--:B------:R-:W-:Y:S01]  /*11bc0*/  FMUL.FTZ R46, R46, R161.reuse ;  /* 0x000000a12e2e7220 */ /* 0x080fe20000410000 */
[----:B------:R-:W-:Y:S01]  /*11bd0*/  R2UR UR7, R7 ;  /* 0x00000000070772ca */ /* 0x000fe200000e0000 */
[----:B------:R-:W-:Y:S01]  /*11be0*/  FADD.FTZ R7, R157, R201 ;  /* 0x000000c99d077221 */ /* 0x000fe20000010000 */
[-C--:B------:R-:W-:Y:S01]  /*11bf0*/  FMUL.FTZ R47, R47, R161.reuse ;  /* 0x000000a12f2f7220 */ /* 0x080fe20000410000 */
[-C--:B------:R-:W-:Y:S01]  /*11c00*/  FMUL.FTZ R50, R50, R161.reuse ;  /* 0x000000a132327220 */ /* 0x080fe20000410000 */
[----:B------:R-:W0:Y:S01]  /*11c10*/  MUFU.EX2 R159, R159 ;  /* 0x0000009f009f7308 */ /* 0x000e220000000800 */
[----:B-1----:R-:W-:Y:S01]  /*11c20*/  FADD.FTZ R0, R172, R0 ;  /* 0x00000000ac007221 */ /* 0x002fe20000010000 */
[----:B------:R-:W-:Y:S01]  /*11c30*/  FADD.FTZ R7, R181, R7 ;  /* 0x00000007b5077221 */ /* 0x000fe20000010000 */
[-C--:B------:R-:W-:Y:S01]  /*11c40*/  FMUL.FTZ R51, R51, R161.reuse ;  /* 0x000000a133337220 */ /* 0x080fe20000410000 */
[-C--:B------:R-:W-:Y:S01]  /*11c50*/  FMUL.FTZ R54, R54, R161.reuse ;  /* 0x000000a136367220 */ /* 0x080fe20000410000 */
[-C--:B------:R-:W-:Y:S01]  /*11c60*/  FMUL.FTZ R55, R55, R161.reuse ;  /* 0x000000a137377220 */ /* 0x080fe20000410000 */
[----:B------:R-:W-:Y:S01]  /*11c70*/  FADD.FTZ R7, R164, R7 ;  /* 0x00000007a4077221 */ /* 0x000fe20000010000 */
[-C--:B------:R-:W-:Y:S01]  /*11c80*/  FMUL.FTZ R58, R58, R161.reuse ;  /* 0x000000a13a3a7220 */ /* 0x080fe20000410000 */
[----:B------:R-:W1:Y:S01]  /*11c90*/  MUFU.EX2 R162, R162 ;  /* 0x000000a200a27308 */ /* 0x000e620000000800 */
[----:B--2---:R-:W-:Y:S01]  /*11ca0*/  FADD.FTZ R0, R155, R0 ;  /* 0x000000009b007221 */ /* 0x004fe20000010000 */
[----:B------:R-:W-:Y:S01]  /*11cb0*/  FADD.FTZ R7, R165, R7 ;  /* 0x00000007a5077221 */ /* 0x000fe20000010000 */
        /* <DEDUP_REMOVED lines=62> */
[----:B------:R-:W-:-:S02]  /*120a0*/  R2UR UR6, R6 ;  /* 0x00000000060672ca */ /* 0x000fc400000e0000 */
[----:B0-----:R-:W-:Y:S02]  /*120b0*/  F2FP.F16.F32.PACK_AB R161, R171, R173 ;  /* 0x000000adaba1723e */ /* 0x001fe400000000ff */
[----:B------:R-:W-:Y:S02]  /*120c0*/  F2FP.F16.F32.PACK_AB R162, R169, R17 ;  /* 0x00000011a9a2723e */ /* 0x000fe400000000ff */
[----:B------:R-:W-:Y:S01]  /*120d0*/  F2FP.F16.F32.PACK_AB R164, R177, R202 ;  /* 0x000000cab1a4723e */ /* 0x000fe200000000ff */
[----:B------:R-:W-:Y:S01]  /*120e0*/  MUFU.EX2 R178, R178 ;  /* 0x000000b200b27308 */ /* 0x000fe20000000800 */
[----:B--2---:R-:W-:Y:S02]  /*120f0*/  F2FP.F16.F32.PACK_AB R152, R181, R157 ;  /* 0x0000009db598723e */ /* 0x004fe400000000ff */
[----:B------:R-:W-:Y:S01]  /*12100*/  F2FP.F16.F32.PACK_AB R157, R172, R200 ;  /* 0x000000c8ac9d723e */ /* 0x000fe200000000ff */
[----:B------:R-:W-:Y:S01]  /*12110*/  BAR.SYNC.DEFER_BLOCKING 0xf, 0x100 ;  /* 0x03c4000000007b1d */ /* 0x000fe20000010000 */
[----:B------:R-:W-:Y:S01]  /*12120*/  FADD.FTZ R172, R167, R0 ;  /* 0x00000000a7ac7221 */ /* 0x000fe20000010000 */
[----:B------:R-:W-:Y:S01]  /*12130*/  FADD.FTZ R0, R160, R7 ;  /* 0x00000007a0007221 */ /* 0x000fe20000010000 */
[----:B------:R-:W-:Y:S01]  /*12140*/  F2FP.F16.F32.PACK_AB R160, R20, R160 ;  /* 0x000000a014a0723e */ /* 0x000fe200000000ff */
[----:B------:R-:W-:Y:S01]  /*12150*/  IMAD.MOV.U32 R7, RZ, RZ, 0x40000040 ;  /* 0x40000040ff077424 */ /* 0x000fe200078e00ff */
[----:B-1----:R-:W-:Y:S01]  /*12160*/  F2FP.F16.F32.PACK_AB R163, R175, R174 ;  /* 0x000000aeafa3723e */ /* 0x002fe200000000ff */
[----:B------:R-:W0:Y:S01]  /*12170*/  MUFU.EX2 R179, R179 ;  /* 0x000000b300b37308 */ /* 0x000e220000000800 */
[----:B---3--:R-:W-:Y:S01]  /*12180*/  F2FP.F16.F32.PACK_AB R166, R170, R180 ;  /* 0x000000b4aaa6723e */ /* 0x008fe200000000ff */
[----:B------:R-:W-:Y:S01]  /*12190*/  FADD.FTZ R172, R173, R172 ;  /* 0x000000acadac7221 */ /* 0x000fe20000010000 */
[----:B------:R-:W-:-:S03]  /*121a0*/  FADD.FTZ R0, R20, R0 ;  /* 0x0000000014007221 */ /* 0x000fc60000010000 */
[----:B------:R-:W-:Y:S01]  /*121b0*/  FADD.FTZ R172, R171, R172 ;  /* 0x000000acabac7221 */ /* 0x000fe20000010000 */
[----:B------:R-:W-:Y:S01]  /*121c0*/  FADD.FTZ R0, R17, R0 ;  /* 0x0000000011007221 */ /* 0x000fe20000010000 */
[----:B------:R-:W1:Y:S02]  /*121d0*/  MUFU.EX2 R182, R182 ;  /* 0x000000b600b67308 */ /* 0x000e640000000800 */
[----:B------:R-:W-:Y:S01]  /*121e0*/  FADD.FTZ R172, R174, R172 ;  /* 0x000000acaeac7221 */ /* 0x000fe20000010000 */
[----:B------:R-:W-:-:S03]  /*121f0*/  FADD.FTZ R0, R169, R0 ;  /* 0x00000000a9007221 */ /* 0x000fc60000010000 */
[----:B------:R-:W-:Y:S01]  /*12200*/  FADD.FTZ R172, R175, R172 ;  /* 0x000000acafac7221 */ /* 0x000fe20000010000 */
[----:B------:R-:W-:Y:S01]  /*12210*/  FADD.FTZ R0, R202, R0 ;  /* 0x00000000ca007221 */ /* 0x000fe20000010000 */
[----:B------:R-:W2:Y:S01]  /*12220*/  MUFU.EX2 R183, R183 ;  /* 0x000000b700b77308 */ /* 0x000ea20000000800 */
[----:B0-----:R-:W-:Y:S01]  /*12230*/  F2FP.F16.F32.PACK_AB R165, R179, R178 ;  /* 0x000000b2b3a5723e */ /* 0x001fe200000000ff */
[----:B------:R0:W-:Y:S01]  /*12240*/  STSM.16.M88.4 [R211+0x36400], R156 ;  /* 0x0364009cd3007844 */ /* 0x0001e20000000200 */
[----:B------:R-:W-:Y:S01]  /*12250*/  FADD.FTZ R172, R178, R172 ;  /* 0x000000acb2ac7221 */ /* 0x000fe20000010000 */
[----:B------:R-:W-:Y:S02]  /*12260*/  FADD.FTZ R0, R177, R0 ;  /* 0x00000000b1007221 */ /* 0x000fe40000010000 */
[----:B------:R3:W-:Y:S01]  /*12270*/  STSM.16.M88.4 [R212], R152 ;  /* 0x00000098d4007844 */ /* 0x0007e20000000200 */
[----:B------:R-:W-:Y:S01]  /*12280*/  FADD.FTZ R172, R179, R172 ;  /* 0x000000acb3ac7221 */ /* 0x000fe20000010000 */
[----:B------:R-:W-:-:S02]  /*12290*/  FADD.FTZ R0, R180, R0 ;  /* 0x00000000b4007221 */ /* 0x000fc40000010000 */
[----:B------:R4:W-:Y:S01]  /*122a0*/  STSM.16.M88.4 [R214], R160 ;  /* 0x000000a0d6007844 */ /* 0x0009e20000000200 */
[----:B-1----:R-:W-:Y:S01]  /*122b0*/  FADD.FTZ R172, R182, R172 ;  /* 0x000000acb6ac7221 */ /* 0x002fe20000010000 */
[----:B--2---:R-:W-:-:S05]  /*122c0*/  F2FP.F16.F32.PACK_AB R167, R183, R182 ;  /* 0x000000b6b7a7723e */ /* 0x004fca00000000ff */
[----:B------:R4:W-:Y:S01]  /*122d0*/  STSM.16.M88.4 [R213], R164 ;  /* 0x000000a4d5007844 */ /* 0x0009e20000000200 */
[----:B------:R-:W-:-:S06]  /*122e0*/  WARPGROUP.ARRIVE ;  /* 0x00000000000079c5 */ /* 0x000fcc0000000000 */
[----:B------:R-:W-:Y:S03]  /*122f0*/  HGMMA.64x256x16.F32 R24, R156, gdesc[UR4].tnspB, R24, gsb0 ;  /* 0x43e000049c187df0 */ /* 0x000fe60008000818 */
[----:B------:R-:W-:Y:S02]  /*12300*/  WARPGROUP.DEPBAR.LE gsb0, 0x0 ;  /* 0x00008000000079c5 */ /* 0x000fe40000010000 */
[----:B0-----:R-:W-:Y:S01]  /*12310*/  VIADD R156, R6, 0x80 ;  /* 0x00000080069c7836 */ /* 0x001fe20000000000 */
[----:B------:R-:W-:Y:S01]  /*12320*/  WARPGROUP.ARRIVE ;  /* 0x00000000000079c5 */ /* 0x000fe20000000000 */
[----:B------:R-:W-:-:S03]  /*12330*/  IMAD.MOV.U32 R157, RZ, RZ, 0x40000040 ;  /* 0x40000040ff9d7424 */ /* 0x000fc600078e00ff */
[----:B------:R-:W-:Y:S02]  /*12340*/  R2UR UR6, R156 ;  /* 0x000000009c0672ca */ /* 0x000fe400000e0000 */
[----:B------:R-:W-:-:S15]  /*12350*/  R2UR UR7, R157 ;  /* 0x000000009d0772ca */ /* 0x000fde00000e0000 */
[----:B------:R-:W-:-:S01]  /*12360*/  NOP ;  /* 0x0000000000007918 */ /* 0x000fc20000000000 */
[----:B------:R-:W-:Y:S03]  /*12370*/  HGMMA.64x256x16.F32 R24, R152, gdesc[UR4].tnspB, R24, gsb0 ;  /* 0x43e0000498187df0 */ /* 0x000fe60008000818 */
[----:B------:R-:W-:Y:S02]  /*12380*/  WARPGROUP.DEPBAR.LE gsb0, 0x0 ;  /* 0x00008000000079c5 */ /* 0x000fe40000010000 */
[C---:B---3--:R-:W-:Y:S01]  /*12390*/  VIADD R152, R6.reuse, 0x100 ;  /* 0x0000010006987836 */ /* 0x048fe20000000000 */
[----:B------:R-:W-:Y:S01]  /*123a0*/  WARPGROUP.ARRIVE ;  /* 0x00000000000079c5 */ /* 0x000fe20000000000 */
[----:B------:R-:W-:Y:S02]  /*123b0*/  IMAD.MOV.U32 R153, RZ, RZ, 0x40000040 ;  /* 0x40000040ff997424 */ /* 0x000fe400078e00ff */
[----:B------:R-:W-:Y:S01]  /*123c0*/  VIADD R6, R6, 0x180 ;  /* 0x0000018006067836 */ /* 0x000fe20000000000 */
[----:B------:R-:W-:-:S02]  /*123d0*/  R2UR UR6, R152 ;  /* 0x00000000980672ca */ /* 0x000fc400000e0000 */
[----:B------:R-:W-:-:S15]  /*123e0*/  R2UR UR7, R153 ;  /* 0x00000000990772ca */ /* 0x000fde00000e0000 */
[----:B------:R-:W-:-:S01]  /*123f0*/  NOP ;  /* 0x0000000000007918 */ /* 0x000fc20000000000 */
[----:B------:R-:W-:Y:S01]  /*12400*/  HGMMA.64x256x16.F32 R24, R160, gdesc[UR4].tnspB, R24, gsb0 ;  /* 0x43e00004a0187df0 */ /* 0x000fe20008000818 */
[----:B------:R-:W-:Y:S01]  /*12410*/  R2UR UR6, R6 ;  /* 0x00000000060672ca */ /* 0x000fe200000e0000 */
[----:B------:R-:W-:Y:S01]  /*12420*/  FADD.FTZ R6, R170, R0 ;  /* 0x00000000aa067221 */ /* 0x000fe20000010000 */
[----:B------:R-:W-:Y:S01]  /*12430*/  R2UR UR7, R7 ;  /* 0x00000000070772ca */ /* 0x000fe200000e0000 */
[----:B------:R-:W-:Y:S01]  /*12440*/  FADD.FTZ R0, R183, R172 ;  /* 0x000000acb7007221 */ /* 0x000fe20000010000 */
[----:B------:R-:W-:Y:S02]  /*12450*/  WARPGROUP.DEPBAR.LE gsb0, 0x0 ;  /* 0x00008000000079c5 */ /* 0x000fe40000010000 */
[----:B------:R-:W-:-:S15]  /*12460*/  WARPGROUP.ARRIVE ;  /* 0x00000000000079c5 */ /* 0x000fde0000000000 */
[----:B------:R-:W-:-:S06]  /*12470*/  NOP ;  /* 0x0000000000007918 */ /* 0x000fcc0000000000 */
        /* <DEDUP_REMOVED lines=10> */
[----:B----4-:R-:W-:Y:S05]  /*12520*/  @!P0 BRA `(.L_x_3483) ;  /* 0x0000000000048947 */ /* 0x010fea0003800000 */
[----:B------:R-:W-:Y:S01]  /*12530*/  BPT.TRAP 0x1 ;  /* 0x000000040000795c */ /* 0x000fe20000300000 */
.L_x_3483:
[C---:B------:R-:W-:Y:S01]  /*12540*/  ISETP.GT.AND P1, PT, R14.reuse, R206, PT ;  /* 0x000000ce0e00720c */ /* 0x040fe20003f24270 */
[----:B------:R-:W-:Y:S02]  /*12550*/  VIADD R199, R199, 0x38860 ;  /* 0x00038860c7c77836 */ /* 0x000fe40000000000 */
[----:B------:R-:W-:Y:S02]  /*12560*/  VIADD R14, R14, 0xffffffff ;  /* 0xffffffff0e0e7836 */ /* 0x000fe40000000000 */
[----:B------:R-:W-:Y:S01]  /*12570*/  IMAD.MOV.U32 R20, RZ, RZ, R168 ;  /* 0x000000ffff147224 */ /* 0x000fe200078e00a8 */
[----:B------:R-:W-:Y:S01]  /*12580*/  PRMT R199, R188, 0x654, R199 ;  /* 0x00000654bcc77816 */ /* 0x000fe200000000c7 */
[----:B------:R-:W-:Y:S02]  /*12590*/  IMAD.MOV.U32 R7, RZ, RZ, R176 ;  /* 0x000000ffff077224 */ /* 0x000fe400078e00b0 */
[----:B------:R-:W-:Y:S01]  /*125a0*/  IMAD.MOV.U32 R17, RZ, RZ, R198 ;  /* 0x000000ffff117224 */ /* 0x000fe200078e00c6 */
[----:B------:R0:W-:Y:S03]  /*125b0*/  SYNCS.ARRIVE.TRANS64.RED.A1T0 RZ, [R199+URZ], RZ ;  /* 0x000000ffc7ff79a7 */ /* 0x0001e6000810043f */
[----:B------:R-:W-:Y:S05]  /*125c0*/  @P1 BRA `(.L_x_3484) ;  /* 0xffffffc000301947 */ /* 0x000fea000383ffff */
[----:B------:R-:W-:Y:S05]  /*125d0*/  BSYNC B0 ;  /* 0x0000000000007941 */ /* 0x000fea0003800000 */
.L_x_3463:
[----:B------:R-:W-:Y:S02]  /*125e0*/  IMAD.MOV.U32 R20, RZ, RZ, R168 ;  /* 0x000000ffff147224 */ /* 0x000fe400078e00a8 */
[----:B------:R-:W-:Y:S02]  /*125f0*/  IMAD.MOV.U32 R7, RZ, RZ, R176 ;  /* 0x000000ffff077224 */ /* 0x000fe400078e00b0 */
[----:B------:R-:W-:-:S07]  /*12600*/  IMAD.MOV.U32 R17, RZ, RZ, R198 ;  /* 0x000000ffff117224 */ /* 0x000fce00078e00c6 */
.L_x_3462:
[----:B------:R-:W-:Y:S05]  /*12610*/  BSYNC B1 ;  /* 0x0000000000017941 */ /* 0x000fea0003800000 */
.L_x_3461:
[----:B------:R-:W1:Y:S01]  /*12620*/  LDC R152, c[0x0][0x448] ;  /* 0x00011200ff987b82 */ /* 0x000e620000000800 */
[----:B------:R-:W-:-:S07]  /*12630*/  VIADD R153, R208, 0x3f ;  /* 0x0000003fd0997836 */ /* 0x000fce0000000000 */
[----:B------:R-:W2:Y:S01]  /*12640*/  LDC R155, c[0x0][0xadc] ;  /* 0x0002b700ff9b7b82 */ /* 0x000ea20000000800 */
[----:B-1----:R-:W-:Y:S02]  /*12650*/  ISETP.NE.AND P4, PT, R152, 0x1, PT ;  /* 0x000000019800780c */ /* 0x002fe40003f85270 */
[----:B--2---:R-:W-:-:S11]  /*12660*/  ISETP.GE.AND P5, PT, R155, 0x1, PT ;  /* 0x000000019b00780c */ /* 0x004fd60003fa6270 */
[----:B------:R-:W1:Y:S08]  /*12670*/  @P4 LDC R154, c[0x0][0x44c] ;  /* 0x00011300ff9a4b82 */ /* 0x000e700000000800 */
[----:B------:R-:W2:Y:S01]  /*12680*/  @P4 LDC R152, c[0x0][0x450] ;  /* 0x00011400ff984b82 */ /* 0x000ea20000000800 */
[----:B-1----:R-:W-:-:S05]  /*12690*/  @P4 IMAD.HI.U32 R154, R153, R154, RZ ;  /* 0x0000009a999a4227 */ /* 0x002fca00078e00ff */
[----:B--2---:R-:W-:Y:S02]  /*126a0*/  @P4 SHF.R.U32.HI R153, RZ, R152, R154 ;  /* 0x00000098ff994219 */ /* 0x004fe4000001169a */
[----:B------:R-:W-:-:S05]  /*126b0*/  IADD3 R154, R186, 0x1, -R185 ;  /* 0x00000001ba9a7810 */ /* 0x000fca0007ffe8b9 */
[----:B------:R-:W-:-:S04]  /*126c0*/  IMAD.IADD R154, R153, 0x1, R154 ;  /* 0x00000001999a7824 */ /* 0x000fc800078e029a */
[----:B------:R-:W-:Y:S01]  /*126d0*/  IMAD.IADD R21, R154, 0x1, -R21 ;  /* 0x000000019a157824 */ /* 0x000fe200078e0a15 */
        /* <DEDUP_REMOVED lines=11> */
.L_x_3487:
[----:B------:R-:W-:-:S13]  /*12790*/  ISETP.NE.AND P1, PT, R155, 0x1, PT ;  /* 0x000000019b00780c */ /* 0x000fda0003f25270 */
[----:B------:R-:W1:Y:S02]  /*127a0*/  @P1 LDC.64 R152, c[0x0][0xae0] ;  /* 0x0002b800ff981b82 */ /* 0x000e640000000a00 */
[----:B-1----:R-:W-:-:S05]  /*127b0*/  @P1 IMAD.HI.U32 R152, R154, R152, RZ ;  /* 0x000000989a981227 */ /* 0x002fca00078e00ff */
[----:B------:R-:W-:-:S07]  /*127c0*/  @P1 SHF.R.U32.HI R154, RZ, R153, R152 ;  /* 0x00000099ff9a1219 */ /* 0x000fce0000011698 */
.L_x_3488:
[----:B------:R-:W-:Y:S05]  /*127d0*/  BSYNC B0 ;  /* 0x0000000000007941 */ /* 0x000fea0003800000 */
.L_x_3486:
[----:B------:R-:W-:-:S05]  /*127e0*/  IMAD R154, R154, R155, RZ ;  /* 0x0000009b9a9a7224 */ /* 0x000fca00078e02ff */
[----:B------:R-:W-:-:S07]  /*127f0*/  VIMNMX R21, R21, R154, !PT ;  /* 0x0000009a15157248 */ /* 0x000fce0007fe0100 */
.L_x_3485:
        /* <DEDUP_REMOVED lines=11> */
[----:B0-----:R-:W-:Y:S02]  /*128b0*/  IMAD.MOV.U32 R199, RZ, RZ, R7 ;  /* 0x000000ffffc77224 */ /* 0x001fe400078e0007 */
[----:B------:R-:W-:-:S07]  /*128c0*/  IMAD.MOV.U32 R200, RZ, RZ, R17 ;  /* 0x000000ffffc87224 */ /* 0x000fce00078e0011 */
.L_x_3503:
[----:B------:R-:W-:Y:S02]  /*128d0*/  VIADD R17, R200, 0x1 ;  /* 0x00000001c8117836 */ /* 0x000fe40000000000 */
        /* <DEDUP_REMOVED lines=9> */
.L_x_3491:
[----:B------:R-:W-:Y:S01]  /*12970*/  IMAD R21, R17, 0x8, R16 ;  /* 0x0000000811157824 */ /* 0x000fe200078e0210 */
[----:B------:R-:W-:-:S04]  /*12980*/  SHF.L.U32 R7, R23, 0x1f, RZ ;  /* 0x0000001f17077819 */ /* 0x000fc800000006ff */
[----:B------:R0:W1:Y:S01]  /*12990*/  SYNCS.PHASECHK.TRANS64.TRYWAIT P2, [R21+URZ+0x38830], R7 ;  /* 0x03883007150075a7 */ /* 0x000062000804017f */
[----:B------:R-:W-:Y:S05]  /*129a0*/  @!P0 BRA `(.L_x_3492) ;  /* 0x0000000000048947 */ /* 0x000fea0003800000 */
[----:B------:R-:W-:Y:S01]  /*129b0*/  BPT.TRAP 0x1 ;  /* 0x000000040000795c */ /* 0x000fe20000300000 */
.L_x_3492:
[----:B------:R-:W-:Y:S01]  /*129c0*/  BSSY B2, `(.L_x_3493) ;  /* 0x0000006000027945 */ /* 0x000fe20003800000 */
[----:B------:R-:W-:Y:S02]  /*129d0*/  IMAD R156, R17, 0x200, R194 ;  /* 0x00000200119c7824 */ /* 0x000fe400078e02c2 */
[----:B------:R-:W-:Y:S01]  /*129e0*/  IMAD.MOV.U32 R157, RZ, RZ, 0x40000040 ;  /* 0x40000040ff9d7424 */ /* 0x000fe200078e00ff */
[----:B-1----:R-:W-:Y:S06]  /*129f0*/  @P2 BRA `(.L_x_3494) ;  /* 0x0000000000082947 */ /* 0x002fec0003800000 */
[----:B------:R-:W1:Y:S02]  /*12a00*/  SYNCS.PHASECHK.TRANS64.TRYWAIT P2, [R21+URZ+0x38830], R7 ;  /* 0x03883007150075a7 */ /* 0x000e64000804017f */
[----:B-1----:R-:W-:Y:S05]  /*12a10*/  @!P2 BRA `(.L_x_3495) ;  /* 0x0000014400e4a947 */ /* 0x002fea0003800000 */
.L_x_3494:
[----:B------:R-:W-:Y:S05]  /*12a20*/  BSYNC B2 ;  /* 0x0000000000027941 */ /* 0x000fea0003800000 */
.L_x_3493:
        /* <DEDUP_REMOVED lines=36> */
.L_x_3496:
[----:B------:R2:W3:Y:S01]  /*12c70*/  SYNCS.PHASECHK.TRANS64.TRYWAIT P2, [R21+URZ+0x38850], R7 ;  /* 0x03885007150075a7 */ /* 0x0004e2000804017f */
[----:B------:R-:W-:Y:S05]  /*12c80*/  @!P0 BRA `(.L_x_3497) ;  /* 0x0000000000048947 */ /* 0x000fea0003800000 */
[----:B------:R-:W-:Y:S01]  /*12c90*/  BPT.TRAP 0x1 ;  /* 0x000000040000795c */ /* 0x000fe20000300000 */
.L_x_3497:
[----:B------:R-:W-:Y:S04]  /*12ca0*/  BSSY B2, `(.L_x_3498) ;  /* 0x0000004000027945 */ /* 0x000fe80003800000 */
[----:B---3--:R-:W-:Y:S05]  /*12cb0*/  @P2 BRA `(.L_x_3499) ;  /* 0x0000000000082947 */ /* 0x008fea0003800000 */
[----:B------:R-:W3:Y:S02]  /*12cc0*/  SYNCS.PHASECHK.TRANS64.TRYWAIT P2, [R21+URZ+0x38850], R7 ;  /* 0x03885007150075a7 */ /* 0x000ee4000804017f */
[----:B---3--:R-:W-:Y:S05]  /*12cd0*/  @!P2 BRA `(.L_x_3500) ;  /* 0x000001440048a947 */ /* 0x008fea0003800000 */
.L_x_3499:
[----:B------:R-:W-:Y:S05]  /*12ce0*/  BSYNC B2 ;  /* 0x0000000000027941 */ /* 0x000fea0003800000 */
.L_x_3498:
        /* <DEDUP_REMOVED lines=11> */
[----:B------:R-:W-:Y:S02]  /*12da0*/  VIADD R206, R2, 0x800 ;  /* 0x0000080002ce7836 */ /* 0x000fe40000000000 */
[----:B------:R-:W-:-:S05]  /*12db0*/  IMAD.MOV.U32 R207, RZ, RZ, 0xa00 ;  /* 0x00000a00ffcf7424 */ /* 0x000fca00078e00ff */
        /* <DEDUP_REMOVED lines=15> */
[----:B------:R-:W-:Y:S02]  /*12eb0*/  SEL R7, R7, 0x6, !P2 ;  /* 0x0000000607077807 */ /* 0x000fe40005000000 */
[----:B------:R-:W-:-:S04]  /*12ec0*/  SEL R207, R207, 0x980, P2 ;  /* 0x00000980cfcf7807 */ /* 0x000fc80001000000 */
[----:B------:R-:W-:Y:S01]  /*12ed0*/  LOP3.LUT R207, R207, 0xa00, RZ, 0xc0, !PT ;  /* 0x00000a00cfcf7812 */ /* 0x000fe200078ec0ff */
        /* <DEDUP_REMOVED lines=186> */
[----:B------:R-:W-:Y:S01]  /*13a80*/  VIADD R203, R2, 0xa00 ;  /* 0x00000a0002cb7836 */ /* 0x000fe20000000000 */
[----:B------:R-:W-:Y:S02]  /*13a90*/  R2UR UR6, R204 ;  /* 0x00000000cc0672ca */ /* 0x000fe400000e0000 */
[----:B------:R-:W-:Y:S01]  /*13aa0*/  R2UR UR7, R205 ;  /* 0x00000000cd0772ca */ /* 0x000fe200000e0000 */
[----:B------:R-:W-:Y:S01]  /*13ab0*/  IMAD.MOV.U32 R205, RZ, RZ, 0x40000040 ;  /* 0x40000040ffcd7424 */ /* 0x000fe200078e00ff */
[----:B------:R-:W-:-:S02]  /*13ac0*/  IADD3 R204, R206, R207, R2 ;  /* 0x000000cfcecc7210 */ /* 0x000fc40007ffe002 */
        /* <DEDUP_REMOVED lines=10> */
[----:B------:R-:W-:Y:S01]  /*13b70*/  VIADD R206, R202, 0xa00 ;  /* 0x00000a00cace7836 */ /* 0x000fe20000000000 */
[----:B------:R-:W-:Y:S01]  /*13b80*/  R2UR UR7, R207 ;  /* 0x00000000cf0772ca */ /* 0x000fe200000e0000 */
        /* <DEDUP_REMOVED lines=25> */
[----:B------:R-:W-:Y:S01]  /*13d20*/  VIADD R203, R2, 0xc00 ;  /* 0x00000c0002cb7836 */ /* 0x000fe20000000000 */
[----:B------:R-:W-:Y:S02]  /*13d30*/  WARPGROUP.DEPBAR.LE gsb0, 0x0 ;  /* 0x00008000000079c5 */ /* 0x000fe40000010000 */
[----:B------:R-:W-:-:S07]  /*13d40*/  WARPGROUP.ARRIVE ;  /* 0x00000000000079c5 */ /* 0x000fce0000000000 */
        /* <DEDUP_REMOVED lines=75> */
[----:B------:R-:W-:Y:S02]  /*14200*/  IMAD.MOV.U32 R207, RZ, RZ, 0x40000040 ;  /* 0x40000040ffcf7424 */ /* 0x000fe400078e00ff */
        /* <DEDUP_REMOVED lines=16> */
[C---:B------:R-:W-:Y:S01]  /*14310*/  IMAD.IADD R204, R206.reuse, 0x1, R15 ;  /* 0x00000001cecc7824 */ /* 0x040fe200078e020f */
[----:B------:R-:W-:Y:S01]  /*14320*/  R2UR UR5, R205 ;  /* 0x00000000cd0572ca */ /* 0x000fe200000e0000 */
[----:B------:R-:W-:Y:S02]  /*14330*/  IMAD.MOV.U32 R205, RZ, RZ, 0x40000040 ;  /* 0x40000040ffcd7424 */ /* 0x000fe400078e00ff */
[--C-:B------:R-:W-:Y:S01]  /*14340*/  IMAD.IADD R206, R206, 0x1, R7.reuse ;  /* 0x00000001cece7824 */ /* 0x100fe200078e0207 */
[----:B------:R-:W-:Y:S01]  /*14350*/  R2UR UR6, R204 ;  /* 0x00000000cc0672ca */ /* 0x000fe200000e0000 */
[----:B------:R-:W-:Y:S01]  /*14360*/  IMAD.IADD R204, R203, 0x1, R7 ;  /* 0x00000001cbcc7824 */ /* 0x000fe200078e0207 */
[----:B------:R-:W-:Y:S01]  /*14370*/  R2UR UR7, R205 ;  /* 0x00000000cd0772ca */ /* 0x000fe200000e0000 */
[----:B------:R-:W-:-:S02]  /*14380*/  IMAD.MOV.U32 R205, RZ, RZ, 0x40000040 ;  /* 0x40000040ffcd7424 */ /* 0x000fc400078e00ff */
[----:B------:R-:W-:Y:S02]  /*14390*/  IMAD.MOV.U32 R203, RZ, RZ, 0x40 ;  /* 0x00000040ffcb7424 */ /* 0x000fe400078e00ff */
[----:B------:R-:W-:-:S03]  /*143a0*/  IMAD.MOV.U32 R7, RZ, RZ, 0x1000 ;  /* 0x00001000ff077424 */ /* 0x000fc600078e00ff */
[----:B------:R-:W-:Y:S02]  /*143b0*/  SEL R203, R203, 0x3e, P2 ;  /* 0x0000003ecbcb7807 */ /* 0x000fe40001000000 */
[----:B------:R-:W-:Y:S02]  /*143c0*/  SEL R7, R7, 0xf80, P2 ;  /* 0x00000f8007077807 */ /* 0x000fe40001000000 */
[----:B------:R-:W-:Y:S02]  /*143d0*/  LOP3.LUT R203, R203, 0x6, RZ, 0xc0, !PT ;  /* 0x00000006cbcb7812 */ /* 0x000fe400078ec0ff */
        /* <DEDUP_REMOVED lines=25> */
.L_x_3501:
        /* <DEDUP_REMOVED lines=44> */
[----:B------:R-:W0:Y:S01]  /*14830*/  MUFU.EX2 R157, R157 ;  /* 0x0000009d009d7308 */ /* 0x000e220000000800 */
[----:B------:R-:W-:-:S04]  /*14840*/  PRMT R20, R188, 0x654, R20 ;  /* 0x00000654bc147816 */ /* 0x000fc80000000014 */
[----:B------:R1:W-:Y:S03]  /*14850*/  SYNCS.ARRIVE.TRANS64.RED.A1T0 RZ, [R20+URZ], RZ ;  /* 0x000000ff14ff79a7 */ /* 0x0003e6000810043f */
[----:B------:R-:W2:Y:S01]  /*14860*/  MUFU.EX2 R153, R153 ;  /* 0x0000009900997308 */ /* 0x000ea20000000800 */
[----:B-1----:R-:W-:-:S07]  /*14870*/  FMNMX.FTZ R20, R154, R198, !PT ;  /* 0x000000c69a147209 */ /* 0x002fce0007810000 */
[----:B------:R-:W1:Y:S01]  /*14880*/  MUFU.EX2 R156, R156 ;  /* 0x0000009c009c7308 */ /* 0x000e620000000800 */
[----:B------:R-:W-:Y:S01]  /*14890*/  FMNMX.FTZ R20, R155, R20, !PT ;  /* 0x000000149b147209 */ /* 0x000fe20007810000 */
[----:B0-----:R-:W-:Y:S01]  /*148a0*/  FFMA.FTZ R6, R157, R6, R152 ;  /* 0x000000069d067223 */ /* 0x001fe20000010098 */
[-C--:B------:R-:W-:Y:S01]  /*148b0*/  FMUL.FTZ R24, R24, R157.reuse ;  /* 0x0000009d18187220 */ /* 0x080fe20000410000 */
[-C--:B------:R-:W-:Y:S01]  /*148c0*/  FMUL.FTZ R25, R25, R157.reuse ;  /* 0x0000009d19197220 */ /* 0x080fe20000410000 */
[----:B------:R-:W-:Y:S01]  /*148d0*/  FMNMX.FTZ R20, R158, R20, !PT ;  /* 0x000000149e147209 */ /* 0x000fe20007810000 */
[-C--:B------:R-:W-:Y:S01]  /*148e0*/  FMUL.FTZ R28, R28, R157.reuse ;  /* 0x0000009d1c1c7220 */ /* 0x080fe20000410000 */
[-C--:B------:R-:W-:Y:S01]  /*148f0*/  FMUL.FTZ R29, R29, R157.reuse ;  /* 0x0000009d1d1d7220 */ /* 0x080fe20000410000 */
[----:B------:R-:W0:Y:S01]  /*14900*/  MUFU.EX2 R199, R199 ;  /* 0x000000c700c77308 */ /* 0x000e220000000800 */
[----:B------:R-:W-:Y:S01]  /*14910*/  FMNMX.FTZ R20, R159, R20, !PT ;  /* 0x000000149f147209 */ /* 0x000fe20007810000 */
[C---:B--2---:R-:W-:Y:S01]  /*14920*/  FADD.FTZ R6, R153.reuse, R6 ;  /* 0x0000000699067221 */ /* 0x044fe20000010000 */
[----:B------:R-:W-:Y:S01]  /*14930*/  F2FP.F16.F32.PACK_AB R152, R153, R152 ;  /* 0x000000989998723e */ /* 0x000fe200000000ff */
[-C--:B------:R-:W-:Y:S01]  /*14940*/  FMUL.FTZ R32, R32, R157.reuse ;  /* 0x0000009d20207220 */ /* 0x080fe20000410000 */
[----:B------:R-:W-:Y:S01]  /*14950*/  FMNMX.FTZ R20, R162, R20, !PT ;  /* 0x00000014a2147209 */ /* 0x000fe20007810000 */
[-C--:B------:R-:W-:Y:S01]  /*14960*/  FMUL.FTZ R33, R33, R157.reuse ;  /* 0x0000009d21217220 */ /* 0x080fe20000410000 */
[-C--:B------:R-:W-:Y:S01]  /*14970*/  FMUL.FTZ R36, R36, R157.reuse ;  /* 0x0000009d24247220 */ /* 0x080fe20000410000 */
[----:B------:R-:W2:Y:S01]  /*14980*/  MUFU.EX2 R160, R160 ;  /* 0x000000a000a07308 */ /* 0x000ea20000000800 */
[----:B------:R-:W-:Y:S01]  /*14990*/  FMNMX.FTZ R20, R163, R20, !PT ;  /* 0x00000014a3147209 */ /* 0x000fe20007810000 */
[----:B-1----:R-:W-:Y:S01]  /*149a0*/  FADD.FTZ R6, R156, R6 ;  /* 0x000000069c067221 */ /* 0x002fe20000010000 */
[-C--:B------:R-:W-:Y:S01]  /*149b0*/  FMUL.FTZ R37, R37, R157.reuse ;  /* 0x0000009d25257220 */ /* 0x080fe20000410000 */
[-C--:B------:R-:W-:Y:S01]  /*149c0*/  FMUL.FTZ R40, R40, R157.reuse ;  /* 0x0000009d28287220 */ /* 0x080fe20000410000 */
[----:B------:R-:W-:Y:S01]  /*149d0*/  FMNMX.FTZ R20, R166, R20, !PT ;  /* 0x00000014a6147209 */ /* 0x000fe20007810000 */
[-C--:B------:R-:W-:Y:S01]  /*149e0*/  FMUL.FTZ R41, R41, R157.reuse ;  /* 0x0000009d29297220 */ /* 0x080fe20000410000 */
[-C--:B------:R-:W-:Y:S01]  /*149f0*/  FMUL.FTZ R44, R44, R157.reuse ;  /* 0x0000009d2c2c7220 */ /* 0x080fe20000410000 */
[----:B------:R-:W1:Y:S01]  /*14a00*/  MUFU.EX2 R202, R161 ;  /* 0x000000a100ca7308 */ /* 0x000e620000000800 */
[----:B------:R-:W-:Y:S01]  /*14a10*/  FMNMX.FTZ R20, R167, R20, !PT ;  /* 0x00000014a7147209 */ /* 0x000fe20007810000 */
[----:B0-----:R-:W-:Y:S01]  /*14a20*/  FADD.FTZ R6, R199, R6 ;  /* 0x00000006c7067221 */ /* 0x001fe20000010000 */
[-C--:B------:R-:W-:Y:S01]  /*14a30*/  FMUL.FTZ R45, R45, R157.reuse ;  /* 0x0000009d2d2d7220 */ /* 0x080fe20000410000 */
[-C--:B------:R-:W-:Y:S01]  /*14a40*/  FMUL.FTZ R48, R48, R157.reuse ;  /* 0x0000009d30307220 */ /* 0x080fe20000410000 */
[----:B------:R-:W-:Y:S01]  /*14a50*/  FMNMX.FTZ R20, R170, R20, !PT ;  /* 0x00000014aa147209 */ /* 0x000fe20007810000 */
[-C--:B------:R-:W-:Y:S01]  /*14a60*/  FMUL.FTZ R49, R49, R157.reuse ;  /* 0x0000009d31317220 */ /* 0x080fe20000410000 */
[-C--:B------:R-:W-:Y:S01]  /*14a70*/  FMUL.FTZ R52, R52, R157.reuse ;  /* 0x0000009d34347220 */ /* 0x080fe20000410000 */
[----:B------:R-:W0:Y:S01]  /*14a80*/  MUFU.EX2 R164, R164 ;  /* 0x000000a400a47308 */ /* 0x000e220000000800 */
[----:B------:R-:W-:Y:S01]  /*14a90*/  FMNMX.FTZ R20, R171, R20, !PT ;  /* 0x00000014ab147209 */ /* 0x000fe20007810000 */
[----:B--2---:R-:W-:Y:S01]  /*14aa0*/  FADD.FTZ R6, R160, R6 ;  /* 0x00000006a0067221 */ /* 0x004fe20000010000 */
[-C--:B------:R-:W-:Y:S01]  /*14ab0*/  FMUL.FTZ R53, R53, R157.reuse ;  /* 0x0000009d35357220 */ /* 0x080fe20000410000 */
        /* <DEDUP_REMOVED lines=20> */
[----:B------:R-:W-:Y:S01]  /*14c00*/  MUFU.EX2 R172, R172 ;  /* 0x000000ac00ac7308 */ /* 0x000fe20000000800 */
[----:B------:R-:W-:Y:S01]  /*14c10*/  FMNMX.FTZ R20, R183, R20, !PT ;  /* 0x00000014b7147209 */ /* 0x000fe20007810000 */
[----:B--2---:R-:W-:Y:S01]  /*14c20*/  FADD.FTZ R6, R165, R6 ;  /* 0x00000006a5067221 */ /* 0x004fe20000010000 */
[-C--:B------:R-:W-:Y:S01]  /*14c30*/  FMUL.FTZ R77, R77, R157.reuse ;  /* 0x0000009d4d4d7220 */ /* 0x080fe20000410000 */
[-C--:B------:R-:W-:Y:S01]  /*14c40*/  FMUL.FTZ R80, R80, R157.reuse ;  /* 0x0000009d50507220 */ /* 0x080fe20000410000 */
[-C--:B------:R-:W-:Y:S01]  /*14c50*/  FMUL.FTZ R81, R81, R157.reuse ;  /* 0x0000009d51517220 */ /* 0x080fe20000410000 */
[----:B------:R-:W0:Y:S01]  /*14c60*/  SHFL.BFLY PT, R153, R20, 0x2, 0x1f ;  /* 0x0c401f0014997f89 */ /* 0x000e2200000e0000 */
[-C--:B------:R-:W-:Y:S01]  /*14c70*/  FMUL.FTZ R84, R84, R157.reuse ;  /* 0x0000009d54547220 */ /* 0x080fe20000410000 */
[----:B------:R-:W-:Y:S01]  /*14c80*/  MUFU.EX2 R173, R173 ;  /* 0x000000ad00ad7308 */ /* 0x000fe20000000800 */
[----:B-1----:R-:W-:Y:S01]  /*14c90*/  FADD.FTZ R6, R203, R6 ;  /* 0x00000006cb067221 */ /* 0x002fe20000010000 */
        /* <DEDUP_REMOVED lines=20> */
[----:B0-----:R-:W-:Y:S01]  /*14de0*/  FMNMX.FTZ R20, R20, R153, !PT ;  /* 0x0000009914147209 */ /* 0x001fe20007810000 */
[-C--:B------:R-:W-:Y:S01]  /*14df0*/  FMUL.FTZ R121, R121, R157.reuse ;  /* 0x0000009d79797220 */ /* 0x080fe20000410000 */
[-C--:B------:R-:W-:Y:S01]  /*14e00*/  FMUL.FTZ R124, R124, R157.reuse ;  /* 0x0000009d7c7c7220 */ /* 0x080fe20000410000 */
[-C--:B------:R-:W-:Y:S01]  /*14e10*/  FMUL.FTZ R125, R125, R157.reuse ;  /* 0x0000009d7d7d7220 */ /* 0x080fe20000410000 */
[-C--:B------:R-:W-:Y:S01]  /*14e20*/  FMUL.FTZ R128, R128, R157.reuse ;  /* 0x0000009d80807220 */ /* 0x080fe20000410000 */
[----:B------:R-:W0:Y:S01]  /*14e30*/  SHFL.BFLY PT, R153, R20, 0x1, 0x1f ;  /* 0x0c201f0014997f89 */ /* 0x000e2200000e0000 */
        /* <DEDUP_REMOVED lines=11> */
[----:B0-----:R-:W-:-:S05]  /*14ef0*/  FMNMX.FTZ R20, R20, R153, !PT ;  /* 0x0000009914147209 */ /* 0x001fca0007810000 */
[----:B------:R-:W-:Y:S02]  /*14f00*/  FADD.FTZ R153, -R20, R198 ;  /* 0x000000c614997221 */ /* 0x000fe40000010100 */
[----:B------:R-:W0:Y:S02]  /*14f10*/  MUFU.EX2 R198, R169 ;  /* 0x000000a900c67308 */ /* 0x000e240000000800 */
[----:B------:R-:W-:-:S06]  /*14f20*/  FMUL.FTZ R153, R153, R15 ;  /* 0x0000000f99997220 */ /* 0x000fcc0000410000 */
[----:B------:R1:W2:Y:S02]  /*14f30*/  MUFU.EX2 R161, R153 ;  /* 0x0000009900a17308 */ /* 0x0002a40000000800 */
[----:B-1----:R-:W-:Y:S02]  /*14f40*/  @!P2 IMAD R153, R200, 0x40, R197 ;  /* 0x00000040c899a824 */ /* 0x002fe400078e02c5 */
[----:B0-----:R-:W-:Y:S02]  /*14f50*/  FADD.FTZ R6, R198, R6 ;  /* 0x00000006c6067221 */ /* 0x001fe40000010000 */
[----:B------:R-:W-:Y:S02]  /*14f60*/  @!P2 IMAD R153, R153, 0x4, R16 ;  /* 0x000000049999a824 */ /* 0x000fe400078e0210 */
[----:B------:R-:W-:Y:S01]  /*14f70*/  FADD.FTZ R6, R172, R6 ;  /* 0x00000006ac067221 */ /* 0x000fe20000010000 */
[-C--:B--2---:R-:W-:Y:S02]  /*14f80*/  FMUL.FTZ R26, R26, R161.reuse ;  /* 0x000000a11a1a7220 */ /* 0x084fe40000410000 */
[----:B------:R-:W-:Y:S01]  /*14f90*/  @!P2 STS [R153+0x38400], R157 ;  /* 0x0384009d9900a388 */ /* 0x000fe20000000800 */
[----:B------:R-:W-:Y:S01]  /*14fa0*/  FADD.FTZ R6, R173, R6 ;  /* 0x00000006ad067221 */ /* 0x000fe20000010000 */
[-C--:B------:R-:W-:Y:S01]  /*14fb0*/  FMUL.FTZ R27, R27, R161.reuse ;  /* 0x000000a11b1b7220 */ /* 0x080fe20000410000 */
[-C--:B------:R-:W-:Y:S01]  /*14fc0*/  FMUL.FTZ R30, R30, R161.reuse ;  /* 0x000000a11e1e7220 */ /* 0x080fe20000410000 */
[----:B------:R0:W-:Y:S01]  /*14fd0*/  @!P2 STS [R153+0x38420], R161 ;  /* 0x038420a19900a388 */ /* 0x0001e20000000800 */
[----:B------:R-:W-:Y:S01]  /*14fe0*/  FADD.FTZ R6, R176, R6 ;  /* 0x00000006b0067221 */ /* 0x000fe20000010000 */
[-C--:B------:R-:W-:Y:S01]  /*14ff0*/  FMUL.FTZ R31, R31, R161.reuse ;  /* 0x000000a11f1f7220 */ /* 0x080fe20000410000 */
[-C--:B------:R-:W-:Y:S01]  /*15000*/  FMUL.FTZ R34, R34, R161.reuse ;  /* 0x000000a122227220 */ /* 0x080fe20000410000 */
[-C--:B------:R-:W-:Y:S01]  /*15010*/  FMUL.FTZ R35, R35, R161.reuse ;  /* 0x000000a123237220 */ /* 0x080fe20000410000 */
[----:B------:R-:W-:Y:S01]  /*15020*/  FADD.FTZ R6, R177, R6 ;  /* 0x00000006b1067221 */ /* 0x000fe20000010000 */
        /* <DEDUP_REMOVED lines=49> */
[----:B0-----:R-:W-:Y:S01]  /*15340*/  FFMA.FTZ R0, R161, R0, R153 ;  /* 0x00000000a1007223 */ /* 0x001fe20000010099 */
[-C--:B------:R-:W-:Y:S01]  /*15350*/  FMUL.FTZ R94, R94, R161.reuse ;  /* 0x000000a15e5e7220 */ /* 0x080fe20000410000 */
[-C--:B------:R-:W-:Y:S01]  /*15360*/  FMUL.FTZ R95, R95, R161.reuse ;  /* 0x000000a15f5f7220 */ /* 0x080fe20000410000 */
[-C--:B------:R-:W-:Y:S01]  /*15370*/  FMUL.FTZ R98, R98, R161.reuse ;  /* 0x000000a162627220 */ /* 0x080fe20000410000 */
[-C--:B------:R-:W-:Y:S01]  /*15380*/  FMUL.FTZ R99, R99, R161.reuse ;  /* 0x000000a163637220 */ /* 0x080fe20000410000 */
[-C--:B------:R-:W-:Y:S01]  /*15390*/  FMUL.FTZ R102, R102, R161.reuse ;  /* 0x000000a166667220 */ /* 0x080fe20000410000 */
[-C--:B------:R-:W-:Y:S01]  /*153a0*/  FMUL.FTZ R103, R103, R161.reuse ;  /* 0x000000a167677220 */ /* 0x080fe20000410000 */
[----:B------:R-:W-:Y:S01]  /*153b0*/  MUFU.EX2 R170, R204 ;  /* 0x000000cc00aa7308 */ /* 0x000fe20000000800 */
[----:B--2---:R-:W-:Y:S01]  /*153c0*/  F2FP.F16.F32.PACK_AB R154, R199, R156 ;  /* 0x0000009cc79a723e */ /* 0x004fe200000000ff */
[----:B-1----:R-:W-:Y:S01]  /*153d0*/  FADD.FTZ R0, R168, R0 ;  /* 0x00000000a8007221 */ /* 0x002fe20000010000 */
[----:B------:R-:W-:Y:S01]  /*153e0*/  F2FP.F16.F32.PACK_AB R156, R202, R160 ;  /* 0x000000a0ca9c723e */ /* 0x000fe200000000ff */
[----:B------:R-:W-:Y:S01]  /*153f0*/  FMUL.FTZ R106, R106, R161 ;  /* 0x000000a16a6a7220 */ /* 0x000fe20000410000 */
[----:B------:R-:W-:Y:S01]  /*15400*/  F2FP.F16.F32.PACK_AB R160, R198, R203 ;  /* 0x000000cbc6a0723e */ /* 0x000fe200000000ff */
[----:B------:R-:W-:Y:S01]  /*15410*/  FMUL.FTZ R107, R107, R161 ;  /* 0x000000a16b6b7220 */ /* 0x000fe20000410000 */
[----:B------:R-:W-:Y:S01]  /*15420*/  F2FP.F16.F32.PACK_AB R153, R168, R153 ;  /* 0x00000099a899723e */ /* 0x000fe200000000ff */
[----:B------:R-:W-:Y:S01]  /*15430*/  MUFU.EX2 R171, R205 ;  /* 0x000000cd00ab7308 */ /* 0x000fe20000000800 */
[----:B------:R-:W-:-:S02]  /*15440*/  IMAD R168, R17, 0x1000, R196 ;  /* 0x0000100011a87824 */ /* 0x000fc400078e02c4 */
        /* <DEDUP_REMOVED lines=24> */
[----:B------:R-:W-:Y:S01]  /*155d0*/  FMUL.FTZ R151, R151, R161 ;  /* 0x000000a197977220 */ /* 0x000fe20000410000 */
[----:B------:R-:W-:Y:S01]  /*155e0*/  R2UR UR6, R168 ;  /* 0x00000000a80672ca */ /* 0x000fe200000e0000 */
[----:B------:R-:W-:Y:S01]  /*155f0*/  FADD.FTZ R6, R166, R6 ;  /* 0x00000006a6067221 */ /* 0x000fe20000010000 */
[----:B0-----:R-:W-:Y:S01]  /*15600*/  F2FP.F16.F32.PACK_AB R166, R200, R166 ;  /* 0x000000a6c8a6723e */ /* 0x001fe200000000ff */
[----:B------:R-:W-:-:S02]  /*15610*/  FADD.FTZ R0, R170, R0 ;  /* 0x00000000aa007221 */ /* 0x000fc40000010000 */
[----:B------:R0:W3:Y:S01]  /*15620*/  MUFU.EX2 R178, R169 ;  /* 0x000000a900b27308 */ /* 0x0000e20000000800 */
[----:B------:R-:W-:Y:S01]  /*15630*/  FADD.FTZ R6, R200, R6 ;  /* 0x00000006c8067221 */ /* 0x000fe20000010000 */
[----:B------:R-:W-:-:S04]  /*15640*/  FADD.FTZ R0, R171, R0 ;  /* 0x00000000ab007221 */ /* 0x000fc80000010000 */
[----:B-1----:R-:W-:Y:S02]  /*15650*/  FADD.FTZ R0, R174, R0 ;  /* 0x00000000ae007221 */ /* 0x002fe40000010000 */
[----:B------:R-:W1:Y:S01]  /*15660*/  MUFU.EX2 R179, R167 ;  /* 0x000000a700b37308 */ /* 0x000e620000000800 */
[----:B0-----:R-:W-:Y:S01]  /*15670*/  IMAD.MOV.U32 R169, RZ, RZ, 0x40000040 ;  /* 0x40000040ffa97424 */ /* 0x001fe200078e00ff */
[C---:B--2---:R-:W-:Y:S01]  /*15680*/  F2FP.F16.F32.PACK_AB R157, R175.reuse, R174 ;  /* 0x000000aeaf9d723e */ /* 0x044fe200000000ff */
[----:B------:R-:W-:-:S03]  /*15690*/  FADD.FTZ R0, R175, R0 ;  /* 0x00000000af007221 */ /* 0x000fc60000010000 */
[----:B------:R-:W-:Y:S01]  /*156a0*/  R2UR UR7, R169 ;  /* 0x00000000a90772ca */ /* 0x000fe200000e0000 */
[----:B------:R-:W-:Y:S01]  /*156b0*/  IMAD.MOV.U32 R169, RZ, RZ, 0x40000040 ;  /* 0x40000040ffa97424 */ /* 0x000fe200078e00ff */
[----:B------:R0:W-:Y:S01]  /*156c0*/  MUFU.EX2 R198, R162 ;  /* 0x000000a200c67308 */ /* 0x0001e20000000800 */
[----:B---3--:R-:W-:-:S07]  /*156d0*/  FADD.FTZ R0, R178, R0 ;  /* 0x00000000b2007221 */ /* 0x008fce0000010000 */
[----:B------:R2:W3:Y:S01]  /*156e0*/  MUFU.EX2 R181, R158 ;  /* 0x0000009e00b57308 */ /* 0x0004e20000000800 */
[----:B0-----:R-:W-:Y:S01]  /*156f0*/  F2FP.F16.F32.PACK_AB R162, R173, R172 ;  /* 0x000000acada2723e */ /* 0x001fe200000000ff */
[----:B-1----:R-:W-:-:S04]  /*15700*/  FADD.FTZ R0, R179, R0 ;  /* 0x00000000b3007221 */ /* 0x002fc80000010000 */
[----:B------:R-:W-:Y:S02]  /*15710*/  FADD.FTZ R0, R180, R0 ;  /* 0x00000000b4007221 */ /* 0x000fe40000010000 */
[----:B------:R0:W1:Y:S01]  /*15720*/  MUFU.EX2 R199, R155 ;  /* 0x0000009b00c77308 */ /* 0x0000620000000800 */
[----:B--2---:R-:W-:Y:S02]  /*15730*/  F2FP.F16.F32.PACK_AB R158, R165, R164 ;  /* 0x000000a4a59e723e */ /* 0x004fe400000000ff */
[----:B------:R-:W-:-:S05]  /*15740*/  F2FP.F16.F32.PACK_AB R164, R177, R176 ;  /* 0x000000b0b1a4723e */ /* 0x000fca00000000ff */
[----:B------:R2:W4:Y:S01]  /*15750*/  MUFU.EX2 R202, R159 ;  /* 0x0000009f00ca7308 */ /* 0x0005220000000800 */
[----:B0-----:R-:W-:Y:S01]  /*15760*/  F2FP.F16.F32.PACK_AB R155, R171, R170 ;  /* 0x000000aaab9b723e */ /* 0x001fe200000000ff */
[----:B------:R-:W-:Y:S01]  /*15770*/  BAR.SYNC.DEFER_BLOCKING 0xf, 0x100 ;  /* 0x03c4000000007b1d */ /* 0x000fe20000010000 */
[C---:B---3--:R-:W-:Y:S01]  /*15780*/  F2FP.F16.F32.PACK_AB R161, R181.reuse, R180 ;  /* 0x000000b4b5a1723e */ /* 0x048fe200000000ff */
[----:B------:R-:W-:-:S04]  /*15790*/  FADD.FTZ R0, R181, R0 ;  /* 0x00000000b5007221 */ /* 0x000fc80000010000 */
[----:B------:R4:W0:Y:S01]  /*157a0*/  MUFU.EX2 R172, R163 ;  /* 0x000000a300ac7308 */ /* 0x0008220000000800 */
[----:B--2---:R-:W-:Y:S01]  /*157b0*/  F2FP.F16.F32.PACK_AB R159, R179, R178 ;  /* 0x000000b2b39f723e */ /* 0x004fe200000000ff */
[----:B-1----:R-:W-:-:S06]  /*157c0*/  FADD.FTZ R0, R199, R0 ;  /* 0x00000000c7007221 */ /* 0x002fcc0000010000 */
[----:B------:R-:W1:Y:S01]  /*157d0*/  MUFU.EX2 R182, R182 ;  /* 0x000000b600b67308 */ /* 0x000e620000000800 */
[C---:B----4-:R-:W-:Y:S01]  /*157e0*/  F2FP.F16.F32.PACK_AB R163, R202.reuse, R199 ;  /* 0x000000c7caa3723e */ /* 0x050fe200000000ff */
[----:B------:R-:W-:-:S04]  /*157f0*/  FADD.FTZ R0, R202, R0 ;  /* 0x00000000ca007221 */ /* 0x000fc80000010000 */
[----:B------:R-:W-:Y:S02]  /*15800*/  FADD.FTZ R0, R198, R0 ;  /* 0x00000000c6007221 */ /* 0x000fe40000010000 */
[----:B------:R-:W2:Y:S01]  /*15810*/  MUFU.EX2 R183, R183 ;  /* 0x000000b700b77308 */ /* 0x000ea20000000800 */
[C---:B0-----:R-:W-:Y:S01]  /*15820*/  F2FP.F16.F32.PACK_AB R165, R172.reuse, R198 ;  /* 0x000000c6aca5723e */ /* 0x041fe200000000ff */
[----:B------:R0:W-:Y:S01]  /*15830*/  STSM.16.M88.4 [R211+0x36400], R152 ;  /* 0x03640098d3007844 */ /* 0x0001e20000000200 */
[----:B------:R-:W-:-:S03]  /*15840*/  FADD.FTZ R0, R172, R0 ;  /* 0x00000000ac007221 */ /* 0x000fc60000010000 */
[----:B------:R3:W-:Y:S01]  /*15850*/  STSM.16.M88.4 [R212], R156 ;  /* 0x0000009cd4007844 */ /* 0x0007e20000000200 */
[----:B-1----:R-:W-:-:S03]  /*15860*/  FADD.FTZ R0, R182, R0 ;  /* 0x00000000b6007221 */ /* 0x002fc60000010000 */
[----:B------:R3:W-:Y:S01]  /*15870*/  STSM.16.M88.4 [R214], R160 ;  /* 0x000000a0d6007844 */ /* 0x0007e20000000200 */
[C---:B--2---:R-:W-:Y:S01]  /*15880*/  F2FP.F16.F32.PACK_AB R167, R183.reuse, R182 ;  /* 0x000000b6b7a7723e */ /* 0x044fe200000000ff */
[----:B------:R-:W-:-:S04]  /*15890*/  FADD.FTZ R0, R183, R0 ;  /* 0x00000000b7007221 */ /* 0x000fc80000010000 */
[----:B------:R3:W-:Y:S01]  /*158a0*/  STSM.16.M88.4 [R213], R164 ;  /* 0x000000a4d5007844 */ /* 0x0007e20000000200 */
[----:B------:R-:W-:-:S06]  /*158b0*/  WARPGROUP.ARRIVE ;  /* 0x00000000000079c5 */ /* 0x000fcc0000000000 */
[----:B------:R-:W-:Y:S03]  /*158c0*/  HGMMA.64x256x16.F32 R24, R152, gdesc[UR4].tnspB, R24, gsb0 ;  /* 0x43e0000498187df0 */ /* 0x000fe60008000818 */
[----:B------:R-:W-:Y:S02]  /*158d0*/  WARPGROUP.DEPBAR.LE gsb0, 0x0 ;  /* 0x00008000000079c5 */ /* 0x000fe40000010000 */
[----:B0-----:R-:W-:Y:S01]  /*158e0*/  VIADD R152, R168, 0x80 ;  /* 0x00000080a8987836 */ /* 0x001fe20000000000 */
        /* <DEDUP_REMOVED lines=31> */
.L_x_3502:
[----:B------:R-:W-:Y:S02]  /*15ae0*/  VIADD R21, R21, 0x38860 ;  /* 0x0003886015157836 */ /* 0x000fe40000000000 */
[----:B------:R-:W-:Y:S02]  /*15af0*/  IMAD.MOV.U32 R198, RZ, RZ, R20 ;  /* 0x000000ffffc67224 */ /* 0x000fe400078e0014 */
[----:B------:R-:W-:Y:S01]  /*15b00*/  IMAD.MOV.U32 R199, RZ, RZ, R7 ;  /* 0x000000ffffc77224 */ /* 0x000fe200078e0007 */
[----:B------:R-:W-:Y:S01]  /*15b10*/  PRMT R21, R188, 0x654, R21 ;  /* 0x00000654bc157816 */ /* 0x000fe20000000015 */
[----:B------:R-:W-:-:S03]  /*15b20*/  IMAD.MOV.U32 R200, RZ, RZ, R17 ;  /* 0x000000ffffc87224 */ /* 0x000fc600078e0011 */
[----:B------:R0:W-:Y:S01]  /*15b30*/  SYNCS.ARRIVE.TRANS64.RED.A1T0 RZ, [R21+URZ], RZ ;  /* 0x000000ff15ff79a7 */ /* 0x0001e2000810043f */
[----:B------:R-:W-:Y:S05]  /*15b40*/  @P1 BRA `(.L_x_3503) ;  /* 0xffffffcc00601947 */ /* 0x000fea000383ffff */
[----:B------:R-:W-:Y:S05]  /*15b50*/  BSYNC B0 ;  /* 0x0000000000007941 */ /* 0x000fea0003800000 */
.L_x_3490:
[----:B------:R-:W-:Y:S05]  /*15b60*/  BSYNC B1 ;  /* 0x0000000000017941 */ /* 0x000fea0003800000 */
.L_x_3489:
[----:B0-----:R-:W2:Y:S01]  /*15b70*/  LDL R21, [R1+0x14] ;  /* 0x0000140001157983 */ /* 0x001ea20000100800 */
[----:B------:R-:W-:Y:S01]  /*15b80*/  BSSY B0, `(.L_x_3504) ;  /* 0x00003d5000007945 */ /* 0x000fe20003800000 */
[----:B--2---:R-:W-:-:S13]  /*15b90*/  ISETP.GE.AND P1, PT, R14, R21, PT ;  /* 0x000000150e00720c */ /* 0x004fda0003f26270 */
[----:B------:R-:W-:Y:S05]  /*15ba0*/  @!P1 BRA `(.L_x_3505) ;  /* 0x0000003c00489947 */ /* 0x000fea0003800000 */
[----:B------:R-:W-:Y:S02]  /*15bb0*/  IMAD.MOV.U32 R198, RZ, RZ, R20 ;  /* 0x000000ffffc67224 */ /* 0x000fe400078e0014 */
[----:B------:R-:W-:Y:S02]  /*15bc0*/  IMAD.MOV.U32 R200, RZ, RZ, R7 ;  /* 0x000000ffffc87224 */ /* 0x000fe400078e0007 */
[----:B------:R-:W-:-:S07]  /*15bd0*/  IMAD.MOV.U32 R199, RZ, RZ, R17 ;  /* 0x000000ffffc77224 */ /* 0x000fce00078e0011 */
.L_x_3526:
[----:B------:R-:W-:-:S05]  /*15be0*/  VIADD R17, R199, 0x1 ;  /* 0x00000001c7117836 */ /* 0x000fca0000000000 */
[----:B------:R-:W-:-:S04]  /*15bf0*/  ISETP.NE.AND P1, PT, R17, 0x2, PT ;  /* 0x000000021100780c */ /* 0x000fc80003f25270 */
[----:B------:R-:W-:Y:S02]  /*15c00*/  SEL R7, RZ, 0x1, P1 ;  /* 0x00000001ff077807 */ /* 0x000fe40000800000 */
[----:B------:R-:W-:Y:S02]  /*15c10*/  SEL R17, R17, RZ, P1 ;  /* 0x000000ff11117207 */ /* 0x000fe40000800000 */
[----:B------:R-:W-:Y:S01]  /*15c20*/  LOP3.LUT R23, R23, R7, RZ, 0x3c, !PT ;  /* 0x0000000717177212 */ /* 0x000fe200078e3cff */
[----:B------:R-:W-:Y:S06]  /*15c30*/  @!P0 BRA `(.L_x_3506) ;  /* 0x0000000000048947 */ /* 0x000fec0003800000 */
[----:B------:R-:W-:Y:S01]  /*15c40*/  BPT.TRAP 0x1 ;  /* 0x000000040000795c */ /* 0x000fe20000300000 */
.L_x_3506:
[----:B------:R-:W-:Y:S01]  /*15c50*/  IMAD R21, R17, 0x8, R16 ;  /* 0x0000000811157824 */ /* 0x000fe200078e0210 */
[----:B------:R-:W-:-:S04]  /*15c60*/  SHF.L.U32 R7, R23, 0x1f, RZ ;  /* 0x0000001f17077819 */ /* 0x000fc800000006ff */
[----:B------:R0:W1:Y:S01]  /*15c70*/  SYNCS.PHASECHK.TRANS64.TRYWAIT P1, [R21+URZ+0x38830], R7 ;  /* 0x03883007150075a7 */ /* 0x000062000802017f */
[----:B------:R-:W-:Y:S05]  /*15c80*/  @!P0 BRA `(.L_x_3507) ;  /* 0x0000000000048947 */ /* 0x000fea0003800000 */
[----:B------:R-:W-:Y:S01]  /*15c90*/  BPT.TRAP 0x1 ;  /* 0x000000040000795c */ /* 0x000fe20000300000 */
.L_x_3507:
[----:B------:R-:W-:Y:S01]  /*15ca0*/  BSSY B1, `(.L_x_3508) ;  /* 0x0000006000017945 */ /* 0x000fe20003800000 */
[----:B------:R-:W-:Y:S02]  /*15cb0*/  IMAD R156, R17, 0x200, R194 ;  /* 0x00000200119c7824 */ /* 0x000fe400078e02c2 */
[----:B------:R-:W-:Y:S01]  /*15cc0*/  IMAD.MOV.U32 R157, RZ, RZ, 0x40000040 ;  /* 0x40000040ff9d7424 */ /* 0x000fe200078e00ff */
[----:B-1----:R-:W-:Y:S06]  /*15cd0*/  @P1 BRA `(.L_x_3509) ;  /* 0x0000000000081947 */ /* 0x002fec0003800000 */
[----:B------:R-:W1:Y:S02]  /*15ce0*/  SYNCS.PHASECHK.TRANS64.TRYWAIT P1, [R21+URZ+0x38830], R7 ;  /* 0x03883007150075a7 */ /* 0x000e64000802017f */
[----:B-1----:R-:W-:Y:S05]  /*15cf0*/  @!P1 BRA `(.L_x_3510) ;  /* 0x0000011400549947 */ /* 0x002fea0003800000 */
.L_x_3509:
[----:B------:R-:W-:Y:S05]  /*15d00*/  BSYNC B1 ;  /* 0x0000000000017941 */ /* 0x000fea0003800000 */
.L_x_3508:
        /* <DEDUP_REMOVED lines=36> */
.L_x_3511:
[----:B------:R2:W3:Y:S01]  /*15f50*/  SYNCS.PHASECHK.TRANS64.TRYWAIT P1, [R21+URZ+0x38850], R7 ;  /* 0x03885007150075a7 */ /* 0x0004e2000802017f */
[----:B------:R-:W-:Y:S05]  /*15f60*/  @!P0 BRA `(.L_x_3512) ;  /* 0x0000000000048947 */ /* 0x000fea0003800000 */
[----:B------:R-:W-:Y:S01]  /*15f70*/  BPT.TRAP 0x1 ;  /* 0x000000040000795c */ /* 0x000fe20000300000 */
.L_x_3512:
[----:B------:R-:W-:Y:S04]  /*15f80*/  BSSY B1, `(.L_x_3513) ;  /* 0x0000004000017945 */ /* 0x000fe80003800000 */
[----:B---3--:R-:W-:Y:S05]  /*15f90*/  @P1 BRA `(.L_x_3514) ;  /* 0x0000000000081947 */ /* 0x008fea0003800000 */
[----:B------:R-:W3:Y:S02]  /*15fa0*/  SYNCS.PHASECHK.TRANS64.TRYWAIT P1, [R21+URZ+0x38850], R7 ;  /* 0x03885007150075a7 */ /* 0x000ee4000802017f */
[----:B---3--:R-:W-:Y:S05]  /*15fb0*/  @!P1 BRA `(.L_x_3515) ;  /* 0x0000011000b89947 */ /* 0x008fea0003800000 */
.L_x_3514:
[----:B------:R-:W-:Y:S05]  /*15fc0*/  BSYNC B1 ;  /* 0x0000000000017941 */ /* 0x000fea0003800000 */
.L_x_3513:
        /* <DEDUP_REMOVED lines=12> */
[----:B------:R-:W-:Y:S02]  /*16090*/  IMAD.MOV.U32 R206, RZ, RZ, 0x28 ;  /* 0x00000028ffce7424 */ /* 0x000fe400078e00ff */
[----:B------:R-:W-:-:S03]  /*160a0*/  IMAD.MOV.U32 R207, RZ, RZ, 0xa00 ;  /* 0x00000a00ffcf7424 */ /* 0x000fc600078e00ff */
        /* <DEDUP_REMOVED lines=16> */
[----:B------:R-:W-:Y:S02]  /*161b0*/  SEL R206, R206, 0x26, P1 ;  /* 0x00000026cece7807 */ /* 0x000fe40000800000 */
[----:B------:R-:W-:Y:S02]  /*161c0*/  SEL R207, R207, 0x980, P1 ;  /* 0x00000980cfcf7807 */ /* 0x000fe40000800000 */
[----:B------:R-:W-:-:S02]  /*161d0*/  LOP3.LUT R206, R206, 0x6, RZ, 0xc0, !PT ;  /* 0x00000006cece7812 */ /* 0x000fc400078ec0ff */
        /* <DEDUP_REMOVED lines=200> */
[----:B------:R-:W-:Y:S01]  /*16e60*/  IMAD.MOV.U32 R206, RZ, RZ, 0x30 ;  /* 0x00000030ffce7424 */ /* 0x000fe200078e00ff */
[----:B------:R-:W-:Y:S01]  /*16e70*/  R2UR UR7, R207 ;  /* 0x00000000cf0772ca */ /* 0x000fe200000e0000 */
        /* <DEDUP_REMOVED lines=91> */
[----:B------:R-:W-:-:S02]  /*17430*/  IADD3 R204, R206, R207, R2 ;  /* 0x000000cfcecc7210 */ /* 0x000fc40007ffe002 */
[----:B------:R-:W-:Y:S01]  /*17440*/  IADD3 R206, R206, R207, R202 ;  /* 0x000000cfcece7210 */ /* 0x000fe20007ffe0ca */
[----:B------:R-:W-:Y:S01]  /*17450*/  IMAD.MOV.U32 R207, RZ, RZ, 0x40000040 ;  /* 0x40000040ffcf7424 */ /* 0x000fe200078e00ff */
[----:B------:R-:W-:-:S04]  /*17460*/  SEL R203, R203, 0x3e, P1 ;  /* 0x0000003ecbcb7807 */ /* 0x000fc80000800000 */
[----:B------:R-:W-:Y:S01]  /*17470*/  LOP3.LUT R203, R203, 0x6, RZ, 0xc0, !PT ;  /* 0x00000006cbcb7812 */ /* 0x000fe200078ec0ff */
        /* <DEDUP_REMOVED lines=61> */
.L_x_3516:
[----:B------:R-:W2:Y:S01]  /*17850*/  LDL R20, [R1+0x8] ;  /* 0x0000080001147983 */ /* 0x000ea20000100800 */
[----:B------:R-:W0:Y:S01]  /*17860*/  @P4 LDC R15, c[0x0][0x44c] ;  /* 0x00011300ff0f4b82 */ /* 0x000e220000000800 */
[----:B------:R-:W-:-:S07]  /*17870*/  ULOP3.LUT UR4, URZ, UR45, URZ, 0x33, !UPT ;  /* 0x0000002d3f047292 */ /* 0x000fce000f8e333f */
[----:B------:R-:W1:Y:S01]  /*17880*/  @P4 LDC R7, c[0x0][0x450] ;  /* 0x00011400ff074b82 */ /* 0x000e620000000800 */
[----:B--2---:R-:W-:-:S04]  /*17890*/  IMAD.IADD R207, R20, 0x1, R208 ;  /* 0x0000000114cf7824 */ /* 0x004fc800078e02d0 */
[----:B0-----:R-:W-:-:S05]  /*178a0*/  @P4 IMAD.HI.U32 R15, R207, R15, RZ ;  /* 0x0000000fcf0f4227 */ /* 0x001fca00078e00ff */
[----:B-1----:R-:W-:Y:S01]  /*178b0*/  @P4 SHF.R.U32.HI R207, RZ, R7, R15 ;  /* 0x00000007ffcf4219 */ /* 0x002fe2000001160f */
[----:B------:R-:W-:-:S04]  /*178c0*/  VIADD R7, R21, 0x38840 ;  /* 0x0003884015077836 */ /* 0x000fc80000000000 */
[----:B------:R-:W0:Y:S01]  /*178d0*/  SHFL.IDX PT, R20, R207, RZ, 0x1c1f ;  /* 0x001c1fffcf147589 */ /* 0x000e2200000e0000 */
[----:B------:R-:W-:-:S04]  /*178e0*/  PRMT R7, R188, 0x654, R7 ;  /* 0x00000654bc077816 */ /* 0x000fc80000000007 */
[----:B------:R1:W-:Y:S02]  /*178f0*/  SYNCS.ARRIVE.TRANS64.RED.A1T0 RZ, [R7+URZ], RZ ;  /* 0x000000ff07ff79a7 */ /* 0x0003e4000810043f */
[----:B-1----:R-:W-:-:S05]  /*17900*/  IMAD.SHL.U32 R7, R14, 0x40, RZ ;  /* 0x000000400e077824 */ /* 0x002fca00078e00ff */
[----:B------:R-:W-:-:S04]  /*17910*/  IADD3 R205, -R184, 0x1, -R7 ;  /* 0x00000001b8cd7810 */ /* 0x000fc80007ffe907 */
[----:B------:R-:W-:-:S05]  /*17920*/  IADD3 R205, -R185, R205, R186 ;  /* 0x000000cdb9cd7210 */ /* 0x000fca0007ffe1ba */
[C---:B------:R-:W-:Y:S02]  /*17930*/  VIADD R206, R205.reuse, UR44 ;  /* 0x0000002ccdce7c36 */ /* 0x040fe40008000000 */
[----:B------:R-:W-:Y:S02]  /*17940*/  VIADD R205, R205, UR4 ;  /* 0x00000004cdcd7c36 */ /* 0x000fe40008000000 */
        /* <DEDUP_REMOVED lines=15> */
.L_x_3519:
[----:B------:R-:W-:-:S05]  /*17a40*/  IMAD.U32 R201, RZ, RZ, UR39 ;  /* 0x00000027ffc97e24 */ /* 0x000fca000f8e00ff */
[----:B------:R-:W-:-:S13]  /*17a50*/  ISETP.NE.AND P1, PT, R201, 0x1, PT ;  /* 0x00000001c900780c */ /* 0x000fda0003f25270 */
[----:B------:R-:W0:Y:S02]  /*17a60*/  @P1 LDC.64 R202, c[0x0][0xae0] ;  /* 0x0002b800ffca1b82 */ /* 0x000e240000000a00 */
[----:B0-----:R-:W-:-:S05]  /*17a70*/  @P1 IMAD.HI.U32 R202, R20, R202, RZ ;  /* 0x000000ca14ca1227 */ /* 0x001fca00078e00ff */
[----:B------:R-:W-:-:S07]  /*17a80*/  @P1 SHF.R.U32.HI R20, RZ, R203, R202 ;  /* 0x000000cbff141219 */ /* 0x000fce00000116ca */
.L_x_3520:
[----:B------:R-:W-:Y:S05]  /*17a90*/  BSYNC B1 ;  /* 0x0000000000017941 */ /* 0x000fea0003800000 */
.L_x_3518:
[----:B------:R-:W-:-:S04]  /*17aa0*/  IMAD R20, R20, R201, -R7 ;  /* 0x000000c914147224 */ /* 0x000fc800078e0a07 */
[----:B------:R-:W-:-:S05]  /*17ab0*/  IMAD.IADD R20, R20, 0x1, -R184 ;  /* 0x0000000114147824 */ /* 0x000fca00078e0ab8 */
[----:B------:R-:W-:Y:S02]  /*17ac0*/  VIMNMX R15, R15, R20, !PT ;  /* 0x000000140f0f7248 */ /* 0x000fe40007fe0100 */
[----:B------:R-:W-:-:S07]  /*17ad0*/  VIADDMNMX R204, R20, R201, R204, PT ;  /* 0x000000c914cc7246 */ /* 0x000fce00038001cc */
.L_x_3517:
        /* <DEDUP_REMOVED lines=65> */
.L_x_3523:
[----:B------:R-:W-:-:S05]  /*17ef0*/  IMAD.U32 R15, RZ, RZ, UR39 ;  /* 0x00000027ff0f7e24 */ /* 0x000fca000f8e00ff */
[----:B------:R-:W-:-:S13]  /*17f00*/  ISETP.NE.AND P2, PT, R15, 0x1, PT ;  /* 0x000000010f00780c */ /* 0x000fda0003f45270 */
[----:B------:R-:W0:Y:S02]  /*17f10*/  @P2 LDC.64 R152, c[0x0][0xae0] ;  /* 0x0002b800ff982b82 */ /* 0x000e240000000a00 */
[----:B0-----:R-:W-:-:S05]  /*17f20*/  @P2 IMAD.HI.U32 R152, R207, R152, RZ ;  /* 0x00000098cf982227 */ /* 0x001fca00078e00ff */
[----:B------:R-:W-:-:S07]  /*17f30*/  @P2 SHF.R.U32.HI R207, RZ, R153, R152 ;  /* 0x00000099ffcf2219 */ /* 0x000fce0000011698 */
.L_x_3524:
[----:B------:R-:W-:Y:S05]  /*17f40*/  BSYNC B1 ;  /* 0x0000000000017941 */ /* 0x000fea0003800000 */
.L_x_3522:
[----:B------:R-:W-:-:S04]  /*17f50*/  IMAD R7, R207, R15, -R7 ;  /* 0x0000000fcf077224 */ /* 0x000fc800078e0a07 */
[----:B------:R-:W-:-:S05]  /*17f60*/  IMAD.IADD R7, R7, 0x1, -R184 ;  /* 0x0000000107077824 */ /* 0x000fca00078e0ab8 */
[----:B------:R-:W-:Y:S02]  /*17f70*/  VIMNMX R205, R205, R7, !PT ;  /* 0x00000007cdcd7248 */ /* 0x000fe40007fe0100 */
[----:B------:R-:W-:-:S07]  /*17f80*/  VIADDMNMX R206, R7, R15, R206, PT ;  /* 0x0000000f07ce7246 */ /* 0x000fce00038001ce */
.L_x_3521:
        /* <DEDUP_REMOVED lines=19> */
[C---:B------:R-:W-:Y:S02]  /*180c0*/  ISETP.GT.AND P6, PT, R205.reuse, RZ, P1 ;  /* 0x000000ffcd00720c */ /* 0x040fe40000fc4270 */
        /* <DEDUP_REMOVED lines=23> */
[----:B0-----:R-:W-:Y:S02]  /*18240*/  FMNMX.FTZ R7, R7, R15, !PT ;  /* 0x0000000f07077209 */ /* 0x001fe40007810000 */
[----:B------:R-:W-:Y:S02]  /*18250*/  FSEL R174, R174, -INF , !P3 ;  /* 0xff800000aeae7808 */ /* 0x000fe40005800000 */
[----:B------:R-:W-:Y:S01]  /*18260*/  ISETP.GT.AND P3, PT, R205, 0x30, P1 ;  /* 0x00000030cd00780c */ /* 0x000fe20000f64270 */
[----:B------:R-:W0:Y:S03]  /*18270*/  SHFL.BFLY PT, R15, R7, 0x1, 0x1f ;  /* 0x0c201f00070f7f89 */ /* 0x000e2600000e0000 */
[----:B------:R-:W-:-:S04]  /*18280*/  ISETP.LT.OR P3, PT, R206, 0x31, P3 ;  /* 0x00000031ce00780c */ /* 0x000fc80001f61670 */
[----:B------:R-:W-:Y:S02]  /*18290*/  FSEL R178, R178, -INF , !P3 ;  /* 0xff800000b2b27808 */ /* 0x000fe40005800000 */
[----:B0-----:R-:W-:Y:S01]  /*182a0*/  FMNMX.FTZ R7, R7, R15, !PT ;  /* 0x0000000f07077209 */ /* 0x001fe20007810000 */
[----:B------:R-:W-:-:S03]  /*182b0*/  IMAD.U32 R15, RZ, RZ, UR38 ;  /* 0x00000026ff0f7e24 */ /* 0x000fc6000f8e00ff */
[C---:B------:R-:W-:Y:S01]  /*182c0*/  FSETP.NEU.FTZ.AND P2, PT, R7.reuse, -INF , PT ;  /* 0xff8000000700780b */ /* 0x040fe20003f5d000 */
[----:B------:R-:W-:-:S03]  /*182d0*/  FMUL.FTZ R152, R7, R15 ;  /* 0x0000000f07987220 */ /* 0x000fc60000410000 */
[----:B------:R-:W-:Y:S02]  /*182e0*/  FSEL R153, R7, RZ, P2 ;  /* 0x000000ff07997208 */ /* 0x000fe40001000000 */
[----:B------:R-:W-:Y:S02]  /*182f0*/  FSEL R152, R152, RZ, P2 ;  /* 0x000000ff98987208 */ /* 0x000fe40001000000 */
[----:B------:R-:W-:Y:S01]  /*18300*/  ISETP.GT.AND P2, PT, R205, 0x8, P1 ;  /* 0x00000008cd00780c */ /* 0x000fe20000f44270 */
[----:B------:R-:W-:Y:S02]  /*18310*/  FADD.FTZ R153, -R153, R200 ;  /* 0x000000c899997221 */ /* 0x000fe40000010100 */
[-CC-:B------:R-:W-:Y:S01]  /*18320*/  FFMA.FTZ R20, R20, R15.reuse, -R152.reuse ;  /* 0x0000000f14147223 */ /* 0x180fe20000010898 */
[-CC-:B------:R-:W-:Y:S01]  /*18330*/  FFMA.FTZ R201, R201, R15.reuse, -R152.reuse ;  /* 0x0000000fc9c97223 */ /* 0x180fe20000010898 */
[-C--:B------:R-:W-:Y:S01]  /*18340*/  FMUL.FTZ R153, R153, R15.reuse ;  /* 0x0000000f99997220 */ /* 0x080fe20000410000 */
        /* <DEDUP_REMOVED lines=16> */
[----:B------:R-:W-:-:S03]  /*18450*/  ISETP.LT.OR P2, PT, R206, 0x9, P2 ;  /* 0x00000009ce00780c */ /* 0x000fc60001741670 */
[----:B------:R-:W1:Y:S01]  /*18460*/  MUFU.EX2 R152, R201 ;  /* 0x000000c900987308 */ /* 0x000e620000000800 */
[----:B------:R-:W-:Y:S02]  /*18470*/  FSEL R158, R158, -INF , !P2 ;  /* 0xff8000009e9e7808 */ /* 0x000fe40005000000 */
[----:B------:R-:W-:-:S04]  /*18480*/  ISETP.GT.AND P2, PT, R205, 0x11, P1 ;  /* 0x00000011cd00780c */ /* 0x000fc80000f44270 */
[----:B------:R-:W-:Y:S01]  /*18490*/  ISETP.LT.OR P2, PT, R206, 0x12, P2 ;  /* 0x00000012ce00780c */ /* 0x000fe20001741670 */
[----:B------:R-:W2:Y:S01]  /*184a0*/  MUFU.EX2 R156, R156 ;  /* 0x0000009c009c7308 */ /* 0x000ea20000000800 */
[----:B0-----:R-:W-:Y:S01]  /*184b0*/  FFMA.FTZ R6, R153, R6, R20 ;  /* 0x0000000699067223 */ /* 0x001fe20000010014 */
[-C--:B------:R-:W-:Y:S01]  /*184c0*/  FMUL.FTZ R24, R24, R153.reuse ;  /* 0x0000009918187220 */ /* 0x080fe20000410000 */
[----:B------:R-:W-:Y:S01]  /*184d0*/  FSEL R163, R163, -INF , !P2 ;  /* 0xff800000a3a37808 */ /* 0x000fe20005000000 */
[-C--:B------:R-:W-:Y:S01]  /*184e0*/  FMUL.FTZ R25, R25, R153.reuse ;  /* 0x0000009919197220 */ /* 0x080fe20000410000 */
[----:B------:R-:W-:Y:S01]  /*184f0*/  ISETP.GT.AND P2, PT, R205, 0x20, P1 ;  /* 0x00000020cd00780c */ /* 0x000fe20000f44270 */
[-C--:B------:R-:W-:Y:S01]  /*18500*/  FMUL.FTZ R28, R28, R153.reuse ;  /* 0x000000991c1c7220 */ /* 0x080fe20000410000 */
[-C--:B------:R-:W-:Y:S01]  /*18510*/  FMUL.FTZ R29, R29, R153.reuse ;  /* 0x000000991d1d7220 */ /* 0x080fe20000410000 */
[----:B------:R-:W0:Y:S01]  /*18520*/  MUFU.EX2 R157, R157 ;  /* 0x0000009d009d7308 */ /* 0x000e220000000800 */
[C---:B-1----:R-:W-:Y:S01]  /*18530*/  FADD.FTZ R6, R152.reuse, R6 ;  /* 0x0000000698067221 */ /* 0x042fe20000010000 */
[----:B------:R-:W-:Y:S01]  /*18540*/  F2FP.F16.F32.PACK_AB R152, R152, R20 ;  /* 0x000000149898723e */ /* 0x000fe200000000ff */
[-C--:B------:R-:W-:Y:S01]  /*18550*/  FMUL.FTZ R32, R32, R153.reuse ;  /* 0x0000009920207220 */ /* 0x080fe20000410000 */
[----:B------:R-:W-:Y:S01]  /*18560*/  FMNMX.FTZ R20, R154, R198, !PT ;  /* 0x000000c69a147209 */ /* 0x000fe20007810000 */
[-C--:B------:R-:W-:Y:S01]  /*18570*/  FMUL.FTZ R33, R33, R153.reuse ;  /* 0x0000009921217220 */ /* 0x080fe20000410000 */
[----:B------:R-:W-:Y:S01]  /*18580*/  ISETP.LT.OR P2, PT, R206, 0x21, P2 ;  /* 0x00000021ce00780c */ /* 0x000fe20001741670 */
[-C--:B------:R-:W-:Y:S01]  /*18590*/  FMUL.FTZ R36, R36, R153.reuse ;  /* 0x0000009924247220 */ /* 0x080fe20000410000 */
[----:B------:R-:W-:Y:S01]  /*185a0*/  FMNMX.FTZ R20, R155, R20, !PT ;  /* 0x000000149b147209 */ /* 0x000fe20007810000 */
[----:B------:R-:W1:Y:S01]  /*185b0*/  MUFU.EX2 R160, R160 ;  /* 0x000000a000a07308 */ /* 0x000e620000000800 */
[----:B------:R-:W-:Y:S01]  /*185c0*/  FSEL R170, R170, -INF , !P2 ;  /* 0xff800000aaaa7808 */ /* 0x000fe20005000000 */
[----:B--2---:R-:W-:Y:S01]  /*185d0*/  FADD.FTZ R6, R156, R6 ;  /* 0x000000069c067221 */ /* 0x004fe20000010000 */
[----:B------:R-:W-:Y:S01]  /*185e0*/  FMNMX.FTZ R20, R158, R20, !PT ;  /* 0x000000149e147209 */ /* 0x000fe20007810000 */
[-C--:B------:R-:W-:Y:S01]  /*185f0*/  FMUL.FTZ R37, R37, R153.reuse ;  /* 0x0000009925257220 */ /* 0x080fe20000410000 */
[----:B------:R-:W-:Y:S01]  /*18600*/  ISETP.GT.AND P2, PT, R205, 0x29, P1 ;  /* 0x00000029cd00780c */ /* 0x000fe20000f44270 */
[-C--:B------:R-:W-:Y:S01]  /*18610*/  FMUL.FTZ R40, R40, R153.reuse ;  /* 0x0000009928287220 */ /* 0x080fe20000410000 */
[----:B------:R-:W-:Y:S01]  /*18620*/  FMNMX.FTZ R20, R159, R20, !PT ;  /* 0x000000149f147209 */ /* 0x000fe20007810000 */
[----:B------:R-:W-:Y:S01]  /*18630*/  MUFU.EX2 R164, R164 ;  /* 0x000000a400a47308 */ /* 0x000fe20000000800 */
[----:B------:R-:W-:Y:S01]  /*18640*/  ISETP.LT.OR P2, PT, R206, 0x2a, P2 ;  /* 0x0000002ace00780c */ /* 0x000fe20001741670 */
[----:B0-----:R-:W-:Y:S01]  /*18650*/  FADD.FTZ R6, R157, R6 ;  /* 0x000000069d067221 */ /* 0x001fe20000010000 */
[----:B------:R-:W-:Y:S01]  /*18660*/  FMNMX.FTZ R20, R162, R20, !PT ;  /* 0x00000014a2147209 */ /* 0x000fe20007810000 */
[-C--:B------:R-:W-:Y:S01]  /*18670*/  FMUL.FTZ R41, R41, R153.reuse ;  /* 0x0000009929297220 */ /* 0x080fe20000410000 */
[----:B------:R-:W-:Y:S01]  /*18680*/  FSEL R175, R175, -INF , !P2 ;  /* 0xff800000afaf7808 */ /* 0x000fe20005000000 */
[-C--:B------:R-:W-:Y:S01]  /*18690*/  FMUL.FTZ R44, R44, R153.reuse ;  /* 0x000000992c2c7220 */ /* 0x080fe20000410000 */
[----:B------:R-:W-:Y:S01]  /*186a0*/  FMNMX.FTZ R20, R163, R20, !PT ;  /* 0x00000014a3147209 */ /* 0x000fe20007810000 */
[----:B------:R-:W-:Y:S01]  /*186b0*/  MUFU.EX2 R165, R165 ;  /* 0x000000a500a57308 */ /* 0x000fe20000000800 */
[----:B------:R-:W-:Y:S01]  /*186c0*/  ISETP.GT.AND P2, PT, R205, 0x31, P1 ;  /* 0x00000031cd00780c */ /* 0x000fe20000f44270 */
[----:B-1----:R-:W-:Y:S01]  /*186d0*/  FADD.FTZ R6, R160, R6 ;  /* 0x00000006a0067221 */ /* 0x002fe20000010000 */
[----:B------:R-:W-:Y:S01]  /*186e0*/  FMNMX.FTZ R20, R166, R20, !PT ;  /* 0x00000014a6147209 */ /* 0x000fe20007810000 */
[-C--:B------:R-:W-:Y:S01]  /*186f0*/  FMUL.FTZ R45, R45, R153.reuse ;  /* 0x000000992d2d7220 */ /* 0x080fe20000410000 */
[----:B------:R-:W-:Y:S01]  /*18700*/  ISETP.LT.OR P2, PT, R206, 0x32, P2 ;  /* 0x00000032ce00780c */ /* 0x000fe20001741670 */
[-C--:B------:R-:W-:Y:S01]  /*18710*/  FMUL.FTZ R48, R48, R153.reuse ;  /* 0x0000009930307220 */ /* 0x080fe20000410000 */
[----:B------:R-:W-:Y:S01]  /*18720*/  FMNMX.FTZ R20, R167, R20, !PT ;  /* 0x00000014a7147209 */ /* 0x000fe20007810000 */
[----:B------:R0:W-:Y:S01]  /*18730*/  MUFU.EX2 R201, R168 ;  /* 0x000000a800c97308 */ /* 0x0001e20000000800 */
[----:B------:R-:W-:Y:S01]  /*18740*/  ISETP.GT.AND P1, PT, R205, 0x39, P1 ;  /* 0x00000039cd00780c */ /* 0x000fe20000f24270 */
[-C--:B------:R-:W-:Y:S01]  /*18750*/  FMUL.FTZ R49, R49, R153.reuse ;  /* 0x0000009931317220 */ /* 0x080fe20000410000 */
[----:B------:R-:W-:Y:S01]  /*18760*/  FMNMX.FTZ R20, R170, R20, !PT ;  /* 0x00000014aa147209 */ /* 0x000fe20007810000 */
[-C--:B------:R-:W-:Y:S01]  /*18770*/  FMUL.FTZ R52, R52, R153.reuse ;  /* 0x0000009934347220 */ /* 0x080fe20000410000 */
[----:B------:R-:W-:Y:S01]  /*18780*/  FSEL R179, R179, -INF , !P2 ;  /* 0xff800000b3b37808 */ /* 0x000fe20005000000 */
[-C--:B------:R-:W-:Y:S01]  /*18790*/  FMUL.FTZ R53, R53, R153.reuse ;  /* 0x0000009935357220 */ /* 0x080fe20000410000 */
[----:B------:R-:W-:Y:S01]  /*187a0*/  FMNMX.FTZ R20, R171, R20, !PT ;  /* 0x00000014ab147209 */ /* 0x000fe20007810000 */
[----:B------:R-:W-:Y:S01]  /*187b0*/  MUFU.EX2 R172, R172 ;  /* 0x000000ac00ac7308 */ /* 0x000fe20000000800 */
[----:B------:R-:W-:Y:S01]  /*187c0*/  ISETP.LT.OR P1, PT, R206, 0x3a, P1 ;  /* 0x0000003ace00780c */ /* 0x000fe20000f21670 */
[----:B0-----:R-:W-:Y:S01]  /*187d0*/  IMAD R168, R17, 0x1000, R196 ;  /* 0x0000100011a87824 */ /* 0x001fe200078e02c4 */
[----:B------:R-:W-:Y:S01]  /*187e0*/  FMNMX.FTZ R20, R174, R20, !PT ;  /* 0x00000014ae147209 */ /* 0x000fe20007810000 */
[-C--:B------:R-:W-:Y:S01]  /*187f0*/  FMUL.FTZ R56, R56, R153.reuse ;  /* 0x0000009938387220 */ /* 0x080fe20000410000 */
[----:B------:R-:W-:Y:S01]  /*18800*/  FSEL R183, R183, -INF , !P1 ;  /* 0xff800000b7b77808 */ /* 0x000fe20004800000 */
[-C--:B------:R-:W-:Y:S01]  /*18810*/  FMUL.FTZ R57, R57, R153.reuse ;  /* 0x0000009939397220 */ /* 0x080fe20000410000 */
[----:B------:R-:W-:Y:S01]  /*18820*/  FMNMX.FTZ R20, R175, R20, !PT ;  /* 0x00000014af147209 */ /* 0x000fe20007810000 */
[----:B------:R-:W-:Y:S01]  /*18830*/  MUFU.EX2 R173, R173 ;  /* 0x000000ad00ad7308 */ /* 0x000fe20000000800 */
[-C--:B------:R-:W-:Y:S01]  /*18840*/  FMUL.FTZ R60, R60, R153.reuse ;  /* 0x000000993c3c7220 */ /* 0x080fe20000410000 */
[-C--:B------:R-:W-:Y:S01]  /*18850*/  FMUL.FTZ R61, R61, R153.reuse ;  /* 0x000000993d3d7220 */ /* 0x080fe20000410000 */
[----:B------:R-:W-:Y:S01]  /*18860*/  FMNMX.FTZ R20, R178, R20, !PT ;  /* 0x00000014b2147209 */ /* 0x000fe20007810000 */
[-C--:B------:R-:W-:Y:S01]  /*18870*/  FMUL.FTZ R64, R64, R153.reuse ;  /* 0x0000009940407220 */ /* 0x080fe20000410000 */
[-C--:B------:R-:W-:Y:S01]  /*18880*/  FMUL.FTZ R65, R65, R153.reuse ;  /* 0x0000009941417220 */ /* 0x080fe20000410000 */
        /* <DEDUP_REMOVED lines=38> */
[----:B0-----:R-:W-:Y:S01]  /*18af0*/  FMNMX.FTZ R20, R20, R200, !PT ;  /* 0x000000c814147209 */ /* 0x001fe20007810000 */
[-C--:B------:R-:W-:Y:S01]  /*18b00*/  FMUL.FTZ R128, R128, R153.reuse ;  /* 0x0000009980807220 */ /* 0x080fe20000410000 */
[----:B------:R0:W1:Y:S01]  /*18b10*/  MUFU.EX2 R200, R161 ;  /* 0x000000a100c87308 */ /* 0x0000620000000800 */
[-C--:B------:R-:W-:Y:S01]  /*18b20*/  FMUL.FTZ R129, R129, R153.reuse ;  /* 0x0000009981817220 */ /* 0x080fe20000410000 */
[-C--:B------:R-:W-:Y:S01]  /*18b30*/  FMUL.FTZ R132, R132, R153.reuse ;  /* 0x0000009984847220 */ /* 0x080fe20000410000 */
[----:B------:R-:W2:Y:S01]  /*18b40*/  SHFL.BFLY PT, R202, R20, 0x1, 0x1f ;  /* 0x0c201f0014ca7f89 */ /* 0x000ea200000e0000 */
[-C--:B------:R-:W-:Y:S01]  /*18b50*/  FMUL.FTZ R133, R133, R153.reuse ;  /* 0x0000009985857220 */ /* 0x080fe20000410000 */
[-C--:B------:R-:W-:Y:S01]  /*18b60*/  FMUL.FTZ R136, R136, R153.reuse ;  /* 0x0000009988887220 */ /* 0x080fe20000410000 */
[-C--:B------:R-:W-:Y:S01]  /*18b70*/  FMUL.FTZ R137, R137, R153.reuse ;  /* 0x0000009989897220 */ /* 0x080fe20000410000 */
[-C--:B------:R-:W-:Y:S01]  /*18b80*/  FMUL.FTZ R140, R140, R153.reuse ;  /* 0x000000998c8c7220 */ /* 0x080fe20000410000 */
[----:B------:R-:W-:Y:S01]  /*18b90*/  FMUL.FTZ R141, R141, R153 ;  /* 0x000000998d8d7220 */ /* 0x000fe20000410000 */
[----:B0-----:R-:W-:-:S02]  /*18ba0*/  IMAD.MOV R161, RZ, RZ, -R210 ;  /* 0x000000ffffa17224 */ /* 0x001fc400078e0ad2 */
[-C--:B------:R-:W-:Y:S01]  /*18bb0*/  FMUL.FTZ R144, R144, R153.reuse ;  /* 0x0000009990907220 */ /* 0x080fe20000410000 */
[-C--:B------:R-:W-:Y:S01]  /*18bc0*/  FMUL.FTZ R145, R145, R153.reuse ;  /* 0x0000009991917220 */ /* 0x080fe20000410000 */
[-C--:B------:R-:W-:Y:S01]  /*18bd0*/  FMUL.FTZ R148, R148, R153.reuse ;  /* 0x0000009994947220 */ /* 0x080fe20000410000 */
[----:B------:R-:W-:Y:S01]  /*18be0*/  FMUL.FTZ R149, R149, R153 ;  /* 0x0000009995957220 */ /* 0x000fe20000410000 */
[----:B------:R-:W-:Y:S02]  /*18bf0*/  ISETP.NE.AND P2, PT, R184, R161, PT ;  /* 0x000000a1b800720c */ /* 0x000fe40003f45270 */
[----:B------:R-:W-:Y:S01]  /*18c00*/  R2UR UR6, R168 ;  /* 0x00000000a80672ca */ /* 0x000fe200000e0000 */
[----:B-1----:R-:W-:-:S04]  /*18c10*/  FADD.FTZ R6, R200, R6 ;  /* 0x00000006c8067221 */ /* 0x002fc80000010000 */
[----:B------:R-:W-:-:S04]  /*18c20*/  FADD.FTZ R6, R164, R6 ;  /* 0x00000006a4067221 */ /* 0x000fc80000010000 */
[----:B------:R-:W-:Y:S01]  /*18c30*/  FADD.FTZ R6, R165, R6 ;  /* 0x00000006a5067221 */ /* 0x000fe20000010000 */
[----:B--2---:R-:W-:Y:S02]  /*18c40*/  FMNMX.FTZ R20, R20, R202, !PT ;  /* 0x000000ca14147209 */ /* 0x004fe40007810000 */
[----:B------:R0:W1:Y:S01]  /*18c50*/  MUFU.EX2 R202, R169 ;  /* 0x000000a900ca7308 */ /* 0x0000620000000800 */
[----:B------:R-:W-:Y:S01]  /*18c60*/  FADD.FTZ R6, R201, R6 ;  /* 0x00000006c9067221 */ /* 0x000fe20000010000 */
[----:B------:R-:W-:-:S04]  /*18c70*/  FSETP.NEU.FTZ.AND P1, PT, R20, -INF , PT ;  /* 0xff8000001400780b */ /* 0x000fc80003f3d000 */
[----:B------:R-:W-:Y:S01]  /*18c80*/  FSEL R161, R20, RZ, P1 ;  /* 0x000000ff14a17208 */ /* 0x000fe20000800000 */
[----:B0-----:R-:W-:-:S04]  /*18c90*/  @!P2 IMAD R169, R199, 0x40, R197 ;  /* 0x00000040c7a9a824 */ /* 0x001fc800078e02c5 */
[----:B------:R-:W-:Y:S01]  /*18ca0*/  FADD.FTZ R161, -R161, R198 ;  /* 0x000000c6a1a17221 */ /* 0x000fe20000010100 */
[----:B------:R-:W-:-:S03]  /*18cb0*/  @!P2 IMAD R198, R169, 0x4, R16 ;  /* 0x00000004a9c6a824 */ /* 0x000fc600078e0210 */
[-C--:B------:R-:W-:Y:S01]  /*18cc0*/  FMUL.FTZ R161, R161, R15.reuse ;  /* 0x0000000fa1a17220 */ /* 0x080fe20000410000 */
[----:B------:R-:W-:Y:S02]  /*18cd0*/  IMAD.MOV.U32 R169, RZ, RZ, 0x40000040 ;  /* 0x40000040ffa97424 */ /* 0x000fe400078e00ff */
[----:B-1----:R-:W-:Y:S01]  /*18ce0*/  FADD.FTZ R6, R202, R6 ;  /* 0x00000006ca067221 */ /* 0x002fe20000010000 */
[----:B------:R-:W-:Y:S02]  /*18cf0*/  @!P2 STS [R198+0x38400], R153 ;  /* 0x03840099c600a388 */ /* 0x000fe40000000800 */
[----:B------:R-:W0:Y:S01]  /*18d00*/  MUFU.EX2 R161, R161 ;  /* 0x000000a100a17308 */ /* 0x000e220000000800 */
[----:B------:R-:W-:Y:S01]  /*18d10*/  R2UR UR7, R169 ;  /* 0x00000000a90772ca */ /* 0x000fe200000e0000 */
[----:B------:R-:W-:Y:S01]  /*18d20*/  FMUL.FTZ R169, R20, R15 ;  /* 0x0000000f14a97220 */ /* 0x000fe20000410000 */
[----:B------:R-:W-:-:S04]  /*18d30*/  FADD.FTZ R6, R172, R6 ;  /* 0x00000006ac067221 */ /* 0x000fc80000010000 */
[----:B------:R-:W-:Y:S01]  /*18d40*/  FSEL R169, R169, RZ, P1 ;  /* 0x000000ffa9a97208 */ /* 0x000fe20000800000 */
[----:B------:R-:W-:-:S04]  /*18d50*/  FADD.FTZ R6, R173, R6 ;  /* 0x00000006ad067221 */ /* 0x000fc80000010000 */
[-CC-:B------:R-:W-:Y:S01]  /*18d60*/  FFMA.FTZ R158, R158, R15.reuse, -R169.reuse ;  /* 0x0000000f9e9e7223 */ /* 0x180fe200000108a9 */
[-CC-:B------:R-:W-:Y:S01]  /*18d70*/  FFMA.FTZ R162, R162, R15.reuse, -R169.reuse ;  /* 0x0000000fa2a27223 */ /* 0x180fe200000108a9 */
[-CC-:B------:R-:W-:Y:S01]  /*18d80*/  FFMA.FTZ R154, R154, R15.reuse, -R169.reuse ;  /* 0x0000000f9a9a7223 */ /* 0x180fe200000108a9 */
[-CC-:B------:R-:W-:Y:S01]  /*18d90*/  FFMA.FTZ R199, R155, R15.reuse, -R169.reuse ;  /* 0x0000000f9bc77223 */ /* 0x180fe200000108a9 */
[-CC-:B------:R-:W-:Y:S01]  /*18da0*/  FFMA.FTZ R159, R159, R15.reuse, -R169.reuse ;  /* 0x0000000f9f9f7223 */ /* 0x180fe200000108a9 */
[----:B0-----:R0:W-:Y:S01]  /*18db0*/  @!P2 STS [R198+0x38420], R161 ;  /* 0x038420a1c600a388 */ /* 0x0011e20000000800 */
        /* <DEDUP_REMOVED lines=9> */
[-CC-:B0-----:R-:W-:Y:S01]  /*18e50*/  FFMA.FTZ R198, R170, R15.reuse, -R169.reuse ;  /* 0x0000000faac67223 */ /* 0x181fe200000108a9 */
[----:B------:R-:W-:Y:S01]  /*18e60*/  FFMA.FTZ R169, R183, R15, -R169 ;  /* 0x0000000fb7a97223 */ /* 0x000fe200000108a9 */
[----:B------:R0:W-:Y:S01]  /*18e70*/  MUFU.EX2 R175, R158 ;  /* 0x0000009e00af7308 */ /* 0x0001e20000000800 */
[----:B------:R-:W-:Y:S01]  /*18e80*/  FADD.FTZ R6, R176, R6 ;  /* 0x00000006b0067221 */ /* 0x000fe20000010000 */
[-C--:B------:R-:W-:Y:S01]  /*18e90*/  FMUL.FTZ R26, R26, R161.reuse ;  /* 0x000000a11a1a7220 */ /* 0x080fe20000410000 */
[-C--:B------:R-:W-:Y:S01]  /*18ea0*/  FMUL.FTZ R27, R27, R161.reuse ;  /* 0x000000a11b1b7220 */ /* 0x080fe20000410000 */
[-C--:B------:R-:W-:Y:S01]  /*18eb0*/  FMUL.FTZ R30, R30, R161.reuse ;  /* 0x000000a11e1e7220 */ /* 0x080fe20000410000 */
[----:B------:R-:W-:Y:S01]  /*18ec0*/  FADD.FTZ R6, R177, R6 ;  /* 0x00000006b1067221 */ /* 0x000fe20000010000 */
[-C--:B------:R-:W-:Y:S01]  /*18ed0*/  FMUL.FTZ R31, R31, R161.reuse ;  /* 0x000000a11f1f7220 */ /* 0x080fe20000410000 */
[-C--:B------:R-:W-:Y:S01]  /*18ee0*/  FMUL.FTZ R34, R34, R161.reuse ;  /* 0x000000a122227220 */ /* 0x080fe20000410000 */
[----:B------:R1:W-:Y:S01]  /*18ef0*/  MUFU.EX2 R183, R162 ;  /* 0x000000a200b77308 */ /* 0x0003e20000000800 */
[----:B0-----:R-:W-:Y:S01]  /*18f00*/  F2FP.F16.F32.PACK_AB R158, R165, R164 ;  /* 0x000000a4a59e723e */ /* 0x001fe200000000ff */
[-C--:B------:R-:W-:Y:S01]  /*18f10*/  FMUL.FTZ R35, R35, R161.reuse ;  /* 0x000000a123237220 */ /* 0x080fe20000410000 */
[----:B------:R-:W-:Y:S01]  /*18f20*/  F2FP.F16.F32.PACK_AB R164, R177, R176 ;  /* 0x000000b0b1a4723e */ /* 0x000fe200000000ff */
[-C--:B------:R-:W-:Y:S01]  /*18f30*/  FMUL.FTZ R38, R38, R161.reuse ;  /* 0x000000a126267220 */ /* 0x080fe20000410000 */
[-C--:B------:R-:W-:Y:S01]  /*18f40*/  FMUL.FTZ R39, R39, R161.reuse ;  /* 0x000000a127277220 */ /* 0x080fe20000410000 */
[-C--:B------:R-:W-:Y:S01]  /*18f50*/  FMUL.FTZ R42, R42, R161.reuse ;  /* 0x000000a12a2a7220 */ /* 0x080fe20000410000 */
[-C--:B------:R-:W-:Y:S01]  /*18f60*/  FMUL.FTZ R43, R43, R161.reuse ;  /* 0x000000a12b2b7220 */ /* 0x080fe20000410000 */
[----:B------:R0:W2:Y:S01]  /*18f70*/  MUFU.EX2 R205, R154 ;  /* 0x0000009a00cd7308 */ /* 0x0000a20000000800 */
        /* <DEDUP_REMOVED lines=24> */
[----:B-1----:R-:W-:Y:S01]  /*19100*/  F2FP.F16.F32.PACK_AB R153, R170, R205 ;  /* 0x000000cdaa99723e */ /* 0x002fe200000000ff */
        /* <DEDUP_REMOVED lines=44> */
[----:B--2---:R-:W-:Y:S01]  /*193d0*/  F2FP.F16.F32.PACK_AB R157, R172, R183 ;  /* 0x000000b7ac9d723e */ /* 0x004fe200000000ff */
[----:B------:R2:W-:Y:S01]  /*193e0*/  STSM.16.M88.4 [R211+0x36400], R152 ;  /* 0x03640098d3007844 */ /* 0x0005e20000000200 */
[----:B------:R-:W3:Y:S01]  /*193f0*/  MUFU.EX2 R203, R203 ;  /* 0x000000cb00cb7308 */ /* 0x000ee20000000800 */
[----:B-1----:R-:W-:Y:S01]  /*19400*/  F2FP.F16.F32.PACK_AB R159, R176, R173 ;  /* 0x000000adb09f723e */ /* 0x002fe200000000ff */
[----:B------:R-:W-:Y:S01]  /*19410*/  FADD.FTZ R0, R170, R0 ;  /* 0x00000000aa007221 */ /* 0x000fe20000010000 */
[----:B------:R-:W-:Y:S01]  /*19420*/  F2FP.F16.F32.PACK_AB R160, R202, R201 ;  /* 0x000000c9caa0723e */ /* 0x000fe200000000ff */
[----:B------:R-:W-:Y:S01]  /*19430*/  FADD.FTZ R6, R180, R6 ;  /* 0x00000006b4067221 */ /* 0x000fe20000010000 */
[----:B0-----:R-:W-:Y:S01]  /*19440*/  F2FP.F16.F32.PACK_AB R161, R171, R198 ;  /* 0x000000c6aba1723e */ /* 0x001fe200000000ff */
[----:B------:R0:W-:Y:S01]  /*19450*/  STSM.16.M88.4 [R212], R156 ;  /* 0x0000009cd4007844 */ /* 0x0001e20000000200 */
[----:B------:R-:W-:Y:S01]  /*19460*/  F2FP.F16.F32.PACK_AB R166, R181, R180 ;  /* 0x000000b4b5a6723e */ /* 0x000fe200000000ff */
[----:B------:R-:W-:Y:S01]  /*19470*/  MUFU.EX2 R178, R178 ;  /* 0x000000b200b27308 */ /* 0x000fe20000000800 */
[----:B------:R-:W-:Y:S01]  /*19480*/  FADD.FTZ R0, R175, R0 ;  /* 0x00000000af007221 */ /* 0x000fe20000010000 */
[----:B------:R-:W-:-:S03]  /*19490*/  FADD.FTZ R6, R181, R6 ;  /* 0x00000006b5067221 */ /* 0x000fc60000010000 */
[----:B------:R-:W-:-:S03]  /*194a0*/  FADD.FTZ R0, R179, R0 ;  /* 0x00000000b3007221 */ /* 0x000fc60000010000 */
[----:B------:R-:W1:Y:S01]  /*194b0*/  MUFU.EX2 R204, R204 ;  /* 0x000000cc00cc7308 */ /* 0x000e620000000800 */
[----:B---3--:R-:W-:Y:S01]  /*194c0*/  F2FP.F16.F32.PACK_AB R163, R203, R174 ;  /* 0x000000aecba3723e */ /* 0x008fe200000000ff */
[----:B------:R-:W-:-:S04]  /*194d0*/  FADD.FTZ R0, R183, R0 ;  /* 0x00000000b7007221 */ /* 0x000fc80000010000 */
[----:B------:R0:W-:Y:S01]  /*194e0*/  STSM.16.M88.4 [R214], R160 ;  /* 0x000000a0d6007844 */ /* 0x0001e20000000200 */
[----:B------:R-:W-:Y:S01]  /*194f0*/  FADD.FTZ R0, R172, R0 ;  /* 0x00000000ac007221 */ /* 0x000fe20000010000 */
[----:B------:R-:W-:Y:S03]  /*19500*/  MUFU.EX2 R182, R182 ;  /* 0x000000b600b67308 */ /* 0x000fe60000000800 */
[----:B------:R-:W-:-:S04]  /*19510*/  FADD.FTZ R0, R173, R0 ;  /* 0x00000000ad007221 */ /* 0x000fc80000010000 */
[----:B------:R-:W-:Y:S01]  /*19520*/  FADD.FTZ R0, R176, R0 ;  /* 0x00000000b0007221 */ /* 0x000fe20000010000 */
[----:B------:R3:W4:Y:S01]  /*19530*/  MUFU.EX2 R177, R169 ;  /* 0x000000a900b17308 */ /* 0x0007220000000800 */
[----:B-1----:R-:W-:Y:S02]  /*19540*/  F2FP.F16.F32.PACK_AB R165, R204, R178 ;  /* 0x000000b2cca5723e */ /* 0x002fe400000000ff */
[----:B------:R-:W-:-:S04]  /*19550*/  FADD.FTZ R0, R198, R0 ;  /* 0x00000000c6007221 */ /* 0x000fc80000010000 */
[----:B------:R-:W-:Y:S01]  /*19560*/  FADD.FTZ R0, R171, R0 ;  /* 0x00000000ab007221 */ /* 0x000fe20000010000 */
[----:B---3--:R-:W-:-:S03]  /*19570*/  IMAD.MOV.U32 R169, RZ, RZ, 0x40000040 ;  /* 0x40000040ffa97424 */ /* 0x008fc600078e00ff */
[----:B------:R-:W-:-:S04]  /*19580*/  FADD.FTZ R0, R174, R0 ;  /* 0x00000000ae007221 */ /* 0x000fc80000010000 */
[----:B------:R-:W-:Y:S01]  /*19590*/  FADD.FTZ R0, R203, R0 ;  /* 0x00000000cb007221 */ /* 0x000fe20000010000 */
[----:B----4-:R-:W-:-:S03]  /*195a0*/  F2FP.F16.F32.PACK_AB R167, R177, R182 ;  /* 0x000000b6b1a7723e */ /* 0x010fc600000000ff */
[----:B------:R-:W-:Y:S02]  /*195b0*/  FADD.FTZ R0, R178, R0 ;  /* 0x00000000b2007221 */ /* 0x000fe40000010000 */
[----:B------:R0:W-:Y:S01]  /*195c0*/  STSM.16.M88.4 [R213], R164 ;  /* 0x000000a4d5007844 */ /* 0x0001e20000000200 */
[----:B------:R-:W-:Y:S01]  /*195d0*/  WARPGROUP.ARRIVE ;  /* 0x00000000000079c5 */ /* 0x000fe20000000000 */
[----:B------:R-:W-:-:S04]  /*195e0*/  FADD.FTZ R0, R204, R0 ;  /* 0x00000000cc007221 */ /* 0x000fc80000010000 */
[----:B------:R-:W-:Y:S01]  /*195f0*/  FADD.FTZ R0, R182, R0 ;  /* 0x00000000b6007221 */ /* 0x000fe20000010000 */
[----:B------:R-:W-:Y:S03]  /*19600*/  HGMMA.64x256x16.F32 R24, R152, gdesc[UR4].tnspB, R24, gsb0 ;  /* 0x43e0000498187df0 */ /* 0x000fe60008000818 */
[----:B------:R-:W-:Y:S01]  /*19610*/  FADD.FTZ R0, R177, R0 ;  /* 0x00000000b1007221 */ /* 0x000fe20000010000 */
[----:B------:R-:W-:Y:S02]  /*19620*/  WARPGROUP.DEPBAR.LE gsb0, 0x0 ;  /* 0x00008000000079c5 */ /* 0x000fe40000010000 */
[----:B--2---:R-:W-:Y:S01]  /*19630*/  VIADD R152, R168, 0x80 ;  /* 0x00000080a8987836 */ /* 0x004fe20000000000 */
[----:B------:R-:W-:Y:S01]  /*19640*/  WARPGROUP.ARRIVE ;  /* 0x00000000000079c5 */ /* 0x000fe20000000000 */
[----:B------:R-:W-:-:S03]  /*19650*/  IMAD.MOV.U32 R153, RZ, RZ, 0x40000040 ;  /* 0x40000040ff997424 */ /* 0x000fc600078e00ff */
[----:B------:R-:W-:Y:S01]  /*19660*/  R2UR UR6, R152 ;  /* 0x00000000980672ca */ /* 0x000fe200000e0000 */
[C---:B------:R-:W-:Y:S01]  /*19670*/  VIADD R152, R168.reuse, 0x100 ;  /* 0x00000100a8987836 */ /* 0x040fe20000000000 */
[----:B------:R-:W-:Y:S01]  /*19680*/  R2UR UR7, R153 ;  /* 0x00000000990772ca */ /* 0x000fe200000e0000 */
[----:B------:R-:W-:Y:S02]  /*19690*/  IMAD.MOV.U32 R153, RZ, RZ, 0x40000040 ;  /* 0x40000040ff997424 */ /* 0x000fe400078e00ff */
[----:B------:R-:W-:-:S12]  /*196a0*/  VIADD R168, R168, 0x180 ;  /* 0x00000180a8a87836 */ /* 0x000fd80000000000 */
        /* <DEDUP_REMOVED lines=24> */
.L_x_3525:
[----:B------:R-:W2:Y:S01]  /*19830*/  LDL R152, [R1+0x14] ;  /* 0x0000140001987983 */ /* 0x000ea20000100800 */
[----:B------:R-:W-:Y:S02]  /*19840*/  VIADD R21, R21, 0x38860 ;  /* 0x0003886015157836 */ /* 0x000fe40000000000 */
[----:B------:R-:W-:Y:S02]  /*19850*/  IMAD.MOV.U32 R198, RZ, RZ, R20 ;  /* 0x000000ffffc67224 */ /* 0x000fe400078e0014 */
[----:B------:R-:W-:Y:S01]  /*19860*/  IMAD.MOV.U32 R200, RZ, RZ, R7 ;  /* 0x000000ffffc87224 */ /* 0x000fe200078e0007 */
[----:B------:R-:W-:Y:S01]  /*19870*/  PRMT R21, R188, 0x654, R21 ;  /* 0x00000654bc157816 */ /* 0x000fe20000000015 */
[----:B------:R-:W-:-:S03]  /*19880*/  IMAD.MOV.U32 R199, RZ, RZ, R17 ;  /* 0x000000ffffc77224 */ /* 0x000fc600078e0011 */
[----:B------:R0:W-:Y:S01]  /*19890*/  SYNCS.ARRIVE.TRANS64.RED.A1T0 RZ, [R21+URZ], RZ ;  /* 0x000000ff15ff79a7 */ /* 0x0001e2000810043f */
[C---:B--2---:R-:W-:Y:S01]  /*198a0*/  ISETP.GT.AND P1, PT, R14.reuse, R152, PT ;  /* 0x000000980e00720c */ /* 0x044fe20003f24270 */
[----:B------:R-:W-:-:S12]  /*198b0*/  VIADD R14, R14, 0xffffffff ;  /* 0xffffffff0e0e7836 */ /* 0x000fd80000000000 */
[----:B0-----:R-:W-:Y:S05]  /*198c0*/  @P1 BRA `(.L_x_3526) ;  /* 0xffffffc000c41947 */ /* 0x001fea000383ffff */
.L_x_3505:
[----:B------:R-:W-:Y:S05]  /*198d0*/  BSYNC B0 ;  /* 0x0000000000007941 */ /* 0x000fea0003800000 */
.L_x_3504:
[----:B------:R-:W2:Y:S04]  /*198e0*/  LDL.LU R21, [R1+0x58] ;  /* 0x0000580001157983 */ /* 0x000ea80000300800 */
[----:B------:R-:W0:Y:S04]  /*198f0*/  SHFL.BFLY PT, R3, R6, 0x2, 0x1f ;  /* 0x0c401f0006037f89 */ /* 0x000e2800000e0000 */
[----:B------:R-:W1:Y:S01]  /*19900*/  SHFL.BFLY PT, R5, R0, 0x2, 0x1f ;  /* 0x0c401f0000057f89 */ /* 0x000e6200000e0000 */
[----:B0-----:R-:W-:Y:S01]  /*19910*/  FADD.FTZ R3, R3, R6 ;  /* 0x0000000603037221 */ /* 0x001fe20000010000 */
[----:B-1----:R-:W-:-:S04]  /*19920*/  FADD.FTZ R4, R5, R0 ;  /* 0x0000000005047221 */ /* 0x002fc80000010000 */
[----:B------:R-:W0:Y:S01]  /*19930*/  SHFL.BFLY PT, R2, R3, 0x1, 0x1f ;  /* 0x0c201f0003027f89 */ /* 0x000e2200000e0000 */
[----:B------:R-:W-:-:S03]  /*19940*/  IMAD.MOV.U32 R0, RZ, RZ, -0x800000 ;  /* 0xff800000ff007424 */ /* 0x000fc600078e00ff */
[----:B------:R-:W1:Y:S01]  /*19950*/  SHFL.BFLY PT, R9, R4, 0x1, 0x1f ;  /* 0x0c201f0004097f89 */ /* 0x000e6200000e0000 */
[----:B0-----:R-:W-:Y:S01]  /*19960*/  FADD.FTZ R5, R3, R2 ;  /* 0x0000000203057221 */ /* 0x001fe20000010000 */
[----:B-1----:R-:W-:Y:S01]  /*19970*/  FADD.FTZ R10, R4, R9 ;  /* 0x00000009040a7221 */ /* 0x002fe20000010000 */
[----:B------:R-:W-:Y:S08]  /*19980*/  BAR.ARV 0x8, 0x100 ;  /* 0x0204000000007b1d */ /* 0x000ff00000002000 */
[----:B------:R-:W-:Y:S01]  /*19990*/  BAR.SYNC.DEFER_BLOCKING 0xf, 0x100 ;  /* 0x03c4000000007b1d */ /* 0x000fe20000010000 */
[----:B------:R-:W-:-:S02]  /*199a0*/  FSETP.NE.FTZ.AND P0, PT, R5, RZ, PT ;  /* 0x000000ff0500720b */ /* 0x000fc40003f15000 */
[----:B------:R-:W-:-:S11]  /*199b0*/  FSETP.NE.FTZ.AND P1, PT, R10, RZ, PT ;  /* 0x000000ff0a00720b */ /* 0x000fd60003f35000 */
[----:B------:R-:W0:Y:S02]  /*199c0*/  @P0 MUFU.LG2 R2, R5 ;  /* 0x0000000500020308 */ /* 0x000e240000000c00 */
[----:B------:R-:W-:-:S06]  /*199d0*/  @P1 FMUL.FTZ R4, R15, 0.69314718246459960938 ;  /* 0x3f3172180f041820 */ /* 0x000fcc0000410000 */
[----:B------:R-:W1:Y:S01]  /*199e0*/  @P1 MUFU.LG2 R6, R10 ;  /* 0x0000000a00061308 */ /* 0x000e620000000c00 */
[----:B0-----:R-:W-:Y:S01]  /*199f0*/  @P0 FMUL.FTZ R9, R2, 0.69314718246459960938 ;  /* 0x3f31721802090820 */ /* 0x001fe20000410000 */
[----:B------:R-:W-:-:S04]  /*19a00*/  @P0 FMUL.FTZ R2, R15, 0.69314718246459960938 ;  /* 0x3f3172180f020820 */ /* 0x000fc80000410000 */
[----:B------:R-:W-:Y:S01]  /*19a10*/  @P0 FFMA.FTZ R0, R2, R7, R9 ;  /* 0x0000000702000223 */ /* 0x000fe20000010009 */
[----:B------:R-:W-:Y:S02]  /*19a20*/  IMAD.MOV.U32 R2, RZ, RZ, -0x800000 ;  /* 0xff800000ff027424 */ /* 0x000fe400078e00ff */
[----:B-1----:R-:W-:-:S04]  /*19a30*/  @P1 FMUL.FTZ R3, R6, 0.69314718246459960938 ;  /* 0x3f31721806031820 */ /* 0x002fc80000410000 */
[----:B------:R-:W-:Y:S01]  /*19a40*/  @P1 FFMA.FTZ R2, R4, R20, R3 ;  /* 0x0000001404021223 */ /* 0x000fe20000010003 */
[----:B------:R-:W-:Y:S02]  /*19a50*/  IMAD.MOV R3, RZ, RZ, -R210 ;  /* 0x000000ffff037224 */ /* 0x000fe400078e0ad2 */
[----:B------:R-:W-:-:S03]  /*19a60*/  IMAD.MOV.U32 R4, RZ, RZ, RZ ;  /* 0x000000ffff047224 */ /* 0x000fc600078e00ff */
[----:B------:R-:W-:Y:S01]  /*19a70*/  ISETP.NE.AND P2, PT, R184, R3, PT ;  /* 0x00000003b800720c */ /* 0x000fe20003f45270 */
[----:B------:R-:W-:Y:S02]  /*19a80*/  IMAD.MOV.U32 R3, RZ, RZ, RZ ;  /* 0x000000ffff037224 */ /* 0x000fe400078e00ff */
[----:B------:R-:W0:Y:S08]  /*19a90*/  @P1 MUFU.RCP R4, R10 ;  /* 0x0000000a00041308 */ /* 0x000e300000001000 */
[----:B------:R0:W1:Y:S01]  /*19aa0*/  @P0 MUFU.RCP R3, R5 ;  /* 0x0000000500030308 */ /* 0x0000620000001000 */
[----:B------:R-:W-:Y:S01]  /*19ab0*/  PLOP3.LUT P0, PT, PT, PT, PT, 0x8, 0x0 ;  /* 0x000000000000781c */ /* 0x000fe20003f0e170 */
[----:B------:R-:W-:-:S02]  /*19ac0*/  @!P2 IMAD R7, R17, 0x40, R197 ;  /* 0x000000401107a824 */ /* 0x000fc400078e02c5 */
[----:B------:R-:W-:Y:S02]  /*19ad0*/  VIADD R17, R17, 0x1 ;  /* 0x0000000111117836 */ /* 0x000fe40000000000 */
[----:B------:R-:W-:-:S03]  /*19ae0*/  @!P2 IMAD R7, R7, 0x4, R16 ;  /* 0x000000040707a824 */ /* 0x000fc600078e0210 */
[----:B------:R-:W-:Y:S01]  /*19af0*/  ISETP.NE.AND P1, PT, R17, 0x2, PT ;  /* 0x000000021100780c */ /* 0x000fe20003f25270 */
[-C--:B0-----:R-:W-:Y:S01]  /*19b00*/  FMUL.FTZ R5, R26, R4.reuse ;  /* 0x000000041a057220 */ /* 0x081fe20000410000 */
[----:B------:R-:W-:Y:S01]  /*19b10*/  @!P2 STS [R7+0x38420], R4 ;  /* 0x038420040700a388 */ /* 0x000fe20000000800 */
[-C--:B------:R-:W-:Y:S01]  /*19b20*/  FMUL.FTZ R31, R31, R4.reuse ;  /* 0x000000041f1f7220 */ /* 0x080fe20000410000 */
[-C--:B------:R-:W-:Y:S01]  /*19b30*/  FMUL.FTZ R9, R34, R4.reuse ;  /* 0x0000000422097220 */ /* 0x080fe20000410000 */
[-C--:B------:R-:W-:Y:S01]  /*19b40*/  FMUL.FTZ R35, R35, R4.reuse ;  /* 0x0000000423237220 */ /* 0x080fe20000410000 */
[-C--:B------:R-:W-:Y:S01]  /*19b50*/  FMUL.FTZ R11, R38, R4.reuse ;  /* 0x00000004260b7220 */ /* 0x080fe20000410000 */
[-C--:B------:R-:W-:Y:S01]  /*19b60*/  FMUL.FTZ R39, R39, R4.reuse ;  /* 0x0000000427277220 */ /* 0x080fe20000410000 */
        /* <DEDUP_REMOVED lines=129> */
.L_x_3390:
[----:B------:R-:W-:Y:S05]  /*1a380*/  BSYNC B7 ;  /* 0x0000000000077941 */ /* 0x000fea0003800000 */
.L_x_3380:
[----:B------:R-:W1:Y:S08]  /*1a390*/  S2UR UR4, SR_CgaCtaId ;  /* 0x00000000000479c3 */ /* 0x000e700000008800 */
[----:B------:R-:W-:Y:S01]  /*1a3a0*/  BAR.SYNC.DEFER_BLOCKING 0x5, 0x180 ;  /* 0x0146000000007b1d */ /* 0x000fe20000010000 */
[----:B0-----:R-:W-:-:S05]  /*1a3b0*/  MOV R21, 0x400 ;  /* 0x0000040000157802 */ /* 0x001fca0000000f00 */
[----:B------:R-:W-:Y:S01]  /*1a3c0*/  BSSY B0, `(.L_x_3527) ;  /* 0x000031f000007945 */ /* 0x000fe20003800000 */
[----:B-1----:R-:W-:-:S05]  /*1a3d0*/  IMAD.U32 R188, RZ, RZ, UR4 ;  /* 0x00000004ffbc7e24 */ /* 0x002fca000f8e00ff */
[----:B------:R-:W-:-:S05]  /*1a3e0*/  LEA R16, R188, R21, 0x18 ;  /* 0x00000015bc107211 */ /* 0x000fca00078ec0ff */
[----:B-----5:R0:W1:Y:S01]  /*1a3f0*/  LDS.128 R24, [R16+0x388d0] ;  /* 0x0388d00010187984 */ /* 0x0200620000000c00 */
[----:B------:R-:W-:Y:S06]  /*1a400*/  BAR.ARV 0x4, 0x180 ;  /* 0x0106000000007b1d */ /* 0x000fec0000002000 */
[----:B------:R-:W-:Y:S05]  /*1a410*/  @P0 BRA `(.L_x_3528) ;  /* 0x0000002000900947 */ /* 0x000fea0003800000 */
[----:B------:R-:W2:Y:S01]  /*1a420*/  LDL R30, [R1+0x68] ;  /* 0x00006800011e7983 */ /* 0x000ea20000100800 */
[----:B------:R-:W-:Y:S01]  /*1a430*/  F2FP.F16.F32.PACK_AB R4, R6, R8 ;  /* 0x000000080604723e */ /* 0x000fe200000000ff */
[----:B------:R-:W-:Y:S02]  /*1a440*/  ULDC.64 UR4, c[0x0][0xd00] ;  /* 0x0003400000047ab9 */ /* 0x000fe40000000a00 */
[----:B------:R-:W3:Y:S01]  /*1a450*/  LDL R50, [R1+0x54] ;  /* 0x0000540001327983 */ /* 0x000ee20000100800 */
[----:B------:R-:W4:Y:S01]  /*1a460*/  S2R R45, SR_SWINHI ;  /* 0x00000000002d7919 */ /* 0x000f220000002f00 */
[----:B------:R-:W-:Y:S02]  /*1a470*/  F2FP.F16.F32.PACK_AB R6, R14, R152 ;  /* 0x000000980e06723e */ /* 0x000fe400000000ff */
[----:B------:R-:W-:Y:S02]  /*1a480*/  F2FP.F16.F32.PACK_AB R7, R31, R7 ;  /* 0x000000071f07723e */ /* 0x000fe400000000ff */
[----:B------:R-:W-:-:S02]  /*1a490*/  F2FP.F16.F32.PACK_AB R5, R3, R5 ;  /* 0x000000050305723e */ /* 0x000fc400000000ff */
[----:B------:R-:W-:Y:S02]  /*1a4a0*/  MOV R20, R16 ;  /* 0x0000001000147202 */ /* 0x000fe40000000f00 */
[----:B----4-:R-:W-:Y:S02]  /*1a4b0*/  MOV R21, R45 ;  /* 0x0000002d00157202 */ /* 0x010fe40000000f00 */
[----:B------:R-:W-:Y:S02]  /*1a4c0*/  F2FP.F16.F32.PACK_AB R11, R39, R11 ;  /* 0x0000000b270b723e */ /* 0x000fe400000000ff */
[----:B------:R-:W-:Y:S02]  /*1a4d0*/  F2FP.F16.F32.PACK_AB R9, R35, R9 ;  /* 0x000000092309723e */ /* 0x000fe400000000ff */
[----:B------:R-:W-:Y:S02]  /*1a4e0*/  F2FP.F16.F32.PACK_AB R8, R10, R32 ;  /* 0x000000200a08723e */ /* 0x000fe400000000ff */
[----:B------:R-:W-:Y:S01]  /*1a4f0*/  F2FP.F16.F32.PACK_AB R10, R12, R28 ;  /* 0x0000001c0c0a723e */ /* 0x000fe200000000ff */
[----:B------:R-:W4:Y:S01]  /*1a500*/  S2R R98, SR_TID.X ;  /* 0x0000000000627919 */ /* 0x000f220000002100 */
        /* <DEDUP_REMOVED lines=23> */
[----:B----4-:R-:W-:Y:S01]  /*1a680*/  VIADD R98, R98, 0xffffff80 ;  /* 0xffffff8062627836 */ /* 0x010fe20000000000 */
[----:B------:R-:W-:Y:S02]  /*1a690*/  F2FP.F16.F32.PACK_AB R146, R149, R148 ;  /* 0x000000949592723e */ /* 0x000fe400000000ff */
[----:B------:R-:W-:-:S02]  /*1a6a0*/  F2FP.F16.F32.PACK_AB R147, R151, R150 ;  /* 0x000000969793723e */ /* 0x000fc400000000ff */
[----:B------:R-:W-:-:S04]  /*1a6b0*/  SHF.R.S32.HI R97, RZ, 0x1f, R98 ;  /* 0x0000001fff617819 */ /* 0x000fc80000011462 */
[----:B------:R-:W-:-:S04]  /*1a6c0*/  LEA.HI R97, R97, R98, RZ, 0x3 ;  /* 0x0000006261617211 */ /* 0x000fc800078f18ff */
[----:B------:R-:W-:Y:S01]  /*1a6d0*/  SHF.R.S32.HI R97, RZ, 0x3, R97 ;  /* 0x00000003ff617819 */ /* 0x000fe20000011461 */
[----:B--2---:R-:W-:-:S03]  /*1a6e0*/  IMAD.WIDE R44, R30, 0x2, R20 ;  /* 0x000000021e2c7825 */ /* 0x004fc600078e0214 */
[----:B------:R-:W-:Y:S01]  /*1a6f0*/  LOP3.LUT R49, R44, 0x380, RZ, 0xc0, !PT ;  /* 0x000003802c317812 */ /* 0x000fe200078ec0ff */
[----:B------:R-:W-:-:S03]  /*1a700*/  IMAD.MOV.U32 R31, RZ, RZ, R45 ;  /* 0x000000ffff1f7224 */ /* 0x000fc600078e002d */
[----:B------:R-:W-:Y:S01]  /*1a710*/  SHF.R.U64 R49, R49, 0x3, RZ ;  /* 0x0000000331317819 */ /* 0x000fe200000012ff */
[----:B------:R-:W-:Y:S01]  /*1a720*/  BAR.SYNC.DEFER_BLOCKING 0x1, 0x100 ;  /* 0x0044000000007b1d */ /* 0x000fe20000010000 */
[----:B------:R-:W-:Y:S02]  /*1a730*/  IADD3 R14, P0, R44, 0x20, RZ ;  /* 0x000000202c0e7810 */ /* 0x000fe40007f1e0ff */
[----:B------:R-:W-:Y:S02]  /*1a740*/  LOP3.LUT R30, R49, R44, RZ, 0x3c, !PT ;  /* 0x0000002c311e7212 */ /* 0x000fe400078e3cff */
[----:B------:R-:W-:Y:S02]  /*1a750*/  LOP3.LUT R3, R14, 0x380, RZ, 0xc0, !PT ;  /* 0x000003800e037812 */ /* 0x000fe400078ec0ff */
[----:B------:R-:W-:Y:S02]  /*1a760*/  MOV R30, R30 ;  /* 0x0000001e001e7202 */ /* 0x000fe40000000f00 */
[----:B------:R-:W-:-:S02]  /*1a770*/  SHF.R.U64 R3, R3, 0x3, RZ ;  /* 0x0000000303037819 */ /* 0x000fc400000012ff */
[C---:B------:R-:W-:Y:S02]  /*1a780*/  IADD3 R53, P2, R44.reuse, 0x4000, RZ ;  /* 0x000040002c357810 */ /* 0x040fe40007f5e0ff */
[C---:B------:R-:W-:Y:S02]  /*1a790*/  IADD3 R49, P1, R44.reuse, 0x2060, RZ ;  /* 0x000020602c317810 */ /* 0x040fe40007f3e0ff */
[----:B------:R-:W-:Y:S01]  /*1a7a0*/  LOP3.LUT R52, R53, 0x380, RZ, 0xc0, !PT ;  /* 0x0000038035347812 */ /* 0x000fe200078ec0ff */
[----:B------:R2:W-:Y:S01]  /*1a7b0*/  STSM.16.M88.4 [R30], R4 ;  /* 0x000000041e007844 */ /* 0x0005e20000000200 */
[C---:B------:R-:W-:Y:S02]  /*1a7c0*/  IADD3 R31, P5, R44.reuse, 0x2000, RZ ;  /* 0x000020002c1f7810 */ /* 0x040fe40007fbe0ff */
[----:B------:R-:W-:Y:S02]  /*1a7d0*/  IADD3 R35, P6, R44, 0x2020, RZ ;  /* 0x000020202c237810 */ /* 0x000fe40007fde0ff */
[----:B------:R-:W-:Y:S01]  /*1a7e0*/  LOP3.LUT R48, R49, 0x380, RZ, 0xc0, !PT ;  /* 0x0000038031307812 */ /* 0x000fe200078ec0ff */
[----:B--2---:R-:W-:Y:S01]  /*1a7f0*/  IMAD.X R5, RZ, RZ, R45, P0 ;  /* 0x000000ffff057224 */ /* 0x004fe200000e062d */
[----:B------:R-:W-:-:S02]  /*1a800*/  LOP3.LUT R4, R3, R14, RZ, 0x3c, !PT ;  /* 0x0000000e03047212 */ /* 0x000fc400078e3cff */
[C---:B------:R-:W-:Y:S02]  /*1a810*/  IADD3 R39, P0, R44.reuse, 0x2040, RZ ;  /* 0x000020402c277810 */ /* 0x040fe40007f1e0ff */
[----:B------:R-:W-:Y:S02]  /*1a820*/  MOV R3, R4 ;  /* 0x0000000400037202 */ /* 0x000fe40000000f00 */
[C---:B------:R-:W-:Y:S02]  /*1a830*/  IADD3 R7, P4, R44.reuse, 0x60, RZ ;  /* 0x000000602c077810 */ /* 0x040fe40007f9e0ff */
[----:B------:R-:W-:Y:S02]  /*1a840*/  IADD3 R5, P3, R44, 0x40, RZ ;  /* 0x000000402c057810 */ /* 0x000fe40007f7e0ff */
[----:B------:R-:W-:Y:S02]  /*1a850*/  LOP3.LUT R38, R39, 0x380, RZ, 0xc0, !PT ;  /* 0x0000038027267812 */ /* 0x000fe400078ec0ff */
[----:B------:R-:W-:-:S02]  /*1a860*/  LOP3.LUT R6, R7, 0x380, RZ, 0xc0, !PT ;  /* 0x0000038007067812 */ /* 0x000fc400078ec0ff */
[----:B------:R-:W-:Y:S02]  /*1a870*/  LOP3.LUT R4, R5, 0x380, RZ, 0xc0, !PT ;  /* 0x0000038005047812 */ /* 0x000fe400078ec0ff */
[----:B------:R-:W-:Y:S02]  /*1a880*/  SHF.R.U64 R38, R38, 0x3, RZ ;  /* 0x0000000326267819 */ /* 0x000fe400000012ff */
[----:B------:R-:W-:Y:S02]  /*1a890*/  SHF.R.U64 R52, R52, 0x3, RZ ;  /* 0x0000000334347819 */ /* 0x000fe400000012ff */
[----:B------:R-:W-:Y:S02]  /*1a8a0*/  SHF.R.U64 R6, R6, 0x3, RZ ;  /* 0x0000000306067819 */ /* 0x000fe400000012ff */
[----:B------:R-:W-:Y:S02]  /*1a8b0*/  LOP3.LUT R30, R31, 0x380, RZ, 0xc0, !PT ;  /* 0x000003801f1e7812 */ /* 0x000fe400078ec0ff */
[----:B------:R-:W-:-:S02]  /*1a8c0*/  LOP3.LUT R34, R35, 0x380, RZ, 0xc0, !PT ;  /* 0x0000038023227812 */ /* 0x000fc400078ec0ff */
[----:B------:R-:W-:Y:S02]  /*1a8d0*/  SHF.R.U64 R48, R48, 0x3, RZ ;  /* 0x0000000330307819 */ /* 0x000fe400000012ff */
[----:B------:R-:W-:Y:S01]  /*1a8e0*/  SHF.R.U64 R4, R4, 0x3, RZ ;  /* 0x0000000304047819 */ /* 0x000fe200000012ff */
[----:B------:R2:W-:Y:S01]  /*1a8f0*/  STSM.16.M88.4 [R3], R8 ;  /* 0x0000000803007844 */ /* 0x0005e20000000200 */
[----:B------:R-:W-:Y:S01]  /*1a900*/  LOP3.LUT R38, R38, R39, RZ, 0x3c, !PT ;  /* 0x0000002726267212 */ /* 0x000fe200078e3cff */
[--C-:B------:R-:W-:Y:S01]  /*1a910*/  IMAD.X R39, RZ, RZ, R45.reuse, P0 ;  /* 0x000000ffff277224 */ /* 0x100fe200000e062d */
[----:B------:R-:W-:Y:S01]  /*1a920*/  LOP3.LUT R52, R52, R53, RZ, 0x3c, !PT ;  /* 0x0000003534347212 */ /* 0x000fe200078e3cff */
[----:B------:R-:W-:Y:S01]  /*1a930*/  IMAD.X R53, RZ, RZ, R45, P2 ;  /* 0x000000ffff357224 */ /* 0x000fe200010e062d */
[----:B------:R-:W-:Y:S02]  /*1a940*/  SHF.R.U64 R30, R30, 0x3, RZ ;  /* 0x000000031e1e7819 */ /* 0x000fe400000012ff */
[----:B------:R-:W-:-:S02]  /*1a950*/  SHF.R.U64 R34, R34, 0x3, RZ ;  /* 0x0000000322227819 */ /* 0x000fc400000012ff */
[----:B------:R-:W-:Y:S01]  /*1a960*/  LOP3.LUT R48, R48, R49, RZ, 0x3c, !PT ;  /* 0x0000003130307212 */ /* 0x000fe200078e3cff */
[--C-:B------:R-:W-:Y:S01]  /*1a970*/  IMAD.X R49, RZ, RZ, R45.reuse, P1 ;  /* 0x000000ffff317224 */ /* 0x100fe200008e062d */
[----:B------:R-:W-:Y:S02]  /*1a980*/  IADD3 R72, P0, R44, 0x6020, RZ ;  /* 0x000060202c487810 */ /* 0x000fe40007f1e0ff */
[----:B--2---:R-:W-:Y:S02]  /*1a990*/  LOP3.LUT R10, R6, R7, RZ, 0x3c, !PT ;  /* 0x00000007060a7212 */ /* 0x004fe400078e3cff */
[----:B------:R-:W-:Y:S02]  /*1a9a0*/  LOP3.LUT R8, R4, R5, RZ, 0x3c, !PT ;  /* 0x0000000504087212 */ /* 0x000fe400078e3cff */
[C---:B------:R-:W-:Y:S02]  /*1a9b0*/  IADD3 R6, P2, R44.reuse, 0x6060, RZ ;  /* 0x000060602c067810 */ /* 0x040fe40007f5e0ff */
[----:B------:R-:W-:Y:S01]  /*1a9c0*/  IADD3 R4, P1, R44, 0x6040, RZ ;  /* 0x000060402c047810 */ /* 0x000fe20007f3e0ff */
[--C-:B------:R-:W-:Y:S01]  /*1a9d0*/  IMAD.X R9, RZ, RZ, R45.reuse, P3 ;  /* 0x000000ffff097224 */ /* 0x100fe200018e062d */
[----:B------:R-:W-:Y:S01]  /*1a9e0*/  LOP3.LUT R30, R30, R31, RZ, 0x3c, !PT ;  /* 0x0000001f1e1e7212 */ /* 0x000fe200078e3cff */
[--C-:B------:R-:W-:Y:S01]  /*1a9f0*/  IMAD.X R11, RZ, RZ, R45.reuse, P4 ;  /* 0x000000ffff0b7224 */ /* 0x100fe200020e062d */
[----:B------:R-:W-:Y:S01]  /*1aa00*/  LOP3.LUT R34, R34, R35, RZ, 0x3c, !PT ;  /* 0x0000002322227212 */ /* 0x000fe200078e3cff */
[--C-:B------:R-:W-:Y:S01]  /*1aa10*/  IMAD.X R31, RZ, RZ, R45.reuse, P5 ;  /* 0x000000ffff1f7224 */ /* 0x100fe200028e062d */
[----:B------:R-:W-:Y:S01]  /*1aa20*/  LOP3.LUT R73, R72, 0x380, RZ, 0xc0, !PT ;  /* 0x0000038048497812 */ /* 0x000fe200078ec0ff */
[----:B------:R-:W-:Y:S01]  /*1aa30*/  IMAD.X R35, RZ, RZ, R45, P6 ;  /* 0x000000ffff237224 */ /* 0x000fe200030e062d */
[----:B------:R-:W-:-:S02]  /*1aa40*/  LOP3.LUT R3, R6, 0x380, RZ, 0xc0, !PT ;  /* 0x0000038006037812 */ /* 0x000fc400078ec0ff */
[C---:B------:R-:W-:Y:S02]  /*1aa50*/  IADD3 R57, P3, R44.reuse, 0x4020, RZ ;  /* 0x000040202c397810 */ /* 0x040fe40007f7e0ff */
[C---:B------:R-:W-:Y:S02]  /*1aa60*/  IADD3 R61, P4, R44.reuse, 0x4040, RZ ;  /* 0x000040402c3d7810 */ /* 0x040fe40007f9e0ff */
[C---:B------:R-:W-:Y:S02]  /*1aa70*/  IADD3 R64, P5, R44.reuse, 0x4060, RZ ;  /* 0x000040602c407810 */ /* 0x040fe40007fbe0ff */
[----:B------:R-:W-:Y:S02]  /*1aa80*/  IADD3 R68, P6, R44, 0x6000, RZ ;  /* 0x000060002c447810 */ /* 0x000fe40007fde0ff */
[----:B------:R-:W-:Y:S02]  /*1aa90*/  LOP3.LUT R5, R4, 0x380, RZ, 0xc0, !PT ;  /* 0x0000038004057812 */ /* 0x000fe400078ec0ff */
[----:B------:R-:W-:-:S02]  /*1aaa0*/  SHF.R.U64 R73, R73, 0x3, RZ ;  /* 0x0000000349497819 */ /* 0x000fc400000012ff */
[----:B------:R-:W-:Y:S02]  /*1aab0*/  SHF.R.U64 R3, R3, 0x3, RZ ;  /* 0x0000000303037819 */ /* 0x000fe400000012ff */
[----:B------:R-:W-:Y:S02]  /*1aac0*/  LOP3.LUT R56, R57, 0x380, RZ, 0xc0, !PT ;  /* 0x0000038039387812 */ /* 0x000fe400078ec0ff */
[----:B------:R-:W-:Y:S02]  /*1aad0*/  LOP3.LUT R60, R61, 0x380, RZ, 0xc0, !PT ;  /* 0x000003803d3c7812 */ /* 0x000fe400078ec0ff */
[----:B------:R-:W-:Y:S02]  /*1aae0*/  LOP3.LUT R65, R64, 0x380, RZ, 0xc0, !PT ;  /* 0x0000038040417812 */ /* 0x000fe400078ec0ff */
[----:B------:R-:W-:Y:S02]  /*1aaf0*/  LOP3.LUT R69, R68, 0x380, RZ, 0xc0, !PT ;  /* 0x0000038044457812 */ /* 0x000fe400078ec0ff */
[----:B------:R-:W-:-:S02]  /*1ab00*/  SHF.R.U64 R5, R5, 0x3, RZ ;  /* 0x0000000305057819 */ /* 0x000fc400000012ff */
[----:B------:R-:W-:Y:S01]  /*1ab10*/  LOP3.LUT R72, R73, R72, RZ, 0x3c, !PT ;  /* 0x0000004849487212 */ /* 0x000fe200078e3cff */
[--C-:B------:R-:W-:Y:S01]  /*1ab20*/  IMAD.X R73, RZ, RZ, R45.reuse, P0 ;  /* 0x000000ffff497224 */ /* 0x100fe200000e062d */
[----:B------:R-:W-:Y:S01]  /*1ab30*/  LOP3.LUT R6, R3, R6, RZ, 0x3c, !PT ;  /* 0x0000000603067212 */ /* 0x000fe200078e3cff */
[----:B------:R-:W-:Y:S01]  /*1ab40*/  IMAD.X R7, RZ, RZ, R45, P2 ;  /* 0x000000ffff077224 */ /* 0x000fe200010e062d */
[----:B------:R-:W-:Y:S02]  /*1ab50*/  SHF.R.U64 R56, R56, 0x3, RZ ;  /* 0x0000000338387819 */ /* 0x000fe400000012ff */
[----:B------:R-:W-:Y:S02]  /*1ab60*/  SHF.R.U64 R60, R60, 0x3, RZ ;  /* 0x000000033c3c7819 */ /* 0x000fe400000012ff */
[----:B------:R-:W-:Y:S02]  /*1ab70*/  SHF.R.U64 R65, R65, 0x3, RZ ;  /* 0x0000000341417819 */ /* 0x000fe400000012ff */
[----:B------:R-:W-:-:S02]  /*1ab80*/  SHF.R.U64 R69, R69, 0x3, RZ ;  /* 0x0000000345457819 */ /* 0x000fc400000012ff */
[----:B------:R-:W-:Y:S01]  /*1ab90*/  LOP3.LUT R4, R5, R4, RZ, 0x3c, !PT ;  /* 0x0000000405047212 */ /* 0x000fe200078e3cff */
[----:B------:R-:W-:Y:S01]  /*1aba0*/  IMAD.X R5, RZ, RZ, R45, P1 ;  /* 0x000000ffff057224 */ /* 0x000fe200008e062d */
[----:B------:R-:W-:Y:S02]  /*1abb0*/  MOV R3, R30 ;  /* 0x0000001e00037202 */ /* 0x000fe40000000f00 */
[----:B------:R-:W-:Y:S02]  /*1abc0*/  ISETP.NE.U32.AND P0, PT, RZ, UR4, PT ;  /* 0x00000004ff007c0c */ /* 0x000fe4000bf05070 */
[----:B------:R-:W-:Y:S02]  /*1abd0*/  MOV R8, R8 ;  /* 0x0000000800087202 */ /* 0x000fe40000000f00 */
[----:B-1----:R-:W-:Y:S02]  /*1abe0*/  MOV R24, R34 ;  /* 0x0000002200187202 */ /* 0x002fe40000000f00 */
[----:B------:R-:W-:-:S02]  /*1abf0*/  F2FP.F16.F32.PACK_AB R30, R166, R171 ;  /* 0x000000aba61e723e */ /* 0x000fc400000000ff */
[----:B------:R-:W-:Y:S02]  /*1ac00*/  F2FP.F16.F32.PACK_AB R31, R47, R46 ;  /* 0x0000002e2f1f723e */ /* 0x000fe400000000ff */
[----:B------:R-:W-:Y:S02]  /*1ac10*/  MOV R10, R10 ;  /* 0x0000000a000a7202 */ /* 0x000fe40000000f00 */
[----:B------:R-:W-:Y:S02]  /*1ac20*/  F2FP.F16.F32.PACK_AB R34, R162, R165 ;  /* 0x000000a5a222723e */ /* 0x000fe400000000ff */
[----:B------:R-:W-:Y:S02]  /*1ac30*/  F2FP.F16.F32.PACK_AB R35, R55, R54 ;  /* 0x000000363723723e */ /* 0x000fe400000000ff */
        /* <DEDUP_REMOVED lines=8> */
[----:B------:R-:W-:Y:S01]  /*1acc0*/  ISETP.NE.AND.EX P0, PT, RZ, UR5, PT, P0 ;  /* 0x00000005ff007c0c */ /* 0x000fe2000bf05300 */
[----:B------:R-:W-:Y:S01]  /*1acd0*/  ULDC.64 UR4, c[0x0][0xd08] ;  /* 0x0003420000047ab9 */ /* 0x000fe20000000a00 */
[----:B------:R-:W-:Y:S01]  /*1ace0*/  MOV R44, R4 ;  /* 0x00000004002c7202 */ /* 0x000fe20000000f00 */
[----:B------:R1:W-:Y:S01]  /*1acf0*/  STSM.16.M88.4 [R8], R28 ;  /* 0x0000001c08007844 */ /* 0x0003e20000000200 */
[----:B------:R-:W-:-:S02]  /*1ad00*/  MOV R45, R6 ;  /* 0x00000006002d7202 */ /* 0x000fc40000000f00 */
[----:B------:R-:W-:Y:S01]  /*1ad10*/  F2FP.F16.F32.PACK_AB R4, R160, R163 ;  /* 0x000000a3a004723e */ /* 0x000fe200000000ff */
[----:B------:R2:W-:Y:S01]  /*1ad20*/  STSM.16.M88.4 [R10], R32 ;  /* 0x000000200a007844 */ /* 0x0005e20000000200 */
[----:B------:R-:W-:Y:S02]  /*1ad30*/  F2FP.F16.F32.PACK_AB R5, R59, R58 ;  /* 0x0000003a3b05723e */ /* 0x000fe400000000ff */
[----:B------:R-:W-:Y:S02]  /*1ad40*/  F2FP.F16.F32.PACK_AB R6, R158, R161 ;  /* 0x000000a19e06723e */ /* 0x000fe400000000ff */
[----:B------:R-:W-:Y:S02]  /*1ad50*/  F2FP.F16.F32.PACK_AB R7, R63, R62 ;  /* 0x0000003e3f07723e */ /* 0x000fe400000000ff */
[----:B------:R-:W-:Y:S02]  /*1ad60*/  ISETP.NE.U32.AND P6, PT, RZ, UR4, PT ;  /* 0x00000004ff007c0c */ /* 0x000fe4000bfc5070 */
[----:B------:R-:W-:-:S02]  /*1ad70*/  F2FP.F16.F32.PACK_AB R9, R67, R66 ;  /* 0x000000424309723e */ /* 0x000fc400000000ff */
[----:B------:R-:W-:Y:S02]  /*1ad80*/  F2FP.F16.F32.PACK_AB R11, R71, R70 ;  /* 0x00000046470b723e */ /* 0x000fe400000000ff */
[----:B-1----:R-:W-:Y:S02]  /*1ad90*/  F2FP.F16.F32.PACK_AB R8, R156, R159 ;  /* 0x0000009f9c08723e */ /* 0x002fe400000000ff */
[----:B------:R-:W-:Y:S02]  /*1ada0*/  MOV R38, R38 ;  /* 0x0000002600267202 */ /* 0x000fe40000000f00 */
[----:B--2---:R-:W-:Y:S02]  /*1adb0*/  F2FP.F16.F32.PACK_AB R10, R154, R157 ;  /* 0x0000009d9a0a723e */ /* 0x004fe400000000ff */
[----:B------:R-:W-:Y:S01]  /*1adc0*/  F2FP.F16.F32.PACK_AB R14, R77, R76 ;  /* 0x0000004c4d0e723e */ /* 0x000fe200000000ff */
[----:B------:R-:W-:Y:S01]  /*1add0*/  STSM.16.M88.4 [R3], R4 ;  /* 0x0000000403007844 */ /* 0x000fe20000000200 */
[----:B------:R-:W-:-:S02]  /*1ade0*/  ISETP.NE.AND.EX P6, PT, RZ, UR5, PT, P6 ;  /* 0x00000005ff007c0c */ /* 0x000fc4000bfc5360 */
[----:B------:R-:W-:Y:S01]  /*1adf0*/  MOV R48, R48 ;  /* 0x0000003000307202 */ /* 0x000fe20000000f00 */
[----:B------:R-:W-:Y:S01]  /*1ae00*/  STSM.16.M88.4 [R24], R8 ;  /* 0x0000000818007844 */ /* 0x000fe20000000200 */
[----:B------:R-:W-:Y:S02]  /*1ae10*/  F2FP.F16.F32.PACK_AB R28, R81, R80 ;  /* 0x00000050511c723e */ /* 0x000fe400000000ff */
[----:B------:R-:W-:Y:S01]  /*1ae20*/  F2FP.F16.F32.PACK_AB R29, R83, R82 ;  /* 0x00000052531d723e */ /* 0x000fe200000000ff */
[----:B------:R1:W-:Y:S01]  /*1ae30*/  STSM.16.M88.4 [R38], R12 ;  /* 0x0000000c26007844 */ /* 0x0003e20000000200 */
[----:B------:R-:W-:Y:S02]  /*1ae40*/  F2FP.F16.F32.PACK_AB R30, R85, R84 ;  /* 0x00000054551e723e */ /* 0x000fe400000000ff */
[----:B------:R-:W-:Y:S02]  /*1ae50*/  F2FP.F16.F32.PACK_AB R31, R87, R86 ;  /* 0x00000056571f723e */ /* 0x000fe400000000ff */
[----:B------:R-:W-:-:S02]  /*1ae60*/  MOV R52, R52 ;  /* 0x0000003400347202 */ /* 0x000fc40000000f00 */
[----:B------:R-:W-:Y:S02]  /*1ae70*/  F2FP.F16.F32.PACK_AB R32, R89, R88 ;  /* 0x000000585920723e */ /* 0x000fe400000000ff */
[----:B------:R-:W-:Y:S02]  /*1ae80*/  F2FP.F16.F32.PACK_AB R33, R91, R90 ;  /* 0x0000005a5b21723e */ /* 0x000fe400000000ff */
[----:B------:R-:W-:Y:S02]  /*1ae90*/  F2FP.F16.F32.PACK_AB R34, R93, R92 ;  /* 0x0000005c5d22723e */ /* 0x000fe400000000ff */
[----:B------:R-:W-:Y:S02]  /*1aea0*/  F2FP.F16.F32.PACK_AB R35, R95, R94 ;  /* 0x0000005e5f23723e */ /* 0x000fe400000000ff */
[----:B------:R-:W-:Y:S01]  /*1aeb0*/  MOV R56, R56 ;  /* 0x0000003800387202 */ /* 0x000fe20000000f00 */
[----:B-1----:R-:W3:Y:S01]  /*1aec0*/  LDC.64 R12, c[0x0][0xd00] ;  /* 0x00034000ff0c7b82 */ /* 0x002ee20000000a00 */
[----:B------:R-:W-:-:S02]  /*1aed0*/  F2FP.F16.F32.PACK_AB R38, R101, R100 ;  /* 0x000000646526723e */ /* 0x000fc400000000ff */
[----:B------:R-:W-:Y:S02]  /*1aee0*/  F2FP.F16.F32.PACK_AB R39, R103, R102 ;  /* 0x000000666727723e */ /* 0x000fe400000000ff */
[----:B------:R-:W-:Y:S01]  /*1aef0*/  MOV R60, R60 ;  /* 0x0000003c003c7202 */ /* 0x000fe20000000f00 */
[----:B------:R-:W-:Y:S01]  /*1af00*/  STSM.16.M88.4 [R48], R28 ;  /* 0x0000001c30007844 */ /* 0x000fe20000000200 */
[----:B------:R-:W-:Y:S02]  /*1af10*/  MOV R64, R64 ;  /* 0x0000004000407202 */ /* 0x000fe40000000f00 */
        /* <DEDUP_REMOVED lines=9> */
[----:B------:R-:W-:Y:S01]  /*1afb0*/  F2FP.F16.F32.PACK_AB R11, R127, R126 ;  /* 0x0000007e7f0b723e */ /* 0x000fe200000000ff */
[----:B------:R-:W-:Y:S01]  /*1afc0*/  STSM.16.M88.4 [R56], R36 ;  /* 0x0000002438007844 */ /* 0x000fe20000000200 */
[----:B------:R-:W-:-:S03]  /*1afd0*/  MOV R72, R72 ;  /* 0x0000004800487202 */ /* 0x000fc60000000f00 */
[----:B------:R-:W-:Y:S04]  /*1afe0*/  STSM.16.M88.4 [R60], R40 ;  /* 0x000000283c007844 */ /* 0x000fe80000000200 */
[----:B------:R-:W-:Y:S04]  /*1aff0*/  STSM.16.M88.4 [R64], R4 ;  /* 0x0000000440007844 */ /* 0x000fe80000000200 */
[----:B------:R1:W-:Y:S04]  /*1b000*/  STSM.16.M88.4 [R68], R8 ;  /* 0x0000000844007844 */ /* 0x0003e80000000200 */
[----:B------:R-:W-:Y:S04]  /*1b010*/  STSM.16.M88.4 [R72], R128 ;  /* 0x0000008048007844 */ /* 0x000fe80000000200 */
[----:B------:R-:W-:Y:S04]  /*1b020*/  STSM.16.M88.4 [R44], R136 ;  /* 0x000000882c007844 */ /* 0x000fe80000000200 */
[----:B------:R2:W-:Y:S01]  /*1b030*/  STSM.16.M88.4 [R45], R144 ;  /* 0x000000902d007844 */ /* 0x0005e20000000200 */
[----:B-1----:R-:W1:Y:S01]  /*1b040*/  @P6 LDC.64 R10, c[0x0][0xd08] ;  /* 0x00034200ff0a6b82 */ /* 0x002e620000000a00 */
[----:B------:R-:W-:Y:S01]  /*1b050*/  IMAD R5, R97, 0x40, R217 ;  /* 0x0000004061057824 */ /* 0x000fe200078e02d9 */
[----:B------:R-:W-:Y:S01]  /*1b060*/  ULDC UR4, c[0x0][0xb88] ;  /* 0x0002e20000047ab9 */ /* 0x000fe20000000800 */
[----:B------:R-:W-:-:S02]  /*1b070*/  IMAD.MOV.U32 R24, RZ, RZ, RZ ;  /* 0x000000ffff187224 */ /* 0x000fc400078e00ff */
[----:B------:R-:W-:-:S04]  /*1b080*/  IMAD.WIDE R4, R5, 0x2, R20 ;  /* 0x0000000205047825 */ /* 0x000fc800078e0214 */
[----:B------:R-:W-:Y:S02]  /*1b090*/  IMAD.U32 R20, RZ, RZ, UR4 ;  /* 0x00000004ff147e24 */ /* 0x000fe4000f8e00ff */
[C---:B---3--:R-:W-:Y:S01]  /*1b0a0*/  IMAD.WIDE R6, R50.reuse, 0x4, R12 ;  /* 0x0000000432067825 */ /* 0x048fe200078e020c */
[----:B------:R-:W-:Y:S03]  /*1b0b0*/  BAR.SYNC.DEFER_BLOCKING 0x1, 0x100 ;  /* 0x0044000000007b1d */ /* 0x000fe60000010000 */
[----:B-1----:R-:W-:-:S03]  /*1b0c0*/  @P6 IMAD.WIDE R10, R50, 0x4, R10 ;  /* 0x00000004320a6825 */ /* 0x002fc600078e020a */
[----:B------:R1:W5:Y:S04]  /*1b0d0*/  @P0 LDG.E R24, desc[UR50][R6.64] ;  /* 0x0000003206180981 */ /* 0x000368000c1e1900 */
[----:B------:R1:W5:Y:S01]  /*1b0e0*/  @P6 LDG.E R20, desc[UR50][R10.64] ;  /* 0x000000320a146981 */ /* 0x000362000c1e1900 */
        /* <DEDUP_REMOVED lines=22> */
[C---:B--2---:R-:W-:Y:S02]  /*1b250*/  IADD3 R45, P2, R4.reuse, 0x7000, RZ ;  /* 0x00007000042d7810 */ /* 0x044fe40007f5e0ff */
[C---:B------:R-:W-:Y:S02]  /*1b260*/  IADD3 R49, P3, R4.reuse, 0x8000, RZ ;  /* 0x0000800004317810 */ /* 0x040fe40007f7e0ff */
[----:B------:R-:W-:Y:S02]  /*1b270*/  IADD3 R53, P4, R4, 0x9000, RZ ;  /* 0x0000900004357810 */ /* 0x000fe40007f9e0ff */
[----:B------:R-:W-:Y:S02]  /*1b280*/  P2R R14, PR, RZ, 0x20 ;  /* 0x00000020ff0e7803 */ /* 0x000fe40000000000 */
[----:B------:R-:W-:-:S02]  /*1b290*/  LOP3.LUT R36, R37, 0x380, RZ, 0xc0, !PT ;  /* 0x0000038025247812 */ /* 0x000fc400078ec0ff */
[----:B------:R-:W-:Y:S02]  /*1b2a0*/  LOP3.LUT R40, R41, 0x380, RZ, 0xc0, !PT ;  /* 0x0000038029287812 */ /* 0x000fe400078ec0ff */
[----:B------:R-:W-:Y:S02]  /*1b2b0*/  LOP3.LUT R44, R45, 0x380, RZ, 0xc0, !PT ;  /* 0x000003802d2c7812 */ /* 0x000fe400078ec0ff */
        /* <DEDUP_REMOVED lines=20> */
.L_x_3529:
[----:B------:R-:W2:Y:S01]  /*1b400*/  LDL R82, [R1+0x50] ;  /* 0x0000500001527983 */ /* 0x000ea20000100800 */
[----:B------:R-:W-:Y:S01]  /*1b410*/  ISETP.NE.AND P6, PT, R14, RZ, PT ;  /* 0x000000ff0e00720c */ /* 0x000fe20003fc5270 */
[----:B------:R-:W1:Y:S02]  /*1b420*/  S2R R6, SR_TID.X ;  /* 0x0000000000067919 */ /* 0x000e640000002100 */
[----:B-1----:R-:W-:-:S05]  /*1b430*/  VIADD R6, R6, 0xffffff80 ;  /* 0xffffff8006067836 */ /* 0x002fca0000000000 */
[----:B------:R-:W-:-:S04]  /*1b440*/  SHF.R.S32.HI R3, RZ, 0x1f, R6 ;  /* 0x0000001fff037819 */ /* 0x000fc80000011406 */
[----:B------:R-:W-:-:S04]  /*1b450*/  LEA.HI R3, R3, R6, RZ, 0x7 ;  /* 0x0000000603037211 */ /* 0x000fc800078f38ff */
[----:B------:R-:W-:-:S06]  /*1b460*/  SHF.R.S32.HI R3, RZ, 0x7, R3 ;  /* 0x00000007ff037819 */ /* 0x000fcc0000011403 */
[----:B------:R-:W1:Y:S01]  /*1b470*/  SHFL.IDX PT, R3, R3, RZ, 0x1f ;  /* 0x00001fff03037589 */ /* 0x000e6200000e0000 */
        /* <DEDUP_REMOVED lines=13> */
[----:B------:R-:W-:Y:S02]  /*1b550*/  LOP3.LUT R64, R65, 0x380, RZ, 0xc0, !PT ;  /* 0x0000038041407812 */ /* 0x000fe400078ec0ff */
[----:B------:R-:W-:Y:S02]  /*1b560*/  LOP3.LUT R68, R69, 0x380, RZ, 0xc0, !PT ;  /* 0x0000038045447812 */ /* 0x000fe400078ec0ff */
[----:B-1----:R-:W-:Y:S02]  /*1b570*/  ISETP.NE.AND P4, PT, R3, RZ, PT ;  /* 0x000000ff0300720c */ /* 0x002fe40003f85270 */
        /* <DEDUP_REMOVED lines=26> */
[----:B------:R-:W2:Y:S01]  /*1b720*/  LDL R10, [R1+0x8] ;  /* 0x00000800010a7983 */ /* 0x000ea20000100800 */
[----:B------:R-:W1:Y:S01]  /*1b730*/  LDC R35, c[0x0][0xce8] ;  /* 0x00033a00ff237b82 */ /* 0x000e620000000800 */
[----:B------:R-:W-:Y:S01]  /*1b740*/  ULDC.64 UR4, c[0x0][0xc90] ;  /* 0x0003240000047ab9 */ /* 0x000fe20000000a00 */
[----:B------:R-:W-:Y:S02]  /*1b750*/  IMAD.MOV.U32 R6, RZ, RZ, R24 ;  /* 0x000000ffff067224 */ /* 0x000fe400078e0018 */
[----:B------:R-:W-:Y:S02]  /*1b760*/  IMAD.MOV.U32 R7, RZ, RZ, R3 ;  /* 0x000000ffff077224 */ /* 0x000fe400078e0003 */
[----:B------:R-:W-:Y:S02]  /*1b770*/  IMAD.IADD R34, R197, 0x1, R208 ;  /* 0x00000001c5227824 */ /* 0x000fe400078e02d0 */
[----:B------:R-:W-:Y:S01]  /*1b780*/  IMAD.WIDE.U32 R6, R82, UR4, R6 ;  /* 0x0000000452067c25 */ /* 0x000fe2000f8e0006 */
[----:B-1----:R-:W-:-:S13]  /*1b790*/  ISETP.NE.AND P0, PT, R35, 0x1, PT ;  /* 0x000000012300780c */ /* 0x002fda0003f05270 */
[----:B------:R-:W1:Y:S08]  /*1b7a0*/  @P0 LDC R11, c[0x0][0xcec] ;  /* 0x00033b00ff0b0b82 */ /* 0x000e700000000800 */
[----:B------:R-:W3:Y:S01]  /*1b7b0*/  @P0 LDC R31, c[0x0][0xcf0] ;  /* 0x00033c00ff1f0b82 */ /* 0x000ee20000000800 */
[----:B--2---:R-:W-:Y:S02]  /*1b7c0*/  IMAD.IADD R30, R10, 0x1, R208 ;  /* 0x000000010a1e7824 */ /* 0x004fe400078e02d0 */
[----:B------:R-:W-:-:S04]  /*1b7d0*/  IMAD R10, R81, UR4, RZ ;  /* 0x00000004510a7c24 */ /* 0x000fc8000f8e02ff */
[----:B------:R-:W-:Y:S01]  /*1b7e0*/  IMAD R15, R82, UR5, R10 ;  /* 0x00000005520f7c24 */ /* 0x000fe2000f8e020a */
[----:B------:R-:W-:Y:S01]  /*1b7f0*/  ULDC.64 UR4, c[0x0][0xc98] ;  /* 0x0003260000047ab9 */ /* 0x000fe20000000a00 */
[----:B-1----:R-:W-:-:S04]  /*1b800*/  @P0 IMAD.HI.U32 R10, R30, R11, RZ ;  /* 0x0000000b1e0a0227 */ /* 0x002fc800078e00ff */
        /* <DEDUP_REMOVED lines=28> */
[----:B------:R-:W1:Y:S04]  /*1b9d0*/  SHFL.IDX PT, R7, R30, RZ, 0x1c1f ;  /* 0x001c1fff1e077589 */ /* 0x000e6800000e0000 */
[----:B------:R-:W2:Y:S06]  /*1b9e0*/  SHFL.IDX PT, R11, R30, 0x1, 0x1c1f ;  /* 0x003c1f001e0b7f89 */ /* 0x000eac00000e0000 */
[----:B-1----:R1:W-:Y:S04]  /*1b9f0*/  @!P1 ST.E desc[UR50][R6.64], R0 ;  /* 0x0000000006009985 */ /* 0x0023e8000c101932 */
[----:B--2---:R1:W-:Y:S02]  /*1ba00*/  @!P0 ST.E desc[UR50][R10.64], R2 ;  /* 0x000000020a008985 */ /* 0x0043e4000c101932 */
.L_x_3530:
[----:B------:R-:W2:Y:S01]  /*1ba10*/  LDC R85, c[0x0][0xce8] ;  /* 0x00033a00ff557b82 */ /* 0x000ea20000000800 */
[----:B------:R-:W-:Y:S01]  /*1ba20*/  ULDC.64 UR4, c[0x0][0xba0] ;  /* 0x0002e80000047ab9 */ /* 0x000fe20000000a00 */
[----:B-1----:R-:W5:Y:S01]  /*1ba30*/  LD.E.128 R4, desc[UR50][R4.64] ;  /* 0x0000003204047980 */ /* 0x002f62000c101d00 */
[----:B------:R-:W-:-:S03]  /*1ba40*/  IMAD R3, R3, UR4, RZ ;  /* 0x0000000403037c24 */ /* 0x000fc6000f8e02ff */
[----:B------:R-:W5:Y:S01]  /*1ba50*/  LD.E.128 R8, desc[UR50][R8.64] ;  /* 0x0000003208087980 */ /* 0x000f62000c101d00 */
[C---:B------:R-:W-:Y:S01]  /*1ba60*/  IMAD R83, R24.reuse, UR5, R3 ;  /* 0x0000000518537c24 */ /* 0x040fe2000f8e0203 */
[----:B------:R-:W1:Y:S01]  /*1ba70*/  LDC R0, c[0x0][0xbc8] ;  /* 0x0002f200ff007b82 */ /* 0x000e620000000800 */
        /* <DEDUP_REMOVED lines=22> */
[----:B------:R-:W5:Y:S01]  /*1bbe0*/  LD.E.128 R56, desc[UR50][R56.64] ;  /* 0x0000003238387980 */ /* 0x000f62000c101d00 */
[----:B------:R-:W-:-:S02]  /*1bbf0*/  IMAD.IADD R3, R3, 0x1, R81 ;  /* 0x0000000103037824 */ /* 0x000fc400078e0251 */
[----:B------:R-:W-:Y:S01]  /*1bc00*/  IMAD R81, R82, 0x20, R97 ;  /* 0x0000002052517824 */ /* 0x000fe200078e0261 */
[----:B------:R-:W5:Y:S01]  /*1bc10*/  LD.E.128 R60, desc[UR50][R60.64] ;  /* 0x000000323c3c7980 */ /* 0x000f62000c101d00 */
[C---:B------:R-:W-:Y:S02]  /*1bc20*/  VIADD R102, R217.reuse, 0x40 ;  /* 0x00000040d9667836 */ /* 0x040fe40000000000 */
[----:B------:R-:W-:Y:S01]  /*1bc30*/  IMAD.IADD R82, R208, 0x1, R81 ;  /* 0x00000001d0527824 */ /* 0x000fe200078e0251 */
[----:B------:R-:W5:Y:S01]  /*1bc40*/  LD.E.128 R64, desc[UR50][R64.64] ;  /* 0x0000003240407980 */ /* 0x000f62000c101d00 */
[----:B------:R-:W-:Y:S01]  /*1bc50*/  IMAD R80, R80, UR4, RZ ;  /* 0x0000000450507c24 */ /* 0x000fe2000f8e02ff */
[----:B-1----:R-:W-:Y:S01]  /*1bc60*/  ISETP.GE.AND P0, PT, R102, R0, PT ;  /* 0x000000006600720c */ /* 0x002fe20003f06270 */
[----:B------:R-:W-:Y:S01]  /*1bc70*/  VIADD R100, R217, 0x80 ;  /* 0x00000080d9647836 */ /* 0x000fe20000000000 */
[----:B------:R-:W5:Y:S01]  /*1bc80*/  LD.E.128 R68, desc[UR50][R68.64] ;  /* 0x0000003244447980 */ /* 0x000f62000c101d00 */
[----:B--2---:R-:W-:-:S03]  /*1bc90*/  @P1 IMAD.HI.U32 R24, R82, R87, RZ ;  /* 0x0000005752181227 */ /* 0x004fc600078e00ff */
[----:B------:R-:W5:Y:S01]  /*1bca0*/  LD.E.128 R72, desc[UR50][R72.64] ;  /* 0x0000003248487980 */ /* 0x000f62000c101d00 */
[C---:B------:R-:W-:Y:S01]  /*1bcb0*/  IMAD R83, R21.reuse, UR5, R80 ;  /* 0x0000000515537c24 */ /* 0x040fe2000f8e0250 */
[----:B------:R-:W-:Y:S01]  /*1bcc0*/  SEL R80, RZ, 0xffffffff, P0 ;  /* 0xffffffffff507807 */ /* 0x000fe20000000000 */
[----:B------:R-:W-:Y:S01]  /*1bcd0*/  IMAD.WIDE.U32 R2, R21, UR4, R2 ;  /* 0x0000000415027c25 */ /* 0x000fe2000f8e0002 */
[-C--:B------:R-:W-:Y:S01]  /*1bce0*/  ISETP.GE.AND P0, PT, R100, R0.reuse, PT ;  /* 0x000000006400720c */ /* 0x080fe20003f06270 */
[----:B------:R-:W-:Y:S01]  /*1bcf0*/  ULDC.64 UR4, c[0x0][0xbe0] ;  /* 0x0002f80000047ab9 */ /* 0x000fe20000000a00 */
[----:B------:R-:W5:Y:S01]  /*1bd00*/  LD.E.128 R76, desc[UR50][R76.64] ;  /* 0x000000324c4c7980 */ /* 0x000f62000c101d00 */
[----:B------:R-:W-:Y:S01]  /*1bd10*/  IMAD.MOV.U32 R21, RZ, RZ, R82 ;  /* 0x000000ffff157224 */ /* 0x000fe200078e0052 */
[----:B---3--:R-:W-:Y:S01]  /*1bd20*/  @P1 SHF.R.U32.HI R21, RZ, R89, R24 ;  /* 0x00000059ff151219 */ /* 0x008fe20000011618 */
[C---:B------:R-:W-:Y:S01]  /*1bd30*/  VIADD R98, R217.reuse, 0xc0 ;  /* 0x000000c0d9627836 */ /* 0x040fe20000000000 */
[-C--:B------:R-:W-:Y:S01]  /*1bd40*/  ISETP.GE.AND P1, PT, R217, R0.reuse, PT ;  /* 0x00000000d900720c */ /* 0x080fe20003f26270 */
[----:B------:R-:W-:Y:S01]  /*1bd50*/  IMAD.IADD R3, R3, 0x1, R83 ;  /* 0x0000000103037824 */ /* 0x000fe200078e0253 */
[----:B------:R-:W-:Y:S01]  /*1bd60*/  @!PT LDS RZ, [RZ] ;  /* 0x00000000fffff984 */ /* 0x000fe20000000800 */
[----:B------:R-:W-:Y:S01]  /*1bd70*/  @!PT LDS RZ, [RZ] ;  /* 0x00000000fffff984 */ /* 0x000fe20000000800 */
[----:B------:R-:W-:Y:S01]  /*1bd80*/  @!PT LDS RZ, [RZ] ;  /* 0x00000000fffff984 */ /* 0x000fe20000000800 */
[----:B------:R-:W-:Y:S01]  /*1bd90*/  @!PT LDS RZ, [RZ] ;  /* 0x00000000fffff984 */ /* 0x000fe20000000800 */
[----:B------:R1:W-:Y:S06]  /*1bda0*/  MEMBAR.ALL.CTA ;  /* 0x0000000000007992 */ /* 0x0003ec0000008000 */
[----:B-1----:R-:W1:Y:S01]  /*1bdb0*/  FENCE.VIEW.ASYNC.S ;  /* 0x00000000000073c6 */ /* 0x002e620000000000 */
[----:B------:R-:W-:Y:S01]  /*1bdc0*/  IMAD.SHL.U32 R83, R80, 0x2, RZ ;  /* 0x0000000250537824 */ /* 0x000fe200078e00ff */
[----:B------:R-:W-:Y:S01]  /*1bdd0*/  SEL R24, RZ, 0x1, P1 ;  /* 0x00000001ff187807 */ /* 0x000fe20000800000 */
[--C-:B------:R-:W-:Y:S01]  /*1bde0*/  IMAD.MOV R81, RZ, RZ, -R21.reuse ;  /* 0x000000ffff517224 */ /* 0x100fe200078e0a15 */
[----:B------:R-:W-:Y:S01]  /*1bdf0*/  SEL R80, RZ, 0xffffffff, P0 ;  /* 0xffffffffff507807 */ /* 0x000fe20000000000 */
[----:B------:R-:W-:Y:S01]  /*1be00*/  VIADD R96, R217, 0x100 ;  /* 0x00000100d9607836 */ /* 0x000fe20000000000 */
[-C--:B------:R-:W-:Y:S01]  /*1be10*/  ISETP.GE.AND P0, PT, R98, R0.reuse, PT ;  /* 0x000000006200720c */ /* 0x080fe20003f06270 */
[----:B------:R-:W-:Y:S01]  /*1be20*/  IMAD R81, R85, R81, R82 ;  /* 0x0000005155517224 */ /* 0x000fe200078e0252 */
[----:B------:R-:W-:Y:S01]  /*1be30*/  LOP3.LUT R24, R83, 0x2, R24, 0xe2, !PT ;  /* 0x0000000253187812 */ /* 0x000fe200078ee218 */
[----:B------:R-:W-:Y:S01]  /*1be40*/  IMAD.SHL.U32 R83, R80, 0x4, RZ ;  /* 0x0000000450537824 */ /* 0x000fe200078e00ff */
[----:B------:R-:W-:Y:S01]  /*1be50*/  SEL R80, RZ, 0xffffffff, P0 ;  /* 0xffffffffff507807 */ /* 0x000fe20000000000 */
[----:B------:R-:W-:Y:S01]  /*1be60*/  VIADD R94, R217, 0x140 ;  /* 0x00000140d95e7836 */ /* 0x000fe20000000000 */
[----:B------:R-:W-:Y:S01]  /*1be70*/  SHF.R.S32.HI R82, RZ, 0x1f, R21 ;  /* 0x0000001fff527819 */ /* 0x000fe20000011415 */
[----:B------:R-:W-:Y:S01]  /*1be80*/  IMAD.WIDE.U32 R2, R21, UR4, R2 ;  /* 0x0000000415027c25 */ /* 0x000fe2000f8e0002 */
[-C--:B------:R-:W-:Y:S01]  /*1be90*/  ISETP.GE.AND P0, PT, R96, R0.reuse, PT ;  /* 0x000000006000720c */ /* 0x080fe20003f06270 */
[----:B------:R-:W-:Y:S01]  /*1bea0*/  BSSY B1, `(.L_x_3531) ;  /* 0x0000055000017945 */ /* 0x000fe20003800000 */
[----:B------:R-:W-:Y:S01]  /*1beb0*/  LOP3.LUT R24, R83, 0x4, R24, 0xe2, !PT ;  /* 0x0000000453187812 */ /* 0x000fe200078ee218 */
[----:B------:R-:W-:Y:S01]  /*1bec0*/  IMAD.SHL.U32 R83, R80, 0x8, RZ ;  /* 0x0000000850537824 */ /* 0x000fe200078e00ff */
[----:B------:R-:W-:Y:S01]  /*1bed0*/  SEL R80, RZ, 0xffffffff, P0 ;  /* 0xffffffffff507807 */ /* 0x000fe20000000000 */
[----:B------:R-:W-:Y:S01]  /*1bee0*/  IMAD R82, R82, UR4, RZ ;  /* 0x0000000452527c24 */ /* 0x000fe2000f8e02ff */
[-C--:B------:R-:W-:Y:S01]  /*1bef0*/  ISETP.GE.AND P0, PT, R94, R0.reuse, PT ;  /* 0x000000005e00720c */ /* 0x080fe20003f06270 */
[----:B------:R-:W-:Y:S01]  /*1bf00*/  VIADD R92, R217, 0x180 ;  /* 0x00000180d95c7836 */ /* 0x000fe20000000000 */
[----:B------:R-:W-:Y:S01]  /*1bf10*/  LOP3.LUT R24, R83, 0x8, R24, 0xe2, !PT ;  /* 0x0000000853187812 */ /* 0x000fe200078ee218 */
[----:B------:R-:W-:Y:S01]  /*1bf20*/  IMAD R83, R21, UR5, R82 ;  /* 0x0000000515537c24 */ /* 0x000fe2000f8e0252 */
[----:B------:R-:W-:Y:S01]  /*1bf30*/  SEL R21, RZ, 0xffffffff, P0 ;  /* 0xffffffffff157807 */ /* 0x000fe20000000000 */
[----:B------:R-:W-:Y:S01]  /*1bf40*/  IMAD.SHL.U32 R87, R80, 0x10, RZ ;  /* 0x0000001050577824 */ /* 0x000fe200078e00ff */
[----:B------:R-:W-:Y:S01]  /*1bf50*/  SHF.R.S32.HI R80, RZ, 0x1f, R81 ;  /* 0x0000001fff507819 */ /* 0x000fe20000011451 */
[----:B------:R-:W-:Y:S01]  /*1bf60*/  ULDC.64 UR4, c[0x0][0xbd8] ;  /* 0x0002f60000047ab9 */ /* 0x000fe20000000a00 */
[----:B------:R-:W-:Y:S01]  /*1bf70*/  ISETP.GE.AND P0, PT, R92, R0, PT ;  /* 0x000000005c00720c */ /* 0x000fe20003f06270 */
[----:B------:R-:W-:Y:S01]  /*1bf80*/  IMAD.SHL.U32 R21, R21, 0x20, RZ ;  /* 0x0000002015157824 */ /* 0x000fe200078e00ff */
[----:B------:R-:W-:Y:S01]  /*1bf90*/  LOP3.LUT R24, R87, 0x10, R24, 0xe2, !PT ;  /* 0x0000001057187812 */ /* 0x000fe200078ee218 */
[----:B------:R-:W-:-:S02]  /*1bfa0*/  IMAD.IADD R3, R3, 0x1, R83 ;  /* 0x0000000103037824 */ /* 0x000fc400078e0253 */
[----:B------:R-:W-:Y:S01]  /*1bfb0*/  IMAD R80, R80, UR4, RZ ;  /* 0x0000000450507c24 */ /* 0x000fe2000f8e02ff */
[----:B------:R-:W-:Y:S01]  /*1bfc0*/  LOP3.LUT R24, R21, 0x20, R24, 0xe2, !PT ;  /* 0x0000002015187812 */ /* 0x000fe200078ee218 */
[----:B------:R-:W-:Y:S01]  /*1bfd0*/  IMAD R89, R20, R85, RZ ;  /* 0x0000005514597224 */ /* 0x000fe200078e02ff */
[----:B------:R-:W-:Y:S01]  /*1bfe0*/  SEL R21, RZ, 0x40, P0 ;  /* 0x00000040ff157807 */ /* 0x000fe20000000000 */
[----:B------:R-:W-:Y:S02]  /*1bff0*/  IMAD.IADD R208, R97, 0x1, R208 ;  /* 0x0000000161d07824 */ /* 0x000fe400078e02d0 */
[----:B------:R-:W-:Y:S01]  /*1c000*/  VIADD R90, R217, 0x1c0 ;  /* 0x000001c0d95a7836 */ /* 0x000fe20000000000 */
[----:B------:R-:W-:Y:S01]  /*1c010*/  LOP3.LUT R24, R24, R21, RZ, 0xfc, !PT ;  /* 0x0000001518187212 */ /* 0x000fe200078efcff */
[C---:B------:R-:W-:Y:S01]  /*1c020*/  IMAD R83, R81.reuse, UR5, R80 ;  /* 0x0000000551537c24 */ /* 0x040fe2000f8e0250 */
[----:B------:R-:W-:Y:S01]  /*1c030*/  ISETP.GE.AND P1, PT, R208, R89, PT ;  /* 0x00000059d000720c */ /* 0x000fe20003f26270 */
[----:B------:R-:W-:Y:S01]  /*1c040*/  IMAD.WIDE.U32 R2, R81, UR4, R2 ;  /* 0x0000000451027c25 */ /* 0x000fe2000f8e0002 */
[----:B------:R-:W-:Y:S01]  /*1c050*/  ULDC.64 UR4, c[0x0][0xb80] ;  /* 0x0002e00000047ab9 */ /* 0x000fe20000000a00 */
[----:B------:R-:W-:-:S02]  /*1c060*/  ISETP.GE.AND P0, PT, R90, R0, PT ;  /* 0x000000005a00720c */ /* 0x000fc40003f06270 */
[----:B------:R-:W-:Y:S01]  /*1c070*/  IMAD.IADD R21, R3, 0x1, R83 ;  /* 0x0000000103157824 */ /* 0x000fe200078e0253 */
[----:B------:R-:W-:Y:S01]  /*1c080*/  LEA R87, P2, R2, UR4, 0x1 ;  /* 0x0000000402577c11 */ /* 0x000fe2000f8408ff */
[----:B------:R-:W-:Y:S01]  /*1c090*/  VIADD R20, R16, 0x38820 ;  /* 0x0003882010147836 */ /* 0x000fe20000000000 */
[----:B------:R-:W-:Y:S01]  /*1c0a0*/  SEL R3, RZ, 0x80, P0 ;  /* 0x00000080ff037807 */ /* 0x000fe20000000000 */
[C---:B------:R-:W-:Y:S01]  /*1c0b0*/  VIADD R91, R217.reuse, 0x1c0 ;  /* 0x000001c0d95b7836 */ /* 0x040fe20000000000 */
[----:B------:R-:W-:Y:S01]  /*1c0c0*/  LEA.HI.X R88, R2, UR5, R21, 0x1, P2 ;  /* 0x0000000502587c11 */ /* 0x000fe200090f0c15 */
[C---:B------:R-:W-:Y:S01]  /*1c0d0*/  VIADD R93, R217.reuse, 0x180 ;  /* 0x00000180d95d7836 */ /* 0x040fe20000000000 */
[----:B------:R-:W-:Y:S01]  /*1c0e0*/  PRMT R20, RZ, 0x654, R20 ;  /* 0x00000654ff147816 */ /* 0x000fe20000000014 */
[C---:B------:R-:W-:Y:S01]  /*1c0f0*/  VIADD R95, R217.reuse, 0x140 ;  /* 0x00000140d95f7836 */ /* 0x040fe20000000000 */
[----:B------:R-:W-:Y:S01]  /*1c100*/  LOP3.LUT R86, R24, R3, RZ, 0xfc, !PT ;  /* 0x0000000318567212 */ /* 0x000fe200078efcff */
[C---:B------:R-:W-:Y:S01]  /*1c110*/  VIADD R97, R217.reuse, 0x100 ;  /* 0x00000100d9617836 */ /* 0x040fe20000000000 */
[----:B-1----:R1:W-:Y:S01]  /*1c120*/  SYNCS.ARRIVE.TRANS64.RED.A1T0 RZ, [R20+URZ], RZ ;  /* 0x000000ff14ff79a7 */ /* 0x0023e2000810043f */
[C---:B------:R-:W-:Y:S01]  /*1c130*/  VIADD R99, R217.reuse, 0xc0 ;  /* 0x000000c0d9637836 */ /* 0x040fe20000000000 */
[----:B------:R1:W2:Y:S01]  /*1c140*/  SHFL.IDX PT, R2, R87, RZ, 0x181f ;  /* 0x00181fff57027589 */ /* 0x0002a200000e0000 */
[C---:B------:R-:W-:Y:S01]  /*1c150*/  VIADD R101, R217.reuse, 0x80 ;  /* 0x00000080d9657836 */ /* 0x040fe20000000000 */
[----:B------:R-:W-:Y:S01]  /*1c160*/  SHF.R.S32.HI R91, RZ, 0x1f, R91 ;  /* 0x0000001fff5b7819 */ /* 0x000fe2000001145b */
[----:B------:R-:W-:Y:S01]  /*1c170*/  VIADD R103, R217, 0x40 ;  /* 0x00000040d9677836 */ /* 0x000fe20000000000 */
[----:B------:R1:W3:Y:S01]  /*1c180*/  SHFL.IDX PT, R3, R88, RZ, 0x181f ;  /* 0x00181fff58037589 */ /* 0x0002e200000e0000 */
[----:B------:R-:W-:-:S02]  /*1c190*/  SHF.R.S32.HI R93, RZ, 0x1f, R93 ;  /* 0x0000001fff5d7819 */ /* 0x000fc4000001145d */
[----:B------:R-:W-:Y:S02]  /*1c1a0*/  SHF.R.S32.HI R95, RZ, 0x1f, R95 ;  /* 0x0000001fff5f7819 */ /* 0x000fe4000001145f */
[----:B------:R-:W-:Y:S02]  /*1c1b0*/  SHF.R.S32.HI R97, RZ, 0x1f, R97 ;  /* 0x0000001fff617819 */ /* 0x000fe40000011461 */
[----:B------:R-:W-:Y:S02]  /*1c1c0*/  SHF.R.S32.HI R99, RZ, 0x1f, R99 ;  /* 0x0000001fff637819 */ /* 0x000fe40000011463 */
[----:B------:R-:W-:Y:S02]  /*1c1d0*/  SHF.R.S32.HI R101, RZ, 0x1f, R101 ;  /* 0x0000001fff657819 */ /* 0x000fe40000011465 */
[----:B------:R-:W-:Y:S01]  /*1c1e0*/  SHF.R.S32.HI R103, RZ, 0x1f, R103 ;  /* 0x0000001fff677819 */ /* 0x000fe20000011467 */
[----:B-1----:R-:W-:Y:S06]  /*1c1f0*/  @P1 BRA `(.L_x_3532) ;  /* 0x00000000007c1947 */ /* 0x002fec0003800000 */
        /* <DEDUP_REMOVED lines=31> */
.L_x_3532:
[----:B------:R-:W-:Y:S05]  /*1c3f0*/  BSYNC B1 ;  /* 0x0000000000017941 */ /* 0x000fea0003800000 */
.L_x_3531:
[----:B--2-4-:R-:W-:Y:S01]  /*1c400*/  VIADD R2, R208, 0x20 ;  /* 0x00000020d0027836 */ /* 0x014fe20000000000 */
[----:B-----5:R1:W2:Y:S04]  /*1c410*/  SHFL.IDX PT, R5, R88, 0x1, 0x181f ;  /* 0x00381f0058057f89 */ /* 0x0202a800000e0000 */
[----:B------:R-:W-:Y:S01]  /*1c420*/  ISETP.GE.AND P0, PT, R2, R89, PT ;  /* 0x000000590200720c */ /* 0x000fe20003f06270 */
[----:B------:R1:W4:-:S12]  /*1c430*/  SHFL.IDX PT, R4, R87, 0x1, 0x181f ;  /* 0x00381f0057047f89 */ /* 0x00031800000e0000 */
[----:B-1----:R-:W-:Y:S05]  /*1c440*/  @P0 BRA `(.L_x_3533) ;  /* 0x0000001000580947 */ /* 0x002fea0003800000 */
[-C--:B------:R-:W-:Y:S02]  /*1c450*/  ISETP.GE.AND P5, PT, R102, R0.reuse, PT ;  /* 0x000000006600720c */ /* 0x080fe40003fa6270 */
[-C--:B------:R-:W-:Y:S02]  /*1c460*/  ISETP.GE.AND P6, PT, R217, R0.reuse, PT ;  /* 0x00000000d900720c */ /* 0x080fe40003fc6270 */
[-C--:B------:R-:W-:Y:S02]  /*1c470*/  ISETP.GE.AND P3, PT, R100, R0.reuse, PT ;  /* 0x000000006400720c */ /* 0x080fe40003f66270 */
[-C--:B------:R-:W-:Y:S02]  /*1c480*/  ISETP.GE.AND P2, PT, R98, R0.reuse, PT ;  /* 0x000000006200720c */ /* 0x080fe40003f46270 */
[-C--:B------:R-:W-:Y:S02]  /*1c490*/  ISETP.GE.AND P1, PT, R96, R0.reuse, PT ;  /* 0x000000006000720c */ /* 0x080fe40003f26270 */
[----:B------:R-:W-:-:S03]  /*1c4a0*/  ISETP.GE.AND P0, PT, R94, R0, PT ;  /* 0x000000005e00720c */ /* 0x000fc60003f06270 */
[CC--:B----4-:R-:W-:Y:S02]  /*1c4b0*/  @!P5 LEA R6, P4, R102.reuse, R4.reuse, 0x1 ;  /* 0x000000046606d211 */ /* 0x0d0fe400078808ff */
[----:B--23--:R-:W-:Y:S02]  /*1c4c0*/  @!P6 IMAD.WIDE R2, R217, 0x2, R4 ;  /* 0x00000002d902e825 */ /* 0x00cfe400078e0204 */
[----:B------:R-:W-:Y:S02]  /*1c4d0*/  @!P5 LEA.HI.X R7, R102, R5, R103, 0x1, P4 ;  /* 0x000000056607d211 */ /* 0x000fe400020f0c67 */
[----:B------:R-:W-:Y:S01]  /*1c4e0*/  LOP3.LUT P4, RZ, R24, 0x40, RZ, 0xc0, !PT ;  /* 0x0000004018ff7812 */ /* 0x000fe2000788c0ff */
[----:B------:R1:W-:Y:S01]  /*1c4f0*/  @!P6 ST.E.128 desc[UR50][R2.64], R8 ;  /* 0x000000080200e985 */ /* 0x0003e2000c101d32 */
[----:B------:R-:W-:-:S03]  /*1c500*/  @!P3 LEA R12, P6, R100, R4, 0x1 ;  /* 0x00000004640cb211 */ /* 0x000fc600078c08ff */
[----:B------:R2:W-:Y:S01]  /*1c510*/  @!P5 ST.E.128 desc[UR50][R6.64], R28 ;  /* 0x0000001c0600d985 */ /* 0x0005e2000c101d32 */
[-C--:B------:R-:W-:Y:S02]  /*1c520*/  @!P3 LEA.HI.X R13, R100, R5.reuse, R101, 0x1, P6 ;  /* 0x00000005640db211 */ /* 0x080fe400030f0c65 */
[-C--:B------:R-:W-:Y:S02]  /*1c530*/  @!P2 LEA R14, P5, R98, R4.reuse, 0x1 ;  /* 0x00000004620ea211 */ /* 0x080fe400078a08ff */
[-C--:B------:R-:W-:Y:S01]  /*1c540*/  @!P1 LEA R20, P6, R96, R4.reuse, 0x1 ;  /* 0x0000000460149211 */ /* 0x080fe200078c08ff */
[----:B------:R2:W-:Y:S01]  /*1c550*/  @!P3 ST.E.128 desc[UR50][R12.64], R36 ;  /* 0x000000240c00b985 */ /* 0x0005e2000c101d32 */
[----:B------:R-:W-:Y:S02]  /*1c560*/  @!P0 LEA R32, P3, R94, R4, 0x1 ;  /* 0x000000045e208211 */ /* 0x000fe400078608ff */
[-C--:B------:R-:W-:Y:S02]  /*1c570*/  @!P2 LEA.HI.X R15, R98, R5.reuse, R99, 0x1, P5 ;  /* 0x00000005620fa211 */ /* 0x080fe400028f0c63 */
[----:B------:R-:W-:-:S02]  /*1c580*/  @!P1 LEA.HI.X R21, R96, R5, R97, 0x1, P6 ;  /* 0x0000000560159211 */ /* 0x000fc400030f0c61 */
[----:B------:R-:W-:Y:S01]  /*1c590*/  @!P0 LEA.HI.X R33, R94, R5, R95, 0x1, P3 ;  /* 0x000000055e218211 */ /* 0x000fe200018f0c5f */
[----:B------:R2:W-:Y:S01]  /*1c5a0*/  @!P2 ST.E.128 desc[UR50][R14.64], R44 ;  /* 0x0000002c0e00a985 */ /* 0x0005e2000c101d32 */
[----:B-1----:R-:W-:-:S03]  /*1c5b0*/  @P4 LEA R2, P5, R92, R4, 0x1 ;  /* 0x000000045c024211 */ /* 0x002fc600078a08ff */
[----:B------:R2:W-:Y:S01]  /*1c5c0*/  @!P1 ST.E.128 desc[UR50][R20.64], R52 ;  /* 0x0000003414009985 */ /* 0x0005e2000c101d32 */
[----:B------:R-:W-:-:S03]  /*1c5d0*/  @P4 LEA.HI.X R3, R92, R5, R93, 0x1, P5 ;  /* 0x000000055c034211 */ /* 0x000fc600028f0c5d */
[----:B------:R2:W-:Y:S01]  /*1c5e0*/  @!P0 ST.E.128 desc[UR50][R32.64], R60 ;  /* 0x0000003c20008985 */ /* 0x0005e2000c101d32 */
[----:B------:R-:W-:-:S03]  /*1c5f0*/  LOP3.LUT P0, RZ, R86, 0x80, RZ, 0xc0, !PT ;  /* 0x0000008056ff7812 */ /* 0x000fc6000780c0ff */
[----:B------:R2:W-:Y:S10]  /*1c600*/  @P4 ST.E.128 desc[UR50][R2.64], R68 ;  /* 0x0000004402004985 */ /* 0x0005f4000c101d32 */
[----:B------:R-:W-:Y:S05]  /*1c610*/  @!P0 BRA `(.L_x_3533) ;  /* 0x0000000c00e48947 */ /* 0x000fea0003800000 */
[----:B--2---:R-:W-:-:S04]  /*1c620*/  LEA R2, P0, R90, R4, 0x1 ;  /* 0x000000045a027211 */ /* 0x004fc800078008ff */
[----:B------:R-:W-:-:S05]  /*1c630*/  LEA.HI.X R3, R90, R5, R91, 0x1, P0 ;  /* 0x000000055a037211 */ /* 0x000fca00000f0c5b */
[----:B------:R1:W-:Y:S01]  /*1c640*/  ST.E.128 desc[UR50][R2.64], R76 ;  /* 0x0000004c02007985 */ /* 0x0003e2000c101d32 */
[----:B------:R-:W-:Y:S05]  /*1c650*/  BRA `(.L_x_3533) ;  /* 0x0000000c00d47947 */ /* 0x000fea0003800000 */
.L_x_3528:
[----:B------:R-:W2:Y:S01]  /*1c660*/  LDL R8, [R1+0x54] ;  /* 0x0000540001087983 */ /* 0x000ea20000100800 */
[----:B------:R-:W-:Y:S01]  /*1c670*/  ULDC.64 UR4, c[0x0][0xd00] ;  /* 0x0003400000047ab9 */ /* 0x000fe20000000a00 */
[----:B------:R-:W2:Y:S01]  /*1c680*/  LDC.64 R2, c[0x0][0xd00] ;  /* 0x00034000ff027b82 */ /* 0x000ea20000000a00 */
[----:B------:R-:W-:Y:S01]  /*1c690*/  ISETP.NE.U32.AND P0, PT, RZ, UR4, PT ;  /* 0x00000004ff007c0c */ /* 0x000fe2000bf05070 */
[----:B------:R-:W-:-:S03]  /*1c6a0*/  IMAD.MOV.U32 R6, RZ, RZ, RZ ;  /* 0x000000ffff067224 */ /* 0x000fc600078e00ff */
[----:B------:R-:W-:Y:S01]  /*1c6b0*/  ISETP.NE.AND.EX P0, PT, RZ, UR5, PT, P0 ;  /* 0x00000005ff007c0c */ /* 0x000fe2000bf05300 */
[----:B------:R-:W-:Y:S02]  /*1c6c0*/  ULDC.64 UR4, c[0x0][0xd08] ;  /* 0x0003420000047ab9 */ /* 0x000fe40000000a00 */
[----:B------:R-:W-:Y:S01]  /*1c6d0*/  ISETP.NE.U32.AND P1, PT, RZ, UR4, PT ;  /* 0x00000004ff007c0c */ /* 0x000fe2000bf25070 */
[----:B-1----:R-:W1:Y:S01]  /*1c6e0*/  S2R R24, SR_TID.X ;  /* 0x0000000000187919 */ /* 0x002e620000002100 */
[----:B------:R-:W3:Y:S02]  /*1c6f0*/  LDC R29, c[0x0][0xce8] ;  /* 0x00033a00ff1d7b82 */ /* 0x000ee40000000800 */
[----:B------:R-:W-:-:S13]  /*1c700*/  ISETP.NE.AND.EX P1, PT, RZ, UR5, PT, P1 ;  /* 0x00000005ff007c0c */ /* 0x000fda000bf25310 */
[----:B------:R-:W4:Y:S01]  /*1c710*/  @P1 LDC.64 R4, c[0x0][0xd08] ;  /* 0x00034200ff041b82 */ /* 0x000f220000000a00 */
[----:B------:R-:W-:Y:S02]  /*1c720*/  ULDC UR4, c[0x0][0xb88] ;  /* 0x0002e20000047ab9 */ /* 0x000fe40000000800 */
[----:B------:R-:W-:Y:S02]  /*1c730*/  IMAD.U32 R0, RZ, RZ, UR4 ;  /* 0x00000004ff007e24 */ /* 0x000fe4000f8e00ff */
[----:B--2---:R-:W-:-:S04]  /*1c740*/  IMAD.WIDE R2, R8, 0x4, R2 ;  /* 0x0000000408027825 */ /* 0x004fc800078e0202 */
[----:B----4-:R-:W-:Y:S01]  /*1c750*/  @P1 IMAD.WIDE R4, R8, 0x4, R4 ;  /* 0x0000000408041825 */ /* 0x010fe200078e0204 */
[----:B------:R2:W5:Y:S03]  /*1c760*/  @P0 LDG.E R6, desc[UR50][R2.64] ;  /* 0x0000003202060981 */ /* 0x000566000c1e1900 */
[----:B-1----:R-:W-:Y:S01]  /*1c770*/  VIADD R24, R24, 0xffffff80 ;  /* 0xffffff8018187836 */ /* 0x002fe20000000000 */
[----:B------:R2:W5:Y:S01]  /*1c780*/  @P1 LDG.E R0, desc[UR50][R4.64] ;  /* 0x0000003204001981 */ /* 0x000562000c1e1900 */
[----:B------:R-:W-:-:S03]  /*1c790*/  SHF.R.S32.HI R7, RZ, 0x1f, R8 ;  /* 0x0000001fff077819 */ /* 0x000fc60000011408 */
[----:B------:R-:W-:Y:S01]  /*1c7a0*/  ISETP.GE.AND P2, PT, R24, 0x40, PT ;  /* 0x000000401800780c */ /* 0x000fe20003f46270 */
[----:B---3--:R-:W-:-:S12]  /*1c7b0*/  @P1 BRA `(.L_x_3534) ;  /* 0x0000000000101947 */ /* 0x008fd80003800000 */
[----:B------:R-:W-:Y:S05]  /*1c7c0*/  @!P0 BRA `(.L_x_3534) ;  /* 0x00000000000c8947 */ /* 0x000fea0003800000 */
[----:B--2---:R-:W2:Y:S04]  /*1c7d0*/  LDG.E R5, desc[UR50][R2.64] ;  /* 0x0000003202057981 */ /* 0x004ea8000c1e1900 */
[----:B-----5:R-:W2:Y:S02]  /*1c7e0*/  LDG.E R0, desc[UR50][R2.64+0x4] ;  /* 0x0000043202007981 */ /* 0x020ea4000c1e1900 */
[----:B--2---:R-:W-:-:S07]  /*1c7f0*/  IMAD.IADD R0, R0, 0x1, -R5 ;  /* 0x0000000100007824 */ /* 0x004fce00078e0a05 */
.L_x_3534:
[----:B------:R-:W3:Y:S01]  /*1c800*/  LDL R14, [R1+0x50] ;  /* 0x00005000010e7983 */ /* 0x000ee20000100800 */
[----:B------:R-:W-:Y:S01]  /*1c810*/  BSSY B1, `(.L_x_3535) ;  /* 0x000002d000017945 */ /* 0x000fe20003800000 */
[----:B------:R-:W-:Y:S02]  /*1c820*/  SEL R13, R8, RZ, !P0 ;  /* 0x000000ff080d7207 */ /* 0x000fe40004000000 */
[----:B------:R-:W-:Y:S02]  /*1c830*/  SEL R12, R7, RZ, !P0 ;  /* 0x000000ff070c7207 */ /* 0x000fe40004000000 */
[----:B-----5:R-:W-:Y:S02]  /*1c840*/  SHF.R.S32.HI R11, RZ, 0x1f, R6 ;  /* 0x0000001fff0b7819 */ /* 0x020fe40000011406 */
[----:B---3--:R-:W-:Y:S01]  /*1c850*/  SHF.R.S32.HI R10, RZ, 0x1f, R14 ;  /* 0x0000001fff0a7819 */ /* 0x008fe2000001140e */
[----:B------:R-:W-:Y:S06]  /*1c860*/  @P2 BRA `(.L_x_3536) ;  /* 0x00000000009c2947 */ /* 0x000fec0003800000 */
[----:B--2---:R-:W1:Y:S01]  /*1c870*/  S2R R3, SR_TID.X ;  /* 0x0000000000037919 */ /* 0x004e620000002100 */
[----:B------:R-:W2:Y:S02]  /*1c880*/  LDC R9, c[0x0][0xce8] ;  /* 0x00033a00ff097b82 */ /* 0x000ea40000000800 */
[----:B--2---:R-:W-:Y:S01]  /*1c890*/  IMAD R2, R0, R9, RZ ;  /* 0x0000000900027224 */ /* 0x004fe200078e02ff */
[----:B-1----:R-:W-:-:S04]  /*1c8a0*/  IADD3 R8, R208, -0x80, R3 ;  /* 0xffffff80d0087810 */ /* 0x002fc80007ffe003 */
        /* <DEDUP_REMOVED lines=9> */
[----:B------:R-:W1:Y:S01]  /*1c940*/  @P0 LDC R15, c[0x0][0xcec] ;  /* 0x00033b00ff0f0b82 */ /* 0x000e620000000800 */
[----:B------:R-:W-:Y:S01]  /*1c950*/  IMAD R7, R14, UR5, R7 ;  /* 0x000000050e077c24 */ /* 0x000fe2000f8e0207 */
[----:B------:R-:W-:-:S03]  /*1c960*/  ULDC.64 UR4, c[0x0][0xc98] ;  /* 0x0003260000047ab9 */ /* 0x000fc60000000a00 */
[----:B------:R-:W-:-:S03]  /*1c970*/  IMAD.IADD R3, R3, 0x1, R7 ;  /* 0x0000000103037824 */ /* 0x000fc600078e0207 */
[----:B------:R-:W2:Y:S01]  /*1c980*/  @P0 LDC R21, c[0x0][0xcf0] ;  /* 0x00033c00ff150b82 */ /* 0x000ea20000000800 */
[----:B------:R-:W-:-:S04]  /*1c990*/  IMAD.WIDE.U32 R2, R13, UR4, R2 ;  /* 0x000000040d027c25 */ /* 0x000fc8000f8e0002 */
[----:B-1----:R-:W-:-:S05]  /*1c9a0*/  @P0 IMAD.HI.U32 R4, R8, R15, RZ ;  /* 0x0000000f08040227 */ /* 0x002fca00078e00ff */
[----:B--2---:R-:W-:Y:S01]  /*1c9b0*/  @P0 SHF.R.U32.HI R5, RZ, R21, R4 ;  /* 0x00000015ff050219 */ /* 0x004fe20000011604 */
[----:B------:R-:W-:-:S03]  /*1c9c0*/  IMAD R4, R12, UR4, RZ ;  /* 0x000000040c047c24 */ /* 0x000fc6000f8e02ff */
[----:B------:R-:W-:Y:S01]  /*1c9d0*/  IADD3 R2, P0, R5, R2, RZ ;  /* 0x0000000205027210 */ /* 0x000fe20007f1e0ff */
[----:B------:R-:W-:-:S04]  /*1c9e0*/  IMAD.MOV R7, RZ, RZ, -R5 ;  /* 0x000000ffff077224 */ /* 0x000fc800078e0a05 */
[----:B------:R-:W-:Y:S01]  /*1c9f0*/  IMAD R7, R9, R7, R8 ;  /* 0x0000000709077224 */ /* 0x000fe200078e0208 */
[----:B------:R-:W-:Y:S01]  /*1ca00*/  SHF.R.S32.HI R9, RZ, 0x1f, R5 ;  /* 0x0000001fff097819 */ /* 0x000fe20000011405 */
[----:B------:R-:W-:Y:S01]  /*1ca10*/  IMAD R8, R13, UR5, R4 ;  /* 0x000000050d087c24 */ /* 0x000fe2000f8e0204 */
[----:B------:R-:W-:Y:S02]  /*1ca20*/  ULDC.64 UR4, c[0x0][0xc88] ;  /* 0x0003220000047ab9 */ /* 0x000fe40000000a00 */
        /* <DEDUP_REMOVED lines=11> */
.L_x_3536:
[----:B------:R-:W-:Y:S05]  /*1cae0*/  BSYNC B1 ;  /* 0x0000000000017941 */ /* 0x000fea0003800000 */
.L_x_3535:
[----:B------:R-:W-:Y:S01]  /*1caf0*/  ISETP.NE.AND P0, PT, R29, 0x1, PT ;  /* 0x000000011d00780c */ /* 0x000fe20003f05270 */
[----:B------:R-:W-:Y:S01]  /*1cb00*/  ULDC.64 UR4, c[0x0][0xba0] ;  /* 0x0002e80000047ab9 */ /* 0x000fe20000000a00 */
[----:B------:R-:W3:Y:S01]  /*1cb10*/  LDC R20, c[0x0][0xbc8] ;  /* 0x0002f200ff147b82 */ /* 0x000ee20000000800 */
[----:B-12---:R-:W-:Y:S01]  /*1cb20*/  IMAD R5, R11, UR4, RZ ;  /* 0x000000040b057c24 */ /* 0x006fe2000f8e02ff */
[----:B------:R-:W-:Y:S01]  /*1cb30*/  SHF.R.S32.HI R7, RZ, 0x1f, R24 ;  /* 0x0000001fff077819 */ /* 0x000fe20000011418 */
[C---:B------:R-:W-:Y:S01]  /*1cb40*/  IMAD.WIDE.U32 R2, R6.reuse, UR4, RZ ;  /* 0x0000000406027c25 */ /* 0x040fe2000f8e00ff */
[----:B------:R-:W-:Y:S02]  /*1cb50*/  BSSY B1, `(.L_x_3537) ;  /* 0x0000081000017945 */ /* 0x000fe40003800000 */
[----:B------:R-:W-:Y:S01]  /*1cb60*/  LEA.HI R7, R7, R24, RZ, 0x3 ;  /* 0x0000001807077211 */ /* 0x000fe200078f18ff */
[----:B------:R-:W-:Y:S01]  /*1cb70*/  IMAD R5, R6, UR5, R5 ;  /* 0x0000000506057c24 */ /* 0x000fe2000f8e0205 */
[----:B------:R-:W-:Y:S01]  /*1cb80*/  ULDC.64 UR4, c[0x0][0xbe8] ;  /* 0x0002fa0000047ab9 */ /* 0x000fe20000000a00 */
[----:B------:R-:W-:Y:S01]  /*1cb90*/  VIADD R42, R217, 0x40 ;  /* 0x00000040d92a7836 */ /* 0x000fe20000000000 */
[----:B------:R-:W-:Y:S01]  /*1cba0*/  LOP3.LUT R7, R7, 0xfffffff8, RZ, 0xc0, !PT ;  /* 0xfffffff807077812 */ /* 0x000fe200078ec0ff */
[----:B------:R-:W-:Y:S01]  /*1cbb0*/  IMAD.IADD R3, R3, 0x1, R5 ;  /* 0x0000000103037824 */ /* 0x000fe200078e0205 */
[----:B------:R-:W1:Y:S01]  /*1cbc0*/  @P0 LDC R9, c[0x0][0xcec] ;  /* 0x00033b00ff090b82 */ /* 0x000e620000000800 */
[----:B------:R-:W-:-:S02]  /*1cbd0*/  IMAD R4, R10, UR4, RZ ;  /* 0x000000040a047c24 */ /* 0x000fc4000f8e02ff */
[----:B------:R-:W-:-:S04]  /*1cbe0*/  IMAD.WIDE.U32 R2, R14, UR4, R2 ;  /* 0x000000040e027c25 */ /* 0x000fc8000f8e0002 */
[----:B------:R-:W-:Y:S01]  /*1cbf0*/  IMAD R5, R14, UR5, R4 ;  /* 0x000000050e057c24 */ /* 0x000fe2000f8e0204 */
[----:B------:R-:W-:Y:S01]  /*1cc00*/  SHF.R.S32.HI R14, RZ, 0x1f, R24 ;  /* 0x0000001fff0e7819 */ /* 0x000fe20000011418 */
[----:B------:R-:W2:Y:S01]  /*1cc10*/  @P0 LDC R11, c[0x0][0xcf0] ;  /* 0x00033c00ff0b0b82 */ /* 0x000ea20000000800 */
[----:B------:R-:W-:Y:S01]  /*1cc20*/  IMAD.IADD R7, R24, 0x1, -R7 ;  /* 0x0000000118077824 */ /* 0x000fe200078e0a07 */
[----:B------:R-:W-:Y:S01]  /*1cc30*/  ULDC.64 UR4, c[0x0][0xbf0] ;  /* 0x0002fc0000047ab9 */ /* 0x000fe20000000a00 */
[----:B------:R-:W-:Y:S01]  /*1cc40*/  LEA.HI R14, R14, R24, RZ, 0x3 ;  /* 0x000000180e0e7211 */ /* 0x000fe200078f18ff */
[----:B------:R-:W-:Y:S01]  /*1cc50*/  IMAD.IADD R3, R3, 0x1, R5 ;  /* 0x0000000103037824 */ /* 0x000fe200078e0205 */
[-C--:B---3--:R-:W-:Y:S01]  /*1cc60*/  ISETP.GE.AND P1, PT, R42, R20.reuse, PT ;  /* 0x000000142a00720c */ /* 0x088fe20003f26270 */
[----:B------:R-:W-:Y:S01]  /*1cc70*/  IMAD R4, R12, UR4, RZ ;  /* 0x000000040c047c24 */ /* 0x000fe2000f8e02ff */
[----:B------:R-:W-:Y:S01]  /*1cc80*/  SHF.R.S32.HI R14, RZ, 0x3, R14 ;  /* 0x00000003ff0e7819 */ /* 0x000fe2000001140e */
[C---:B------:R-:W-:Y:S01]  /*1cc90*/  VIADD R40, R217.reuse, 0x80 ;  /* 0x00000080d9287836 */ /* 0x040fe20000000000 */
[----:B------:R-:W-:Y:S01]  /*1cca0*/  ISETP.GE.AND P2, PT, R217, R20, PT ;  /* 0x00000014d900720c */ /* 0x000fe20003f46270 */
[----:B------:R-:W-:Y:S01]  /*1ccb0*/  IMAD R5, R13, UR5, R4 ;  /* 0x000000050d057c24 */ /* 0x000fe2000f8e0204 */
[----:B------:R-:W-:Y:S01]  /*1ccc0*/  SEL R8, RZ, 0xffffffff, P1 ;  /* 0xffffffffff087807 */ /* 0x000fe20000800000 */
[----:B------:R-:W-:-:S02]  /*1ccd0*/  IMAD R7, R7, 0x20, R14 ;  /* 0x0000002007077824 */ /* 0x000fc400078e020e */
[----:B------:R-:W-:Y:S01]  /*1cce0*/  IMAD.WIDE.U32 R2, R13, UR4, R2 ;  /* 0x000000040d027c25 */ /* 0x000fe2000f8e0002 */
[----:B------:R-:W-:-:S03]  /*1ccf0*/  ULDC.64 UR4, c[0x0][0xbe0] ;  /* 0x0002f80000047ab9 */ /* 0x000fc60000000a00 */
[----:B------:R-:W-:Y:S01]  /*1cd00*/  IMAD.IADD R6, R208, 0x1, R7 ;  /* 0x00000001d0067824 */ /* 0x000fe200078e0207 */
[----:B------:R-:W-:Y:S01]  /*1cd10*/  SEL R7, RZ, 0x1, P2 ;  /* 0x00000001ff077807 */ /* 0x000fe20001000000 */
[----:B------:R-:W-:Y:S01]  /*1cd20*/  IMAD.IADD R3, R3, 0x1, R5 ;  /* 0x0000000103037824 */ /* 0x000fe200078e0205 */
[----:B------:R-:W-:Y:S01]  /*1cd30*/  ISETP.GE.AND P2, PT, R40, R20, PT ;  /* 0x000000142800720c */ /* 0x000fe20003f46270 */
[----:B-1----:R-:W-:-:S03]  /*1cd40*/  @P0 IMAD.HI.U32 R4, R6, R9, RZ ;  /* 0x0000000906040227 */ /* 0x002fc600078e00ff */
[----:B------:R-:W-:Y:S01]  /*1cd50*/  SEL R9, RZ, 0xffffffff, P2 ;  /* 0xffffffffff097807 */ /* 0x000fe20001000000 */
[----:B------:R-:W-:Y:S01]  /*1cd60*/  IMAD.MOV.U32 R5, RZ, RZ, R6 ;  /* 0x000000ffff057224 */ /* 0x000fe200078e0006 */
[----:B--2---:R-:W-:Y:S01]  /*1cd70*/  @P0 SHF.R.U32.HI R5, RZ, R11, R4 ;  /* 0x0000000bff050219 */ /* 0x004fe20000011604 */
[C---:B------:R-:W-:Y:S02]  /*1cd80*/  VIADD R38, R217.reuse, 0xc0 ;  /* 0x000000c0d9267836 */ /* 0x040fe40000000000 */
[----:B------:R-:W-:Y:S01]  /*1cd90*/  IMAD.SHL.U32 R8, R8, 0x2, RZ ;  /* 0x0000000208087824 */ /* 0x000fe200078e00ff */
[----:B------:R-:W-:Y:S01]  /*1cda0*/  SHF.R.S32.HI R4, RZ, 0x1f, R5 ;  /* 0x0000001fff047819 */ /* 0x000fe20000011405 */
[----:B------:R-:W-:Y:S01]  /*1cdb0*/  VIADD R36, R217, 0x100 ;  /* 0x00000100d9247836 */ /* 0x000fe20000000000 */
[-C--:B------:R-:W-:Y:S01]  /*1cdc0*/  ISETP.GE.AND P1, PT, R38, R20.reuse, PT ;  /* 0x000000142600720c */ /* 0x080fe20003f26270 */
[----:B------:R-:W-:Y:S01]  /*1cdd0*/  IMAD.SHL.U32 R9, R9, 0x4, RZ ;  /* 0x0000000409097824 */ /* 0x000fe200078e00ff */
[----:B------:R-:W-:Y:S01]  /*1cde0*/  LOP3.LUT R8, R8, 0x2, R7, 0xe2, !PT ;  /* 0x0000000208087812 */ /* 0x000fe200078ee207 */
[----:B------:R-:W-:Y:S01]  /*1cdf0*/  IMAD.MOV R7, RZ, RZ, -R5 ;  /* 0x000000ffff077224 */ /* 0x000fe200078e0a05 */
[----:B------:R-:W-:Y:S01]  /*1ce00*/  SEL R10, RZ, 0xffffffff, P1 ;  /* 0xffffffffff0a7807 */ /* 0x000fe20000800000 */
[----:B------:R-:W-:Y:S01]  /*1ce10*/  IMAD R4, R4, UR4, RZ ;  /* 0x0000000404047c24 */ /* 0x000fe2000f8e02ff */
[----:B------:R-:W-:Y:S01]  /*1ce20*/  ISETP.GE.AND P0, PT, R36, R20, PT ;  /* 0x000000142400720c */ /* 0x000fe20003f06270 */
[----:B------:R-:W-:Y:S01]  /*1ce30*/  IMAD R7, R29, R7, R6 ;  /* 0x000000071d077224 */ /* 0x000fe200078e0206 */
[----:B------:R-:W-:Y:S01]  /*1ce40*/  LOP3.LUT R8, R9, 0x4, R8, 0xe2, !PT ;  /* 0x0000000409087812 */ /* 0x000fe200078ee208 */
[----:B------:R-:W-:-:S02]  /*1ce50*/  VIADD R34, R217, 0x140 ;  /* 0x00000140d9227836 */ /* 0x000fc40000000000 */
[C---:B------:R-:W-:Y:S01]  /*1ce60*/  IMAD R9, R5.reuse, UR5, R4 ;  /* 0x0000000505097c24 */ /* 0x040fe2000f8e0204 */
[----:B------:R-:W-:Y:S01]  /*1ce70*/  SEL R4, RZ, 0xffffffff, P0 ;  /* 0xffffffffff047807 */ /* 0x000fe20000000000 */
[----:B------:R-:W-:Y:S01]  /*1ce80*/  IMAD R31, R0, R29, RZ ;  /* 0x0000001d001f7224 */ /* 0x000fe200078e02ff */
[----:B------:R-:W-:Y:S01]  /*1ce90*/  SHF.R.S32.HI R0, RZ, 0x1f, R7 ;  /* 0x0000001fff007819 */ /* 0x000fe20000011407 */
[----:B------:R-:W-:Y:S01]  /*1cea0*/  IMAD.SHL.U32 R11, R10, 0x8, RZ ;  /* 0x000000080a0b7824 */ /* 0x000fe200078e00ff */
[----:B------:R-:W-:Y:S01]  /*1ceb0*/  ISETP.GE.AND P0, PT, R34, R20, PT ;  /* 0x000000142200720c */ /* 0x000fe20003f06270 */
[----:B------:R-:W-:Y:S01]  /*1cec0*/  IMAD.WIDE.U32 R2, R5, UR4, R2 ;  /* 0x0000000405027c25 */ /* 0x000fe2000f8e0002 */
[----:B------:R-:W-:Y:S02]  /*1ced0*/  ULDC.64 UR4, c[0x0][0xbd8] ;  /* 0x0002f60000047ab9 */ /* 0x000fe40000000a00 */
[----:B------:R-:W-:Y:S01]  /*1cee0*/  LOP3.LUT R8, R11, 0x8, R8, 0xe2, !PT ;  /* 0x000000080b087812 */ /* 0x000fe200078ee208 */
[----:B------:R-:W-:-:S02]  /*1cef0*/  VIADD R32, R217, 0x180 ;  /* 0x00000180d9207836 */ /* 0x000fc40000000000 */
[----:B------:R-:W-:Y:S01]  /*1cf00*/  IMAD.SHL.U32 R5, R4, 0x10, RZ ;  /* 0x0000001004057824 */ /* 0x000fe200078e00ff */
[----:B------:R-:W-:Y:S01]  /*1cf10*/  SEL R4, RZ, 0xffffffff, P0 ;  /* 0xffffffffff047807 */ /* 0x000fe20000000000 */
[----:B------:R-:W-:Y:S01]  /*1cf20*/  IMAD.IADD R3, R3, 0x1, R9 ;  /* 0x0000000103037824 */ /* 0x000fe200078e0209 */
[----:B------:R-:W-:Y:S01]  /*1cf30*/  ISETP.GE.AND P0, PT, R32, R20, PT ;  /* 0x000000142000720c */ /* 0x000fe20003f06270 */
[----:B------:R-:W-:Y:S01]  /*1cf40*/  IMAD R0, R0, UR4, RZ ;  /* 0x0000000400007c24 */ /* 0x000fe2000f8e02ff */
[----:B------:R-:W-:Y:S01]  /*1cf50*/  LOP3.LUT R8, R5, 0x10, R8, 0xe2, !PT ;  /* 0x0000001005087812 */ /* 0x000fe200078ee208 */
        /* <DEDUP_REMOVED lines=11> */
[C---:B------:R-:W-:Y:S01]  /*1d010*/  VIADD R30, R217.reuse, 0x1c0 ;  /* 0x000001c0d91e7836 */ /* 0x040fe20000000000 */
[----:B------:R-:W-:Y:S01]  /*1d020*/  ISETP.GE.AND P2, PT, R28, R20, PT ;  /* 0x000000141c00720c */ /* 0x000fe20003f46270 */
[C---:B------:R-:W-:Y:S01]  /*1d030*/  VIADD R33, R217.reuse, 0x180 ;  /* 0x00000180d9217836 */ /* 0x040fe20000000000 */
[----:B------:R-:W-:Y:S01]  /*1d040*/  LEA.HI.X R15, R2, UR5, R3, 0x1, P1 ;  /* 0x00000005020f7c11 */ /* 0x000fe200088f0c03 */
[C---:B------:R-:W-:Y:S01]  /*1d050*/  VIADD R35, R217.reuse, 0x140 ;  /* 0x00000140d9237836 */ /* 0x040fe20000000000 */
        /* <DEDUP_REMOVED lines=48> */
.L_x_3538:
[----:B------:R-:W-:Y:S05]  /*1d360*/  BSYNC B1 ;  /* 0x0000000000017941 */ /* 0x000fea0003800000 */
.L_x_3537:
[----:B------:R-:W-:Y:S01]  /*1d370*/  VIADD R0, R208, 0x20 ;  /* 0x00000020d0007836 */ /* 0x000fe20000000000 */
[----:B---34-:R1:W3:Y:S04]  /*1d380*/  SHFL.IDX PT, R5, R15, 0x1, 0x181f ;  /* 0x00381f000f057f89 */ /* 0x0182e800000e0000 */
[----:B------:R-:W-:Y:S01]  /*1d390*/  ISETP.GE.AND P0, PT, R0, R31, PT ;  /* 0x0000001f0000720c */ /* 0x000fe20003f06270 */
[----:B--2---:R1:W2:-:S12]  /*1d3a0*/  SHFL.IDX PT, R4, R14, 0x1, 0x181f ;  /* 0x00381f000e047f89 */ /* 0x00429800000e0000 */
[----:B-1----:R-:W-:Y:S05]  /*1d3b0*/  @P0 BRA `(.L_x_3533) ;  /* 0x00000000007c0947 */ /* 0x002fea0003800000 */
        /* <DEDUP_REMOVED lines=19> */
[-C--:B-1----:R-:W-:Y:S02]  /*1d4f0*/  @!P1 LEA R2, P5, R34, R4.reuse, 0x1 ;  /* 0x0000000422029211 */ /* 0x082fe400078a08ff */
        /* <DEDUP_REMOVED lines=11> */
.L_x_3533:
[----:B------:R-:W-:Y:S05]  /*1d5b0*/  BSYNC B0 ;  /* 0x0000000000007941 */ /* 0x000fea0003800000 */
.L_x_3527:
[----:B------:R-:W-:Y:S02]  /*1d5c0*/  ULDC UR4, c[0x0][0xd3c] ;  /* 0x00034f0000047ab9 */ /* 0x000fe40000000800 */
[----:B------:R-:W-:-:S13]  /*1d5d0*/  ISETP.GE.AND P0, PT, R27, UR4, PT ;  /* 0x000000041b007c0c */ /* 0x000fda000bf06270 */
[----:B------:R-:W-:Y:S05]  /*1d5e0*/  @!P0 BRA `(.L_x_3539) ;  /* 0xfffffe4000008947 */ /* 0x000fea000383ffff */
[----:B------:R-:W-:Y:S05]  /*1d5f0*/  BRA `(.L_x_3328) ;  /* 0x0000008800e07947 */ /* 0x000fea0003800000 */
.L_x_3326:
        /* <DEDUP_REMOVED lines=16> */
.L_x_3540:
        /* <DEDUP_REMOVED lines=41> */
.L_x_3546:
        /* <DEDUP_REMOVED lines=12> */
.L_x_3545:
[----:B------:R-:W-:Y:S05]  /*1da50*/  BSYNC B0 ;  /* 0x0000000000007941 */ /* 0x000fea0003800000 */
.L_x_3544:
        /* <DEDUP_REMOVED lines=20> */
.L_x_3542:
        /* <DEDUP_REMOVED lines=20> */
.L_x_3547:
        /* <DEDUP_REMOVED lines=59> */
.L_x_3543:
[----:B------:R-:W-:Y:S02]  /*1e090*/  IMAD.MOV.U32 R17, RZ, RZ, RZ ;  /* 0x000000ffff117224 */ /* 0x000fe400078e00ff */
[----:B------:R-:W-:Y:S02]  /*1e0a0*/  IMAD.U32 R16, RZ, RZ, UR6 ;  /* 0x00000006ff107e24 */ /* 0x000fe4000f8e00ff */
[----:B------:R-:W-:-:S07]  /*1e0b0*/  IMAD.MOV.U32 R18, RZ, RZ, RZ ;  /* 0x000000ffff127224 */ /* 0x000fce00078e00ff */
.L_x_3548:
[----:B------:R-:W-:-:S13]  /*1e0c0*/  ISETP.NE.AND P0, PT, R5, RZ, PT ;  /* 0x000000ff0500720c */ /* 0x000fda0003f05270 */
[----:B------:R-:W0:Y:S01]  /*1e0d0*/  @!P0 S2R R3, SR_CgaCtaId ;  /* 0x0000000000038919 */ /* 0x000e220000008800 */
[----:B------:R-:W-:-:S04]  /*1e0e0*/  @!P0 MOV R2, 0x400 ;  /* 0x0000040000028802 */ /* 0x000fc80000000f00 */
[----:B0-----:R-:W-:-:S05]  /*1e0f0*/  @!P0 LEA R2, R3, R2, 0x18 ;  /* 0x0000000203028211 */ /* 0x001fca00078ec0ff */
[----:B------:R0:W-:Y:S01]  /*1e100*/  @!P0 STS.128 [R2+0x388d0], R16 ;  /* 0x0388d01002008388 */ /* 0x0001e20000000c00 */
[----:B------:R-:W-:Y:S06]  /*1e110*/  BAR.ARV 0x5, 0x180 ;  /* 0x0146000000007b1d */ /* 0x000fec0000002000 */
.L_x_3541:
[----:B------:R2:W-:Y:S01]  /*1e120*/  STL [R1+0x24], RZ ;  /* 0x000024ff01007387 */ /* 0x0005e20000100800 */
[----:B------:R-:W-:Y:S01]  /*1e130*/  ULDC UR4, c[0x0][0xd3c] ;  /* 0x00034f0000047ab9 */ /* 0x000fe20000000800 */
[----:B------:R-:W-:Y:S01]  /*1e140*/  IMAD.MOV.U32 R28, RZ, RZ, 0x1 ;  /* 0x00000001ff1c7424 */ /* 0x000fe200078e00ff */
[----:B-1----:R-:W-:Y:S01]  /*1e150*/  ISETP.GE.AND P0, PT, R19, UR4, PT ;  /* 0x0000000413007c0c */ /* 0x002fe2000bf06270 */
[----:B------:R-:W-:-:S12]  /*1e160*/  IMAD.MOV.U32 R25, RZ, RZ, RZ ;  /* 0x000000ffff197224 */ /* 0x000fd800078e00ff */
[----:B--2---:R-:W-:Y:S05]  /*1e170*/  @P0 BRA `(.L_x_3549) ;  /* 0x0000007c00240947 */ /* 0x004fea0003800000 */
[----:B------:R-:W1:Y:S01]  /*1e180*/  S2UR UR5, SR_CgaCtaId ;  /* 0x00000000000579c3 */ /* 0x000e620000008800 */
[----:B------:R2:W-:Y:S01]  /*1e190*/  STL [R1+0x24], RZ ;  /* 0x000024ff01007387 */ /* 0x0005e20000100800 */
[C---:B0-----:R-:W-:Y:S01]  /*1e1a0*/  IMAD.SHL.U32 R2, R0.reuse, 0x8, RZ ;  /* 0x0000000800027824 */ /* 0x041fe200078e00ff */
        /* <DEDUP_REMOVED lines=15> */
[----:B------:R-:W-:Y:S01]  /*1e2a0*/  ULOP3.LUT UR39, UR36, 0x2, URZ, 0xfc, !UPT ;  /* 0x0000000224277892 */ /* 0x000fe2000f8efc3f */
[C---:B------:R-:W-:Y:S01]  /*1e2b0*/  LOP3.LUT R0, R2.reuse, 0x40, RZ, 0xfc, !PT ;  /* 0x0000004002007812 */ /* 0x040fe200078efcff */
[----:B------:R-:W-:Y:S01]  /*1e2c0*/  ULDC UR38, c[0x0][0xc] ;  /* 0x0000030000267ab9 */ /* 0x000fe20000000800 */
[----:B------:R-:W-:-:S02]  /*1e2d0*/  LOP3.LUT R4, R2, 0x80, RZ, 0xfc, !PT ;  /* 0x0000008002047812 */ /* 0x000fc400078efcff */
[C---:B------:R-:W-:Y:S01]  /*1e2e0*/  LOP3.LUT R3, R2.reuse, 0xc0, RZ, 0xfc, !PT ;  /* 0x000000c002037812 */ /* 0x040fe200078efcff */
[----:B-1----:R-:W-:Y:S01]  /*1e2f0*/  ULEA UR4, UR5, UR4, 0x18 ;  /* 0x0000000405047291 */ /* 0x002fe2000f8ec03f */
[C---:B------:R-:W-:Y:S02]  /*1e300*/  LOP3.LUT R0, R2.reuse, 0x100, RZ, 0xfc, !PT ;  /* 0x0000010002007812 */ /* 0x040fe400078efcff */
[C---:B------:R-:W-:Y:S02]  /*1e310*/  LOP3.LUT R4, R2.reuse, 0x140, RZ, 0xfc, !PT ;  /* 0x0000014002047812 */ /* 0x040fe400078efcff */
[C---:B------:R-:W-:Y:S01]  /*1e320*/  LOP3.LUT R3, R2.reuse, 0x180, RZ, 0xfc, !PT ;  /* 0x0000018002037812 */ /* 0x040fe200078efcff */
[----:B------:R-:W-:Y:S01]  /*1e330*/  IMAD.U32 R23, RZ, RZ, UR4 ;  /* 0x00000004ff177e24 */ /* 0x000fe2000f8e00ff */
[----:B------:R-:W-:-:S03]  /*1e340*/  LOP3.LUT R0, R2, 0x1c0, RZ, 0xfc, !PT ;  /* 0x000001c002007812 */ /* 0x000fc600078efcff */
[----:B--2---:R-:W-:-:S07]  /*1e350*/  IMAD R26, R37, 0x2, R23 ;  /* 0x00000002251a7824 */ /* 0x004fce00078e0217 */
.L_x_3678:
[----:B------:R-:W-:Y:S05]  /*1e360*/  YIELD ;  /* 0x0000000000007946 */ /* 0x000fea0003800000 */
[----:B------:R-:W-:Y:S01]  /*1e370*/  ULDC.64 UR4, c[0x0][0xb20] ;  /* 0x0002c80000047ab9 */ /* 0x000fe20000000a00 */
[----:B------:R-:W-:Y:S01]  /*1e380*/  IMAD.MOV.U32 R34, RZ, RZ, RZ ;  /* 0x000000ffff227224 */ /* 0x000fe200078e00ff */
[----:B------:R-:W-:Y:S01]  /*1e390*/  ISETP.NE.U32.AND P0, PT, RZ, UR4, PT ;  /* 0x00000004ff007c0c */ /* 0x000fe2000bf05070 */
[----:B------:R-:W0:Y:S01]  /*1e3a0*/  LDC.64 R4, c[0x0][0xaf8] ;  /* 0x0002be00ff047b82 */ /* 0x000e220000000a00 */
[----:B------:R-:W-:Y:S01]  /*1e3b0*/  IMAD.MOV.U32 R8, RZ, RZ, RZ ;  /* 0x000000ffff087224 */ /* 0x000fe200078e00ff */
[----:B------:R-:W-:Y:S01]  /*1e3c0*/  ULDC.64 UR6, c[0x0][0xb08] ;  /* 0x0002c20000067ab9 */ /* 0x000fe20000000a00 */
[----:B------:R-:W-:Y:S01]  /*1e3d0*/  ISETP.NE.AND.EX P0, PT, RZ, UR5, PT, P0 ;  /* 0x00000005ff007c0c */ /* 0x000fe2000bf05300 */
[----:B------:R-:W-:-:S12]  /*1e3e0*/  ULDC.64 UR4, c[0x0][0xb10] ;  /* 0x0002c40000047ab9 */ /* 0x000fd80000000a00 */
[----:B-1----:R-:W1:Y:S02]  /*1e3f0*/  @P0 LDC.64 R2, c[0x0][0xb20] ;  /* 0x0002c800ff020b82 */ /* 0x002e640000000a00 */
[----:B-1----:R-:W-:-:S05]  /*1e400*/  @P0 IMAD.WIDE R2, R19, 0x4, R2 ;  /* 0x0000000413020825 */ /* 0x002fca00078e0202 */
[----:B------:R1:W5:Y:S01]  /*1e410*/  @P0 LDG.E R34, desc[UR50][R2.64] ;  /* 0x0000003202220981 */ /* 0x000362000c1e1900 */
[----:B------:R-:W-:Y:S01]  /*1e420*/  ISETP.NE.U32.AND P0, PT, RZ, UR4, PT ;  /* 0x00000004ff007c0c */ /* 0x000fe2000bf05070 */
[----:B0-----:R-:W-:Y:S01]  /*1e430*/  IMAD.WIDE R4, R19, 0x4, R4 ;  /* 0x0000000413047825 */ /* 0x001fe200078e0204 */
[----:B------:R-:W-:Y:S02]  /*1e440*/  ISETP.NE.U32.AND P1, PT, RZ, UR6, PT ;  /* 0x00000006ff007c0c */ /* 0x000fe4000bf25070 */
[----:B------:R-:W-:Y:S01]  /*1e450*/  ISETP.NE.AND.EX P2, PT, RZ, UR5, PT, P0 ;  /* 0x00000005ff007c0c */ /* 0x000fe2000bf45300 */
[----:B------:R-:W-:Y:S01]  /*1e460*/  ULDC.64 UR4, c[0x0][0xaf8] ;  /* 0x0002be0000047ab9 */ /* 0x000fe20000000a00 */
[----:B------:R-:W-:Y:S01]  /*1e470*/  ISETP.NE.AND.EX P1, PT, RZ, UR7, PT, P1 ;  /* 0x00000007ff007c0c */ /* 0x000fe2000bf25310 */
[----:B------:R-:W-:Y:S01]  /*1e480*/  IMAD.MOV.U32 R0, RZ, RZ, RZ ;  /* 0x000000ffff007224 */ /* 0x000fe200078e00ff */
[----:B------:R-:W-:Y:S01]  /*1e490*/  ISETP.NE.U32.AND P0, PT, RZ, UR4, PT ;  /* 0x00000004ff007c0c */ /* 0x000fe2000bf05070 */
[----:B-1----:R-:W0:Y:S03]  /*1e4a0*/  LDC.64 R2, c[0x0][0xb08] ;  /* 0x0002c200ff027b82 */ /* 0x002e260000000a00 */
[----:B------:R-:W-:-:S05]  /*1e4b0*/  ISETP.NE.AND.EX P0, PT, RZ, UR5, PT, P0 ;  /* 0x00000005ff007c0c */ /* 0x000fca000bf05300 */
[----:B--23--:R-:W1:Y:S08]  /*1e4c0*/  @P2 LDC.64 R6, c[0x0][0xb10] ;  /* 0x0002c400ff062b82 */ /* 0x00ce700000000a00 */
[----:B------:R-:W2:Y:S01]  /*1e4d0*/  @P0 LDG.E R8, desc[UR50][R4.64] ;  /* 0x0000003204080981 */ /* 0x000ea2000c1e1900 */
[----:B------:R-:W-:Y:S01]  /*1e4e0*/  ULDC UR4, c[0x0][0x288] ;  /* 0x0000a20000047ab9 */ /* 0x000fe20000000800 */
[----:B0-----:R-:W-:-:S05]  /*1e4f0*/  IMAD.WIDE R2, R19, 0x4, R2 ;  /* 0x0000000413027825 */ /* 0x001fca00078e0202 */
[----:B------:R-:W5:Y:S01]  /*1e500*/  @P1 LDG.E R0, desc[UR50][R2.64] ;  /* 0x0000003202001981 */ /* 0x000f62000c1e1900 */
[----:B-1----:R-:W-:-:S03]  /*1e510*/  @P2 IMAD.WIDE R6, R19, 0x4, R6 ;  /* 0x0000000413062825 */ /* 0x002fc600078e0206 */
[----:B--2---:R0:W-:Y:S02]  /*1e520*/  STL [R1+0x8], R8 ;  /* 0x0000080801007387 */ /* 0x0041e40000100800 */
[----:B0-----:R-:W-:Y:S01]  /*1e530*/  IMAD.U32 R8, RZ, RZ, UR4 ;  /* 0x00000004ff087e24 */ /* 0x001fe2000f8e00ff */
[----:B------:R-:W-:-:S05]  /*1e540*/  ULDC.64 UR4, c[0x0][0x418] ;  /* 0x0001060000047ab9 */ /* 0x000fca0000000a00 */
        /* <DEDUP_REMOVED lines=18> */
.L_x_3550:
        /* <DEDUP_REMOVED lines=8> */
.L_x_3551:
        /* <DEDUP_REMOVED lines=8> */
[----:B--2---:R-:W-:-:S07]  /*1e770*/  IMAD.IADD R10, R9, 0x1, -R10 ;  /* 0x00000001090a7824 */ /* 0x004fce00078e0a0a */
.L_x_3552:
        /* <DEDUP_REMOVED lines=34> */
.L_x_3555:
[----:B------:R-:W-:-:S13]  /*1e9a0*/  ISETP.NE.AND P0, PT, R3, 0x1, PT ;  /* 0x000000010300780c */ /* 0x000fda0003f05270 */
[----:B------:R-:W0:Y:S02]  /*1e9b0*/  @P0 LDC.64 R4, c[0x0][0xae0] ;  /* 0x0002b800ff040b82 */ /* 0x000e240000000a00 */
[----:B0-----:R-:W-:-:S05]  /*1e9c0*/  @P0 IMAD.HI.U32 R4, R11, R4, RZ ;  /* 0x000000040b040227 */ /* 0x001fca00078e00ff */
[----:B------:R-:W-:-:S07]  /*1e9d0*/  @P0 SHF.R.U32.HI R11, RZ, R5, R4 ;  /* 0x00000005ff0b0219 */ /* 0x000fce0000011604 */
.L_x_3556:
[----:B------:R-:W-:Y:S05]  /*1e9e0*/  BSYNC B0 ;  /* 0x0000000000007941 */ /* 0x000fea0003800000 */
.L_x_3554:
[----:B------:R-:W-:-:S05]  /*1e9f0*/  IMAD R11, R11, R3, R3 ;  /* 0x000000030b0b7224 */ /* 0x000fca00078e0203 */
[----:B------:R-:W-:-:S07]  /*1ea00*/  VIMNMX R2, R2, R11, PT ;  /* 0x0000000b02027248 */ /* 0x000fce0003fe0100 */
.L_x_3553:
[----:B------:R-:W0:Y:S01]  /*1ea10*/  @P2 LDC R8, c[0x0][0x44c] ;  /* 0x00011300ff082b82 */ /* 0x000e220000000800 */
[----:B------:R-:W-:Y:S01]  /*1ea20*/  IMAD.MOV.U32 R4, RZ, RZ, R33 ;  /* 0x000000ffff047224 */ /* 0x000fe200078e0021 */
[----:B------:R-:W-:-:S06]  /*1ea30*/  ULDC UR4, c[0x0][0xad4] ;  /* 0x0002b50000047ab9 */ /* 0x000fcc0000000800 */
[----:B------:R-:W2:Y:S01]  /*1ea40*/  @P2 LDC R5, c[0x0][0x450] ;  /* 0x00011400ff052b82 */ /* 0x000ea20000000800 */
[----:B0-----:R-:W-:-:S05]  /*1ea50*/  @P2 IMAD.HI.U32 R8, R33, R8, RZ ;  /* 0x0000000821082227 */ /* 0x001fca00078e00ff */
[----:B--2---:R-:W-:Y:S01]  /*1ea60*/  @P2 SHF.R.U32.HI R4, RZ, R5, R8 ;  /* 0x00000005ff042219 */ /* 0x004fe20000011608 */
[----:B------:R-:W-:-:S04]  /*1ea70*/  IMAD.IADD R8, R27, 0x1, -R12 ;  /* 0x000000011b087824 */ /* 0x000fc800078e0a0c */
[----:B-1----:R-:W-:-:S04]  /*1ea80*/  IMAD.IADD R12, R8, 0x1, R4 ;  /* 0x00000001080c7824 */ /* 0x002fc800078e0204 */
        /* <DEDUP_REMOVED lines=12> */
.L_x_3559:
[----:B------:R-:W-:-:S13]  /*1eb50*/  ISETP.NE.AND P0, PT, R3, 0x1, PT ;  /* 0x000000010300780c */ /* 0x000fda0003f05270 */
[----:B------:R-:W0:Y:S02]  /*1eb60*/  @P0 LDC.64 R4, c[0x0][0xae0] ;  /* 0x0002b800ff040b82 */ /* 0x000e240000000a00 */
[----:B0-----:R-:W-:-:S05]  /*1eb70*/  @P0 IMAD.HI.U32 R4, R12, R4, RZ ;  /* 0x000000040c040227 */ /* 0x001fca00078e00ff */
[----:B------:R-:W-:-:S07]  /*1eb80*/  @P0 SHF.R.U32.HI R12, RZ, R5, R4 ;  /* 0x00000005ff0c0219 */ /* 0x000fce0000011604 */
.L_x_3560:
[----:B------:R-:W-:Y:S05]  /*1eb90*/  BSYNC B0 ;  /* 0x0000000000007941 */ /* 0x000fea0003800000 */
.L_x_3558:
[----:B------:R-:W-:-:S05]  /*1eba0*/  IMAD R3, R12, R3, RZ ;  /* 0x000000030c037224 */ /* 0x000fca00078e02ff */
[----:B------:R-:W-:-:S07]  /*1ebb0*/  VIMNMX R11, R11, R3, !PT ;  /* 0x000000030b0b7248 */ /* 0x000fce0007fe0100 */
.L_x_3557:
        /* <DEDUP_REMOVED lines=31> */
.L_x_3733:
[----:B-1----:R-:W-:Y:S02]  /*1edb0*/  ISETP.NE.AND P0, PT, R14, RZ, PT ;  /* 0x000000ff0e00720c */ /* 0x002fe40003f05270 */
[----:B------:R-:W-:-:S11]  /*1edc0*/  PLOP3.LUT P6, PT, PT, PT, PT, 0x8, 0x0 ;  /* 0x000000000000781c */ /* 0x000fd60003fce170 */
[----:B------:R-:W-:Y:S05]  /*1edd0*/  @P0 BRA `(.L_x_3564) ;  /* 0x00000000000c0947 */ /* 0x000fea0003800000 */
[----:B------:R-:W-:-:S03]  /*1ede0*/  UMOV UR4, 0xffffffff ;  /* 0xffffffff00047882 */ /* 0x000fc60000000000 */
[----:B------:R-:W-:Y:S05]  /*1edf0*/  BRA.DIV UR4, `(.L_x_3565) ;  /* 0x0000008604707947 */ /* 0x000fea000b800000 */
[----:B------:R-:W-:-:S13]  /*1ee00*/  ELECT P6, URZ, PT ;  /* 0x00000000003f782f */ /* 0x000fda00038c0000 */
.L_x_3564:
        /* <DEDUP_REMOVED lines=9> */
.L_x_3736:
[----:B------:R-:W-:Y:S05]  /*1eea0*/  BSYNC B1 ;  /* 0x0000000000017941 */ /* 0x000fea0003800000 */
.L_x_3566:
[----:B------:R-:W-:Y:S04]  /*1eeb0*/  BSSY B1, `(.L_x_3568) ;  /* 0x00000b7000017945 */ /* 0x000fe80003800000 */
[----:B------:R-:W-:Y:S05]  /*1eec0*/  @!P6 BRA `(.L_x_3569) ;  /* 0x0000000800d4e947 */ /* 0x000fea0003800000 */
[----:B0-----:R-:W-:Y:S01]  /*1eed0*/  IMAD R3, R24, 0x8, R23 ;  /* 0x0000000818037824 */ /* 0x001fe200078e0217 */
[----:B------:R-:W-:Y:S01]  /*1eee0*/  SHF.L.U32 R7, R29, 0x1f, RZ ;  /* 0x0000001f1d077819 */ /* 0x000fe200000006ff */
[----:B------:R-:W0:Y:S01]  /*1eef0*/  S2R R10, SR_TID.X ;  /* 0x00000000000a7919 */ /* 0x000e220000002100 */
[----:B------:R-:W-:Y:S02]  /*1ef00*/  BSSY B2, `(.L_x_3570) ;  /* 0x0000005000027945 */ /* 0x000fe40003800000 */
[----:B------:R-:W1:Y:S01]  /*1ef10*/  SYNCS.PHASECHK.TRANS64.TRYWAIT P0, [R3+URZ+0x388a0], R7 ;  /* 0x0388a007030075a7 */ /* 0x000e62000800017f */
[----:B0-----:R-:W-:-:S04]  /*1ef20*/  LOP3.LUT R10, R10, 0x7f, RZ, 0xc0, !PT ;  /* 0x0000007f0a0a7812 */ /* 0x001fc800078ec0ff */
[----:B------:R-:W-:Y:S01]  /*1ef30*/  ISETP.NE.AND P1, PT, R10, RZ, PT ;  /* 0x000000ff0a00720c */ /* 0x000fe20003f25270 */
[----:B-1----:R-:W-:-:S12]  /*1ef40*/  @!P0 BRA `(.L_x_3571) ;  /* 0x0000008400508947 */ /* 0x002fd80003800000 */
.L_x_3737:
[----:B------:R-:W-:Y:S05]  /*1ef50*/  BSYNC B2 ;  /* 0x0000000000027941 */ /* 0x000fea0003800000 */
.L_x_3570:
        /* <DEDUP_REMOVED lines=9> */
.L_x_3573:
[----:B------:R-:W-:Y:S05]  /*1eff0*/  BSYNC B2 ;  /* 0x0000000000027941 */ /* 0x000fea0003800000 */
.L_x_3572:
        /* <DEDUP_REMOVED lines=10> */
[----:B------:R-:W-:Y:S01]  /*1f0a0*/  VIADD R11, R3, 0x38890 ;  /* 0x00038890030b7836 */ /* 0x000fe20000000000 */
[----:B------:R-:W-:-:S09]  /*1f0b0*/  UMOV UR7, 0x12f00000 ;  /* 0x12f0000000077882 */ /* 0x000fd20000000000 */
.L_x_3574:
        /* <DEDUP_REMOVED lines=13> */
.L_x_3738:
[----:B------:R-:W-:Y:S05]  /*1f190*/  BSYNC B2 ;  /* 0x0000000000027941 */ /* 0x000fea0003800000 */
.L_x_3575:
        /* <DEDUP_REMOVED lines=11> */
.L_x_3578:
[----:B------:R-:W-:Y:S05]  /*1f250*/  BSYNC B2 ;  /* 0x0000000000027941 */ /* 0x000fea0003800000 */
.L_x_3577:
        /* <DEDUP_REMOVED lines=9> */
.L_x_3579:
        /* <DEDUP_REMOVED lines=15> */
.L_x_3580:
        /* <DEDUP_REMOVED lines=15> */
.L_x_3581:
        /* <DEDUP_REMOVED lines=15> */
.L_x_3582:
        /* <DEDUP_REMOVED lines=15> */
.L_x_3583:
        /* <DEDUP_REMOVED lines=15> */
.L_x_3584:
        /* <DEDUP_REMOVED lines=15> */
.L_x_3585:
        /* <DEDUP_REMOVED lines=15> */
.L_x_3586:
        /* <DEDUP_REMOVED lines=10> */
.L_x_3569:
[----:B------:R-:W-:Y:S05]  /*1fa20*/  BSYNC B1 ;  /* 0x0000000000017941 */ /* 0x000fea0003800000 */
.L_x_3568:
        /* <DEDUP_REMOVED lines=9> */
.L_x_3606:
[----:B------:R-:W-:Y:S05]  /*1fac0*/  YIELD ;  /* 0x0000000000007946 */ /* 0x000fea0003800000 */
[----:B------:R-:W-:Y:S04]  /*1fad0*/  BSSY B1, `(.L_x_3587) ;  /* 0x00000b6000017945 */ /* 0x000fe80003800000 */
[----:B------:R-:W-:Y:S05]  /*1fae0*/  @!P6 BRA `(.L_x_3588) ;  /* 0x0000000800d0e947 */ /* 0x000fea0003800000 */
[----:B------:R-:W-:Y:S01]  /*1faf0*/  IMAD R10, R24, 0x8, R23 ;  /* 0x00000008180a7824 */ /* 0x000fe200078e0217 */
[----:B------:R-:W-:Y:S01]  /*1fb00*/  SHF.L.U32 R2, R29, 0x1f, RZ ;  /* 0x0000001f1d027819 */ /* 0x000fe200000006ff */
[----:B0-----:R-:W0:Y:S01]  /*1fb10*/  S2R R3, SR_TID.X ;  /* 0x0000000000037919 */ /* 0x001e220000002100 */
[----:B------:R-:W-:Y:S02]  /*1fb20*/  BSSY B2, `(.L_x_3589) ;  /* 0x0000005000027945 */ /* 0x000fe40003800000 */
[----:B------:R-:W1:Y:S01]  /*1fb30*/  SYNCS.PHASECHK.TRANS64.TRYWAIT P1, [R10+URZ+0x388a0], R2 ;  /* 0x0388a0020a0075a7 */ /* 0x000e62000802017f */
[----:B0-----:R-:W-:-:S04]  /*1fb40*/  LOP3.LUT R3, R3, 0x7f, RZ, 0xc0, !PT ;  /* 0x0000007f03037812 */ /* 0x001fc800078ec0ff */
[----:B------:R-:W-:Y:S01]  /*1fb50*/  ISETP.NE.AND P2, PT, R3, RZ, PT ;  /* 0x000000ff0300720c */ /* 0x000fe20003f45270 */
[----:B-1----:R-:W-:-:S12]  /*1fb60*/  @!P1 BRA `(.L_x_3590) ;  /* 0x0000007800709947 */ /* 0x002fd80003800000 */
.L_x_3739:
[----:B------:R-:W-:Y:S05]  /*1fb70*/  BSYNC B2 ;  /* 0x0000000000027941 */ /* 0x000fea0003800000 */
.L_x_3589:
        /* <DEDUP_REMOVED lines=9> */
.L_x_3592:
[----:B------:R-:W-:Y:S05]  /*1fc10*/  BSYNC B2 ;  /* 0x0000000000027941 */ /* 0x000fea0003800000 */
.L_x_3591:
        /* <DEDUP_REMOVED lines=11> */
.L_x_3593:
        /* <DEDUP_REMOVED lines=13> */
.L_x_3740:
[----:B------:R-:W-:Y:S05]  /*1fda0*/  BSYNC B2 ;  /* 0x0000000000027941 */ /* 0x000fea0003800000 */
.L_x_3594:
        /* <DEDUP_REMOVED lines=11> */
.L_x_3597:
[----:B------:R-:W-:Y:S05]  /*1fe60*/  BSYNC B2 ;  /* 0x0000000000027941 */ /* 0x000fea0003800000 */
.L_x_3596:
        /* <DEDUP_REMOVED lines=9> */
.L_x_3598:
        /* <DEDUP_REMOVED lines=15> */
.L_x_3599:
        /* <DEDUP_REMOVED lines=15> */
.L_x_3600:
        /* <DEDUP_REMOVED lines=15> */
.L_x_3601:
        /* <DEDUP_REMOVED lines=15> */
.L_x_3602:
        /* <DEDUP_REMOVED lines=15> */
.L_x_3603:
        /* <DEDUP_REMOVED lines=15> */
.L_x_3604:
        /* <DEDUP_REMOVED lines=15> */
.L_x_3605:
        /* <DEDUP_REMOVED lines=10> */
.L_x_3588:
[----:B------:R-:W-:Y:S05]  /*20630*/  BSYNC B1 ;  /* 0x0000000000017941 */ /* 0x000fea0003800000 */
.L_x_3587:
        /* <DEDUP_REMOVED lines=8> */
.L_x_3562:
[----:B------:R-:W-:Y:S05]  /*206c0*/  BSYNC B0 ;  /* 0x0000000000007941 */ /* 0x000fea0003800000 */
.L_x_3561:
[----:B------:R-:W1:Y:S01]  /*206d0*/  LDC R0, c[0x0][0x448] ;  /* 0x00011200ff007b82 */ /* 0x000e620000000800 */
[----:B0-----:R-:W-:Y:S01]  /*206e0*/  VIADD R3, R33, 0x3f ;  /* 0x0000003f21037836 */ /* 0x001fe20000000000 */
[----:B------:R-:W-:Y:S06]  /*206f0*/  @!P0 WARPSYNC.ALL ;  /* 0x0000000000008948 */ /* 0x000fec0003800000 */
[----:B------:R-:W-:Y:S01]  /*20700*/  @!P0 BAR.SYNC.DEFER_BLOCKING 0xc, 0x180 ;  /* 0x0306000000008b1d */ /* 0x000fe20000010000 */
[----:B-1----:R-:W-:-:S13]  /*20710*/  ISETP.NE.AND P1, PT, R0, 0x1, PT ;  /* 0x000000010000780c */ /* 0x002fda0003f25270 */
        /* <DEDUP_REMOVED lines=20> */
.L_x_3609:
[----:B------:R-:W-:-:S13]  /*20860*/  ISETP.NE.AND P0, PT, R3, 0x1, PT ;  /* 0x000000010300780c */ /* 0x000fda0003f05270 */
[----:B------:R-:W0:Y:S02]  /*20870*/  @P0 LDC.64 R4, c[0x0][0xae0] ;  /* 0x0002b800ff040b82 */ /* 0x000e240000000a00 */
[----:B0-----:R-:W-:-:S05]  /*20880*/  @P0 IMAD.HI.U32 R4, R0, R4, RZ ;  /* 0x0000000400040227 */ /* 0x001fca00078e00ff */
[----:B------:R-:W-:-:S07]  /*20890*/  @P0 SHF.R.U32.HI R0, RZ, R5, R4 ;  /* 0x00000005ff000219 */ /* 0x000fce0000011604 */
.L_x_3610:
[----:B------:R-:W-:Y:S05]  /*208a0*/  BSYNC B0 ;  /* 0x0000000000007941 */ /* 0x000fea0003800000 */
.L_x_3608:
[----:B------:R-:W-:-:S05]  /*208b0*/  IMAD R5, R0, R3, R3 ;  /* 0x0000000300057224 */ /* 0x000fca00078e0203 */
[----:B------:R-:W-:-:S07]  /*208c0*/  VIMNMX R2, R2, R5, PT ;  /* 0x0000000502027248 */ /* 0x000fce0003fe0100 */
.L_x_3607:
[----:B------:R-:W-:Y:S01]  /*208d0*/  VIADD R2, R2, 0x3f ;  /* 0x0000003f02027836 */ /* 0x000fe20000000000 */
[----:B------:R-:W0:Y:S01]  /*208e0*/  @P1 LDC R7, c[0x0][0x450] ;  /* 0x00011400ff071b82 */ /* 0x000e220000000800 */
[----:B------:R-:W-:-:S03]  /*208f0*/  ULDC UR4, c[0x0][0xad4] ;  /* 0x0002b50000047ab9 */ /* 0x000fc60000000800 */
[----:B------:R-:W-:-:S04]  /*20900*/  SHF.R.S32.HI R5, RZ, 0x1f, R2 ;  /* 0x0000001fff057819 */ /* 0x000fc80000011402 */
[----:B------:R-:W-:-:S04]  /*20910*/  LEA.HI R5, R5, R2, RZ, 0x6 ;  /* 0x0000000205057211 */ /* 0x000fc800078f30ff */
[----:B------:R-:W-:Y:S01]  /*20920*/  SHF.R.S32.HI R0, RZ, 0x6, R5 ;  /* 0x00000006ff007819 */ /* 0x000fe20000011405 */
[----:B------:R-:W-:-:S03]  /*20930*/  IMAD.MOV.U32 R5, RZ, RZ, R33 ;  /* 0x000000ffff057224 */ /* 0x000fc600078e0021 */
[----:B------:R-:W-:Y:S02]  /*20940*/  VIMNMX R30, R9, R0, PT ;  /* 0x00000000091e7248 */ /* 0x000fe40003fe0100 */
[----:B------:R-:W1:Y:S03]  /*20950*/  @P1 LDC R0, c[0x0][0x44c] ;  /* 0x00011300ff001b82 */ /* 0x000e660000000800 */
[----:B------:R2:W-:Y:S01]  /*20960*/  STL [R1+0x30], R30 ;  /* 0x0000301e01007387 */ /* 0x0005e20000100800 */
[----:B-1----:R-:W-:-:S05]  /*20970*/  @P1 IMAD.HI.U32 R0, R33, R0, RZ ;  /* 0x0000000021001227 */ /* 0x002fca00078e00ff */
        /* <DEDUP_REMOVED lines=14> */
.L_x_3613:
[----:B------:R-:W-:-:S13]  /*20a60*/  ISETP.NE.AND P0, PT, R3, 0x1, PT ;  /* 0x000000010300780c */ /* 0x000fda0003f05270 */
[----:B------:R-:W0:Y:S02]  /*20a70*/  @P0 LDC.64 R4, c[0x0][0xae0] ;  /* 0x0002b800ff040b82 */ /* 0x000e240000000a00 */
[----:B0-----:R-:W-:-:S05]  /*20a80*/  @P0 IMAD.HI.U32 R4, R2, R4, RZ ;  /* 0x0000000402040227 */ /* 0x001fca00078e00ff */
[----:B------:R-:W-:-:S07]  /*20a90*/  @P0 SHF.R.U32.HI R2, RZ, R5, R4 ;  /* 0x00000005ff020219 */ /* 0x000fce0000011604 */
.L_x_3614:
[----:B------:R-:W-:Y:S05]  /*20aa0*/  BSYNC B0 ;  /* 0x0000000000007941 */ /* 0x000fea0003800000 */
.L_x_3612:
[----:B------:R-:W-:-:S05]  /*20ab0*/  IMAD R3, R2, R3, RZ ;  /* 0x0000000302037224 */ /* 0x000fca00078e02ff */
[----:B------:R-:W-:-:S07]  /*20ac0*/  VIMNMX R0, R0, R3, !PT ;  /* 0x0000000300007248 */ /* 0x000fce0007fe0100 */
.L_x_3611:
        /* <DEDUP_REMOVED lines=24> */
.L_x_3616:
        /* <DEDUP_REMOVED lines=20> */
.L_x_3619:
[----:B------:R-:W-:Y:S05]  /*20d90*/  BSYNC B6 ;  /* 0x0000000000067941 */ /* 0x000fea0003800000 */
.L_x_3618:
        /* <DEDUP_REMOVED lines=20> */
.L_x_3622:
        /* <DEDUP_REMOVED lines=15> */
.L_x_3621:
[----:B------:R-:W-:Y:S05]  /*20fd0*/  BSYNC B6 ;  /* 0x0000000000067941 */ /* 0x000fea0003800000 */
.L_x_3620:
        /* <DEDUP_REMOVED lines=11> */
[----:B------:R-:W-:Y:S02]  /*21090*/  SHF.R.U32.HI R20, RZ, 0x3, R17 ;  /* 0x00000003ff147819 */ /* 0x000fe40000011611 */
        /* <DEDUP_REMOVED lines=27> */
[----:B------:R-:W-:-:S05]  /*21250*/  SEL R10, RZ, 0xffffffff, P2 ;  /* 0xffffffffff0a7807 */ /* 0x000fca0001000000 */
[----:B------:R-:W-:-:S04]  /*21260*/  IMAD.SHL.U32 R10, R10, 0x2, RZ ;  /* 0x000000020a0a7824 */ /* 0x000fc800078e00ff */
[----:B------:R-:W-:Y:S02]  /*21270*/  @P2 LOP3.LUT R22, R22, 0x40, RZ, 0xfc, !PT ;  /* 0x0000004016162812 */ /* 0x000fe400078efcff */
[----:B------:R-:W-:Y:S02]  /*21280*/  LOP3.LUT R10, R10, 0x2, R4, 0xe2, !PT ;  /* 0x000000020a0a7812 */ /* 0x000fe400078ee204 */
[----:B------:R-:W-:Y:S01]  /*21290*/  LOP3.LUT R22, R22, 0xffffff7f, RZ, 0xc0, !PT ;  /* 0xffffff7f16167812 */ /* 0x000fe200078ec0ff */
[----:B------:R-:W3:Y:S03]  /*212a0*/  @!P0 LDC.64 R4, c[0x0][0x418] ;  /* 0x00010600ff048b82 */ /* 0x000ee60000000a00 */
        /* <DEDUP_REMOVED lines=8> */
[----:B------:R-:W-:Y:S01]  /*21330*/  SEL R6, RZ, 0x4, P2 ;  /* 0x00000004ff067807 */ /* 0x000fe20001000000 */
[----:B------:R-:W1:Y:S01]  /*21340*/  S2R R20, SR_TID.X ;  /* 0x0000000000147919 */ /* 0x000e620000002100 */
        /* <DEDUP_REMOVED lines=10> */
[----:B--2---:R-:W-:Y:S01]  /*213f0*/  SHF.R.S32.HI R36, RZ, 0x1f, R31 ;  /* 0x0000001fff247819 */ /* 0x004fe2000001141f */
[----:B0-----:R-:W-:-:S04]  /*21400*/  @!P0 IMAD.WIDE.U32 R6, R31, R2, R6 ;  /* 0x000000021f068225 */ /* 0x001fc800078e0006 */
[----:B------:R-:W-:Y:S01]  /*21410*/  @!P0 IMAD R2, R36, R2, RZ ;  /* 0x0000000224028224 */ /* 0x000fe200078e02ff */
[----:B---3--:R-:W-:-:S03]  /*21420*/  @!P0 LEA R4, P1, R6, R4, 0x2 ;  /* 0x0000000406048211 */ /* 0x008fc600078210ff */
[----:B------:R-:W-:Y:S02]  /*21430*/  @!P0 IMAD R3, R31, R3, R2 ;  /* 0x000000031f038224 */ /* 0x000fe400078e0202 */
[----:B------:R-:W-:Y:S02]  /*21440*/  IMAD.MOV.U32 R2, RZ, RZ, RZ ;  /* 0x000000ffff027224 */ /* 0x000fe400078e00ff */
[----:B------:R-:W-:-:S05]  /*21450*/  @!P0 IMAD.IADD R3, R7, 0x1, R3 ;  /* 0x0000000107038824 */ /* 0x000fca00078e0203 */
[----:B------:R-:W-:-:S05]  /*21460*/  @!P0 LEA.HI.X R5, R6, R5, R3, 0x2, P1 ;  /* 0x0000000506058211 */ /* 0x000fca00008f1403 */
[----:B------:R0:W2:Y:S01]  /*21470*/  @!P0 LDG.E R2, desc[UR50][R4.64] ;  /* 0x0000003204028981 */ /* 0x0000a2000c1e1900 */
[----:B------:R-:W-:Y:S02]  /*21480*/  ISETP.GE.AND P0, PT, R13, UR4, PT ;  /* 0x000000040d007c0c */ /* 0x000fe4000bf06270 */
[C---:B------:R-:W-:Y:S02]  /*21490*/  LOP3.LUT R14, R12.reuse, 0x1c0, RZ, 0xfc, !PT ;  /* 0x000001c00c0e7812 */ /* 0x040fe400078efcff */
[C---:B------:R-:W-:Y:S02]  /*214a0*/  LOP3.LUT R13, R12.reuse, 0x100, RZ, 0xfc, !PT ;  /* 0x000001000c0d7812 */ /* 0x040fe400078efcff */
[----:B------:R-:W-:Y:S02]  /*214b0*/  LOP3.LUT R12, R12, 0x140, RZ, 0xfc, !PT ;  /* 0x000001400c0c7812 */ /* 0x000fe400078efcff */
[----:B------:R-:W-:Y:S02]  /*214c0*/  ISETP.GE.AND P3, PT, R13, UR4, PT ;  /* 0x000000040d007c0c */ /* 0x000fe4000bf66270 */
[----:B------:R-:W-:-:S02]  /*214d0*/  ISETP.GE.AND P2, PT, R12, UR4, PT ;  /* 0x000000040c007c0c */ /* 0x000fc4000bf46270 */
[----:B------:R-:W-:Y:S02]  /*214e0*/  SEL R3, RZ, 0x10, P3 ;  /* 0x00000010ff037807 */ /* 0x000fe40001800000 */
[----:B0-----:R-:W-:Y:S02]  /*214f0*/  SEL R4, RZ, 0x20, P2 ;  /* 0x00000020ff047807 */ /* 0x001fe40001000000 */
[----:B------:R-:W-:Y:S02]  /*21500*/  LOP3.LUT R22, R22, 0xfffffff7, RZ, 0xc0, !PT ;  /* 0xfffffff716167812 */ /* 0x000fe400078ec0ff */
[----:B------:R-:W-:-:S03]  /*21510*/  LOP3.LUT R3, R4, R10, R3, 0xfe, !PT ;  /* 0x0000000a04037212 */ /* 0x000fc600078efe03 */
[----:B------:R-:W-:-:S04]  /*21520*/  @P3 LOP3.LUT R22, R22, 0x8, RZ, 0xfc, !PT ;  /* 0x0000000816163812 */ /* 0x000fc800078efcff */
[----:B------:R-:W-:-:S04]  /*21530*/  LOP3.LUT R22, R22, 0xfffffffb, RZ, 0xc0, !PT ;  /* 0xfffffffb16167812 */ /* 0x000fc800078ec0ff */
[----:B------:R-:W-:Y:S01]  /*21540*/  @P2 LOP3.LUT R22, R22, 0x4, RZ, 0xfc, !PT ;  /* 0x0000000416162812 */ /* 0x000fe200078efcff */
[----:B--2---:R0:W-:Y:S02]  /*21550*/  STL [R1+0xc], R2 ;  /* 0x00000c0201007387 */ /* 0x0041e40000100800 */
[----:B0-----:R-:W-:Y:S02]  /*21560*/  SEL R2, RZ, 0x40, P0 ;  /* 0x00000040ff027807 */ /* 0x001fe40000000000 */
[----:B------:R-:W-:Y:S01]  /*21570*/  ISETP.GE.AND P0, PT, R14, UR4, PT ;  /* 0x000000040e007c0c */ /* 0x000fe2000bf06270 */
[----:B------:R-:W-:Y:S01]  /*21580*/  UMOV UR4, 0xffffffff ;  /* 0xffffffff00047882 */ /* 0x000fe20000000000 */
[----:B------:R-:W-:Y:S01]  /*21590*/  LOP3.LUT R5, R3, R2, RZ, 0xfc, !PT ;  /* 0x0000000203057212 */ /* 0x000fe200078efcff */
[----:B------:R-:W-:Y:S01]  /*215a0*/  IMAD.MOV R2, RZ, RZ, -R8 ;  /* 0x000000ffff027224 */ /* 0x000fe200078e0a08 */
[----:B------:R-:W-:-:S03]  /*215b0*/  SEL R32, RZ, 0x80, P0 ;  /* 0x00000080ff207807 */ /* 0x000fc60000000000 */
[----:B------:R-:W-:Y:S01]  /*215c0*/  IMAD R2, R11, R2, R9 ;  /* 0x000000020b027224 */ /* 0x000fe200078e0209 */
[----:B------:R0:W-:Y:S04]  /*215d0*/  STL [R1+0x44], R5 ;  /* 0x0000440501007387 */ /* 0x0001e80000100800 */
[----:B------:R0:W-:Y:S01]  /*215e0*/  STL [R1+0x10], R2 ;  /* 0x0000100201007387 */ /* 0x0001e20000100800 */
[----:B------:R-:W-:Y:S05]  /*215f0*/  BRA.DIV UR4, `(.L_x_3623) ;  /* 0x0000005e04f47947 */ /* 0x000fea000b800000 */
.L_x_3743:
[----:B0-----:R-:W-:Y:S01]  /*21600*/  IMAD.U32 R2, RZ, RZ, UR39 ;  /* 0x00000027ff027e24 */ /* 0x001fe2000f8e00ff */
[----:B------:R-:W-:Y:S02]  /*21610*/  ISETP.GT.U32.AND P1, PT, R17, 0x3f, PT ;  /* 0x0000003f1100780c */ /* 0x000fe40003f24070 */
[----:B------:R-:W-:Y:S02]  /*21620*/  LOP3.LUT R22, R22, 0xffff7fff, RZ, 0xc0, !PT ;  /* 0xffff7fff16167812 */ /* 0x000fe400078ec0ff */
[----:B------:R-:W-:Y:S02]  /*21630*/  ISETP.NE.AND P0, PT, R2, 0x3, PT ;  /* 0x000000030200780c */ /* 0x000fe40003f05270 */
[----:B------:R-:W-:Y:S02]  /*21640*/  LOP3.LUT R32, R5, R32, RZ, 0xfc, !PT ;  /* 0x0000002005207212 */ /* 0x000fe400078efcff */
[----:B------:R-:W-:-:S09]  /*21650*/  SHF.R.S32.HI R30, RZ, 0x1f, R18 ;  /* 0x0000001fff1e7819 */ /* 0x000fd20000011412 */
[----:B------:R-:W-:-:S04]  /*21660*/  @P0 LOP3.LUT R22, R22, 0x8000, RZ, 0xfc, !PT ;  /* 0x0000800016160812 */ /* 0x000fc800078efcff */
[----:B------:R-:W-:-:S04]  /*21670*/  LOP3.LUT R22, R22, 0xfffffffe, RZ, 0xc0, !PT ;  /* 0xfffffffe16167812 */ /* 0x000fc800078ec0ff */
[----:B------:R-:W-:Y:S01]  /*21680*/  @P1 LOP3.LUT R22, R22, 0x1, RZ, 0xfc, !PT ;  /* 0x0000000116161812 */ /* 0x000fe200078efcff */
[----:B------:R-:W-:Y:S06]  /*21690*/  @!P0 BRA `(.L_x_3624) ;  /* 0x0000000000048947 */ /* 0x000fec0003800000 */
[----:B------:R-:W-:Y:S01]  /*216a0*/  BPT.TRAP 0x1 ;  /* 0x000000040000795c */ /* 0x000fe20000300000 */
.L_x_3624:
        /* <DEDUP_REMOVED lines=9> */
.L_x_3744:
[----:B------:R-:W-:Y:S05]  /*21740*/  BSYNC B0 ;  /* 0x0000000000007941 */ /* 0x000fea0003800000 */
.L_x_3625:
[----:B------:R-:W0:Y:S01]  /*21750*/  LDL R2, [R1+0x10] ;  /* 0x0000100001027983 */ /* 0x000e220000100800 */
[----:B------:R-:W-:-:S03]  /*21760*/  ULDC.64 UR4, c[0x0][0x300] ;  /* 0x0000c00000047ab9 */ /* 0x000fc60000000a00 */
[----:B------:R-:W2:Y:S01]  /*21770*/  LDL R4, [R1+0xc] ;  /* 0x00000c0001047983 */ /* 0x000ea20000100800 */
        /* <DEDUP_REMOVED lines=17> */
[----:B-1----:R-:W-:Y:S02]  /*21890*/  IMAD R5, R25, 0x1000, R37 ;  /* 0x0000100019057824 */ /* 0x002fe400078e0225 */
[----:B------:R-:W-:Y:S02]  /*218a0*/  IMAD.IADD R3, R3, 0x1, R0 ;  /* 0x0000000103037824 */ /* 0x000fe400078e0200 */
[----:B------:R-:W-:Y:S02]  /*218b0*/  IMAD R0, R30, UR4, RZ ;  /* 0x000000041e007c24 */ /* 0x000fe4000f8e02ff */
[----:B------:R-:W-:-:S04]  /*218c0*/  IMAD.WIDE.U32 R2, R18, UR4, R2 ;  /* 0x0000000412027c25 */ /* 0x000fc8000f8e0002 */
[----:B------:R-:W-:Y:S01]  /*218d0*/  IMAD R0, R18, UR5, R0 ;  /* 0x0000000512007c24 */ /* 0x000fe2000f8e0200 */
[----:B------:R-:W-:-:S03]  /*218e0*/  ULDC.64 UR4, c[0x0][0x2e8] ;  /* 0x0000ba0000047ab9 */ /* 0x000fc60000000a00 */
        /* <DEDUP_REMOVED lines=41> */
.L_x_3754:
        /* <DEDUP_REMOVED lines=10> */
.L_x_3628:
        /* <DEDUP_REMOVED lines=11> */
.L_x_3629:
[----:B0-----:R0:W5:Y:S01]  /*21cd0*/  LDL R2, [R1+0x8] ;  /* 0x0000080001027983 */ /* 0x0011620000100800 */
[----:B------:R0:W-:Y:S02]  /*21ce0*/  SYNCS.ARRIVE.TRANS64.A1T0 RZ, [R17+URZ+0x38830], RZ ;  /* 0x038830ff11ff79a7 */ /* 0x0001e4000810003f */
[----:B------:R-:W-:Y:S05]  /*21cf0*/  WARPSYNC.ALL ;  /* 0x0000000000007948 */ /* 0x000fea0003800000 */
[----:B------:R-:W-:Y:S01]  /*21d00*/  ULDC.64 UR4, c[0x0][0xaf8] ;  /* 0x0002be0000047ab9 */ /* 0x000fe20000000a00 */
[----:B------:R-:W-:Y:S01]  /*21d10*/  VIADD R0, R23, 0x20400 ;  /* 0x0002040017007836 */ /* 0x000fe20000000000 */
[----:B------:R-:W-:Y:S01]  /*21d20*/  BAR.SYNC.DEFER_BLOCKING 0x8, 0x100 ;  /* 0x0204000000007b1d */ /* 0x000fe20000010000 */
[----:B------:R-:W-:-:S03]  /*21d30*/  ISETP.NE.U32.AND P0, PT, RZ, UR4, PT ;  /* 0x00000004ff007c0c */ /* 0x000fc6000bf05070 */
[----:B------:R-:W-:Y:S02]  /*21d40*/  LOP3.LUT P1, RZ, R0, 0x3ff, RZ, 0xc0, !PT ;  /* 0x000003ff00ff7812 */ /* 0x000fe4000782c0ff */
[----:B------:R-:W-:Y:S01]  /*21d50*/  ISETP.NE.AND.EX P0, PT, RZ, UR5, PT, P0 ;  /* 0x00000005ff007c0c */ /* 0x000fe2000bf05300 */
[----:B------:R-:W-:Y:S01]  /*21d60*/  BSSY B6, `(.L_x_3630) ;  /* 0x0000019000067945 */ /* 0x000fe20003800000 */
[----:B------:R-:W-:Y:S02]  /*21d70*/  SHF.R.S32.HI R0, RZ, 0x1f, R19 ;  /* 0x0000001fff007819 */ /* 0x000fe40000011413 */
[----:B------:R-:W-:Y:S02]  /*21d80*/  SEL R3, R19, RZ, !P0 ;  /* 0x000000ff13037207 */ /* 0x000fe40004000000 */
[----:B------:R-:W-:-:S05]  /*21d90*/  SEL R0, R0, RZ, !P0 ;  /* 0x000000ff00007207 */ /* 0x000fca0004000000 */
[----:B------:R1:W-:Y:S04]  /*21da0*/  STL [R1+0x28], R0 ;  /* 0x0000280001007387 */ /* 0x0003e80000100800 */
[----:B------:R2:W-:Y:S01]  /*21db0*/  STL [R1+0x14], R3 ;  /* 0x0000140301007387 */ /* 0x0005e20000100800 */
[----:B-1---5:R-:W-:-:S05]  /*21dc0*/  SHF.R.S32.HI R0, RZ, 0x1f, R2 ;  /* 0x0000001fff007819 */ /* 0x022fca0000011402 */
[----:B------:R2:W-:Y:S01]  /*21dd0*/  STL [R1+0x20], R0 ;  /* 0x0000200001007387 */ /* 0x0005e20000100800 */
[----:B------:R-:W-:Y:S05]  /*21de0*/  @!P1 BRA `(.L_x_3631) ;  /* 0x0000000000409947 */ /* 0x000fea0003800000 */
[----:B------:R-:W-:Y:S01]  /*21df0*/  MOV R2, 0x0 ;  /* 0x0000000000027802 */ /* 0x000fe20000000f00 */
[----:B------:R-:W-:Y:S01]  /*21e00*/  ULDC.64 UR4, c[0x4][0x90] ;  /* 0x0100240000047ab9 */ /* 0x000fe20000000a00 */
[----:B------:R-:W-:Y:S01]  /*21e10*/  ULDC.64 UR6, c[0x4][0x98] ;  /* 0x0100260000067ab9 */ /* 0x000fe20000000a00 */
[----:B------:R-:W-:Y:S01]  /*21e20*/  ULDC.64 UR8, c[0x4][0x20] ;  /* 0x0100080000087ab9 */ /* 0x000fe20000000a00 */
[----:B------:R-:W-:Y:S02]  /*21e30*/  IMAD.U32 R4, RZ, RZ, UR4 ;  /* 0x00000004ff047e24 */ /* 0x000fe4000f8e00ff */
[----:B--2---:R-:W1:Y:S01]  /*21e40*/  LDC.64 R2, c[0x4][R2] ;  /* 0x0100000002027b82 */ /* 0x004e620000000a00 */
        /* <DEDUP_REMOVED lines=10> */
.L_x_3631:
[----:B------:R-:W-:Y:S05]  /*21ef0*/  BSYNC B6 ;  /* 0x0000000000067941 */ /* 0x000fea0003800000 */
.L_x_3630:
[----:B------:R-:W3:Y:S01]  /*21f00*/  LDL R20, [R1+0x28] ;  /* 0x0000280001147983 */ /* 0x000ee20000100800 */
[----:B------:R-:W1:Y:S01]  /*21f10*/  LDC R6, c[0x0][0x448] ;  /* 0x00011200ff067b82 */ /* 0x000e620000000800 */
[----:B------:R-:W-:Y:S02]  /*21f20*/  ULDC.64 UR4, c[0x0][0x298] ;  /* 0x0000a60000047ab9 */ /* 0x000fe40000000a00 */
[----:B------:R-:W4:Y:S04]  /*21f30*/  LDL R4, [R1+0x20] ;  /* 0x0000200001047983 */ /* 0x000f280000100800 */
[----:B------:R-:W4:Y:S01]  /*21f40*/  LDL R7, [R1+0x8] ;  /* 0x0000080001077983 */ /* 0x000f220000100800 */
[----:B------:R-:W0:Y:S01]  /*21f50*/  S2R R2, SR_TID.X ;  /* 0x0000000000027919 */ /* 0x000e220000002100 */
[----:B--2---:R-:W2:Y:S01]  /*21f60*/  S2R R0, SR_TID.X ;  /* 0x0000000000007919 */ /* 0x004ea20000002100 */
[----:B0-----:R-:W-:Y:S01]  /*21f70*/  LOP3.LUT R2, R2, 0x7f, RZ, 0xc0, !PT ;  /* 0x0000007f02027812 */ /* 0x001fe200078ec0ff */
[----:B--2---:R-:W-:-:S03]  /*21f80*/  IMAD.SHL.U32 R0, R0, 0x10, RZ ;  /* 0x0000001000007824 */ /* 0x004fc600078e00ff */
[----:B------:R-:W-:-:S04]  /*21f90*/  SHF.R.U32.HI R2, RZ, 0x3, R2 ;  /* 0x00000003ff027819 */ /* 0x000fc80000011602 */
[----:B------:R-:W-:-:S05]  /*21fa0*/  LOP3.LUT R0, R2, 0x70, R0, 0xf8, !PT ;  /* 0x0000007002007812 */ /* 0x000fca00078ef800 */
[----:B------:R-:W-:Y:S01]  /*21fb0*/  IMAD.IADD R5, R0, 0x1, R33 ;  /* 0x0000000100057824 */ /* 0x000fe200078e0221 */
[----:B-1----:R-:W-:-:S13]  /*21fc0*/  ISETP.NE.AND P0, PT, R6, 0x1, PT ;  /* 0x000000010600780c */ /* 0x002fda0003f05270 */
[----:B------:R-:W0:Y:S08]  /*21fd0*/  @P0 LDC R2, c[0x0][0x44c] ;  /* 0x00011300ff020b82 */ /* 0x000e300000000800 */
[----:B------:R-:W1:Y:S01]  /*21fe0*/  @P0 LDC R3, c[0x0][0x450] ;  /* 0x00011400ff030b82 */ /* 0x000e620000000800 */
[----:B---3--:R-:W-:Y:S02]  /*21ff0*/  IMAD.MOV.U32 R21, RZ, RZ, R20 ;  /* 0x000000ffff157224 */ /* 0x008fe400078e0014 */
[----:B------:R-:W2:Y:S04]  /*22000*/  LDL R20, [R1+0x14] ;  /* 0x0000140001147983 */ /* 0x000ea80000100800 */
[----:B------:R3:W-:Y:S04]  /*22010*/  STL [R1], R5 ;  /* 0x0000000501007387 */ /* 0x0007e80000100800 */
[----:B------:R3:W5:Y:S01]  /*22020*/  LDL R9, [R1+0x4] ;  /* 0x0000040001097983 */ /* 0x0007620000100800 */
[----:B0-----:R-:W-:-:S04]  /*22030*/  @P0 IMAD.HI.U32 R2, R5, R2, RZ ;  /* 0x0000000205020227 */ /* 0x001fc800078e00ff */
[----:B----4-:R-:W-:Y:S02]  /*22040*/  IMAD R4, R4, UR4, RZ ;  /* 0x0000000404047c24 */ /* 0x010fe4000f8e02ff */
[----:B------:R-:W-:Y:S01]  /*22050*/  IMAD.MOV.U32 R0, RZ, RZ, R5 ;  /* 0x000000ffff007224 */ /* 0x000fe200078e0005 */
[----:B-1----:R-:W-:Y:S01]  /*22060*/  @P0 SHF.R.U32.HI R0, RZ, R3, R2 ;  /* 0x00000003ff000219 */ /* 0x002fe20000011602 */
        /* <DEDUP_REMOVED lines=39> */
[----:B---3--:R-:W-:Y:S10]  /*222e0*/  BRA.DIV UR5, `(.L_x_3632) ;  /* 0x0000005a05507947 */ /* 0x008ff4000b800000 */
[----:B------:R-:W0:Y:S01]  /*222f0*/  SHFL.IDX PT, R4, R0, RZ, 0x181f ;  /* 0x00181fff00047589 */ /* 0x000e2200000e0000 */
[----:B-----5:R-:W-:Y:S02]  /*22300*/  IMAD R2, R9, R6, RZ ;  /* 0x0000000609027224 */ /* 0x020fe400078e02ff */
[----:B------:R-:W-:Y:S01]  /*22310*/  IMAD.IADD R33, R8, 0x1, R33 ;  /* 0x0000000108217824 */ /* 0x000fe200078e0221 */
        /* <DEDUP_REMOVED lines=30> */
.L_x_3763:
        /* <DEDUP_REMOVED lines=11> */
.L_x_3633:
        /* <DEDUP_REMOVED lines=28> */
.L_x_3635:
[----:B------:R-:W-:Y:S05]  /*22770*/  BSYNC B6 ;  /* 0x0000000000067941 */ /* 0x000fea0003800000 */
.L_x_3634:
[----:B------:R-:W2:Y:S01]  /*22780*/  LDL.LU R0, [R1+0x20] ;  /* 0x0000200001007983 */ /* 0x000ea20000300800 */
[----:B------:R-:W1:Y:S01]  /*22790*/  LDC R6, c[0x0][0x448] ;  /* 0x00011200ff067b82 */ /* 0x000e620000000800 */
[----:B------:R-:W-:Y:S02]  /*227a0*/  ULDC.64 UR4, c[0x0][0x398] ;  /* 0x0000e60000047ab9 */ /* 0x000fe40000000a00 */
[----:B0-----:R-:W3:Y:S04]  /*227b0*/  LDL.LU R2, [R1+0x8] ;  /* 0x0000080001027983 */ /* 0x001ee80000300800 */
[----:B------:R-:W4:Y:S04]  /*227c0*/  LDL.LU R4, [R1+0x28] ;  /* 0x0000280001047983 */ /* 0x000f280000300800 */
[----:B------:R-:W5:Y:S04]  /*227d0*/  LDL.LU R21, [R1+0x14] ;  /* 0x0000140001157983 */ /* 0x000f680000300800 */
[----:B------:R-:W5:Y:S01]  /*227e0*/  LDL.LU R20, [R1] ;  /* 0x0000000001147983 */ /* 0x000f620000300800 */
        /* <DEDUP_REMOVED lines=18> */
[----:B-----5:R-:W-:-:S04]  /*22910*/  IMAD.WIDE.U32 R2, R21, UR4, R2 ;  /* 0x0000000415027c25 */ /* 0x020fc8000f8e0002 */
[----:B------:R-:W-:Y:S01]  /*22920*/  IMAD R0, R21, UR5, R0 ;  /* 0x0000000515007c24 */ /* 0x000fe2000f8e0200 */
[----:B------:R-:W-:Y:S01]  /*22930*/  ULDC.64 UR4, c[0x0][0x3d0] ;  /* 0x0000f40000047ab9 */ /* 0x000fe20000000a00 */
[----:B------:R-:W0:Y:S01]  /*22940*/  S2R R21, SR_TID.X ;  /* 0x0000000000157919 */ /* 0x000e220000002100 */
[----:B------:R-:W-:Y:S02]  /*22950*/  IMAD.MOV.U32 R4, RZ, RZ, R20 ;  /* 0x000000ffff047224 */ /* 0x000fe400078e0014 */
[----:B------:R-:W-:Y:S02]  /*22960*/  IMAD.IADD R3, R3, 0x1, R0 ;  /* 0x0000000103037824 */ /* 0x000fe400078e0200 */
[----:B------:R-:W2:Y:S02]  /*22970*/  @P0 LDC R0, c[0x0][0x44c] ;  /* 0x00011300ff000b82 */ /* 0x000ea40000000800 */
[----:B--2---:R-:W-:-:S04]  /*22980*/  @P0 IMAD.HI.U32 R0, R20, R0, RZ ;  /* 0x0000000014000227 */ /* 0x004fc800078e00ff */
[----:B0-----:R-:W-:Y:S01]  /*22990*/  IMAD.SHL.U32 R21, R21, 0x8, RZ ;  /* 0x0000000815157824 */ /* 0x001fe200078e00ff */
[----:B-1----:R-:W-:-:S04]  /*229a0*/  @P0 SHF.R.U32.HI R4, RZ, R5, R0 ;  /* 0x00000005ff040219 */ /* 0x002fc80000011600 */
[--C-:B------:R-:W-:Y:S01]  /*229b0*/  SHF.R.S32.HI R5, RZ, 0x1f, R4.reuse ;  /* 0x0000001fff057819 */ /* 0x100fe20000011404 */
[----:B------:R-:W-:Y:S01]  /*229c0*/  IMAD.MOV R0, RZ, RZ, -R4 ;  /* 0x000000ffff007224 */ /* 0x000fe200078e0a04 */
[----:B------:R-:W-:Y:S01]  /*229d0*/  LOP3.LUT R21, R21, 0x38, RZ, 0xc0, !PT ;  /* 0x0000003815157812 */ /* 0x000fe200078ec0ff */
[----:B------:R-:W-:-:S03]  /*229e0*/  IMAD.WIDE.U32 R2, R4, UR4, R2 ;  /* 0x0000000404027c25 */ /* 0x000fc6000f8e0002 */
[----:B------:R-:W-:Y:S01]  /*229f0*/  LOP3.LUT R7, R21, 0x80, RZ, 0xfc, !PT ;  /* 0x0000008015077812 */ /* 0x000fe200078efcff */
[----:B------:R-:W-:Y:S01]  /*22a00*/  IMAD R0, R6, R0, R20 ;  /* 0x0000000006007224 */ /* 0x000fe200078e0214 */
[----:B------:R-:W0:Y:S01]  /*22a10*/  S2R R21, SR_TID.X ;  /* 0x0000000000157919 */ /* 0x000e220000002100 */
[----:B------:R-:W-:Y:S01]  /*22a20*/  IMAD R5, R5, UR4, RZ ;  /* 0x0000000405057c24 */ /* 0x000fe2000f8e02ff */
[----:B------:R-:W1:Y:S03]  /*22a30*/  S2R R20, SR_TID.X ;  /* 0x0000000000147919 */ /* 0x000e660000002100 */
[----:B------:R-:W-:Y:S01]  /*22a40*/  IMAD R5, R4, UR5, R5 ;  /* 0x0000000504057c24 */ /* 0x000fe2000f8e0205 */
[----:B------:R-:W-:Y:S01]  /*22a50*/  SHF.R.S32.HI R4, RZ, 0x1f, R0 ;  /* 0x0000001fff047819 */ /* 0x000fe20000011400 */
[----:B------:R-:W-:Y:S02]  /*22a60*/  ULDC.64 UR4, c[0x0][0x3c8] ;  /* 0x0000f20000047ab9 */ /* 0x000fe40000000a00 */
[----:B------:R-:W-:-:S02]  /*22a70*/  IMAD.IADD R3, R3, 0x1, R5 ;  /* 0x0000000103037824 */ /* 0x000fc400078e0205 */
        /* <DEDUP_REMOVED lines=8> */
[----:B------:R-:W-:Y:S02]  /*22b00*/  LEA.HI.X R4, R2, UR5, R4, 0x1, P0 ;  /* 0x0000000502047c11 */ /* 0x000fe400080f0c04 */
[----:B------:R-:W-:-:S02]  /*22b10*/  ISETP.GE.AND P0, PT, R7, UR4, PT ;  /* 0x0000000407007c0c */ /* 0x000fc4000bf06270 */
[----:B------:R-:W2:Y:S01]  /*22b20*/  S2R R7, SR_TID.X ;  /* 0x0000000000077919 */ /* 0x000ea20000002100 */
[----:B0-----:R-:W-:Y:S01]  /*22b30*/  IMAD.SHL.U32 R21, R21, 0x8, RZ ;  /* 0x0000000815157824 */ /* 0x001fe200078e00ff */
[----:B------:R-:W-:Y:S01]  /*22b40*/  SEL R2, RZ, 0x4, P0 ;  /* 0x00000004ff027807 */ /* 0x000fe20000000000 */
[----:B-1----:R-:W-:-:S03]  /*22b50*/  IMAD.SHL.U32 R20, R20, 0x8, RZ ;  /* 0x0000000814147824 */ /* 0x002fc600078e00ff */
[----:B------:R-:W-:Y:S02]  /*22b60*/  LOP3.LUT R21, R21, 0x38, RZ, 0xc0, !PT ;  /* 0x0000003815157812 */ /* 0x000fe400078ec0ff */
[----:B------:R-:W-:-:S04]  /*22b70*/  LOP3.LUT R20, R20, 0x38, RZ, 0xc0, !PT ;  /* 0x0000003814147812 */ /* 0x000fc800078ec0ff */
[----:B------:R-:W-:-:S04]  /*22b80*/  ISETP.GE.AND P1, PT, R20, UR4, PT ;  /* 0x0000000414007c0c */ /* 0x000fc8000bf26270 */
[----:B------:R-:W-:-:S09]  /*22b90*/  SEL R0, RZ, 0x1, P1 ;  /* 0x00000001ff007807 */ /* 0x000fd20000800000 */
[----:B------:R-:W-:Y:S01]  /*22ba0*/  @P1 LOP3.LUT R22, R22, 0x400, RZ, 0xfc, !PT ;  /* 0x0000040016161812 */ /* 0x000fe200078efcff */
[----:B--2---:R-:W-:-:S03]  /*22bb0*/  IMAD.SHL.U32 R7, R7, 0x8, RZ ;  /* 0x0000000807077824 */ /* 0x004fc600078e00ff */
[----:B------:R-:W-:Y:S02]  /*22bc0*/  LOP3.LUT R22, R22, 0xfffffeff, RZ, 0xc0, !PT ;  /* 0xfffffeff16167812 */ /* 0x000fe400078ec0ff */
[----:B------:R-:W-:Y:S02]  /*22bd0*/  LOP3.LUT R7, R7, 0x38, RZ, 0xc0, !PT ;  /* 0x0000003807077812 */ /* 0x000fe400078ec0ff */
[----:B------:R-:W-:Y:S02]  /*22be0*/  @P0 LOP3.LUT R22, R22, 0x100, RZ, 0xfc, !PT ;  /* 0x0000010016160812 */ /* 0x000fe400078efcff */
[----:B------:R-:W-:Y:S02]  /*22bf0*/  LOP3.LUT R7, R7, 0x40, RZ, 0xfc, !PT ;  /* 0x0000004007077812 */ /* 0x000fe400078efcff */
[----:B------:R-:W-:Y:S02]  /*22c00*/  LOP3.LUT R22, R22, 0xfffffdff, RZ, 0xc0, !PT ;  /* 0xfffffdff16167812 */ /* 0x000fe400078ec0ff */
[----:B------:R-:W-:-:S02]  /*22c10*/  ISETP.GE.AND P0, PT, R7, UR4, PT ;  /* 0x0000000407007c0c */ /* 0x000fc4000bf06270 */
[----:B------:R-:W-:Y:S02]  /*22c20*/  LOP3.LUT R7, R21, 0x100, RZ, 0xfc, !PT ;  /* 0x0000010015077812 */ /* 0x000fe400078efcff */
[----:B------:R-:W0:Y:S01]  /*22c30*/  S2R R21, SR_TID.X ;  /* 0x0000000000157919 */ /* 0x000e220000002100 */
[----:B------:R-:W-:Y:S02]  /*22c40*/  SEL R3, RZ, 0x2, P0 ;  /* 0x00000002ff037807 */ /* 0x000fe40000000000 */
[----:B------:R-:W-:Y:S02]  /*22c50*/  ISETP.GE.AND P4, PT, R7, UR4, PT ;  /* 0x0000000407007c0c */ /* 0x000fe4000bf86270 */
[----:B------:R-:W1:Y:S01]  /*22c60*/  S2R R7, SR_TID.X ;  /* 0x0000000000077919 */ /* 0x000e620000002100 */
[----:B------:R-:W-:Y:S02]  /*22c70*/  IADD3 R0, R2, R3, R0 ;  /* 0x0000000302007210 */ /* 0x000fe40007ffe000 */
[----:B------:R-:W-:-:S02]  /*22c80*/  SEL R2, RZ, 0x10, P4 ;  /* 0x00000010ff027807 */ /* 0x000fc40002000000 */
        /* <DEDUP_REMOVED lines=113> */
.L_x_3773:
        /* <DEDUP_REMOVED lines=26> */
.L_x_3638:
[----:B------:R-:W-:Y:S05]  /*23540*/  BSYNC B0 ;  /* 0x0000000000007941 */ /* 0x000fea0003800000 */
.L_x_3637:
[----:B------:R-:W-:Y:S01]  /*23550*/  NOP ;  /* 0x0000000000007918 */ /* 0x000fe20000000000 */
[----:B------:R-:W-:-:S13]  /*23560*/  PLOP3.LUT P0, PT, PT, PT, PT, 0x80, 0x0 ;  /* 0x000000000000781c */ /* 0x000fda0003f0f070 */
.L_x_3639:
        /* <DEDUP_REMOVED lines=17> */
[----:B-12---:R-:W-:Y:S05]  /*23680*/  @!P0 BRA `(.L_x_3641) ;  /* 0x0000005400688947 */ /* 0x006fea0003800000 */
.L_x_3774:
[----:B------:R-:W-:Y:S05]  /*23690*/  BSYNC B0 ;  /* 0x0000000000007941 */ /* 0x000fea0003800000 */
.L_x_3640:
[----:B------:R-:W-:-:S05]  /*236a0*/  IMAD.U32 R2, RZ, RZ, UR39 ;  /* 0x00000027ff027e24 */ /* 0x000fca000f8e00ff */
[----:B------:R-:W-:-:S13]  /*236b0*/  ISETP.NE.AND P0, PT, R2, 0x3, PT ;  /* 0x000000030200780c */ /* 0x000fda0003f05270 */
[----:B------:R-:W-:Y:S05]  /*236c0*/  @!P0 BRA `(.L_x_3642) ;  /* 0x0000000000048947 */ /* 0x000fea0003800000 */
[----:B------:R-:W-:Y:S01]  /*236d0*/  BPT.TRAP 0x1 ;  /* 0x000000040000795c */ /* 0x000fe20000300000 */
.L_x_3642:
[----:B-1----:R-:W-:Y:S01]  /*236e0*/  SHF.L.U32 R0, R28, 0x1f, RZ ;  /* 0x0000001f1c007819 */ /* 0x002fe200000006ff */
[----:B------:R-:W-:Y:S03]  /*236f0*/  BSSY B0, `(.L_x_3643) ;  /* 0x0000003000007945 */ /* 0x000fe60003800000 */
[----:B------:R-:W1:Y:S02]  /*23700*/  SYNCS.PHASECHK.TRANS64.TRYWAIT P0, [R17+URZ+0x38860], R0 ;  /* 0x03886000110075a7 */ /* 0x000e64000800017f */
[----:B-1----:R-:W-:Y:S05]  /*23710*/  @!P0 BRA `(.L_x_3644) ;  /* 0x0000005400588947 */ /* 0x002fea0003800000 */
.L_x_3775:
[----:B------:R-:W-:Y:S05]  /*23720*/  BSYNC B0 ;  /* 0x0000000000007941 */ /* 0x000fea0003800000 */
.L_x_3643:
        /* <DEDUP_REMOVED lines=61> */
[----:B------:R-:W-:-:S13]  /*23b00*/  ISETP.GT.AND P6, PT, R6, -0x1, PT ;  /* 0xffffffff0600780c */ /* 0x000fda0003fc4270 */
[----:B------:R-:W-:Y:S02]  /*23b10*/  @P6 LOP3.LUT R22, R22, 0x200, RZ, 0xfc, !PT ;  /* 0x0000020016166812 */ /* 0x000fe400078efcff */
[----:B------:R-:W-:-:S13]  /*23b20*/  ISETP.LT.OR P6, PT, R27, 0x1, P6 ;  /* 0x000000011b00780c */ /* 0x000fda00037c1670 */
[----:B------:R0:W-:Y:S04]  /*23b30*/  LDGSTS.E.BYPASS.LTC128B.128 [R4+0xe400], desc[UR50][R2.64+0x380], !P6 ;  /* 0x0e40038002047fae */ /* 0x0001e8000f101d72 */
[----:B0-----:R-:W0:Y:S04]  /*23b40*/  SHFL.IDX PT, R2, R5, 0x1, 0x181f ;  /* 0x00381f0005027f89 */ /* 0x001e2800000e0000 */
[----:B------:R-:W1:Y:S01]  /*23b50*/  SHFL.IDX PT, R3, R8, 0x1, 0x181f ;  /* 0x00381f0008037f89 */ /* 0x000e6200000e0000 */
[----:B0-----:R-:W-:-:S03]  /*23b60*/  IADD3 R6, P6, R2, R0, RZ ;  /* 0x0000000002067210 */ /* 0x001fc60007fde0ff */
[----:B------:R-:W0:Y:S02]  /*23b70*/  SHFL.IDX PT, R2, R5, 0x2, 0x181f ;  /* 0x00581f0005027f89 */ /* 0x000e2400000e0000 */
[----:B-1----:R-:W-:Y:S01]  /*23b80*/  IMAD.X R7, RZ, RZ, R3, P6 ;  /* 0x000000ffff077224 */ /* 0x002fe200030e0603 */
[----:B------:R-:W-:Y:S01]  /*23b90*/  LOP3.LUT P6, RZ, R22, 0x100, RZ, 0xc0, !PT ;  /* 0x0000010016ff7812 */ /* 0x000fe200078cc0ff */
[----:B------:R-:W1:Y:S03]  /*23ba0*/  SHFL.IDX PT, R3, R8, 0x2, 0x181f ;  /* 0x00581f0008037f89 */ /* 0x000e6600000e0000 */
[----:B------:R-:W-:Y:S01]  /*23bb0*/  ISETP.LT.OR P6, PT, R27, 0x11, P6 ;  /* 0x000000111b00780c */ /* 0x000fe200037c1670 */
[----:B------:R-:W2:-:S12]  /*23bc0*/  SHFL.IDX PT, R8, R8, 0x3, 0x181f ;  /* 0x00781f0008087f89 */ /* 0x000e9800000e0000 */
        /* <DEDUP_REMOVED lines=15> */
[----:B------:R-:W-:Y:S01]  /*23cc0*/  LDGSTS.E.BYPASS.LTC128B.128 [R4+0xec00], desc[UR50][R6.64+0x380], !P6 ;  /* 0x0ec0038006047fae */ /* 0x000fe2000f101d72 */
        /* <DEDUP_REMOVED lines=20> */
[----:B0-2---:R0:W1:Y:S02]  /*23e10*/  SHFL.IDX PT, R2, R5, 0x3, 0x181f ;  /* 0x00781f0005027f89 */ /* 0x00506400000e0000 */
.L_x_3785:
        /* <DEDUP_REMOVED lines=34> */
.L_x_3646:
        /* <DEDUP_REMOVED lines=11> */
.L_x_3647:
[----:B------:R-:W2:Y:S01]  /*240f0*/  LDL.LU R2, [R1+0x30] ;  /* 0x0000300001027983 */ /* 0x000ea20000300800 */
[----:B------:R1:W-:Y:S01]  /*24100*/  SYNCS.ARRIVE.TRANS64.A1T0 RZ, [R17+URZ+0x38850], RZ ;  /* 0x038850ff11ff79a7 */ /* 0x0003e2000810003f */
[----:B------:R-:W-:Y:S01]  /*24110*/  BSSY B0, `(.L_x_3648) ;  /* 0x00000f5000007945 */ /* 0x000fe20003800000 */
[----:B--2---:R-:W-:-:S05]  /*24120*/  VIADD R7, R2, 0xfffffffe ;  /* 0xfffffffe02077836 */ /* 0x004fca0000000000 */
[----:B------:R-:W-:-:S13]  /*24130*/  ISETP.GE.AND P0, PT, R7, R35, PT ;  /* 0x000000230700720c */ /* 0x000fda0003f06270 */
[----:B-1----:R-:W-:Y:S05]  /*24140*/  @!P0 BRA `(.L_x_3649) ;  /* 0x0000000c00c48947 */ /* 0x002fea0003800000 */
[----:B------:R-:W2:Y:S01]  /*24150*/  LDL.LU R2, [R1+0x44] ;  /* 0x0000440001027983 */ /* 0x000ea20000300800 */
[----:B------:R-:W-:-:S04]  /*24160*/  LOP3.LUT R32, R32, 0x80, RZ, 0xc0, !PT ;  /* 0x0000008020207812 */ /* 0x000fc800078ec0ff */
[----:B------:R-:W-:Y:S02]  /*24170*/  SHF.R.U32.HI R32, RZ, 0x3, R32 ;  /* 0x00000003ff207819 */ /* 0x000fe40000011620 */
[----:B--2---:R-:W-:-:S04]  /*24180*/  LOP3.LUT R33, R2, 0x40, RZ, 0xc0, !PT ;  /* 0x0000004002217812 */ /* 0x004fc800078ec0ff */
[----:B------:R-:W-:-:S07]  /*24190*/  SHF.R.U32.HI R33, RZ, 0x2, R33 ;  /* 0x00000002ff217819 */ /* 0x000fce0000011621 */
.L_x_3662:
[----:B-1----:R-:W1:Y:S01]  /*241a0*/  S2R R2, SR_TID.X ;  /* 0x0000000000027919 */ /* 0x002e620000002100 */
[----:B0-----:R-:W0:Y:S01]  /*241b0*/  LDC R5, c[0x0][0x430] ;  /* 0x00010c00ff057b82 */ /* 0x001e220000000800 */
[----:B------:R-:W-:Y:S01]  /*241c0*/  IMAD R4, R7, 0x40, R34 ;  /* 0x0000004007047824 */ /* 0x000fe200078e0222 */
[----:B--2---:R-:W2:Y:S01]  /*241d0*/  S2R R8, SR_TID.X ;  /* 0x0000000000087919 */ /* 0x004ea20000002100 */
[----:B------:R-:W-:Y:S02]  /*241e0*/  IMAD.U32 R10, RZ, RZ, UR39 ;  /* 0x00000027ff0a7e24 */ /* 0x000fe4000f8e00ff */
        /* <DEDUP_REMOVED lines=37> */
.L_x_3650:
[----:B------:R-:W-:Y:S01]  /*24440*/  IMAD R6, R25, 0x8, R23 ;  /* 0x0000000819067824 */ /* 0x000fe200078e0217 */
[----:B------:R-:W-:Y:S01]  /*24450*/  SHF.L.U32 R21, R28, 0x1f, RZ ;  /* 0x0000001f1c157819 */ /* 0x000fe200000006ff */
[----:B------:R-:W-:Y:S01]  /*24460*/  BSSY B1, `(.L_x_3651) ;  /* 0x0000004000017945 */ /* 0x000fe20003800000 */
[----:B------:R-:W-:Y:S02]  /*24470*/  SHF.R.S32.HI R9, RZ, 0x1f, R5 ;  /* 0x0000001fff097819 */ /* 0x000fe40000011405 */
[----:B------:R-:W0:Y:S02]  /*24480*/  SYNCS.PHASECHK.TRANS64.TRYWAIT P0, [R6+URZ+0x38840], R21 ;  /* 0x03884015060075a7 */ /* 0x000e24000800017f */
[----:B0-----:R-:W-:Y:S05]  /*24490*/  @!P0 BRA `(.L_x_3652) ;  /* 0x0000005000348947 */ /* 0x001fea0003800000 */
.L_x_3786:
[----:B------:R-:W-:Y:S05]  /*244a0*/  BSYNC B1 ;  /* 0x0000000000017941 */ /* 0x000fea0003800000 */
.L_x_3651:
        /* <DEDUP_REMOVED lines=42> */
.L_x_3796:
        /* <DEDUP_REMOVED lines=8> */
.L_x_3654:
        /* <DEDUP_REMOVED lines=11> */
.L_x_3655:
[----:B------:R2:W-:Y:S01]  /*24880*/  SYNCS.ARRIVE.TRANS64.A1T0 RZ, [R6+URZ+0x38830], RZ ;  /* 0x038830ff06ff79a7 */ /* 0x0005e2000810003f */
[----:B------:R-:W-:Y:S05]  /*24890*/  @!P2 BRA `(.L_x_3656) ;  /* 0x000000000004a947 */ /* 0x000fea0003800000 */
[----:B------:R-:W-:Y:S01]  /*248a0*/  BPT.TRAP 0x1 ;  /* 0x000000040000795c */ /* 0x000fe20000300000 */
.L_x_3656:
[----:B------:R-:W3:Y:S01]  /*248b0*/  SYNCS.PHASECHK.TRANS64.TRYWAIT P0, [R6+URZ+0x38860], R21 ;  /* 0x03886015060075a7 */ /* 0x000ee2000800017f */
[----:B------:R-:W-:Y:S04]  /*248c0*/  BSSY B1, `(.L_x_3657) ;  /* 0x0000002000017945 */ /* 0x000fe80003800000 */
[----:B---3--:R-:W-:Y:S05]  /*248d0*/  @!P0 BRA `(.L_x_3658) ;  /* 0x0000005000548947 */ /* 0x008fea0003800000 */
.L_x_3797:
[----:B------:R-:W-:Y:S05]  /*248e0*/  BSYNC B1 ;  /* 0x0000000000017941 */ /* 0x000fea0003800000 */
.L_x_3657:
        /* <DEDUP_REMOVED lines=81> */
.L_x_3807:
        /* <DEDUP_REMOVED lines=25> */
.L_x_3660:
        /* <DEDUP_REMOVED lines=11> */
.L_x_3661:
[----:B------:R1:W-:Y:S01]  /*25040*/  SYNCS.ARRIVE.TRANS64.A1T0 RZ, [R6+URZ+0x38850], RZ ;  /* 0x038850ff06ff79a7 */ /* 0x0003e2000810003f */
[----:B------:R-:W-:Y:S05]  /*25050*/  @P3 BRA `(.L_x_3662) ;  /* 0xfffffff000503947 */ /* 0x000fea000383ffff */
.L_x_3649:
[----:B------:R-:W-:Y:S05]  /*25060*/  BSYNC B0 ;  /* 0x0000000000007941 */ /* 0x000fea0003800000 */
.L_x_3648:
        /* <DEDUP_REMOVED lines=21> */
.L_x_3664:
[----:B------:R-:W-:Y:S05]  /*251c0*/  BSYNC B0 ;  /* 0x0000000000007941 */ /* 0x000fea0003800000 */
.L_x_3663:
[----:B------:R-:W-:-:S07]  /*251d0*/  SEL R25, R25, RZ, P0 ;  /* 0x000000ff19197207 */ /* 0x000fce0000000000 */
.L_x_3617:
[----:B------:R-:W-:Y:S05]  /*251e0*/  BSYNC B7 ;  /* 0x0000000000077941 */ /* 0x000fea0003800000 */
.L_x_3615:
        /* <DEDUP_REMOVED lines=11> */
.L_x_3665:
        /* <DEDUP_REMOVED lines=24> */
[----:B-123--:R-:W-:Y:S02]  /*25420*/  IMAD.IADD R6, R4, 0x1, R5 ;  /* 0x0000000104067824 */ /* 0x00efe400078e0205 */
        /* <DEDUP_REMOVED lines=11> */
.L_x_3817:
[----:B------:R-:W-:Y:S02]  /*254e0*/  ULDC UR4, c[0x0][0xd38] ;  /* 0x00034e0000047ab9 */ /* 0x000fe40000000800 */
[----:B------:R-:W-:-:S04]  /*254f0*/  IMAD.U32 R4, RZ, RZ, UR4 ;  /* 0x00000004ff047e24 */ /* 0x000fc8000f8e00ff */
[----:B-1----:R-:W-:-:S04]  /*25500*/  IMAD R14, R14, R4, RZ ;  /* 0x000000040e0e7224 */ /* 0x002fc800078e02ff */
[----:B------:R-:W-:-:S05]  /*25510*/  IMAD.IADD R5, R5, 0x1, R14 ;  /* 0x0000000105057824 */ /* 0x000fca00078e020e */
[----:B------:R-:W-:-:S13]  /*25520*/  ISETP.GT.AND P6, PT, R5, R0, PT ;  /* 0x000000000500720c */ /* 0x000fda0003fc4270 */
[----:B------:R-:W-:Y:S05]  /*25530*/  @P6 BRA `(.L_x_3668) ;  /* 0x00000000009c6947 */ /* 0x000fea0003800000 */
.L_x_3673:
[----:B------:R-:W1:Y:S01]  /*25540*/  LDC R2, c[0x0][0xd3c] ;  /* 0x00034f00ff027b82 */ /* 0x000e620000000800 */
[----:B------:R-:W-:-:S05]  /*25550*/  VIADD R19, R19, 0x1f ;  /* 0x0000001f13137836 */ /* 0x000fca0000000000 */
[----:B-1----:R-:W-:-:S13]  /*25560*/  ISETP.GE.AND P6, PT, R19, R2, PT ;  /* 0x000000021300720c */ /* 0x002fda0003fc6270 */
        /* <DEDUP_REMOVED lines=11> */
.L_x_3671:
[----:B------:R-:W-:Y:S05]  /*25620*/  BSYNC B0 ;  /* 0x0000000000007941 */ /* 0x000fea0003800000 */
.L_x_3670:
[----:B------:R-:W-:-:S03]  /*25630*/  UMOV UR4, 0xffffffff ;  /* 0xffffffff00047882 */ /* 0x000fc60000000000 */
[----:B------:R-:W-:Y:S05]  /*25640*/  BRA.DIV UR4, `(.L_x_3672) ;  /* 0x00000052040c7947 */ /* 0x000fea000b800000 */
[----:B-----5:R-:W1:Y:S02]  /*25650*/  SHFL.UP PT, R14, R17, 0x1, RZ ;  /* 0x04200000110e7989 */ /* 0x020e6400000e00ff */
[----:B-1----:R-:W-:-:S05]  /*25660*/  SEL R14, R14, RZ, P1 ;  /* 0x000000ff0e0e7207 */ /* 0x002fca0000800000 */
        /* <DEDUP_REMOVED lines=14> */
.L_x_3825:
[----:B------:R-:W-:Y:S02]  /*25750*/  ULDC UR4, c[0x0][0xd38] ;  /* 0x00034e0000047ab9 */ /* 0x000fe40000000800 */
[----:B------:R-:W-:-:S04]  /*25760*/  IMAD.U32 R4, RZ, RZ, UR4 ;  /* 0x00000004ff047e24 */ /* 0x000fc8000f8e00ff */
[----:B-1----:R-:W-:-:S04]  /*25770*/  IMAD R14, R14, R4, RZ ;  /* 0x000000040e0e7224 */ /* 0x002fc800078e02ff */
[----:B------:R-:W-:-:S05]  /*25780*/  IMAD.IADD R5, R14, 0x1, R5 ;  /* 0x000000010e057824 */ /* 0x000fca00078e0205 */
[----:B------:R-:W-:-:S13]  /*25790*/  ISETP.GT.AND P6, PT, R5, R0, PT ;  /* 0x000000000500720c */ /* 0x000fda0003fc4270 */
[----:B------:R-:W-:Y:S05]  /*257a0*/  @!P6 BRA `(.L_x_3673) ;  /* 0xfffffffc0064e947 */ /* 0x000fea000383ffff */
.L_x_3668:
        /* <DEDUP_REMOVED lines=8> */
.L_x_3829:
[----:B------:R-:W-:Y:S01]  /*25830*/  ISETP.NE.AND P0, PT, R2, RZ, PT ;  /* 0x000000ff0200720c */ /* 0x000fe20003f05270 */
[----:B------:R-:W-:-:S12]  /*25840*/  IMAD.MOV.U32 R14, RZ, RZ, RZ ;  /* 0x000000ffff0e7224 */ /* 0x000fd800078e00ff */
[----:B------:R-:W-:Y:S05]  /*25850*/  @!P0 BRA `(.L_x_3675) ;  /* 0x0000000000108947 */ /* 0x000fea0003800000 */
[----:B------:R-:W-:Y:S01]  /*25860*/  UMOV UR4, 0xffffffff ;  /* 0xffffffff00047882 */ /* 0x000fe20000000000 */
[----:B------:R-:W-:Y:S02]  /*25870*/  VIADD R12, R6, 0xffffffff ;  /* 0xffffffff060c7836 */ /* 0x000fe40000000000 */
[----:B------:R-:W-:Y:S05]  /*25880*/  BRA.DIV UR4, `(.L_x_3676) ;  /* 0x0000005204807947 */ /* 0x000fea000b800000 */
[----:B------:R3:W4:Y:S02]  /*25890*/  SHFL.IDX PT, R14, R3, R12, 0x1f ;  /* 0x00001f0c030e7589 */ /* 0x00072400000e0000 */
.L_x_3675:
[----:B0--3--:R-:W0:Y:S01]  /*258a0*/  LDC.64 R2, c[0x0][0xd90] ;  /* 0x00036400ff027b82 */ /* 0x009e220000000a00 */
[----:B------:R-:W-:-:S04]  /*258b0*/  IMAD.IADD R19, R6, 0x1, R19 ;  /* 0x0000000106137824 */ /* 0x000fc800078e0213 */
[----:B0-----:R-:W-:-:S05]  /*258c0*/  IMAD.WIDE R2, R19, 0x4, R2 ;  /* 0x0000000413027825 */ /* 0x001fca00078e0202 */
[----:B-1----:R0:W2:Y:S01]  /*258d0*/  LDG.E R6, desc[UR50][R2.64] ;  /* 0x0000003202067981 */ /* 0x0020a2000c1e1900 */
[----:B----4-:R-:W-:-:S04]  /*258e0*/  IMAD R16, R14, R4, R16 ;  /* 0x000000040e107224 */ /* 0x010fc800078e0210 */
[----:B------:R-:W-:Y:S02]  /*258f0*/  IMAD.IADD R0, R0, 0x1, -R16 ;  /* 0x0000000100007824 */ /* 0x000fe400078e0a10 */
[----:B0-----:R-:W-:Y:S02]  /*25900*/  IMAD.MOV.U32 R2, RZ, RZ, RZ ;  /* 0x000000ffff027224 */ /* 0x001fe400078e00ff */
[----:B--2---:R-:W-:-:S05]  /*25910*/  IMAD R5, R17, R6, RZ ;  /* 0x0000000611057224 */ /* 0x004fca00078e02ff */
        /* <DEDUP_REMOVED lines=33> */
[----:B------:R0:W1:Y:S02]  /*25b30*/  F2I.FTZ.U32.TRUNC.NTZ R3, R2 ;  /* 0x0000000200037305 */ /* 0x000064000021f000 */
[----:B0-----:R-:W-:Y:S02]  /*25b40*/  IMAD.MOV.U32 R2, RZ, RZ, RZ ;  /* 0x000000ffff027224 */ /* 0x001fe400078e00ff */
[----:B-1----:R-:W-:-:S04]  /*25b50*/  IMAD.MOV R5, RZ, RZ, -R3 ;  /* 0x000000ffff057224 */ /* 0x002fc800078e0a03 */
        /* <DEDUP_REMOVED lines=22> */
.L_x_3669:
[----:B------:R-:W-:Y:S01]  /*25cc0*/  UMOV UR4, URZ ;  /* 0x0000003f00047c82 */ /* 0x000fe20008000000 */
[----:B------:R-:W-:Y:S01]  /*25cd0*/  UMOV UR5, URZ ;  /* 0x0000003f00057c82 */ /* 0x000fe20008000000 */
[----:B------:R-:W-:Y:S01]  /*25ce0*/  ULDC UR6, c[0x0][0xd3c] ;  /* 0x00034f0000067ab9 */ /* 0x000fe20000000800 */
[----:B------:R-:W-:Y:S02]  /*25cf0*/  IMAD.MOV.U32 R16, RZ, RZ, R0 ;  /* 0x000000ffff107224 */ /* 0x000fe400078e0000 */
[----:B------:R-:W-:Y:S02]  /*25d00*/  IMAD.U32 R17, RZ, RZ, UR4 ;  /* 0x00000004ff117e24 */ /* 0x000fe4000f8e00ff */
[----:B------:R-:W-:Y:S02]  /*25d10*/  IMAD.U32 R18, RZ, RZ, UR5 ;  /* 0x00000005ff127e24 */ /* 0x000fe4000f8e00ff */
[----:B------:R-:W-:-:S07]  /*25d20*/  IMAD.U32 R19, RZ, RZ, UR6 ;  /* 0x00000006ff137e24 */ /* 0x000fce000f8e00ff */
.L_x_3677:
        /* <DEDUP_REMOVED lines=10> */
.L_x_3666:
[----:B------:R-:W-:Y:S02]  /*25dd0*/  ULDC UR4, c[0x0][0xd3c] ;  /* 0x00034f0000047ab9 */ /* 0x000fe40000000800 */
[----:B0-----:R-:W-:-:S13]  /*25de0*/  ISETP.GE.AND P0, PT, R19, UR4, PT ;  /* 0x0000000413007c0c */ /* 0x001fda000bf06270 */
[----:B------:R-:W-:Y:S05]  /*25df0*/  @!P0 BRA `(.L_x_3678) ;  /* 0xffffff8400588947 */ /* 0x000fea000383ffff */
[----:B------:R-:W-:Y:S05]  /*25e00*/  BSYNC B8 ;  /* 0x0000000000087941 */ /* 0x000fea0003800000 */
.L_x_3549:
        /* <DEDUP_REMOVED lines=12> */
.L_x_3832:
[----:B------:R-:W-:Y:S05]  /*25ed0*/  BSYNC B0 ;  /* 0x0000000000007941 */ /* 0x000fea0003800000 */
.L_x_3679:
[----:B------:R-:W-:-:S03]  /*25ee0*/  UMOV UR4, 0xffffffff ;  /* 0xffffffff00047882 */ /* 0x000fc60000000000 */
[----:B------:R-:W-:Y:S05]  /*25ef0*/  BRA.DIV UR4, `(.L_x_3681) ;  /* 0x0000004e041c7947 */ /* 0x000fea000b800000 */
[----:B0-----:R-:W0:Y:S02]  /*25f00*/  S2R R0, SR_TID.X ;  /* 0x0000000000007919 */ /* 0x001e240000002100 */
[----:B0-----:R-:W-:-:S04]  /*25f10*/  SHF.R.U32.HI R0, RZ, 0x5, R0 ;  /* 0x00000005ff007819 */ /* 0x001fc80000011600 */
[----:B------:R-:W-:-:S05]  /*25f20*/  LOP3.LUT R0, R0, 0x3, RZ, 0xc0, !PT ;  /* 0x0000000300007812 */ /* 0x000fca00078ec0ff */
[----:B------:R0:W1:Y:S02]  /*25f30*/  SHFL.IDX PT, R14, R0, RZ, 0x1f ;  /* 0x00001fff000e7589 */ /* 0x00006400000e0000 */
.L_x_3835:
[----:B-1----:R-:W-:-:S13]  /*25f40*/  ISETP.NE.AND P0, PT, R14, RZ, PT ;  /* 0x000000ff0e00720c */ /* 0x002fda0003f05270 */
[----:B------:R-:W-:Y:S05]  /*25f50*/  @P0 BRA `(.L_x_3328) ;  /* 0x0000000000880947 */ /* 0x000fea0003800000 */
[----:B------:R-:W-:-:S03]  /*25f60*/  UMOV UR4, 0xffffffff ;  /* 0xffffffff00047882 */ /* 0x000fc60000000000 */
[----:B------:R-:W-:Y:S05]  /*25f70*/  BRA.DIV UR4, `(.L_x_3682) ;  /* 0x0000004e04307947 */ /* 0x000fea000b800000 */
[----:B------:R-:W-:-:S13]  /*25f80*/  ELECT P6, URZ, PT ;  /* 0x00000000003f782f */ /* 0x000fda00038c0000 */
.L_x_3838:
[----:B------:R-:W-:Y:S05]  /*25f90*/  @!P6 BRA `(.L_x_3328) ;  /* 0x000000000078e947 */ /* 0x000fea0003800000 */
[----:B------:R-:W-:-:S06]  /*25fa0*/  ULOP3.LUT UR4, UR36, 0x2, URZ, 0xfc, !UPT ;  /* 0x0000000224047892 */ /* 0x000fcc000f8efc3f */
[----:B0-----:R-:W-:-:S05]  /*25fb0*/  IMAD.U32 R0, RZ, RZ, UR4 ;  /* 0x00000004ff007e24 */ /* 0x001fca000f8e00ff */
[----:B------:R-:W-:-:S13]  /*25fc0*/  ISETP.NE.AND P0, PT, R0, 0x3, PT ;  /* 0x000000030000780c */ /* 0x000fda0003f05270 */
[----:B------:R-:W-:Y:S05]  /*25fd0*/  @!P0 BRA `(.L_x_3683) ;  /* 0x0000000000048947 */ /* 0x000fea0003800000 */
[----:B------:R-:W-:Y:S01]  /*25fe0*/  BPT.TRAP 0x1 ;  /* 0x000000040000795c */ /* 0x000fe20000300000 */
.L_x_3683:
[C---:B------:R-:W-:Y:S01]  /*25ff0*/  IMAD R5, R25.reuse, 0x8, R4 ;  /* 0x0000000819057824 */ /* 0x040fe200078e0204 */
[----:B------:R-:W-:Y:S01]  /*26000*/  SHF.L.U32 R0, R28, 0x1f, RZ ;  /* 0x0000001f1c007819 */ /* 0x000fe200000006ff */
[----:B------:R-:W-:-:S03]  /*26010*/  VIADD R25, R25, 0x1 ;  /* 0x0000000119197836 */ /* 0x000fc60000000000 */
[----:B------:R-:W0:Y:S02]  /*26020*/  SYNCS.PHASECHK.TRANS64.TRYWAIT P1, [R5+URZ+0x38840], R0 ;  /* 0x03884000050075a7 */ /* 0x000e24000802017f */
[----:B------:R-:W-:-:S04]  /*26030*/  ISETP.NE.AND P2, PT, R25, 0x2, PT ;  /* 0x000000021900780c */ /* 0x000fc80003f45270 */
[----:B------:R-:W-:Y:S01]  /*26040*/  SEL R3, RZ, 0x1, P2 ;  /* 0x00000001ff037807 */ /* 0x000fe20001000000 */
[----:B0-----:R-:W-:Y:S08]  /*26050*/  @!P1 BRA `(.L_x_3684) ;  /* 0x0000004c00189947 */ /* 0x001ff00003800000 */
.L_x_3839:
[----:B------:R-:W-:Y:S02]  /*26060*/  SEL R25, R25, RZ, P2 ;  /* 0x000000ff19197207 */ /* 0x000fe40001000000 */
[----:B------:R-:W-:Y:S01]  /*26070*/  LOP3.LUT R2, R28, R3, RZ, 0x3c, !PT ;  /* 0x000000031c027212 */ /* 0x000fe200078e3cff */
[----:B------:R-:W-:Y:S06]  /*26080*/  @!P0 BRA `(.L_x_3685) ;  /* 0x0000000000048947 */ /* 0x000fec0003800000 */
[----:B------:R-:W-:Y:S01]  /*26090*/  BPT.TRAP 0x1 ;  /* 0x000000040000795c */ /* 0x000fe20000300000 */
.L_x_3685:
[----:B------:R-:W-:Y:S01]  /*260a0*/  IMAD R25, R25, 0x8, R4 ;  /* 0x0000000819197824 */ /* 0x000fe200078e0204 */
[----:B------:R-:W-:-:S04]  /*260b0*/  SHF.L.U32 R2, R2, 0x1f, RZ ;  /* 0x0000001f02027819 */ /* 0x000fc800000006ff */
[----:B------:R-:W1:Y:S02]  /*260c0*/  SYNCS.PHASECHK.TRANS64.TRYWAIT P1, [R25+URZ+0x38840], R2 ;  /* 0x03884002190075a7 */ /* 0x000e64000802017f */
[----:B-1----:R-:W-:Y:S05]  /*260d0*/  @!P1 BRA `(.L_x_3686) ;  /* 0x0000004c000c9947 */ /* 0x002fea0003800000 */
.L_x_3840:
[----:B------:R-:W-:Y:S05]  /*260e0*/  @!P0 BRA `(.L_x_3687) ;  /* 0x0000000000048947 */ /* 0x000fea0003800000 */
[----:B------:R-:W-:Y:S01]  /*260f0*/  BPT.TRAP 0x1 ;  /* 0x000000040000795c */ /* 0x000fe20000300000 */
.L_x_3687:
[----:B------:R-:W5:Y:S02]  /*26100*/  SYNCS.PHASECHK.TRANS64.TRYWAIT P1, [R5+URZ+0x38860], R0 ;  /* 0x03886000050075a7 */ /* 0x000f64000802017f */
[----:B-----5:R-:W-:Y:S05]  /*26110*/  @!P1 BRA `(.L_x_3688) ;  /* 0x0000004c00109947 */ /* 0x020fea0003800000 */
.L_x_3841:
[----:B------:R-:W-:Y:S05]  /*26120*/  @!P0 BRA `(.L_x_3689) ;  /* 0x0000000000048947 */ /* 0x000fea0003800000 */
[----:B------:R-:W-:Y:S01]  /*26130*/  BPT.TRAP 0x1 ;  /* 0x000000040000795c */ /* 0x000fe20000300000 */
.L_x_3689:
[----:B------:R0:W0:Y:S02]  /*26140*/  SYNCS.PHASECHK.TRANS64.TRYWAIT P0, [R25+URZ+0x38860], R2 ;  /* 0x03886002190075a7 */ /* 0x000024000800017f */
[----:B0-----:R-:W-:Y:S05]  /*26150*/  @!P0 NANOSLEEP.SYNCS 0x989680 ;  /* 0x009896800000895d */ /* 0x001fea0003900000 */
[----:B------:R-:W0:Y:S02]  /*26160*/  @!P0 SYNCS.PHASECHK.TRANS64 P0, [R25+URZ+0x38860], R2 ;  /* 0x03886002190085a7 */ /* 0x000e24000800007f */
[----:B0-----:R-:W-:Y:S05]  /*26170*/  @!P0 BRA `(.L_x_3689) ;  /* 0xfffffffc00f08947 */ /* 0x001fea000383ffff */
.L_x_3328:
[----:B------:R-:W-:Y:S05]  /*26180*/  BSYNC B9 ;  /* 0x0000000000097941 */ /* 0x000fea0003800000 */
.L_x_3325:
[----:B------:R-:W-:Y:S05]  /*26190*/  EXIT ;  /* 0x000000000000794d */ /* 0x000fea0003800000 */
.L_x_3352:
[----:B0-----:R0:W1:Y:S02]  /*261a0*/  SYNCS.PHASECHK.TRANS64.TRYWAIT P6, [R61+URZ+0x38890], R68 ;  /* 0x038890443d0075a7 */ /* 0x00106400080c017f */
[----:B-1----:R-:W-:Y:S05]  /*261b0*/  @!P6 NANOSLEEP.SYNCS 0x989680 ;  /* 0x009896800000e95d */ /* 0x002fea0003900000 */
[----:B------:R-:W1:Y:S02]  /*261c0*/  @!P6 SYNCS.PHASECHK.TRANS64 P6, [R61+URZ+0x38890], R68 ;  /* 0x038890443d00e5a7 */ /* 0x000e6400080c007f */
[----:B-1----:R-:W-:Y:S05]  /*261d0*/  @!P6 BRA `(.L_x_3352) ;  /* 0xfffffffc00f0e947 */ /* 0x002fea000383ffff */
[----:B------:R-:W-:Y:S05]  /*261e0*/  BRA `(.L_x_3690) ;  /* 0xfffffdcc00347947 */ /* 0x000fea000383ffff */
.L_x_3353:
        /* <DEDUP_REMOVED lines=8> */
.L_x_3692:
[----:B------:R-:W-:Y:S05]  /*26270*/  BSYNC B1 ;  /* 0x0000000000017941 */ /* 0x000fea0003800000 */
.L_x_3691:
        /* <DEDUP_REMOVED lines=8> */
.L_x_3693:
[----:B------:R-:W-:Y:S05]  /*26300*/  BRA `(.L_x_3694) ;  /* 0xfffffdcc00007947 */ /* 0x000fea000383ffff */
.L_x_3363:
[----:B0-----:R0:W1:Y:S02]  /*26310*/  SYNCS.PHASECHK.TRANS64.TRYWAIT P6, [R61+URZ+0x38890], R68 ;  /* 0x038890443d0075a7 */ /* 0x00106400080c017f */
[----:B-1----:R-:W-:Y:S05]  /*26320*/  @!P6 NANOSLEEP.SYNCS 0x989680 ;  /* 0x009896800000e95d */ /* 0x002fea0003900000 */
[----:B------:R-:W1:Y:S02]  /*26330*/  @!P6 SYNCS.PHASECHK.TRANS64 P6, [R61+URZ+0x38890], R68 ;  /* 0x038890443d00e5a7 */ /* 0x000e6400080c007f */
[----:B-1----:R-:W-:Y:S05]  /*26340*/  @!P6 BRA `(.L_x_3363) ;  /* 0xfffffffc00f0e947 */ /* 0x002fea000383ffff */
[----:B------:R-:W-:Y:S05]  /*26350*/  BRA `(.L_x_3695) ;  /* 0xfffffdd4005c7947 */ /* 0x000fea000383ffff */
.L_x_3364:
        /* <DEDUP_REMOVED lines=8> */
.L_x_3697:
[----:B------:R-:W-:Y:S05]  /*263e0*/  BSYNC B1 ;  /* 0x0000000000017941 */ /* 0x000fea0003800000 */
.L_x_3696:
        /* <DEDUP_REMOVED lines=8> */
.L_x_3698:
[----:B------:R-:W-:Y:S01]  /*26470*/  IMAD.MOV.U32 R67, RZ, RZ, R14 ;  /* 0x000000ffff437224 */ /* 0x000fe200078e000e */
[----:B------:R-:W-:Y:S06]  /*26480*/  BRA `(.L_x_3699) ;  /* 0xfffffdd400247947 */ /* 0x000fec000383ffff */
.L_x_3369:
[----:B0-----:R0:W1:Y:S02]  /*26490*/  SYNCS.PHASECHK.TRANS64.TRYWAIT P0, [R61+URZ+0x38890], R68 ;  /* 0x038890443d0075a7 */ /* 0x001064000800017f */
[----:B-1----:R-:W-:Y:S05]  /*264a0*/  @!P0 NANOSLEEP.SYNCS 0x989680 ;  /* 0x009896800000895d */ /* 0x002fea0003900000 */
[----:B------:R-:W1:Y:S02]  /*264b0*/  @!P0 SYNCS.PHASECHK.TRANS64 P0, [R61+URZ+0x38890], R68 ;  /* 0x038890443d0085a7 */ /* 0x000e64000800007f */
[----:B-1----:R-:W-:Y:S05]  /*264c0*/  @!P0 BRA `(.L_x_3369) ;  /* 0xfffffffc00f08947 */ /* 0x002fea000383ffff */
[----:B------:R-:W-:Y:S05]  /*264d0*/  BRA `(.L_x_3700) ;  /* 0xfffffddc00147947 */ /* 0x000fea000383ffff */
.L_x_3370:
[----:B------:R-:W-:Y:S01]  /*264e0*/  BSSY B1, `(.L_x_3701) ;  /* 0x0000007000017945 */ /* 0x000fe20003800000 */
[----:B------:R-:W-:Y:S02]  /*264f0*/  IMAD.MOV.U32 R12, RZ, RZ, RZ ;  /* 0x000000ffff0c7224 */ /* 0x000fe400078e00ff */
[----:B------:R-:W-:Y:S02]  /*26500*/  IMAD.MOV.U32 R11, RZ, RZ, 0x1c1f ;  /* 0x00001c1fff0b7424 */ /* 0x000fe400078e00ff */
[----:B------:R-:W-:-:S07]  /*26510*/  IMAD.MOV.U32 R15, RZ, RZ, -0x1 ;  /* 0xffffffffff0f7424 */ /* 0x000fce00078e00ff */
[----:B0-----:R-:W-:Y:S05]  /*26520*/  WARPSYNC.COLLECTIVE R15, `(.L_x_3702) ;  /* 0x000000000f087348 */ /* 0x001fea0003c00000 */
[----:B------:R1:W2:Y:S02]  /*26530*/  SHFL.IDX P6, R14, R13, R12, R11 ;  /* 0x0000000c0d0e7389 */ /* 0x0002a400000c000b */
[----:B012---:R-:W-:Y:S01]  /*26540*/  ENDCOLLECTIVE ;  /* 0x000000000000791b */ /* 0x007fe20003800000 */
.L_x_3702:
[----:B------:R-:W-:Y:S05]  /*26550*/  BSYNC B1 ;  /* 0x0000000000017941 */ /* 0x000fea0003800000 */
.L_x_3701:
        /* <DEDUP_REMOVED lines=8> */
.L_x_3703:
[----:B------:R-:W-:Y:S05]  /*265e0*/  BRA `(.L_x_3704) ;  /* 0xfffffddc003c7947 */ /* 0x000fea000383ffff */
.L_x_3374:
[----:B---3--:R3:W4:Y:S02]  /*265f0*/  SYNCS.PHASECHK.TRANS64.TRYWAIT P5, [R61+URZ+0x388b0], R68 ;  /* 0x0388b0443d0075a7 */ /* 0x00872400080a017f */
[----:B----4-:R-:W-:Y:S05]  /*26600*/  @!P5 NANOSLEEP.SYNCS 0x989680 ;  /* 0x009896800000d95d */ /* 0x010fea0003900000 */
[----:B------:R-:W4:Y:S02]  /*26610*/  @!P5 SYNCS.PHASECHK.TRANS64 P5, [R61+URZ+0x388b0], R68 ;  /* 0x0388b0443d00d5a7 */ /* 0x000f2400080a007f */
[----:B----4-:R-:W-:Y:S05]  /*26620*/  @!P5 BRA `(.L_x_3374) ;  /* 0xfffffffc00f0d947 */ /* 0x010fea000383ffff */
[----:B------:R-:W-:Y:S05]  /*26630*/  BRA `(.L_x_3705) ;  /* 0xfffffddc00c87947 */ /* 0x000fea000383ffff */
.L_x_3415:
        /* <DEDUP_REMOVED lines=8> */
.L_x_3707:
[----:B------:R-:W-:Y:S05]  /*266c0*/  BSYNC B1 ;  /* 0x0000000000017941 */ /* 0x000fea0003800000 */
.L_x_3706:
        /* <DEDUP_REMOVED lines=8> */
.L_x_3708:
[----:B------:R-:W-:Y:S02]  /*26750*/  IMAD.MOV.U32 R13, RZ, RZ, R7 ;  /* 0x000000ffff0d7224 */ /* 0x000fe400078e0007 */
[----:B------:R-:W-:-:S07]  /*26760*/  IMAD.MOV.U32 R2, RZ, RZ, R14 ;  /* 0x000000ffff027224 */ /* 0x000fce00078e000e */
[----:B------:R-:W-:Y:S05]  /*26770*/  WARPSYNC.COLLECTIVE R15, `(.L_x_3709) ;  /* 0x000000000f087348 */ /* 0x000fea0003c00000 */
[----:B------:R0:W1:Y:S02]  /*26780*/  SHFL.IDX P6, R14, R13, R12, R11 ;  /* 0x0000000c0d0e7389 */ /* 0x00006400000c000b */
[----:B01----:R-:W-:Y:S01]  /*26790*/  ENDCOLLECTIVE ;  /* 0x000000000000791b */ /* 0x003fe20003800000 */
.L_x_3709:
[----:B------:R-:W-:Y:S02]  /*267a0*/  IMAD.MOV.U32 R13, RZ, RZ, R6 ;  /* 0x000000ffff0d7224 */ /* 0x000fe400078e0006 */
[----:B------:R-:W-:-:S07]  /*267b0*/  IMAD.MOV.U32 R5, RZ, RZ, R14 ;  /* 0x000000ffff057224 */ /* 0x000fce00078e000e */
[----:B------:R-:W-:Y:S05]  /*267c0*/  WARPSYNC.COLLECTIVE R15, `(.L_x_3710) ;  /* 0x000000000f087348 */ /* 0x000fea0003c00000 */
[----:B------:R0:W1:Y:S02]  /*267d0*/  SHFL.IDX P6, R14, R13, R12, R11 ;  /* 0x0000000c0d0e7389 */ /* 0x00006400000c000b */
[----:B01----:R-:W-:Y:S01]  /*267e0*/  ENDCOLLECTIVE ;  /* 0x000000000000791b */ /* 0x003fe20003800000 */
.L_x_3710:
[----:B------:R-:W-:Y:S05]  /*267f0*/  BRA `(.L_x_3711) ;  /* 0xfffffe1800987947 */ /* 0x000fea000383ffff */
.L_x_3418:
        /* <DEDUP_REMOVED lines=8> */
.L_x_3713:
[----:B------:R-:W-:Y:S05]  /*26880*/  BSYNC B1 ;  /* 0x0000000000017941 */ /* 0x000fea0003800000 */
.L_x_3712:
        /* <DEDUP_REMOVED lines=8> */
.L_x_3714:
[----:B------:R-:W-:Y:S02]  /*26910*/  IMAD.MOV.U32 R13, RZ, RZ, R7 ;  /* 0x000000ffff0d7224 */ /* 0x000fe400078e0007 */
[----:B------:R-:W-:-:S07]  /*26920*/  IMAD.MOV.U32 R2, RZ, RZ, R14 ;  /* 0x000000ffff027224 */ /* 0x000fce00078e000e */
[----:B------:R-:W-:Y:S05]  /*26930*/  WARPSYNC.COLLECTIVE R15, `(.L_x_3715) ;  /* 0x000000000f087348 */ /* 0x000fea0003c00000 */
[----:B------:R0:W1:Y:S02]  /*26940*/  SHFL.IDX P6, R14, R13, R12, R11 ;  /* 0x0000000c0d0e7389 */ /* 0x00006400000c000b */
[----:B01----:R-:W-:Y:S01]  /*26950*/  ENDCOLLECTIVE ;  /* 0x000000000000791b */ /* 0x003fe20003800000 */
.L_x_3715:
[----:B------:R-:W-:Y:S02]  /*26960*/  IMAD.MOV.U32 R13, RZ, RZ, R6 ;  /* 0x000000ffff0d7224 */ /* 0x000fe400078e0006 */
[----:B------:R-:W-:-:S07]  /*26970*/  IMAD.MOV.U32 R5, RZ, RZ, R14 ;  /* 0x000000ffff057224 */ /* 0x000fce00078e000e */
[----:B------:R-:W-:Y:S05]  /*26980*/  WARPSYNC.COLLECTIVE R15, `(.L_x_3716) ;  /* 0x000000000f087348 */ /* 0x000fea0003c00000 */
[----:B------:R0:W1:Y:S02]  /*26990*/  SHFL.IDX P6, R14, R13, R12, R11 ;  /* 0x0000000c0d0e7389 */ /* 0x00006400000c000b */
[----:B01----:R-:W-:Y:S01]  /*269a0*/  ENDCOLLECTIVE ;  /* 0x000000000000791b */ /* 0x003fe20003800000 */
.L_x_3716:
[----:B------:R-:W-:Y:S05]  /*269b0*/  BRA `(.L_x_3717) ;  /* 0xfffffe1800f47947 */ /* 0x000fea000383ffff */
.L_x_3422:
[----:B0-----:R0:W1:Y:S02]  /*269c0*/  SYNCS.PHASECHK.TRANS64.TRYWAIT P0, [R16+URZ+0x38800], R35 ;  /* 0x03880023100075a7 */ /* 0x001064000800017f */
[----:B-1----:R-:W-:Y:S05]  /*269d0*/  @!P0 NANOSLEEP.SYNCS 0x989680 ;  /* 0x009896800000895d */ /* 0x002fea0003900000 */
[----:B------:R-:W1:Y:S02]  /*269e0*/  @!P0 SYNCS.PHASECHK.TRANS64 P0, [R16+URZ+0x38800], R35 ;  /* 0x03880023100085a7 */ /* 0x000e64000800007f */
[----:B-1----:R-:W-:Y:S05]  /*269f0*/  @!P0 BRA `(.L_x_3422) ;  /* 0xfffffffc00f08947 */ /* 0x002fea000383ffff */
[----:B------:R-:W-:Y:S05]  /*26a00*/  BRA `(.L_x_3718) ;  /* 0xfffffe1c00ec7947 */ /* 0x000fea000383ffff */
.L_x_3430:
        /* <DEDUP_REMOVED lines=9> */
.L_x_3720:
[----:B------:R-:W-:Y:S05]  /*26aa0*/  BSYNC B1 ;  /* 0x0000000000017941 */ /* 0x000fea0003800000 */
.L_x_3719:
        /* <DEDUP_REMOVED lines=10> */
.L_x_3721:
[----:B------:R-:W-:Y:S01]  /*26b50*/  ISETP.GE.OR P1, PT, R34, R33, P0 ;  /* 0x000000212200720c */ /* 0x000fe20000726670 */
[----:B------:R-:W-:-:S12]  /*26b60*/  IMAD.MOV.U32 R13, RZ, RZ, R25 ;  /* 0x000000ffff0d7224 */ /* 0x000fd800078e0019 */
[C---:B------:R-:W-:Y:S01]  /*26b70*/  @!P1 IMAD.SHL.U32 R7, R18.reuse, 0x2, RZ ;  /* 0x0000000212079824 */ /* 0x040fe200078e00ff */
[----:B------:R-:W-:Y:S01]  /*26b80*/  @!P1 SHF.L.U64.HI R4, R18, 0x1, R19 ;  /* 0x0000000112049819 */ /* 0x000fe20000010213 */
[----:B------:R-:W-:-:S07]  /*26b90*/  IMAD.MOV.U32 R2, RZ, RZ, R14 ;  /* 0x000000ffff027224 */ /* 0x000fce00078e000e */
[----:B------:R-:W-:Y:S05]  /*26ba0*/  WARPSYNC.COLLECTIVE R15, `(.L_x_3722) ;  /* 0x000000000f087348 */ /* 0x000fea0003c00000 */
[----:B------:R0:W1:Y:S02]  /*26bb0*/  SHFL.IDX P6, R14, R13, R12, R11 ;  /* 0x0000000c0d0e7389 */ /* 0x00006400000c000b */
[----:B01----:R-:W-:Y:S01]  /*26bc0*/  ENDCOLLECTIVE ;  /* 0x000000000000791b */ /* 0x003fe20003800000 */
.L_x_3722:
[----:B------:R-:W-:-:S05]  /*26bd0*/  @!P1 IADD3 R2, P2, R2, R7, RZ ;  /* 0x0000000702029210 */ /* 0x000fca0007f5e0ff */
[----:B------:R-:W-:Y:S02]  /*26be0*/  @!P1 IMAD.X R5, R0, 0x1, R4, P2 ;  /* 0x0000000100059824 */ /* 0x000fe400010e0604 */
[----:B------:R-:W-:Y:S02]  /*26bf0*/  @!P1 IMAD.MOV.U32 R8, RZ, RZ, R2 ;  /* 0x000000ffff089224 */ /* 0x000fe400078e0002 */
[----:B------:R-:W-:Y:S02]  /*26c00*/  @!P1 IMAD.MOV.U32 R9, RZ, RZ, R5 ;  /* 0x000000ffff099224 */ /* 0x000fe400078e0005 */
[----:B------:R-:W-:Y:S02]  /*26c10*/  IMAD.MOV.U32 R13, RZ, RZ, R27 ;  /* 0x000000ffff0d7224 */ /* 0x000fe400078e001b */
[----:B------:R-:W-:-:S07]  /*26c20*/  IMAD.MOV.U32 R3, RZ, RZ, R14 ;  /* 0x000000ffff037224 */ /* 0x000fce00078e000e */
[----:B------:R-:W-:Y:S05]  /*26c30*/  WARPSYNC.COLLECTIVE R15, `(.L_x_3723) ;  /* 0x000000000f087348 */ /* 0x000fea0003c00000 */
[----:B------:R0:W1:Y:S02]  /*26c40*/  SHFL.IDX P6, R14, R13, R12, R11 ;  /* 0x0000000c0d0e7389 */ /* 0x00006400000c000b */
[----:B01----:R-:W-:Y:S01]  /*26c50*/  ENDCOLLECTIVE ;  /* 0x000000000000791b */ /* 0x003fe20003800000 */
.L_x_3723:
        /* <DEDUP_REMOVED lines=9> */
[----:B------:R-:W-:Y:S01]  /*26cf0*/  CS2R R20, SRZ ;  /* 0x0000000000147805 */ /* 0x000fe2000001ff00 */
[----:B0-----:R-:W-:Y:S02]  /*26d00*/  IMAD.MOV.U32 R15, RZ, RZ, -0x1 ;  /* 0xffffffffff0f7424 */ /* 0x001fe400078e00ff */
[----:B--2---:R-:W-:Y:S02]  /*26d10*/  @!P1 IMAD.MOV.U32 R31, RZ, RZ, R11 ;  /* 0x000000ffff1f9224 */ /* 0x004fe400078e000b */
[----:B------:R-:W-:-:S02]  /*26d20*/  IMAD.MOV.U32 R11, RZ, RZ, 0x1c1f ;  /* 0x00001c1fff0b7424 */ /* 0x000fc400078e00ff */
[----:B------:R-:W-:Y:S02]  /*26d30*/  @!P1 IMAD.MOV.U32 R28, RZ, RZ, R8 ;  /* 0x000000ffff1c9224 */ /* 0x000fe400078e0008 */
[----:B------:R-:W-:-:S07]  /*26d40*/  @!P1 IMAD.MOV.U32 R29, RZ, RZ, R9 ;  /* 0x000000ffff1d9224 */ /* 0x000fce00078e0009 */
[----:B-----5:R-:W-:Y:S05]  /*26d50*/  WARPSYNC.COLLECTIVE R15, `(.L_x_3724) ;  /* 0x000000000f087348 */ /* 0x020fea0003c00000 */
[----:B------:R0:W1:Y:S02]  /*26d60*/  SHFL.IDX P6, R14, R13, R12, R11 ;  /* 0x0000000c0d0e7389 */ /* 0x00006400000c000b */
[----:B01---5:R-:W-:Y:S01]  /*26d70*/  ENDCOLLECTIVE ;  /* 0x000000000000791b */ /* 0x023fe20003800000 */
.L_x_3724:
[----:B------:R-:W-:Y:S02]  /*26d80*/  IMAD.MOV.U32 R0, RZ, RZ, R28 ;  /* 0x000000ffff007224 */ /* 0x000fe400078e001c */
[----:B------:R-:W-:Y:S02]  /*26d90*/  IMAD.MOV.U32 R2, RZ, RZ, R29 ;  /* 0x000000ffff027224 */ /* 0x000fe400078e001d */
[----:B------:R-:W-:Y:S01]  /*26da0*/  @!P1 IMAD.MOV.U32 R30, RZ, RZ, R10 ;  /* 0x000000ffff1e9224 */ /* 0x000fe200078e000a */
[----:B------:R-:W-:Y:S01]  /*26db0*/  PRMT R50, R0, 0x7610, R50 ;  /* 0x0000761000327816 */ /* 0x000fe20000000032 */
[----:B------:R-:W-:Y:S01]  /*26dc0*/  IMAD.MOV.U32 R9, RZ, RZ, R31 ;  /* 0x000000ffff097224 */ /* 0x000fe200078e001f */
[----:B------:R-:W-:Y:S02]  /*26dd0*/  PRMT R38, R38, 0x5410, R2 ;  /* 0x0000541026267816 */ /* 0x000fe40000000002 */
[----:B------:R-:W-:Y:S01]  /*26de0*/  CS2R R2, SRZ ;  /* 0x0000000000027805 */ /* 0x000fe2000001ff00 */
[----:B------:R-:W-:-:S02]  /*26df0*/  IMAD.MOV.U32 R8, RZ, RZ, R30 ;  /* 0x000000ffff087224 */ /* 0x000fc400078e001e */
[----:B------:R-:W-:-:S03]  /*26e00*/  IMAD.MOV.U32 R13, RZ, RZ, R24 ;  /* 0x000000ffff0d7224 */ /* 0x000fc600078e0018 */
[----:B------:R-:W-:Y:S01]  /*26e10*/  PRMT R32, R8, 0x5410, R9 ;  /* 0x0000541008207816 */ /* 0x000fe20000000009 */
[----:B------:R-:W-:Y:S02]  /*26e20*/  @!P1 IMAD.MOV.U32 R20, RZ, RZ, R4 ;  /* 0x000000ffff149224 */ /* 0x000fe400078e0004 */
[----:B------:R-:W-:Y:S02]  /*26e30*/  @!P1 IMAD.MOV.U32 R21, RZ, RZ, R5 ;  /* 0x000000ffff159224 */ /* 0x000fe400078e0005 */
[----:B------:R-:W-:Y:S02]  /*26e40*/  @!P1 IMAD.MOV.U32 R2, RZ, RZ, R6 ;  /* 0x000000ffff029224 */ /* 0x000fe400078e0006 */
[----:B------:R-:W-:Y:S02]  /*26e50*/  @!P1 IMAD.MOV.U32 R3, RZ, RZ, R7 ;  /* 0x000000ffff039224 */ /* 0x000fe400078e0007 */
[----:B------:R-:W-:-:S07]  /*26e60*/  IMAD.MOV.U32 R0, RZ, RZ, R14 ;  /* 0x000000ffff007224 */ /* 0x000fce00078e000e */
[----:B------:R-:W-:Y:S05]  /*26e70*/  WARPSYNC.COLLECTIVE R15, `(.L_x_3725) ;  /* 0x000000000f087348 */ /* 0x000fea0003c00000 */
[----:B------:R0:W1:Y:S02]  /*26e80*/  SHFL.IDX P6, R14, R13, R12, R11 ;  /* 0x0000000c0d0e7389 */ /* 0x00006400000c000b */
[----:B01----:R-:W-:Y:S01]  /*26e90*/  ENDCOLLECTIVE ;  /* 0x000000000000791b */ /* 0x003fe20003800000 */
.L_x_3725:
[----:B------:R-:W-:Y:S02]  /*26ea0*/  IMAD.MOV.U32 R4, RZ, RZ, R20 ;  /* 0x000000ffff047224 */ /* 0x000fe400078e0014 */
[----:B------:R-:W-:Y:S02]  /*26eb0*/  IMAD.MOV.U32 R5, RZ, RZ, R21 ;  /* 0x000000ffff057224 */ /* 0x000fe400078e0015 */
[----:B------:R-:W-:Y:S02]  /*26ec0*/  IMAD.MOV.U32 R6, RZ, RZ, R2 ;  /* 0x000000ffff067224 */ /* 0x000fe400078e0002 */
[----:B------:R-:W-:Y:S01]  /*26ed0*/  IMAD.MOV.U32 R7, RZ, RZ, R3 ;  /* 0x000000ffff077224 */ /* 0x000fe200078e0003 */
[----:B------:R-:W-:Y:S02]  /*26ee0*/  PRMT R38, R5, 0x7610, R38 ;  /* 0x0000761005267816 */ /* 0x000fe40000000026 */
[----:B------:R-:W-:Y:S02]  /*26ef0*/  PRMT R49, R4, 0x5410, R6 ;  /* 0x0000541004317816 */ /* 0x000fe40000000006 */
[----:B------:R-:W-:-:S02]  /*26f00*/  CS2R R4, SRZ ;  /* 0x0000000000047805 */ /* 0x000fc4000001ff00 */
[----:B------:R-:W-:Y:S01]  /*26f10*/  PRMT R42, R7, 0x7610, R42 ;  /* 0x00007610072a7816 */ /* 0x000fe2000000002a */
[----:B------:R-:W-:Y:S02]  /*26f20*/  IMAD.MOV.U32 R13, RZ, RZ, R25 ;  /* 0x000000ffff0d7224 */ /* 0x000fe400078e0019 */
[----:B------:R-:W-:-:S07]  /*26f30*/  IMAD.MOV.U32 R24, RZ, RZ, R14 ;  /* 0x000000ffff187224 */ /* 0x000fce00078e000e */
[----:B------:R-:W-:Y:S05]  /*26f40*/  WARPSYNC.COLLECTIVE R15, `(.L_x_3726) ;  /* 0x000000000f087348 */ /* 0x000fea0003c00000 */
[----:B------:R0:W1:Y:S02]  /*26f50*/  SHFL.IDX P6, R14, R13, R12, R11 ;  /* 0x0000000c0d0e7389 */ /* 0x00006400000c000b */
[----:B01----:R-:W-:Y:S01]  /*26f60*/  ENDCOLLECTIVE ;  /* 0x000000000000791b */ /* 0x003fe20003800000 */
.L_x_3726:
[----:B------:R-:W-:Y:S02]  /*26f70*/  IMAD.MOV.U32 R13, RZ, RZ, R27 ;  /* 0x000000ffff0d7224 */ /* 0x000fe400078e001b */
[----:B------:R-:W-:-:S07]  /*26f80*/  IMAD.MOV.U32 R25, RZ, RZ, R14 ;  /* 0x000000ffff197224 */ /* 0x000fce00078e000e */
[----:B------:R-:W-:Y:S05]  /*26f90*/  WARPSYNC.COLLECTIVE R15, `(.L_x_3727) ;  /* 0x000000000f087348 */ /* 0x000fea0003c00000 */
[----:B------:R0:W1:Y:S02]  /*26fa0*/  SHFL.IDX P6, R14, R13, R12, R11 ;  /* 0x0000000c0d0e7389 */ /* 0x00006400000c000b */
[----:B01----:R-:W-:Y:S01]  /*26fb0*/  ENDCOLLECTIVE ;  /* 0x000000000000791b */ /* 0x003fe20003800000 */
.L_x_3727:
[----:B------:R-:W-:Y:S05]  /*26fc0*/  BRA `(.L_x_3728) ;  /* 0xfffffe2800d07947 */ /* 0x000fea000383ffff */
.L_x_3434:
[----:B0-----:R0:W1:Y:S02]  /*26fd0*/  SYNCS.PHASECHK.TRANS64.TRYWAIT P1, [R16+URZ+0x38800], R13 ;  /* 0x0388000d100075a7 */ /* 0x001064000802017f */
[----:B-1----:R-:W-:Y:S05]  /*26fe0*/  @!P1 NANOSLEEP.SYNCS 0x989680 ;  /* 0x009896800000995d */ /* 0x002fea0003900000 */
[----:B------:R-:W1:Y:S02]  /*26ff0*/  @!P1 SYNCS.PHASECHK.TRANS64 P1, [R16+URZ+0x38800], R13 ;  /* 0x0388000d100095a7 */ /* 0x000e64000802007f */
[----:B-1----:R-:W-:Y:S05]  /*27000*/  @!P1 BRA `(.L_x_3434) ;  /* 0xfffffffc00f09947 */ /* 0x002fea000383ffff */
[----:B------:R-:W-:Y:S05]  /*27010*/  BRA `(.L_x_3729) ;  /* 0xfffffe2c006c7947 */ /* 0x000fea000383ffff */
.L_x_3440:
[----:B--2---:R2:W4:Y:S02]  /*27020*/  SYNCS.PHASECHK.TRANS64.TRYWAIT P1, [R14+URZ+0x38830], R15 ;  /* 0x0388300f0e0075a7 */ /* 0x004524000802017f */
[----:B----4-:R-:W-:Y:S05]  /*27030*/  @!P1 NANOSLEEP.SYNCS 0x989680 ;  /* 0x009896800000995d */ /* 0x010fea0003900000 */
[----:B------:R-:W4:Y:S02]  /*27040*/  @!P1 SYNCS.PHASECHK.TRANS64 P1, [R14+URZ+0x38830], R15 ;  /* 0x0388300f0e0095a7 */ /* 0x000f24000802007f */
[----:B----4-:R-:W-:Y:S05]  /*27050*/  @!P1 BRA `(.L_x_3440) ;  /* 0xfffffffc00f09947 */ /* 0x010fea000383ffff */
[----:B------:R-:W-:Y:S05]  /*27060*/  BRA `(.L_x_3439) ;  /* 0xfffffe3800f87947 */ /* 0x000fea000383ffff */
.L_x_3442:
[----:B0-----:R0:W3:Y:S02]  /*27070*/  SYNCS.PHASECHK.TRANS64.TRYWAIT P1, [R16+URZ+0x38810], R3 ;  /* 0x03881003100075a7 */ /* 0x0010e4000802017f */
[----:B---3--:R-:W-:Y:S05]  /*27080*/  @!P1 NANOSLEEP.SYNCS 0x989680 ;  /* 0x009896800000995d */ /* 0x008fea0003900000 */
[----:B------:R-:W3:Y:S02]  /*27090*/  @!P1 SYNCS.PHASECHK.TRANS64 P1, [R16+URZ+0x38810], R3 ;  /* 0x03881003100095a7 */ /* 0x000ee4000802007f */
[----:B---3--:R-:W-:Y:S05]  /*270a0*/  @!P1 BRA `(.L_x_3442) ;  /* 0xfffffffc00f09947 */ /* 0x008fea000383ffff */
[----:B------:R-:W-:Y:S05]  /*270b0*/  BRA `(.L_x_3730) ;  /* 0xfffffe3c00a87947 */ /* 0x000fea000383ffff */
.L_x_3446:
[----:B----4-:R4:W0:Y:S02]  /*270c0*/  SYNCS.PHASECHK.TRANS64.TRYWAIT P1, [R14+URZ+0x38850], R15 ;  /* 0x0388500f0e0075a7 */ /* 0x010824000802017f */
[----:B0-----:R-:W-:Y:S05]  /*270d0*/  @!P1 NANOSLEEP.SYNCS 0x989680 ;  /* 0x009896800000995d */ /* 0x001fea0003900000 */
[----:B------:R-:W0:Y:S02]  /*270e0*/  @!P1 SYNCS.PHASECHK.TRANS64 P1, [R14+URZ+0x38850], R15 ;  /* 0x0388500f0e0095a7 */ /* 0x000e24000802007f */
[----:B0-----:R-:W-:Y:S05]  /*270f0*/  @!P1 BRA `(.L_x_3446) ;  /* 0xfffffffc00f09947 */ /* 0x001fea000383ffff */
[----:B------:R-:W-:Y:S05]  /*27100*/  BRA `(.L_x_3445) ;  /* 0xfffffe3c00d47947 */ /* 0x000fea000383ffff */
.L_x_3468:
[----:B-1----:R1:W2:Y:S02]  /*27110*/  SYNCS.PHASECHK.TRANS64.TRYWAIT P1, [R199+URZ+0x38830], R15 ;  /* 0x0388300fc70075a7 */ /* 0x0022a4000802017f */
[----:B--2---:R-:W-:Y:S05]  /*27120*/  @!P1 NANOSLEEP.SYNCS 0x989680 ;  /* 0x009896800000995d */ /* 0x004fea0003900000 */
[----:B------:R-:W2:Y:S02]  /*27130*/  @!P1 SYNCS.PHASECHK.TRANS64 P1, [R199+URZ+0x38830], R15 ;  /* 0x0388300fc70095a7 */ /* 0x000ea4000802007f */
[----:B--2---:R-:W-:Y:S05]  /*27140*/  @!P1 BRA `(.L_x_3468) ;  /* 0xfffffffc00f09947 */ /* 0x004fea000383ffff */
[----:B------:R-:W-:Y:S05]  /*27150*/  BRA `(.L_x_3467) ;  /* 0xfffffe7400947947 */ /* 0x000fea000383ffff */
.L_x_3473:
[----:B---3--:R3:W4:Y:S02]  /*27160*/  SYNCS.PHASECHK.TRANS64.TRYWAIT P1, [R199+URZ+0x38850], R15 ;  /* 0x0388500fc70075a7 */ /* 0x008724000802017f */
[----:B----4-:R-:W-:Y:S05]  /*27170*/  @!P1 NANOSLEEP.SYNCS 0x989680 ;  /* 0x009896800000995d */ /* 0x010fea0003900000 */
[----:B------:R-:W4:Y:S02]  /*27180*/  @!P1 SYNCS.PHASECHK.TRANS64 P1, [R199+URZ+0x38850], R15 ;  /* 0x0388500fc70095a7 */ /* 0x000f24000802007f */
[----:B----4-:R-:W-:Y:S05]  /*27190*/  @!P1 BRA `(.L_x_3473) ;  /* 0xfffffffc00f09947 */ /* 0x010fea000383ffff */
[----:B------:R-:W-:Y:S05]  /*271a0*/  BRA `(.L_x_3472) ;  /* 0xfffffe7800307947 */ /* 0x000fea000383ffff */
.L_x_3495:
[----:B-1----:R1:W2:Y:S02]  /*271b0*/  SYNCS.PHASECHK.TRANS64.TRYWAIT P2, [R21+URZ+0x38830], R7 ;  /* 0x03883007150075a7 */ /* 0x0022a4000804017f */
[----:B--2---:R-:W-:Y:S05]  /*271c0*/  @!P2 NANOSLEEP.SYNCS 0x989680 ;  /* 0x009896800000a95d */ /* 0x004fea0003900000 */
[----:B------:R-:W2:Y:S02]  /*271d0*/  @!P2 SYNCS.PHASECHK.TRANS64 P2, [R21+URZ+0x38830], R7 ;  /* 0x038830071500a5a7 */ /* 0x000ea4000804007f */
[----:B--2---:R-:W-:Y:S05]  /*271e0*/  @!P2 BRA `(.L_x_3495) ;  /* 0xfffffffc00f0a947 */ /* 0x004fea000383ffff */
[----:B------:R-:W-:Y:S05]  /*271f0*/  BRA `(.L_x_3494) ;  /* 0xfffffeb800087947 */ /* 0x000fea000383ffff */
.L_x_3500:
[----:B---3--:R3:W4:Y:S02]  /*27200*/  SYNCS.PHASECHK.TRANS64.TRYWAIT P2, [R21+URZ+0x38850], R7 ;  /* 0x03885007150075a7 */ /* 0x008724000804017f */
[----:B----4-:R-:W-:Y:S05]  /*27210*/  @!P2 NANOSLEEP.SYNCS 0x989680 ;  /* 0x009896800000a95d */ /* 0x010fea0003900000 */
[----:B------:R-:W4:Y:S02]  /*27220*/  @!P2 SYNCS.PHASECHK.TRANS64 P2, [R21+URZ+0x38850], R7 ;  /* 0x038850071500a5a7 */ /* 0x000f24000804007f */
[----:B----4-:R-:W-:Y:S05]  /*27230*/  @!P2 BRA `(.L_x_3500) ;  /* 0xfffffffc00f0a947 */ /* 0x010fea000383ffff */
[----:B------:R-:W-:Y:S05]  /*27240*/  BRA `(.L_x_3499) ;  /* 0xfffffeb800a47947 */ /* 0x000fea000383ffff */
.L_x_3510:
[----:B-1----:R1:W2:Y:S02]  /*27250*/  SYNCS.PHASECHK.TRANS64.TRYWAIT P1, [R21+URZ+0x38830], R7 ;  /* 0x03883007150075a7 */ /* 0x0022a4000802017f */
[----:B--2---:R-:W-:Y:S05]  /*27260*/  @!P1 NANOSLEEP.SYNCS 0x989680 ;  /* 0x009896800000995d */ /* 0x004fea0003900000 */
[----:B------:R-:W2:Y:S02]  /*27270*/  @!P1 SYNCS.PHASECHK.TRANS64 P1, [R21+URZ+0x38830], R7 ;  /* 0x03883007150095a7 */ /* 0x000ea4000802007f */
[----:B--2---:R-:W-:Y:S05]  /*27280*/  @!P1 BRA `(.L_x_3510) ;  /* 0xfffffffc00f09947 */ /* 0x004fea000383ffff */
[----:B------:R-:W-:Y:S05]  /*27290*/  BRA `(.L_x_3509) ;  /* 0xfffffee800987947 */ /* 0x000fea000383ffff */
.L_x_3515:
[----:B---3--:R3:W4:Y:S02]  /*272a0*/  SYNCS.PHASECHK.TRANS64.TRYWAIT P1, [R21+URZ+0x38850], R7 ;  /* 0x03885007150075a7 */ /* 0x008724000802017f */
[----:B----4-:R-:W-:Y:S05]  /*272b0*/  @!P1 NANOSLEEP.SYNCS 0x989680 ;  /* 0x009896800000995d */ /* 0x010fea0003900000 */
[----:B------:R-:W4:Y:S02]  /*272c0*/  @!P1 SYNCS.PHASECHK.TRANS64 P1, [R21+URZ+0x38850], R7 ;  /* 0x03885007150095a7 */ /* 0x000f24000802007f */
[----:B----4-:R-:W-:Y:S05]  /*272d0*/  @!P1 BRA `(.L_x_3515) ;  /* 0xfffffffc00f09947 */ /* 0x010fea000383ffff */
[----:B------:R-:W-:Y:S05]  /*272e0*/  BRA `(.L_x_3514) ;  /* 0xfffffeec00347947 */ /* 0x000fea000383ffff */
.L_x_3563:
        /* <DEDUP_REMOVED lines=11> */
.L_x_3732:
[----:B------:R-:W-:Y:S05]  /*273a0*/  BSYNC B1 ;  /* 0x0000000000017941 */ /* 0x000fea0003800000 */
.L_x_3731:
[----:B------:R-:W-:Y:S05]  /*273b0*/  BRA `(.L_x_3733) ;  /* 0xffffff78007c7947 */ /* 0x000fea000383ffff */
.L_x_3565:
[----:B------:R-:W-:Y:S01]  /*273c0*/  BSSY B1, `(.L_x_3734) ;  /* 0x0000006000017945 */ /* 0x000fe20003800000 */
[----:B------:R-:W-:-:S07]  /*273d0*/  IMAD.MOV.U32 R15, RZ, RZ, -0x1 ;  /* 0xffffffffff0f7424 */ /* 0x000fce00078e00ff */
[----:B0-----:R-:W-:Y:S05]  /*273e0*/  WARPSYNC.COLLECTIVE R15, `(.L_x_3735) ;  /* 0x000000000f0c7348 */ /* 0x001fea0003c00000 */
[----:B------:R-:W-:Y:S02]  /*273f0*/  ELECT P6, UR62, PT ;  /* 0x00000000003e782f */ /* 0x000fe400038c0000 */
[----:B------:R-:W-:Y:S01]  /*27400*/  MOV R14, UR62 ;  /* 0x0000003e000e7c02 */ /* 0x000fe20008000f00 */
[----:B0-----:R-:W-:Y:S10]  /*27410*/  ENDCOLLECTIVE ;  /* 0x000000000000791b */ /* 0x001ff40003800000 */
.L_x_3735:
[----:B------:R-:W-:Y:S05]  /*27420*/  BSYNC B1 ;  /* 0x0000000000017941 */ /* 0x000fea0003800000 */
.L_x_3734:
[----:B------:R-:W-:Y:S05]  /*27430*/  BRA `(.L_x_3564) ;  /* 0xffffff7800747947 */ /* 0x000fea000383ffff */
.L_x_3567:
[----:B0-----:R0:W1:Y:S02]  /*27440*/  SYNCS.PHASECHK.TRANS64.TRYWAIT P0, [R23+URZ+0x38820], R3 ;  /* 0x03882003170075a7 */ /* 0x001064000800017f */
[----:B-1----:R-:W-:Y:S05]  /*27450*/  @!P0 NANOSLEEP.SYNCS 0x989680 ;  /* 0x009896800000895d */ /* 0x002fea0003900000 */
[----:B------:R-:W1:Y:S02]  /*27460*/  @!P0 SYNCS.PHASECHK.TRANS64 P0, [R23+URZ+0x38820], R3 ;  /* 0x03882003170085a7 */ /* 0x000e64000800007f */
[----:B-1----:R-:W-:Y:S05]  /*27470*/  @!P0 BRA `(.L_x_3567) ;  /* 0xfffffffc00f08947 */ /* 0x002fea000383ffff */
[----:B------:R-:W-:Y:S05]  /*27480*/  BRA `(.L_x_3736) ;  /* 0xffffff7800847947 */ /* 0x000fea000383ffff */
.L_x_3571:
[----:B0-----:R0:W1:Y:S02]  /*27490*/  SYNCS.PHASECHK.TRANS64.TRYWAIT P0, [R3+URZ+0x388a0], R7 ;  /* 0x0388a007030075a7 */ /* 0x001064000800017f */
[----:B-1----:R-:W-:Y:S05]  /*274a0*/  @!P0 NANOSLEEP.SYNCS 0x989680 ;  /* 0x009896800000895d */ /* 0x002fea0003900000 */
[----:B------:R-:W1:Y:S02]  /*274b0*/  @!P0 SYNCS.PHASECHK.TRANS64 P0, [R3+URZ+0x388a0], R7 ;  /* 0x0388a007030085a7 */ /* 0x000e64000800007f */
[----:B-1----:R-:W-:Y:S05]  /*274c0*/  @!P0 BRA `(.L_x_3571) ;  /* 0xfffffffc00f08947 */ /* 0x002fea000383ffff */
[----:B------:R-:W-:Y:S05]  /*274d0*/  BRA `(.L_x_3737) ;  /* 0xffffff78009c7947 */ /* 0x000fea000383ffff */
.L_x_3576:
[----:B-1----:R1:W2:Y:S02]  /*274e0*/  SYNCS.PHASECHK.TRANS64.TRYWAIT P0, [R3+URZ+0x388c0], R7 ;  /* 0x0388c007030075a7 */ /* 0x0022a4000800017f */
[----:B--2---:R-:W-:Y:S05]  /*274f0*/  @!P0 NANOSLEEP.SYNCS 0x989680 ;  /* 0x009896800000895d */ /* 0x004fea0003900000 */
[----:B------:R-:W2:Y:S02]  /*27500*/  @!P0 SYNCS.PHASECHK.TRANS64 P0, [R3+URZ+0x388c0], R7 ;  /* 0x0388c007030085a7 */ /* 0x000ea4000800007f */
[----:B--2---:R-:W-:Y:S05]  /*27510*/  @!P0 BRA `(.L_x_3576) ;  /* 0xfffffffc00f08947 */ /* 0x004fea000383ffff */
[----:B------:R-:W-:Y:S05]  /*27520*/  BRA `(.L_x_3738) ;  /* 0xffffff7c00187947 */ /* 0x000fea000383ffff */
.L_x_3590:
[----:B0-----:R0:W1:Y:S02]  /*27530*/  SYNCS.PHASECHK.TRANS64.TRYWAIT P1, [R10+URZ+0x388a0], R2 ;  /* 0x0388a0020a0075a7 */ /* 0x001064000802017f */
[----:B-1----:R-:W-:Y:S05]  /*27540*/  @!P1 NANOSLEEP.SYNCS 0x989680 ;  /* 0x009896800000995d */ /* 0x002fea0003900000 */
[----:B------:R-:W1:Y:S02]  /*27550*/  @!P1 SYNCS.PHASECHK.TRANS64 P1, [R10+URZ+0x388a0], R2 ;  /* 0x0388a0020a0095a7 */ /* 0x000e64000802007f */
[----:B-1----:R-:W-:Y:S05]  /*27560*/  @!P1 BRA `(.L_x_3590) ;  /* 0xfffffffc00f09947 */ /* 0x002fea000383ffff */
[----:B------:R-:W-:Y:S05]  /*27570*/  BRA `(.L_x_3739) ;  /* 0xffffff84007c7947 */ /* 0x000fea000383ffff */
.L_x_3595:
[----:B-1----:R1:W2:Y:S02]  /*27580*/  SYNCS.PHASECHK.TRANS64.TRYWAIT P1, [R10+URZ+0x388c0], R2 ;  /* 0x0388c0020a0075a7 */ /* 0x0022a4000802017f */
[----:B--2---:R-:W-:Y:S05]  /*27590*/  @!P1 NANOSLEEP.SYNCS 0x989680 ;  /* 0x009896800000995d */ /* 0x004fea0003900000 */
[----:B------:R-:W2:Y:S02]  /*275a0*/  @!P1 SYNCS.PHASECHK.TRANS64 P1, [R10+URZ+0x388c0], R2 ;  /* 0x0388c0020a0095a7 */ /* 0x000ea4000802007f */
[----:B--2---:R-:W-:Y:S05]  /*275b0*/  @!P1 BRA `(.L_x_3595) ;  /* 0xfffffffc00f09947 */ /* 0x004fea000383ffff */
[----:B------:R-:W-:Y:S05]  /*275c0*/  BRA `(.L_x_3740) ;  /* 0xffffff8400f47947 */ /* 0x000fea000383ffff */
.L_x_3623:
        /* <DEDUP_REMOVED lines=8> */
[----:B0-----:R-:W-:Y:S05]  /*27650*/  WARPSYNC.COLLECTIVE R15, `(.L_x_3742) ;  /* 0x000000000f087348 */ /* 0x001fea0003c00000 */
[----:B------:R1:W2:Y:S02]  /*27660*/  SHFL.IDX P6, R14, R13, R12, R11 ;  /* 0x0000000c0d0e7389 */ /* 0x0002a400000c000b */
[----:B012---:R-:W-:Y:S01]  /*27670*/  ENDCOLLECTIVE ;  /* 0x000000000000791b */ /* 0x007fe20003800000 */
.L_x_3742:
[----:B------:R-:W-:Y:S05]  /*27680*/  BSYNC B0 ;  /* 0x0000000000007941 */ /* 0x000fea0003800000 */
.L_x_3741:
[----:B------:R-:W-:Y:S05]  /*27690*/  BRA `(.L_x_3743) ;  /* 0xffffff9c00d87947 */ /* 0x000fea000383ffff */
.L_x_3626:
[----:B0-----:R0:W1:Y:S02]  /*276a0*/  SYNCS.PHASECHK.TRANS64.TRYWAIT P0, [R17+URZ+0x38840], R0 ;  /* 0x03884000110075a7 */ /* 0x001064000800017f */
[----:B-1----:R-:W-:Y:S05]  /*276b0*/  @!P0 NANOSLEEP.SYNCS 0x989680 ;  /* 0x009896800000895d */ /* 0x002fea0003900000 */
[----:B------:R-:W1:Y:S02]  /*276c0*/  @!P0 SYNCS.PHASECHK.TRANS64 P0, [R17+URZ+0x38840], R0 ;  /* 0x03884000110085a7 */ /* 0x000e64000800007f */
[----:B-1----:R-:W-:Y:S05]  /*276d0*/  @!P0 BRA `(.L_x_3626) ;  /* 0xfffffffc00f08947 */ /* 0x002fea000383ffff */
[----:B------:R-:W-:Y:S05]  /*276e0*/  BRA `(.L_x_3744) ;  /* 0xffffffa000147947 */ /* 0x000fea000383ffff */
.L_x_3627:
        /* <DEDUP_REMOVED lines=8> */
.L_x_3746:
[----:B------:R-:W-:Y:S05]  /*27770*/  BSYNC B0 ;  /* 0x0000000000007941 */ /* 0x000fea0003800000 */
.L_x_3745:
        /* <DEDUP_REMOVED lines=9> */
.L_x_3747:
[----:B------:R-:W-:Y:S02]  /*27810*/  IMAD.MOV.U32 R13, RZ, RZ, R4 ;  /* 0x000000ffff0d7224 */ /* 0x000fe400078e0004 */
[----:B------:R-:W-:Y:S02]  /*27820*/  IMAD.MOV.U32 R12, RZ, RZ, 0x1 ;  /* 0x00000001ff0c7424 */ /* 0x000fe400078e00ff */
[----:B------:R-:W-:-:S07]  /*27830*/  IMAD.MOV.U32 R3, RZ, RZ, R14 ;  /* 0x000000ffff037224 */ /* 0x000fce00078e000e */
[----:B------:R-:W-:Y:S05]  /*27840*/  WARPSYNC.COLLECTIVE R15, `(.L_x_3748) ;  /* 0x000000000f087348 */ /* 0x000fea0003c00000 */
[----:B------:R0:W1:Y:S02]  /*27850*/  SHFL.IDX P6, R14, R13, R12, R11 ;  /* 0x0000000c0d0e7389 */ /* 0x00006400000c000b */
[----:B01----:R-:W-:Y:S01]  /*27860*/  ENDCOLLECTIVE ;  /* 0x000000000000791b */ /* 0x003fe20003800000 */
.L_x_3748:
        /* <DEDUP_REMOVED lines=15> */
.L_x_3749:
[----:B------:R-:W-:Y:S02]  /*27960*/  @P0 IMAD R6, R5, 0x2, R23 ;  /* 0x0000000205060824 */ /* 0x000fe400078e0217 */
[----:B------:R-:W-:Y:S02]  /*27970*/  IMAD.MOV.U32 R13, RZ, RZ, R4 ;  /* 0x000000ffff0d7224 */ /* 0x000fe400078e0004 */
[----:B------:R-:W-:Y:S02]  /*27980*/  IMAD.MOV.U32 R12, RZ, RZ, 0x2 ;  /* 0x00000002ff0c7424 */ /* 0x000fe400078e00ff */
[----:B------:R-:W-:-:S07]  /*27990*/  IMAD.MOV.U32 R3, RZ, RZ, R14 ;  /* 0x000000ffff037224 */ /* 0x000fce00078e000e */
[----:B------:R-:W-:Y:S05]  /*279a0*/  WARPSYNC.COLLECTIVE R15, `(.L_x_3750) ;  /* 0x000000000f087348 */ /* 0x000fea0003c00000 */
[----:B------:R0:W1:Y:S02]  /*279b0*/  SHFL.IDX P6, R14, R13, R12, R11 ;  /* 0x0000000c0d0e7389 */ /* 0x00006400000c000b */
[----:B01----:R-:W-:Y:S01]  /*279c0*/  ENDCOLLECTIVE ;  /* 0x000000000000791b */ /* 0x003fe20003800000 */
.L_x_3750:
        /* <DEDUP_REMOVED lines=15> */
.L_x_3751:
[----:B------:R-:W-:Y:S02]  /*27ac0*/  @P0 IMAD R6, R5, 0x2, R23 ;  /* 0x0000000205060824 */ /* 0x000fe400078e0217 */
[----:B------:R-:W-:Y:S02]  /*27ad0*/  IMAD.MOV.U32 R13, RZ, RZ, R4 ;  /* 0x000000ffff0d7224 */ /* 0x000fe400078e0004 */
[----:B------:R-:W-:Y:S02]  /*27ae0*/  IMAD.MOV.U32 R12, RZ, RZ, 0x3 ;  /* 0x00000003ff0c7424 */ /* 0x000fe400078e00ff */
[----:B------:R-:W-:-:S07]  /*27af0*/  IMAD.MOV.U32 R3, RZ, RZ, R14 ;  /* 0x000000ffff037224 */ /* 0x000fce00078e000e */
[----:B------:R-:W-:Y:S05]  /*27b00*/  WARPSYNC.COLLECTIVE R15, `(.L_x_3752) ;  /* 0x000000000f087348 */ /* 0x000fea0003c00000 */
[----:B------:R0:W1:Y:S02]  /*27b10*/  SHFL.IDX P6, R14, R13, R12, R11 ;  /* 0x0000000c0d0e7389 */ /* 0x00006400000c000b */
[----:B01----:R-:W-:Y:S01]  /*27b20*/  ENDCOLLECTIVE ;  /* 0x000000000000791b */ /* 0x003fe20003800000 */
.L_x_3752:
        /* <DEDUP_REMOVED lines=10> */
.L_x_3753:
[----:B------:R-:W-:Y:S01]  /*27bd0*/  @!PT LDS RZ, [RZ] ;  /* 0x00000000fffff984 */ /* 0x000fe20000000800 */
[----:B------:R-:W-:Y:S01]  /*27be0*/  @!PT LDS RZ, [RZ] ;  /* 0x00000000fffff984 */ /* 0x000fe20000000800 */
[----:B------:R-:W-:Y:S01]  /*27bf0*/  @!PT LDS RZ, [RZ] ;  /* 0x00000000fffff984 */ /* 0x000fe20000000800 */
[----:B------:R1:W-:Y:S01]  /*27c00*/  @P0 LDGSTS.E.BYPASS.LTC128B.128 [R6+0x23400], desc[UR50][R2.64], !P2 ;  /* 0x2340000002060fae */ /* 0x0003e2000d101d72 */
[----:B------:R-:W-:Y:S01]  /*27c10*/  IMAD.MOV.U32 R0, RZ, RZ, R14 ;  /* 0x000000ffff007224 */ /* 0x000fe200078e000e */
[----:B------:R-:W-:Y:S06]  /*27c20*/  BRA `(.L_x_3754) ;  /* 0xffffff9c00d47947 */ /* 0x000fec000383ffff */
.L_x_3632:
[----:B------:R-:W-:Y:S02]  /*27c30*/  IMAD.MOV.U32 R13, RZ, RZ, R3 ;  /* 0x000000ffff0d7224 */ /* 0x000fe400078e0003 */
        /* <DEDUP_REMOVED lines=8> */
.L_x_3755:
        /* <DEDUP_REMOVED lines=10> */
.L_x_3756:
[----:B------:R-:W-:Y:S02]  /*27d60*/  IMAD.MOV.U32 R13, RZ, RZ, R3 ;  /* 0x000000ffff0d7224 */ /* 0x000fe400078e0003 */
[----:B------:R-:W-:Y:S02]  /*27d70*/  IMAD.MOV.U32 R12, RZ, RZ, 0x1 ;  /* 0x00000001ff0c7424 */ /* 0x000fe400078e00ff */
[----:B------:R-:W-:-:S07]  /*27d80*/  IMAD.MOV.U32 R4, RZ, RZ, R14 ;  /* 0x000000ffff047224 */ /* 0x000fce00078e000e */
[----:B------:R-:W-:Y:S05]  /*27d90*/  WARPSYNC.COLLECTIVE R15, `(.L_x_3757) ;  /* 0x000000000f087348 */ /* 0x000fea0003c00000 */
[----:B------:R0:W1:Y:S02]  /*27da0*/  SHFL.IDX P6, R14, R13, R12, R11 ;  /* 0x0000000c0d0e7389 */ /* 0x00006400000c000b */
[----:B01----:R-:W-:Y:S01]  /*27db0*/  ENDCOLLECTIVE ;  /* 0x000000000000791b */ /* 0x003fe20003800000 */
.L_x_3757:
        /* <DEDUP_REMOVED lines=12> */
.L_x_3758:
[----:B------:R-:W-:Y:S02]  /*27e80*/  IMAD.MOV.U32 R13, RZ, RZ, R3 ;  /* 0x000000ffff0d7224 */ /* 0x000fe400078e0003 */
[----:B------:R-:W-:Y:S02]  /*27e90*/  IMAD.MOV.U32 R12, RZ, RZ, 0x2 ;  /* 0x00000002ff0c7424 */ /* 0x000fe400078e00ff */
[----:B------:R-:W-:-:S07]  /*27ea0*/  IMAD.MOV.U32 R5, RZ, RZ, R14 ;  /* 0x000000ffff057224 */ /* 0x000fce00078e000e */
[----:B------:R-:W-:Y:S05]  /*27eb0*/  WARPSYNC.COLLECTIVE R15, `(.L_x_3759) ;  /* 0x000000000f087348 */ /* 0x000fea0003c00000 */
[----:B------:R0:W1:Y:S02]  /*27ec0*/  SHFL.IDX P6, R14, R13, R12, R11 ;  /* 0x0000000c0d0e7389 */ /* 0x00006400000c000b */
[----:B01----:R-:W-:Y:S01]  /*27ed0*/  ENDCOLLECTIVE ;  /* 0x000000000000791b */ /* 0x003fe20003800000 */
.L_x_3759:
        /* <DEDUP_REMOVED lines=10> */
.L_x_3760:
        /* <DEDUP_REMOVED lines=11> */
.L_x_3761:
        /* <DEDUP_REMOVED lines=10> */
.L_x_3762:
[----:B------:R-:W-:Y:S01]  /*280d0*/  @!PT LDS RZ, [RZ] ;  /* 0x00000000fffff984 */ /* 0x000fe20000000800 */
[----:B------:R-:W-:Y:S01]  /*280e0*/  @!PT LDS RZ, [RZ] ;  /* 0x00000000fffff984 */ /* 0x000fe20000000800 */
[----:B------:R-:W-:Y:S01]  /*280f0*/  @!PT LDS RZ, [RZ] ;  /* 0x00000000fffff984 */ /* 0x000fe20000000800 */
[----:B------:R0:W-:Y:S01]  /*28100*/  @!P0 LDGSTS.E.BYPASS.LTC128B.128 [R26+0x21400], desc[UR50][R4.64], !P1 ;  /* 0x21400000041a8fae */ /* 0x0001e2000c901d72 */
[----:B------:R-:W-:Y:S01]  /*28110*/  IMAD.MOV.U32 R0, RZ, RZ, R14 ;  /* 0x000000ffff007224 */ /* 0x000fe200078e000e */
[----:B------:R-:W-:Y:S06]  /*28120*/  BRA `(.L_x_3763) ;  /* 0xffffffa000f47947 */ /* 0x000fec000383ffff */
.L_x_3636:
[----:B------:R-:W2:Y:S04]  /*28130*/  LDL.LU R10, [R1+0x4] ;  /* 0x00000400010a7983 */ /* 0x000ea80000300800 */
[----:B------:R-:W3:Y:S04]  /*28140*/  LDL.LU R9, [R1+0x18] ;  /* 0x0000180001097983 */ /* 0x000ee80000300800 */
[----:B------:R-:W4:Y:S01]  /*28150*/  LDL.LU R8, [R1+0x1c] ;  /* 0x00001c0001087983 */ /* 0x000f220000300800 */
[----:B------:R-:W-:Y:S01]  /*28160*/  LOP3.LUT R22, R22, 0xffffefff, RZ, 0xc0, !PT ;  /* 0xffffefff16167812 */ /* 0x000fe200078ec0ff */
[----:B------:R-:W-:Y:S01]  /*28170*/  BSSY B0, `(.L_x_3764) ;  /* 0x0000029000007945 */ /* 0x000fe20003800000 */
[----:B------:R-:W-:-:S02]  /*28180*/  IMAD.MOV.U32 R13, RZ, RZ, R4 ;  /* 0x000000ffff0d7224 */ /* 0x000fc400078e0004 */
[----:B------:R-:W-:Y:S02]  /*28190*/  IMAD.MOV.U32 R12, RZ, RZ, RZ ;  /* 0x000000ffff0c7224 */ /* 0x000fe400078e00ff */
[----:B------:R-:W-:Y:S02]  /*281a0*/  IMAD.MOV.U32 R11, RZ, RZ, 0x181f ;  /* 0x0000181fff0b7424 */ /* 0x000fe400078e00ff */
        /* <DEDUP_REMOVED lines=37> */
.L_x_3765:
[----:B------:R-:W-:Y:S05]  /*28400*/  BSYNC B0 ;  /* 0x0000000000007941 */ /* 0x000fea0003800000 */
.L_x_3764:
        /* <DEDUP_REMOVED lines=11> */
.L_x_3766:
        /* <DEDUP_REMOVED lines=39> */
.L_x_3767:
        /* <DEDUP_REMOVED lines=8> */
.L_x_3768:
        /* <DEDUP_REMOVED lines=33> */
.L_x_3769:
[----:B------:R-:W-:Y:S02]  /*289c0*/  IMAD.MOV.U32 R13, RZ, RZ, R5 ;  /* 0x000000ffff0d7224 */ /* 0x000fe400078e0005 */
[----:B------:R-:W-:-:S07]  /*289d0*/  IMAD.MOV.U32 R8, RZ, RZ, R14 ;  /* 0x000000ffff087224 */ /* 0x000fce00078e000e */
[----:B------:R-:W-:Y:S05]  /*289e0*/  WARPSYNC.COLLECTIVE R15, `(.L_x_3770) ;  /* 0x000000000f087348 */ /* 0x000fea0003c00000 */
[----:B------:R0:W1:Y:S02]  /*289f0*/  SHFL.IDX P6, R14, R13, R12, R11 ;  /* 0x0000000c0d0e7389 */ /* 0x00006400000c000b */
[----:B01----:R-:W-:Y:S01]  /*28a00*/  ENDCOLLECTIVE ;  /* 0x000000000000791b */ /* 0x003fe20003800000 */
.L_x_3770:
        /* <DEDUP_REMOVED lines=23> */
.L_x_3771:
[----:B------:R-:W-:Y:S01]  /*28b80*/  @!PT LDS RZ, [RZ] ;  /* 0x00000000fffff984 */ /* 0x000fe20000000800 */
[----:B------:R-:W-:Y:S01]  /*28b90*/  @!PT LDS RZ, [RZ] ;  /* 0x00000000fffff984 */ /* 0x000fe20000000800 */
[----:B------:R-:W-:Y:S01]  /*28ba0*/  @!PT LDS RZ, [RZ] ;  /* 0x00000000fffff984 */ /* 0x000fe20000000800 */
[----:B------:R0:W-:Y:S01]  /*28bb0*/  @!P0 LDGSTS.E.BYPASS.LTC128B.128 [R26+0x35400], desc[UR50][R2.64+0x380], P2 ;  /* 0x35400380021a8fae */ /* 0x0001e20009101d72 */
[----:B------:R-:W-:Y:S02]  /*28bc0*/  IMAD.MOV.U32 R13, RZ, RZ, R5 ;  /* 0x000000ffff0d7224 */ /* 0x000fe400078e0005 */
[----:B------:R-:W-:-:S07]  /*28bd0*/  IMAD.MOV.U32 R4, RZ, RZ, R14 ;  /* 0x000000ffff047224 */ /* 0x000fce00078e000e */
[----:B0-----:R-:W-:Y:S05]  /*28be0*/  WARPSYNC.COLLECTIVE R15, `(.L_x_3772) ;  /* 0x000000000f087348 */ /* 0x001fea0003c00000 */
[----:B------:R1:W2:Y:S02]  /*28bf0*/  SHFL.IDX P6, R14, R13, R12, R11 ;  /* 0x0000000c0d0e7389 */ /* 0x0002a400000c000b */
[----:B012---:R-:W-:Y:S01]  /*28c00*/  ENDCOLLECTIVE ;  /* 0x000000000000791b */ /* 0x007fe20003800000 */
.L_x_3772:
[----:B------:R-:W-:Y:S01]  /*28c10*/  IMAD.MOV.U32 R2, RZ, RZ, R14 ;  /* 0x000000ffff027224 */ /* 0x000fe200078e000e */
[----:B------:R-:W-:Y:S06]  /*28c20*/  BRA `(.L_x_3773) ;  /* 0xffffffa400dc7947 */ /* 0x000fec000383ffff */
.L_x_3641:
[----:B-1----:R1:W2:Y:S02]  /*28c30*/  SYNCS.PHASECHK.TRANS64.TRYWAIT P0, [R23+URZ+0x38820], R0 ;  /* 0x03882000170075a7 */ /* 0x0022a4000800017f */
[----:B--2---:R-:W-:Y:S05]  /*28c40*/  @!P0 NANOSLEEP.SYNCS 0x989680 ;  /* 0x009896800000895d */ /* 0x004fea0003900000 */
[----:B------:R-:W2:Y:S02]  /*28c50*/  @!P0 SYNCS.PHASECHK.TRANS64 P0, [R23+URZ+0x38820], R0 ;  /* 0x03882000170085a7 */ /* 0x000ea4000800007f */
[----:B--2---:R-:W-:Y:S05]  /*28c60*/  @!P0 BRA `(.L_x_3641) ;  /* 0xfffffffc00f08947 */ /* 0x004fea000383ffff */
[----:B------:R-:W-:Y:S05]  /*28c70*/  BRA `(.L_x_3774) ;  /* 0xffffffa800847947 */ /* 0x000fea000383ffff */
.L_x_3644:
[----:B-1----:R1:W2:Y:S02]  /*28c80*/  SYNCS.PHASECHK.TRANS64.TRYWAIT P0, [R17+URZ+0x38860], R0 ;  /* 0x03886000110075a7 */ /* 0x0022a4000800017f */
[----:B--2---:R-:W-:Y:S05]  /*28c90*/  @!P0 NANOSLEEP.SYNCS 0x989680 ;  /* 0x009896800000895d */ /* 0x004fea0003900000 */
[----:B------:R-:W2:Y:S02]  /*28ca0*/  @!P0 SYNCS.PHASECHK.TRANS64 P0, [R17+URZ+0x38860], R0 ;  /* 0x03886000110085a7 */ /* 0x000ea4000800007f */
[----:B--2---:R-:W-:Y:S05]  /*28cb0*/  @!P0 BRA `(.L_x_3644) ;  /* 0xfffffffc00f08947 */ /* 0x004fea000383ffff */
[----:B------:R-:W-:Y:S05]  /*28cc0*/  BRA `(.L_x_3775) ;  /* 0xffffffa800947947 */ /* 0x000fea000383ffff */
.L_x_3645:
        /* <DEDUP_REMOVED lines=8> */
.L_x_3777:
[----:B------:R-:W-:Y:S05]  /*28d50*/  BSYNC B0 ;  /* 0x0000000000007941 */ /* 0x000fea0003800000 */
.L_x_3776:
        /* <DEDUP_REMOVED lines=15> */
.L_x_3778:
        /* <DEDUP_REMOVED lines=39> */
.L_x_3779:
[----:B------:R-:W-:Y:S02]  /*290c0*/  IMAD.MOV.U32 R13, RZ, RZ, R5 ;  /* 0x000000ffff0d7224 */ /* 0x000fe400078e0005 */
[----:B------:R-:W-:-:S07]  /*290d0*/  IMAD.MOV.U32 R3, RZ, RZ, R14 ;  /* 0x000000ffff037224 */ /* 0x000fce00078e000e */
[----:B------:R-:W-:Y:S05]  /*290e0*/  WARPSYNC.COLLECTIVE R15, `(.L_x_3780) ;  /* 0x000000000f087348 */ /* 0x000fea0003c00000 */
[----:B------:R0:W1:Y:S02]  /*290f0*/  SHFL.IDX P6, R14, R13, R12, R11 ;  /* 0x0000000c0d0e7389 */ /* 0x00006400000c000b */
[----:B01----:R-:W-:Y:S01]  /*29100*/  ENDCOLLECTIVE ;  /* 0x000000000000791b */ /* 0x003fe20003800000 */
.L_x_3780:
        /* <DEDUP_REMOVED lines=29> */
.L_x_3781:
[----:B------:R-:W-:Y:S02]  /*292e0*/  IMAD.MOV.U32 R13, RZ, RZ, R5 ;  /* 0x000000ffff0d7224 */ /* 0x000fe400078e0005 */
[----:B------:R-:W-:-:S07]  /*292f0*/  IMAD.MOV.U32 R3, RZ, RZ, R14 ;  /* 0x000000ffff037224 */ /* 0x000fce00078e000e */
[----:B------:R-:W-:Y:S05]  /*29300*/  WARPSYNC.COLLECTIVE R15, `(.L_x_3782) ;  /* 0x000000000f087348 */ /* 0x000fea0003c00000 */
[----:B------:R0:W1:Y:S02]  /*29310*/  SHFL.IDX P6, R14, R13, R12, R11 ;  /* 0x0000000c0d0e7389 */ /* 0x00006400000c000b */
[----:B01----:R-:W-:Y:S01]  /*29320*/  ENDCOLLECTIVE ;  /* 0x000000000000791b */ /* 0x003fe20003800000 */
.L_x_3782:
        /* <DEDUP_REMOVED lines=29> */
.L_x_3783:
[----:B------:R-:W-:Y:S02]  /*29500*/  IMAD.MOV.U32 R13, RZ, RZ, R5 ;  /* 0x000000ffff0d7224 */ /* 0x000fe400078e0005 */
[----:B------:R-:W-:-:S07]  /*29510*/  IMAD.MOV.U32 R8, RZ, RZ, R14 ;  /* 0x000000ffff087224 */ /* 0x000fce00078e000e */
[----:B------:R-:W-:Y:S05]  /*29520*/  WARPSYNC.COLLECTIVE R15, `(.L_x_3784) ;  /* 0x000000000f087348 */ /* 0x000fea0003c00000 */
[----:B------:R0:W1:Y:S02]  /*29530*/  SHFL.IDX P6, R14, R13, R12, R11 ;  /* 0x0000000c0d0e7389 */ /* 0x00006400000c000b */
[----:B01----:R-:W-:Y:S01]  /*29540*/  ENDCOLLECTIVE ;  /* 0x000000000000791b */ /* 0x003fe20003800000 */
.L_x_3784:
[----:B------:R-:W-:Y:S01]  /*29550*/  IMAD.MOV.U32 R2, RZ, RZ, R14 ;  /* 0x000000ffff027224 */ /* 0x000fe200078e000e */
[----:B------:R-:W-:Y:S06]  /*29560*/  BRA `(.L_x_3785) ;  /* 0xffffffa8002c7947 */ /* 0x000fec000383ffff */
.L_x_3652:
[----:B0-----:R0:W1:Y:S02]  /*29570*/  SYNCS.PHASECHK.TRANS64.TRYWAIT P0, [R6+URZ+0x38840], R21 ;  /* 0x03884015060075a7 */ /* 0x001064000800017f */
[----:B-1----:R-:W-:Y:S05]  /*29580*/  @!P0 NANOSLEEP.SYNCS 0x989680 ;  /* 0x009896800000895d */ /* 0x002fea0003900000 */
[----:B------:R-:W1:Y:S02]  /*29590*/  @!P0 SYNCS.PHASECHK.TRANS64 P0, [R6+URZ+0x38840], R21 ;  /* 0x03884015060085a7 */ /* 0x000e64000800007f */
[----:B-1----:R-:W-:Y:S05]  /*295a0*/  @!P0 BRA `(.L_x_3652) ;  /* 0xfffffffc00f08947 */ /* 0x002fea000383ffff */
[----:B------:R-:W-:Y:S05]  /*295b0*/  BRA `(.L_x_3786) ;  /* 0xffffffac00b87947 */ /* 0x000fea000383ffff */
.L_x_3653:
        /* <DEDUP_REMOVED lines=8> */
.L_x_3788:
[----:B------:R-:W-:Y:S05]  /*29640*/  BSYNC B1 ;  /* 0x0000000000017941 */ /* 0x000fea0003800000 */
.L_x_3787:
        /* <DEDUP_REMOVED lines=9> */
.L_x_3789:
[----:B------:R-:W-:Y:S02]  /*296e0*/  IMAD.MOV.U32 R13, RZ, RZ, R27 ;  /* 0x000000ffff0d7224 */ /* 0x000fe400078e001b */
[----:B------:R-:W-:Y:S02]  /*296f0*/  IMAD.MOV.U32 R12, RZ, RZ, 0x1 ;  /* 0x00000001ff0c7424 */ /* 0x000fe400078e00ff */
[----:B------:R-:W-:-:S07]  /*29700*/  IMAD.MOV.U32 R2, RZ, RZ, R14 ;  /* 0x000000ffff027224 */ /* 0x000fce00078e000e */
[----:B------:R-:W-:Y:S05]  /*29710*/  WARPSYNC.COLLECTIVE R15, `(.L_x_3790) ;  /* 0x000000000f087348 */ /* 0x000fea0003c00000 */
[----:B------:R0:W1:Y:S02]  /*29720*/  SHFL.IDX P6, R14, R13, R12, R11 ;  /* 0x0000000c0d0e7389 */ /* 0x00006400000c000b */
[----:B01----:R-:W-:Y:S01]  /*29730*/  ENDCOLLECTIVE ;  /* 0x000000000000791b */ /* 0x003fe20003800000 */
.L_x_3790:
        /* <DEDUP_REMOVED lines=11> */
.L_x_3791:
[----:B------:R-:W-:Y:S02]  /*297f0*/  IMAD.MOV.U32 R13, RZ, RZ, R27 ;  /* 0x000000ffff0d7224 */ /* 0x000fe400078e001b */
[----:B------:R-:W-:Y:S02]  /*29800*/  IMAD.MOV.U32 R12, RZ, RZ, 0x2 ;  /* 0x00000002ff0c7424 */ /* 0x000fe400078e00ff */
[----:B------:R-:W-:-:S07]  /*29810*/  IMAD.MOV.U32 R2, RZ, RZ, R14 ;  /* 0x000000ffff027224 */ /* 0x000fce00078e000e */
[----:B------:R-:W-:Y:S05]  /*29820*/  WARPSYNC.COLLECTIVE R15, `(.L_x_3792) ;  /* 0x000000000f087348 */ /* 0x000fea0003c00000 */
[----:B------:R0:W1:Y:S02]  /*29830*/  SHFL.IDX P6, R14, R13, R12, R11 ;  /* 0x0000000c0d0e7389 */ /* 0x00006400000c000b */
[----:B01----:R-:W-:Y:S01]  /*29840*/  ENDCOLLECTIVE ;  /* 0x000000000000791b */ /* 0x003fe20003800000 */
.L_x_3792:
        /* <DEDUP_REMOVED lines=11> */
.L_x_3793:
[----:B------:R-:W-:Y:S02]  /*29900*/  IMAD.MOV.U32 R13, RZ, RZ, R27 ;  /* 0x000000ffff0d7224 */ /* 0x000fe400078e001b */
[----:B------:R-:W-:Y:S02]  /*29910*/  IMAD.MOV.U32 R12, RZ, RZ, 0x3 ;  /* 0x00000003ff0c7424 */ /* 0x000fe400078e00ff */
[----:B------:R-:W-:-:S07]  /*29920*/  IMAD.MOV.U32 R2, RZ, RZ, R14 ;  /* 0x000000ffff027224 */ /* 0x000fce00078e000e */
[----:B------:R-:W-:Y:S05]  /*29930*/  WARPSYNC.COLLECTIVE R15, `(.L_x_3794) ;  /* 0x000000000f087348 */ /* 0x000fea0003c00000 */
[----:B------:R0:W1:Y:S02]  /*29940*/  SHFL.IDX P6, R14, R13, R12, R11 ;  /* 0x0000000c0d0e7389 */ /* 0x00006400000c000b */
[----:B01----:R-:W-:Y:S01]  /*29950*/  ENDCOLLECTIVE ;  /* 0x000000000000791b */ /* 0x003fe20003800000 */
.L_x_3794:
        /* <DEDUP_REMOVED lines=11> */
.L_x_3795:
[----:B------:R-:W-:Y:S01]  /*29a10*/  IMAD.MOV.U32 R2, RZ, RZ, R14 ;  /* 0x000000ffff027224 */ /* 0x000fe200078e000e */
[----:B------:R-:W-:Y:S06]  /*29a20*/  BRA `(.L_x_3796) ;  /* 0xffffffac00487947 */ /* 0x000fec000383ffff */
.L_x_3658:
[----:B---3--:R3:W4:Y:S02]  /*29a30*/  SYNCS.PHASECHK.TRANS64.TRYWAIT P0, [R6+URZ+0x38860], R21 ;  /* 0x03886015060075a7 */ /* 0x008724000800017f */
[----:B----4-:R-:W-:Y:S05]  /*29a40*/  @!P0 NANOSLEEP.SYNCS 0x989680 ;  /* 0x009896800000895d */ /* 0x010fea0003900000 */
[----:B------:R-:W4:Y:S02]  /*29a50*/  @!P0 SYNCS.PHASECHK.TRANS64 P0, [R6+URZ+0x38860], R21 ;  /* 0x03886015060085a7 */ /* 0x000f24000800007f */
[----:B----4-:R-:W-:Y:S05]  /*29a60*/  @!P0 BRA `(.L_x_3658) ;  /* 0xfffffffc00f08947 */ /* 0x010fea000383ffff */
[----:B------:R-:W-:Y:S05]  /*29a70*/  BRA `(.L_x_3797) ;  /* 0xffffffac00987947 */ /* 0x000fea000383ffff */
.L_x_3659:
        /* <DEDUP_REMOVED lines=8> */
.L_x_3799:
[----:B------:R-:W-:Y:S05]  /*29b00*/  BSYNC B1 ;  /* 0x0000000000017941 */ /* 0x000fea0003800000 */
.L_x_3798:
        /* <DEDUP_REMOVED lines=13> */
.L_x_3800:
        /* <DEDUP_REMOVED lines=17> */
.L_x_3801:
        /* <DEDUP_REMOVED lines=16> */
.L_x_3802:
        /* <DEDUP_REMOVED lines=19> */
.L_x_3803:
        /* <DEDUP_REMOVED lines=14> */
.L_x_3804:
        /* <DEDUP_REMOVED lines=16> */
.L_x_3805:
        /* <DEDUP_REMOVED lines=14> */
.L_x_3806:
[----:B------:R-:W-:Y:S05]  /*2a1e0*/  BRA `(.L_x_3807) ;  /* 0xffffffac00047947 */ /* 0x000fea000383ffff */
.L_x_3667:
        /* <DEDUP_REMOVED lines=8> */
.L_x_3809:
[----:B------:R-:W-:Y:S05]  /*2a270*/  BSYNC B0 ;  /* 0x0000000000007941 */ /* 0x000fea0003800000 */
.L_x_3808:
        /* <DEDUP_REMOVED lines=9> */
.L_x_3810:
        /* <DEDUP_REMOVED lines=18> */
.L_x_3811:
[----:B------:R-:W-:Y:S01]  /*2a430*/  IMAD.MOV.U32 R12, RZ, RZ, 0x2 ;  /* 0x00000002ff0c7424 */ /* 0x000fe200078e00ff */
[----:B------:R-:W-:-:S05]  /*2a440*/  SEL R4, R14, RZ, P1 ;  /* 0x000000ff0e047207 */ /* 0x000fca0000800000 */
[----:B------:R-:W-:-:S04]  /*2a450*/  IMAD.IADD R4, R17, 0x1, R4 ;  /* 0x0000000111047824 */ /* 0x000fc800078e0204 */
[----:B------:R-:W-:-:S07]  /*2a460*/  IMAD.MOV.U32 R13, RZ, RZ, R4 ;  /* 0x000000ffff0d7224 */ /* 0x000fce00078e0004 */
[----:B------:R-:W-:Y:S05]  /*2a470*/  WARPSYNC.COLLECTIVE R15, `(.L_x_3812) ;  /* 0x000000000f087348 */ /* 0x000fea0003c00000 */
[----:B------:R0:W1:Y:S02]  /*2a480*/  SHFL.UP P6, R14, R13, R12, R11 ;  /* 0x0400000c0d0e7389 */ /* 0x00006400000c000b */
[----:B01----:R-:W-:Y:S01]  /*2a490*/  ENDCOLLECTIVE ;  /* 0x000000000000791b */ /* 0x003fe20003800000 */
.L_x_3812:
[----:B------:R-:W-:Y:S01]  /*2a4a0*/  IMAD.MOV.U32 R12, RZ, RZ, 0x4 ;  /* 0x00000004ff0c7424 */ /* 0x000fe200078e00ff */
[----:B------:R-:W-:-:S05]  /*2a4b0*/  SEL R3, R14, RZ, P2 ;  /* 0x000000ff0e037207 */ /* 0x000fca0001000000 */
[----:B------:R-:W-:-:S04]  /*2a4c0*/  IMAD.IADD R6, R4, 0x1, R3 ;  /* 0x0000000104067824 */ /* 0x000fc800078e0203 */
[----:B------:R-:W-:-:S07]  /*2a4d0*/  IMAD.MOV.U32 R13, RZ, RZ, R6 ;  /* 0x000000ffff0d7224 */ /* 0x000fce00078e0006 */
[----:B------:R-:W-:Y:S05]  /*2a4e0*/  WARPSYNC.COLLECTIVE R15, `(.L_x_3813) ;  /* 0x000000000f087348 */ /* 0x000fea0003c00000 */
[----:B------:R0:W1:Y:S02]  /*2a4f0*/  SHFL.UP P6, R14, R13, R12, R11 ;  /* 0x0400000c0d0e7389 */ /* 0x00006400000c000b */
[----:B01----:R-:W-:Y:S01]  /*2a500*/  ENDCOLLECTIVE ;  /* 0x000000000000791b */ /* 0x003fe20003800000 */
.L_x_3813:
[----:B------:R-:W-:Y:S01]  /*2a510*/  IMAD.MOV.U32 R12, RZ, RZ, 0x8 ;  /* 0x00000008ff0c7424 */ /* 0x000fe200078e00ff */
[----:B------:R-:W-:-:S05]  /*2a520*/  SEL R3, R14, RZ, P3 ;  /* 0x000000ff0e037207 */ /* 0x000fca0001800000 */
[----:B------:R-:W-:-:S04]  /*2a530*/  IMAD.IADD R2, R6, 0x1, R3 ;  /* 0x0000000106027824 */ /* 0x000fc800078e0203 */
[----:B------:R-:W-:-:S07]  /*2a540*/  IMAD.MOV.U32 R13, RZ, RZ, R2 ;  /* 0x000000ffff0d7224 */ /* 0x000fce00078e0002 */
[----:B------:R-:W-:Y:S05]  /*2a550*/  WARPSYNC.COLLECTIVE R15, `(.L_x_3814) ;  /* 0x000000000f087348 */ /* 0x000fea0003c00000 */
[----:B------:R0:W1:Y:S02]  /*2a560*/  SHFL.UP P6, R14, R13, R12, R11 ;  /* 0x0400000c0d0e7389 */ /* 0x00006400000c000b */
[----:B01----:R-:W-:Y:S01]  /*2a570*/  ENDCOLLECTIVE ;  /* 0x000000000000791b */ /* 0x003fe20003800000 */
.L_x_3814:
[----:B------:R-:W-:Y:S01]  /*2a580*/  IMAD.MOV.U32 R12, RZ, RZ, 0x10 ;  /* 0x00000010ff0c7424 */ /* 0x000fe200078e00ff */
[----:B------:R-:W-:-:S05]  /*2a590*/  SEL R3, R14, RZ, P4 ;  /* 0x000000ff0e037207 */ /* 0x000fca0002000000 */
[----:B------:R-:W-:-:S04]  /*2a5a0*/  IMAD.IADD R3, R2, 0x1, R3 ;  /* 0x0000000102037824 */ /* 0x000fc800078e0203 */
[----:B------:R-:W-:-:S07]  /*2a5b0*/  IMAD.MOV.U32 R13, RZ, RZ, R3 ;  /* 0x000000ffff0d7224 */ /* 0x000fce00078e0003 */
[----:B------:R-:W-:Y:S05]  /*2a5c0*/  WARPSYNC.COLLECTIVE R15, `(.L_x_3815) ;  /* 0x000000000f087348 */ /* 0x000fea0003c00000 */
[----:B------:R0:W1:Y:S02]  /*2a5d0*/  SHFL.UP P6, R14, R13, R12, R11 ;  /* 0x0400000c0d0e7389 */ /* 0x00006400000c000b */
[----:B01----:R-:W-:Y:S01]  /*2a5e0*/  ENDCOLLECTIVE ;  /* 0x000000000000791b */ /* 0x003fe20003800000 */
.L_x_3815:
        /* <DEDUP_REMOVED lines=8> */
.L_x_3816:
[----:B------:R-:W-:Y:S05]  /*2a670*/  BRA `(.L_x_3817) ;  /* 0xffffffac00987947 */ /* 0x000fea000383ffff */
.L_x_3672:
[----:B------:R-:W-:Y:S01]  /*2a680*/  BSSY B0, `(.L_x_3818) ;  /* 0x0000008000007945 */ /* 0x000fe20003800000 */
[----:B-----5:R-:W-:Y:S02]  /*2a690*/  IMAD.MOV.U32 R13, RZ, RZ, R17 ;  /* 0x000000ffff0d7224 */ /* 0x020fe400078e0011 */
[----:B------:R-:W-:Y:S02]  /*2a6a0*/  IMAD.MOV.U32 R12, RZ, RZ, 0x1 ;  /* 0x00000001ff0c7424 */ /* 0x000fe400078e00ff */
[----:B------:R-:W-:Y:S02]  /*2a6b0*/  IMAD.MOV.U32 R11, RZ, RZ, RZ ;  /* 0x000000ffff0b7224 */ /* 0x000fe400078e00ff */
[----:B------:R-:W-:-:S07]  /*2a6c0*/  IMAD.MOV.U32 R15, RZ, RZ, -0x1 ;  /* 0xffffffffff0f7424 */ /* 0x000fce00078e00ff */
[----:B0-----:R-:W-:Y:S05]  /*2a6d0*/  WARPSYNC.COLLECTIVE R15, `(.L_x_3819) ;  /* 0x000000000f087348 */ /* 0x001fea0003c00000 */
[----:B------:R1:W2:Y:S02]  /*2a6e0*/  SHFL.UP P6, R14, R13, R12, R11 ;  /* 0x0400000c0d0e7389 */ /* 0x0002a400000c000b */
[----:B012---:R-:W-:Y:S01]  /*2a6f0*/  ENDCOLLECTIVE ;  /* 0x000000000000791b */ /* 0x007fe20003800000 */
.L_x_3819:
[----:B------:R-:W-:Y:S05]  /*2a700*/  BSYNC B0 ;  /* 0x0000000000007941 */ /* 0x000fea0003800000 */
.L_x_3818:
        /* <DEDUP_REMOVED lines=8> */
.L_x_3820:
[----:B------:R-:W-:Y:S01]  /*2a790*/  IMAD.MOV.U32 R12, RZ, RZ, 0x4 ;  /* 0x00000004ff0c7424 */ /* 0x000fe200078e00ff */
[----:B------:R-:W-:-:S05]  /*2a7a0*/  SEL R2, R14, RZ, P2 ;  /* 0x000000ff0e027207 */ /* 0x000fca0001000000 */
[----:B------:R-:W-:-:S04]  /*2a7b0*/  IMAD.IADD R2, R13, 0x1, R2 ;  /* 0x000000010d027824 */ /* 0x000fc800078e0202 */
[----:B------:R-:W-:-:S07]  /*2a7c0*/  IMAD.MOV.U32 R13, RZ, RZ, R2 ;  /* 0x000000ffff0d7224 */ /* 0x000fce00078e0002 */
[----:B------:R-:W-:Y:S05]  /*2a7d0*/  WARPSYNC.COLLECTIVE R15, `(.L_x_3821) ;  /* 0x000000000f087348 */ /* 0x000fea0003c00000 */
[----:B------:R0:W1:Y:S02]  /*2a7e0*/  SHFL.UP P6, R14, R13, R12, R11 ;  /* 0x0400000c0d0e7389 */ /* 0x00006400000c000b */
[----:B01----:R-:W-:Y:S01]  /*2a7f0*/  ENDCOLLECTIVE ;  /* 0x000000000000791b */ /* 0x003fe20003800000 */
.L_x_3821:
[----:B------:R-:W-:Y:S01]  /*2a800*/  IMAD.MOV.U32 R12, RZ, RZ, 0x8 ;  /* 0x00000008ff0c7424 */ /* 0x000fe200078e00ff */
[----:B------:R-:W-:-:S05]  /*2a810*/  SEL R3, R14, RZ, P3 ;  /* 0x000000ff0e037207 */ /* 0x000fca0001800000 */
[----:B------:R-:W-:-:S04]  /*2a820*/  IMAD.IADD R3, R2, 0x1, R3 ;  /* 0x0000000102037824 */ /* 0x000fc800078e0203 */
[----:B------:R-:W-:-:S07]  /*2a830*/  IMAD.MOV.U32 R13, RZ, RZ, R3 ;  /* 0x000000ffff0d7224 */ /* 0x000fce00078e0003 */
[----:B------:R-:W-:Y:S05]  /*2a840*/  WARPSYNC.COLLECTIVE R15, `(.L_x_3822) ;  /* 0x000000000f087348 */ /* 0x000fea0003c00000 */
[----:B------:R0:W1:Y:S02]  /*2a850*/  SHFL.UP P6, R14, R13, R12, R11 ;  /* 0x0400000c0d0e7389 */ /* 0x00006400000c000b */
[----:B01----:R-:W-:Y:S01]  /*2a860*/  ENDCOLLECTIVE ;  /* 0x000000000000791b */ /* 0x003fe20003800000 */
.L_x_3822:
[----:B------:R-:W-:Y:S01]  /*2a870*/  IMAD.MOV.U32 R12, RZ, RZ, 0x10 ;  /* 0x00000010ff0c7424 */ /* 0x000fe200078e00ff */
[----:B------:R-:W-:-:S05]  /*2a880*/  SEL R4, R14, RZ, P4 ;  /* 0x000000ff0e047207 */ /* 0x000fca0002000000 */
[----:B------:R-:W-:-:S04]  /*2a890*/  IMAD.IADD R4, R3, 0x1, R4 ;  /* 0x0000000103047824 */ /* 0x000fc800078e0204 */
[----:B------:R-:W-:-:S07]  /*2a8a0*/  IMAD.MOV.U32 R13, RZ, RZ, R4 ;  /* 0x000000ffff0d7224 */ /* 0x000fce00078e0004 */
[----:B------:R-:W-:Y:S05]  /*2a8b0*/  WARPSYNC.COLLECTIVE R15, `(.L_x_3823) ;  /* 0x000000000f087348 */ /* 0x000fea0003c00000 */
[----:B------:R0:W1:Y:S02]  /*2a8c0*/  SHFL.UP P6, R14, R13, R12, R11 ;  /* 0x0400000c0d0e7389 */ /* 0x00006400000c000b */
[----:B01----:R-:W-:Y:S01]  /*2a8d0*/  ENDCOLLECTIVE ;  /* 0x000000000000791b */ /* 0x003fe20003800000 */
.L_x_3823:
        /* <DEDUP_REMOVED lines=8> */
.L_x_3824:
[----:B------:R-:W-:Y:S05]  /*2a960*/  BRA `(.L_x_3825) ;  /* 0xffffffac00787947 */ /* 0x000fea000383ffff */
.L_x_3674:
[----:B------:R-:W-:Y:S01]  /*2a970*/  BSSY B0, `(.L_x_3826) ;  /* 0x0000006000007945 */ /* 0x000fe20003800000 */
[----:B------:R-:W-:Y:S01]  /*2a980*/  PLOP3.LUT P6, PT, P6, PT, PT, 0x8, 0x0 ;  /* 0x000000000000781c */ /* 0x000fe200037ce170 */
[----:B------:R-:W-:-:S12]  /*2a990*/  IMAD.MOV.U32 R15, RZ, RZ, -0x1 ;  /* 0xffffffffff0f7424 */ /* 0x000fd800078e00ff */
[----:B0-----:R-:W-:Y:S05]  /*2a9a0*/  WARPSYNC.COLLECTIVE R15, `(.L_x_3827) ;  /* 0x000000000f087348 */ /* 0x001fea0003c00000 */
[----:B------:R-:W-:Y:S01]  /*2a9b0*/  VOTE.ANY R14, PT, P6 ;  /* 0x00000000000e7806 */ /* 0x000fe200030e0100 */
[----:B0-----:R-:W-:Y:S06]  /*2a9c0*/  ENDCOLLECTIVE ;  /* 0x000000000000791b */ /* 0x001fec0003800000 */
.L_x_3827:
[----:B------:R-:W-:Y:S05]  /*2a9d0*/  BSYNC B0 ;  /* 0x0000000000007941 */ /* 0x000fea0003800000 */
.L_x_3826:
        /* <DEDUP_REMOVED lines=9> */
.L_x_3828:
[----:B------:R-:W-:Y:S01]  /*2aa70*/  IMAD.MOV.U32 R17, RZ, RZ, R14 ;  /* 0x000000ffff117224 */ /* 0x000fe200078e000e */
[----:B------:R-:W-:Y:S06]  /*2aa80*/  BRA `(.L_x_3829) ;  /* 0xffffffac00687947 */ /* 0x000fec000383ffff */
.L_x_3676:
[----:B------:R-:W-:Y:S01]  /*2aa90*/  BSSY B0, `(.L_x_3830) ;  /* 0x0000007000007945 */ /* 0x000fe20003800000 */
[----:B------:R-:W-:Y:S02]  /*2aaa0*/  IMAD.MOV.U32 R13, RZ, RZ, R3 ;  /* 0x000000ffff0d7224 */ /* 0x000fe400078e0003 */
[----:B------:R-:W-:Y:S02]  /*2aab0*/  IMAD.MOV.U32 R11, RZ, RZ, 0x1f ;  /* 0x0000001fff0b7424 */ /* 0x000fe400078e00ff */
[----:B------:R-:W-:-:S07]  /*2aac0*/  IMAD.MOV.U32 R15, RZ, RZ, -0x1 ;  /* 0xffffffffff0f7424 */ /* 0x000fce00078e00ff */
[----:B012---:R-:W-:Y:S05]  /*2aad0*/  WARPSYNC.COLLECTIVE R15, `(.L_x_3831) ;  /* 0x000000000f087348 */ /* 0x007fea0003c00000 */
[----:B------:R3:W4:Y:S02]  /*2aae0*/  SHFL.IDX P6, R14, R13, R12, R11 ;  /* 0x0000000c0d0e7389 */ /* 0x00072400000c000b */
[----:B01234-:R-:W-:Y:S01]  /*2aaf0*/  ENDCOLLECTIVE ;  /* 0x000000000000791b */ /* 0x01ffe20003800000 */
.L_x_3831:
[----:B------:R-:W-:Y:S05]  /*2ab00*/  BSYNC B0 ;  /* 0x0000000000007941 */ /* 0x000fea0003800000 */
.L_x_3830:
[----:B------:R-:W-:Y:S05]  /*2ab10*/  BRA `(.L_x_3675) ;  /* 0xffffffac00607947 */ /* 0x000fea000383ffff */
.L_x_3680:
[----:B0-----:R0:W1:Y:S02]  /*2ab20*/  SYNCS.PHASECHK.TRANS64.TRYWAIT P0, [R4+URZ+0x38820], R0 ;  /* 0x03882000040075a7 */ /* 0x001064000800017f */
[----:B-1----:R-:W-:Y:S05]  /*2ab30*/  @!P0 NANOSLEEP.SYNCS 0x989680 ;  /* 0x009896800000895d */ /* 0x002fea0003900000 */
[----:B------:R-:W1:Y:S02]  /*2ab40*/  @!P0 SYNCS.PHASECHK.TRANS64 P0, [R4+URZ+0x38820], R0 ;  /* 0x03882000040085a7 */ /* 0x000e64000800007f */
[----:B-1----:R-:W-:Y:S05]  /*2ab50*/  @!P0 BRA `(.L_x_3680) ;  /* 0xfffffffc00f08947 */ /* 0x002fea000383ffff */
[----:B------:R-:W-:Y:S05]  /*2ab60*/  BRA `(.L_x_3832) ;  /* 0xffffffb000d87947 */ /* 0x000fea000383ffff */
.L_x_3681:
        /* <DEDUP_REMOVED lines=11> */
.L_x_3834:
[----:B------:R-:W-:Y:S05]  /*2ac20*/  BSYNC B0 ;  /* 0x0000000000007941 */ /* 0x000fea0003800000 */
.L_x_3833:
[----:B------:R-:W-:Y:S05]  /*2ac30*/  BRA `(.L_x_3835) ;  /* 0xffffffb000c07947 */ /* 0x000fea000383ffff */
.L_x_3682:
[----:B------:R-:W-:Y:S01]  /*2ac40*/  BSSY B0, `(.L_x_3836) ;  /* 0x0000006000007945 */ /* 0x000fe20003800000 */
[----:B------:R-:W-:-:S07]  /*2ac50*/  IMAD.MOV.U32 R15, RZ, RZ, -0x1 ;  /* 0xffffffffff0f7424 */ /* 0x000fce00078e00ff */
[----:B0-234-:R-:W-:Y:S05]  /*2ac60*/  WARPSYNC.COLLECTIVE R15, `(.L_x_3837) ;  /* 0x000000000f0c7348 */ /* 0x01dfea0003c00000 */
[----:B------:R-:W-:Y:S02]  /*2ac70*/  ELECT P6, UR62, PT ;  /* 0x00000000003e782f */ /* 0x000fe400038c0000 */
[----:B------:R-:W-:Y:S01]  /*2ac80*/  MOV R14, UR62 ;  /* 0x0000003e000e7c02 */ /* 0x000fe20008000f00 */
[----:B0-234-:R-:W-:Y:S10]  /*2ac90*/  ENDCOLLECTIVE ;  /* 0x000000000000791b */ /* 0x01dff40003800000 */
.L_x_3837:
[----:B------:R-:W-:Y:S05]  /*2aca0*/  BSYNC B0 ;  /* 0x0000000000007941 */ /* 0x000fea0003800000 */
.L_x_3836:
[----:B------:R-:W-:Y:S05]  /*2acb0*/  BRA `(.L_x_3838) ;  /* 0xffffffb000b47947 */ /* 0x000fea000383ffff */
.L_x_3684:
[----:B0-----:R0:W1:Y:S02]  /*2acc0*/  SYNCS.PHASECHK.TRANS64.TRYWAIT P1, [R5+URZ+0x38840], R0 ;  /* 0x03884000050075a7 */ /* 0x001064000802017f */
[----:B-1----:R-:W-:Y:S05]  /*2acd0*/  @!P1 NANOSLEEP.SYNCS 0x989680 ;  /* 0x009896800000995d */ /* 0x002fea0003900000 */
[----:B------:R-:W1:Y:S02]  /*2ace0*/  @!P1 SYNCS.PHASECHK.TRANS64 P1, [R5+URZ+0x38840], R0 ;  /* 0x03884000050095a7 */ /* 0x000e64000802007f */
[----:B-1----:R-:W-:Y:S05]  /*2acf0*/  @!P1 BRA `(.L_x_3684) ;  /* 0xfffffffc00f09947 */ /* 0x002fea000383ffff */
[----:B------:R-:W-:Y:S05]  /*2ad00*/  BRA `(.L_x_3839) ;  /* 0xffffffb000d47947 */ /* 0x000fea000383ffff */
.L_x_3686:
[----:B-1----:R1:W0:Y:S02]  /*2ad10*/  SYNCS.PHASECHK.TRANS64.TRYWAIT P1, [R25+URZ+0x38840], R2 ;  /* 0x03884002190075a7 */ /* 0x002224000802017f */
[----:B0-----:R-:W-:Y:S05]  /*2ad20*/  @!P1 NANOSLEEP.SYNCS 0x989680 ;  /* 0x009896800000995d */ /* 0x001fea0003900000 */
[----:B------:R-:W0:Y:S02]  /*2ad30*/  @!P1 SYNCS.PHASECHK.TRANS64 P1, [R25+URZ+0x38840], R2 ;  /* 0x03884002190095a7 */ /* 0x000e24000802007f */
[----:B0-----:R-:W-:Y:S05]  /*2ad40*/  @!P1 BRA `(.L_x_3686) ;  /* 0xfffffffc00f09947 */ /* 0x001fea000383ffff */
[----:B------:R-:W-:Y:S05]  /*2ad50*/  BRA `(.L_x_3840) ;  /* 0xffffffb000e07947 */ /* 0x000fea000383ffff */
.L_x_3688:
[----:B------:R0:W0:Y:S02]  /*2ad60*/  SYNCS.PHASECHK.TRANS64.TRYWAIT P1, [R5+URZ+0x38860], R0 ;  /* 0x03886000050075a7 */ /* 0x000024000802017f */
[----:B0-----:R-:W-:Y:S05]  /*2ad70*/  @!P1 NANOSLEEP.SYNCS 0x989680 ;  /* 0x009896800000995d */ /* 0x001fea0003900000 */
[----:B------:R-:W0:Y:S02]  /*2ad80*/  @!P1 SYNCS.PHASECHK.TRANS64 P1, [R5+URZ+0x38860], R0 ;  /* 0x03886000050095a7 */ /* 0x000e24000802007f */
[----:B0-----:R-:W-:Y:S05]  /*2ad90*/  @!P1 BRA `(.L_x_3688) ;  /* 0xfffffffc00f09947 */ /* 0x001fea000383ffff */
[----:B------:R-:W-:Y:S05]  /*2ada0*/  BRA `(.L_x_3841) ;  /* 0xffffffb000dc7947 */ /* 0x000fea000383ffff */
.L_x_3842:
        /* <DEDUP_REMOVED lines=13> */
.L_x_5644:


//--------------------- .text._ZN7cutlass13device_kernelIN5flash11enable_sm90INS1_16FlashAttnFwdSm90INS1_25CollectiveMainloopFwdSm90ILi2EN4cute5tupleIJNS5_1CILi1EEES8_S8_EEENS6_IJNS7_ILi64EEESA_SA_EEELi512ENS_6half_tEfNS_4arch4Sm90ELb1ELb0ELb0ELb0ELb1ELb0ELb0ELb0ELb0ELb1ELb0ELb0EEENS1_21CollectiveEpilogueFwdINS6_IJSA_NS7_ILi512EEESA_EEES9_SC_SE_Li256ELb0ELb1ELb0ELb0EEENS1_30DynamicPersistentTileSchedulerILi256ELi128ELb0ELb1ELb1EEEEEEEEEvNT_6ParamsE --------------------------
	.section	.text._ZN7cutlass13device_kernelIN5flash11enable_sm90INS1_16FlashAttnFwdSm90INS1_25CollectiveMainloopFwdSm90ILi2EN4cute5tupleIJNS5_1CILi1EEES8_S8_EEENS6_IJNS7_ILi64EEESA_SA_EEELi512ENS_6half_tEfNS_4arch4Sm90ELb1ELb0ELb0ELb0ELb1ELb0ELb0ELb0ELb0ELb1ELb0ELb0EEENS1_21CollectiveEpilogueFwdINS6_IJSA_NS7_ILi512EEESA_EEES9_SC_SE_Li256ELb0ELb1ELb0ELb0EEENS1_30DynamicPersistentTileSchedulerILi256ELi128ELb0ELb1ELb1EEEEEEEEEvNT_6ParamsE,"ax",@progbits
	.align	128
.text._ZN7cutlass13device_kernelIN5flash11enable_sm90INS1_16FlashAttnFwdSm90INS1_25CollectiveMainloopFwdSm90ILi2EN4cute5tupleIJNS5_1CILi1EEES8_S8_EEENS6_IJNS7_ILi64EEESA_SA_EEELi512ENS_6half_tEfNS_4arch4Sm90ELb1ELb0ELb0ELb0ELb1ELb0ELb0ELb0ELb0ELb1ELb0ELb0EEENS1_21CollectiveEpilogueFwdINS6_IJSA_NS7_ILi512EEESA_EEES9_SC_SE_Li256ELb0ELb1ELb0ELb0EEENS1_30DynamicPersistentTileSchedulerILi256ELi128ELb0ELb1ELb1EEEEEEEEEvNT_6ParamsE:
        .type           _ZN7cutlass13device_kernelIN5flash11enable_sm90INS1_16FlashAttnFwdSm90INS1_25CollectiveMainloopFwdSm90ILi2EN4cute5tupleIJNS5_1CILi1EEES8_S8_EEENS6_IJNS7_ILi64EEESA_SA_EEELi512ENS_6half_tEfNS_4arch4Sm90ELb1ELb0ELb0ELb0ELb1ELb0ELb0ELb0ELb0ELb1ELb0ELb0EEENS1_21CollectiveEpilogueFwdINS6_IJSA_NS7_ILi512EEESA_EEES9_SC_SE_Li256ELb0ELb1ELb0ELb0EEENS1_30DynamicPersistentTileSchedulerILi256ELi128ELb0ELb1ELb1EEEEEEEEEvNT_6ParamsE,@function
        .size           _ZN7cutlass13device_kernelIN5flash11enable_sm90INS1_16FlashAttnFwdSm90INS1_25CollectiveMainloopFwdSm90ILi2EN4cute5tupleIJNS5_1CILi1EEES8_S8_EEENS6_IJNS7_ILi64EEESA_SA_EEELi512ENS_6half_tEfNS_4arch4Sm90ELb1ELb0ELb0ELb0ELb1ELb0ELb0ELb0ELb0ELb1ELb0ELb0EEENS1_21CollectiveEpilogueFwdINS6_IJSA_NS7_ILi512EEESA_EEES9_SC_SE_Li256ELb0ELb1ELb0ELb0EEENS1_30DynamicPersistentTileSchedulerILi256ELi128ELb0ELb1ELb1EEEEEEEEEvNT_6ParamsE,(.L_x_5645 - _ZN7cutlass13device_kernelIN5flash11enable_sm90INS1_16FlashAttnFwdSm90INS1_25CollectiveMainloopFwdSm90ILi2EN4cute5tupleIJNS5_1CILi1EEES8_S8_EEENS6_IJNS7_ILi64EEESA_SA_EEELi512ENS_6half_tEfNS_4arch4Sm90ELb1ELb0ELb0ELb0ELb1ELb0ELb0ELb0ELb0ELb1ELb0ELb0EEENS1_21CollectiveEpilogueFwdINS6_IJSA_NS7_ILi512EEESA_EEES9_SC_SE_Li256ELb0ELb1ELb0ELb0EEENS1_30DynamicPersistentTileSchedulerILi256ELi128ELb0ELb1ELb1EEEEEEEEEvNT_6ParamsE)
        .other          _ZN7cutlass13device_kernelIN5flash11enable_sm90INS1_16FlashAttnFwdSm90INS1_25CollectiveMainloopFwdSm90ILi2EN4cute5tupleIJNS5_1CILi1EEES8_S8_EEENS6_IJNS7_ILi64EEESA_SA_EEELi512ENS_6half_tEfNS_4arch4Sm90ELb1ELb0ELb0ELb0ELb1ELb0ELb0ELb0ELb0ELb1ELb0ELb0EEENS1_21CollectiveEpilogueFwdINS6_IJSA_NS7_ILi512EEESA_EEES9_SC_SE_Li256ELb0ELb1ELb0ELb0EEENS1_30DynamicPersistentTileSchedulerILi256ELi128ELb0ELb1ELb1EEEEEEEEEvNT_6ParamsE,@"STO_CUDA_ENTRY STV_DEFAULT"
_ZN7cutlass13device_kernelIN5flash11enable_sm90INS1_16FlashAttnFwdSm90INS1_25CollectiveMainloopFwdSm90ILi2EN4cute5tupleIJNS5_1CILi1EEES8_S8_EEENS6_IJNS7_ILi64EEESA_SA_EEELi512ENS_6half_tEfNS_4arch4Sm90ELb1ELb0ELb0ELb0ELb1ELb0ELb0ELb0ELb0ELb1ELb0ELb0EEENS1_21CollectiveEpilogueFwdINS6_IJSA_NS7_ILi512EEESA_EEES9_SC_SE_Li256ELb0ELb1ELb0ELb0EEENS1_30DynamicPersistentTileSchedulerILi256ELi128ELb0ELb1ELb1EEEEEEEEEvNT_6ParamsE:
        /* <DEDUP_REMOVED lines=41> */
.L_x_3843:
        /* <DEDUP_REMOVED lines=22> */
.L_x_3844:
        /* <DEDUP_REMOVED lines=18> */
.L_x_3845:
        /* <DEDUP_REMOVED lines=22> */
.L_x_3846:
        /* <DEDUP_REMOVED lines=23> */
.L_x_3847:
        /* <DEDUP_REMOVED lines=8> */
.L_x_3849:
        /* <DEDUP_REMOVED lines=25> */
[----:B------:R-:W-:Y:S02]  /*09f0*/  SHF.R.S32.HI R5, RZ, 0x4, R2 ;  /* 0x00000004ff057819 */ /* 0x000fe40000011402 */
[----:B------:R-:W-:Y:S02]  /*0a00*/  SHF.R.S32.HI R11, RZ, 0x5, R6 ;  /* 0x00000005ff0b7819 */ /* 0x000fe40000011406 */
[C---:B------:R-:W-:Y:S02]  /*0a10*/  LEA.HI R0, R2.reuse, R5, RZ, 0x1 ;  /* 0x0000000502007211 */ /* 0x040fe400078f08ff */
[----:B------:R-:W-:Y:S02]  /*0a20*/  LOP3.LUT R7, R2, 0xfffffff0, RZ, 0xc0, !PT ;  /* 0xfffffff002077812 */ /* 0x000fe400078ec0ff */
[----:B------:R-:W-:Y:S02]  /*0a30*/  LOP3.LUT R4, R0, 0x1ffffffe, RZ, 0xc0, !PT ;  /* 0x1ffffffe00047812 */ /* 0x000fe400078ec0ff */
[----:B------:R-:W-:-:S02]  /*0a40*/  LEA.HI R0, R3, R216, RZ, 0x7 ;  /* 0x000000d803007211 */ /* 0x000fc400078f38ff */
[----:B------:R-:W-:Y:S01]  /*0a50*/  SHF.R.S32.HI R6, RZ, 0x1f, R6 ;  /* 0x0000001fff067819 */ /* 0x000fe20000011406 */
[----:B------:R-:W-:Y:S01]  /*0a60*/  IMAD.IADD R8, R5, 0x1, -R4 ;  /* 0x0000000105087824 */ /* 0x000fe200078e0a04 */
[----:B------:R-:W-:Y:S01]  /*0a70*/  LEA.HI R4, R3, R216, RZ, 0x2 ;  /* 0x000000d803047211 */ /* 0x000fe200078f10ff */
[----:B0-----:R-:W-:Y:S01]  /*0a80*/  ULEA UR42, UR40, UR42, 0x18 ;  /* 0x0000002a282a7291 */ /* 0x001fe2000f8ec03f */
[----:B------:R-:W-:Y:S02]  /*0a90*/  LOP3.LUT R5, R0, 0xffffff80, RZ, 0xc0, !PT ;  /* 0xffffff8000057812 */ /* 0x000fe400078ec0ff */
[----:B------:R-:W-:Y:S02]  /*0aa0*/  LOP3.LUT R9, R4, 0xfffffffc, RZ, 0xc0, !PT ;  /* 0xfffffffc04097812 */ /* 0x000fe400078ec0ff */
[----:B------:R-:W-:Y:S01]  /*0ab0*/  LEA.HI R2, R6, R11, RZ, 0x2 ;  /* 0x0000000b06027211 */ /* 0x000fe200078f10ff */
[C---:B------:R-:W-:Y:S01]  /*0ac0*/  IMAD.IADD R6, R216.reuse, 0x1, -R7 ;  /* 0x00000001d8067824 */ /* 0x040fe200078e0a07 */
[----:B------:R-:W-:Y:S01]  /*0ad0*/  SHF.R.S32.HI R211, RZ, 0x7, R0 ;  /* 0x00000007ffd37819 */ /* 0x000fe20000011400 */
[----:B------:R-:W-:Y:S01]  /*0ae0*/  IMAD.IADD R5, R216, 0x1, -R5 ;  /* 0x00000001d8057824 */ /* 0x000fe200078e0a05 */
[----:B------:R-:W-:Y:S01]  /*0af0*/  LOP3.LUT R4, R2, 0x3ffffc, RZ, 0xc0, !PT ;  /* 0x003ffffc02047812 */ /* 0x000fe200078ec0ff */
[----:B------:R-:W-:Y:S01]  /*0b00*/  IMAD.IADD R12, R216, 0x1, -R9 ;  /* 0x00000001d80c7824 */ /* 0x000fe200078e0a09 */
[--C-:B------:R-:W-:Y:S01]  /*0b10*/  SHF.R.S32.HI R7, RZ, 0x1f, R6.reuse ;  /* 0x0000001fff077819 */ /* 0x100fe20000011406 */
[----:B------:R-:W-:Y:S01]  /*0b20*/  IMAD R15, R211, 0x100, R6 ;  /* 0x00000100d30f7824 */ /* 0x000fe200078e0206 */
[----:B------:R-:W-:-:S02]  /*0b30*/  SHF.R.S32.HI R2, RZ, 0x1f, R5 ;  /* 0x0000001fff027819 */ /* 0x000fc40000011405 */
[----:B------:R-:W-:Y:S02]  /*0b40*/  LEA.HI R9, R12, R12, RZ, 0x1 ;  /* 0x0000000c0c097211 */ /* 0x000fe400078f08ff */
[----:B------:R-:W-:Y:S02]  /*0b50*/  LEA.HI R7, R7, R6, RZ, 0x3 ;  /* 0x0000000607077211 */ /* 0x000fe400078f18ff */
[----:B------:R-:W-:Y:S02]  /*0b60*/  IADD3 R10, R11, -R4, RZ ;  /* 0x800000040b0a7210 */ /* 0x000fe40007ffe0ff */
[----:B------:R-:W-:Y:S02]  /*0b70*/  LEA.HI R4, R2, R5, RZ, 0x2 ;  /* 0x0000000502047211 */ /* 0x000fe400078f10ff */
[----:B------:R-:W-:Y:S01]  /*0b80*/  LOP3.LUT R13, R9, 0x1ffffffe, RZ, 0xc0, !PT ;  /* 0x1ffffffe090d7812 */ /* 0x000fe200078ec0ff */
[----:B------:R-:W-:Y:S01]  /*0b90*/  IMAD R14, R10, 0x10, R15 ;  /* 0x000000100a0e7824 */ /* 0x000fe200078e020f */
        /* <DEDUP_REMOVED lines=13> */
[----:B------:R-:W-:-:S02]  /*0c70*/  LOP3.LUT R10, R10, 0x7ffffe00, RZ, 0xc0, !PT ;  /* 0x7ffffe000a0a7812 */ /* 0x000fc400078ec0ff */
[----:B------:R-:W-:Y:S01]  /*0c80*/  LOP3.LUT R4, R4, 0x1c0, RZ, 0xc0, !PT ;  /* 0x000001c004047812 */ /* 0x000fe200078ec0ff */
[----:B------:R-:W-:Y:S01]  /*0c90*/  IMAD.IADD R209, R216, 0x1, -R209 ;  /* 0x00000001d8d17824 */ /* 0x000fe200078e0ad1 */
[----:B------:R-:W-:Y:S01]  /*0ca0*/  LEA R215, R14, R7, 0x6 ;  /* 0x000000070ed77211 */ /* 0x000fe200078e30ff */
[----:B------:R-:W-:Y:S01]  /*0cb0*/  IMAD R10, R11, 0x400, R10 ;  /* 0x000004000b0a7824 */ /* 0x000fe200078e020a */
[----:B------:R-:W-:Y:S01]  /*0cc0*/  LOP3.LUT R7, R4, 0x8, R7, 0xf8, !PT ;  /* 0x0000000804077812 */ /* 0x000fe200078ef807 */
[----:B------:R-:W-:Y:S01]  /*0cd0*/  IMAD.SHL.U32 R17, R209, 0x8, RZ ;  /* 0x00000008d1117824 */ /* 0x000fe200078e00ff */
[----:B------:R-:W-:Y:S02]  /*0ce0*/  SHF.R.U32.HI R4, RZ, 0x3, R4 ;  /* 0x00000003ff047819 */ /* 0x000fe40000011604 */
[----:B------:R-:W-:Y:S01]  /*0cf0*/  LEA.HI R5, R5, R2, RZ, 0x3 ;  /* 0x0000000205057211 */ /* 0x000fe200078f18ff */
[----:B------:R-:W-:Y:S01]  /*0d00*/  VIADD R190, R17, 0x40 ;  /* 0x0000004011be7836 */ /* 0x000fe20000000000 */
[----:B------:R-:W-:Y:S01]  /*0d10*/  LOP3.LUT R7, R7, R4, RZ, 0x3c, !PT ;  /* 0x0000000407077212 */ /* 0x000fe200078e3cff */
[----:B------:R-:W-:Y:S01]  /*0d20*/  VIADD R189, R17, 0x80 ;  /* 0x0000008011bd7836 */ /* 0x000fe20000000000 */
        /* <DEDUP_REMOVED lines=14> */
[----:B------:R-:W-:Y:S01]  /*0e10*/  IADD3 R0, R211, -R0, RZ ;  /* 0x80000000d3007210 */ /* 0x000fe20007ffe0ff */
[----:B------:R-:W-:Y:S01]  /*0e20*/  VIADD R212, R17, 0x1c0 ;  /* 0x000001c011d47836 */ /* 0x000fe20000000000 */
[----:B------:R-:W-:Y:S01]  /*0e30*/  SHF.R.S32.HI R210, RZ, 0x3, R3 ;  /* 0x00000003ffd27819 */ /* 0x000fe20000011403 */
[----:B------:R-:W-:Y:S01]  /*0e40*/  VIADD R22, R19, 0x26820 ;  /* 0x0002682013167836 */ /* 0x000fe20000000000 */
[----:B------:R-:W-:Y:S01]  /*0e50*/  SHF.L.U32 R18, R0, 0x8, RZ ;  /* 0x0000000800127819 */ /* 0x000fe200000006ff */
[----:B------:R-:W-:Y:S01]  /*0e60*/  IMAD R16, R6, 0x10, R5 ;  /* 0x0000001006107824 */ /* 0x000fe200078e0205 */
        /* <DEDUP_REMOVED lines=12> */
.L_x_3910:
        /* <DEDUP_REMOVED lines=12> */
[----:B01234-:R-:W-:Y:S05]  /*0ff0*/  @!P0 BRA `(.L_x_3850) ;  /* 0x0000000000208947 */ /* 0x01ffea0003800000 */
        /* <DEDUP_REMOVED lines=8> */
.L_x_3850:
[----:B------:R-:W-:Y:S01]  /*1080*/  ULDC UR7, c[0x0][0xc54] ;  /* 0x0003150000077ab9 */ /* 0x000fe20000000800 */
[----:B------:R-:W-:Y:S01]  /*1090*/  UMOV UR6, UR9 ;  /* 0x0000000900067c82 */ /* 0x000fe20008000000 */
[----:B------:R-:W-:-:S11]  /*10a0*/  UISETP.NE.AND UP0, UPT, UR7, 0x1, UPT ;  /* 0x000000010700788c */ /* 0x000fd6000bf05270 */
[----:B------:R-:W-:Y:S02]  /*10b0*/  @UP0 ULDC.64 UR10, c[0x0][0xc58] ;  /* 0x00031600000a0ab9 */ /* 0x000fe40000000a00 */
[----:B------:R-:W-:-:S04]  /*10c0*/  UIMAD.WIDE.U32 UR4, UR9, UR10, URZ ;  /* 0x0000000a090472a5 */ /* 0x000fc8000f8e003f */
[----:B------:R-:W-:-:S04]  /*10d0*/  @UP0 USHF.R.U32.HI UR6, URZ, UR11, UR5 ;  /* 0x0000000b3f060299 */ /* 0x000fc80008011605 */
[----:B------:R-:W-:-:S12]  /*10e0*/  UIMAD UR4, UR6, UR7, URZ ;  /* 0x00000007060472a4 */ /* 0x000fd8000f8e023f */
.L_x_3851:
[----:B------:R-:W-:Y:S01]  /*10f0*/  ULDC UR45, c[0x0][0xc48] ;  /* 0x00031200002d7ab9 */ /* 0x000fe20000000800 */
[----:B------:R-:W-:Y:S01]  /*1100*/  ULDC.64 UR10, c[0x0][0x418] ;  /* 0x00010600000a7ab9 */ /* 0x000fe20000000a00 */
[----:B------:R-:W-:Y:S02]  /*1110*/  UISETP.NE.AND UP1, UPT, UR45, 0x1, UPT ;  /* 0x000000012d00788c */ /* 0x000fe4000bf25270 */
[----:B------:R-:W-:Y:S02]  /*1120*/  UISETP.NE.U32.AND UP0, UPT, UR10, URZ, UPT ;  /* 0x0000003f0a00728c */ /* 0x000fe4000bf05070 */
[----:B------:R-:W-:Y:S02]  /*1130*/  UIADD3 UR4, UR9, -UR4, URZ ;  /* 0x8000000409047290 */ /* 0x000fe4000fffe03f */
[----:B------:R-:W-:Y:S02]  /*1140*/  ULOP3.LUT UR6, URZ, UR6, URZ, 0x33, !UPT ;  /* 0x000000063f067292 */ /* 0x000fe4000f8e333f */
[----:B------:R-:W-:Y:S01]  /*1150*/  UISETP.NE.AND.EX UP0, UPT, UR11, URZ, UPT, UP0 ;  /* 0x0000003f0b00728c */ /* 0x000fe2000bf05300 */
[----:B------:R-:W-:Y:S01]  /*1160*/  ULDC UR5, c[0x0][0xc3c] ;  /* 0x00030f0000057ab9 */ /* 0x000fe20000000800 */
[----:B------:R-:W-:Y:S01]  /*1170*/  ULDC UR9, c[0x0][0xc54] ;  /* 0x0003150000097ab9 */ /* 0x000fe20000000800 */
[----:B------:R-:W-:Y:S01]  /*1180*/  ULDC UR48, c[0x0][0x424] ;  /* 0x0001090000307ab9 */ /* 0x000fe20000000800 */
[----:B------:R-:W-:-:S02]  /*1190*/  UISETP.NE.AND UP2, UPT, UR46, 0x1, UPT ;  /* 0x000000012e00788c */ /* 0x000fc4000bf45270 */
[----:B------:R-:W-:Y:S02]  /*11a0*/  UIADD3 UR6, UR6, UR5, URZ ;  /* 0x0000000506067290 */ /* 0x000fe4000fffe03f */
[----:B------:R-:W-:Y:S02]  /*11b0*/  UIMAD UR8, UR8, UR9, UR4 ;  /* 0x00000009080872a4 */ /* 0x000fe4000f8e0204 */
[----:B------:R-:W-:Y:S01]  /*11c0*/  USEL UR48, UR48, 0x1, UP0 ;  /* 0x0000000130307887 */ /* 0x000fe20008000000 */
[----:B------:R-:W-:Y:S01]  /*11d0*/  PLOP3.LUT P0, PT, PT, PT, UP2, 0x80, 0x0 ;  /* 0x000000000000781c */ /* 0x000fe20003f0f028 */
[----:B------:R-:W-:Y:S01]  /*11e0*/  ULDC UR7, c[0x0][0x2f0] ;  /* 0x0000bc0000077ab9 */ /* 0x000fe20000000800 */
[----:B------:R-:W-:Y:S01]  /*11f0*/  @UP1 ULDC UR4, c[0x0][0xc4c] ;  /* 0x0003130000041ab9 */ /* 0x000fe20000000800 */
[----:B------:R-:W-:Y:S02]  /*1200*/  USHF.L.U32 UR44, UR6, 0x6, URZ ;  /* 0x00000006062c7899 */ /* 0x000fe4000800063f */
        /* <DEDUP_REMOVED lines=8> */
[----:B------:R-:W-:-:S02]  /*1290*/  UIMAD UR45, UR45, UR5, UR8 ;  /* 0x000000052d2d72a4 */ /* 0x000fc4000f8e0208 */
[----:B------:R-:W-:Y:S01]  /*12a0*/  USHF.R.S32.HI UR52, URZ, 0x6, UR4 ;  /* 0x000000063f347899 */ /* 0x000fe20008011404 */
[----:B------:R-:W-:Y:S11]  /*12b0*/  @!P0 BRA `(.L_x_3852) ;  /* 0x0000001c00708947 */ /* 0x000ff60003800000 */
[----:B------:R-:W0:Y:S01]  /*12c0*/  LDC R0, c[0x0][0x448] ;  /* 0x00011200ff007b82 */ /* 0x000e220000000800 */
[----:B------:R-:W-:Y:S01]  /*12d0*/  UIADD3 UR5, UR44, 0x3f, URZ ;  /* 0x0000003f2c057890 */ /* 0x000fe2000fffe03f */
[----:B------:R-:W-:Y:S01]  /*12e0*/  CS2R R150, SRZ ;  /* 0x0000000000967805 */ /* 0x000fe2000001ff00 */
[----:B------:R-:W-:Y:S01]  /*12f0*/  ULDC UR4, c[0x0][0x288] ;  /* 0x0000a20000047ab9 */ /* 0x000fe20000000800 */
[----:B------:R-:W-:Y:S01]  /*1300*/  CS2R R148, SRZ ;  /* 0x0000000000947805 */ /* 0x000fe2000001ff00 */
[----:B------:R-:W-:Y:S01]  /*1310*/  UIADD3 UR4, -UR4, 0x40, URZ ;  /* 0x0000004004047890 */ /* 0x000fe2000fffe13f */
[----:B------:R-:W-:Y:S02]  /*1320*/  CS2R R146, SRZ ;  /* 0x0000000000927805 */ /* 0x000fe4000001ff00 */
[----:B------:R-:W-:Y:S02]  /*1330*/  CS2R R144, SRZ ;  /* 0x0000000000907805 */ /* 0x000fe4000001ff00 */
[----:B------:R-:W-:Y:S01]  /*1340*/  CS2R R142, SRZ ;  /* 0x00000000008e7805 */ /* 0x000fe2000001ff00 */
[----:B------:R-:W-:Y:S01]  /*1350*/  UIMAD UR4, UR48, UR7, UR4 ;  /* 0x00000007300472a4 */ /* 0x000fe2000f8e0204 */
        /* <DEDUP_REMOVED lines=14> */
[----:B0-----:R-:W-:Y:S02]  /*1440*/  ISETP.NE.AND P0, PT, R0, 0x1, PT ;  /* 0x000000010000780c */ /* 0x001fe40003f05270 */
[----:B------:R-:W-:Y:S02]  /*1450*/  CS2R R116, SRZ ;  /* 0x0000000000747805 */ /* 0x000fe4000001ff00 */
[----:B------:R-:W-:Y:S02]  /*1460*/  MOV R0, UR5 ;  /* 0x0000000500007c02 */ /* 0x000fe40008000f00 */
        /* <DEDUP_REMOVED lines=10> */
[----:B------:R-:W0:Y:S01]  /*1510*/  @P0 LDC R3, c[0x0][0x44c] ;  /* 0x00011300ff030b82 */ /* 0x000e220000000800 */
[----:B------:R-:W-:Y:S02]  /*1520*/  CS2R R170, SRZ ;  /* 0x0000000000aa7805 */ /* 0x000fe4000001ff00 */
[----:B------:R-:W-:Y:S02]  /*1530*/  CS2R R90, SRZ ;  /* 0x00000000005a7805 */ /* 0x000fe4000001ff00 */
[----:B------:R-:W-:Y:S02]  /*1540*/  CS2R R172, SRZ ;  /* 0x0000000000ac7805 */ /* 0x000fe4000001ff00 */
[----:B------:R-:W-:-:S02]  /*1550*/  CS2R R86, SRZ ;  /* 0x0000000000567805 */ /* 0x000fc4000001ff00 */
[----:B------:R-:W-:Y:S02]  /*1560*/  CS2R R174, SRZ ;  /* 0x0000000000ae7805 */ /* 0x000fe4000001ff00 */
[----:B------:R-:W-:Y:S02]  /*1570*/  CS2R R82, SRZ ;  /* 0x0000000000527805 */ /* 0x000fe4000001ff00 */
[----:B------:R-:W-:Y:S01]  /*1580*/  CS2R R176, SRZ ;  /* 0x0000000000b07805 */ /* 0x000fe2000001ff00 */
[----:B------:R-:W1:Y:S01]  /*1590*/  @P0 LDC R4, c[0x0][0x450] ;  /* 0x00011400ff040b82 */ /* 0x000e620000000800 */
        /* <DEDUP_REMOVED lines=14> */
[----:B------:R-:W-:Y:S01]  /*1680*/  CS2R R198, SRZ ;  /* 0x0000000000c67805 */ /* 0x000fe2000001ff00 */
[----:B0-----:R-:W-:Y:S01]  /*1690*/  @P0 IMAD.HI.U32 R3, R3, UR5, RZ ;  /* 0x0000000503030c27 */ /* 0x001fe2000f8e00ff */
[----:B------:R-:W-:-:S02]  /*16a0*/  CS2R R50, SRZ ;  /* 0x0000000000327805 */ /* 0x000fc4000001ff00 */
[----:B------:R-:W-:Y:S02]  /*16b0*/  CS2R R200, SRZ ;  /* 0x0000000000c87805 */ /* 0x000fe4000001ff00 */
[----:B------:R-:W-:Y:S02]  /*16c0*/  CS2R R46, SRZ ;  /* 0x00000000002e7805 */ /* 0x000fe4000001ff00 */
[----:B------:R-:W-:Y:S02]  /*16d0*/  CS2R R202, SRZ ;  /* 0x0000000000ca7805 */ /* 0x000fe4000001ff00 */
[----:B------:R-:W-:Y:S02]  /*16e0*/  CS2R R42, SRZ ;  /* 0x00000000002a7805 */ /* 0x000fe4000001ff00 */
[----:B------:R-:W-:Y:S02]  /*16f0*/  CS2R R204, SRZ ;  /* 0x0000000000cc7805 */ /* 0x000fe4000001ff00 */
[----:B------:R-:W-:-:S02]  /*1700*/  CS2R R38, SRZ ;  /* 0x0000000000267805 */ /* 0x000fc4000001ff00 */
[----:B-1----:R-:W-:Y:S02]  /*1710*/  @P0 SHF.R.U32.HI R0, RZ, R4, R3 ;  /* 0x00000004ff000219 */ /* 0x002fe40000011603 */
[----:B------:R-:W-:Y:S02]  /*1720*/  CS2R R206, SRZ ;  /* 0x0000000000ce7805 */ /* 0x000fe4000001ff00 */
[----:B------:R-:W-:Y:S02]  /*1730*/  PLOP3.LUT P0, PT, PT, PT, PT, 0x80, 0x0 ;  /* 0x000000000000781c */ /* 0x000fe40003f0f070 */
[----:B------:R-:W-:Y:S01]  /*1740*/  CS2R R34, SRZ ;  /* 0x0000000000227805 */ /* 0x000fe2000001ff00 */
[----:B------:R-:W-:Y:S01]  /*1750*/  IMAD.MOV.U32 R208, RZ, RZ, RZ ;  /* 0x000000ffffd07224 */ /* 0x000fe200078e00ff */
[----:B------:R-:W-:Y:S01]  /*1760*/  CS2R R30, SRZ ;  /* 0x00000000001e7805 */ /* 0x000fe2000001ff00 */
[----:B------:R-:W-:Y:S01]  /*1770*/  VIADD R3, R0, UR4 ;  /* 0x0000000400037c36 */ /* 0x000fe20008000000 */
[----:B------:R-:W-:Y:S01]  /*1780*/  CS2R R26, SRZ ;  /* 0x00000000001a7805 */ /* 0x000fe2000001ff00 */
[----:B------:R-:W-:-:S02]  /*1790*/  IMAD.MOV.U32 R0, RZ, RZ, RZ ;  /* 0x000000ffff007224 */ /* 0x000fc400078e00ff */
[----:B------:R-:W-:Y:S01]  /*17a0*/  IMAD.MOV.U32 R7, RZ, RZ, RZ ;  /* 0x000000ffff077224 */ /* 0x000fe200078e00ff */
[----:B------:R-:W-:Y:S01]  /*17b0*/  SHF.R.S32.HI R4, RZ, 0x1f, R3 ;  /* 0x0000001fff047819 */ /* 0x000fe20000011403 */
[----:B------:R-:W-:-:S03]  /*17c0*/  IMAD.MOV.U32 R21, RZ, RZ, RZ ;  /* 0x000000ffff157224 */ /* 0x000fc600078e00ff */
[----:B------:R-:W-:Y:S01]  /*17d0*/  LEA.HI R4, R4, R3, RZ, 0x6 ;  /* 0x0000000304047211 */ /* 0x000fe200078f30ff */
[----:B------:R-:W-:-:S03]  /*17e0*/  IMAD.MOV.U32 R3, RZ, RZ, RZ ;  /* 0x000000ffff037224 */ /* 0x000fc600078e00ff */
[----:B------:R-:W-:-:S04]  /*17f0*/  SHF.R.S32.HI R4, RZ, 0x6, R4 ;  /* 0x00000006ff047819 */ /* 0x000fc80000011404 */
[----:B------:R-:W-:-:S04]  /*1800*/  VIMNMX R4, R4, UR52, PT ;  /* 0x0000003404047c48 */ /* 0x000fc8000bfe0100 */
[----:B------:R-:W-:-:S13]  /*1810*/  ISETP.GE.AND P1, PT, R4, 0x1, PT ;  /* 0x000000010400780c */ /* 0x000fda0003f26270 */
        /* <DEDUP_REMOVED lines=15> */
.L_x_3854:
[----:B------:R-:W-:Y:S01]  /*1910*/  ULEA UR21, UR38, UR42, 0x3 ;  /* 0x0000002a26157291 */ /* 0x000fe2000f8e183f */
[----:B------:R-:W-:-:S04]  /*1920*/  MOV R0, UR37 ;  /* 0x0000002500007c02 */ /* 0x000fc80008000f00 */
[----:B------:R-:W-:-:S04]  /*1930*/  SHF.L.U32 R0, R0, 0x1f, RZ ;  /* 0x0000001f00007819 */ /* 0x000fc800000006ff */
[----:B------:R-:W0:Y:S02]  /*1940*/  SYNCS.PHASECHK.TRANS64.TRYWAIT P1, [UR21+0x28c50], R0 ;  /* 0x028c5000ff0075a7 */ /* 0x000e240008020155 */
[----:B0-----:R-:W-:Y:S05]  /*1950*/  @!P1 BRA `(.L_x_3855) ;  /* 0x000000e000a89947 */ /* 0x001fea0003800000 */
.L_x_3974:
        /* <DEDUP_REMOVED lines=38> */
.L_x_3856:
[----:B------:R-:W-:Y:S01]  /*1bc0*/  UIADD3 UR6, UR21, 0x28c60, URZ ;  /* 0x00028c6015067890 */ /* 0x000fe2000fffe03f */
[----:B------:R-:W-:-:S03]  /*1bd0*/  ISETP.GE.AND P1, PT, R4, 0x2, PT ;  /* 0x000000020400780c */ /* 0x000fc60003f26270 */
[----:B------:R-:W-:-:S09]  /*1be0*/  UPRMT UR6, UR40, 0x654, UR6 ;  /* 0x0000065428067896 */ /* 0x000fd20008000006 */
[----:B------:R-:W-:Y:S01]  /*1bf0*/  SYNCS.ARRIVE.TRANS64.RED.A1T0 RZ, [UR6], RZ ;  /* 0x000000ffffff79a7 */ /* 0x000fe20008100406 */
[----:B------:R-:W-:Y:S05]  /*1c00*/  @!P1 BRA `(.L_x_3857) ;  /* 0x0000000800dc9947 */ /* 0x000fea0003800000 */
[----:B------:R-:W-:-:S07]  /*1c10*/  VIADD R4, R4, 0xfffffffe ;  /* 0xfffffffe04047836 */ /* 0x000fce0000000000 */
.L_x_3863:
[----:B------:R-:W-:Y:S01]  /*1c20*/  BAR.SYNC.DEFER_BLOCKING 0xe, 0x100 ;  /* 0x0384000000007b1d */ /* 0x000fe20000010000 */
[----:B01----:R-:W-:Y:S01]  /*1c30*/  IMAD.U32 R3, RZ, RZ, UR38 ;  /* 0x00000026ff037e24 */ /* 0x003fe2000f8e00ff */
[----:B------:R-:W-:Y:S01]  /*1c40*/  UIADD3 UR38, UR38, 0x1, URZ ;  /* 0x0000000126267890 */ /* 0x000fe2000fffe03f */
[C---:B------:R-:W-:Y:S01]  /*1c50*/  ISETP.GT.AND P2, PT, R4.reuse, RZ, PT ;  /* 0x000000ff0400720c */ /* 0x040fe20003f44270 */
        /* <DEDUP_REMOVED lines=139> */
.L_x_3858:
[----:B------:R-:W-:Y:S01]  /*2510*/  ULEA UR21, UR38, UR42, 0x3 ;  /* 0x0000002a26157291 */ /* 0x000fe2000f8e183f */
[----:B------:R-:W-:-:S05]  /*2520*/  IMAD.U32 R0, RZ, RZ, UR37 ;  /* 0x00000025ff007e24 */ /* 0x000fca000f8e00ff */
[----:B------:R-:W-:-:S04]  /*2530*/  SHF.L.U32 R0, R0, 0x1f, RZ ;  /* 0x0000001f00007819 */ /* 0x000fc800000006ff */
[----:B------:R0:W1:Y:S01]  /*2540*/  SYNCS.PHASECHK.TRANS64.TRYWAIT P1, [UR21+0x28c50], R0 ;  /* 0x028c5000ff0075a7 */ /* 0x0000620008020155 */
[----:B------:R-:W-:Y:S05]  /*2550*/  @!P0 BRA `(.L_x_3859) ;  /* 0x0000000000048947 */ /* 0x000fea0003800000 */
[----:B------:R-:W-:Y:S01]  /*2560*/  BPT.TRAP 0x1 ;  /* 0x000000040000795c */ /* 0x000fe20000300000 */
.L_x_3859:
[----:B-1----:R-:W-:Y:S05]  /*2570*/  @P1 BRA `(.L_x_3860) ;  /* 0x0000000000081947 */ /* 0x002fea0003800000 */
[----:B------:R-:W1:Y:S02]  /*2580*/  SYNCS.PHASECHK.TRANS64.TRYWAIT P1, [UR21+0x28c50], R0 ;  /* 0x028c5000ff0075a7 */ /* 0x000e640008020155 */
[----:B-1----:R-:W-:Y:S05]  /*2590*/  @!P1 BRA `(.L_x_3861) ;  /* 0x000000d400b09947 */ /* 0x002fea0003800000 */
.L_x_3860:
        /* <DEDUP_REMOVED lines=26> */
.L_x_3862:
[----:B------:R-:W-:-:S04]  /*2740*/  UIADD3 UR6, UR21, 0x28c60, URZ ;  /* 0x00028c6015067890 */ /* 0x000fc8000fffe03f */
[----:B------:R-:W-:-:S09]  /*2750*/  UPRMT UR6, UR40, 0x654, UR6 ;  /* 0x0000065428067896 */ /* 0x000fd20008000006 */
[----:B------:R-:W-:Y:S01]  /*2760*/  SYNCS.ARRIVE.TRANS64.RED.A1T0 RZ, [UR6], RZ ;  /* 0x000000ffffff79a7 */ /* 0x000fe20008100406 */
[----:B------:R-:W-:Y:S05]  /*2770*/  @P2 BRA `(.L_x_3863) ;  /* 0xfffffff400282947 */ /* 0x000fea000383ffff */
.L_x_3857:
        /* <DEDUP_REMOVED lines=140> */
[----:B------:R-:W-:Y:S01]  /*3040*/  MOV R0, RZ ;  /* 0x000000ff00007202 */ /* 0x000fe20000000f00 */
[----:B------:R-:W-:Y:S01]  /*3050*/  IMAD.MOV.U32 R3, RZ, RZ, RZ ;  /* 0x000000ffff037224 */ /* 0x000fe200078e00ff */
[----:B------:R-:W-:Y:S06]  /*3060*/  BAR.ARV 0xf, 0x100 ;  /* 0x03c4000000007b1d */ /* 0x000fec0000002000 */
[----:B------:R-:W-:Y:S05]  /*3070*/  BRA `(.L_x_3853) ;  /* 0x00000060003c7947 */ /* 0x000fea0003800000 */
.L_x_3852:
[----:B------:R-:W-:Y:S01]  /*3080*/  ULDC UR4, c[0x0][0x448] ;  /* 0x0001120000047ab9 */ /* 0x000fe20000000800 */
[----:B------:R-:W-:Y:S01]  /*3090*/  UIADD3 UR6, UR44, 0x3f, URZ ;  /* 0x0000003f2c067890 */ /* 0x000fe2000fffe03f */
[----:B------:R-:W-:Y:S01]  /*30a0*/  PLOP3.LUT P0, PT, PT, PT, PT, 0x80, 0x0 ;  /* 0x000000000000781c */ /* 0x000fe20003f0f070 */
[----:B------:R-:W-:Y:S01]  /*30b0*/  UISETP.NE.AND UP0, UPT, UR4, 0x1, UPT ;  /* 0x000000010400788c */ /* 0x000fe2000bf05270 */
[----:B------:R-:W-:Y:S01]  /*30c0*/  IMAD.MOV.U32 R0, RZ, RZ, RZ ;  /* 0x000000ffff007224 */ /* 0x000fe200078e00ff */
[----:B------:R-:W-:Y:S01]  /*30d0*/  ULDC UR8, c[0x0][0x288] ;  /* 0x0000a20000087ab9 */ /* 0x000fe20000000800 */
[----:B------:R-:W-:Y:S01]  /*30e0*/  IMAD.MOV.U32 R3, RZ, RZ, RZ ;  /* 0x000000ffff037224 */ /* 0x000fe200078e00ff */
[----:B------:R-:W-:Y:S01]  /*30f0*/  UIADD3 UR8, -UR8, 0x40, URZ ;  /* 0x0000004008087890 */ /* 0x000fe2000fffe13f */
[----:B------:R-:W-:Y:S01]  /*3100*/  CS2R R150, SRZ ;  /* 0x0000000000967805 */ /* 0x000fe2000001ff00 */
[----:B------:R-:W-:Y:S01]  /*3110*/  UP2UR UR49, UPR, URZ, 0x1 ;  /* 0x000000013f317883 */ /* 0x000fe20008000000 */
[----:B------:R-:W-:Y:S01]  /*3120*/  CS2R R148, SRZ ;  /* 0x0000000000947805 */ /* 0x000fe2000001ff00 */
[----:B------:R-:W-:Y:S01]  /*3130*/  UIMAD UR8, UR48, UR7, UR8 ;  /* 0x00000007300872a4 */ /* 0x000fe2000f8e0208 */
[----:B------:R-:W-:-:S02]  /*3140*/  CS2R R146, SRZ ;  /* 0x0000000000927805 */ /* 0x000fc4000001ff00 */
[----:B------:R-:W-:Y:S01]  /*3150*/  CS2R R144, SRZ ;  /* 0x0000000000907805 */ /* 0x000fe2000001ff00 */
[----:B------:R-:W-:Y:S01]  /*3160*/  @UP0 ULDC UR4, c[0x0][0x44c] ;  /* 0x0001130000040ab9 */ /* 0x000fe20000000800 */
[----:B------:R-:W-:Y:S01]  /*3170*/  @UP0 ULDC UR9, c[0x0][0x450] ;  /* 0x0001140000090ab9 */ /* 0x000fe20000000800 */
[----:B------:R-:W-:Y:S01]  /*3180*/  UIMAD.WIDE.U32 UR4, UR6, UR4, URZ ;  /* 0x00000004060472a5 */ /* 0x000fe2000f8e003f */
[----:B------:R-:W-:Y:S02]  /*3190*/  CS2R R142, SRZ ;  /* 0x00000000008e7805 */ /* 0x000fe4000001ff00 */
[----:B------:R-:W-:Y:S02]  /*31a0*/  CS2R R140, SRZ ;  /* 0x00000000008c7805 */ /* 0x000fe4000001ff00 */
[----:B------:R-:W-:Y:S01]  /*31b0*/  CS2R R138, SRZ ;  /* 0x00000000008a7805 */ /* 0x000fe2000001ff00 */
[----:B------:R-:W-:Y:S01]  /*31c0*/  @UP0 USHF.R.U32.HI UR6, URZ, UR9, UR5 ;  /* 0x000000093f060299 */ /* 0x000fe20008011605 */
[----:B------:R-:W-:-:S02]  /*31d0*/  CS2R R136, SRZ ;  /* 0x0000000000887805 */ /* 0x000fc4000001ff00 */
[----:B------:R-:W-:Y:S02]  /*31e0*/  CS2R R134, SRZ ;  /* 0x0000000000867805 */ /* 0x000fe4000001ff00 */
[----:B------:R-:W-:Y:S01]  /*31f0*/  CS2R R132, SRZ ;  /* 0x0000000000847805 */ /* 0x000fe2000001ff00 */
[----:B------:R-:W-:Y:S01]  /*3200*/  UIADD3 UR6, UR8, UR6, URZ ;  /* 0x0000000608067290 */ /* 0x000fe2000fffe03f */
[----:B------:R-:W-:Y:S02]  /*3210*/  CS2R R160, SRZ ;  /* 0x0000000000a07805 */ /* 0x000fe4000001ff00 */
[----:B------:R-:W-:Y:S02]  /*3220*/  CS2R R128, SRZ ;  /* 0x0000000000807805 */ /* 0x000fe4000001ff00 */
[----:B------:R-:W-:Y:S01]  /*3230*/  CS2R R158, SRZ ;  /* 0x00000000009e7805 */ /* 0x000fe2000001ff00 */
[----:B------:R-:W-:Y:S01]  /*3240*/  USHF.R.S32.HI UR4, URZ, 0x1f, UR6 ;  /* 0x0000001f3f047899 */ /* 0x000fe20008011406 */
[----:B------:R-:W-:-:S02]  /*3250*/  CS2R R156, SRZ ;  /* 0x00000000009c7805 */ /* 0x000fc4000001ff00 */
[----:B------:R-:W-:Y:S02]  /*3260*/  CS2R R124, SRZ ;  /* 0x00000000007c7805 */ /* 0x000fe4000001ff00 */
        /* <DEDUP_REMOVED lines=9> */
[----:B------:R-:W-:Y:S01]  /*3300*/  UISETP.LT.AND UP0, UPT, UR52, UR4, UPT ;  /* 0x000000043400728c */ /* 0x000fe2000bf01270 */
[----:B------:R-:W-:Y:S02]  /*3310*/  CS2R R162, SRZ ;  /* 0x0000000000a27805 */ /* 0x000fe4000001ff00 */
[----:B------:R-:W-:Y:S02]  /*3320*/  CS2R R106, SRZ ;  /* 0x00000000006a7805 */ /* 0x000fe4000001ff00 */
[----:B------:R-:W-:Y:S01]  /*3330*/  CS2R R164, SRZ ;  /* 0x0000000000a47805 */ /* 0x000fe2000001ff00 */
[----:B------:R-:W-:Y:S01]  /*3340*/  USEL UR52, UR52, UR4, UP0 ;  /* 0x0000000434347287 */ /* 0x000fe20008000000 */
[----:B------:R-:W-:-:S02]  /*3350*/  CS2R R102, SRZ ;  /* 0x0000000000667805 */ /* 0x000fc4000001ff00 */
[----:B------:R-:W-:Y:S02]  /*3360*/  CS2R R166, SRZ ;  /* 0x0000000000a67805 */ /* 0x000fe4000001ff00 */
[----:B------:R-:W-:Y:S01]  /*3370*/  CS2R R98, SRZ ;  /* 0x0000000000627805 */ /* 0x000fe2000001ff00 */
[----:B------:R-:W-:Y:S01]  /*3380*/  UISETP.GE.AND UP0, UPT, UR52, 0x1, UPT ;  /* 0x000000013400788c */ /* 0x000fe2000bf06270 */
[----:B------:R-:W-:Y:S02]  /*3390*/  CS2R R168, SRZ ;  /* 0x0000000000a87805 */ /* 0x000fe4000001ff00 */
[----:B------:R-:W-:Y:S02]  /*33a0*/  CS2R R94, SRZ ;  /* 0x00000000005e7805 */ /* 0x000fe4000001ff00 */
[----:B------:R-:W-:Y:S02]  /*33b0*/  CS2R R170, SRZ ;  /* 0x0000000000aa7805 */ /* 0x000fe4000001ff00 */
[----:B------:R-:W-:-:S02]  /*33c0*/  CS2R R90, SRZ ;  /* 0x00000000005a7805 */ /* 0x000fc4000001ff00 */
[----:B------:R-:W-:Y:S02]  /*33d0*/  CS2R R172, SRZ ;  /* 0x0000000000ac7805 */ /* 0x000fe4000001ff00 */
[----:B------:R-:W-:Y:S02]  /*33e0*/  PLOP3.LUT P1, PT, PT, PT, UP0, 0x80, 0x0 ;  /* 0x000000000000781c */ /* 0x000fe40003f2f008 */
        /* <DEDUP_REMOVED lines=51> */
[----:B------:R-:W-:Y:S01]  /*3720*/  MOV R4, UR4 ;  /* 0x0000000400047c02 */ /* 0x000fe20008000f00 */
        /* <DEDUP_REMOVED lines=12> */
.L_x_3864:
        /* <DEDUP_REMOVED lines=9> */
.L_x_3975:
[----:B------:R-:W-:Y:S05]  /*3880*/  @!P0 BRA `(.L_x_3866) ;  /* 0x0000000000048947 */ /* 0x000fea0003800000 */
[----:B------:R-:W-:Y:S01]  /*3890*/  BPT.TRAP 0x1 ;  /* 0x000000040000795c */ /* 0x000fe20000300000 */
.L_x_3866:
[----:B------:R-:W-:Y:S02]  /*38a0*/  IMAD.U32 R7, RZ, RZ, UR38 ;  /* 0x00000026ff077e24 */ /* 0x000fe4000f8e00ff */
[----:B------:R-:W-:-:S03]  /*38b0*/  IMAD.U32 R8, RZ, RZ, UR37 ;  /* 0x00000025ff087e24 */ /* 0x000fc6000f8e00ff */
[----:B------:R-:W-:Y:S02]  /*38c0*/  LEA R7, R7, UR42, 0x3 ;  /* 0x0000002a07077c11 */ /* 0x000fe4000f8e18ff */
[----:B------:R-:W-:-:S04]  /*38d0*/  SHF.L.U32 R8, R8, 0x1f, RZ ;  /* 0x0000001f08087819 */ /* 0x000fc800000006ff */
[----:B------:R1:W2:Y:S01]  /*38e0*/  SYNCS.PHASECHK.TRANS64.TRYWAIT P1, [R7+URZ+0x28c30], R8 ;  /* 0x028c3008070075a7 */ /* 0x0002a2000802017f */
[----:B------:R-:W-:Y:S05]  /*38f0*/  @!P0 BRA `(.L_x_3867) ;  /* 0x0000000000048947 */ /* 0x000fea0003800000 */
[----:B------:R-:W-:Y:S01]  /*3900*/  BPT.TRAP 0x1 ;  /* 0x000000040000795c */ /* 0x000fe20000300000 */
.L_x_3867:
[----:B--2---:R-:W-:Y:S05]  /*3910*/  @P1 BRA `(.L_x_3868) ;  /* 0x0000000000081947 */ /* 0x004fea0003800000 */
[----:B------:R-:W2:Y:S02]  /*3920*/  SYNCS.PHASECHK.TRANS64.TRYWAIT P1, [R7+URZ+0x28c30], R8 ;  /* 0x028c3008070075a7 */ /* 0x000ea4000802017f */
[----:B--2---:R-:W-:Y:S05]  /*3930*/  @!P1 BRA `(.L_x_3869) ;  /* 0x000000c000f89947 */ /* 0x004fea0003800000 */
.L_x_3868:
        /* <DEDUP_REMOVED lines=40> */
.L_x_3870:
[----:B------:R-:W-:Y:S01]  /*3bc0*/  UISETP.NE.AND UP0, UPT, UR49, URZ, UPT ;  /* 0x0000003f3100728c */ /* 0x000fe2000bf05270 */
[----:B------:R-:W-:Y:S01]  /*3bd0*/  VIADD R3, R185, UR44 ;  /* 0x0000002cb9037c36 */ /* 0x000fe20008000000 */
[----:B------:R-:W-:Y:S01]  /*3be0*/  ULDC UR14, c[0x0][0x2f0] ;  /* 0x0000bc00000e7ab9 */ /* 0x000fe20000000800 */
[----:B------:R-:W-:Y:S01]  /*3bf0*/  ULDC UR15, c[0x0][0x288] ;  /* 0x0000a200000f7ab9 */ /* 0x000fe20000000800 */
[----:B------:R-:W-:Y:S02]  /*3c00*/  ULDC UR10, c[0x0][0x988] ;  /* 0x00026200000a7ab9 */ /* 0x000fe40000000800 */
[----:B------:R-:W-:Y:S02]  /*3c10*/  PLOP3.LUT P1, PT, PT, PT, UP0, 0x80, 0x0 ;  /* 0x000000000000781c */ /* 0x000fe40003f2f008 */
[----:B------:R-:W-:-:S03]  /*3c20*/  PLOP3.LUT P2, PT, PT, PT, UP0, 0x80, 0x0 ;  /* 0x000000000000781c */ /* 0x000fc60003f4f008 */
[----:B------:R-:W-:-:S08]  /*3c30*/  @UP0 ULDC UR6, c[0x0][0x44c] ;  /* 0x0001130000060ab9 */ /* 0x000fd00000000800 */
[----:B------:R-:W-:Y:S01]  /*3c40*/  @P1 IMAD.HI.U32 R4, R3, UR6, RZ ;  /* 0x0000000603041c27 */ /* 0x000fe2000f8e00ff */
[----:B------:R-:W-:-:S04]  /*3c50*/  @UP0 ULDC UR6, c[0x0][0x450] ;  /* 0x0001140000060ab9 */ /* 0x000fc80000000800 */
[----:B------:R-:W-:Y:S01]  /*3c60*/  @P2 SHF.R.U32.HI R3, RZ, UR6, R4 ;  /* 0x00000006ff032c19 */ /* 0x000fe20008011604 */
[----:B------:R-:W-:Y:S02]  /*3c70*/  UMOV UR6, 0xffffffc0 ;  /* 0xffffffc000067882 */ /* 0x000fe40000000000 */
[----:B------:R-:W-:Y:S02]  /*3c80*/  UIMAD UR7, UR52, UR6, 0x41 ;  /* 0x00000041340774a4 */ /* 0x000fe4000f8e0206 */
[----:B------:R-:W0:Y:S01]  /*3c90*/  SHFL.IDX PT, R6, R3, 0x1, 0x1c1f ;  /* 0x003c1f0003067f89 */ /* 0x000e2200000e0000 */
[----:B------:R-:W-:Y:S02]  /*3ca0*/  UIMAD UR6, UR52, UR6, 0x40 ;  /* 0x00000040340674a4 */ /* 0x000fe4000f8e0206 */
[----:B------:R-:W-:Y:S01]  /*3cb0*/  UIMAD UR7, UR48, UR14, UR7 ;  /* 0x0000000e300772a4 */ /* 0x000fe2000f8e0207 */
[----:B------:R-:W3:Y:S01]  /*3cc0*/  SHFL.IDX PT, R3, R3, RZ, 0x1c1f ;  /* 0x001c1fff03037589 */ /* 0x000ee200000e0000 */
[----:B------:R-:W-:-:S04]  /*3cd0*/  UIMAD UR6, UR48, UR14, UR6 ;  /* 0x0000000e300672a4 */ /* 0x000fc8000f8e0206 */
[----:B------:R-:W-:Y:S02]  /*3ce0*/  IMAD.U32 R5, RZ, RZ, UR7 ;  /* 0x00000007ff057e24 */ /* 0x000fe4000f8e00ff */
[----:B------:R-:W-:Y:S02]  /*3cf0*/  IADD3 R4, -R2, UR6, RZ ;  /* 0x0000000602047c10 */ /* 0x000fe4000fffe1ff */
[----:B------:R-:W-:Y:S02]  /*3d00*/  R2UR UR6, R7 ;  /* 0x00000000070672ca */ /* 0x000fe400000e0000 */
[----:B------:R-:W-:-:S04]  /*3d10*/  IADD3 R5, R5, -UR15, -R2 ;  /* 0x8000000f05057c10 */ /* 0x000fc8000fffe802 */
[----:B0-----:R-:W-:-:S07]  /*3d20*/  VIADDMNMX R6, R6, R5, R4, PT ;  /* 0x0000000506067246 */ /* 0x001fce0003800104 */
[----:B------:R-:W-:Y:S01]  /*3d30*/  UIADD3 UR6, UR6, 0x28c40, URZ ;  /* 0x00028c4006067890 */ /* 0x000fe2000fffe03f */
[C---:B------:R-:W-:Y:S02]  /*3d40*/  ISETP.GT.AND P1, PT, R6.reuse, RZ, PT ;  /* 0x000000ff0600720c */ /* 0x040fe40003f24270 */
[C---:B------:R-:W-:Y:S01]  /*3d50*/  ISETP.GT.AND P2, PT, R6.reuse, 0x1, PT ;  /* 0x000000010600780c */ /* 0x040fe20003f44270 */
[----:B------:R-:W-:Y:S01]  /*3d60*/  UPRMT UR6, UR40, 0x654, UR6 ;  /* 0x0000065428067896 */ /* 0x000fe20008000006 */
[----:B------:R-:W-:Y:S02]  /*3d70*/  ISETP.GT.AND P3, PT, R6, 0x8, PT ;  /* 0x000000080600780c */ /* 0x000fe40003f64270 */
[----:B------:R-:W-:Y:S02]  /*3d80*/  FSEL R26, R26, -INF , P1 ;  /* 0xff8000001a1a7808 */ /* 0x000fe40000800000 */
[----:B------:R-:W-:Y:S02]  /*3d90*/  FSEL R27, R27, -INF , P2 ;  /* 0xff8000001b1b7808 */ /* 0x000fe40001000000 */
[----:B------:R-:W-:-:S02]  /*3da0*/  ISETP.GT.AND P1, PT, R6, 0x9, PT ;  /* 0x000000090600780c */ /* 0x000fc40003f24270 */
[----:B------:R-:W-:Y:S01]  /*3db0*/  FSEL R30, R30, -INF , P3 ;  /* 0xff8000001e1e7808 */ /* 0x000fe20001800000 */
[----:B------:R-:W-:Y:S01]  /*3dc0*/  SYNCS.ARRIVE.TRANS64.RED.A1T0 RZ, [UR6], RZ ;  /* 0x000000ffffff79a7 */ /* 0x000fe20008100406 */
[----:B------:R-:W-:Y:S01]  /*3dd0*/  FMNMX.FTZ R9, R26, R27, !PT ;  /* 0x0000001b1a097209 */ /* 0x000fe20007810000 */
[----:B------:R-:W-:Y:S01]  /*3de0*/  BAR.SYNC.DEFER_BLOCKING 0xf, 0x100 ;  /* 0x03c4000000007b1d */ /* 0x000fe20000010000 */
[----:B------:R-:W-:Y:S02]  /*3df0*/  ISETP.GT.AND P2, PT, R6, 0x10, PT ;  /* 0x000000100600780c */ /* 0x000fe40003f44270 */
[----:B------:R-:W-:Y:S02]  /*3e00*/  FSEL R31, R31, -INF , P1 ;  /* 0xff8000001f1f7808 */ /* 0x000fe40000800000 */
[----:B------:R-:W-:Y:S02]  /*3e10*/  FMNMX.FTZ R10, R30, R9, !PT ;  /* 0x000000091e0a7209 */ /* 0x000fe40007810000 */
        /* <DEDUP_REMOVED lines=34> */
[----:B------:R-:W-:Y:S02]  /*4040*/  FMNMX.FTZ R6, R54, R9, !PT ;  /* 0x0000000936067209 */ /* 0x000fe40007810000 */
[----:B---3--:R-:W-:Y:S02]  /*4050*/  VIADDMNMX R4, R3, R5, R4, PT ;  /* 0x0000000503047246 */ /* 0x008fe40003800104 */
[----:B------:R-:W-:-:S02]  /*4060*/  FMNMX.FTZ R6, R55, R6, !PT ;  /* 0x0000000637067209 */ /* 0x000fc40007810000 */
[C---:B------:R-:W-:Y:S02]  /*4070*/  ISETP.GT.AND P1, PT, R4.reuse, RZ, PT ;  /* 0x000000ff0400720c */ /* 0x040fe40003f24270 */
[C---:B------:R-:W-:Y:S01]  /*4080*/  ISETP.GT.AND P2, PT, R4.reuse, 0x1, PT ;  /* 0x000000010400780c */ /* 0x040fe20003f44270 */
[----:B------:R-:W0:Y:S01]  /*4090*/  SHFL.BFLY PT, R9, R6, 0x2, 0x1f ;  /* 0x0c401f0006097f89 */ /* 0x000e2200000e0000 */
[----:B------:R-:W-:Y:S02]  /*40a0*/  ISETP.GT.AND P3, PT, R4, 0x8, PT ;  /* 0x000000080400780c */ /* 0x000fe40003f64270 */
[----:B------:R-:W-:Y:S02]  /*40b0*/  FSEL R24, R24, -INF , P1 ;  /* 0xff80000018187808 */ /* 0x000fe40000800000 */
[----:B------:R-:W-:Y:S02]  /*40c0*/  FSEL R25, R25, -INF , P2 ;  /* 0xff80000019197808 */ /* 0x000fe40001000000 */
[----:B------:R-:W-:-:S02]  /*40d0*/  ISETP.GT.AND P1, PT, R4, 0x9, PT ;  /* 0x000000090400780c */ /* 0x000fc40003f24270 */
[----:B------:R-:W-:Y:S02]  /*40e0*/  FSEL R28, R28, -INF , P3 ;  /* 0xff8000001c1c7808 */ /* 0x000fe40001800000 */
[----:B------:R-:W-:Y:S02]  /*40f0*/  FMNMX.FTZ R3, R24, R25, !PT ;  /* 0x0000001918037209 */ /* 0x000fe40007810000 */
[C---:B------:R-:W-:Y:S02]  /*4100*/  ISETP.GT.AND P2, PT, R4.reuse, 0x10, PT ;  /* 0x000000100400780c */ /* 0x040fe40003f44270 */
[----:B------:R-:W-:Y:S02]  /*4110*/  FSEL R29, R29, -INF , P1 ;  /* 0xff8000001d1d7808 */ /* 0x000fe40000800000 */
[----:B------:R-:W-:Y:S02]  /*4120*/  ISETP.GT.AND P1, PT, R4, 0x11, PT ;  /* 0x000000110400780c */ /* 0x000fe40003f24270 */
[----:B------:R-:W-:-:S02]  /*4130*/  FSEL R32, R32, -INF , P2 ;  /* 0xff80000020207808 */ /* 0x000fc40001000000 */
[----:B------:R-:W-:Y:S02]  /*4140*/  ISETP.GT.AND P2, PT, R4, 0x18, PT ;  /* 0x000000180400780c */ /* 0x000fe40003f44270 */
[----:B------:R-:W-:Y:S02]  /*4150*/  FSEL R33, R33, -INF , P1 ;  /* 0xff80000021217808 */ /* 0x000fe40000800000 */
[----:B0-----:R-:W-:Y:S02]  /*4160*/  FMNMX.FTZ R9, R6, R9, !PT ;  /* 0x0000000906097209 */ /* 0x001fe40007810000 */
[----:B------:R-:W-:Y:S02]  /*4170*/  FMNMX.FTZ R6, R28, R3, !PT ;  /* 0x000000031c067209 */ /* 0x000fe40007810000 */
[----:B------:R-:W-:Y:S01]  /*4180*/  ISETP.GT.AND P1, PT, R4, 0x19, PT ;  /* 0x000000190400780c */ /* 0x000fe20003f24270 */
[----:B------:R-:W0:Y:S01]  /*4190*/  SHFL.BFLY PT, R10, R9, 0x1, 0x1f ;  /* 0x0c201f00090a7f89 */ /* 0x000e2200000e0000 */
[----:B------:R-:W-:-:S02]  /*41a0*/  FMNMX.FTZ R3, R29, R6, !PT ;  /* 0x000000061d037209 */ /* 0x000fc40007810000 */
[----:B------:R-:W-:Y:S02]  /*41b0*/  FSEL R36, R36, -INF , P2 ;  /* 0xff80000024247808 */ /* 0x000fe40001000000 */
[----:B------:R-:W-:Y:S02]  /*41c0*/  FMNMX.FTZ R6, R32, R3, !PT ;  /* 0x0000000320067209 */ /* 0x000fe40007810000 */
[----:B------:R-:W-:Y:S02]  /*41d0*/  ISETP.GT.AND P2, PT, R4, 0x20, PT ;  /* 0x000000200400780c */ /* 0x000fe40003f44270 */
[----:B------:R-:W-:Y:S02]  /*41e0*/  FMNMX.FTZ R3, R33, R6, !PT ;  /* 0x0000000621037209 */ /* 0x000fe40007810000 */
[----:B------:R-:W-:Y:S02]  /*41f0*/  FSEL R37, R37, -INF , P1 ;  /* 0xff80000025257808 */ /* 0x000fe40000800000 */
[----:B------:R-:W-:-:S02]  /*4200*/  FMNMX.FTZ R6, R36, R3, !PT ;  /* 0x0000000324067209 */ /* 0x000fc40007810000 */
[----:B------:R-:W-:Y:S02]  /*4210*/  ISETP.GT.AND P1, PT, R4, 0x21, PT ;  /* 0x000000210400780c */ /* 0x000fe40003f24270 */
[----:B------:R-:W-:Y:S02]  /*4220*/  FSEL R40, R40, -INF , P2 ;  /* 0xff80000028287808 */ /* 0x000fe40001000000 */
[----:B------:R-:W-:Y:S02]  /*4230*/  FMNMX.FTZ R3, R37, R6, !PT ;  /* 0x0000000625037209 */ /* 0x000fe40007810000 */
[----:B------:R-:W-:Y:S02]  /*4240*/  ISETP.GT.AND P2, PT, R4, 0x28, PT ;  /* 0x000000280400780c */ /* 0x000fe40003f44270 */
        /* <DEDUP_REMOVED lines=17> */
[----:B------:R-:W-:Y:S02]  /*4360*/  FSEL R53, R53, -INF , P2 ;  /* 0xff80000035357808 */ /* 0x000fe40001000000 */
[----:B------:R-:W-:Y:S02]  /*4370*/  FMNMX.FTZ R4, R52, R3, !PT ;  /* 0x0000000334047209 */ /* 0x000fe40007810000 */
[----:B0-----:R-:W-:-:S02]  /*4380*/  FMNMX.FTZ R5, R9, R10, !PT ;  /* 0x0000000a09057209 */ /* 0x001fc40007810000 */
[----:B------:R-:W-:Y:S02]  /*4390*/  FMNMX.FTZ R4, R53, R4, !PT ;  /* 0x0000000435047209 */ /* 0x000fe40007810000 */
[C---:B------:R-:W-:Y:S01]  /*43a0*/  FSETP.NEU.FTZ.AND P4, PT, R5.reuse, -INF , PT ;  /* 0xff8000000500780b */ /* 0x040fe20003f9d000 */
[----:B------:R-:W-:Y:S02]  /*43b0*/  FMUL.FTZ R9, R5, UR10 ;  /* 0x0000000a05097c20 */ /* 0x000fe40008410000 */
[----:B------:R-:W0:Y:S03]  /*43c0*/  SHFL.BFLY PT, R3, R4, 0x2, 0x1f ;  /* 0x0c401f0004037f89 */ /* 0x000e2600000e0000 */
        /* <DEDUP_REMOVED lines=17> */
[----:B0-----:R-:W-:Y:S01]  /*44e0*/  FMNMX.FTZ R3, R4, R3, !PT ;  /* 0x0000000304037209 */ /* 0x001fe20007810000 */
[--C-:B------:R-:W-:Y:S01]  /*44f0*/  FFMA.FTZ R54, R54, UR10, -R9.reuse ;  /* 0x0000000a36367c23 */ /* 0x100fe20008010809 */
[----:B------:R-:W-:-:S03]  /*4500*/  FFMA.FTZ R9, R55, UR10, -R9 ;  /* 0x0000000a37097c23 */ /* 0x000fc60008010809 */
[----:B------:R-:W0:Y:S01]  /*4510*/  SHFL.BFLY PT, R6, R3, 0x1, 0x1f ;  /* 0x0c201f0003067f89 */ /* 0x000e2200000e0000 */
[----:B------:R-:W4:Y:S08]  /*4520*/  MUFU.EX2 R30, R30 ;  /* 0x0000001e001e7308 */ /* 0x000f300000000800 */
[----:B------:R-:W5:Y:S01]  /*4530*/  MUFU.EX2 R31, R31 ;  /* 0x0000001f001f7308 */ /* 0x000f620000000800 */
[----:B---3--:R-:W-:Y:S01]  /*4540*/  FADD.FTZ R11, R26, R27 ;  /* 0x0000001b1a0b7221 */ /* 0x008fe20000010000 */
[----:B------:R-:W-:-:S06]  /*4550*/  F2FP.F16.F32.PACK_AB R153, R27, R26 ;  /* 0x0000001a1b99723e */ /* 0x000fcc00000000ff */
[----:B------:R-:W3:Y:S01]  /*4560*/  MUFU.EX2 R34, R34 ;  /* 0x0000002200227308 */ /* 0x000ee20000000800 */
[----:B----4-:R-:W-:Y:S01]  /*4570*/  FADD.FTZ R4, R30, R11 ;  /* 0x0000000b1e047221 */ /* 0x010fe20000010000 */
[----:B0-----:R-:W-:-:S06]  /*4580*/  FMNMX.FTZ R6, R3, R6, !PT ;  /* 0x0000000603067209 */ /* 0x001fcc0007810000 */
[----:B------:R-:W0:Y:S01]  /*4590*/  MUFU.EX2 R35, R35 ;  /* 0x0000002300237308 */ /* 0x000e220000000800 */
[C---:B-----5:R-:W-:Y:S01]  /*45a0*/  FADD.FTZ R13, R31.reuse, R4 ;  /* 0x000000041f0d7221 */ /* 0x060fe20000010000 */
[----:B------:R-:W-:Y:S01]  /*45b0*/  F2FP.F16.F32.PACK_AB R155, R31, R30 ;  /* 0x0000001e1f9b723e */ /* 0x000fe200000000ff */
[C---:B------:R-:W-:Y:S01]  /*45c0*/  FMUL.FTZ R3, R6.reuse, UR10 ;  /* 0x0000000a06037c20 */ /* 0x040fe20008410000 */
[----:B------:R-:W-:-:S04]  /*45d0*/  FSETP.NEU.FTZ.AND P1, PT, R6, -INF , PT ;  /* 0xff8000000600780b */ /* 0x000fc80003f3d000 */
[----:B------:R-:W4:Y:S01]  /*45e0*/  MUFU.EX2 R38, R38 ;  /* 0x0000002600267308 */ /* 0x000f220000000800 */
[----:B------:R-:W-:Y:S01]  /*45f0*/  FSEL R3, R3, RZ, P1 ;  /* 0x000000ff03037208 */ /* 0x000fe20000800000 */
[----:B---3--:R-:W-:-:S04]  /*4600*/  FADD.FTZ R10, R34, R13 ;  /* 0x0000000d220a7221 */ /* 0x008fc80000010000 */
        /* <DEDUP_REMOVED lines=13> */
[----:B0-----:R-:W-:Y:S01]  /*46e0*/  FADD.FTZ R13, R35, R10 ;  /* 0x0000000a230d7221 */ /* 0x001fe20000010000 */
[----:B------:R-:W0:Y:S01]  /*46f0*/  MUFU.EX2 R25, R25 ;  /* 0x0000001900197308 */ /* 0x000e220000000800 */
[--C-:B------:R-:W-:Y:S01]  /*4700*/  FFMA.FTZ R48, R48, UR10, -R3.reuse ;  /* 0x0000000a30307c23 */ /* 0x100fe20008010803 */
[----:B------:R-:W-:Y:S01]  /*4710*/  FFMA.FTZ R49, R49, UR10, -R3 ;  /* 0x0000000a31317c23 */ /* 0x000fe20008010803 */
[----:B----4-:R-:W-:Y:S01]  /*4720*/  FADD.FTZ R10, R38, R13 ;  /* 0x0000000d260a7221 */ /* 0x010fe20000010000 */
[--C-:B------:R-:W-:Y:S01]  /*4730*/  FFMA.FTZ R52, R52, UR10, -R3.reuse ;  /* 0x0000000a34347c23 */ /* 0x100fe20008010803 */
[----:B------:R-:W-:Y:S01]  /*4740*/  FFMA.FTZ R3, R53, UR10, -R3 ;  /* 0x0000000a35037c23 */ /* 0x000fe20008010803 */
[----:B------:R-:W-:-:S02]  /*4750*/  F2FP.F16.F32.PACK_AB R157, R35, R34 ;  /* 0x00000022239d723e */ /* 0x000fc400000000ff */
        /* <DEDUP_REMOVED lines=11> */
[----:B0-----:R-:W-:-:S07]  /*4810*/  FADD.FTZ R4, R32, R11 ;  /* 0x0000000b20047221 */ /* 0x001fce0000010000 */
[----:B------:R-:W0:Y:S01]  /*4820*/  MUFU.EX2 R39, R39 ;  /* 0x0000002700277308 */ /* 0x000e220000000800 */
[C---:B---3--:R-:W-:Y:S01]  /*4830*/  FADD.FTZ R11, R33.reuse, R4 ;  /* 0x00000004210b7221 */ /* 0x048fe20000010000 */
[----:B------:R-:W-:-:S06]  /*4840*/  F2FP.F16.F32.PACK_AB R156, R33, R32 ;  /* 0x00000020219c723e */ /* 0x000fcc00000000ff */
[----:B------:R-:W3:Y:S01]  /*4850*/  MUFU.EX2 R37, R37 ;  /* 0x0000002500257308 */ /* 0x000ee20000000800 */
[----:B-----5:R-:W-:-:S07]  /*4860*/  FADD.FTZ R4, R36, R11 ;  /* 0x0000000b24047221 */ /* 0x020fce0000010000 */
[----:B------:R-:W5:Y:S01]  /*4870*/  MUFU.EX2 R42, R42 ;  /* 0x0000002a002a7308 */ /* 0x000f620000000800 */
[C---:B0-----:R-:W-:Y:S01]  /*4880*/  FADD.FTZ R13, R39.reuse, R10 ;  /* 0x0000000a270d7221 */ /* 0x041fe20000010000 */
[----:B------:R-:W-:-:S06]  /*4890*/  F2FP.F16.F32.PACK_AB R159, R39, R38 ;  /* 0x00000026279f723e */ /* 0x000fcc00000000ff */
[----:B------:R-:W0:Y:S01]  /*48a0*/  MUFU.EX2 R40, R40 ;  /* 0x0000002800287308 */ /* 0x000e220000000800 */
[C---:B---3--:R-:W-:Y:S01]  /*48b0*/  FADD.FTZ R11, R37.reuse, R4 ;  /* 0x00000004250b7221 */ /* 0x048fe20000010000 */
[----:B------:R-:W-:-:S05]  /*48c0*/  F2FP.F16.F32.PACK_AB R158, R37, R36 ;  /* 0x00000024259e723e */ /* 0x000fca00000000ff */
[----:B------:R4:W-:Y:S01]  /*48d0*/  STSM.16.M88.4 [R22], R156 ;  /* 0x0000009c16007844 */ /* 0x0009e20000000200 */
[----:B------:R-:W3:Y:S01]  /*48e0*/  MUFU.EX2 R43, R43 ;  /* 0x0000002b002b7308 */ /* 0x000ee20000000800 */
[----:B-----5:R-:W-:-:S07]  /*48f0*/  FADD.FTZ R10, R42, R13 ;  /* 0x0000000d2a0a7221 */ /* 0x020fce0000010000 */
[----:B------:R-:W5:Y:S01]  /*4900*/  MUFU.EX2 R41, R41 ;  /* 0x0000002900297308 */ /* 0x000f620000000800 */
[----:B0-----:R-:W-:-:S07]  /*4910*/  FADD.FTZ R4, R40, R11 ;  /* 0x0000000b28047221 */ /* 0x001fce0000010000 */
[----:B------:R-:W0:Y:S01]  /*4920*/  MUFU.EX2 R46, R46 ;  /* 0x0000002e002e7308 */ /* 0x000e220000000800 */
[C---:B---3--:R-:W-:Y:S01]  /*4930*/  FADD.FTZ R13, R43.reuse, R10 ;  /* 0x0000000a2b0d7221 */ /* 0x048fe20000010000 */
[----:B------:R-:W-:-:S06]  /*4940*/  F2FP.F16.F32.PACK_AB R161, R43, R42 ;  /* 0x0000002a2ba1723e */ /* 0x000fcc00000000ff */
[----:B------:R-:W3:Y:S01]  /*4950*/  MUFU.EX2 R44, R44 ;  /* 0x0000002c002c7308 */ /* 0x000ee20000000800 */
[C---:B-----5:R-:W-:Y:S01]  /*4960*/  FADD.FTZ R11, R41.reuse, R4 ;  /* 0x00000004290b7221 */ /* 0x060fe20000010000 */
[----:B------:R-:W-:-:S06]  /*4970*/  F2FP.F16.F32.PACK_AB R160, R41, R40 ;  /* 0x0000002829a0723e */ /* 0x000fcc00000000ff */
[----:B------:R-:W5:Y:S01]  /*4980*/  MUFU.EX2 R47, R47 ;  /* 0x0000002f002f7308 */ /* 0x000f620000000800 */
[----:B0-----:R-:W-:-:S07]  /*4990*/  FADD.FTZ R10, R46, R13 ;  /* 0x0000000d2e0a7221 */ /* 0x001fce0000010000 */
[----:B------:R-:W0:Y:S01]  /*49a0*/  MUFU.EX2 R45, R45 ;  /* 0x0000002d002d7308 */ /* 0x000e220000000800 */
[----:B---3--:R-:W-:-:S07]  /*49b0*/  FADD.FTZ R4, R44, R11 ;  /* 0x0000000b2c047221 */ /* 0x008fce0000010000 */
[----:B------:R-:W-:Y:S01]  /*49c0*/  MUFU.EX2 R50, R50 ;  /* 0x0000003200327308 */ /* 0x000fe20000000800 */
[C---:B-----5:R-:W-:Y:S01]  /*49d0*/  F2FP.F16.F32.PACK_AB R163, R47.reuse, R46 ;  /* 0x0000002e2fa3723e */ /* 0x060fe200000000ff */
[----:B------:R-:W-:-:S06]  /*49e0*/  FADD.FTZ R47, R47, R10 ;  /* 0x0000000a2f2f7221 */ /* 0x000fcc0000010000 */
[----:B------:R-:W3:Y:S01]  /*49f0*/  MUFU.EX2 R51, R51 ;  /* 0x0000003300337308 */ /* 0x000ee20000000800 */
[C---:B0-----:R-:W-:Y:S01]  /*4a00*/  F2FP.F16.F32.PACK_AB R162, R45.reuse, R44 ;  /* 0x0000002c2da2723e */ /* 0x041fe200000000ff */
[----:B------:R-:W-:-:S04]  /*4a10*/  FADD.FTZ R45, R45, R4 ;  /* 0x000000042d2d7221 */ /* 0x000fc80000010000 */
[----:B------:R4:W-:Y:S02]  /*4a20*/  STSM.16.M88.4 [R184], R160 ;  /* 0x000000a0b8007844 */ /* 0x0009e40000000200 */
[----:B------:R-:W-:Y:S08]  /*4a30*/  MUFU.EX2 R48, R48 ;  /* 0x0000003000307308 */ /* 0x000ff00000000800 */
[----:B------:R-:W0:Y:S01]  /*4a40*/  MUFU.EX2 R49, R49 ;  /* 0x0000003100317308 */ /* 0x000e220000000800 */
[----:B---3--:R-:W-:Y:S01]  /*4a50*/  F2FP.F16.F32.PACK_AB R165, R51, R50 ;  /* 0x0000003233a5723e */ /* 0x008fe200000000ff */
[----:B------:R-:W-:-:S04]  /*4a60*/  FADD.FTZ R50, R50, R47 ;  /* 0x0000002f32327221 */ /* 0x000fc80000010000 */
[----:B------:R-:W-:Y:S02]  /*4a70*/  FADD.FTZ R51, R51, R50 ;  /* 0x0000003233337221 */ /* 0x000fe40000010000 */
[----:B------:R-:W3:Y:S08]  /*4a80*/  MUFU.EX2 R54, R54 ;  /* 0x0000003600367308 */ /* 0x000ef00000000800 */
[----:B------:R-:W5:Y:S01]  /*4a90*/  MUFU.EX2 R9, R9 ;  /* 0x0000000900097308 */ /* 0x000f620000000800 */
[----:B0-----:R-:W-:Y:S01]  /*4aa0*/  F2FP.F16.F32.PACK_AB R164, R49, R48 ;  /* 0x0000003031a4723e */ /* 0x001fe200000000ff */
[----:B------:R-:W-:-:S04]  /*4ab0*/  FADD.FTZ R48, R48, R45 ;  /* 0x0000002d30307221 */ /* 0x000fc80000010000 */
[----:B------:R-:W-:Y:S02]  /*4ac0*/  FADD.FTZ R49, R49, R48 ;  /* 0x0000003031317221 */ /* 0x000fe40000010000 */
[----:B------:R-:W-:Y:S01]  /*4ad0*/  MUFU.EX2 R52, R52 ;  /* 0x0000003400347308 */ /* 0x000fe20000000800 */
[----:B---3--:R-:W-:-:S07]  /*4ae0*/  FADD.FTZ R4, R54, R51 ;  /* 0x0000003336047221 */ /* 0x008fce0000010000 */
[----:B------:R-:W0:Y:S01]  /*4af0*/  MUFU.EX2 R3, R3 ;  /* 0x0000000300037308 */ /* 0x000e220000000800 */
[C---:B-----5:R-:W-:Y:S01]  /*4b00*/  F2FP.F16.F32.PACK_AB R167, R9.reuse, R54 ;  /* 0x0000003609a7723e */ /* 0x060fe200000000ff */
[----:B------:R-:W-:Y:S01]  /*4b10*/  FADD.FTZ R4, R9, R4 ;  /* 0x0000000409047221 */ /* 0x000fe20000010000 */
[----:B0-----:R-:W-:Y:S01]  /*4b20*/  F2FP.F16.F32.PACK_AB R166, R3, R52 ;  /* 0x0000003403a6723e */ /* 0x001fe200000000ff */
[----:B------:R-:W-:-:S04]  /*4b30*/  FADD.FTZ R52, R52, R49 ;  /* 0x0000003134347221 */ /* 0x000fc80000010000 */
[----:B------:R4:W-:Y:S01]  /*4b40*/  STSM.16.M88.4 [R23], R164 ;  /* 0x000000a417007844 */ /* 0x0009e20000000200 */
[----:B------:R-:W-:Y:S01]  /*4b50*/  FADD.FTZ R3, R3, R52 ;  /* 0x0000003403037221 */ /* 0x000fe20000010000 */
[----:B------:R-:W-:Y:S06]  /*4b60*/  @!P0 BRA `(.L_x_3871) ;  /* 0x0000000000048947 */ /* 0x000fec0003800000 */
[----:B------:R-:W-:Y:S01]  /*4b70*/  BPT.TRAP 0x1 ;  /* 0x000000040000795c */ /* 0x000fe20000300000 */
.L_x_3871:
[----:B------:R0:W3:Y:S01]  /*4b80*/  SYNCS.PHASECHK.TRANS64.TRYWAIT P1, [R7+URZ+0x28c50], R8 ;  /* 0x028c5008070075a7 */ /* 0x0000e2000802017f */
[----:B------:R-:W-:Y:S05]  /*4b90*/  @!P0 BRA `(.L_x_3872) ;  /* 0x0000000000048947 */ /* 0x000fea0003800000 */
[----:B------:R-:W-:Y:S01]  /*4ba0*/  BPT.TRAP 0x1 ;  /* 0x000000040000795c */ /* 0x000fe20000300000 */
.L_x_3872:
[----:B---3--:R-:W-:Y:S05]  /*4bb0*/  @P1 BRA `(.L_x_3873) ;  /* 0x0000000000081947 */ /* 0x008fea0003800000 */
[----:B------:R-:W3:Y:S02]  /*4bc0*/  SYNCS.PHASECHK.TRANS64.TRYWAIT P1, [R7+URZ+0x28c50], R8 ;  /* 0x028c5008070075a7 */ /* 0x000ee4000802017f */
[----:B---3--:R-:W-:Y:S05]  /*4bd0*/  @!P1 BRA `(.L_x_3874) ;  /* 0x000000b000649947 */ /* 0x008fea0003800000 */
.L_x_3873:
        /* <DEDUP_REMOVED lines=34> */
.L_x_3875:
[----:B------:R-:W-:Y:S01]  /*4e00*/  UISETP.NE.AND UP0, UPT, UR49, URZ, UPT ;  /* 0x0000003f3100728c */ /* 0x000fe2000bf05270 */
[----:B------:R-:W-:Y:S01]  /*4e10*/  R2UR UR18, R7 ;  /* 0x00000000071272ca */ /* 0x000fe200000e0000 */
[----:B------:R-:W-:Y:S01]  /*4e20*/  UMOV UR11, UR44 ;  /* 0x0000002c000b7c82 */ /* 0x000fe20008000000 */
[----:B------:R-:W-:Y:S02]  /*4e30*/  UIMAD UR14, UR48, UR14, -UR15 ;  /* 0x0000000e300e72a4 */ /* 0x000fe4000f8e0a0f */
[----:B------:R-:W-:-:S06]  /*4e40*/  UIADD3 UR21, UR52, -0x2, URZ ;  /* 0xfffffffe34157890 */ /* 0x000fcc000fffe03f */
[----:B------:R-:W-:Y:S01]  /*4e50*/  @UP0 ULDC UR6, c[0x0][0x44c] ;  /* 0x0001130000060ab9 */ /* 0x000fe20000000800 */
[----:B------:R-:W-:Y:S01]  /*4e60*/  @UP0 ULDC UR19, c[0x0][0x450] ;  /* 0x0001140000130ab9 */ /* 0x000fe20000000800 */
[----:B------:R-:W-:Y:S02]  /*4e70*/  UIMAD.WIDE.U32 UR6, UR44, UR6, URZ ;  /* 0x000000062c0672a5 */ /* 0x000fe4000f8e003f */
[----:B------:R-:W-:Y:S02]  /*4e80*/  UIADD3 UR6, UR18, 0x28c60, URZ ;  /* 0x00028c6012067890 */ /* 0x000fe4000fffe03f */
[----:B------:R-:W-:Y:S02]  /*4e90*/  @UP0 USHF.R.U32.HI UR11, URZ, UR19, UR7 ;  /* 0x000000133f0b0299 */ /* 0x000fe40008011607 */
[----:B------:R-:W-:Y:S02]  /*4ea0*/  UPRMT UR6, UR40, 0x654, UR6 ;  /* 0x0000065428067896 */ /* 0x000fe40008000006 */
[----:B------:R-:W-:-:S04]  /*4eb0*/  UIADD3 UR14, UR14, UR11, URZ ;  /* 0x0000000b0e0e7290 */ /* 0x000fc8000fffe03f */
[----:B------:R-:W-:-:S03]  /*4ec0*/  USHF.R.S32.HI UR7, URZ, 0x1f, UR14 ;  /* 0x0000001f3f077899 */ /* 0x000fc6000801140e */
[----:B------:R-:W-:Y:S01]  /*4ed0*/  SYNCS.ARRIVE.TRANS64.RED.A1T0 RZ, [UR6], RZ ;  /* 0x000000ffffff79a7 */ /* 0x000fe20008100406 */
[----:B------:R-:W-:-:S04]  /*4ee0*/  ULEA.HI UR7, UR7, UR14, URZ, 0x6 ;  /* 0x0000000e07077291 */ /* 0x000fc8000f8f303f */
[----:B------:R-:W-:-:S04]  /*4ef0*/  USHF.R.S32.HI UR7, URZ, 0x6, UR7 ;  /* 0x000000063f077899 */ /* 0x000fc80008011407 */
[----:B------:R-:W-:-:S04]  /*4f00*/  UISETP.LT.AND UP0, UPT, URZ, UR7, UPT ;  /* 0x000000073f00728c */ /* 0x000fc8000bf01270 */
[----:B------:R-:W-:-:S04]  /*4f10*/  USEL UR20, URZ, UR7, !UP0 ;  /* 0x000000073f147287 */ /* 0x000fc8000c000000 */
[----:B------:R-:W-:-:S06]  /*4f20*/  UISETP.GE.AND UP0, UPT, UR21, UR20, UPT ;  /* 0x000000141500728c */ /* 0x000fcc000bf06270 */
[----:B------:R-:W-:-:S13]  /*4f30*/  PLOP3.LUT P1, PT, PT, PT, UP0, 0x80, 0x0 ;  /* 0x000000000000781c */ /* 0x000fda0003f2f008 */
[----:B------:R-:W-:Y:S05]  /*4f40*/  @!P1 BRA `(.L_x_3876) ;  /* 0x0000001c009c9947 */ /* 0x000fea0003800000 */
[----:B0123--:R-:W-:Y:S01]  /*4f50*/  MOV R8, R5 ;  /* 0x0000000500087202 */ /* 0x00ffe20000000f00 */
[----:B------:R-:W-:Y:S01]  /*4f60*/  IMAD.MOV.U32 R9, RZ, RZ, R6 ;  /* 0x000000ffff097224 */ /* 0x000fe200078e0006 */
[----:B------:R-:W-:Y:S01]  /*4f70*/  UMOV UR24, UR38 ;  /* 0x0000002600187c82 */ /* 0x000fe20008000000 */
[----:B------:R-:W-:Y:S01]  /*4f80*/  ULDC UR25, c[0x0][0x288] ;  /* 0x0000a20000197ab9 */ /* 0x000fe20000000800 */
[----:B------:R-:W-:-:S05]  /*4f90*/  ULDC UR22, c[0x0][0x988] ;  /* 0x0002620000167ab9 */ /* 0x000fca0000000800 */
.L_x_3887:
[----:B------:R-:W-:-:S04]  /*4fa0*/  UIADD3 UR38, UR24, 0x1, URZ ;  /* 0x0000000118267890 */ /* 0x000fc8000fffe03f */
[----:B------:R-:W-:-:S04]  /*4fb0*/  UISETP.NE.AND UP0, UPT, UR38, 0x2, UPT ;  /* 0x000000022600788c */ /* 0x000fc8000bf05270 */
[----:B------:R-:W-:Y:S02]  /*4fc0*/  USEL UR6, URZ, 0x1, UP0 ;  /* 0x000000013f067887 */ /* 0x000fe40008000000 */
[----:B------:R-:W-:Y:S02]  /*4fd0*/  USEL UR38, UR38, URZ, UP0 ;  /* 0x0000003f26267287 */ /* 0x000fe40008000000 */
[----:B------:R-:W-:Y:S01]  /*4fe0*/  ULOP3.LUT UR37, UR37, UR6, URZ, 0x3c, !UPT ;  /* 0x0000000625257292 */ /* 0x000fe2000f8e3c3f */
[----:B0-----:R-:W-:Y:S11]  /*4ff0*/  @!P0 BRA `(.L_x_3877) ;  /* 0x0000000000048947 */ /* 0x001ff60003800000 */
[----:B------:R-:W-:Y:S01]  /*5000*/  BPT.TRAP 0x1 ;  /* 0x000000040000795c */ /* 0x000fe20000300000 */
.L_x_3877:
[----:B------:R-:W-:Y:S01]  /*5010*/  ULEA UR23, UR38, UR42, 0x3 ;  /* 0x0000002a26177291 */ /* 0x000fe2000f8e183f */
[----:B------:R-:W-:-:S05]  /*5020*/  IMAD.U32 R7, RZ, RZ, UR37 ;  /* 0x00000025ff077e24 */ /* 0x000fca000f8e00ff */
[----:B------:R-:W-:-:S04]  /*5030*/  SHF.L.U32 R7, R7, 0x1f, RZ ;  /* 0x0000001f07077819 */ /* 0x000fc800000006ff */
[----:B------:R0:W1:Y:S01]  /*5040*/  SYNCS.PHASECHK.TRANS64.TRYWAIT P1, [UR23+0x28c30], R7 ;  /* 0x028c3007ff0075a7 */ /* 0x0000620008020157 */
[----:B------:R-:W-:Y:S05]  /*5050*/  @!P0 BRA `(.L_x_3878) ;  /* 0x0000000000048947 */ /* 0x000fea0003800000 */
[----:B------:R-:W-:Y:S01]  /*5060*/  BPT.TRAP 0x1 ;  /* 0x000000040000795c */ /* 0x000fe20000300000 */
.L_x_3878:
[----:B-1----:R-:W-:Y:S05]  /*5070*/  @P1 BRA `(.L_x_3879) ;  /* 0x0000000000081947 */ /* 0x002fea0003800000 */
[----:B------:R-:W1:Y:S02]  /*5080*/  SYNCS.PHASECHK.TRANS64.TRYWAIT P1, [UR23+0x28c30], R7 ;  /* 0x028c3007ff0075a7 */ /* 0x000e640008020157 */
[----:B-1----:R-:W-:Y:S05]  /*5090*/  @!P1 BRA `(.L_x_3880) ;  /* 0x000000ac00489947 */ /* 0x002fea0003800000 */
.L_x_3879:
        /* <DEDUP_REMOVED lines=23> */
.L_x_3881:
[----:B------:R-:W-:Y:S01]  /*5210*/  UISETP.NE.AND UP0, UPT, UR49, URZ, UPT ;  /* 0x0000003f3100728c */ /* 0x000fe2000bf05270 */
[----:B-1----:R-:W-:Y:S01]  /*5220*/  VIADD R6, R185, UR44 ;  /* 0x0000002cb9067c36 */ /* 0x002fe20008000000 */
[----:B------:R-:W1:Y:S01]  /*5230*/  LDC R12, c[0x0][0x2f0] ;  /* 0x0000bc00ff0c7b82 */ /* 0x000e620000000800 */
[----:B------:R-:W-:-:S03]  /*5240*/  UMOV UR10, UR22 ;  /* 0x00000016000a7c82 */ /* 0x000fc60008000000 */
        /* <DEDUP_REMOVED lines=8> */
[----:B------:R-:W2:Y:S04]  /*52d0*/  SHFL.IDX PT, R10, R6, 0x1, 0x1c1f ;  /* 0x003c1f00060a7f89 */ /* 0x000ea800000e0000 */
[----:B------:R-:W-:Y:S01]  /*52e0*/  IADD3 R5, -R2, UR6, RZ ;  /* 0x0000000602057c10 */ /* 0x000fe2000fffe1ff */
[----:B------:R-:W3:Y:S01]  /*52f0*/  SHFL.IDX PT, R6, R6, RZ, 0x1c1f ;  /* 0x001c1fff06067589 */ /* 0x000ee200000e0000 */
[----:B------:R-:W-:-:S03]  /*5300*/  UIADD3 UR6, UR23, 0x28c40, URZ ;  /* 0x00028c4017067890 */ /* 0x000fc6000fffe03f */
[----:B-1----:R-:W-:Y:S01]  /*5310*/  IMAD R5, R12, UR48, R5 ;  /* 0x000000300c057c24 */ /* 0x002fe2000f8e0205 */
[----:B------:R-:W-:-:S09]  /*5320*/  UPRMT UR6, UR40, 0x654, UR6 ;  /* 0x0000065428067896 */ /* 0x000fd20008000006 */
[----:B------:R-:W-:Y:S01]  /*5330*/  SYNCS.ARRIVE.TRANS64.RED.A1T0 RZ, [UR6], RZ ;  /* 0x000000ffffff79a7 */ /* 0x000fe20008100406 */
[----:B--2---:R-:W-:-:S04]  /*5340*/  IADD3 R10, R10, -UR25, R5 ;  /* 0x800000190a0a7c10 */ /* 0x004fc8000fffe005 */
[C---:B------:R-:W-:Y:S02]  /*5350*/  ISETP.GT.AND P1, PT, R10.reuse, RZ, PT ;  /* 0x000000ff0a00720c */ /* 0x040fe40003f24270 */
[----:B------:R-:W-:Y:S02]  /*5360*/  ISETP.GT.AND P2, PT, R10, 0x1, PT ;  /* 0x000000010a00780c */ /* 0x000fe40003f44270 */
[----:B------:R-:W-:Y:S02]  /*5370*/  FSEL R11, R154, -INF , P1 ;  /* 0xff8000009a0b7808 */ /* 0x000fe40000800000 */
        /* <DEDUP_REMOVED lines=44> */
[----:B---3--:R-:W-:-:S02]  /*5640*/  IADD3 R14, R6, -UR25, R5 ;  /* 0x80000019060e7c10 */ /* 0x008fc4000fffe005 */
[----:B------:R-:W-:Y:S02]  /*5650*/  FMNMX.FTZ R10, R183, R10, !PT ;  /* 0x0000000ab70a7209 */ /* 0x000fe40007810000 */
[C---:B------:R-:W-:Y:S02]  /*5660*/  ISETP.GT.AND P1, PT, R14.reuse, RZ, PT ;  /* 0x000000ff0e00720c */ /* 0x040fe40003f24270 */
[----:B------:R-:W-:Y:S01]  /*5670*/  ISETP.GT.AND P2, PT, R14, 0x1, PT ;  /* 0x000000010e00780c */ /* 0x000fe20003f44270 */
[----:B------:R-:W1:Y:S01]  /*5680*/  SHFL.BFLY PT, R13, R10, 0x2, 0x1f ;  /* 0x0c401f000a0d7f89 */ /* 0x000e6200000e0000 */
[----:B------:R-:W-:Y:S02]  /*5690*/  FSEL R152, R152, -INF , P1 ;  /* 0xff80000098987808 */ /* 0x000fe40000800000 */
[----:B------:R-:W-:Y:S02]  /*56a0*/  ISETP.GT.AND P1, PT, R14, 0x8, PT ;  /* 0x000000080e00780c */ /* 0x000fe40003f24270 */
[----:B------:R-:W-:-:S02]  /*56b0*/  FSEL R153, R153, -INF , P2 ;  /* 0xff80000099997808 */ /* 0x000fc40001000000 */
[----:B------:R-:W-:Y:S02]  /*56c0*/  FMNMX.FTZ R6, R152, R9, !PT ;  /* 0x0000000998067209 */ /* 0x000fe40007810000 */
[----:B------:R-:W-:Y:S02]  /*56d0*/  ISETP.GT.AND P2, PT, R14, 0x9, PT ;  /* 0x000000090e00780c */ /* 0x000fe40003f44270 */
[----:B------:R-:W-:Y:S02]  /*56e0*/  FSEL R156, R156, -INF , P1 ;  /* 0xff8000009c9c7808 */ /* 0x000fe40000800000 */
[----:B------:R-:W-:Y:S02]  /*56f0*/  FMNMX.FTZ R5, R153, R6, !PT ;  /* 0x0000000699057209 */ /* 0x000fe40007810000 */
[----:B------:R-:W-:Y:S02]  /*5700*/  ISETP.GT.AND P1, PT, R14, 0x10, PT ;  /* 0x000000100e00780c */ /* 0x000fe40003f24270 */
[----:B------:R-:W-:-:S02]  /*5710*/  FMNMX.FTZ R5, R156, R5, !PT ;  /* 0x000000059c057209 */ /* 0x000fc40007810000 */
[----:B------:R-:W-:Y:S02]  /*5720*/  FSEL R160, R160, -INF , P1 ;  /* 0xff800000a0a07808 */ /* 0x000fe40000800000 */
[C---:B------:R-:W-:Y:S02]  /*5730*/  ISETP.GT.AND P1, PT, R14.reuse, 0x18, PT ;  /* 0x000000180e00780c */ /* 0x040fe40003f24270 */
[----:B------:R-:W-:Y:S02]  /*5740*/  ISETP.GT.AND P3, PT, R14, 0x38, PT ;  /* 0x000000380e00780c */ /* 0x000fe40003f64270 */
[----:B-1----:R-:W-:Y:S02]  /*5750*/  FMNMX.FTZ R15, R10, R13, !PT ;  /* 0x0000000d0a0f7209 */ /* 0x002fe40007810000 */
[----:B------:R-:W-:Y:S02]  /*5760*/  FSEL R10, R157, -INF , P2 ;  /* 0xff8000009d0a7808 */ /* 0x000fe40001000000 */
[----:B------:R-:W-:Y:S01]  /*5770*/  ISETP.GT.AND P2, PT, R14, 0x11, PT ;  /* 0x000000110e00780c */ /* 0x000fe20003f44270 */
[----:B------:R-:W1:Y:S01]  /*5780*/  SHFL.BFLY PT, R20, R15, 0x1, 0x1f ;  /* 0x0c201f000f147f89 */ /* 0x000e6200000e0000 */
[----:B------:R-:W-:-:S02]  /*5790*/  FMNMX.FTZ R5, R10, R5, !PT ;  /* 0x000000050a057209 */ /* 0x000fc40007810000 */
        /* <DEDUP_REMOVED lines=14> */
[----:B-1----:R-:W-:Y:S02]  /*5880*/  FMNMX.FTZ R5, R15, R20, !PT ;  /* 0x000000140f057209 */ /* 0x002fe40007810000 */
[----:B------:R-:W-:Y:S02]  /*5890*/  ISETP.GT.AND P2, PT, R14, 0x29, PT ;  /* 0x000000290e00780c */ /* 0x000fe40003f44270 */
[----:B------:R-:W-:Y:S01]  /*58a0*/  FSEL R172, R172, -INF , P1 ;  /* 0xff800000acac7808 */ /* 0x000fe20000800000 */
[----:B------:R-:W-:Y:S01]  /*58b0*/  FMUL.FTZ R20, R5, UR10 ;  /* 0x0000000a05147c20 */ /* 0x000fe20008410000 */
[----:B------:R-:W-:-:S02]  /*58c0*/  FMNMX.FTZ R15, R169, R6, !PT ;  /* 0x00000006a90f7209 */ /* 0x000fc40007810000 */
[----:B------:R-:W-:Y:S02]  /*58d0*/  ISETP.GT.AND P1, PT, R14, 0x30, PT ;  /* 0x000000300e00780c */ /* 0x000fe40003f24270 */
[----:B------:R-:W-:Y:S02]  /*58e0*/  FSEL R173, R173, -INF , P2 ;  /* 0xff800000adad7808 */ /* 0x000fe40001000000 */
[----:B------:R-:W-:Y:S02]  /*58f0*/  FMNMX.FTZ R6, R172, R15, !PT ;  /* 0x0000000fac067209 */ /* 0x000fe40007810000 */
[----:B------:R-:W-:Y:S02]  /*5900*/  ISETP.GT.AND P2, PT, R14, 0x31, PT ;  /* 0x000000310e00780c */ /* 0x000fe40003f44270 */
[----:B------:R-:W-:Y:S02]  /*5910*/  FSEL R176, R176, -INF , P1 ;  /* 0xff800000b0b07808 */ /* 0x000fe40000800000 */
[----:B------:R-:W-:-:S02]  /*5920*/  FMNMX.FTZ R15, R173, R6, !PT ;  /* 0x00000006ad0f7209 */ /* 0x000fc40007810000 */
[----:B------:R-:W-:Y:S02]  /*5930*/  FSEL R177, R177, -INF , P2 ;  /* 0xff800000b1b17808 */ /* 0x000fe40001000000 */
[----:B------:R-:W-:Y:S02]  /*5940*/  FMNMX.FTZ R6, R176, R15, !PT ;  /* 0x0000000fb0067209 */ /* 0x000fe40007810000 */
[----:B------:R-:W-:Y:S02]  /*5950*/  ISETP.GT.AND P1, PT, R14, 0x39, PT ;  /* 0x000000390e00780c */ /* 0x000fe40003f24270 */
[----:B------:R-:W-:Y:S02]  /*5960*/  FSEL R180, R180, -INF , P3 ;  /* 0xff800000b4b47808 */ /* 0x000fe40001800000 */
[----:B------:R-:W-:Y:S02]  /*5970*/  FMNMX.FTZ R15, R177, R6, !PT ;  /* 0x00000006b10f7209 */ /* 0x000fe40007810000 */
[----:B------:R-:W-:-:S02]  /*5980*/  FSEL R181, R181, -INF , P1 ;  /* 0xff800000b5b57808 */ /* 0x000fc40000800000 */
[----:B------:R-:W-:Y:S02]  /*5990*/  FMNMX.FTZ R6, R180, R15, !PT ;  /* 0x0000000fb4067209 */ /* 0x000fe40007810000 */
[----:B------:R-:W-:Y:S02]  /*59a0*/  FSETP.NEU.FTZ.AND P4, PT, R5, -INF , PT ;  /* 0xff8000000500780b */ /* 0x000fe40003f9d000 */
[----:B------:R-:W-:Y:S02]  /*59b0*/  FMNMX.FTZ R6, R181, R6, !PT ;  /* 0x00000006b5067209 */ /* 0x000fe40007810000 */
[----:B------:R-:W-:-:S03]  /*59c0*/  FSEL R14, R20, RZ, P4 ;  /* 0x000000ff140e7208 */ /* 0x000fc60002000000 */
[----:B------:R-:W1:Y:S02]  /*59d0*/  SHFL.BFLY PT, R15, R6, 0x2, 0x1f ;  /* 0x0c401f00060f7f89 */ /* 0x000e6400000e0000 */
        /* <DEDUP_REMOVED lines=17> */
[----:B------:R-:W-:Y:S01]  /*5af0*/  FFMA.FTZ R183, R183, UR10, -R14 ;  /* 0x0000000ab7b77c23 */ /* 0x000fe2000801080e */
[----:B------:R-:W-:Y:S01]  /*5b00*/  IMAD.MOV R179, RZ, RZ, -R18 ;  /* 0x000000ffffb37224 */ /* 0x000fe200078e0a12 */
[----:B-1----:R-:W-:-:S03]  /*5b10*/  FMNMX.FTZ R15, R6, R15, !PT ;  /* 0x0000000f060f7209 */ /* 0x002fc60007810000 */
[----:B------:R-:W-:Y:S02]  /*5b20*/  MUFU.EX2 R155, R155 ;  /* 0x0000009b009b7308 */ /* 0x000fe40000000800 */
[----:B------:R-:W1:Y:S06]  /*5b30*/  SHFL.BFLY PT, R6, R15, 0x1, 0x1f ;  /* 0x0c201f000f067f89 */ /* 0x000e6c00000e0000 */
[----:B------:R-:W-:Y:S08]  /*5b40*/  MUFU.EX2 R20, R20 ;  /* 0x0000001400147308 */ /* 0x000ff00000000800 */
[----:B------:R-:W-:Y:S08]  /*5b50*/  MUFU.EX2 R157, R157 ;  /* 0x0000009d009d7308 */ /* 0x000ff00000000800 */
[----:B------:R-:W-:Y:S01]  /*5b60*/  MUFU.EX2 R158, R158 ;  /* 0x0000009e009e7308 */ /* 0x000fe20000000800 */
[----:B-1----:R-:W-:-:S04]  /*5b70*/  FMNMX.FTZ R6, R15, R6, !PT ;  /* 0x000000060f067209 */ /* 0x002fc80007810000 */
[C---:B------:R-:W-:Y:S01]  /*5b80*/  FSETP.NEU.FTZ.AND P1, PT, R6.reuse, -INF , PT ;  /* 0xff8000000600780b */ /* 0x040fe20003f3d000 */
[----:B------:R-:W-:Y:S02]  /*5b90*/  FMUL.FTZ R15, R6, UR10 ;  /* 0x0000000a060f7c20 */ /* 0x000fe40008410000 */
[----:B------:R-:W-:Y:S03]  /*5ba0*/  MUFU.EX2 R159, R159 ;  /* 0x0000009f009f7308 */ /* 0x000fe60000000800 */
[----:B------:R-:W-:-:S05]  /*5bb0*/  FSEL R15, R15, RZ, P1 ;  /* 0x000000ff0f0f7208 */ /* 0x000fca0000800000 */
[----:B------:R-:W-:Y:S01]  /*5bc0*/  MUFU.EX2 R162, R162 ;  /* 0x000000a200a27308 */ /* 0x000fe20000000800 */
[--C-:B------:R-:W-:Y:S01]  /*5bd0*/  FFMA.FTZ R21, R153, UR10, -R15.reuse ;  /* 0x0000000a99157c23 */ /* 0x100fe2000801080f */
[----:B------:R-:W-:Y:S01]  /*5be0*/  FSEL R153, R5, RZ, P4 ;  /* 0x000000ff05997208 */ /* 0x000fe20002000000 */
[--C-:B------:R-:W-:Y:S01]  /*5bf0*/  FFMA.FTZ R152, R152, UR10, -R15.reuse ;  /* 0x0000000a98987c23 */ /* 0x100fe2000801080f */
[--C-:B------:R-:W-:Y:S01]  /*5c00*/  FFMA.FTZ R156, R156, UR10, -R15.reuse ;  /* 0x0000000a9c9c7c23 */ /* 0x100fe2000801080f */
[--C-:B------:R-:W-:Y:S01]  /*5c10*/  FFMA.FTZ R171, R10, UR10, -R15.reuse ;  /* 0x0000000a0aab7c23 */ /* 0x100fe2000801080f */
[--C-:B------:R-:W-:Y:S01]  /*5c20*/  FFMA.FTZ R10, R160, UR10, -R15.reuse ;  /* 0x0000000aa00a7c23 */ /* 0x100fe2000801080f */
[----:B------:R-:W-:Y:S01]  /*5c30*/  FADD.FTZ R153, -R153, R8 ;  /* 0x0000000899997221 */ /* 0x000fe20000010100 */
[----:B------:R-:W-:Y:S01]  /*5c40*/  FSEL R8, R6, RZ, P1 ;  /* 0x000000ff06087208 */ /* 0x000fe20000800000 */
[----:B------:R-:W-:Y:S01]  /*5c50*/  MUFU.EX2 R152, R152 ;  /* 0x0000009800987308 */ /* 0x000fe20000000800 */
[--C-:B------:R-:W-:Y:S01]  /*5c60*/  FFMA.FTZ R175, R12, UR10, -R15.reuse ;  /* 0x0000000a0caf7c23 */ /* 0x100fe2000801080f */
[----:B------:R-:W-:Y:S01]  /*5c70*/  FMUL.FTZ R153, R153, UR10 ;  /* 0x0000000a99997c20 */ /* 0x000fe20008410000 */
[----:B------:R-:W-:Y:S01]  /*5c80*/  FFMA.FTZ R12, R164, UR10, -R15 ;  /* 0x0000000aa40c7c23 */ /* 0x000fe2000801080f */
[----:B------:R-:W-:Y:S01]  /*5c90*/  FADD.FTZ R9, -R8, R9 ;  /* 0x0000000908097221 */ /* 0x000fe20000010100 */
[--C-:B------:R-:W-:Y:S01]  /*5ca0*/  FFMA.FTZ R172, R172, UR10, -R15.reuse ;  /* 0x0000000aacac7c23 */ /* 0x100fe2000801080f */
[--C-:B------:R-:W-:Y:S01]  /*5cb0*/  FFMA.FTZ R13, R13, UR10, -R15.reuse ;  /* 0x0000000a0d0d7c23 */ /* 0x100fe2000801080f */
[--C-:B------:R-:W-:Y:S01]  /*5cc0*/  FFMA.FTZ R160, R168, UR10, -R15.reuse ;  /* 0x0000000aa8a07c23 */ /* 0x100fe2000801080f */
[----:B------:R-:W-:Y:S01]  /*5cd0*/  FMUL.FTZ R9, R9, UR10 ;  /* 0x0000000a09097c20 */ /* 0x000fe20008410000 */
[----:B------:R-:W-:Y:S01]  /*5ce0*/  MUFU.EX2 R21, R21 ;  /* 0x0000001500157308 */ /* 0x000fe20000000800 */
[----:B------:R-:W-:Y:S01]  /*5cf0*/  FFMA.FTZ R169, R169, UR10, -R15 ;  /* 0x0000000aa9a97c23 */ /* 0x000fe2000801080f */
[----:B------:R-:W-:Y:S01]  /*5d00*/  ISETP.NE.AND P1, PT, R2, R179, PT ;  /* 0x000000b30200720c */ /* 0x000fe20003f25270 */
[----:B------:R-:W-:-:S02]  /*5d10*/  IMAD.U32 R179, RZ, RZ, UR24 ;  /* 0x00000018ffb37e24 */ /* 0x000fc4000f8e00ff */
[--C-:B------:R-:W-:Y:S01]  /*5d20*/  FFMA.FTZ R180, R180, UR10, -R15.reuse ;  /* 0x0000000ab4b47c23 */ /* 0x100fe2000801080f */
[--C-:B------:R-:W-:Y:S01]  /*5d30*/  FFMA.FTZ R181, R181, UR10, -R15.reuse ;  /* 0x0000000ab5b57c23 */ /* 0x100fe2000801080f */
[--C-:B------:R-:W-:Y:S01]  /*5d40*/  FFMA.FTZ R177, R177, UR10, -R15.reuse ;  /* 0x0000000ab1b17c23 */ /* 0x100fe2000801080f */
[----:B------:R-:W1:Y:S08]  /*5d50*/  MUFU.EX2 R9, R9 ;  /* 0x0000000900097308 */ /* 0x000e700000000800 */
[----:B------:R-:W2:Y:S08]  /*5d60*/  MUFU.EX2 R8, R153 ;  /* 0x0000009900087308 */ /* 0x000eb00000000800 */
[----:B------:R-:W-:Y:S01]  /*5d70*/  MUFU.EX2 R156, R156 ;  /* 0x0000009c009c7308 */ /* 0x000fe20000000800 */
[----:B-1----:R-:W-:Y:S01]  /*5d80*/  FFMA.FTZ R164, R9, R3, R152 ;  /* 0x0000000309a47223 */ /* 0x002fe20000010098 */
[--C-:B------:R-:W-:Y:S01]  /*5d90*/  FFMA.FTZ R3, R173, UR10, -R15.reuse ;  /* 0x0000000aad037c23 */ /* 0x100fe2000801080f */
[C---:B------:R-:W-:Y:S01]  /*5da0*/  F2FP.F16.F32.PACK_AB R152, R21.reuse, R152 ;  /* 0x000000981598723e */ /* 0x040fe200000000ff */
[-C--:B------:R-:W-:Y:S01]  /*5db0*/  FMUL.FTZ R24, R24, R9.reuse ;  /* 0x0000000918187220 */ /* 0x080fe20000410000 */
[----:B------:R-:W-:Y:S01]  /*5dc0*/  FADD.FTZ R173, R21, R164 ;  /* 0x000000a415ad7221 */ /* 0x000fe20000010000 */
[----:B------:R-:W-:Y:S01]  /*5dd0*/  FFMA.FTZ R164, R176, UR10, -R15 ;  /* 0x0000000ab0a47c23 */ /* 0x000fe2000801080f */
[----:B------:R-:W-:Y:S01]  /*5de0*/  FMUL.FTZ R25, R25, R9 ;  /* 0x0000000919197220 */ /* 0x000fe20000410000 */
[----:B------:R-:W1:Y:S01]  /*5df0*/  MUFU.EX2 R171, R171 ;  /* 0x000000ab00ab7308 */ /* 0x000e620000000800 */
[----:B--2---:R-:W-:Y:S01]  /*5e00*/  FFMA.FTZ R153, R8, R4, R11 ;  /* 0x0000000408997223 */ /* 0x004fe2000001000b */
[----:B------:R-:W-:-:S02]  /*5e10*/  @!P1 IMAD R4, R179, 0x40, R16 ;  /* 0x00000040b3049824 */ /* 0x000fc400078e0210 */
[-C--:B------:R-:W-:Y:S01]  /*5e20*/  FMUL.FTZ R28, R28, R9.reuse ;  /* 0x000000091c1c7220 */ /* 0x080fe20000410000 */
[-C--:B------:R-:W-:Y:S01]  /*5e30*/  FMUL.FTZ R29, R29, R9.reuse ;  /* 0x000000091d1d7220 */ /* 0x080fe20000410000 */
[----:B------:R-:W-:Y:S01]  /*5e40*/  FADD.FTZ R168, R154, R153 ;  /* 0x000000999aa87221 */ /* 0x000fe20000010000 */
[----:B------:R-:W-:Y:S01]  /*5e50*/  FMUL.FTZ R32, R32, R9 ;  /* 0x0000000920207220 */ /* 0x000fe20000410000 */
[----:B------:R-:W-:Y:S01]  /*5e60*/  @!P1 LEA R4, R4, UR42, 0x2 ;  /* 0x0000002a04049c11 */ /* 0x000fe2000f8e10ff */
[----:B------:R-:W-:Y:S01]  /*5e70*/  MUFU.EX2 R10, R10 ;  /* 0x0000000a000a7308 */ /* 0x000fe20000000800 */
[----:B------:R-:W-:Y:S01]  /*5e80*/  FADD.FTZ R153, R155, R168 ;  /* 0x000000a89b997221 */ /* 0x000fe20000010000 */
[C---:B------:R-:W-:Y:S01]  /*5e90*/  F2FP.F16.F32.PACK_AB R155, R20.reuse, R155 ;  /* 0x0000009b149b723e */ /* 0x040fe200000000ff */
[-C--:B------:R-:W-:Y:S01]  /*5ea0*/  FMUL.FTZ R33, R33, R9.reuse ;  /* 0x0000000921217220 */ /* 0x080fe20000410000 */
[----:B------:R-:W-:Y:S01]  /*5eb0*/  @!P1 STS [R4+0x28800], R9 ;  /* 0x0288000904009388 */ /* 0x000fe20000000800 */
[----:B------:R-:W-:Y:S01]  /*5ec0*/  FADD.FTZ R168, R20, R153 ;  /* 0x0000009914a87221 */ /* 0x000fe20000010000 */
[-C--:B------:R-:W-:Y:S01]  /*5ed0*/  FMUL.FTZ R36, R36, R9.reuse ;  /* 0x0000000924247220 */ /* 0x080fe20000410000 */
[----:B------:R-:W-:Y:S01]  /*5ee0*/  FMUL.FTZ R37, R37, R9 ;  /* 0x0000000925257220 */ /* 0x000fe20000410000 */
[----:B------:R-:W2:Y:S01]  /*5ef0*/  MUFU.EX2 R175, R175 ;  /* 0x000000af00af7308 */ /* 0x000ea20000000800 */
[----:B------:R-:W-:Y:S01]  /*5f00*/  FADD.FTZ R153, R157, R168 ;  /* 0x000000a89d997221 */ /* 0x000fe20000010000 */
[----:B------:R3:W-:Y:S01]  /*5f10*/  @!P1 STS [R4+0x28820], R8 ;  /* 0x0288200804009388 */ /* 0x0007e20000000800 */
[----:B------:R-:W-:Y:S01]  /*5f20*/  F2FP.F16.F32.PACK_AB R157, R158, R157 ;  /* 0x0000009d9e9d723e */ /* 0x000fe200000000ff */
[----:B------:R-:W-:Y:S01]  /*5f30*/  FMUL.FTZ R40, R40, R9 ;  /* 0x0000000928287220 */ /* 0x000fe20000410000 */
[----:B------:R-:W-:Y:S01]  /*5f40*/  FADD.FTZ R168, R158, R153 ;  /* 0x000000999ea87221 */ /* 0x000fe20000010000 */
[----:B------:R-:W-:Y:S01]  /*5f50*/  F2FP.F16.F32.PACK_AB R153, R154, R11 ;  /* 0x0000000b9a99723e */ /* 0x000fe200000000ff */
[-C--:B------:R-:W-:Y:S01]  /*5f60*/  FMUL.FTZ R41, R41, R9.reuse ;  /* 0x0000000929297220 */ /* 0x080fe20000410000 */
[----:B------:R-:W4:Y:S01]  /*5f70*/  MUFU.EX2 R12, R12 ;  /* 0x0000000c000c7308 */ /* 0x000f220000000800 */
[----:B-1----:R-:W-:Y:S01]  /*5f80*/  F2FP.F16.F32.PACK_AB R154, R171, R156 ;  /* 0x0000009cab9a723e */ /* 0x002fe200000000ff */
[----:B------:R-:W-:Y:S01]  /*5f90*/  BAR.SYNC.DEFER_BLOCKING 0xf, 0x100 ;  /* 0x03c4000000007b1d */ /* 0x000fe20000010000 */
        /* <DEDUP_REMOVED lines=14> */
[----:B-1----:R-:W-:Y:S01]  /*6080*/  FADD.FTZ R172, R156, R173 ;  /* 0x000000ad9cac7221 */ /* 0x002fe20000010000 */
[----:B--2---:R-:W-:Y:S01]  /*6090*/  F2FP.F16.F32.PACK_AB R156, R175, R10 ;  /* 0x0000000aaf9c723e */ /* 0x004fe200000000ff */
[-C--:B------:R-:W-:Y:S01]  /*60a0*/  FMUL.FTZ R68, R68, R9.reuse ;  /* 0x0000000944447220 */ /* 0x080fe20000410000 */
[-C--:B------:R-:W-:Y:S01]  /*60b0*/  FMUL.FTZ R69, R69, R9.reuse ;  /* 0x0000000945457220 */ /* 0x080fe20000410000 */
[----:B------:R-:W-:Y:S01]  /*60c0*/  FADD.FTZ R173, R171, R172 ;  /* 0x000000acabad7221 */ /* 0x000fe20000010000 */
[-C--:B------:R-:W-:Y:S01]  /*60d0*/  FMUL.FTZ R72, R72, R9.reuse ;  /* 0x0000000948487220 */ /* 0x080fe20000410000 */
[-C--:B------:R-:W-:Y:S01]  /*60e0*/  FMUL.FTZ R73, R73, R9.reuse ;  /* 0x0000000949497220 */ /* 0x080fe20000410000 */
[----:B------:R-:W1:Y:S01]  /*60f0*/  MUFU.EX2 R160, R160 ;  /* 0x000000a000a07308 */ /* 0x000e620000000800 */
[----:B------:R-:W-:Y:S01]  /*6100*/  FADD.FTZ R172, R10, R173 ;  /* 0x000000ad0aac7221 */ /* 0x000fe20000010000 */
[----:B------:R2:W-:Y:S01]  /*6110*/  STSM.16.M88.4 [R19+0x26800], R152 ;  /* 0x0268009813007844 */ /* 0x0005e20000000200 */
[-C--:B------:R-:W-:Y:S01]  /*6120*/  FMUL.FTZ R76, R76, R9.reuse ;  /* 0x000000094c4c7220 */ /* 0x080fe20000410000 */
[-C--:B------:R-:W-:Y:S01]  /*6130*/  FMUL.FTZ R77, R77, R9.reuse ;  /* 0x000000094d4d7220 */ /* 0x080fe20000410000 */
[----:B------:R-:W-:Y:S01]  /*6140*/  FADD.FTZ R173, R175, R172 ;  /* 0x000000acafad7221 */ /* 0x000fe20000010000 */
[-C--:B------:R-:W-:Y:S01]  /*6150*/  FMUL.FTZ R80, R80, R9.reuse ;  /* 0x0000000950507220 */ /* 0x080fe20000410000 */
[-C--:B------:R-:W-:Y:S01]  /*6160*/  FMUL.FTZ R81, R81, R9.reuse ;  /* 0x0000000951517220 */ /* 0x080fe20000410000 */
[----:B------:R-:W0:Y:S01]  /*6170*/  MUFU.EX2 R169, R169 ;  /* 0x000000a900a97308 */ /* 0x000e220000000800 */
[----:B----4-:R-:W-:Y:S01]  /*6180*/  FADD.FTZ R172, R12, R173 ;  /* 0x000000ad0cac7221 */ /* 0x010fe20000010000 */
[----:B------:R-:W-:Y:S01]  /*6190*/  FADD.FTZ R173, R159, R168 ;  /* 0x000000a89fad7221 */ /* 0x000fe20000010000 */
[C---:B-----5:R-:W-:Y:S01]  /*61a0*/  F2FP.F16.F32.PACK_AB R158, R13.reuse, R12 ;  /* 0x0000000c0d9e723e */ /* 0x060fe200000000ff */
[----:B------:R-:W-:Y:S01]  /*61b0*/  FMUL.FTZ R84, R84, R9 ;  /* 0x0000000954547220 */ /* 0x000fe20000410000 */
[----:B------:R-:W-:Y:S01]  /*61c0*/  FADD.FTZ R11, R13, R172 ;  /* 0x000000ac0d0b7221 */ /* 0x000fe20000010000 */
[C---:B------:R-:W-:Y:S01]  /*61d0*/  FADD.FTZ R168, R162.reuse, R173 ;  /* 0x000000ada2a87221 */ /* 0x040fe20000010000 */
[----:B------:R-:W-:Y:S01]  /*61e0*/  F2FP.F16.F32.PACK_AB R159, R162, R159 ;  /* 0x0000009fa29f723e */ /* 0x000fe200000000ff */
[----:B------:R-:W4:Y:S01]  /*61f0*/  MUFU.EX2 R161, R161 ;  /* 0x000000a100a17308 */ /* 0x000f220000000800 */
[----:B-1----:R-:W-:Y:S01]  /*6200*/  FADD.FTZ R172, R160, R11 ;  /* 0x0000000ba0ac7221 */ /* 0x002fe20000010000 */
[-C--:B------:R-:W-:Y:S01]  /*6210*/  FMUL.FTZ R85, R85, R9.reuse ;  /* 0x0000000955557220 */ /* 0x080fe20000410000 */
[-C--:B------:R-:W-:Y:S01]  /*6220*/  FMUL.FTZ R88, R88, R9.reuse ;  /* 0x0000000958587220 */ /* 0x080fe20000410000 */
[----:B------:R2:W-:Y:S01]  /*6230*/  STSM.16.M88.4 [R22], R156 ;  /* 0x0000009c16007844 */ /* 0x0005e20000000200 */
[-C--:B------:R-:W-:Y:S01]  /*6240*/  FMUL.FTZ R89, R89, R9.reuse ;  /* 0x0000000959597220 */ /* 0x080fe20000410000 */
[-C--:B------:R-:W-:Y:S01]  /*6250*/  FMUL.FTZ R92, R92, R9.reuse ;  /* 0x000000095c5c7220 */ /* 0x080fe20000410000 */
[-C--:B------:R-:W-:Y:S01]  /*6260*/  FMUL.FTZ R93, R93, R9.reuse ;  /* 0x000000095d5d7220 */ /* 0x080fe20000410000 */
[----:B------:R-:W3:Y:S01]  /*6270*/  MUFU.EX2 R166, R166 ;  /* 0x000000a600a67308 */ /* 0x000ee20000000800 */
[C---:B0-----:R-:W-:Y:S01]  /*6280*/  FADD.FTZ R21, R169.reuse, R172 ;  /* 0x000000aca9157221 */ /* 0x041fe20000010000 */
[----:B------:R-:W-:Y:S01]  /*6290*/  F2FP.F16.F32.PACK_AB R160, R169, R160 ;  /* 0x000000a0a9a0723e */ /* 0x000fe200000000ff */
[-C--:B------:R-:W-:Y:S01]  /*62a0*/  FMUL.FTZ R96, R96, R9.reuse ;  /* 0x0000000960607220 */ /* 0x080fe20000410000 */
[-C--:B------:R-:W-:Y:S01]  /*62b0*/  FMUL.FTZ R97, R97, R9.reuse ;  /* 0x0000000961617220 */ /* 0x080fe20000410000 */
[----:B------:R-:W-:Y:S01]  /*62c0*/  FADD.FTZ R10, R14, R21 ;  /* 0x000000150e0a7221 */ /* 0x000fe20000010000 */
        /* <DEDUP_REMOVED lines=9> */
[----:B------:R-:W-:Y:S01]  /*6360*/  FMUL.FTZ R113, R113, R9 ;  /* 0x0000000971717220 */ /* 0x000fe20000410000 */
[----:B------:R-:W1:Y:S01]  /*6370*/  MUFU.EX2 R163, R163 ;  /* 0x000000a300a37308 */ /* 0x000e620000000800 */
        /* <DEDUP_REMOVED lines=27> */
[----:B------:R-:W-:Y:S01]  /*6530*/  FMUL.FTZ R149, R149, R9 ;  /* 0x0000000995957220 */ /* 0x000fe20000410000 */
[-C--:B------:R-:W-:Y:S01]  /*6540*/  FMUL.FTZ R26, R26, R8.reuse ;  /* 0x000000081a1a7220 */ /* 0x080fe20000410000 */
[-C--:B------:R-:W-:Y:S01]  /*6550*/  FMUL.FTZ R27, R27, R8.reuse ;  /* 0x000000081b1b7220 */ /* 0x080fe20000410000 */
[----:B------:R2:W-:Y:S01]  /*6560*/  STSM.16.M88.4 [R184], R160 ;  /* 0x000000a0b8007844 */ /* 0x0005e20000000200 */
[----:B------:R-:W3:Y:S01]  /*6570*/  MUFU.EX2 R164, R164 ;  /* 0x000000a400a47308 */ /* 0x000ee20000000800 */
        /* <DEDUP_REMOVED lines=47> */
[----:B------:R-:W-:Y:S01]  /*6870*/  FMUL.FTZ R98, R98, R8 ;  /* 0x0000000862627220 */ /* 0x000fe20000410000 */
[C---:B0-----:R-:W-:Y:S01]  /*6880*/  F2FP.F16.F32.PACK_AB R166, R181.reuse, R180 ;  /* 0x000000b4b5a6723e */ /* 0x041fe200000000ff */
[----:B------:R-:W-:Y:S01]  /*6890*/  FADD.FTZ R3, R181, R12 ;  /* 0x0000000cb5037221 */ /* 0x000fe20000010000 */
[-C--:B------:R-:W-:Y:S01]  /*68a0*/  FMUL.FTZ R99, R99, R8.reuse ;  /* 0x0000000863637220 */ /* 0x080fe20000410000 */
[-C--:B------:R-:W-:Y:S01]  /*68b0*/  FMUL.FTZ R102, R102, R8.reuse ;  /* 0x0000000866667220 */ /* 0x080fe20000410000 */
[-C--:B------:R-:W-:Y:S01]  /*68c0*/  FMUL.FTZ R103, R103, R8.reuse ;  /* 0x0000000867677220 */ /* 0x080fe20000410000 */
[-C--:B------:R-:W-:Y:S01]  /*68d0*/  FMUL.FTZ R106, R106, R8.reuse ;  /* 0x000000086a6a7220 */ /* 0x080fe20000410000 */
[-C--:B------:R-:W-:Y:S01]  /*68e0*/  FMUL.FTZ R107, R107, R8.reuse ;  /* 0x000000086b6b7220 */ /* 0x080fe20000410000 */
[-C--:B------:R-:W-:Y:S01]  /*68f0*/  FMUL.FTZ R110, R110, R8.reuse ;  /* 0x000000086e6e7220 */ /* 0x080fe20000410000 */
[C---:B-1----:R-:W-:Y:S01]  /*6900*/  F2FP.F16.F32.PACK_AB R167, R10.reuse, R167 ;  /* 0x000000a70aa7723e */ /* 0x042fe200000000ff */
        /* <DEDUP_REMOVED lines=23> */
[----:B--2---:R-:W-:Y:S06]  /*6a80*/  @!P0 BRA `(.L_x_3882) ;  /* 0x0000000000048947 */ /* 0x004fec0003800000 */
[----:B------:R-:W-:Y:S01]  /*6a90*/  BPT.TRAP 0x1 ;  /* 0x000000040000795c */ /* 0x000fe20000300000 */
.L_x_3882:
[----:B------:R0:W1:Y:S01]  /*6aa0*/  SYNCS.PHASECHK.TRANS64.TRYWAIT P1, [UR23+0x28c50], R7 ;  /* 0x028c5007ff0075a7 */ /* 0x0000620008020157 */
[----:B------:R-:W-:Y:S05]  /*6ab0*/  @!P0 BRA `(.L_x_3883) ;  /* 0x0000000000048947 */ /* 0x000fea0003800000 */
[----:B------:R-:W-:Y:S01]  /*6ac0*/  BPT.TRAP 0x1 ;  /* 0x000000040000795c */ /* 0x000fe20000300000 */
.L_x_3883:
[----:B-1----:R-:W-:Y:S05]  /*6ad0*/  @P1 BRA `(.L_x_3884) ;  /* 0x0000000000081947 */ /* 0x002fea0003800000 */
[----:B------:R-:W1:Y:S02]  /*6ae0*/  SYNCS.PHASECHK.TRANS64.TRYWAIT P1, [UR23+0x28c50], R7 ;  /* 0x028c5007ff0075a7 */ /* 0x000e640008020157 */
[----:B-1----:R-:W-:Y:S05]  /*6af0*/  @!P1 BRA `(.L_x_3885) ;  /* 0x0000009000c89947 */ /* 0x002fea0003800000 */
.L_x_3884:
        /* <DEDUP_REMOVED lines=34> */
.L_x_3886:
[----:B------:R-:W-:Y:S01]  /*6d20*/  UISETP.GT.AND UP0, UPT, UR21, UR20, UPT ;  /* 0x000000141500728c */ /* 0x000fe2000bf04270 */
[----:B-1----:R-:W-:Y:S01]  /*6d30*/  IMAD.MOV.U32 R8, RZ, RZ, R5 ;  /* 0x000000ffff087224 */ /* 0x002fe200078e0005 */
[----:B------:R-:W-:Y:S01]  /*6d40*/  UIADD3 UR23, UR23, 0x28c60, URZ ;  /* 0x00028c6017177890 */ /* 0x000fe2000fffe03f */
[----:B------:R-:W-:Y:S01]  /*6d50*/  MOV R9, R6 ;  /* 0x0000000600097202 */ /* 0x000fe20000000f00 */
[----:B------:R-:W-:Y:S02]  /*6d60*/  UIADD3 UR21, UR21, -0x1, URZ ;  /* 0xffffffff15157890 */ /* 0x000fe4000fffe03f */
[----:B------:R-:W-:Y:S01]  /*6d70*/  PLOP3.LUT P1, PT, PT, PT, UP0, 0x80, 0x0 ;  /* 0x000000000000781c */ /* 0x000fe20003f2f008 */
[----:B------:R-:W-:Y:S01]  /*6d80*/  UPRMT UR23, UR40, 0x654, UR23 ;  /* 0x0000065428177896 */ /* 0x000fe20008000017 */
[----:B------:R-:W-:-:S08]  /*6d90*/  UMOV UR24, UR38 ;  /* 0x0000002600187c82 */ /* 0x000fd00008000000 */
[----:B------:R-:W-:Y:S03]  /*6da0*/  SYNCS.ARRIVE.TRANS64.RED.A1T0 RZ, [UR23], RZ ;  /* 0x000000ffffff79a7 */ /* 0x000fe60008100417 */
[----:B------:R-:W-:Y:S05]  /*6db0*/  @P1 BRA `(.L_x_3887) ;  /* 0xffffffe000781947 */ /* 0x000fea000383ffff */
.L_x_3876:
[----:B------:R-:W-:-:S13]  /*6dc0*/  ISETP.LE.AND P1, PT, RZ, UR21, PT ;  /* 0x00000015ff007c0c */ /* 0x000fda000bf23270 */
[----:B------:R-:W-:Y:S05]  /*6dd0*/  @!P1 BRA `(.L_x_3888) ;  /* 0x0000001800389947 */ /* 0x000fea0003800000 */
[----:B------:R-:W-:Y:S01]  /*6de0*/  IMAD.MOV.U32 R9, RZ, RZ, R5 ;  /* 0x000000ffff097224 */ /* 0x000fe200078e0005 */
[----:B------:R-:W-:Y:S01]  /*6df0*/  UMOV UR23, UR38 ;  /* 0x0000002600177c82 */ /* 0x000fe20008000000 */
[----:B------:R-:W-:Y:S01]  /*6e00*/  IMAD.MOV.U32 R11, RZ, RZ, R6 ;  /* 0x000000ffff0b7224 */ /* 0x000fe200078e0006 */
[----:B------:R-:W-:-:S06]  /*6e10*/  ULDC UR20, c[0x0][0x988] ;  /* 0x0002620000147ab9 */ /* 0x000fcc0000000800 */
.L_x_3899:
[----:B------:R-:W-:-:S04]  /*6e20*/  UIADD3 UR38, UR23, 0x1, URZ ;  /* 0x0000000117267890 */ /* 0x000fc8000fffe03f */
[----:B------:R-:W-:-:S04]  /*6e30*/  UISETP.NE.AND UP0, UPT, UR38, 0x2, UPT ;  /* 0x000000022600788c */ /* 0x000fc8000bf05270 */
[----:B------:R-:W-:Y:S02]  /*6e40*/  USEL UR6, URZ, 0x1, UP0 ;  /* 0x000000013f067887 */ /* 0x000fe40008000000 */
[----:B------:R-:W-:Y:S02]  /*6e50*/  USEL UR38, UR38, URZ, UP0 ;  /* 0x0000003f26267287 */ /* 0x000fe40008000000 */
[----:B------:R-:W-:Y:S01]  /*6e60*/  ULOP3.LUT UR37, UR37, UR6, URZ, 0x3c, !UPT ;  /* 0x0000000625257292 */ /* 0x000fe2000f8e3c3f */
[----:B-1----:R-:W-:Y:S11]  /*6e70*/  @!P0 BRA `(.L_x_3889) ;  /* 0x0000000000048947 */ /* 0x002ff60003800000 */
[----:B------:R-:W-:Y:S01]  /*6e80*/  BPT.TRAP 0x1 ;  /* 0x000000040000795c */ /* 0x000fe20000300000 */
.L_x_3889:
[----:B------:R-:W-:Y:S01]  /*6e90*/  ULEA UR22, UR38, UR42, 0x3 ;  /* 0x0000002a26167291 */ /* 0x000fe2000f8e183f */
[----:B0123--:R-:W-:-:S05]  /*6ea0*/  IMAD.U32 R7, RZ, RZ, UR37 ;  /* 0x00000025ff077e24 */ /* 0x00ffca000f8e00ff */
[----:B------:R-:W-:-:S04]  /*6eb0*/  SHF.L.U32 R7, R7, 0x1f, RZ ;  /* 0x0000001f07077819 */ /* 0x000fc800000006ff */
[----:B------:R0:W1:Y:S01]  /*6ec0*/  SYNCS.PHASECHK.TRANS64.TRYWAIT P1, [UR22+0x28c30], R7 ;  /* 0x028c3007ff0075a7 */ /* 0x0000620008020156 */
[----:B------:R-:W-:Y:S05]  /*6ed0*/  @!P0 BRA `(.L_x_3890) ;  /* 0x0000000000048947 */ /* 0x000fea0003800000 */
[----:B------:R-:W-:Y:S01]  /*6ee0*/  BPT.TRAP 0x1 ;  /* 0x000000040000795c */ /* 0x000fe20000300000 */
.L_x_3890:
[----:B-1----:R-:W-:Y:S05]  /*6ef0*/  @P1 BRA `(.L_x_3891) ;  /* 0x0000000000081947 */ /* 0x002fea0003800000 */
[----:B------:R-:W1:Y:S02]  /*6f00*/  SYNCS.PHASECHK.TRANS64.TRYWAIT P1, [UR22+0x28c30], R7 ;  /* 0x028c3007ff0075a7 */ /* 0x000e640008020156 */
[----:B-1----:R-:W-:Y:S05]  /*6f10*/  @!P1 BRA `(.L_x_3892) ;  /* 0x0000008c00d89947 */ /* 0x002fea0003800000 */
.L_x_3891:
        /* <DEDUP_REMOVED lines=23> */
.L_x_3893:
        /* <DEDUP_REMOVED lines=27> */
[----:B------:R-:W-:-:S04]  /*7240*/  FMNMX.FTZ R8, R162, R5, !PT ;  /* 0x00000005a2087209 */ /* 0x000fc80007810000 */
[----:B------:R-:W-:-:S04]  /*7250*/  FMNMX.FTZ R5, R163, R8, !PT ;  /* 0x00000008a3057209 */ /* 0x000fc80007810000 */
[----:B------:R-:W-:-:S04]  /*7260*/  FMNMX.FTZ R8, R166, R5, !PT ;  /* 0x00000005a6087209 */ /* 0x000fc80007810000 */
[----:B------:R-:W-:Y:S02]  /*7270*/  FMNMX.FTZ R5, R167, R8, !PT ;  /* 0x00000008a7057209 */ /* 0x000fe40007810000 */
[----:B-1----:R-:W-:Y:S02]  /*7280*/  FMNMX.FTZ R6, R12, R13, !PT ;  /* 0x0000000d0c067209 */ /* 0x002fe40007810000 */
        /* <DEDUP_REMOVED lines=8> */
[----:B------:R1:W2:Y:S01]  /*7310*/  MUFU.EX2 R8, R12 ;  /* 0x0000000c00087308 */ /* 0x0002a20000000800 */
[----:B------:R-:W-:Y:S01]  /*7320*/  FMNMX.FTZ R5, R175, R10, !PT ;  /* 0x0000000aaf057209 */ /* 0x000fe20007810000 */
[--C-:B------:R-:W-:Y:S01]  /*7330*/  FFMA.FTZ R152, R153, UR10, -R191.reuse ;  /* 0x0000000a99987c23 */ /* 0x100fe200080108bf */
[--C-:B------:R-:W-:Y:S01]  /*7340*/  FFMA.FTZ R21, R157, UR10, -R191.reuse ;  /* 0x0000000a9d157c23 */ /* 0x100fe200080108bf */
[--C-:B------:R-:W-:Y:S01]  /*7350*/  FFMA.FTZ R156, R160, UR10, -R191.reuse ;  /* 0x0000000aa09c7c23 */ /* 0x100fe200080108bf */
[----:B------:R-:W-:Y:S01]  /*7360*/  FMNMX.FTZ R10, R178, R5, !PT ;  /* 0x00000005b20a7209 */ /* 0x000fe20007810000 */
[--C-:B------:R-:W-:Y:S01]  /*7370*/  FFMA.FTZ R160, R168, UR10, -R191.reuse ;  /* 0x0000000aa8a07c23 */ /* 0x100fe200080108bf */
[--C-:B------:R-:W-:Y:S01]  /*7380*/  FFMA.FTZ R15, R161, UR10, -R191.reuse ;  /* 0x0000000aa10f7c23 */ /* 0x100fe200080108bf */
[----:B------:R-:W3:Y:S01]  /*7390*/  MUFU.EX2 R11, R11 ;  /* 0x0000000b000b7308 */ /* 0x000ee20000000800 */
[----:B------:R-:W-:Y:S01]  /*73a0*/  FMNMX.FTZ R5, R179, R10, !PT ;  /* 0x0000000ab3057209 */ /* 0x000fe20007810000 */
[--C-:B------:R-:W-:Y:S01]  /*73b0*/  FFMA.FTZ R161, R169, UR10, -R191.reuse ;  /* 0x0000000aa9a17c23 */ /* 0x100fe200080108bf */
[--C-:B------:R-:W-:Y:S01]  /*73c0*/  FFMA.FTZ R169, R177, UR10, -R191.reuse ;  /* 0x0000000ab1a97c23 */ /* 0x100fe200080108bf */
[--C-:B------:R-:W-:Y:S01]  /*73d0*/  FFMA.FTZ R180, R180, UR10, -R191.reuse ;  /* 0x0000000ab4b47c23 */ /* 0x100fe200080108bf */
[----:B-1----:R-:W-:Y:S01]  /*73e0*/  FMNMX.FTZ R12, R182, R5, !PT ;  /* 0x00000005b60c7209 */ /* 0x002fe20007810000 */
[----:B------:R-:W-:-:S02]  /*73f0*/  FFMA.FTZ R181, R181, UR10, -R191 ;  /* 0x0000000ab5b57c23 */ /* 0x000fc400080108bf */
[----:B------:R1:W-:Y:S01]  /*7400*/  MUFU.EX2 R10, R13 ;  /* 0x0000000d000a7308 */ /* 0x0003e20000000800 */
[----:B------:R-:W-:Y:S01]  /*7410*/  FMNMX.FTZ R5, R183, R12, !PT ;  /* 0x0000000cb7057209 */ /* 0x000fe20007810000 */
[--C-:B------:R-:W-:Y:S01]  /*7420*/  FFMA.FTZ R12, R164, UR10, -R191.reuse ;  /* 0x0000000aa40c7c23 */ /* 0x100fe200080108bf */
[--C-:B------:R-:W-:Y:S01]  /*7430*/  FFMA.FTZ R164, R176, UR10, -R191.reuse ;  /* 0x0000000ab0a47c23 */ /* 0x100fe200080108bf */
[-C--:B--2---:R-:W-:Y:S01]  /*7440*/  FMUL.FTZ R24, R24, R8.reuse ;  /* 0x0000000818187220 */ /* 0x084fe20000410000 */
[-C--:B------:R-:W-:Y:S01]  /*7450*/  FMUL.FTZ R25, R25, R8.reuse ;  /* 0x0000000819197220 */ /* 0x080fe20000410000 */
[----:B------:R-:W2:Y:S01]  /*7460*/  SHFL.BFLY PT, R14, R5, 0x2, 0x1f ;  /* 0x0c401f00050e7f89 */ /* 0x000ea200000e0000 */
[-C--:B------:R-:W-:Y:S01]  /*7470*/  FMUL.FTZ R28, R28, R8.reuse ;  /* 0x000000081c1c7220 */ /* 0x080fe20000410000 */
[----:B------:R-:W4:Y:S01]  /*7480*/  MUFU.EX2 R152, R152 ;  /* 0x0000009800987308 */ /* 0x000f220000000800 */
[--C-:B-1----:R-:W-:Y:S01]  /*7490*/  FFMA.FTZ R13, R165, UR10, -R191.reuse ;  /* 0x0000000aa50d7c23 */ /* 0x102fe200080108bf */
        /* <DEDUP_REMOVED lines=20> */
[----:B--2---:R-:W-:Y:S01]  /*75e0*/  FMNMX.FTZ R20, R5, R14, !PT ;  /* 0x0000000e05147209 */ /* 0x004fe20007810000 */
[----:B------:R-:W-:Y:S01]  /*75f0*/  FFMA.FTZ R14, R172, UR10, -R191 ;  /* 0x0000000aac0e7c23 */ /* 0x000fe200080108bf */
[----:B------:R-:W-:Y:S01]  /*7600*/  MUFU.EX2 R15, R15 ;  /* 0x0000000f000f7308 */ /* 0x000fe20000000800 */
[-C--:B------:R-:W-:Y:S01]  /*7610*/  FMUL.FTZ R64, R64, R8.reuse ;  /* 0x0000000840407220 */ /* 0x080fe20000410000 */
[-C--:B------:R-:W-:Y:S01]  /*7620*/  FMUL.FTZ R65, R65, R8.reuse ;  /* 0x0000000841417220 */ /* 0x080fe20000410000 */
[----:B------:R-:W1:Y:S01]  /*7630*/  SHFL.BFLY PT, R5, R20, 0x1, 0x1f ;  /* 0x0c201f0014057f89 */ /* 0x000e6200000e0000 */
        /* <DEDUP_REMOVED lines=23> */
[----:B-1----:R-:W-:Y:S01]  /*77b0*/  FMNMX.FTZ R5, R20, R5, !PT ;  /* 0x0000000514057209 */ /* 0x002fe20007810000 */
        /* <DEDUP_REMOVED lines=10> */
[--C-:B------:R-:W-:Y:S01]  /*7860*/  FFMA.FTZ R168, R154, UR10, -R157.reuse ;  /* 0x0000000a9aa87c23 */ /* 0x100fe2000801089d */
[--C-:B------:R-:W-:Y:S01]  /*7870*/  FFMA.FTZ R155, R158, UR10, -R157.reuse ;  /* 0x0000000a9e9b7c23 */ /* 0x100fe2000801089d */
[--C-:B------:R-:W-:Y:S01]  /*7880*/  FFMA.FTZ R158, R162, UR10, -R157.reuse ;  /* 0x0000000aa29e7c23 */ /* 0x100fe2000801089d */
[--C-:B------:R-:W-:Y:S01]  /*7890*/  FFMA.FTZ R162, R167, UR10, -R157.reuse ;  /* 0x0000000aa7a27c23 */ /* 0x100fe2000801089d */
[----:B------:R-:W-:Y:S01]  /*78a0*/  IMAD.MOV R167, RZ, RZ, -R18 ;  /* 0x000000ffffa77224 */ /* 0x000fe200078e0a12 */
[----:B------:R-:W-:Y:S01]  /*78b0*/  MUFU.EX2 R173, R173 ;  /* 0x000000ad00ad7308 */ /* 0x000fe20000000800 */
[--C-:B------:R-:W-:Y:S01]  /*78c0*/  FFMA.FTZ R172, R159, UR10, -R157.reuse ;  /* 0x0000000a9fac7c23 */ /* 0x100fe2000801089d */
[--C-:B------:R-:W-:Y:S01]  /*78d0*/  FFMA.FTZ R163, R163, UR10, -R157.reuse ;  /* 0x0000000aa3a37c23 */ /* 0x100fe2000801089d */
[--C-:B------:R-:W-:Y:S01]  /*78e0*/  FFMA.FTZ R159, R166, UR10, -R157.reuse ;  /* 0x0000000aa69f7c23 */ /* 0x100fe2000801089d */
[----:B------:R-:W-:Y:S01]  /*78f0*/  ISETP.NE.AND P1, PT, R2, R167, PT ;  /* 0x000000a70200720c */ /* 0x000fe20003f25270 */
[----:B------:R-:W-:Y:S01]  /*7900*/  FFMA.FTZ R167, R171, UR10, -R157 ;  /* 0x0000000aaba77c23 */ /* 0x000fe2000801089d */
[----:B------:R-:W-:-:S02]  /*7910*/  IMAD.U32 R171, RZ, RZ, UR23 ;  /* 0x00000017ffab7e24 */ /* 0x000fc4000f8e00ff */
[--C-:B------:R-:W-:Y:S01]  /*7920*/  FFMA.FTZ R166, R170, UR10, -R157.reuse ;  /* 0x0000000aaaa67c23 */ /* 0x100fe2000801089d */
[----:B------:R-:W1:Y:S01]  /*7930*/  MUFU.EX2 R168, R168 ;  /* 0x000000a800a87308 */ /* 0x000e620000000800 */
[--C-:B------:R-:W-:Y:S01]  /*7940*/  FFMA.FTZ R179, R179, UR10, -R157.reuse ;  /* 0x0000000ab3b37c23 */ /* 0x100fe2000801089d */
[--C-:B------:R-:W-:Y:S01]  /*7950*/  FFMA.FTZ R182, R182, UR10, -R157.reuse ;  /* 0x0000000ab6b67c23 */ /* 0x100fe2000801089d */
[----:B------:R-:W-:Y:S01]  /*7960*/  FFMA.FTZ R183, R183, UR10, -R157 ;  /* 0x0000000ab7b77c23 */ /* 0x000fe2000801089d */
[-C--:B------:R-:W-:Y:S01]  /*7970*/  FMUL.FTZ R117, R117, R8.reuse ;  /* 0x0000000875757220 */ /* 0x080fe20000410000 */
[-C--:B------:R-:W-:Y:S01]  /*7980*/  FMUL.FTZ R120, R120, R8.reuse ;  /* 0x0000000878787220 */ /* 0x080fe20000410000 */
[-C--:B------:R-:W-:Y:S01]  /*7990*/  FMUL.FTZ R121, R121, R8.reuse ;  /* 0x0000000879797220 */ /* 0x080fe20000410000 */
[----:B------:R-:W-:Y:S01]  /*79a0*/  FMUL.FTZ R124, R124, R8 ;  /* 0x000000087c7c7220 */ /* 0x000fe20000410000 */
[----:B------:R-:W2:Y:S01]  /*79b0*/  MUFU.EX2 R153, R153 ;  /* 0x0000009900997308 */ /* 0x000ea20000000800 */
[----:B------:R-:W-:-:S02]  /*79c0*/  @!P1 IMAD R154, R171, 0x40, R16 ;  /* 0x00000040ab9a9824 */ /* 0x000fc400078e0210 */
[----:B---3--:R-:W-:Y:S01]  /*79d0*/  FFMA.FTZ R171, R8, R3, R11 ;  /* 0x0000000308ab7223 */ /* 0x008fe2000001000b */
[----:B------:R-:W-:Y:S01]  /*79e0*/  FFMA.FTZ R3, R174, UR10, -R157 ;  /* 0x0000000aae037c23 */ /* 0x000fe2000801089d */
[-C--:B------:R-:W-:Y:S01]  /*79f0*/  FMUL.FTZ R125, R125, R8.reuse ;  /* 0x000000087d7d7220 */ /* 0x080fe20000410000 */
[----:B------:R-:W-:Y:S01]  /*7a00*/  FMUL.FTZ R128, R128, R8 ;  /* 0x0000000880807220 */ /* 0x000fe20000410000 */
[C---:B----4-:R-:W-:Y:S01]  /*7a10*/  FADD.FTZ R171, R152.reuse, R171 ;  /* 0x000000ab98ab7221 */ /* 0x050fe20000010000 */
[----:B------:R-:W-:Y:S01]  /*7a20*/  F2FP.F16.F32.PACK_AB R152, R152, R11 ;  /* 0x0000000b9898723e */ /* 0x000fe200000000ff */
[----:B------:R-:W3:Y:S01]  /*7a30*/  MUFU.EX2 R155, R155 ;  /* 0x0000009b009b7308 */ /* 0x000ee20000000800 */
[----:B-1----:R-:W-:Y:S01]  /*7a40*/  FFMA.FTZ R170, R173, R4, R168 ;  /* 0x00000004adaa7223 */ /* 0x002fe200000100a8 */
[----:B------:R-:W-:Y:S01]  /*7a50*/  FADD.FTZ R176, R10, R171 ;  /* 0x000000ab0ab07221 */ /* 0x000fe20000010000 */
[--C-:B------:R-:W-:Y:S01]  /*7a60*/  FFMA.FTZ R4, R175, UR10, -R157.reuse ;  /* 0x0000000aaf047c23 */ /* 0x100fe2000801089d */
[-C--:B------:R-:W-:Y:S01]  /*7a70*/  FMUL.FTZ R129, R129, R8.reuse ;  /* 0x0000000881817220 */ /* 0x080fe20000410000 */
[-C--:B------:R-:W-:Y:S01]  /*7a80*/  FMUL.FTZ R132, R132, R8.reuse ;  /* 0x0000000884847220 */ /* 0x080fe20000410000 */
[----:B------:R-:W-:Y:S01]  /*7a90*/  FADD.FTZ R175, R21, R176 ;  /* 0x000000b015af7221 */ /* 0x000fe20000010000 */
[-C--:B------:R-:W-:Y:S01]  /*7aa0*/  FMUL.FTZ R133, R133, R8.reuse ;  /* 0x0000000885857220 */ /* 0x080fe20000410000 */
[----:B------:R-:W1:Y:S01]  /*7ab0*/  MUFU.EX2 R172, R172 ;  /* 0x000000ac00ac7308 */ /* 0x000e620000000800 */
[C---:B--2---:R-:W-:Y:S01]  /*7ac0*/  FADD.FTZ R174, R153.reuse, R170 ;  /* 0x000000aa99ae7221 */ /* 0x044fe20000010000 */
[----:B------:R-:W-:Y:S01]  /*7ad0*/  FFMA.FTZ R170, R178, UR10, -R157 ;  /* 0x0000000ab2aa7c23 */ /* 0x000fe2000801089d */
[----:B------:R-:W-:Y:S01]  /*7ae0*/  @!P1 LEA R157, R154, UR42, 0x2 ;  /* 0x0000002a9a9d9c11 */ /* 0x000fe2000f8e10ff */
[----:B------:R-:W-:Y:S01]  /*7af0*/  FMUL.FTZ R136, R136, R8 ;  /* 0x0000000888887220 */ /* 0x000fe20000410000 */
[----:B------:R-:W-:Y:S01]  /*7b00*/  F2FP.F16.F32.PACK_AB R153, R153, R168 ;  /* 0x000000a89999723e */ /* 0x000fe200000000ff */
[-C--:B------:R-:W-:Y:S01]  /*7b10*/  FMUL.FTZ R137, R137, R8.reuse ;  /* 0x0000000889897220 */ /* 0x080fe20000410000 */
[----:B------:R-:W-:Y:S01]  /*7b20*/  FMUL.FTZ R140, R140, R8 ;  /* 0x000000088c8c7220 */ /* 0x000fe20000410000 */
[----:B------:R-:W2:Y:S01]  /*7b30*/  MUFU.EX2 R158, R158 ;  /* 0x0000009e009e7308 */ /* 0x000ea20000000800 */
[----:B---3--:R-:W-:Y:S01]  /*7b40*/  FADD.FTZ R171, R155, R174 ;  /* 0x000000ae9bab7221 */ /* 0x008fe20000010000 */
[----:B------:R-:W-:Y:S01]  /*7b50*/  FADD.FTZ R174, R156, R175 ;  /* 0x000000af9cae7221 */ /* 0x000fe20000010000 */
[----:B------:R-:W-:Y:S01]  /*7b60*/  @!P1 STS [R157+0x28800], R8 ;  /* 0x028800089d009388 */ /* 0x000fe20000000800 */
[----:B------:R-:W-:Y:S01]  /*7b70*/  F2FP.F16.F32.PACK_AB R156, R15, R156 ;  /* 0x0000009c0f9c723e */ /* 0x000fe200000000ff */
[-C--:B------:R-:W-:Y:S01]  /*7b80*/  FMUL.FTZ R141, R141, R8.reuse ;  /* 0x000000088d8d7220 */ /* 0x080fe20000410000 */
[-C--:B------:R-:W-:Y:S01]  /*7b90*/  FMUL.FTZ R144, R144, R8.reuse ;  /* 0x0000000890907220 */ /* 0x080fe20000410000 */
[----:B------:R3:W-:Y:S01]  /*7ba0*/  @!P1 STS [R157+0x28820], R173 ;  /* 0x028820ad9d009388 */ /* 0x0007e20000000800 */
[----:B------:R-:W4:Y:S01]  /*7bb0*/  MUFU.EX2 R163, R163 ;  /* 0x000000a300a37308 */ /* 0x000f220000000800 */
[C---:B-1----:R-:W-:Y:S01]  /*7bc0*/  FADD.FTZ R171, R172.reuse, R171 ;  /* 0x000000abacab7221 */ /* 0x042fe20000010000 */
[----:B------:R-:W-:Y:S01]  /*7bd0*/  F2FP.F16.F32.PACK_AB R155, R172, R155 ;  /* 0x0000009bac9b723e */ /* 0x000fe200000000ff */
[-C--:B------:R-:W-:Y:S01]  /*7be0*/  FMUL.FTZ R145, R145, R8.reuse ;  /* 0x0000000891917220 */ /* 0x080fe20000410000 */
[-C--:B------:R-:W-:Y:S01]  /*7bf0*/  FMUL.FTZ R148, R148, R8.reuse ;  /* 0x0000000894947220 */ /* 0x080fe20000410000 */
[----:B------:R-:W-:Y:S01]  /*7c00*/  FMUL.FTZ R149, R149, R8 ;  /* 0x0000000895957220 */ /* 0x000fe20000410000 */
[-C--:B------:R-:W-:Y:S01]  /*7c10*/  FMUL.FTZ R26, R26, R173.reuse ;  /* 0x000000ad1a1a7220 */ /* 0x080fe20000410000 */
[-C--:B------:R-:W-:Y:S01]  /*7c20*/  FMUL.FTZ R27, R27, R173.reuse ;  /* 0x000000ad1b1b7220 */ /* 0x080fe20000410000 */
[----:B------:R-:W1:Y:S01]  /*7c30*/  MUFU.EX2 R159, R159 ;  /* 0x0000009f009f7308 */ /* 0x000e620000000800 */
        /* <DEDUP_REMOVED lines=10> */
[----:B---3--:R-:W-:Y:S01]  /*7ce0*/  F2FP.F16.F32.PACK_AB R157, R163, R158 ;  /* 0x0000009ea39d723e */ /* 0x008fe200000000ff */
[-C--:B------:R-:W-:Y:S01]  /*7cf0*/  FMUL.FTZ R38, R38, R173.reuse ;  /* 0x000000ad26267220 */ /* 0x080fe20000410000 */
[----:B------:R-:W-:Y:S01]  /*7d00*/  F2FP.F16.F32.PACK_AB R158, R13, R12 ;  /* 0x0000000c0d9e723e */ /* 0x000fe200000000ff */
[-C--:B------:R-:W-:Y:S01]  /*7d10*/  FMUL.FTZ R39, R39, R173.reuse ;  /* 0x000000ad27277220 */ /* 0x080fe20000410000 */
[-C--:B------:R-:W-:Y:S01]  /*7d20*/  FMUL.FTZ R42, R42, R173.reuse ;  /* 0x000000ad2a2a7220 */ /* 0x080fe20000410000 */
[----:B------:R-:W3:Y:S01]  /*7d30*/  MUFU.EX2 R166, R166 ;  /* 0x000000a600a67308 */ /* 0x000ee20000000800 */
[----:B-1----:R-:W-:Y:S01]  /*7d40*/  FADD.FTZ R171, R159, R154 ;  /* 0x0000009a9fab7221 */ /* 0x002fe20000010000 */
[----:B------:R-:W-:Y:S01]  /*7d50*/  F2FP.F16.F32.PACK_AB R154, R21, R10 ;  /* 0x0000000a159a723e */ /* 0x000fe200000000ff */
[----:B------:R-:W-:Y:S01]  /*7d60*/  BAR.SYNC.DEFER_BLOCKING 0xf, 0x100 ;  /* 0x03c4000000007b1d */ /* 0x000fe20000010000 */
[----:B------:R-:W-:Y:S01]  /*7d70*/  FADD.FTZ R10, R160, R11 ;  /* 0x0000000ba00a7221 */ /* 0x000fe20000010000 */
[----:B------:R-:W-:Y:S01]  /*7d80*/  F2FP.F16.F32.PACK_AB R160, R161, R160 ;  /* 0x000000a0a1a0723e */ /* 0x000fe200000000ff */
[-C--:B------:R-:W-:Y:S01]  /*7d90*/  FMUL.FTZ R43, R43, R173.reuse ;  /* 0x000000ad2b2b7220 */ /* 0x080fe20000410000 */
[----:B------:R-:W-:Y:S01]  /*7da0*/  FMUL.FTZ R46, R46, R173 ;  /* 0x000000ad2e2e7220 */ /* 0x000fe20000410000 */
[----:B------:R-:W-:Y:S01]  /*7db0*/  FADD.FTZ R11, R161, R10 ;  /* 0x0000000aa10b7221 */ /* 0x000fe20000010000 */
        /* <DEDUP_REMOVED lines=17> */
[C---:B-1----:R-:W-:Y:S01]  /*7ed0*/  FADD.FTZ R168, R167.reuse, R168 ;  /* 0x000000a8a7a87221 */ /* 0x042fe20000010000 */
        /* <DEDUP_REMOVED lines=37> */
[----:B------:R1:W-:Y:S01]  /*8130*/  STSM.16.M88.4 [R184], R160 ;  /* 0x000000a0b8007844 */ /* 0x0003e20000000200 */
        /* <DEDUP_REMOVED lines=26> */
[----:B------:R-:W-:-:S06]  /*82e0*/  FMUL.FTZ R151, R151, R173 ;  /* 0x000000ad97977220 */ /* 0x000fcc0000410000 */
[----:B------:R-:W3:Y:S01]  /*82f0*/  MUFU.EX2 R182, R182 ;  /* 0x000000b600b67308 */ /* 0x000ee20000000800 */
[C---:B----4-:R-:W-:Y:S01]  /*8300*/  F2FP.F16.F32.PACK_AB R166, R9.reuse, R20 ;  /* 0x0000001409a6723e */ /* 0x050fe200000000ff */
[----:B------:R-:W-:-:S06]  /*8310*/  FADD.FTZ R3, R9, R4 ;  /* 0x0000000409037221 */ /* 0x000fcc0000010000 */
[----:B------:R-:W4:Y:S01]  /*8320*/  MUFU.EX2 R183, R183 ;  /* 0x000000b700b77308 */ /* 0x000f220000000800 */
[C---:B--2---:R-:W-:Y:S01]  /*8330*/  FADD.FTZ R13, R179.reuse, R12 ;  /* 0x0000000cb30d7221 */ /* 0x044fe20000010000 */
[----:B------:R-:W-:-:S03]  /*8340*/  F2FP.F16.F32.PACK_AB R165, R179, R170 ;  /* 0x000000aab3a5723e */ /* 0x000fc600000000ff */
[----:B---3--:R-:W-:Y:S01]  /*8350*/  FADD.FTZ R10, R182, R13 ;  /* 0x0000000db60a7221 */ /* 0x008fe20000010000 */
[----:B----4-:R-:W-:-:S03]  /*8360*/  F2FP.F16.F32.PACK_AB R167, R183, R182 ;  /* 0x000000b6b7a7723e */ /* 0x010fc600000000ff */
[----:B------:R-:W-:Y:S02]  /*8370*/  FADD.FTZ R4, R183, R10 ;  /* 0x0000000ab7047221 */ /* 0x000fe40000010000 */
[----:B------:R1:W-:Y:S01]  /*8380*/  STSM.16.M88.4 [R23], R164 ;  /* 0x000000a417007844 */ /* 0x0003e20000000200 */
[----:B------:R-:W-:Y:S05]  /*8390*/  @!P0 BRA `(.L_x_3894) ;  /* 0x0000000000048947 */ /* 0x000fea0003800000 */
[----:B------:R-:W-:Y:S01]  /*83a0*/  BPT.TRAP 0x1 ;  /* 0x000000040000795c */ /* 0x000fe20000300000 */
.L_x_3894:
[----:B------:R2:W3:Y:S01]  /*83b0*/  SYNCS.PHASECHK.TRANS64.TRYWAIT P1, [UR22+0x28c50], R7 ;  /* 0x028c5007ff0075a7 */ /* 0x0004e20008020156 */
[----:B------:R-:W-:Y:S05]  /*83c0*/  @!P0 BRA `(.L_x_3895) ;  /* 0x0000000000048947 */ /* 0x000fea0003800000 */
[----:B------:R-:W-:Y:S01]  /*83d0*/  BPT.TRAP 0x1 ;  /* 0x000000040000795c */ /* 0x000fe20000300000 */
.L_x_3895:
[----:B---3--:R-:W-:Y:S05]  /*83e0*/  @P1 BRA `(.L_x_3896) ;  /* 0x0000000000081947 */ /* 0x008fea0003800000 */
[----:B------:R-:W3:Y:S02]  /*83f0*/  SYNCS.PHASECHK.TRANS64.TRYWAIT P1, [UR22+0x28c50], R7 ;  /* 0x028c5007ff0075a7 */ /* 0x000ee40008020156 */
[----:B---3--:R-:W-:Y:S05]  /*8400*/  @!P1 BRA `(.L_x_3897) ;  /* 0x0000007800b49947 */ /* 0x008fea0003800000 */
.L_x_3896:
        /* <DEDUP_REMOVED lines=34> */
.L_x_3898:
[----:B------:R-:W-:Y:S01]  /*8630*/  UIADD3 UR22, UR22, 0x28c60, URZ ;  /* 0x00028c6016167890 */ /* 0x000fe2000fffe03f */
[----:B------:R-:W-:Y:S01]  /*8640*/  ISETP.LT.AND P1, PT, RZ, UR21, PT ;  /* 0x00000015ff007c0c */ /* 0x000fe2000bf21270 */
[----:B------:R-:W-:Y:S01]  /*8650*/  UIADD3 UR21, UR21, -0x1, URZ ;  /* 0xffffffff15157890 */ /* 0x000fe2000fffe03f */
[----:B------:R-:W-:Y:S01]  /*8660*/  IMAD.MOV.U32 R9, RZ, RZ, R5 ;  /* 0x000000ffff097224 */ /* 0x000fe200078e0005 */
[----:B------:R-:W-:Y:S01]  /*8670*/  UPRMT UR22, UR40, 0x654, UR22 ;  /* 0x0000065428167896 */ /* 0x000fe20008000016 */
[----:B------:R-:W-:Y:S01]  /*8680*/  MOV R11, R6 ;  /* 0x00000006000b7202 */ /* 0x000fe20000000f00 */
[----:B------:R-:W-:-:S07]  /*8690*/  UMOV UR23, UR38 ;  /* 0x0000002600177c82 */ /* 0x000fce0008000000 */
[----:B------:R-:W-:Y:S01]  /*86a0*/  SYNCS.ARRIVE.TRANS64.RED.A1T0 RZ, [UR22], RZ ;  /* 0x000000ffffff79a7 */ /* 0x000fe20008100416 */
[----:B------:R-:W-:Y:S05]  /*86b0*/  @P1 BRA `(.L_x_3899) ;  /* 0xffffffe400d81947 */ /* 0x000fea000383ffff */
.L_x_3888:
[----:B------:R-:W0:Y:S01]  /*86c0*/  SHFL.BFLY PT, R0, R3, 0x2, 0x1f ;  /* 0x0c401f0003007f89 */ /* 0x000e2200000e0000 */
[----:B------:R-:W-:Y:S01]  /*86d0*/  IMAD.MOV R13, RZ, RZ, -R18 ;  /* 0x000000ffff0d7224 */ /* 0x000fe200078e0a12 */
[----:B------:R-:W-:Y:S01]  /*86e0*/  UIADD3 UR36, UR36, 0x1, URZ ;  /* 0x0000000124247890 */ /* 0x000fe2000fffe03f */
[----:B------:R-:W-:Y:S01]  /*86f0*/  IMAD.U32 R10, RZ, RZ, UR10 ;  /* 0x0000000aff0a7e24 */ /* 0x000fe2000f8e00ff */
[----:B------:R-:W5:Y:S01]  /*8700*/  SHFL.BFLY PT, R9, R4, 0x2, 0x1f ;  /* 0x0c401f0004097f89 */ /* 0x000f6200000e0000 */
[----:B------:R-:W-:Y:S08]  /*8710*/  BAR.ARV 0x8, 0x100 ;  /* 0x0204000000007b1d */ /* 0x000ff00000002000 */
[----:B------:R-:W-:Y:S01]  /*8720*/  BAR.SYNC.DEFER_BLOCKING 0xf, 0x100 ;  /* 0x03c4000000007b1d */ /* 0x000fe20000010000 */
[----:B------:R-:W-:-:S02]  /*8730*/  ISETP.NE.AND P0, PT, R2, R13, PT ;  /* 0x0000000d0200720c */ /* 0x000fc40003f05270 */
[----:B------:R-:W-:Y:S01]  /*8740*/  MOV R13, UR10 ;  /* 0x0000000a000d7c02 */ /* 0x000fe20008000f00 */
[----:B0123--:R-:W-:Y:S01]  /*8750*/  FADD.FTZ R7, R0, R3 ;  /* 0x0000000300077221 */ /* 0x00ffe20000010000 */
[----:B------:R-:W-:Y:S01]  /*8760*/  IMAD.U32 R3, RZ, RZ, UR38 ;  /* 0x00000026ff037e24 */ /* 0x000fe2000f8e00ff */
[----:B------:R-:W-:Y:S01]  /*8770*/  UIADD3 UR38, UR38, 0x1, URZ ;  /* 0x0000000126267890 */ /* 0x000fe2000fffe03f */
[----:B-----5:R-:W-:Y:S02]  /*8780*/  FADD.FTZ R9, R9, R4 ;  /* 0x0000000409097221 */ /* 0x020fe40000010000 */
[----:B------:R-:W0:Y:S01]  /*8790*/  SHFL.BFLY PT, R0, R7, 0x1, 0x1f ;  /* 0x0c201f0007007f89 */ /* 0x000e2200000e0000 */
[----:B------:R-:W-:Y:S01]  /*87a0*/  IMAD.MOV.U32 R4, RZ, RZ, RZ ;  /* 0x000000ffff047224 */ /* 0x000fe200078e00ff */
[----:B------:R-:W-:-:S03]  /*87b0*/  UISETP.NE.AND UP0, UPT, UR38, 0x2, UPT ;  /* 0x000000022600788c */ /* 0x000fc6000bf05270 */
        /* <DEDUP_REMOVED lines=12> */
[----:B------:R-:W0:Y:S08]  /*8880*/  @P1 MUFU.RCP R0, R11 ;  /* 0x0000000b00001308 */ /* 0x000e300000001000 */
        /* <DEDUP_REMOVED lines=9> */
[----:B------:R2:W0:Y:S01]  /*8920*/  @P2 MUFU.LG2 R12, R8 ;  /* 0x00000008000c2308 */ /* 0x0004220000000c00 */
        /* <DEDUP_REMOVED lines=11> */
[----:B------:R-:W-:Y:S01]  /*89e0*/  @P2 FMUL.FTZ R10, R13, 0.69314718246459960938 ;  /* 0x3f3172180d0a2820 */ /* 0x000fe20000410000 */
        /* <DEDUP_REMOVED lines=120> */
.L_x_3853:
        /* <DEDUP_REMOVED lines=10> */
[----:B------:R-:W1:Y:S01]  /*9210*/  SHFL.IDX PT, R6, R211, RZ, 0x1f ;  /* 0x00001fffd3067589 */ /* 0x000e6200000e0000 */
[----:B------:R-:W-:Y:S01]  /*9220*/  IMAD R9, R210, 0x40, R17 ;  /* 0x00000040d2097824 */ /* 0x000fe200078e0211 */
[----:B------:R-:W-:Y:S01]  /*9230*/  F2FP.F16.F32.PACK_AB R120, R121, R120 ;  /* 0x000000787978723e */ /* 0x000fe200000000ff */
[----:B------:R-:W-:-:S04]  /*9240*/  USHF.R.S32.HI UR12, URZ, 0x1f, UR45 ;  /* 0x0000001f3f0c7899 */ /* 0x000fc8000801142d */
[----:B------:R-:W-:Y:S01]  /*9250*/  BAR.SYNC.DEFER_BLOCKING 0x1, 0x100 ;  /* 0x0044000000007b1d */ /* 0x000fe20000010000 */
[----:B------:R-:W-:Y:S01]  /*9260*/  F2FP.F16.F32.PACK_AB R121, R156, R154 ;  /* 0x0000009a9c79723e */ /* 0x000fe200000000ff */
[----:B------:R-:W-:Y:S01]  /*9270*/  USHF.R.S32.HI UR13, URZ, 0x1f, UR43 ;  /* 0x0000001f3f0d7899 */ /* 0x000fe2000801142b */
        /* <DEDUP_REMOVED lines=10> */
[----:B-1----:R-:W-:Y:S01]  /*9320*/  ISETP.NE.AND P0, PT, R6, RZ, PT ;  /* 0x000000ff0600720c */ /* 0x002fe20003f05270 */
[----:B------:R-:W-:Y:S01]  /*9330*/  IMAD.U32 R96, RZ, RZ, UR6 ;  /* 0x00000006ff607e24 */ /* 0x000fe2000f8e00ff */
[----:B------:R-:W-:Y:S01]  /*9340*/  F2FP.F16.F32.PACK_AB R146, R149, R148 ;  /* 0x000000949592723e */ /* 0x000fe200000000ff */
[----:B------:R-:W-:Y:S01]  /*9350*/  IMAD.U32 R97, RZ, RZ, UR7 ;  /* 0x00000007ff617e24 */ /* 0x000fe2000f8e00ff */
[----:B------:R-:W-:Y:S01]  /*9360*/  F2FP.F16.F32.PACK_AB R147, R151, R150 ;  /* 0x000000969793723e */ /* 0x000fe200000000ff */
[----:B------:R-:W-:-:S04]  /*9370*/  IMAD.WIDE R4, R215, 0x2, R96 ;  /* 0x00000002d7047825 */ /* 0x000fc800078e0260 */
[----:B------:R-:W-:Y:S01]  /*9380*/  IMAD.WIDE R96, R9, 0x2, R96 ;  /* 0x0000000209607825 */ /* 0x000fe200078e0260 */
[C---:B------:R-:W-:Y:S02]  /*9390*/  IADD3 R45, P2, R4.reuse, 0x20, RZ ;  /* 0x00000020042d7810 */ /* 0x040fe40007f5e0ff */
[C---:B------:R-:W-:Y:S02]  /*93a0*/  IADD3 R49, P3, R4.reuse, 0x40, RZ ;  /* 0x0000004004317810 */ /* 0x040fe40007f7e0ff */
[----:B------:R-:W-:Y:S01]  /*93b0*/  LOP3.LUT R12, R45, 0x380, RZ, 0xc0, !PT ;  /* 0x000003802d0c7812 */ /* 0x000fe200078ec0ff */
[--C-:B------:R-:W-:Y:S01]  /*93c0*/  IMAD.X R131, RZ, RZ, R5.reuse, P2 ;  /* 0x000000ffff837224 */ /* 0x100fe200010e0605 */
[C---:B------:R-:W-:Y:S01]  /*93d0*/  IADD3 R61, P5, R4.reuse, 0x2000, RZ ;  /* 0x00002000043d7810 */ /* 0x040fe20007fbe0ff */
[----:B------:R-:W-:Y:S01]  /*93e0*/  IMAD.X R13, RZ, RZ, R5, P3 ;  /* 0x000000ffff0d7224 */ /* 0x000fe200018e0605 */
[----:B------:R-:W-:Y:S02]  /*93f0*/  LOP3.LUT R14, R49, 0x380, RZ, 0xc0, !PT ;  /* 0x00000380310e7812 */ /* 0x000fe400078ec0ff */
[----:B------:R-:W-:-:S02]  /*9400*/  IADD3 R53, P4, R4, 0x60, RZ ;  /* 0x0000006004357810 */ /* 0x000fc40007f9e0ff */
[----:B------:R-:W-:Y:S02]  /*9410*/  SHF.R.U64 R12, R12, 0x3, RZ ;  /* 0x000000030c0c7819 */ /* 0x000fe400000012ff */
[----:B------:R-:W-:Y:S01]  /*9420*/  IADD3.X R25, RZ, R5, RZ, P5, !PT ;  /* 0x00000005ff197210 */ /* 0x000fe20002ffe4ff */
[--C-:B------:R-:W-:Y:S01]  /*9430*/  IMAD.X R15, RZ, RZ, R5.reuse, P4 ;  /* 0x000000ffff0f7224 */ /* 0x100fe200020e0605 */
[----:B------:R-:W-:Y:S02]  /*9440*/  SHF.R.U64 R14, R14, 0x3, RZ ;  /* 0x000000030e0e7819 */ /* 0x000fe400000012ff */
[----:B------:R-:W-:Y:S02]  /*9450*/  IADD3 R36, P5, R4, 0x4040, RZ ;  /* 0x0000404004247810 */ /* 0x000fe40007fbe0ff */
[----:B------:R-:W-:Y:S02]  /*9460*/  LOP3.LUT R130, R12, R45, RZ, 0x3c, !PT ;  /* 0x0000002d0c827212 */ /* 0x000fe400078e3cff */
[----:B------:R-:W-:Y:S01]  /*9470*/  IADD3 R37, P4, R4, 0x4020, RZ ;  /* 0x0000402004257810 */ /* 0x000fe20007f9e0ff */
[----:B------:R-:W-:Y:S01]  /*9480*/  IMAD.X R109, RZ, RZ, R5, P5 ;  /* 0x000000ffff6d7224 */ /* 0x000fe200028e0605 */
[----:B------:R-:W-:-:S02]  /*9490*/  LOP3.LUT R12, R14, R49, RZ, 0x3c, !PT ;  /* 0x000000310e0c7212 */ /* 0x000fc400078e3cff */
[----:B------:R-:W-:Y:S01]  /*94a0*/  LOP3.LUT R49, R36, 0x380, RZ, 0xc0, !PT ;  /* 0x0000038024317812 */ /* 0x000fe200078ec0ff */
[--C-:B------:R-:W-:Y:S01]  /*94b0*/  IMAD.X R105, RZ, RZ, R5.reuse, P4 ;  /* 0x000000ffff697224 */ /* 0x100fe200020e0605 */
[C---:B------:R-:W-:Y:S02]  /*94c0*/  IADD3 R65, P6, R4.reuse, 0x2020, RZ ;  /* 0x0000202004417810 */ /* 0x040fe40007fde0ff */
[----:B------:R-:W-:Y:S02]  /*94d0*/  SHF.R.U64 R49, R49, 0x3, RZ ;  /* 0x0000000331317819 */ /* 0x000fe400000012ff */
[C---:B------:R-:W-:Y:S01]  /*94e0*/  IADD3 R10, P4, R4.reuse, 0x6060, RZ ;  /* 0x00006060040a7810 */ /* 0x040fe20007f9e0ff */
[----:B------:R-:W-:Y:S01]  /*94f0*/  IMAD.X R29, RZ, RZ, R5, P6 ;  /* 0x000000ffff1d7224 */ /* 0x000fe200030e0605 */
[----:B------:R-:W-:Y:S02]  /*9500*/  IADD3 R69, P1, R4, 0x2040, RZ ;  /* 0x0000204004457810 */ /* 0x000fe40007f3e0ff */
[----:B------:R-:W-:-:S02]  /*9510*/  LOP3.LUT R108, R49, R36, RZ, 0x3c, !PT ;  /* 0x00000024316c7212 */ /* 0x000fc400078e3cff */
[----:B------:R-:W-:Y:S01]  /*9520*/  IADD3 R33, P6, R4, 0x4060, RZ ;  /* 0x0000406004217810 */ /* 0x000fe20007fde0ff */
[--C-:B------:R-:W-:Y:S01]  /*9530*/  IMAD.X R41, RZ, RZ, R5.reuse, P1 ;  /* 0x000000ffff297224 */ /* 0x100fe200008e0605 */
[----:B------:R-:W-:Y:S02]  /*9540*/  LOP3.LUT R49, R10, 0x380, RZ, 0xc0, !PT ;  /* 0x000003800a317812 */ /* 0x000fe400078ec0ff */
[C---:B------:R-:W-:Y:S01]  /*9550*/  IADD3 R73, P2, R4.reuse, 0x2060, RZ ;  /* 0x0000206004497810 */ /* 0x040fe20007f5e0ff */
[--C-:B------:R-:W-:Y:S01]  /*9560*/  IMAD.X R119, RZ, RZ, R5.reuse, P6 ;  /* 0x000000ffff777224 */ /* 0x100fe200030e0605 */
[----:B------:R-:W-:Y:S02]  /*9570*/  IADD3 R6, P1, R4, 0x6000, RZ ;  /* 0x0000600004067810 */ /* 0x000fe40007f3e0ff */
[----:B------:R-:W-:Y:S01]  /*9580*/  LOP3.LUT R24, R53, 0x380, RZ, 0xc0, !PT ;  /* 0x0000038035187812 */ /* 0x000fe200078ec0ff */
[----:B------:R-:W-:Y:S01]  /*9590*/  IMAD.X R57, RZ, RZ, R5, P2 ;  /* 0x000000ffff397224 */ /* 0x000fe200010e0605 */
[----:B------:R-:W-:-:S02]  /*95a0*/  LOP3.LUT R48, R33, 0x380, RZ, 0xc0, !PT ;  /* 0x0000038021307812 */ /* 0x000fc400078ec0ff */
[----:B------:R-:W-:Y:S02]  /*95b0*/  SHF.R.U64 R49, R49, 0x3, RZ ;  /* 0x0000000331317819 */ /* 0x000fe400000012ff */
[----:B------:R-:W-:Y:S02]  /*95c0*/  IADD3.X R123, RZ, R5, RZ, P1, !PT ;  /* 0x00000005ff7b7210 */ /* 0x000fe40000ffe4ff */
[----:B------:R-:W-:Y:S02]  /*95d0*/  SHF.R.U64 R24, R24, 0x3, RZ ;  /* 0x0000000318187819 */ /* 0x000fe400000012ff */
[----:B------:R-:W-:Y:S02]  /*95e0*/  LOP3.LUT R44, R73, 0x380, RZ, 0xc0, !PT ;  /* 0x00000380492c7812 */ /* 0x000fe400078ec0ff */
[----:B------:R-:W-:Y:S02]  /*95f0*/  SHF.R.U64 R48, R48, 0x3, RZ ;  /* 0x0000000330307819 */ /* 0x000fe400000012ff */
[----:B------:R-:W-:-:S02]  /*9600*/  LOP3.LUT R10, R49, R10, RZ, 0x3c, !PT ;  /* 0x0000000a310a7212 */ /* 0x000fc400078e3cff */
[----:B------:R-:W-:Y:S02]  /*9610*/  IADD3 R49, P1, R96, 0x4000, RZ ;  /* 0x0000400060317810 */ /* 0x000fe40007f3e0ff */
[C---:B------:R-:W-:Y:S02]  /*9620*/  IADD3 R32, P3, R4.reuse, 0x4000, RZ ;  /* 0x0000400004207810 */ /* 0x040fe40007f7e0ff */
[----:B------:R-:W-:Y:S02]  /*9630*/  LOP3.LUT R11, R4, 0x380, RZ, 0xc0, !PT ;  /* 0x00000380040b7812 */ /* 0x000fe400078ec0ff */
[----:B------:R-:W-:Y:S01]  /*9640*/  LOP3.LUT R14, R24, R53, RZ, 0x3c, !PT ;  /* 0x00000035180e7212 */ /* 0x000fe200078e3cff */
[----:B------:R-:W-:Y:S01]  /*9650*/  IMAD.X R101, RZ, RZ, R5, P3 ;  /* 0x000000ffff657224 */ /* 0x000fe200018e0605 */
[----:B------:R-:W-:Y:S02]  /*9660*/  SHF.R.U64 R44, R44, 0x3, RZ ;  /* 0x000000032c2c7819 */ /* 0x000fe400000012ff */
[----:B------:R-:W-:-:S02]  /*9670*/  LOP3.LUT R118, R48, R33, RZ, 0x3c, !PT ;  /* 0x0000002130767212 */ /* 0x000fc400078e3cff */
[----:B------:R-:W-:Y:S02]  /*9680*/  LOP3.LUT R24, R61, 0x380, RZ, 0xc0, !PT ;  /* 0x000003803d187812 */ /* 0x000fe400078ec0ff */
[----:B------:R-:W-:Y:S02]  /*9690*/  LOP3.LUT R28, R65, 0x380, RZ, 0xc0, !PT ;  /* 0x00000380411c7812 */ /* 0x000fe400078ec0ff */
[----:B------:R-:W-:Y:S02]  /*96a0*/  LOP3.LUT R48, R49, 0x380, RZ, 0xc0, !PT ;  /* 0x0000038031307812 */ /* 0x000fe400078ec0ff */
[C---:B------:R-:W-:Y:S02]  /*96b0*/  IADD3 R8, P2, R4.reuse, 0x6020, RZ ;  /* 0x0000602004087810 */ /* 0x040fe40007f5e0ff */
[----:B------:R-:W-:Y:S02]  /*96c0*/  IADD3 R20, P3, R4, 0x6040, RZ ;  /* 0x0000604004147810 */ /* 0x000fe40007f7e0ff */
[----:B------:R-:W-:Y:S01]  /*96d0*/  SHF.R.U64 R11, R11, 0x3, RZ ;  /* 0x000000030b0b7819 */ /* 0x000fe200000012ff */
[--C-:B------:R-:W-:Y:S01]  /*96e0*/  IMAD.X R127, RZ, RZ, R5.reuse, P2 ;  /* 0x000000ffff7f7224 */ /* 0x100fe200010e0605 */
[----:B------:R-:W-:Y:S01]  /*96f0*/  LOP3.LUT R56, R44, R73, RZ, 0x3c, !PT ;  /* 0x000000492c387212 */ /* 0x000fe200078e3cff */
[----:B------:R-:W-:Y:S01]  /*9700*/  IMAD.X R9, RZ, RZ, R5, P3 ;  /* 0x000000ffff097224 */ /* 0x000fe200018e0605 */
[----:B------:R-:W-:-:S02]  /*9710*/  SHF.R.U64 R24, R24, 0x3, RZ ;  /* 0x0000000318187819 */ /* 0x000fc400000012ff */
[----:B------:R-:W-:Y:S02]  /*9720*/  SHF.R.U64 R28, R28, 0x3, RZ ;  /* 0x000000031c1c7819 */ /* 0x000fe400000012ff */
[----:B------:R-:W-:Y:S02]  /*9730*/  LOP3.LUT R44, R37, 0x380, RZ, 0xc0, !PT ;  /* 0x00000380252c7812 */ /* 0x000fe400078ec0ff */
[----:B------:R-:W-:Y:S02]  /*9740*/  SHF.R.U64 R48, R48, 0x3, RZ ;  /* 0x0000000330307819 */ /* 0x000fe400000012ff */
[----:B------:R-:W-:Y:S02]  /*9750*/  LOP3.LUT R45, R32, 0x380, RZ, 0xc0, !PT ;  /* 0x00000380202d7812 */ /* 0x000fe400078ec0ff */
[----:B------:R-:W-:Y:S01]  /*9760*/  LOP3.LUT R4, R11, R4, RZ, 0x3c, !PT ;  /* 0x000000040b047212 */ /* 0x000fe200078e3cff */
[----:B------:R-:W-:Y:S01]  /*9770*/  IMAD.X R11, RZ, RZ, R5, P4 ;  /* 0x000000ffff0b7224 */ /* 0x000fe200020e0605 */
[----:B------:R-:W-:-:S02]  /*9780*/  LOP3.LUT R24, R24, R61, RZ, 0x3c, !PT ;  /* 0x0000003d18187212 */ /* 0x000fc400078e3cff */
[----:B------:R-:W-:Y:S02]  /*9790*/  LOP3.LUT R28, R28, R65, RZ, 0x3c, !PT ;  /* 0x000000411c1c7212 */ /* 0x000fe400078e3cff */
[----:B------:R-:W-:Y:S02]  /*97a0*/  SHF.R.U64 R44, R44, 0x3, RZ ;  /* 0x000000032c2c7819 */ /* 0x000fe400000012ff */
[----:B------:R-:W-:Y:S02]  /*97b0*/  LOP3.LUT R48, R48, R49, RZ, 0x3c, !PT ;  /* 0x0000003130307212 */ /* 0x000fe400078e3cff */
[----:B------:R-:W-:Y:S02]  /*97c0*/  SHF.R.U64 R45, R45, 0x3, RZ ;  /* 0x000000032d2d7819 */ /* 0x000fe400000012ff */
[C---:B------:R-:W-:Y:S02]  /*97d0*/  IADD3 R65, P4, R96.reuse, 0x1000, RZ ;  /* 0x0000100060417810 */ /* 0x040fe40007f9e0ff */
[----:B------:R-:W-:-:S02]  /*97e0*/  IADD3 R61, P3, R96, 0x2000, RZ ;  /* 0x00002000603d7810 */ /* 0x000fc40007f7e0ff */
[C---:B------:R-:W-:Y:S02]  /*97f0*/  IADD3 R53, P2, R96.reuse, 0x3000, RZ ;  /* 0x0000300060357810 */ /* 0x040fe40007f5e0ff */
[----:B------:R-:W-:Y:S02]  /*9800*/  IADD3 R49, P6, R96, 0x5000, RZ ;  /* 0x0000500060317810 */ /* 0x000fe40007fde0ff */
[----:B------:R-:W-:Y:S02]  /*9810*/  LOP3.LUT R104, R44, R37, RZ, 0x3c, !PT ;  /* 0x000000252c687212 */ /* 0x000fe400078e3cff */
[----:B------:R-:W-:Y:S02]  /*9820*/  LOP3.LUT R100, R45, R32, RZ, 0x3c, !PT ;  /* 0x000000202d647212 */ /* 0x000fe400078e3cff */
[----:B------:R-:W-:Y:S02]  /*9830*/  LOP3.LUT R37, R8, 0x380, RZ, 0xc0, !PT ;  /* 0x0000038008257812 */ /* 0x000fe400078ec0ff */
[----:B------:R-:W-:-:S02]  /*9840*/  LOP3.LUT R64, R65, 0x380, RZ, 0xc0, !PT ;  /* 0x0000038041407812 */ /* 0x000fc400078ec0ff */
        /* <DEDUP_REMOVED lines=20> */
[----:B------:R-:W-:Y:S01]  /*9990*/  IMAD.X R53, RZ, RZ, R97, P2 ;  /* 0x000000ffff357224 */ /* 0x000fe200010e0661 */
[----:B------:R-:W-:-:S02]  /*99a0*/  LOP3.LUT R44, R44, R49, RZ, 0x3c, !PT ;  /* 0x000000312c2c7212 */ /* 0x000fc400078e3cff */
[----:B------:R-:W-:Y:S02]  /*99b0*/  MOV R73, R4 ;  /* 0x0000000400497202 */ /* 0x000fe40000000f00 */
[----:B------:R-:W-:Y:S02]  /*99c0*/  LOP3.LUT R40, R40, R69, RZ, 0x3c, !PT ;  /* 0x0000004528287212 */ /* 0x000fe400078e3cff */
[----:B------:R-:W-:Y:S02]  /*99d0*/  LOP3.LUT R122, R33, R6, RZ, 0x3c, !PT ;  /* 0x00000006217a7212 */ /* 0x000fe400078e3cff */
[----:B------:R-:W-:Y:S02]  /*99e0*/  LOP3.LUT R8, R45, R20, RZ, 0x3c, !PT ;  /* 0x000000142d087212 */ /* 0x000fe400078e3cff */
[----:B------:R-:W-:Y:S02]  /*99f0*/  F2FP.F16.F32.PACK_AB R4, R21, R195 ;  /* 0x000000c31504723e */ /* 0x000fe400000000ff */
[----:B------:R-:W-:-:S02]  /*9a00*/  IADD3.X R49, RZ, R97, RZ, P1, !PT ;  /* 0x00000061ff317210 */ /* 0x000fc40000ffe4ff */
[C---:B------:R-:W-:Y:S02]  /*9a10*/  IADD3 R45, P5, R96.reuse, 0x6000, RZ ;  /* 0x00006000602d7810 */ /* 0x040fe40007fbe0ff */
[C---:B------:R-:W-:Y:S02]  /*9a20*/  IADD3 R37, P4, R96.reuse, 0x7000, RZ ;  /* 0x0000700060257810 */ /* 0x040fe40007f9e0ff */
[C---:B------:R-:W-:Y:S02]  /*9a30*/  IADD3 R33, P3, R96.reuse, 0x8000, RZ ;  /* 0x0000800060217810 */ /* 0x040fe40007f7e0ff */
[C---:B------:R-:W-:Y:S02]  /*9a40*/  IADD3 R69, P2, R96.reuse, 0x9000, RZ ;  /* 0x0000900060457810 */ /* 0x040fe40007f5e0ff */
[----:B------:R-:W-:Y:S02]  /*9a50*/  IADD3 R21, P1, R96, 0xa000, RZ ;  /* 0x0000a00060157810 */ /* 0x000fe40007f3e0ff */
[----:B------:R-:W-:-:S02]  /*9a60*/  F2FP.F16.F32.PACK_AB R6, R7, R192 ;  /* 0x000000c00706723e */ /* 0x000fc400000000ff */
[----:B------:R-:W-:Y:S02]  /*9a70*/  F2FP.F16.F32.PACK_AB R5, R27, R26 ;  /* 0x0000001a1b05723e */ /* 0x000fe400000000ff */
[----:B------:R-:W-:Y:S02]  /*9a80*/  F2FP.F16.F32.PACK_AB R7, R31, R30 ;  /* 0x0000001e1f07723e */ /* 0x000fe400000000ff */
[----:B------:R-:W-:Y:S02]  /*9a90*/  LOP3.LUT R36, R45, 0x380, RZ, 0xc0, !PT ;  /* 0x000003802d247812 */ /* 0x000fe400078ec0ff */
[----:B------:R-:W-:Y:S01]  /*9aa0*/  LOP3.LUT R32, R37, 0x380, RZ, 0xc0, !PT ;  /* 0x0000038025207812 */ /* 0x000fe200078ec0ff */
[----:B------:R0:W-:Y:S01]  /*9ab0*/  STSM.16.M88.4 [R73], R4 ;  /* 0x0000000449007844 */ /* 0x0001e20000000200 */
[----:B------:R-:W-:Y:S02]  /*9ac0*/  LOP3.LUT R20, R33, 0x380, RZ, 0xc0, !PT ;  /* 0x0000038021147812 */ /* 0x000fe400078ec0ff */
[----:B------:R-:W-:-:S02]  /*9ad0*/  LOP3.LUT R68, R69, 0x380, RZ, 0xc0, !PT ;  /* 0x0000038045447812 */ /* 0x000fc400078ec0ff */
[----:B------:R-:W-:Y:S02]  /*9ae0*/  LOP3.LUT R72, R21, 0x380, RZ, 0xc0, !PT ;  /* 0x0000038015487812 */ /* 0x000fe400078ec0ff */
[----:B------:R-:W-:Y:S02]  /*9af0*/  SHF.R.U64 R36, R36, 0x3, RZ ;  /* 0x0000000324247819 */ /* 0x000fe400000012ff */
[----:B------:R-:W-:Y:S02]  /*9b00*/  SHF.R.U64 R32, R32, 0x3, RZ ;  /* 0x0000000320207819 */ /* 0x000fe400000012ff */
[----:B------:R-:W-:Y:S02]  /*9b10*/  SHF.R.U64 R20, R20, 0x3, RZ ;  /* 0x0000000314147819 */ /* 0x000fe400000012ff */
[----:B------:R-:W-:Y:S02]  /*9b20*/  SHF.R.U64 R68, R68, 0x3, RZ ;  /* 0x0000000344447819 */ /* 0x000fe400000012ff */
[----:B------:R-:W-:Y:S01]  /*9b30*/  SHF.R.U64 R72, R72, 0x3, RZ ;  /* 0x0000000348487819 */ /* 0x000fe200000012ff */
[----:B0-----:R-:W-:Y:S01]  /*9b40*/  IMAD.X R73, RZ, RZ, R97, P1 ;  /* 0x000000ffff497224 */ /* 0x001fe200008e0661 */
[----:B------:R-:W-:-:S02]  /*9b50*/  LOP3.LUT R5, R96, 0x380, RZ, 0xc0, !PT ;  /* 0x0000038060057812 */ /* 0x000fc400078ec0ff */
[----:B------:R-:W-:Y:S01]  /*9b60*/  LOP3.LUT R36, R36, R45, RZ, 0x3c, !PT ;  /* 0x0000002d24247212 */ /* 0x000fe200078e3cff */
[--C-:B------:R-:W-:Y:S01]  /*9b70*/  IMAD.X R45, RZ, RZ, R97.reuse, P6 ;  /* 0x000000ffff2d7224 */ /* 0x100fe200030e0661 */
        /* <DEDUP_REMOVED lines=14> */
[----:B------:R-:W-:Y:S02]  /*9c60*/  LOP3.LUT R96, R5, R96, RZ, 0x3c, !PT ;  /* 0x0000006005607212 */ /* 0x000fe400078e3cff */
[----:B------:R-:W-:-:S02]  /*9c70*/  MOV R26, R130 ;  /* 0x00000082001a7202 */ /* 0x000fc40000000f00 */
[----:B------:R-:W-:Y:S02]  /*9c80*/  F2FP.F16.F32.PACK_AB R4, R206, R208 ;  /* 0x000000d0ce04723e */ /* 0x000fe400000000ff */
[----:B------:R-:W-:Y:S02]  /*9c90*/  F2FP.F16.F32.PACK_AB R5, R35, R34 ;  /* 0x000000222305723e */ /* 0x000fe400000000ff */
[----:B------:R-:W-:Y:S02]  /*9ca0*/  F2FP.F16.F32.PACK_AB R6, R204, R207 ;  /* 0x000000cfcc06723e */ /* 0x000fe400000000ff */
[----:B------:R-:W-:Y:S02]  /*9cb0*/  F2FP.F16.F32.PACK_AB R7, R39, R38 ;  /* 0x000000262707723e */ /* 0x000fe400000000ff */
[----:B------:R-:W-:Y:S02]  /*9cc0*/  MOV R34, R8 ;  /* 0x0000000800227202 */ /* 0x000fe40000000f00 */
        /* <DEDUP_REMOVED lines=13> */
[----:B------:R-:W-:Y:S02]  /*9da0*/  MOV R195, R24 ;  /* 0x0000001800c37202 */ /* 0x000fe40000000f00 */
[----:B0-----:R-:W-:Y:S01]  /*9db0*/  F2FP.F16.F32.PACK_AB R4, R193, R197 ;  /* 0x000000c5c104723e */ /* 0x001fe200000000ff */
[----:B------:R-:W-:Y:S01]  /*9dc0*/  STSM.16.M88.4 [R192], R12 ;  /* 0x0000000cc0007844 */ /* 0x000fe20000000200 */
[----:B------:R-:W-:-:S02]  /*9dd0*/  F2FP.F16.F32.PACK_AB R5, R59, R58 ;  /* 0x0000003a3b05723e */ /* 0x000fc400000000ff */
[----:B------:R-:W-:Y:S02]  /*9de0*/  F2FP.F16.F32.PACK_AB R6, R183, R194 ;  /* 0x000000c2b706723e */ /* 0x000fe400000000ff */
[----:B------:R-:W-:Y:S02]  /*9df0*/  F2FP.F16.F32.PACK_AB R7, R63, R62 ;  /* 0x0000003e3f07723e */ /* 0x000fe400000000ff */
[----:B------:R-:W-:Y:S02]  /*9e00*/  MOV R213, R28 ;  /* 0x0000001c00d57202 */ /* 0x000fe40000000f00 */
[----:B------:R-:W-:Y:S01]  /*9e10*/  F2FP.F16.F32.PACK_AB R24, R181, R191 ;  /* 0x000000bfb518723e */ /* 0x000fe200000000ff */
[----:B------:R-:W-:Y:S01]  /*9e20*/  STSM.16.M88.4 [R195], R4 ;  /* 0x00000004c3007844 */ /* 0x000fe20000000200 */
        /* <DEDUP_REMOVED lines=9> */
[----:B------:R-:W-:Y:S02]  /*9ec0*/  MOV R130, R56 ;  /* 0x0000003800827202 */ /* 0x000fe40000000f00 */
[----:B------:R-:W-:Y:S01]  /*9ed0*/  F2FP.F16.F32.PACK_AB R41, R83, R82 ;  /* 0x000000525329723e */ /* 0x000fe200000000ff */
[----:B------:R0:W-:Y:S01]  /*9ee0*/  STSM.16.M88.4 [R40], R28 ;  /* 0x0000001c28007844 */ /* 0x0001e20000000200 */
[----:B------:R-:W-:Y:S02]  /*9ef0*/  F2FP.F16.F32.PACK_AB R42, R171, R174 ;  /* 0x000000aeab2a723e */ /* 0x000fe400000000ff */
[----:B------:R-:W-:Y:S02]  /*9f00*/  F2FP.F16.F32.PACK_AB R43, R87, R86 ;  /* 0x00000056572b723e */ /* 0x000fe400000000ff */
[----:B------:R-:W-:Y:S02]  /*9f10*/  MOV R100, R100 ;  /* 0x0000006400647202 */ /* 0x000fe40000000f00 */
[----:B------:R-:W-:-:S02]  /*9f20*/  F2FP.F16.F32.PACK_AB R56, R169, R172 ;  /* 0x000000aca938723e */ /* 0x000fc400000000ff */
[----:B------:R-:W-:Y:S02]  /*9f30*/  F2FP.F16.F32.PACK_AB R57, R91, R90 ;  /* 0x0000005a5b39723e */ /* 0x000fe400000000ff */
[----:B------:R-:W-:Y:S02]  /*9f40*/  F2FP.F16.F32.PACK_AB R58, R167, R170 ;  /* 0x000000aaa73a723e */ /* 0x000fe400000000ff */
[----:B------:R-:W-:Y:S02]  /*9f50*/  F2FP.F16.F32.PACK_AB R59, R95, R94 ;  /* 0x0000005e5f3b723e */ /* 0x000fe400000000ff */
[----:B------:R-:W-:Y:S02]  /*9f60*/  MOV R104, R104 ;  /* 0x0000006800687202 */ /* 0x000fe40000000f00 */
[----:B0-----:R-:W-:Y:S02]  /*9f70*/  F2FP.F16.F32.PACK_AB R40, R173, R176 ;  /* 0x000000b0ad28723e */ /* 0x001fe400000000ff */
[----:B------:R-:W-:-:S02]  /*9f80*/  F2FP.F16.F32.PACK_AB R4, R165, R168 ;  /* 0x000000a8a504723e */ /* 0x000fc400000000ff */
[----:B------:R-:W-:Y:S01]  /*9f90*/  F2FP.F16.F32.PACK_AB R5, R99, R98 ;  /* 0x000000626305723e */ /* 0x000fe200000000ff */
        /* <DEDUP_REMOVED lines=8> */
[----:B------:R-:W-:Y:S02]  /*a020*/  F2FP.F16.F32.PACK_AB R10, R152, R162 ;  /* 0x000000a2980a723e */ /* 0x000fe400000000ff */
[----:B------:R-:W-:Y:S02]  /*a030*/  F2FP.F16.F32.PACK_AB R11, R111, R110 ;  /* 0x0000006e6f0b723e */ /* 0x000fe400000000ff */
[----:B------:R-:W-:Y:S02]  /*a040*/  MOV R118, R118 ;  /* 0x0000007600767202 */ /* 0x000fe40000000f00 */
[----:B------:R-:W-:Y:S01]  /*a050*/  MOV R101, R122 ;  /* 0x0000007a00657202 */ /* 0x000fe20000000f00 */
[----:B------:R1:W-:Y:S01]  /*a060*/  STSM.16.M88.4 [R108], R8 ;  /* 0x000000086c007844 */ /* 0x0003e20000000200 */
[----:B------:R-:W-:Y:S02]  /*a070*/  F2FP.F16.F32.PACK_AB R12, R113, R155 ;  /* 0x0000009b710c723e */ /* 0x000fe400000000ff */
[----:B------:R-:W-:-:S02]  /*a080*/  F2FP.F16.F32.PACK_AB R13, R115, R114 ;  /* 0x00000072730d723e */ /* 0x000fc400000000ff */
[----:B------:R-:W-:Y:S02]  /*a090*/  F2FP.F16.F32.PACK_AB R14, R117, R116 ;  /* 0x00000074750e723e */ /* 0x000fe400000000ff */
[----:B------:R-:W-:Y:S02]  /*a0a0*/  F2FP.F16.F32.PACK_AB R15, R153, R112 ;  /* 0x00000070990f723e */ /* 0x000fe400000000ff */
[----:B------:R-:W-:Y:S02]  /*a0b0*/  F2FP.F16.F32.PACK_AB R122, R125, R124 ;  /* 0x0000007c7d7a723e */ /* 0x000fe400000000ff */
[----:B------:R-:W-:Y:S01]  /*a0c0*/  F2FP.F16.F32.PACK_AB R123, R158, R157 ;  /* 0x0000009d9e7b723e */ /* 0x000fe200000000ff */
[----:B------:R1:W-:Y:S01]  /*a0d0*/  STSM.16.M88.4 [R118], R12 ;  /* 0x0000000c76007844 */ /* 0x0003e20000000200 */
[----:B------:R-:W-:Y:S02]  /*a0e0*/  MOV R126, R126 ;  /* 0x0000007e007e7202 */ /* 0x000fe40000000f00 */
[----:B0-----:R-:W-:Y:S01]  /*a0f0*/  F2FP.F16.F32.PACK_AB R130, R133, R132 ;  /* 0x000000848582723e */ /* 0x001fe200000000ff */
[----:B------:R1:W-:Y:S01]  /*a100*/  STSM.16.M88.4 [R101], R120 ;  /* 0x0000007865007844 */ /* 0x0003e20000000200 */
[----:B------:R-:W-:-:S02]  /*a110*/  F2FP.F16.F32.PACK_AB R131, R135, R134 ;  /* 0x000000868783723e */ /* 0x000fc400000000ff */
[----:B------:R-:W-:Y:S02]  /*a120*/  LOP3.LUT R76, R77, 0x380, RZ, 0xc0, !PT ;  /* 0x000003804d4c7812 */ /* 0x000fe400078ec0ff */
[----:B------:R-:W-:Y:S01]  /*a130*/  LOP3.LUT R80, R81, 0x380, RZ, 0xc0, !PT ;  /* 0x0000038051507812 */ /* 0x000fe200078ec0ff */
[----:B------:R1:W-:Y:S01]  /*a140*/  STSM.16.M88.4 [R126], R128 ;  /* 0x000000807e007844 */ /* 0x0003e20000000200 */
[----:B------:R-:W-:Y:S02]  /*a150*/  LOP3.LUT R84, R85, 0x380, RZ, 0xc0, !PT ;  /* 0x0000038055547812 */ /* 0x000fe400078ec0ff */
[----:B------:R-:W-:Y:S01]  /*a160*/  LOP3.LUT R88, R89, 0x380, RZ, 0xc0, !PT ;  /* 0x0000038059587812 */ /* 0x000fe200078ec0ff */
[----:B------:R1:W-:Y:S01]  /*a170*/  STSM.16.M88.4 [R34], R136 ;  /* 0x0000008822007844 */ /* 0x0003e20000000200 */
[----:B------:R-:W-:Y:S02]  /*a180*/  LOP3.LUT R92, R93, 0x380, RZ, 0xc0, !PT ;  /* 0x000003805d5c7812 */ /* 0x000fe400078ec0ff */
[----:B------:R-:W-:Y:S01]  /*a190*/  SHF.R.U64 R76, R76, 0x3, RZ ;  /* 0x000000034c4c7819 */ /* 0x000fe200000012ff */
[----:B------:R1:W-:Y:S01]  /*a1a0*/  STSM.16.M88.4 [R35], R144 ;  /* 0x0000009023007844 */ /* 0x0003e20000000200 */
        /* <DEDUP_REMOVED lines=36> */
[C---:B------:R-:W-:Y:S02]  /*a3f0*/  IADD3 R7, -R4.reuse, RZ, RZ ;  /* 0x000000ff04077210 */ /* 0x040fe40007ffe1ff */
[----:B------:R-:W-:Y:S02]  /*a400*/  SHF.R.S32.HI R5, RZ, 0x1f, R4 ;  /* 0x0000001fff057819 */ /* 0x000fe40000011404 */
[----:B------:R-:W-:Y:S01]  /*a410*/  IADD3 R4, P0, R4, UR6, RZ ;  /* 0x0000000604047c10 */ /* 0x000fe2000ff1e0ff */
[C---:B------:R-:W-:Y:S02]  /*a420*/  IMAD R7, R8.reuse, R7, R10 ;  /* 0x0000000708077224 */ /* 0x040fe400078e020a */
[----:B------:R-:W-:Y:S02]  /*a430*/  IMAD.U32 R10, RZ, RZ, UR8 ;  /* 0x00000008ff0a7e24 */ /* 0x000fe4000f8e00ff */
[----:B------:R-:W-:Y:S01]  /*a440*/  IMAD R8, R8, UR5, RZ ;  /* 0x0000000508087c24 */ /* 0x000fe2000f8e02ff */
[----:B------:R-:W-:-:S02]  /*a450*/  SHF.R.S32.HI R6, RZ, 0x1f, R7 ;  /* 0x0000001fff067819 */ /* 0x000fc40000011407 */
        /* <DEDUP_REMOVED lines=19> */
.L_x_3902:
[----:B------:R-:W1:Y:S01]  /*a590*/  LDC R15, c[0x0][0xbe8] ;  /* 0x0002fa00ff0f7b82 */ /* 0x000e620000000800 */
[----:B------:R-:W-:Y:S01]  /*a5a0*/  ULDC UR10, c[0x0][0xac8] ;  /* 0x0002b200000a7ab9 */ /* 0x000fe20000000800 */
[----:B------:R-:W-:Y:S01]  /*a5b0*/  ULDC.64 UR8, c[0x0][0xae8] ;  /* 0x0002ba0000087ab9 */ /* 0x000fe20000000a00 */
[----:B------:R-:W-:Y:S01]  /*a5c0*/  ISETP.GE.AND P0, PT, R190, UR10, PT ;  /* 0x0000000abe007c0c */ /* 0x000fe2000bf06270 */
[----:B------:R-:W5:Y:S01]  /*a5d0*/  LD.E.128 R96, desc[UR50][R96.64] ;  /* 0x0000003260607980 */ /* 0x000f62000c101d00 */
[----:B------:R-:W-:Y:S02]  /*a5e0*/  ISETP.GE.AND P1, PT, R17, UR10, PT ;  /* 0x0000000a11007c0c */ /* 0x000fe4000bf26270 */
[----:B0-----:R-:W-:Y:S01]  /*a5f0*/  SEL R3, RZ, 0xffffffff, P0 ;  /* 0xffffffffff037807 */ /* 0x001fe20000000000 */
[----:B------:R-:W5:Y:S01]  /*a600*/  LD.E.128 R64, desc[UR50][R64.64] ;  /* 0x0000003240407980 */ /* 0x000f62000c101d00 */
        /* <DEDUP_REMOVED lines=12> */
[----:B------:R-:W0:Y:S01]  /*a6d0*/  @P2 LDC R9, c[0x0][0xbec] ;  /* 0x0002fb00ff092b82 */ /* 0x000e220000000800 */
[----:B------:R-:W-:Y:S01]  /*a6e0*/  SHF.L.U32 R3, R3, 0x2, RZ ;  /* 0x0000000203037819 */ /* 0x000fe200000006ff */
[----:B------:R1:W5:Y:S01]  /*a6f0*/  LD.E.128 R4, desc[UR50][R20.64] ;  /* 0x0000003214047980 */ /* 0x000362000c101d00 */
[----:B------:R-:W-:-:S03]  /*a700*/  ISETP.GE.AND P0, PT, R188, UR10, PT ;  /* 0x0000000abc007c0c */ /* 0x000fc6000bf06270 */
[----:B------:R-:W5:Y:S02]  /*a710*/  LD.E.128 R68, desc[UR50][R68.64] ;  /* 0x0000003244447980 */ /* 0x000f64000c101d00 */
        /* <DEDUP_REMOVED lines=10> */
[----:B------:R-:W-:Y:S01]  /*a7c0*/  UIMAD.WIDE.U32 UR6, UR45, UR8, URZ ;  /* 0x000000082d0672a5 */ /* 0x000fe2000f8e003f */
[----:B------:R-:W-:Y:S01]  /*a7d0*/  IMAD.SHL.U32 R8, R8, 0x8, RZ ;  /* 0x0000000808087824 */ /* 0x000fe200078e00ff */
[----:B------:R-:W-:Y:S01]  /*a7e0*/  UIMAD UR5, UR45, UR9, UR5 ;  /* 0x000000092d0572a4 */ /* 0x000fe2000f8e0205 */
[----:B------:R-:W5:Y:S01]  /*a7f0*/  LD.E.128 R80, desc[UR50][R80.64] ;  /* 0x0000003250507980 */ /* 0x000f62000c101d00 */
[----:B------:R-:W-:Y:S01]  /*a800*/  IMAD.SHL.U32 R13, R0, 0x10, RZ ;  /* 0x00000010000d7824 */ /* 0x000fe200078e00ff */
[----:B------:R-:W-:Y:S01]  /*a810*/  ULDC.64 UR8, c[0x0][0xaf0] ;  /* 0x0002bc0000087ab9 */ /* 0x000fe20000000a00 */
[----:B0-----:R-:W-:Y:S01]  /*a820*/  @P2 IMAD.HI.U32 R0, R14, R9, RZ ;  /* 0x000000090e002227 */ /* 0x001fe200078e00ff */
        /* <DEDUP_REMOVED lines=14> */
[----:B------:R-:W-:Y:S01]  /*a910*/  MOV R9, UR7 ;  /* 0x0000000700097c02 */ /* 0x000fe20008000f00 */
[----:B------:R-:W-:Y:S01]  /*a920*/  IMAD.MOV R13, RZ, RZ, -R3 ;  /* 0x000000ffff0d7224 */ /* 0x000fe200078e0a03 */
[----:B------:R-:W-:Y:S01]  /*a930*/  ULDC.64 UR6, c[0x0][0xae0] ;  /* 0x0002b80000067ab9 */ /* 0x000fe20000000a00 */
        /* <DEDUP_REMOVED lines=11> */
[----:B0-----:R-:W0:Y:S01]  /*a9f0*/  FENCE.VIEW.ASYNC.S ;  /* 0x00000000000073c6 */ /* 0x001e220000000000 */
[----:B-1----:R-:W-:Y:S01]  /*aa00*/  IMAD.SHL.U32 R21, R0, 0x20, RZ ;  /* 0x0000002000157824 */ /* 0x002fe200078e00ff */
        /* <DEDUP_REMOVED lines=23> */
[----:B0-----:R-:W-:Y:S01]  /*ab80*/  SYNCS.ARRIVE.TRANS64.RED.A1T0 RZ, [UR5], RZ ;  /* 0x000000ffffff79a7 */ /* 0x001fe20008100405 */
        /* <DEDUP_REMOVED lines=36> */
.L_x_3904:
[----:B------:R-:W-:Y:S05]  /*add0*/  BSYNC B1 ;  /* 0x0000000000017941 */ /* 0x000fea0003800000 */
.L_x_3903:
[----:B---3-5:R-:W-:Y:S01]  /*ade0*/  IADD3 R4, R28, 0x20, RZ ;  /* 0x000000201c047810 */ /* 0x028fe20007ffe0ff */
[----:B------:R4:W3:Y:S03]  /*adf0*/  SHFL.IDX PT, R7, R27, 0x1, 0x181f ;  /* 0x00381f001b077f89 */ /* 0x0008e600000e0000 */
        /* <DEDUP_REMOVED lines=19> */
[-C--:B------:R-:W-:Y:S02]  /*af30*/  @!P2 LEA.HI.X R13, R188, R7.reuse, R221, 0x1, P5 ;  /* 0x00000007bc0da211 */ /* 0x080fe400028f0cdd */
[-C--:B------:R-:W-:Y:S02]  /*af40*/  @!P0 LEA R14, P3, R186, R6.reuse, 0x1 ;  /* 0x00000006ba0e8211 */ /* 0x080fe400078608ff */
[CC--:B0-----:R-:W-:Y:S01]  /*af50*/  @!P1 LEA R4, P6, R187.reuse, R6.reuse, 0x1 ;  /* 0x00000006bb049211 */ /* 0x0c1fe200078c08ff */
        /* <DEDUP_REMOVED lines=14> */
.L_x_3901:
[----:B------:R-:W0:Y:S01]  /*b040*/  LDC R10, c[0x0][0xbe8] ;  /* 0x0002fa00ff0a7b82 */ /* 0x000e220000000800 */
[----:B------:R-:W-:Y:S01]  /*b050*/  ISETP.GE.AND P2, PT, R216, 0x40, PT ;  /* 0x00000040d800780c */ /* 0x000fe20003f46270 */
[----:B------:R-:W-:Y:S01]  /*b060*/  ULDC UR12, c[0x0][0xac8] ;  /* 0x0002b200000c7ab9 */ /* 0x000fe20000000800 */
[----:B------:R-:W-:Y:S01]  /*b070*/  IMAD R0, R209, 0x20, R210 ;  /* 0x00000020d1007824 */ /* 0x000fe200078e02d2 */
[----:B------:R-:W-:Y:S01]  /*b080*/  ISETP.GE.AND P4, PT, R17, UR12, PT ;  /* 0x0000000c11007c0c */ /* 0x000fe2000bf86270 */
[----:B------:R-:W-:Y:S01]  /*b090*/  USHF.R.S32.HI UR8, URZ, 0x1f, UR45 ;  /* 0x0000001f3f087899 */ /* 0x000fe2000801142d */
[----:B------:R-:W-:Y:S01]  /*b0a0*/  ISETP.GE.AND P3, PT, R190, UR12, PT ;  /* 0x0000000cbe007c0c */ /* 0x000fe2000bf66270 */
[----:B------:R-:W-:Y:S01]  /*b0b0*/  USHF.R.S32.HI UR9, URZ, 0x1f, UR43 ;  /* 0x0000001f3f097899 */ /* 0x000fe2000801142b */
[----:B------:R-:W-:Y:S01]  /*b0c0*/  BSSY B1, `(.L_x_3906) ;  /* 0x0000031000017945 */ /* 0x000fe20003800000 */
[----:B------:R-:W-:Y:S01]  /*b0d0*/  ISETP.GE.AND P1, PT, R189, UR12, PT ;  /* 0x0000000cbd007c0c */ /* 0x000fe2000bf26270 */
[----:B------:R-:W-:Y:S01]  /*b0e0*/  VIADD R8, R0, UR44 ;  /* 0x0000002c00087c36 */ /* 0x000fe20008000000 */
[----:B------:R-:W-:-:S02]  /*b0f0*/  SEL R12, RZ, 0x1, P4 ;  /* 0x00000001ff0c7807 */ /* 0x000fc40002000000 */
[----:B------:R-:W-:Y:S02]  /*b100*/  SEL R13, RZ, 0xffffffff, P3 ;  /* 0xffffffffff0d7807 */ /* 0x000fe40001800000 */
[----:B0-----:R-:W-:-:S13]  /*b110*/  ISETP.NE.AND P0, PT, R10, 0x1, PT ;  /* 0x000000010a00780c */ /* 0x001fda0003f05270 */
[----:B------:R-:W0:Y:S08]  /*b120*/  @P0 LDC R9, c[0x0][0xbec] ;  /* 0x0002fb00ff090b82 */ /* 0x000e300000000800 */
[----:B------:R-:W1:Y:S01]  /*b130*/  @P0 LDC R11, c[0x0][0xbf0] ;  /* 0x0002fc00ff0b0b82 */ /* 0x000e620000000800 */
[----:B------:R-:W-:Y:S05]  /*b140*/  @P2 BRA `(.L_x_3907) ;  /* 0x0000000000a02947 */ /* 0x000fea0003800000 */
[----:B------:R-:W2:Y:S01]  /*b150*/  S2R R6, SR_TID.X ;  /* 0x0000000000067919 */ /* 0x000ea20000002100 */
[----:B------:R-:W3:Y:S01]  /*b160*/  LDC R5, c[0x0][0xbe8] ;  /* 0x0002fa00ff057b82 */ /* 0x000ee20000000800 */
[----:B------:R-:W-:Y:S01]  /*b170*/  IMAD.U32 R7, RZ, RZ, UR44 ;  /* 0x0000002cff077e24 */ /* 0x000fe2000f8e00ff */
[----:B------:R-:W-:Y:S02]  /*b180*/  ULDC UR5, c[0x0][0xa88] ;  /* 0x0002a20000057ab9 */ /* 0x000fe40000000800 */
[----:B---3--:R-:W-:Y:S02]  /*b190*/  IMAD R3, R5, UR5, RZ ;  /* 0x0000000505037c24 */ /* 0x008fe4000f8e02ff */
[----:B--2---:R-:W-:-:S04]  /*b1a0*/  IADD3 R6, R7, -0x80, R6 ;  /* 0xffffff8007067810 */ /* 0x004fc80007ffe006 */
[----:B------:R-:W-:-:S13]  /*b1b0*/  ISETP.GE.AND P2, PT, R6, R3, PT ;  /* 0x000000030600720c */ /* 0x000fda0003f46270 */
[----:B------:R-:W-:Y:S05]  /*b1c0*/  @P2 BRA `(.L_x_3907) ;  /* 0x0000000000802947 */ /* 0x000fea0003800000 */
[----:B------:R-:W-:Y:S01]  /*b1d0*/  ISETP.NE.AND P2, PT, R5, 0x1, PT ;  /* 0x000000010500780c */ /* 0x000fe20003f45270 */
[----:B------:R-:W-:Y:S01]  /*b1e0*/  ULDC.64 UR10, c[0x0][0xb90] ;  /* 0x0002e400000a7ab9 */ /* 0x000fe20000000a00 */
[----:B------:R-:W-:Y:S01]  /*b1f0*/  IMAD.MOV.U32 R4, RZ, RZ, R6 ;  /* 0x000000ffff047224 */ /* 0x000fe200078e0006 */
        /* <DEDUP_REMOVED lines=24> */
[----:B------:R-:W-:-:S04]  /*b380*/  LEA R6, P2, R4, UR6, 0x2 ;  /* 0x0000000604067c11 */ /* 0x000fc8000f8410ff */
[----:B------:R-:W-:-:S04]  /*b390*/  IADD3 R3, R5, R7, RZ ;  /* 0x0000000705037210 */ /* 0x000fc80007ffe0ff */
[----:B------:R-:W-:Y:S01]  /*b3a0*/  LEA.HI.X R7, R4, UR7, R3, 0x2, P2 ;  /* 0x0000000704077c11 */ /* 0x000fe200090f1403 */
[----:B------:R-:W-:-:S05]  /*b3b0*/  IMAD.MOV.U32 R3, RZ, RZ, -0x800000 ;  /* 0xff800000ff037424 */ /* 0x000fca00078e00ff */
[----:B------:R2:W-:Y:S02]  /*b3c0*/  STG.E desc[UR50][R6.64], R3 ;  /* 0x0000000306007986 */ /* 0x0005e4000c101932 */
.L_x_3907:
[----:B------:R-:W-:Y:S05]  /*b3d0*/  BSYNC B1 ;  /* 0x0000000000017941 */ /* 0x000fea0003800000 */
.L_x_3906:
[----:B------:R-:W-:Y:S01]  /*b3e0*/  SEL R0, RZ, 0xffffffff, P1 ;  /* 0xffffffffff007807 */ /* 0x000fe20000800000 */
[----:B------:R-:W-:Y:S01]  /*b3f0*/  ULDC.64 UR10, c[0x0][0xae8] ;  /* 0x0002ba00000a7ab9 */ /* 0x000fe20000000a00 */
[----:B------:R-:W-:Y:S01]  /*b400*/  IMAD.SHL.U32 R13, R13, 0x2, RZ ;  /* 0x000000020d0d7824 */ /* 0x000fe200078e00ff */
[----:B------:R-:W-:Y:S01]  /*b410*/  UIMAD UR5, UR8, UR10, URZ ;  /* 0x0000000a080572a4 */ /* 0x000fe2000f8e023f */
[----:B------:R-:W-:Y:S01]  /*b420*/  ISETP.GE.AND P1, PT, R188, UR12, PT ;  /* 0x0000000cbc007c0c */ /* 0x000fe2000bf26270 */
[----:B------:R-:W-:Y:S01]  /*b430*/  IMAD.SHL.U32 R5, R0, 0x4, RZ ;  /* 0x0000000400057824 */ /* 0x000fe200078e00ff */
[----:B------:R-:W-:Y:S01]  /*b440*/  UIMAD.WIDE.U32 UR6, UR45, UR10, URZ ;  /* 0x0000000a2d0672a5 */ /* 0x000fe2000f8e003f */
[----:B0-----:R-:W-:Y:S01]  /*b450*/  @P0 IMAD.HI.U32 R0, R8, R9, RZ ;  /* 0x0000000908000227 */ /* 0x001fe200078e00ff */
[----:B------:R-:W-:Y:S01]  /*b460*/  UIMAD UR5, UR45, UR11, UR5 ;  /* 0x0000000b2d0572a4 */ /* 0x000fe2000f8e0205 */
[----:B------:R-:W-:Y:S01]  /*b470*/  LOP3.LUT R12, R13, 0x2, R12, 0xe2, !PT ;  /* 0x000000020d0c7812 */ /* 0x000fe200078ee20c */
[----:B------:R-:W-:Y:S01]  /*b480*/  BSSY B1, `(.L_x_3908) ;  /* 0x0000055000017945 */ /* 0x000fe20003800000 */
[----:B--2---:R-:W-:Y:S01]  /*b490*/  IMAD.MOV.U32 R3, RZ, RZ, R8 ;  /* 0x000000ffff037224 */ /* 0x004fe200078e0008 */
[----:B-1----:R-:W-:Y:S01]  /*b4a0*/  @P0 SHF.R.U32.HI R3, RZ, R11, R0 ;  /* 0x0000000bff030219 */ /* 0x002fe20000011600 */
[----:B------:R-:W-:Y:S01]  /*b4b0*/  ULDC.64 UR10, c[0x0][0xaf0] ;  /* 0x0002bc00000a7ab9 */ /* 0x000fe20000000a00 */
[----:B------:R-:W-:Y:S01]  /*b4c0*/  SEL R0, RZ, 0xffffffff, P1 ;  /* 0xffffffffff007807 */ /* 0x000fe20000800000 */
[----:B------:R-:W-:Y:S01]  /*b4d0*/  UIADD3 UR7, UR7, UR5, URZ ;  /* 0x0000000507077290 */ /* 0x000fe2000fffe03f */
[----:B------:R-:W-:Y:S01]  /*b4e0*/  LOP3.LUT R12, R5, 0x4, R12, 0xe2, !PT ;  /* 0x00000004050c7812 */ /* 0x000fe200078ee20c */
[----:B------:R-:W-:Y:S01]  /*b4f0*/  UIMAD UR5, UR9, UR10, URZ ;  /* 0x0000000a090572a4 */ /* 0x000fe2000f8e023f */
[----:B------:R-:W-:Y:S01]  /*b500*/  ISETP.GE.AND P1, PT, R187, UR12, PT ;  /* 0x0000000cbb007c0c */ /* 0x000fe2000bf26270 */
[----:B------:R-:W-:Y:S01]  /*b510*/  UIMAD.WIDE.U32 UR6, UR43, UR10, UR6 ;  /* 0x0000000a2b0672a5 */ /* 0x000fe2000f8e0006 */
[----:B------:R-:W-:Y:S01]  /*b520*/  IMAD.SHL.U32 R5, R0, 0x8, RZ ;  /* 0x0000000800057824 */ /* 0x000fe200078e00ff */
[----:B------:R-:W-:Y:S01]  /*b530*/  UIMAD UR5, UR43, UR11, UR5 ;  /* 0x0000000b2b0572a4 */ /* 0x000fe2000f8e0205 */
[--C-:B------:R-:W-:Y:S01]  /*b540*/  SHF.R.S32.HI R0, RZ, 0x1f, R3.reuse ;  /* 0x0000001fff007819 */ /* 0x100fe20000011403 */
[----:B------:R-:W-:Y:S01]  /*b550*/  IMAD.MOV R7, RZ, RZ, -R3 ;  /* 0x000000ffff077224 */ /* 0x000fe200078e0a03 */
[----:B------:R-:W-:Y:S01]  /*b560*/  ISETP.GE.AND P0, PT, R186, UR12, PT ;  /* 0x0000000cba007c0c */ /* 0x000fe2000bf06270 */
[----:B------:R-:W-:Y:S01]  /*b570*/  UIADD3 UR5, UR7, UR5, URZ ;  /* 0x0000000507057290 */ /* 0x000fe2000fffe03f */
[----:B------:R-:W-:Y:S01]  /*b580*/  LOP3.LUT R12, R5, 0x8, R12, 0xe2, !PT ;  /* 0x00000008050c7812 */ /* 0x000fe200078ee20c */
[----:B------:R-:W-:Y:S01]  /*b590*/  IMAD.U32 R5, RZ, RZ, UR7 ;  /* 0x00000007ff057e24 */ /* 0x000fe2000f8e00ff */
[----:B------:R-:W-:Y:S01]  /*b5a0*/  MOV R4, UR6 ;  /* 0x0000000600047c02 */ /* 0x000fe20008000f00 */
[----:B------:R-:W-:Y:S01]  /*b5b0*/  ULDC.64 UR6, c[0x0][0xae0] ;  /* 0x0002b80000067ab9 */ /* 0x000fe20000000a00 */
[----:B------:R-:W-:Y:S01]  /*b5c0*/  SEL R6, RZ, 0xffffffff, P1 ;  /* 0xffffffffff067807 */ /* 0x000fe20000800000 */
[----:B------:R-:W-:Y:S01]  /*b5d0*/  IMAD R7, R10, R7, R8 ;  /* 0x000000070a077224 */ /* 0x000fe200078e0208 */
[----:B------:R-:W-:Y:S01]  /*b5e0*/  SEL R8, RZ, 0xffffffff, P0 ;  /* 0xffffffffff087807 */ /* 0x000fe20000000000 */
[----:B------:R-:W-:Y:S01]  /*b5f0*/  IMAD R0, R0, UR6, RZ ;  /* 0x0000000600007c24 */ /* 0x000fe2000f8e02ff */
[----:B------:R-:W-:Y:S01]  /*b600*/  ISETP.GE.AND P0, PT, R214, UR12, PT ;  /* 0x0000000cd6007c0c */ /* 0x000fe2000bf06270 */
[----:B------:R-:W-:Y:S01]  /*b610*/  IMAD.U32 R5, RZ, RZ, UR5 ;  /* 0x00000005ff057e24 */ /* 0x000fe2000f8e00ff */
[----:B------:R-:W-:Y:S01]  /*b620*/  ULDC UR5, c[0x0][0xa88] ;  /* 0x0002a20000057ab9 */ /* 0x000fe20000000800 */
[----:B------:R-:W-:Y:S01]  /*b630*/  IMAD.SHL.U32 R11, R6, 0x10, RZ ;  /* 0x00000010060b7824 */ /* 0x000fe200078e00ff */
[----:B------:R-:W-:Y:S01]  /*b640*/  ISETP.GE.AND P2, PT, R212, UR12, PT ;  /* 0x0000000cd4007c0c */ /* 0x000fe2000bf46270 */
[C---:B------:R-:W-:Y:S01]  /*b650*/  IMAD R9, R3.reuse, UR7, R0 ;  /* 0x0000000703097c24 */ /* 0x040fe2000f8e0200 */
[----:B------:R-:W-:Y:S01]  /*b660*/  SHF.R.S32.HI R0, RZ, 0x1f, R7 ;  /* 0x0000001fff007819 */ /* 0x000fe20000011407 */
[----:B------:R-:W-:Y:S01]  /*b670*/  IMAD.WIDE.U32 R4, R3, UR6, R4 ;  /* 0x0000000603047c25 */ /* 0x000fe2000f8e0004 */
[----:B------:R-:W-:Y:S01]  /*b680*/  ULDC.64 UR6, c[0x0][0xad8] ;  /* 0x0002b60000067ab9 */ /* 0x000fe20000000a00 */
[----:B------:R-:W-:-:S02]  /*b690*/  LOP3.LUT R12, R11, 0x10, R12, 0xe2, !PT ;  /* 0x000000100b0c7812 */ /* 0x000fc400078ee20c */
[----:B------:R-:W-:Y:S02]  /*b6a0*/  IMAD.SHL.U32 R3, R8, 0x20, RZ ;  /* 0x0000002008037824 */ /* 0x000fe400078e00ff */
[----:B------:R-:W-:Y:S02]  /*b6b0*/  IMAD R0, R0, UR6, RZ ;  /* 0x0000000600007c24 */ /* 0x000fe4000f8e02ff */
[----:B------:R-:W-:Y:S01]  /*b6c0*/  IMAD.IADD R5, R5, 0x1, R9 ;  /* 0x0000000105057824 */ /* 0x000fe200078e0209 */
[----:B------:R-:W-:Y:S01]  /*b6d0*/  LOP3.LUT R12, R3, 0x20, R12, 0xe2, !PT ;  /* 0x00000020030c7812 */ /* 0x000fe200078ee20c */
[----:B------:R-:W-:Y:S02]  /*b6e0*/  VIADD R26, R210, UR44 ;  /* 0x0000002cd21a7c36 */ /* 0x000fe40008000000 */
[----:B------:R-:W-:Y:S02]  /*b6f0*/  IMAD R25, R10, UR5, RZ ;  /* 0x000000050a197c24 */ /* 0x000fe4000f8e02ff */
[C---:B------:R-:W-:Y:S01]  /*b700*/  IMAD R3, R7.reuse, UR7, R0 ;  /* 0x0000000707037c24 */ /* 0x040fe2000f8e0200 */
[----:B------:R-:W-:Y:S01]  /*b710*/  SEL R0, RZ, 0x80, P2 ;  /* 0x00000080ff007807 */ /* 0x000fe20001000000 */
[----:B------:R-:W-:Y:S01]  /*b720*/  IMAD.WIDE.U32 R4, R7, UR6, R4 ;  /* 0x0000000607047c25 */ /* 0x000fe2000f8e0004 */
[----:B------:R-:W-:Y:S01]  /*b730*/  SEL R7, RZ, 0x40, P0 ;  /* 0x00000040ff077807 */ /* 0x000fe20000000000 */
[----:B------:R-:W-:Y:S01]  /*b740*/  ULDC.64 UR6, c[0x0][0xa80] ;  /* 0x0002a00000067ab9 */ /* 0x000fe20000000a00 */
[----:B------:R-:W-:-:S02]  /*b750*/  ISETP.GE.AND P0, PT, R26, R25, PT ;  /* 0x000000191a00720c */ /* 0x000fc40003f06270 */
[----:B------:R-:W-:Y:S02]  /*b760*/  IADD3 R3, R5, R3, RZ ;  /* 0x0000000305037210 */ /* 0x000fe40007ffe0ff */
[----:B------:R-:W-:Y:S02]  /*b770*/  LEA R20, P1, R4, UR6, 0x1 ;  /* 0x0000000604147c11 */ /* 0x000fe4000f8208ff */
[----:B------:R-:W-:Y:S02]  /*b780*/  LOP3.LUT R21, R12, R7, RZ, 0xfc, !PT ;  /* 0x000000070c157212 */ /* 0x000fe400078efcff */
[----:B------:R-:W-:Y:S01]  /*b790*/  LEA.HI.X R3, R4, UR7, R3, 0x1, P1 ;  /* 0x0000000704037c11 */ /* 0x000fe200088f0c03 */
[----:B------:R0:W1:Y:S01]  /*b7a0*/  SHFL.IDX PT, R6, R20, RZ, 0x181f ;  /* 0x00181fff14067589 */ /* 0x00006200000e0000 */
[----:B------:R-:W-:-:S03]  /*b7b0*/  LOP3.LUT R24, R21, R0, RZ, 0xfc, !PT ;  /* 0x0000000015187212 */ /* 0x000fc600078efcff */
        /* <DEDUP_REMOVED lines=33> */
.L_x_3909:
[----:B------:R-:W-:Y:S05]  /*b9d0*/  BSYNC B1 ;  /* 0x0000000000017941 */ /* 0x000fea0003800000 */
.L_x_3908:
        /* <DEDUP_REMOVED lines=36> */
.L_x_3905:
[----:B------:R-:W-:Y:S05]  /*bc20*/  BSYNC B0 ;  /* 0x0000000000007941 */ /* 0x000fea0003800000 */
.L_x_3900:
[----:B------:R-:W-:Y:S02]  /*bc30*/  ULDC UR5, c[0x0][0xc38] ;  /* 0x00030e0000057ab9 */ /* 0x000fe40000000800 */
[----:B------:R-:W-:-:S06]  /*bc40*/  UISETP.GE.AND UP0, UPT, UR4, UR5, UPT ;  /* 0x000000050400728c */ /* 0x000fcc000bf06270 */
[----:B------:R-:W-:-:S13]  /*bc50*/  PLOP3.LUT P0, PT, PT, PT, UP0, 0x80, 0x0 ;  /* 0x000000000000781c */ /* 0x000fda0003f0f008 */
[----:B------:R-:W-:Y:S05]  /*bc60*/  @!P0 BRA `(.L_x_3910) ;  /* 0xffffff5000b08947 */ /* 0x000fea000383ffff */
[----:B------:R-:W-:Y:S05]  /*bc70*/  EXIT ;  /* 0x000000000000794d */ /* 0x000fea0003800000 */
.L_x_3848:
[----:B------:R-:W-:-:S08]  /*bc80*/  NOP ;  /* 0x0000000000007918 */ /* 0x000fd00000000000 */
[----:B------:R-:W0:-:S00]  /*bc90*/  USETMAXREG.DEALLOC.CTAPOOL 0x28 ;  /* 0x00000028000079c8 */ /* 0x000e0000080e0500 */
[----:B0-----:R-:W-:-:S06]  /*bca0*/  LOP3.LUT R2, R2, 0x3, RZ, 0xc0, !PT ;  /* 0x0000000302027812 */ /* 0x001fcc00078ec0ff */
[----:B------:R-:W0:Y:S01]  /*bcb0*/  S2UR UR10, SR_CTAID.X ;  /* 0x00000000000a79c3 */ /* 0x000e220000002500 */
[----:B------:R-:W-:Y:S01]  /*bcc0*/  LOP3.LUT R16, R16, 0xffffdfff, RZ, 0xc0, !PT ;  /* 0xffffdfff10107812 */ /* 0x000fe200078ec0ff */
[----:B------:R-:W-:Y:S01]  /*bcd0*/  STL [R1+0x4], RZ ;  /* 0x000004ff01007387 */ /* 0x000fe20000100800 */
[----:B------:R-:W-:Y:S02]  /*bce0*/  IMAD.MOV.U32 R22, RZ, RZ, 0x1 ;  /* 0x00000001ff167424 */ /* 0x000fe400078e00ff */
[----:B------:R-:W-:Y:S01]  /*bcf0*/  IMAD.MOV.U32 R18, RZ, RZ, RZ ;  /* 0x000000ffff127224 */ /* 0x000fe200078e00ff */
        /* <DEDUP_REMOVED lines=22> */
[----:B------:R-:W-:Y:S01]  /*be60*/  IMAD.MOV.U32 R22, RZ, RZ, 0x1 ;  /* 0x00000001ff167424 */ /* 0x000fe200078e00ff */
[C---:B------:R-:W-:Y:S01]  /*be70*/  LOP3.LUT R3, R8.reuse, 0x80, RZ, 0xfc, !PT ;  /* 0x0000008008037812 */ /* 0x040fe200078efcff */
[----:B------:R-:W-:Y:S01]  /*be80*/  IMAD.MOV.U32 R18, RZ, RZ, RZ ;  /* 0x000000ffff127224 */ /* 0x000fe200078e00ff */
[----:B------:R-:W-:Y:S01]  /*be90*/  LOP3.LUT R4, R8, 0xc0, RZ, 0xfc, !PT ;  /* 0x000000c008047812 */ /* 0x000fe200078efcff */
[----:B------:R-:W-:Y:S01]  /*bea0*/  UIMAD UR37, UR37, UR38, URZ ;  /* 0x00000026252572a4 */ /* 0x000fe2000f8e023f */
[----:B------:R-:W-:Y:S01]  /*beb0*/  ISETP.GE.AND P3, PT, R3, UR4, PT ;  /* 0x0000000403007c0c */ /* 0x000fe2000bf66270 */
[----:B------:R-:W-:Y:S01]  /*bec0*/  ULDC UR45, c[0x0][0xc] ;  /* 0x00000300002d7ab9 */ /* 0x000fe20000000800 */
[----:B------:R-:W-:Y:S01]  /*bed0*/  ISETP.GE.AND P2, PT, R4, UR4, PT ;  /* 0x0000000404007c0c */ /* 0x000fe2000bf46270 */
[----:B------:R-:W-:Y:S01]  /*bee0*/  ULOP3.LUT UR46, UR39, 0x2, URZ, 0xfc, !UPT ;  /* 0x00000002272e7892 */ /* 0x000fe2000f8efc3f */
[----:B------:R-:W-:-:S02]  /*bef0*/  SEL R3, RZ, 0xffffffff, P1 ;  /* 0xffffffffff037807 */ /* 0x000fc40000800000 */
[----:B------:R-:W-:Y:S02]  /*bf00*/  LOP3.LUT R5, R8, 0x180, RZ, 0xfc, !PT ;  /* 0x0000018008057812 */ /* 0x000fe400078efcff */
[----:B------:R-:W-:Y:S01]  /*bf10*/  @P1 LOP3.LUT R16, R16, 0x40, RZ, 0xfc, !PT ;  /* 0x0000004010101812 */ /* 0x000fe200078efcff */
[----:B------:R-:W-:Y:S01]  /*bf20*/  IMAD.SHL.U32 R3, R3, 0x2, RZ ;  /* 0x0000000203037824 */ /* 0x000fe200078e00ff */
[----:B------:R-:W-:Y:S02]  /*bf30*/  LOP3.LUT R6, R8, 0x1c0, RZ, 0xfc, !PT ;  /* 0x000001c008067812 */ /* 0x000fe400078efcff */
[----:B------:R-:W-:Y:S02]  /*bf40*/  LOP3.LUT R16, R16, 0xffffff7f, RZ, 0xc0, !PT ;  /* 0xffffff7f10107812 */ /* 0x000fe400078ec0ff */
[----:B------:R-:W-:Y:S02]  /*bf50*/  SEL R2, RZ, 0x1, P0 ;  /* 0x00000001ff027807 */ /* 0x000fe40000000000 */
[----:B------:R-:W-:-:S02]  /*bf60*/  @P0 LOP3.LUT R16, R16, 0x80, RZ, 0xfc, !PT ;  /* 0x0000008010100812 */ /* 0x000fc400078efcff */
[----:B------:R-:W-:Y:S02]  /*bf70*/  ISETP.GE.AND P1, PT, R5, UR4, PT ;  /* 0x0000000405007c0c */ /* 0x000fe4000bf26270 */
[----:B------:R-:W-:Y:S02]  /*bf80*/  LOP3.LUT R16, R16, 0xffffffdf, RZ, 0xc0, !PT ;  /* 0xffffffdf10107812 */ /* 0x000fe400078ec0ff */
[----:B------:R-:W-:Y:S02]  /*bf90*/  ISETP.GE.AND P0, PT, R6, UR4, PT ;  /* 0x0000000406007c0c */ /* 0x000fe4000bf06270 */
[----:B------:R-:W-:Y:S02]  /*bfa0*/  @P3 LOP3.LUT R16, R16, 0x20, RZ, 0xfc, !PT ;  /* 0x0000002010103812 */ /* 0x000fe400078efcff */
[----:B------:R-:W-:Y:S02]  /*bfb0*/  LOP3.LUT R5, R8, 0x100, RZ, 0xfc, !PT ;  /* 0x0000010008057812 */ /* 0x000fe400078efcff */
[----:B------:R-:W-:-:S02]  /*bfc0*/  LOP3.LUT R16, R16, 0xffffffef, RZ, 0xc0, !PT ;  /* 0xffffffef10107812 */ /* 0x000fc400078ec0ff */
[----:B------:R-:W-:Y:S02]  /*bfd0*/  LOP3.LUT R6, R8, 0x140, RZ, 0xfc, !PT ;  /* 0x0000014008067812 */ /* 0x000fe400078efcff */
[----:B------:R-:W-:Y:S02]  /*bfe0*/  LOP3.LUT R2, R3, 0x2, R2, 0xe2, !PT ;  /* 0x0000000203027812 */ /* 0x000fe400078ee202 */
[----:B------:R-:W-:Y:S02]  /*bff0*/  @P2 LOP3.LUT R16, R16, 0x10, RZ, 0xfc, !PT ;  /* 0x0000001010102812 */ /* 0x000fe400078efcff */
[----:B------:R-:W-:Y:S02]  /*c000*/  SEL R3, RZ, 0x4, P3 ;  /* 0x00000004ff037807 */ /* 0x000fe40001800000 */
[----:B------:R-:W-:Y:S02]  /*c010*/  SEL R4, RZ, 0x8, P2 ;  /* 0x00000008ff047807 */ /* 0x000fe40001000000 */
[----:B------:R-:W-:-:S02]  /*c020*/  ISETP.GE.AND P3, PT, R5, UR4, PT ;  /* 0x0000000405007c0c */ /* 0x000fc4000bf66270 */
[----:B------:R-:W-:Y:S01]  /*c030*/  ISETP.GE.AND P2, PT, R6, UR4, PT ;  /* 0x0000000406007c0c */ /* 0x000fe2000bf46270 */
[----:B------:R-:W-:Y:S01]  /*c040*/  ULDC.64 UR4, c[0x0][0x418] ;  /* 0x0001060000047ab9 */ /* 0x000fe20000000a00 */
[----:B------:R-:W-:Y:S01]  /*c050*/  LOP3.LUT R4, R4, R2, R3, 0xfe, !PT ;  /* 0x0000000204047212 */ /* 0x000fe200078efe03 */
[----:B------:R-:W-:Y:S01]  /*c060*/  UISETP.NE.U32.AND UP0, UPT, UR4, URZ, UPT ;  /* 0x0000003f0400728c */ /* 0x000fe2000bf05070 */
[----:B------:R-:W-:Y:S02]  /*c070*/  LOP3.LUT R3, R31, 0x1f8, RZ, 0xc0, !PT ;  /* 0x000001f81f037812 */ /* 0x000fe400078ec0ff */
        /* <DEDUP_REMOVED lines=24> */
[----:B------:R-:W-:-:S02]  /*c200*/  LOP3.LUT R4, R6, R4, R5, 0xfe, !PT ;  /* 0x0000000406047212 */ /* 0x000fc400078efe05 */
[----:B------:R-:W-:Y:S01]  /*c210*/  SEL R9, RZ, 0x80, P0 ;  /* 0x00000080ff097807 */ /* 0x000fe20000000000 */
[----:B------:R-:W-:Y:S01]  /*c220*/  ULEA.HI UR5, UR5, UR4, URZ, 0x6 ;  /* 0x0000000405057291 */ /* 0x000fe2000f8f303f */
[----:B------:R-:W-:Y:S02]  /*c230*/  ISETP.GE.AND P0, PT, R8, UR9, PT ;  /* 0x0000000908007c0c */ /* 0x000fe4000bf06270 */
[----:B------:R-:W-:Y:S01]  /*c240*/  LOP3.LUT R4, R4, R7, RZ, 0xfc, !PT ;  /* 0x0000000704047212 */ /* 0x000fe200078efcff */
[----:B------:R-:W-:Y:S01]  /*c250*/  USHF.R.S32.HI UR40, URZ, 0x6, UR5 ;  /* 0x000000063f287899 */ /* 0x000fe20008011405 */
[----:B------:R-:W-:Y:S02]  /*c260*/  LOP3.LUT R16, R16, 0xfffffffd, RZ, 0xc0, !PT ;  /* 0xfffffffd10107812 */ /* 0x000fe400078ec0ff */
[----:B------:R-:W-:Y:S02]  /*c270*/  LOP3.LUT R32, R4, R9, RZ, 0xfc, !PT ;  /* 0x0000000904207212 */ /* 0x000fe400078efcff */
[----:B------:R-:W-:-:S02]  /*c280*/  @P1 LOP3.LUT R16, R16, 0x2, RZ, 0xfc, !PT ;  /* 0x0000000210101812 */ /* 0x000fc400078efcff */
[----:B------:R-:W-:Y:S02]  /*c290*/  LOP3.LUT R28, R4, 0x40, RZ, 0xc0, !PT ;  /* 0x00000040041c7812 */ /* 0x000fe400078ec0ff */
[----:B------:R-:W-:Y:S02]  /*c2a0*/  LOP3.LUT R26, R32, 0x80, RZ, 0xc0, !PT ;  /* 0x00000080201a7812 */ /* 0x000fe400078ec0ff */
[----:B------:R-:W-:Y:S02]  /*c2b0*/  LOP3.LUT R16, R16, 0xffffefff, RZ, 0xc0, !PT ;  /* 0xffffefff10107812 */ /* 0x000fe400078ec0ff */
[----:B------:R-:W-:Y:S02]  /*c2c0*/  MOV R33, UR10 ;  /* 0x0000000a00217c02 */ /* 0x000fe40008000f00 */
[----:B------:R-:W-:Y:S02]  /*c2d0*/  SHF.R.U32.HI R28, RZ, 0x2, R28 ;  /* 0x00000002ff1c7819 */ /* 0x000fe4000001161c */
[----:B------:R-:W-:-:S02]  /*c2e0*/  SHF.R.U32.HI R26, RZ, 0x3, R26 ;  /* 0x00000003ff1a7819 */ /* 0x000fc4000001161a */
[----:B-1----:R-:W-:-:S07]  /*c2f0*/  @P0 LOP3.LUT R16, R16, 0x1000, RZ, 0xfc, !PT ;  /* 0x0000100010100812 */ /* 0x002fce00078efcff */
.L_x_3960:
        /* <DEDUP_REMOVED lines=22> */
.L_x_3912:
[----:B------:R-:W-:Y:S01]  /*c460*/  ULDC UR8, c[0x0][0xc54] ;  /* 0x0003150000087ab9 */ /* 0x000fe20000000800 */
[----:B------:R-:W-:Y:S01]  /*c470*/  UMOV UR6, UR7 ;  /* 0x0000000700067c82 */ /* 0x000fe20008000000 */
[----:B------:R-:W-:-:S11]  /*c480*/  UISETP.NE.AND UP0, UPT, UR8, 0x1, UPT ;  /* 0x000000010800788c */ /* 0x000fd6000bf05270 */
[----:B------:R-:W-:Y:S02]  /*c490*/  @UP0 ULDC.64 UR10, c[0x0][0xc58] ;  /* 0x00031600000a0ab9 */ /* 0x000fe40000000a00 */
[----:B------:R-:W-:-:S04]  /*c4a0*/  UIMAD.WIDE.U32 UR4, UR7, UR10, URZ ;  /* 0x0000000a070472a5 */ /* 0x000fc8000f8e003f */
[----:B------:R-:W-:-:S04]  /*c4b0*/  @UP0 USHF.R.U32.HI UR6, URZ, UR11, UR5 ;  /* 0x0000000b3f060299 */ /* 0x000fc80008011605 */
[----:B------:R-:W-:-:S12]  /*c4c0*/  UIMAD UR4, UR6, UR8, URZ ;  /* 0x00000008060472a4 */ /* 0x000fd8000f8e023f */
.L_x_3913:
        /* <DEDUP_REMOVED lines=25> */
[----:B------:R-:W-:Y:S01]  /*c660*/  UP2UR UR47, UPR, URZ, 0x4 ;  /* 0x000000043f2f7883 */ /* 0x000fe20008000000 */
[----:B------:R-:W-:Y:S01]  /*c670*/  BSSY B7, `(.L_x_3914) ;  /* 0x0000305000077945 */ /* 0x000fe20003800000 */
[----:B------:R-:W-:-:S04]  /*c680*/  USHF.L.U32 UR6, UR43, 0x6, URZ ;  /* 0x000000062b067899 */ /* 0x000fc8000800063f */
[----:B------:R-:W-:Y:S01]  /*c690*/  UIADD3 UR6, UR6, 0x3f, URZ ;  /* 0x0000003f06067890 */ /* 0x000fe2000fffe03f */
[----:B------:R-:W-:Y:S01]  /*c6a0*/  @UP2 ULDC UR4, c[0x0][0x44c] ;  /* 0x0001130000042ab9 */ /* 0x000fe20000000800 */
[----:B------:R-:W-:Y:S02]  /*c6b0*/  @UP2 ULDC UR7, c[0x0][0x450] ;  /* 0x0001140000072ab9 */ /* 0x000fe40000000800 */
[----:B------:R-:W-:-:S04]  /*c6c0*/  UIMAD.WIDE.U32 UR4, UR6, UR4, URZ ;  /* 0x00000004060472a5 */ /* 0x000fc8000f8e003f */
[----:B------:R-:W-:-:S04]  /*c6d0*/  @UP2 USHF.R.U32.HI UR6, URZ, UR7, UR5 ;  /* 0x000000073f062299 */ /* 0x000fc80008011605 */
[----:B------:R-:W-:-:S04]  /*c6e0*/  UIADD3 UR6, UR38, UR6, URZ ;  /* 0x0000000626067290 */ /* 0x000fc8000fffe03f */
[----:B------:R-:W-:-:S04]  /*c6f0*/  USHF.R.S32.HI UR4, URZ, 0x1f, UR6 ;  /* 0x0000001f3f047899 */ /* 0x000fc80008011406 */
[----:B------:R-:W-:-:S04]  /*c700*/  ULEA.HI UR4, UR4, UR6, URZ, 0x6 ;  /* 0x0000000604047291 */ /* 0x000fc8000f8f303f */
[----:B------:R-:W-:-:S04]  /*c710*/  USHF.R.S32.HI UR4, URZ, 0x6, UR4 ;  /* 0x000000063f047899 */ /* 0x000fc80008011404 */
[----:B------:R-:W-:-:S04]  /*c720*/  UISETP.LT.AND UP0, UPT, UR40, UR4, UPT ;  /* 0x000000042800728c */ /* 0x000fc8000bf01270 */
[----:B------:R-:W-:-:S06]  /*c730*/  USEL UR44, UR40, UR4, UP0 ;  /* 0x00000004282c7287 */ /* 0x000fcc0008000000 */
[----:B------:R-:W-:-:S13]  /*c740*/  ISETP.LT.AND P0, PT, RZ, UR44, PT ;  /* 0x0000002cff007c0c */ /* 0x000fda000bf01270 */
[----:B0-----:R-:W-:Y:S05]  /*c750*/  @P0 BRA `(.L_x_3915) ;  /* 0x0000000000440947 */ /* 0x001fea0003800000 */
        /* <DEDUP_REMOVED lines=17> */
.L_x_3915:
        /* <DEDUP_REMOVED lines=19> */
[----:B0----5:R-:W-:Y:S05]  /*c9a0*/  CALL.ABS.NOINC R2 ;  /* 0x0000000002007343 */ /* 0x021fea0003c00000 */
.L_x_3918:
[----:B------:R-:W-:Y:S05]  /*c9b0*/  BSYNC B6 ;  /* 0x0000000000067941 */ /* 0x000fea0003800000 */
.L_x_3917:
        /* <DEDUP_REMOVED lines=20> */
.L_x_3921:
[----:B------:R0:W1:Y:S01]  /*cb00*/  LDC.64 R2, c[0x4][R19] ;  /* 0x0100000013027b82 */ /* 0x0000620000000a00 */
[----:B------:R-:W-:Y:S01]  /*cb10*/  ULDC.64 UR6, c[0x4][0x90] ;  /* 0x0100240000067ab9 */ /* 0x000fe20000000a00 */
[----:B------:R-:W-:Y:S01]  /*cb20*/  ULDC.64 UR8, c[0x4][0x98] ;  /* 0x0100260000087ab9 */ /* 0x000fe20000000a00 */
[----:B------:R-:W-:Y:S01]  /*cb30*/  ULDC.64 UR4, c[0x4][0x18] ;  /* 0x0100060000047ab9 */ /* 0x000fe20000000a00 */
[----:B------:R-:W-:Y:S01]  /*cb40*/  MOV R4, UR6 ;  /* 0x0000000600047c02 */ /* 0x000fe20008000f00 */
[----:B------:R-:W-:Y:S01]  /*cb50*/  IMAD.U32 R5, RZ, RZ, UR7 ;  /* 0x00000007ff057e24 */ /* 0x000fe2000f8e00ff */
[----:B------:R-:W-:Y:S01]  /*cb60*/  MOV R12, 0x1 ;  /* 0x00000001000c7802 */ /* 0x000fe20000000f00 */
[----:B------:R-:W-:Y:S02]  /*cb70*/  IMAD.U32 R6, RZ, RZ, UR8 ;  /* 0x00000008ff067e24 */ /* 0x000fe4000f8e00ff */
[----:B------:R-:W-:Y:S02]  /*cb80*/  IMAD.U32 R7, RZ, RZ, UR9 ;  /* 0x00000009ff077e24 */ /* 0x000fe4000f8e00ff */
[----:B------:R-:W-:-:S02]  /*cb90*/  IMAD.U32 R10, RZ, RZ, UR4 ;  /* 0x00000004ff0a7e24 */ /* 0x000fc4000f8e00ff */
[----:B------:R-:W-:Y:S02]  /*cba0*/  IMAD.U32 R11, RZ, RZ, UR5 ;  /* 0x00000005ff0b7e24 */ /* 0x000fe4000f8e00ff */
[----:B------:R-:W-:Y:S02]  /*cbb0*/  IMAD.MOV.U32 R8, RZ, RZ, 0x70 ;  /* 0x00000070ff087424 */ /* 0x000fe400078e00ff */
[----:B0-----:R-:W-:-:S07]  /*cbc0*/  IMAD.MOV.U32 R13, RZ, RZ, RZ ;  /* 0x000000ffff0d7224 */ /* 0x001fce00078e00ff */
[----:B------:R-:W-:-:S07]  /*cbd0*/  LEPC R20, `(.L_x_3920) ;  /* 0x000000001014794e */ /* 0x000fce0000000000 */
[----:B-1----:R-:W-:Y:S05]  /*cbe0*/  CALL.ABS.NOINC R2 ;  /* 0x0000000002007343 */ /* 0x002fea0003c00000 */
.L_x_3920:
[----:B------:R-:W-:Y:S05]  /*cbf0*/  BSYNC B6 ;  /* 0x0000000000067941 */ /* 0x000fea0003800000 */
.L_x_3919:
        /* <DEDUP_REMOVED lines=17> */
.L_x_3977:
        /* <DEDUP_REMOVED lines=8> */
[----:B--2---:R-:W-:-:S04]  /*cd90*/  SHF.L.U32 R8, R8, 0x4, RZ ;  /* 0x0000000408087819 */ /* 0x004fc800000006ff */
        /* <DEDUP_REMOVED lines=18> */
[----:B------:R-:W-:Y:S01]  /*cec0*/  IMAD.U32 R2, RZ, RZ, UR46 ;  /* 0x0000002eff027e24 */ /* 0x000fe2000f8e00ff */
[----:B------:R-:W-:-:S03]  /*ced0*/  IADD3 R0, -R9, RZ, RZ ;  /* 0x000000ff09007210 */ /* 0x000fc60007ffe1ff */
        /* <DEDUP_REMOVED lines=13> */
.L_x_3923:
[----:B------:R-:W-:Y:S01]  /*cfb0*/  IMAD R25, R18, 0x8, R17 ;  /* 0x0000000812197824 */ /* 0x000fe200078e0211 */
[----:B------:R-:W-:Y:S01]  /*cfc0*/  SHF.L.U32 R0, R22, 0x1f, RZ ;  /* 0x0000001f16007819 */ /* 0x000fe200000006ff */
[----:B------:R-:W-:Y:S03]  /*cfd0*/  BSSY B0, `(.L_x_3924) ;  /* 0x0000003000007945 */ /* 0x000fe60003800000 */
[----:B------:R-:W0:Y:S02]  /*cfe0*/  SYNCS.PHASECHK.TRANS64.TRYWAIT P0, [R25+URZ+0x28c40], R0 ;  /* 0x028c4000190075a7 */ /* 0x000e24000800017f */
[----:B0-----:R-:W-:Y:S05]  /*cff0*/  @!P0 BRA `(.L_x_3925) ;  /* 0x0000002c00fc8947 */ /* 0x001fea0003800000 */
.L_x_3978:
[----:B------:R-:W-:Y:S05]  /*d000*/  BSYNC B0 ;  /* 0x0000000000007941 */ /* 0x000fea0003800000 */
.L_x_3924:
        /* <DEDUP_REMOVED lines=12> */
[----:B------:R-:W-:Y:S01]  /*d0d0*/  IMAD R5, R4, UR4, RZ ;  /* 0x0000000404057c24 */ /* 0x000fe2000f8e02ff */
[----:B0-----:R-:W-:Y:S01]  /*d0e0*/  LEA R4, R18, R31, 0xc ;  /* 0x0000001f12047211 */ /* 0x001fe200078e60ff */
        /* <DEDUP_REMOVED lines=11> */
[----:B-1----:R-:W-:Y:S02]  /*d1a0*/  IMAD.SHL.U32 R6, R6, 0x8, RZ ;  /* 0x0000000806067824 */ /* 0x002fe400078e00ff */
[----:B------:R-:W-:Y:S02]  /*d1b0*/  LEA.HI.X R5, R2, UR5, R5, 0x1, P0 ;  /* 0x0000000502057c11 */ /* 0x000fe400080f0c05 */
[----:B------:R-:W-:Y:S02]  /*d1c0*/  ISETP.GE.AND P0, PT, R27, 0x1, PT ;  /* 0x000000011b00780c */ /* 0x000fe40003f06270 */
[----:B------:R-:W-:Y:S01]  /*d1d0*/  LOP3.LUT R6, R6, 0x38, RZ, 0xc0, !PT ;  /* 0x0000003806067812 */ /* 0x000fe200078ec0ff */
[----:B------:R-:W-:Y:S10]  /*d1e0*/  BRA.DIV UR4, `(.L_x_3926) ;  /* 0x0000002e04947947 */ /* 0x000ff4000b800000 */
        /* <DEDUP_REMOVED lines=12> */
[----:B-1----:R-:W-:Y:S01]  /*d2b0*/  @P0 IMAD.X R3, RZ, RZ, R2, P1 ;  /* 0x000000ffff030224 */ /* 0x002fe200008e0602 */
[----:B------:R-:W-:Y:S02]  /*d2c0*/  @P0 MOV R2, R14 ;  /* 0x0000000e00020202 */ /* 0x000fe40000000f00 */
        /* <DEDUP_REMOVED lines=11> */
.L_x_3988:
        /* <DEDUP_REMOVED lines=10> */
.L_x_3927:
        /* <DEDUP_REMOVED lines=11> */
.L_x_3928:
[----:B------:R-:W-:Y:S01]  /*d4d0*/  IADD3 R0, R17, 0x20400, RZ ;  /* 0x0002040011007810 */ /* 0x000fe20007ffe0ff */
        /* <DEDUP_REMOVED lines=22> */
.L_x_3930:
[----:B------:R-:W-:Y:S05]  /*d640*/  BSYNC B6 ;  /* 0x0000000000067941 */ /* 0x000fea0003800000 */
.L_x_3929:
[----:B------:R2:W5:Y:S01]  /*d650*/  LDL R8, [R1+0x8] ;  /* 0x0000080001087983 */ /* 0x0005620000100800 */
[----:B------:R-:W-:Y:S01]  /*d660*/  UISETP.NE.AND UP0, UPT, UR47, URZ, UPT ;  /* 0x0000003f2f00728c */ /* 0x000fe2000bf05270 */
[----:B------:R-:W-:Y:S01]  /*d670*/  IMAD.U32 R0, RZ, RZ, UR43 ;  /* 0x0000002bff007e24 */ /* 0x000fe2000f8e00ff */
[----:B------:R-:W-:Y:S01]  /*d680*/  LOP3.LUT P5, RZ, R16, 0x1000, RZ, 0xc0, !PT ;  /* 0x0000100010ff7812 */ /* 0x000fe200078ac0ff */
[----:B0-----:R-:W0:Y:S01]  /*d690*/  S2R R2, SR_TID.X ;  /* 0x0000000000027919 */ /* 0x001e220000002100 */
[----:B------:R-:W-:Y:S01]  /*d6a0*/  R2UR UR6, R23 ;  /* 0x00000000170672ca */ /* 0x000fe200000e0000 */
[----:B------:R-:W-:Y:S01]  /*d6b0*/  ULDC.64 UR8, c[0x0][0x2d8] ;  /* 0x0000b60000087ab9 */ /* 0x000fe20000000a00 */
[----:B------:R-:W-:-:S05]  /*d6c0*/  PLOP3.LUT P0, PT, PT, PT, UP0, 0x80, 0x0 ;  /* 0x000000000000781c */ /* 0x000fca0003f0f008 */
[----:B------:R-:W-:Y:S01]  /*d6d0*/  @UP0 ULDC UR4, c[0x0][0x44c] ;  /* 0x0001130000040ab9 */ /* 0x000fe20000000800 */
[----:B0-----:R-:W-:-:S05]  /*d6e0*/  IMAD.SHL.U32 R2, R2, 0x10, RZ ;  /* 0x0000001002027824 */ /* 0x001fca00078e00ff */
[----:B------:R-:W-:-:S05]  /*d6f0*/  LOP3.LUT R2, R36, 0x70, R2, 0xf8, !PT ;  /* 0x0000007024027812 */ /* 0x000fca00078ef802 */
[----:B------:R-:W-:-:S04]  /*d700*/  IMAD R0, R0, 0x40, R2 ;  /* 0x0000004000007824 */ /* 0x000fc800078e0202 */
        /* <DEDUP_REMOVED lines=8> */
[----:B------:R-:W-:Y:S01]  /*d790*/  UIMAD UR7, UR7, UR9, UR6 ;  /* 0x00000009070772a4 */ /* 0x000fe2000f8e0206 */
[----:B------:R-:W0:Y:S01]  /*d7a0*/  S2R R10, SR_TID.X ;  /* 0x00000000000a7919 */ /* 0x000e220000002100 */
[----:B------:R-:W-:Y:S01]  /*d7b0*/  USHF.R.S32.HI UR6, URZ, 0x1f, UR42 ;  /* 0x0000001f3f067899 */ /* 0x000fe2000801142a */
[----:B------:R-:W-:-:S09]  /*d7c0*/  IADD3 R5, -R2, RZ, RZ ;  /* 0x000000ff02057210 */ /* 0x000fd20007ffe1ff */
        /* <DEDUP_REMOVED lines=25> */
[----:B0-----:R-:W-:-:S03]  /*d960*/  IMAD.SHL.U32 R10, R10, 0x8, RZ ;  /* 0x000000080a0a7824 */ /* 0x001fc600078e00ff */
[----:B------:R-:W-:Y:S02]  /*d970*/  LEA.HI.X R5, R2, UR5, R5, 0x1, P0 ;  /* 0x0000000502057c11 */ /* 0x000fe400080f0c05 */
[----:B------:R-:W-:Y:S01]  /*d980*/  LOP3.LUT R10, R10, 0x38, RZ, 0xc0, !PT ;  /* 0x000000380a0a7812 */ /* 0x000fe200078ec0ff */
[----:B--2---:R-:W-:Y:S06]  /*d990*/  BRA.DIV UR4, `(.L_x_3931) ;  /* 0x0000002a04d07947 */ /* 0x004fec000b800000 */
[----:B------:R-:W0:Y:S01]  /*d9a0*/  SHFL.IDX PT, R14, R0, RZ, 0x181f ;  /* 0x00181fff000e7589 */ /* 0x000e2200000e0000 */
[----:B------:R-:W-:-:S03]  /*d9b0*/  IMAD.U32 R3, RZ, RZ, UR43 ;  /* 0x0000002bff037e24 */ /* 0x000fc6000f8e00ff */
[----:B------:R-:W2:Y:S01]  /*d9c0*/  SHFL.IDX PT, R2, R5, RZ, 0x181f ;  /* 0x00181fff05027589 */ /* 0x000ea200000e0000 */
[----:B------:R-:W-:-:S04]  /*d9d0*/  IMAD R4, R3, 0x40, R36 ;  /* 0x0000004003047824 */ /* 0x000fc800078e0224 */
[C---:B------:R-:W-:Y:S01]  /*d9e0*/  VIADD R6, R4.reuse, 0x10 ;  /* 0x0000001004067836 */ /* 0x040fe20000000000 */
[----:B------:R-:W-:-:S13]  /*d9f0*/  ISETP.GE.AND P0, PT, R4, UR37, PT ;  /* 0x0000002504007c0c */ /* 0x000fda000bf06270 */
[----:B0-----:R-:W-:-:S04]  /*da00*/  @!P0 LEA R14, P1, R10, R14, 0x1 ;  /* 0x0000000e0a0e8211 */ /* 0x001fc800078208ff */
[----:B--2---:R-:W-:Y:S01]  /*da10*/  @!P0 IADD3.X R3, RZ, R2, RZ, P1, !PT ;  /* 0x00000002ff038210 */ /* 0x004fe20000ffe4ff */
[----:B------:R-:W-:Y:S02]  /*da20*/  @!P0 IMAD.MOV.U32 R2, RZ, RZ, R14 ;  /* 0x000000ffff028224 */ /* 0x000fe400078e000e */
[----:B------:R-:W0:Y:S04]  /*da30*/  SHFL.IDX PT, R14, R0, 0x1, 0x181f ;  /* 0x00381f00000e7f89 */ /* 0x000e2800000e0000 */
[----:B-----5:R2:W-:Y:S01]  /*da40*/  @!P0 LDGSTS.E.BYPASS.LTC128B.128 [R8+0x20400], desc[UR50][R2.64], !P5 ;  /* 0x2040000002088fae */ /* 0x0205e2000e901d72 */
[----:B------:R-:W-:Y:S01]  /*da50*/  ISETP.GE.AND P0, PT, R6, UR37, PT ;  /* 0x0000002506007c0c */ /* 0x000fe2000bf06270 */
[----:B------:R-:W-:Y:S02]  /*da60*/  VIADD R6, R4, 0x20 ;  /* 0x0000002004067836 */ /* 0x000fe40000000000 */
        /* <DEDUP_REMOVED lines=10> */
[----:B--2---:R-:W-:Y:S01]  /*db10*/  @!P0 IMAD.X R3, RZ, RZ, R2, P1 ;  /* 0x000000ffff038224 */ /* 0x004fe200008e0602 */
[----:B------:R-:W-:Y:S02]  /*db20*/  @!P0 MOV R2, R14 ;  /* 0x0000000e00028202 */ /* 0x000fe40000000f00 */
[----:B------:R0:W2:Y:S04]  /*db30*/  SHFL.IDX PT, R14, R0, 0x3, 0x181f ;  /* 0x00781f00000e7f89 */ /* 0x0000a800000e0000 */
[----:B---3--:R0:W-:Y:S02]  /*db40*/  @!P0 LDGSTS.E.BYPASS.LTC128B.128 [R8+0x21400], desc[UR50][R2.64], !P5 ;  /* 0x2140000002088fae */ /* 0x0081e4000e901d72 */
.L_x_3997:
        /* <DEDUP_REMOVED lines=10> */
.L_x_3932:
        /* <DEDUP_REMOVED lines=18> */
.L_x_3998:
[----:B------:R-:W-:Y:S05]  /*dd10*/  BSYNC B0 ;  /* 0x0000000000007941 */ /* 0x000fea0003800000 */
.L_x_3933:
[----:B------:R-:W-:-:S05]  /*dd20*/  IMAD.U32 R2, RZ, RZ, UR46 ;  /* 0x0000002eff027e24 */ /* 0x000fca000f8e00ff */
[----:B------:R-:W-:-:S13]  /*dd30*/  ISETP.NE.AND P0, PT, R2, 0x3, PT ;  /* 0x000000030200780c */ /* 0x000fda0003f05270 */
[----:B------:R-:W-:Y:S05]  /*dd40*/  @!P0 BRA `(.L_x_3935) ;  /* 0x0000000000048947 */ /* 0x000fea0003800000 */
[----:B------:R-:W-:Y:S01]  /*dd50*/  BPT.TRAP 0x1 ;  /* 0x000000040000795c */ /* 0x000fe20000300000 */
.L_x_3935:
[----:B0-----:R-:W-:Y:S01]  /*dd60*/  SHF.L.U32 R0, R22, 0x1f, RZ ;  /* 0x0000001f16007819 */ /* 0x001fe200000006ff */
[----:B------:R-:W-:Y:S03]  /*dd70*/  BSSY B0, `(.L_x_3936) ;  /* 0x0000003000007945 */ /* 0x000fe60003800000 */
[----:B------:R-:W0:Y:S02]  /*dd80*/  SYNCS.PHASECHK.TRANS64.TRYWAIT P0, [R25+URZ+0x28c60], R0 ;  /* 0x028c6000190075a7 */ /* 0x000e24000800017f */
[----:B0-----:R-:W-:Y:S05]  /*dd90*/  @!P0 BRA `(.L_x_3937) ;  /* 0x0000002c00008947 */ /* 0x001fea0003800000 */
.L_x_3999:
[----:B------:R-:W-:Y:S05]  /*dda0*/  BSYNC B0 ;  /* 0x0000000000007941 */ /* 0x000fea0003800000 */
.L_x_3936:
        /* <DEDUP_REMOVED lines=67> */
[----:B--2---:R-:W-:Y:S02]  /*e1e0*/  IADD3.X R3, RZ, R3, RZ, P6, !PT ;  /* 0x00000003ff037210 */ /* 0x004fe400037fe4ff */
        /* <DEDUP_REMOVED lines=39> */
.L_x_4009:
        /* <DEDUP_REMOVED lines=25> */
.L_x_3939:
        /* <DEDUP_REMOVED lines=11> */
.L_x_3940:
[----:B------:R-:W-:Y:S01]  /*e6a0*/  UISETP.GE.AND UP0, UPT, UR44, 0x2, UPT ;  /* 0x000000022c00788c */ /* 0x000fe2000bf06270 */
[----:B------:R0:W-:Y:S05]  /*e6b0*/  SYNCS.ARRIVE.TRANS64.A1T0 RZ, [R25+URZ+0x28c50], RZ ;  /* 0x028c50ff19ff79a7 */ /* 0x0001ea000810003f */
[----:B------:R-:W-:-:S13]  /*e6c0*/  PLOP3.LUT P0, PT, PT, PT, UP0, 0x40, 0x0 ;  /* 0x000000000000781c */ /* 0x000fda0003f0e808 */
[----:B0-----:R-:W-:Y:S05]  /*e6d0*/  @P0 BRA `(.L_x_3941) ;  /* 0x0000000c009c0947 */ /* 0x001fea0003800000 */
[----:B------:R-:W-:Y:S01]  /*e6e0*/  UIADD3 UR4, UR44, -0x2, URZ ;  /* 0xfffffffe2c047890 */ /* 0x000fe2000fffe03f */
[----:B------:R-:W-:Y:S05]  /*e6f0*/  BSSY B0, `(.L_x_3941) ;  /* 0x00000e5000007945 */ /* 0x000fea0003800000 */
[----:B------:R-:W-:-:S07]  /*e700*/  IMAD.U32 R9, RZ, RZ, UR4 ;  /* 0x00000004ff097e24 */ /* 0x000fce000f8e00ff */
.L_x_3954:
        /* <DEDUP_REMOVED lines=8> */
[C---:B------:R-:W-:Y:S02]  /*e790*/  ISETP.GT.U32.AND P1, PT, R2.reuse, 0x3f, PT ;  /* 0x0000003f0200780c */ /* 0x040fe40003f24070 */
[----:B------:R-:W-:-:S05]  /*e7a0*/  IADD3 R8, R2, R8, RZ ;  /* 0x0000000802087210 */ /* 0x000fca0007ffe0ff */
        /* <DEDUP_REMOVED lines=8> */
[----:B------:R-:W-:Y:S02]  /*e830*/  @!P1 IMAD R5, R24, R5, R2 ;  /* 0x0000000518059224 */ /* 0x000fe400078e0202 */
[----:B------:R-:W-:-:S04]  /*e840*/  @!P1 IMAD.MOV.U32 R2, RZ, RZ, R10 ;  /* 0x000000ffff029224 */ /* 0x000fc800078e000a */
[----:B------:R-:W-:-:S04]  /*e850*/  @!P1 IMAD.WIDE.U32 R2, R24, R4, R2 ;  /* 0x0000000418029225 */ /* 0x000fc800078e0002 */
[----:B------:R-:W-:Y:S02]  /*e860*/  @!P1 IMAD.IADD R3, R5, 0x1, R3 ;  /* 0x0000000105039824 */ /* 0x000fe400078e0203 */
[----:B------:R-:W-:Y:S01]  /*e870*/  IMAD.MOV.U32 R4, RZ, RZ, RZ ;  /* 0x000000ffff047224 */ /* 0x000fe200078e00ff */
[C---:B0-----:R-:W-:Y:S02]  /*e880*/  @!P1 LEA R6, P0, R2.reuse, R6, 0x2 ;  /* 0x0000000602069211 */ /* 0x041fe400078010ff */
[----:B------:R-:W-:Y:S02]  /*e890*/  MOV R11, UR46 ;  /* 0x0000002e000b7c02 */ /* 0x000fe40008000f00 */
        /* <DEDUP_REMOVED lines=13> */
[----:B------:R-:W-:Y:S01]  /*e970*/  ISETP.GT.AND P3, PT, R2, RZ, PT ;  /* 0x000000ff0200720c */ /* 0x000fe20003f64270 */
[----:B0-----:R-:W-:-:S12]  /*e980*/  @!P1 BRA `(.L_x_3942) ;  /* 0x0000000000049947 */ /* 0x001fd80003800000 */
[----:B------:R-:W-:Y:S01]  /*e990*/  BPT.TRAP 0x1 ;  /* 0x000000040000795c */ /* 0x000fe20000300000 */
.L_x_3942:
[----:B------:R-:W-:Y:S01]  /*e9a0*/  IMAD R8, R18, 0x8, R17 ;  /* 0x0000000812087824 */ /* 0x000fe200078e0211 */
[----:B------:R-:W-:Y:S01]  /*e9b0*/  SHF.L.U32 R20, R22, 0x1f, RZ ;  /* 0x0000001f16147819 */ /* 0x000fe200000006ff */
[----:B------:R-:W-:Y:S01]  /*e9c0*/  BSSY B1, `(.L_x_3943) ;  /* 0x0000004000017945 */ /* 0x000fe20003800000 */
[----:B------:R-:W-:Y:S02]  /*e9d0*/  SHF.R.S32.HI R7, RZ, 0x1f, R5 ;  /* 0x0000001fff077819 */ /* 0x000fe40000011405 */
[----:B------:R-:W0:Y:S02]  /*e9e0*/  SYNCS.PHASECHK.TRANS64.TRYWAIT P0, [R8+URZ+0x28c40], R20 ;  /* 0x028c4014080075a7 */ /* 0x000e24000800017f */
[----:B0-----:R-:W-:Y:S05]  /*e9f0*/  @!P0 BRA `(.L_x_3944) ;  /* 0x0000002800048947 */ /* 0x001fea0003800000 */
.L_x_4010:
[----:B------:R-:W-:Y:S05]  /*ea00*/  BSYNC B1 ;  /* 0x0000000000017941 */ /* 0x000fea0003800000 */
.L_x_3943:
        /* <DEDUP_REMOVED lines=14> */
[C---:B------:R-:W-:Y:S01]  /*eaf0*/  IMAD R27, R19.reuse, UR5, R6 ;  /* 0x00000005131b7c24 */ /* 0x040fe2000f8e0206 */
[----:B------:R-:W-:Y:S01]  /*eb00*/  LEA R6, R18, R31, 0xc ;  /* 0x0000001f12067211 */ /* 0x000fe200078e60ff */
[----:B------:R-:W-:Y:S01]  /*eb10*/  IMAD.WIDE.U32 R2, R19, UR4, R2 ;  /* 0x0000000413027c25 */ /* 0x000fe2000f8e0002 */
[----:B------:R-:W-:-:S03]  /*eb20*/  ULDC.64 UR4, c[0x0][0x2e8] ;  /* 0x0000ba0000047ab9 */ /* 0x000fc60000000a00 */
[----:B------:R-:W-:Y:S01]  /*eb30*/  IMAD.IADD R27, R27, 0x1, R3 ;  /* 0x000000011b1b7824 */ /* 0x000fe200078e0203 */
[----:B------:R-:W-:Y:S01]  /*eb40*/  LEA R21, P0, R2, UR4, 0x1 ;  /* 0x0000000402157c11 */ /* 0x000fe2000f8008ff */
[----:B------:R-:W-:-:S03]  /*eb50*/  UMOV UR4, 0xffffffff ;  /* 0xffffffff00047882 */ /* 0x000fc60000000000 */
        /* <DEDUP_REMOVED lines=11> */
[----:B------:R-:W2:Y:S02]  /*ec10*/  SHFL.IDX PT, R14, R21, 0x2, 0x181f ;  /* 0x00581f00150e7f89 */ /* 0x000ea400000e0000 */
[----:B-1----:R-:W-:-:S05]  /*ec20*/  IMAD.X R3, RZ, RZ, R3, P0 ;  /* 0x000000ffff037224 */ /* 0x002fca00000e0603 */
[----:B------:R1:W-:Y:S04]  /*ec30*/  LDGSTS.E.BYPASS.LTC128B.128 [R25+0x22c00], desc[UR50][R2.64], !P1 ;  /* 0x22c0000002197fae */ /* 0x0003e8000c901d72 */
[----:B-1----:R-:W1:Y:S01]  /*ec40*/  SHFL.IDX PT, R3, R27, 0x2, 0x181f ;  /* 0x00581f001b037f89 */ /* 0x002e6200000e0000 */
[----:B--2---:R-:W-:-:S03]  /*ec50*/  IADD3 R2, P0, R14, R0, RZ ;  /* 0x000000000e027210 */ /* 0x004fc60007f1e0ff */
[----:B------:R2:W3:Y:S04]  /*ec60*/  SHFL.IDX PT, R14, R21, 0x3, 0x181f ;  /* 0x00781f00150e7f89 */ /* 0x0004e800000e0000 */
[----:B------:R-:W4:Y:S01]  /*ec70*/  SHFL.IDX PT, R27, R27, 0x3, 0x181f ;  /* 0x00781f001b1b7f89 */ /* 0x000f2200000e0000 */
[----:B-1----:R-:W-:-:S05]  /*ec80*/  IMAD.X R3, RZ, RZ, R3, P0 ;  /* 0x000000ffff037224 */ /* 0x002fca00000e0603 */
[----:B---3--:R2:W-:Y:S02]  /*ec90*/  LDGSTS.E.BYPASS.LTC128B.128 [R25+0x23400], desc[UR50][R2.64], !P1 ;  /* 0x2340000002197fae */ /* 0x0085e4000c901d72 */
.L_x_4020:
        /* <DEDUP_REMOVED lines=8> */
.L_x_3946:
        /* <DEDUP_REMOVED lines=11> */
.L_x_3947:
[----:B------:R1:W-:Y:S01]  /*edd0*/  SYNCS.ARRIVE.TRANS64.A1T0 RZ, [R8+URZ+0x28c30], RZ ;  /* 0x028c30ff08ff79a7 */ /* 0x0003e2000810003f */
[----:B------:R-:W-:Y:S05]  /*ede0*/  @!P2 BRA `(.L_x_3948) ;  /* 0x000000000004a947 */ /* 0x000fea0003800000 */
[----:B------:R-:W-:Y:S01]  /*edf0*/  BPT.TRAP 0x1 ;  /* 0x000000040000795c */ /* 0x000fe20000300000 */
.L_x_3948:
[----:B------:R-:W2:Y:S01]  /*ee00*/  SYNCS.PHASECHK.TRANS64.TRYWAIT P0, [R8+URZ+0x28c60], R20 ;  /* 0x028c6014080075a7 */ /* 0x000ea2000800017f */
[----:B------:R-:W-:Y:S04]  /*ee10*/  BSSY B1, `(.L_x_3949) ;  /* 0x0000002000017945 */ /* 0x000fe80003800000 */
[----:B--2---:R-:W-:Y:S05]  /*ee20*/  @!P0 BRA `(.L_x_3950) ;  /* 0x0000002800188947 */ /* 0x004fea0003800000 */
.L_x_4021:
[----:B------:R-:W-:Y:S05]  /*ee30*/  BSYNC B1 ;  /* 0x0000000000017941 */ /* 0x000fea0003800000 */
.L_x_3949:
        /* <DEDUP_REMOVED lines=8> */
[----:B------:R-:W-:Y:S01]  /*eec0*/  IMAD R5, R10, UR4, RZ ;  /* 0x000000040a057c24 */ /* 0x000fe2000f8e02ff */
[----:B------:R-:W-:-:S03]  /*eed0*/  IADD3 R3, R3, R7, RZ ;  /* 0x0000000703037210 */ /* 0x000fc60007ffe0ff */
        /* <DEDUP_REMOVED lines=11> */
[----:B0-2---:R-:W-:Y:S01]  /*ef90*/  LEA.HI.X R20, R2, UR5, R3, 0x1, P0 ;  /* 0x0000000502147c11 */ /* 0x005fe200080f0c03 */
[----:B------:R-:W-:Y:S06]  /*efa0*/  BRA.DIV UR4, `(.L_x_3951) ;  /* 0x0000002604cc7947 */ /* 0x000fec000b800000 */
        /* <DEDUP_REMOVED lines=53> */
.L_x_4031:
[----:B--2---:R-:W-:Y:S02]  /*f300*/  P2R R4, PR, RZ, 0x2 ;  /* 0x00000002ff047803 */ /* 0x004fe40000000000 */
[----:B------:R-:W-:Y:S02]  /*f310*/  LOP3.LUT P1, RZ, R16, 0x80, RZ, 0xc0, !PT ;  /* 0x0000008010ff7812 */ /* 0x000fe4000782c0ff */
[----:B------:R-:W-:Y:S02]  /*f320*/  IADD3 R2, P2, R14, R0, RZ ;  /* 0x000000000e027210 */ /* 0x000fe40007f5e0ff */
[----:B------:R-:W-:Y:S02]  /*f330*/  P2R R5, PR, RZ, 0x8 ;  /* 0x00000008ff057803 */ /* 0x000fe40000000000 */
[----:B------:R-:W-:Y:S02]  /*f340*/  LOP3.LUT P3, RZ, R16, 0x40, RZ, 0xc0, !PT ;  /* 0x0000004010ff7812 */ /* 0x000fe4000786c0ff */
[----:B------:R-:W-:-:S02]  /*f350*/  IADD3.X R3, RZ, R20, RZ, P2, !PT ;  /* 0x00000014ff037210 */ /* 0x000fc400017fe4ff */
[C---:B------:R-:W-:Y:S02]  /*f360*/  LOP3.LUT P2, RZ, R16.reuse, 0x20, RZ, 0xc0, !PT ;  /* 0x0000002010ff7812 */ /* 0x040fe4000784c0ff */
[----:B------:R-:W-:Y:S01]  /*f370*/  LOP3.LUT P6, RZ, R16, 0x10, RZ, 0xc0, !PT ;  /* 0x0000001010ff7812 */ /* 0x000fe200078cc0ff */
        /* <DEDUP_REMOVED lines=15> */
.L_x_3952:
        /* <DEDUP_REMOVED lines=11> */
.L_x_3953:
[----:B------:R0:W-:Y:S01]  /*f520*/  SYNCS.ARRIVE.TRANS64.A1T0 RZ, [R8+URZ+0x28c50], RZ ;  /* 0x028c50ff08ff79a7 */ /* 0x0001e2000810003f */
[----:B------:R-:W-:Y:S05]  /*f530*/  @P3 BRA `(.L_x_3954) ;  /* 0xfffffff000743947 */ /* 0x000fea000383ffff */
[----:B------:R-:W-:Y:S05]  /*f540*/  BSYNC B0 ;  /* 0x0000000000007941 */ /* 0x000fea0003800000 */
.L_x_3941:
        /* <DEDUP_REMOVED lines=21> */
.L_x_3956:
[----:B------:R-:W-:Y:S05]  /*f6a0*/  BSYNC B0 ;  /* 0x0000000000007941 */ /* 0x000fea0003800000 */
.L_x_3955:
[----:B------:R-:W-:-:S07]  /*f6b0*/  LOP3.LUT R22, R22, R5, RZ, 0x3c, !PT ;  /* 0x0000000516167212 */ /* 0x000fce00078e3cff */
.L_x_3916:
[----:B------:R-:W-:Y:S05]  /*f6c0*/  BSYNC B7 ;  /* 0x0000000000077941 */ /* 0x000fea0003800000 */
.L_x_3914:
        /* <DEDUP_REMOVED lines=11> */
.L_x_3957:
[----:B------:R-:W-:-:S03]  /*f780*/  UMOV UR4, 0xffffffff ;  /* 0xffffffff00047882 */ /* 0x000fc60000000000 */
[----:B------:R-:W-:Y:S05]  /*f790*/  BRA.DIV UR4, `(.L_x_3959) ;  /* 0x0000002604a07947 */ /* 0x000fea000b800000 */
[----:B------:R2:W3:Y:S02]  /*f7a0*/  SHFL.IDX PT, R14, R33, RZ, 0x1f ;  /* 0x00001fff210e7589 */ /* 0x0004e400000e0000 */
.L_x_4034:
[----:B------:R-:W4:Y:S01]  /*f7b0*/  @!P1 S2R R3, SR_CgaCtaId ;  /* 0x0000000000039919 */ /* 0x000f220000008800 */
[----:B------:R-:W-:Y:S05]  /*f7c0*/  WARPSYNC.ALL ;  /* 0x0000000000007948 */ /* 0x000fea0003800000 */
[----:B------:R-:W-:Y:S01]  /*f7d0*/  BAR.SYNC.DEFER_BLOCKING 0x4, 0x180 ;  /* 0x0106000000007b1d */ /* 0x000fe20000010000 */
[----:B------:R-:W-:-:S04]  /*f7e0*/  @!P1 MOV R0, 0x400 ;  /* 0x0000040000009802 */ /* 0x000fc80000000f00 */
[----:B----4-:R-:W-:-:S05]  /*f7f0*/  @!P1 LEA R17, R3, R0, 0x18 ;  /* 0x0000000003119211 */ /* 0x010fca00078ec0ff */
[----:B------:R2:W-:Y:S02]  /*f800*/  @!P1 STS [R17+0x28cd0], R33 ;  /* 0x028cd02111009388 */ /* 0x0005e40000000800 */
[----:B--23--:R-:W-:Y:S01]  /*f810*/  IMAD.MOV.U32 R33, RZ, RZ, R14 ;  /* 0x000000ffff217224 */ /* 0x00cfe200078e000e */
[----:B------:R-:W-:Y:S06]  /*f820*/  BAR.ARV 0x5, 0x180 ;  /* 0x0146000000007b1d */ /* 0x000fec0000002000 */
.L_x_3958:
[----:B------:R-:W-:Y:S02]  /*f830*/  ULDC UR4, c[0x0][0xc38] ;  /* 0x00030e0000047ab9 */ /* 0x000fe40000000800 */
[----:B---3--:R-:W-:-:S13]  /*f840*/  ISETP.GE.AND P0, PT, R33, UR4, PT ;  /* 0x0000000421007c0c */ /* 0x008fda000bf06270 */
[----:B------:R-:W-:Y:S05]  /*f850*/  @!P0 BRA `(.L_x_3960) ;  /* 0xffffffc800a88947 */ /* 0x000fea000383ffff */
.L_x_3911:
        /* <DEDUP_REMOVED lines=12> */
.L_x_4035:
[----:B------:R-:W-:Y:S05]  /*f920*/  BSYNC B0 ;  /* 0x0000000000007941 */ /* 0x000fea0003800000 */
.L_x_3961:
[----:B------:R-:W-:-:S03]  /*f930*/  UMOV UR4, 0xffffffff ;  /* 0xffffffff00047882 */ /* 0x000fc60000000000 */
[----:B------:R-:W-:Y:S05]  /*f940*/  BRA.DIV UR4, `(.L_x_3963) ;  /* 0x0000002604707947 */ /* 0x000fea000b800000 */
[----:B---3--:R-:W3:Y:S02]  /*f950*/  S2R R0, SR_TID.X ;  /* 0x0000000000007919 */ /* 0x008ee40000002100 */
[----:B---3--:R-:W-:-:S04]  /*f960*/  SHF.R.U32.HI R0, RZ, 0x5, R0 ;  /* 0x00000005ff007819 */ /* 0x008fc80000011600 */
[----:B------:R-:W-:-:S05]  /*f970*/  LOP3.LUT R0, R0, 0x3, RZ, 0xc0, !PT ;  /* 0x0000000300007812 */ /* 0x000fca00078ec0ff */
[----:B------:R3:W4:Y:S02]  /*f980*/  SHFL.IDX PT, R14, R0, RZ, 0x1f ;  /* 0x00001fff000e7589 */ /* 0x00072400000e0000 */
.L_x_4038:
[----:B----4-:R-:W-:Y:S01]  /*f990*/  ISETP.NE.AND P0, PT, R14, RZ, PT ;  /* 0x000000ff0e00720c */ /* 0x010fe20003f05270 */
[----:B------:R-:W-:-:S12]  /*f9a0*/  BSSY B0, `(.L_x_3964) ;  /* 0x0000024000007945 */ /* 0x000fd80003800000 */
[----:B------:R-:W-:Y:S05]  /*f9b0*/  @P0 BRA `(.L_x_3965) ;  /* 0x0000000000880947 */ /* 0x000fea0003800000 */
[----:B------:R-:W-:-:S03]  /*f9c0*/  UMOV UR4, 0xffffffff ;  /* 0xffffffff00047882 */ /* 0x000fc60000000000 */
[----:B------:R-:W-:Y:S05]  /*f9d0*/  BRA.DIV UR4, `(.L_x_3966) ;  /* 0x0000002604807947 */ /* 0x000fea000b800000 */
[----:B------:R-:W-:-:S13]  /*f9e0*/  ELECT P6, URZ, PT ;  /* 0x00000000003f782f */ /* 0x000fda00038c0000 */
.L_x_4041:
[----:B------:R-:W-:Y:S05]  /*f9f0*/  @!P6 BRA `(.L_x_3965) ;  /* 0x000000000078e947 */ /* 0x000fea0003800000 */
[----:B------:R-:W-:-:S06]  /*fa00*/  ULOP3.LUT UR4, UR39, 0x2, URZ, 0xfc, !UPT ;  /* 0x0000000227047892 */ /* 0x000fcc000f8efc3f */
[----:B---3--:R-:W-:-:S04]  /*fa10*/  MOV R0, UR4 ;  /* 0x0000000400007c02 */ /* 0x008fc80008000f00 */
[----:B------:R-:W-:-:S13]  /*fa20*/  ISETP.NE.AND P0, PT, R0, 0x3, PT ;  /* 0x000000030000780c */ /* 0x000fda0003f05270 */
[----:B------:R-:W-:Y:S05]  /*fa30*/  @!P0 BRA `(.L_x_3967) ;  /* 0x0000000000048947 */ /* 0x000fea0003800000 */
[----:B------:R-:W-:Y:S01]  /*fa40*/  BPT.TRAP 0x1 ;  /* 0x000000040000795c */ /* 0x000fe20000300000 */
.L_x_3967:
[----:B------:R-:W-:Y:S01]  /*fa50*/  IMAD R5, R18, 0x8, R7 ;  /* 0x0000000812057824 */ /* 0x000fe200078e0207 */
[----:B------:R-:W-:Y:S01]  /*fa60*/  SHF.L.U32 R0, R22, 0x1f, RZ ;  /* 0x0000001f16007819 */ /* 0x000fe200000006ff */
[----:B------:R-:W-:-:S03]  /*fa70*/  VIADD R18, R18, 0x1 ;  /* 0x0000000112127836 */ /* 0x000fc60000000000 */
[----:B------:R-:W3:Y:S02]  /*fa80*/  SYNCS.PHASECHK.TRANS64.TRYWAIT P1, [R5+URZ+0x28c40], R0 ;  /* 0x028c4000050075a7 */ /* 0x000ee4000802017f */
[----:B------:R-:W-:-:S04]  /*fa90*/  ISETP.NE.AND P2, PT, R18, 0x2, PT ;  /* 0x000000021200780c */ /* 0x000fc80003f45270 */
[----:B------:R-:W-:Y:S01]  /*faa0*/  SEL R3, RZ, 0x1, P2 ;  /* 0x00000001ff037807 */ /* 0x000fe20001000000 */
[----:B---3--:R-:W-:Y:S08]  /*fab0*/  @!P1 BRA `(.L_x_3968) ;  /* 0x0000002400689947 */ /* 0x008ff00003800000 */
.L_x_4042:
[----:B------:R-:W-:Y:S02]  /*fac0*/  SEL R18, R18, RZ, P2 ;  /* 0x000000ff12127207 */ /* 0x000fe40001000000 */
[----:B------:R-:W-:Y:S01]  /*fad0*/  LOP3.LUT R2, R22, R3, RZ, 0x3c, !PT ;  /* 0x0000000316027212 */ /* 0x000fe200078e3cff */
[----:B------:R-:W-:Y:S06]  /*fae0*/  @!P0 BRA `(.L_x_3969) ;  /* 0x0000000000048947 */ /* 0x000fec0003800000 */
[----:B------:R-:W-:Y:S01]  /*faf0*/  BPT.TRAP 0x1 ;  /* 0x000000040000795c */ /* 0x000fe20000300000 */
.L_x_3969:
[----:B------:R-:W-:Y:S01]  /*fb00*/  IMAD R3, R18, 0x8, R7 ;  /* 0x0000000812037824 */ /* 0x000fe200078e0207 */
[----:B------:R-:W-:-:S04]  /*fb10*/  SHF.L.U32 R2, R2, 0x1f, RZ ;  /* 0x0000001f02027819 */ /* 0x000fc800000006ff */
[----:B------:R-:W4:Y:S02]  /*fb20*/  SYNCS.PHASECHK.TRANS64.TRYWAIT P1, [R3+URZ+0x28c40], R2 ;  /* 0x028c4002030075a7 */ /* 0x000f24000802017f */
[----:B----4-:R-:W-:Y:S05]  /*fb30*/  @!P1 BRA `(.L_x_3970) ;  /* 0x00000024005c9947 */ /* 0x010fea0003800000 */
.L_x_4043:
[----:B------:R-:W-:Y:S05]  /*fb40*/  @!P0 BRA `(.L_x_3971) ;  /* 0x0000000000048947 */ /* 0x000fea0003800000 */
[----:B------:R-:W-:Y:S01]  /*fb50*/  BPT.TRAP 0x1 ;  /* 0x000000040000795c */ /* 0x000fe20000300000 */
.L_x_3971:
[----:B------:R-:W0:Y:S02]  /*fb60*/  SYNCS.PHASECHK.TRANS64.TRYWAIT P1, [R5+URZ+0x28c60], R0 ;  /* 0x028c6000050075a7 */ /* 0x000e24000802017f */
[----:B0-----:R-:W-:Y:S05]  /*fb70*/  @!P1 BRA `(.L_x_3972) ;  /* 0x0000002400609947 */ /* 0x001fea0003800000 */
.L_x_4044:
[----:B------:R-:W-:Y:S05]  /*fb80*/  @!P0 BRA `(.L_x_3973) ;  /* 0x0000000000048947 */ /* 0x000fea0003800000 */
[----:B------:R-:W-:Y:S01]  /*fb90*/  BPT.TRAP 0x1 ;  /* 0x000000040000795c */ /* 0x000fe20000300000 */
.L_x_3973:
[----:B------:R0:W0:Y:S02]  /*fba0*/  SYNCS.PHASECHK.TRANS64.TRYWAIT P0, [R3+URZ+0x28c60], R2 ;  /* 0x028c6002030075a7 */ /* 0x000024000800017f */
[----:B0-----:R-:W-:Y:S05]  /*fbb0*/  @!P0 NANOSLEEP.SYNCS 0x989680 ;  /* 0x009896800000895d */ /* 0x001fea0003900000 */
[----:B------:R-:W0:Y:S02]  /*fbc0*/  @!P0 SYNCS.PHASECHK.TRANS64 P0, [R3+URZ+0x28c60], R2 ;  /* 0x028c6002030085a7 */ /* 0x000e24000800007f */
[----:B0-----:R-:W-:Y:S05]  /*fbd0*/  @!P0 BRA `(.L_x_3973) ;  /* 0xfffffffc00f08947 */ /* 0x001fea000383ffff */
.L_x_3965:
[----:B------:R-:W-:Y:S05]  /*fbe0*/  BSYNC B0 ;  /* 0x0000000000007941 */ /* 0x000fea0003800000 */
.L_x_3964:
[----:B------:R-:W-:Y:S05]  /*fbf0*/  EXIT ;  /* 0x000000000000794d */ /* 0x000fea0003800000 */
.L_x_3855:
[----:B0-----:R-:W-:-:S04]  /*fc00*/  IMAD.U32 R3, RZ, RZ, UR21 ;  /* 0x00000015ff037e24 */ /* 0x001fc8000f8e00ff */
[----:B------:R0:W1:Y:S03]  /*fc10*/  SYNCS.PHASECHK.TRANS64.TRYWAIT P1, [R3+URZ+0x28c50], R0 ;  /* 0x028c5000030075a7 */ /* 0x000066000802017f */
[----:B-1----:R-:W-:Y:S05]  /*fc20*/  @!P1 NANOSLEEP.SYNCS 0x989680 ;  /* 0x009896800000995d */ /* 0x002fea0003900000 */
[----:B------:R-:W1:Y:S02]  /*fc30*/  @!P1 SYNCS.PHASECHK.TRANS64 P1, [R3+URZ+0x28c50], R0 ;  /* 0x028c5000030095a7 */ /* 0x000e64000802007f */
[----:B-1----:R-:W-:Y:S05]  /*fc40*/  @!P1 BRA `(.L_x_3855) ;  /* 0xfffffffc00ec9947 */ /* 0x002fea000383ffff */
[----:B------:R-:W-:Y:S05]  /*fc50*/  BRA `(.L_x_3974) ;  /* 0xffffff1c00407947 */ /* 0x000fea000383ffff */
.L_x_3861:
[----:B-1----:R-:W-:-:S04]  /*fc60*/  IMAD.U32 R3, RZ, RZ, UR21 ;  /* 0x00000015ff037e24 */ /* 0x002fc8000f8e00ff */
[----:B------:R1:W2:Y:S03]  /*fc70*/  SYNCS.PHASECHK.TRANS64.TRYWAIT P1, [R3+URZ+0x28c50], R0 ;  /* 0x028c5000030075a7 */ /* 0x0002a6000802017f */
[----:B--2---:R-:W-:Y:S05]  /*fc80*/  @!P1 NANOSLEEP.SYNCS 0x989680 ;  /* 0x009896800000995d */ /* 0x004fea0003900000 */
[----:B------:R-:W2:Y:S02]  /*fc90*/  @!P1 SYNCS.PHASECHK.TRANS64 P1, [R3+URZ+0x28c50], R0 ;  /* 0x028c5000030095a7 */ /* 0x000ea4000802007f */
[----:B--2---:R-:W-:Y:S05]  /*fca0*/  @!P1 BRA `(.L_x_3861) ;  /* 0xfffffffc00ec9947 */ /* 0x004fea000383ffff */
[----:B------:R-:W-:Y:S05]  /*fcb0*/  BRA `(.L_x_3860) ;  /* 0xffffff2800387947 */ /* 0x000fea000383ffff */
.L_x_3865:
[----:B0-----:R-:W-:-:S04]  /*fcc0*/  IMAD.U32 R3, RZ, RZ, UR42 ;  /* 0x0000002aff037e24 */ /* 0x001fc8000f8e00ff */
[----:B------:R0:W1:Y:S03]  /*fcd0*/  SYNCS.PHASECHK.TRANS64.TRYWAIT P1, [R3+URZ+0x28c00], R0 ;  /* 0x028c0000030075a7 */ /* 0x000066000802017f */
[----:B-1----:R-:W-:Y:S05]  /*fce0*/  @!P1 NANOSLEEP.SYNCS 0x989680 ;  /* 0x009896800000995d */ /* 0x002fea0003900000 */
[----:B------:R-:W1:Y:S02]  /*fcf0*/  @!P1 SYNCS.PHASECHK.TRANS64 P1, [R3+URZ+0x28c00], R0 ;  /* 0x028c0000030095a7 */ /* 0x000e64000802007f */
[----:B-1----:R-:W-:Y:S05]  /*fd00*/  @!P1 BRA `(.L_x_3865) ;  /* 0xfffffffc00ec9947 */ /* 0x002fea000383ffff */
[----:B------:R-:W-:Y:S05]  /*fd10*/  BRA `(.L_x_3975) ;  /* 0xffffff3800d87947 */ /* 0x000fea000383ffff */
.L_x_3869:
[----:B--2---:R2:W3:Y:S02]  /*fd20*/  SYNCS.PHASECHK.TRANS64.TRYWAIT P1, [R7+URZ+0x28c30], R8 ;  /* 0x028c3008070075a7 */ /* 0x0044e4000802017f */
[----:B---3--:R-:W-:Y:S05]  /*fd30*/  @!P1 NANOSLEEP.SYNCS 0x989680 ;  /* 0x009896800000995d */ /* 0x008fea0003900000 */
[----:B------:R-:W3:Y:S02]  /*fd40*/  @!P1 SYNCS.PHASECHK.TRANS64 P1, [R7+URZ+0x28c30], R8 ;  /* 0x028c3008070095a7 */ /* 0x000ee4000802007f */
[----:B---3--:R-:W-:Y:S05]  /*fd50*/  @!P1 BRA `(.L_x_3869) ;  /* 0xfffffffc00f09947 */ /* 0x008fea000383ffff */
[----:B------:R-:W-:Y:S05]  /*fd60*/  BRA `(.L_x_3868) ;  /* 0xffffff3800f47947 */ /* 0x000fea000383ffff */
.L_x_3874:
[----:B---3--:R3:W0:Y:S02]  /*fd70*/  SYNCS.PHASECHK.TRANS64.TRYWAIT P1, [R7+URZ+0x28c50], R8 ;  /* 0x028c5008070075a7 */ /* 0x008624000802017f */
[----:B0-----:R-:W-:Y:S05]  /*fd80*/  @!P1 NANOSLEEP.SYNCS 0x989680 ;  /* 0x009896800000995d */ /* 0x001fea0003900000 */
[----:B------:R-:W0:Y:S02]  /*fd90*/  @!P1 SYNCS.PHASECHK.TRANS64 P1, [R7+URZ+0x28c50], R8 ;  /* 0x028c5008070095a7 */ /* 0x000e24000802007f */
[----:B0-----:R-:W-:Y:S05]  /*fda0*/  @!P1 BRA `(.L_x_3874) ;  /* 0xfffffffc00f09947 */ /* 0x001fea000383ffff */
[----:B------:R-:W-:Y:S05]  /*fdb0*/  BRA `(.L_x_3873) ;  /* 0xffffff4c00887947 */ /* 0x000fea000383ffff */
.L_x_3880:
[----:B-1----:R-:W-:-:S04]  /*fdc0*/  MOV R6, UR23 ;  /* 0x0000001700067c02 */ /* 0x002fc80008000f00 */
[----:B------:R1:W2:Y:S03]  /*fdd0*/  SYNCS.PHASECHK.TRANS64.TRYWAIT P1, [R6+URZ+0x28c30], R7 ;  /* 0x028c3007060075a7 */ /* 0x0002a6000802017f */
[----:B--2---:R-:W-:Y:S05]  /*fde0*/  @!P1 NANOSLEEP.SYNCS 0x989680 ;  /* 0x009896800000995d */ /* 0x004fea0003900000 */
[----:B------:R-:W2:Y:S02]  /*fdf0*/  @!P1 SYNCS.PHASECHK.TRANS64 P1, [R6+URZ+0x28c30], R7 ;  /* 0x028c3007060095a7 */ /* 0x000ea4000802007f */
[----:B--2---:R-:W-:Y:S05]  /*fe00*/  @!P1 BRA `(.L_x_3880) ;  /* 0xfffffffc00ec9947 */ /* 0x004fea000383ffff */
[----:B------:R-:W-:Y:S05]  /*fe10*/  BRA `(.L_x_3879) ;  /* 0xffffff5000a07947 */ /* 0x000fea000383ffff */
.L_x_3885:
[----:B-1----:R-:W-:-:S04]  /*fe20*/  IMAD.U32 R8, RZ, RZ, UR23 ;  /* 0x00000017ff087e24 */ /* 0x002fc8000f8e00ff */
[----:B------:R1:W2:Y:S03]  /*fe30*/  SYNCS.PHASECHK.TRANS64.TRYWAIT P1, [R8+URZ+0x28c50], R7 ;  /* 0x028c5007080075a7 */ /* 0x0002a6000802017f */
[----:B--2---:R-:W-:Y:S05]  /*fe40*/  @!P1 NANOSLEEP.SYNCS 0x989680 ;  /* 0x009896800000995d */ /* 0x004fea0003900000 */
[----:B------:R-:W2:Y:S02]  /*fe50*/  @!P1 SYNCS.PHASECHK.TRANS64 P1, [R8+URZ+0x28c50], R7 ;  /* 0x028c5007080095a7 */ /* 0x000ea4000802007f */
[----:B--2---:R-:W-:Y:S05]  /*fe60*/  @!P1 BRA `(.L_x_3885) ;  /* 0xfffffffc00ec9947 */ /* 0x004fea000383ffff */
[----:B------:R-:W-:Y:S05]  /*fe70*/  BRA `(.L_x_3884) ;  /* 0xffffff6c00207947 */ /* 0x000fea000383ffff */
.L_x_3892:
[----:B-1----:R-:W-:-:S04]  /*fe80*/  IMAD.U32 R6, RZ, RZ, UR22 ;  /* 0x00000016ff067e24 */ /* 0x002fc8000f8e00ff */
[----:B------:R1:W2:Y:S03]  /*fe90*/  SYNCS.PHASECHK.TRANS64.TRYWAIT P1, [R6+URZ+0x28c30], R7 ;  /* 0x028c3007060075a7 */ /* 0x0002a6000802017f */
[----:B--2---:R-:W-:Y:S05]  /*fea0*/  @!P1 NANOSLEEP.SYNCS 0x989680 ;  /* 0x009896800000995d */ /* 0x004fea0003900000 */
[----:B------:R-:W2:Y:S02]  /*feb0*/  @!P1 SYNCS.PHASECHK.TRANS64 P1, [R6+URZ+0x28c30], R7 ;  /* 0x028c3007060095a7 */ /* 0x000ea4000802007f */
[----:B--2---:R-:W-:Y:S05]  /*fec0*/  @!P1 BRA `(.L_x_3892) ;  /* 0xfffffffc00ec9947 */ /* 0x004fea000383ffff */
[----:B------:R-:W-:Y:S05]  /*fed0*/  BRA `(.L_x_3891) ;  /* 0xffffff7000107947 */ /* 0x000fea000383ffff */
.L_x_3897:
[----:B---3--:R-:W-:-:S04]  /*fee0*/  IMAD.U32 R8, RZ, RZ, UR22 ;  /* 0x00000016ff087e24 */ /* 0x008fc8000f8e00ff */
[----:B------:R3:W4:Y:S03]  /*fef0*/  SYNCS.PHASECHK.TRANS64.TRYWAIT P1, [R8+URZ+0x28c50], R7 ;  /* 0x028c5007080075a7 */ /* 0x000726000802017f */
[----:B----4-:R-:W-:Y:S05]  /*ff00*/  @!P1 NANOSLEEP.SYNCS 0x989680 ;  /* 0x009896800000995d */ /* 0x010fea0003900000 */
[----:B------:R-:W4:Y:S02]  /*ff10*/  @!P1 SYNCS.PHASECHK.TRANS64 P1, [R8+URZ+0x28c50], R7 ;  /* 0x028c5007080095a7 */ /* 0x000f24000802007f */
[----:B----4-:R-:W-:Y:S05]  /*ff20*/  @!P1 BRA `(.L_x_3897) ;  /* 0xfffffffc00ec9947 */ /* 0x010fea000383ffff */
[----:B------:R-:W-:Y:S05]  /*ff30*/  BRA `(.L_x_3896) ;  /* 0xffffff8400347947 */ /* 0x000fea000383ffff */
.L_x_3922:
[----:B------:R-:W2:Y:S01]  /*ff40*/  S2R R20, SR_TID.X ;  /* 0x0000000000147919 */ /* 0x000ea20000002100 */
[----:B------:R-:W-:Y:S01]  /*ff50*/  IMAD.MOV.U32 R12, RZ, RZ, RZ ;  /* 0x000000ffff0c7224 */ /* 0x000fe200078e00ff */
[----:B------:R-:W-:Y:S01]  /*ff60*/  MOV R15, 0xffffffff ;  /* 0xffffffff000f7802 */ /* 0x000fe20000000f00 */
[----:B------:R-:W-:Y:S01]  /*ff70*/  IMAD.MOV.U32 R11, RZ, RZ, 0x1f ;  /* 0x0000001fff0b7424 */ /* 0x000fe200078e00ff */
[----:B--2---:R-:W-:-:S04]  /*ff80*/  SHF.R.U32.HI R20, RZ, 0x5, R20 ;  /* 0x00000005ff147819 */ /* 0x004fc80000011614 */
[----:B------:R-:W-:-:S05]  /*ff90*/  LOP3.LUT R20, R20, 0x3, RZ, 0xc0, !PT ;  /* 0x0000000314147812 */ /* 0x000fca00078ec0ff */
[----:B------:R-:W-:-:S07]  /*ffa0*/  IMAD.MOV.U32 R13, RZ, RZ, R20 ;  /* 0x000000ffff0d7224 */ /* 0x000fce00078e0014 */
[----:B01---5:R-:W-:Y:S05]  /*ffb0*/  WARPSYNC.COLLECTIVE R15, `(.L_x_3976) ;  /* 0x000000000f087348 */ /* 0x023fea0003c00000 */
[----:B------:R2:W3:Y:S02]  /*ffc0*/  SHFL.IDX P6, R14, R13, R12, R11 ;  /* 0x0000000c0d0e7389 */ /* 0x0004e400000c000b */
[----:B0123-5:R-:W-:Y:S01]  /*ffd0*/  ENDCOLLECTIVE ;  /* 0x000000000000791b */ /* 0x02ffe20003800000 */
.L_x_3976:
[----:B------:R-:W-:Y:S05]  /*ffe0*/  BRA `(.L_x_3977) ;  /* 0xffffffcc00487947 */ /* 0x000fea000383ffff */
.L_x_3925:
[----:B0-----:R0:W1:Y:S02]  /*fff0*/  SYNCS.PHASECHK.TRANS64.TRYWAIT P0, [R25+URZ+0x28c40], R0 ;  /* 0x028c4000190075a7 */ /* 0x001064000800017f */
[----:B-1----:R-:W-:Y:S05]  /*10000*/  @!P0 NANOSLEEP.SYNCS 0x989680 ;  /* 0x009896800000895d */ /* 0x002fea0003900000 */
[----:B------:R-:W1:Y:S02]  /*10010*/  @!P0 SYNCS.PHASECHK.TRANS64 P0, [R25+URZ+0x28c40], R0 ;  /* 0x028c4000190085a7 */ /* 0x000e64000800007f */
[----:B-1----:R-:W-:Y:S05]  /*10020*/  @!P0 BRA `(.L_x_3925) ;  /* 0xfffffffc00f08947 */ /* 0x002fea000383ffff */
[----:B------:R-:W-:Y:S05]  /*10030*/  BRA `(.L_x_3978) ;  /* 0xffffffcc00f07947 */ /* 0x000fea000383ffff */
.L_x_3926:
        /* <DEDUP_REMOVED lines=8> */
.L_x_3980:
[----:B------:R-:W-:Y:S05]  /*100c0*/  BSYNC B0 ;  /* 0x0000000000007941 */ /* 0x000fea0003800000 */
.L_x_3979:
        /* <DEDUP_REMOVED lines=9> */
.L_x_3981:
[----:B------:R-:W-:Y:S01]  /*10160*/  IMAD.MOV.U32 R13, RZ, RZ, R5 ;  /* 0x000000ffff0d7224 */ /* 0x000fe200078e0005 */
[----:B------:R-:W-:Y:S02]  /*10170*/  MOV R12, 0x1 ;  /* 0x00000001000c7802 */ /* 0x000fe40000000f00 */
[----:B------:R-:W-:-:S05]  /*10180*/  @P0 LEA R14, P1, R6, R14, 0x1 ;  /* 0x0000000e060e0211 */ /* 0x000fca00078208ff */
[----:B------:R-:W-:Y:S02]  /*10190*/  @P0 IMAD.X R3, RZ, RZ, R2, P1 ;  /* 0x000000ffff030224 */ /* 0x000fe400008e0602 */
[----:B------:R-:W-:-:S07]  /*101a0*/  @P0 IMAD.MOV.U32 R2, RZ, RZ, R14 ;  /* 0x000000ffff020224 */ /* 0x000fce00078e000e */
[----:B------:R-:W-:Y:S05]  /*101b0*/  WARPSYNC.COLLECTIVE R15, `(.L_x_3982) ;  /* 0x000000000f087348 */ /* 0x000fea0003c00000 */
[----:B------:R0:W1:Y:S02]  /*101c0*/  SHFL.IDX P6, R14, R13, R12, R11 ;  /* 0x0000000c0d0e7389 */ /* 0x00006400000c000b */
[----:B01----:R-:W-:Y:S01]  /*101d0*/  ENDCOLLECTIVE ;  /* 0x000000000000791b */ /* 0x003fe20003800000 */
.L_x_3982:
        /* <DEDUP_REMOVED lines=11> */
.L_x_3983:
        /* <DEDUP_REMOVED lines=8> */
.L_x_3984:
        /* <DEDUP_REMOVED lines=11> */
.L_x_3985:
        /* <DEDUP_REMOVED lines=8> */
.L_x_3986:
        /* <DEDUP_REMOVED lines=9> */
.L_x_3987:
[----:B------:R-:W-:Y:S05]  /*104d0*/  BRA `(.L_x_3988) ;  /* 0xffffffcc00a87947 */ /* 0x000fea000383ffff */
.L_x_3931:
[----:B------:R-:W-:Y:S02]  /*104e0*/  IMAD.MOV.U32 R13, RZ, RZ, R5 ;  /* 0x000000ffff0d7224 */ /* 0x000fe400078e0005 */
[----:B------:R-:W-:Y:S02]  /*104f0*/  IMAD.MOV.U32 R12, RZ, RZ, RZ ;  /* 0x000000ffff0c7224 */ /* 0x000fe400078e00ff */
[----:B------:R-:W-:Y:S02]  /*10500*/  IMAD.MOV.U32 R11, RZ, RZ, 0x181f ;  /* 0x0000181fff0b7424 */ /* 0x000fe400078e00ff */
[----:B------:R-:W-:Y:S02]  /*10510*/  IMAD.MOV.U32 R15, RZ, RZ, -0x1 ;  /* 0xffffffffff0f7424 */ /* 0x000fe400078e00ff */
[----:B------:R-:W-:-:S07]  /*10520*/  IMAD.U32 R3, RZ, RZ, UR43 ;  /* 0x0000002bff037e24 */ /* 0x000fce000f8e00ff */
[----:B-1---5:R-:W-:Y:S05]  /*10530*/  WARPSYNC.COLLECTIVE R15, `(.L_x_3989) ;  /* 0x000000000f087348 */ /* 0x022fea0003c00000 */
[----:B------:R0:W2:Y:S02]  /*10540*/  SHFL.IDX P6, R14, R13, R12, R11 ;  /* 0x0000000c0d0e7389 */ /* 0x0000a400000c000b */
[----:B012--5:R-:W-:Y:S01]  /*10550*/  ENDCOLLECTIVE ;  /* 0x000000000000791b */ /* 0x027fe20003800000 */
.L_x_3989:
[----:B------:R-:W-:-:S04]  /*10560*/  IMAD R4, R3, 0x40, R36 ;  /* 0x0000004003047824 */ /* 0x000fc800078e0224 */
[C---:B------:R-:W-:Y:S01]  /*10570*/  VIADD R6, R4.reuse, 0x10 ;  /* 0x0000001004067836 */ /* 0x040fe20000000000 */
[----:B------:R-:W-:Y:S01]  /*10580*/  ISETP.GE.AND P0, PT, R4, UR37, PT ;  /* 0x0000002504007c0c */ /* 0x000fe2000bf06270 */
[----:B------:R-:W-:Y:S01]  /*10590*/  IMAD.MOV.U32 R13, RZ, RZ, R0 ;  /* 0x000000ffff0d7224 */ /* 0x000fe200078e0000 */
[----:B------:R-:W-:-:S11]  /*105a0*/  MOV R2, R14 ;  /* 0x0000000e00027202 */ /* 0x000fd60000000f00 */
[----:B------:R-:W-:Y:S05]  /*105b0*/  WARPSYNC.COLLECTIVE R15, `(.L_x_3990) ;  /* 0x000000000f087348 */ /* 0x000fea0003c00000 */
[----:B------:R0:W1:Y:S02]  /*105c0*/  SHFL.IDX P6, R14, R13, R12, R11 ;  /* 0x0000000c0d0e7389 */ /* 0x00006400000c000b */
[----:B01----:R-:W-:Y:S01]  /*105d0*/  ENDCOLLECTIVE ;  /* 0x000000000000791b */ /* 0x003fe20003800000 */
.L_x_3990:
        /* <DEDUP_REMOVED lines=8> */
.L_x_3991:
        /* <DEDUP_REMOVED lines=11> */
.L_x_3992:
        /* <DEDUP_REMOVED lines=8> */
.L_x_3993:
        /* <DEDUP_REMOVED lines=10> */
.L_x_3994:
[----:B------:R-:W-:Y:S01]  /*10830*/  IMAD.MOV.U32 R13, RZ, RZ, R5 ;  /* 0x000000ffff0d7224 */ /* 0x000fe200078e0005 */
[----:B------:R-:W-:Y:S02]  /*10840*/  MOV R12, 0x3 ;  /* 0x00000003000c7802 */ /* 0x000fe40000000f00 */
[----:B------:R-:W-:-:S05]  /*10850*/  @!P0 LEA R14, P1, R10, R14, 0x1 ;  /* 0x0000000e0a0e8211 */ /* 0x000fca00078208ff */
[----:B------:R-:W-:Y:S02]  /*10860*/  @!P0 IMAD.X R3, RZ, RZ, R2, P1 ;  /* 0x000000ffff038224 */ /* 0x000fe400008e0602 */
[----:B------:R-:W-:-:S07]  /*10870*/  @!P0 IMAD.MOV.U32 R2, RZ, RZ, R14 ;  /* 0x000000ffff028224 */ /* 0x000fce00078e000e */
[----:B------:R-:W-:Y:S05]  /*10880*/  WARPSYNC.COLLECTIVE R15, `(.L_x_3995) ;  /* 0x000000000f087348 */ /* 0x000fea0003c00000 */
[----:B------:R0:W1:Y:S02]  /*10890*/  SHFL.IDX P6, R14, R13, R12, R11 ;  /* 0x0000000c0d0e7389 */ /* 0x00006400000c000b */
[----:B01----:R-:W-:Y:S01]  /*108a0*/  ENDCOLLECTIVE ;  /* 0x000000000000791b */ /* 0x003fe20003800000 */
.L_x_3995:
        /* <DEDUP_REMOVED lines=9> */
.L_x_3996:
[----:B------:R-:W-:Y:S05]  /*10940*/  BRA `(.L_x_3997) ;  /* 0xffffffd000807947 */ /* 0x000fea000383ffff */
.L_x_3934:
[----:B0-----:R0:W2:Y:S02]  /*10950*/  SYNCS.PHASECHK.TRANS64.TRYWAIT P0, [R17+URZ+0x28c20], R0 ;  /* 0x028c2000110075a7 */ /* 0x0010a4000800017f */
[----:B--2---:R-:W-:Y:S05]  /*10960*/  @!P0 NANOSLEEP.SYNCS 0x989680 ;  /* 0x009896800000895d */ /* 0x004fea0003900000 */
[----:B------:R-:W2:Y:S02]  /*10970*/  @!P0 SYNCS.PHASECHK.TRANS64 P0, [R17+URZ+0x28c20], R0 ;  /* 0x028c2000110085a7 */ /* 0x000ea4000800007f */
[----:B--2---:R-:W-:Y:S05]  /*10980*/  @!P0 BRA `(.L_x_3934) ;  /* 0xfffffffc00f08947 */ /* 0x004fea000383ffff */
[----:B------:R-:W-:Y:S05]  /*10990*/  BRA `(.L_x_3998) ;  /* 0xffffffd000dc7947 */ /* 0x000fea000383ffff */
.L_x_3937:
[----:B0-----:R0:W2:Y:S02]  /*109a0*/  SYNCS.PHASECHK.TRANS64.TRYWAIT P0, [R25+URZ+0x28c60], R0 ;  /* 0x028c6000190075a7 */ /* 0x0010a4000800017f */
[----:B--2---:R-:W-:Y:S05]  /*109b0*/  @!P0 NANOSLEEP.SYNCS 0x989680 ;  /* 0x009896800000895d */ /* 0x004fea0003900000 */
[----:B------:R-:W2:Y:S02]  /*109c0*/  @!P0 SYNCS.PHASECHK.TRANS64 P0, [R25+URZ+0x28c60], R0 ;  /* 0x028c6000190085a7 */ /* 0x000ea4000800007f */
[----:B--2---:R-:W-:Y:S05]  /*109d0*/  @!P0 BRA `(.L_x_3937) ;  /* 0xfffffffc00f08947 */ /* 0x004fea000383ffff */
[----:B------:R-:W-:Y:S05]  /*109e0*/  BRA `(.L_x_3999) ;  /* 0xffffffd000ec7947 */ /* 0x000fea000383ffff */
.L_x_3938:
        /* <DEDUP_REMOVED lines=8> */
.L_x_4001:
[----:B------:R-:W-:Y:S05]  /*10a70*/  BSYNC B0 ;  /* 0x0000000000007941 */ /* 0x000fea0003800000 */
.L_x_4000:
[----:B------:R-:W0:Y:S01]  /*10a80*/  S2R R8, SR_TID.X ;  /* 0x0000000000087919 */ /* 0x000e220000002100 */
[----:B------:R-:W-:Y:S01]  /*10a90*/  IMAD.MOV.U32 R13, RZ, RZ, R6 ;  /* 0x000000ffff0d7224 */ /* 0x000fe200078e0006 */
[----:B------:R-:W-:Y:S01]  /*10aa0*/  MOV R3, R14 ;  /* 0x0000000e00037202 */ /* 0x000fe20000000f00 */
[----:B------:R-:W-:Y:S01]  /*10ab0*/  IMAD.MOV.U32 R12, RZ, RZ, RZ ;  /* 0x000000ffff0c7224 */ /* 0x000fe200078e00ff */
[C---:B------:R-:W-:Y:S01]  /*10ac0*/  LOP3.LUT P1, RZ, R32.reuse, 0x1, RZ, 0xc0, !PT ;  /* 0x0000000120ff7812 */ /* 0x040fe2000782c0ff */
[----:B------:R-:W-:Y:S01]  /*10ad0*/  IMAD.MOV.U32 R11, RZ, RZ, 0x181f ;  /* 0x0000181fff0b7424 */ /* 0x000fe200078e00ff */
[C---:B------:R-:W-:Y:S01]  /*10ae0*/  LOP3.LUT P5, RZ, R32.reuse, 0x2, RZ, 0xc0, !PT ;  /* 0x0000000220ff7812 */ /* 0x040fe200078ac0ff */
[----:B------:R-:W-:Y:S01]  /*10af0*/  IMAD.MOV.U32 R15, RZ, RZ, -0x1 ;  /* 0xffffffffff0f7424 */ /* 0x000fe200078e00ff */
[C---:B------:R-:W-:Y:S01]  /*10b00*/  LOP3.LUT P4, RZ, R32.reuse, 0x4, RZ, 0xc0, !PT ;  /* 0x0000000420ff7812 */ /* 0x040fe2000788c0ff */
[----:B------:R-:W-:Y:S01]  /*10b10*/  IMAD R5, R5, 0x2, R17 ;  /* 0x0000000205057824 */ /* 0x000fe200078e0211 */
[----:B------:R-:W-:-:S13]  /*10b20*/  LOP3.LUT P3, RZ, R32, 0x8, RZ, 0xc0, !PT ;  /* 0x0000000820ff7812 */ /* 0x000fda000786c0ff */
[----:B0-----:R-:W-:Y:S05]  /*10b30*/  WARPSYNC.COLLECTIVE R15, `(.L_x_4002) ;  /* 0x000000000f087348 */ /* 0x001fea0003c00000 */
[----:B------:R1:W2:Y:S02]  /*10b40*/  SHFL.IDX P6, R14, R13, R12, R11 ;  /* 0x0000000c0d0e7389 */ /* 0x0002a400000c000b */
[----:B012---:R-:W-:Y:S01]  /*10b50*/  ENDCOLLECTIVE ;  /* 0x000000000000791b */ /* 0x007fe20003800000 */
.L_x_4002:
[----:B------:R-:W-:Y:S02]  /*10b60*/  LOP3.LUT P2, RZ, R32, 0x10, RZ, 0xc0, !PT ;  /* 0x0000001020ff7812 */ /* 0x000fe4000784c0ff */
[----:B------:R-:W-:-:S04]  /*10b70*/  LOP3.LUT R16, R16, 0xfffffdff, RZ, 0xc0, !PT ;  /* 0xfffffdff10107812 */ /* 0x000fc800078ec0ff */
[----:B------:R-:W-:Y:S01]  /*10b80*/  @P1 LOP3.LUT R16, R16, 0x200, RZ, 0xfc, !PT ;  /* 0x0000020010101812 */ /* 0x000fe200078efcff */
[----:B------:R-:W-:Y:S02]  /*10b90*/  IMAD.MOV.U32 R13, RZ, RZ, R7 ;  /* 0x000000ffff0d7224 */ /* 0x000fe400078e0007 */
[----:B------:R-:W-:Y:S02]  /*10ba0*/  IMAD.MOV.U32 R12, RZ, RZ, 0x1 ;  /* 0x00000001ff0c7424 */ /* 0x000fe400078e00ff */
[----:B------:R-:W-:-:S05]  /*10bb0*/  IMAD.SHL.U32 R8, R8, 0x8, RZ ;  /* 0x0000000808087824 */ /* 0x000fca00078e00ff */
[----:B------:R-:W-:-:S05]  /*10bc0*/  LOP3.LUT R8, R8, 0x38, RZ, 0xc0, !PT ;  /* 0x0000003808087812 */ /* 0x000fca00078ec0ff */
[----:B------:R-:W-:-:S05]  /*10bd0*/  IMAD.SHL.U32 R0, R8, 0x2, RZ ;  /* 0x0000000208007824 */ /* 0x000fca00078e00ff */
[----:B------:R-:W-:-:S04]  /*10be0*/  IADD3 R2, P0, R14, R0, RZ ;  /* 0x000000000e027210 */ /* 0x000fc80007f1e0ff */
[----:B------:R-:W-:Y:S02]  /*10bf0*/  IADD3.X R3, RZ, R3, RZ, P0, !PT ;  /* 0x00000003ff037210 */ /* 0x000fe400007fe4ff */
        /* <DEDUP_REMOVED lines=25> */
.L_x_4003:
[----:B------:R-:W-:Y:S02]  /*10d90*/  IMAD.MOV.U32 R13, RZ, RZ, R6 ;  /* 0x000000ffff0d7224 */ /* 0x000fe400078e0006 */
[----:B------:R-:W-:-:S07]  /*10da0*/  IMAD.MOV.U32 R3, RZ, RZ, R14 ;  /* 0x000000ffff037224 */ /* 0x000fce00078e000e */
[----:B------:R-:W-:Y:S05]  /*10db0*/  WARPSYNC.COLLECTIVE R15, `(.L_x_4004) ;  /* 0x000000000f087348 */ /* 0x000fea0003c00000 */
[----:B------:R0:W1:Y:S02]  /*10dc0*/  SHFL.IDX P6, R14, R13, R12, R11 ;  /* 0x0000000c0d0e7389 */ /* 0x00006400000c000b */
[----:B01----:R-:W-:Y:S01]  /*10dd0*/  ENDCOLLECTIVE ;  /* 0x000000000000791b */ /* 0x003fe20003800000 */
.L_x_4004:
[----:B------:R-:W-:Y:S01]  /*10de0*/  MOV R13, R7 ;  /* 0x00000007000d7202 */ /* 0x000fe20000000f00 */
        /* <DEDUP_REMOVED lines=27> */
.L_x_4005:
[----:B------:R-:W-:Y:S02]  /*10fa0*/  IMAD.MOV.U32 R13, RZ, RZ, R6 ;  /* 0x000000ffff0d7224 */ /* 0x000fe400078e0006 */
[----:B------:R-:W-:-:S07]  /*10fb0*/  IMAD.MOV.U32 R8, RZ, RZ, R14 ;  /* 0x000000ffff087224 */ /* 0x000fce00078e000e */
[----:B------:R-:W-:Y:S05]  /*10fc0*/  WARPSYNC.COLLECTIVE R15, `(.L_x_4006) ;  /* 0x000000000f087348 */ /* 0x000fea0003c00000 */
[----:B------:R0:W1:Y:S02]  /*10fd0*/  SHFL.IDX P6, R14, R13, R12, R11 ;  /* 0x0000000c0d0e7389 */ /* 0x00006400000c000b */
[----:B01----:R-:W-:Y:S01]  /*10fe0*/  ENDCOLLECTIVE ;  /* 0x000000000000791b */ /* 0x003fe20003800000 */
.L_x_4006:
        /* <DEDUP_REMOVED lines=28> */
.L_x_4007:
[----:B------:R-:W-:Y:S01]  /*111b0*/  IMAD.MOV.U32 R13, RZ, RZ, R6 ;  /* 0x000000ffff0d7224 */ /* 0x000fe200078e0006 */
[----:B------:R-:W-:-:S07]  /*111c0*/  MOV R7, R14 ;  /* 0x0000000e00077202 */ /* 0x000fce0000000f00 */
[----:B------:R-:W-:Y:S05]  /*111d0*/  WARPSYNC.COLLECTIVE R15, `(.L_x_4008) ;  /* 0x000000000f087348 */ /* 0x000fea0003c00000 */
[----:B------:R0:W1:Y:S02]  /*111e0*/  SHFL.IDX P6, R14, R13, R12, R11 ;  /* 0x0000000c0d0e7389 */ /* 0x00006400000c000b */
[----:B01----:R-:W-:Y:S01]  /*111f0*/  ENDCOLLECTIVE ;  /* 0x000000000000791b */ /* 0x003fe20003800000 */
.L_x_4008:
[----:B------:R-:W-:Y:S05]  /*11200*/  BRA `(.L_x_4009) ;  /* 0xffffffd000947947 */ /* 0x000fea000383ffff */
.L_x_3944:
[----:B0-----:R0:W2:Y:S02]  /*11210*/  SYNCS.PHASECHK.TRANS64.TRYWAIT P0, [R8+URZ+0x28c40], R20 ;  /* 0x028c4014080075a7 */ /* 0x0010a4000800017f */
[----:B--2---:R-:W-:Y:S05]  /*11220*/  @!P0 NANOSLEEP.SYNCS 0x989680 ;  /* 0x009896800000895d */ /* 0x004fea0003900000 */
[----:B------:R-:W2:Y:S02]  /*11230*/  @!P0 SYNCS.PHASECHK.TRANS64 P0, [R8+URZ+0x28c40], R20 ;  /* 0x028c4014080085a7 */ /* 0x000ea4000800007f */
[----:B--2---:R-:W-:Y:S05]  /*11240*/  @!P0 BRA `(.L_x_3944) ;  /* 0xfffffffc00f08947 */ /* 0x004fea000383ffff */
[----:B------:R-:W-:Y:S05]  /*11250*/  BRA `(.L_x_4010) ;  /* 0xffffffd400e87947 */ /* 0x000fea000383ffff */
.L_x_3945:
        /* <DEDUP_REMOVED lines=8> */
.L_x_4012:
[----:B------:R-:W-:Y:S05]  /*112e0*/  BSYNC B1 ;  /* 0x0000000000017941 */ /* 0x000fea0003800000 */
.L_x_4011:
[----:B------:R-:W-:Y:S01]  /*112f0*/  MOV R13, R21 ;  /* 0x00000015000d7202 */ /* 0x000fe20000000f00 */
        /* <DEDUP_REMOVED lines=8> */
.L_x_4013:
[----:B------:R-:W-:Y:S01]  /*11380*/  IMAD.MOV.U32 R13, RZ, RZ, R27 ;  /* 0x000000ffff0d7224 */ /* 0x000fe200078e001b */
[----:B------:R-:W-:Y:S02]  /*11390*/  MOV R12, 0x1 ;  /* 0x00000001000c7802 */ /* 0x000fe40000000f00 */
[----:B------:R-:W-:-:S13]  /*113a0*/  IADD3 R2, P0, R14, R0, RZ ;  /* 0x000000000e027210 */ /* 0x000fda0007f1e0ff */
[----:B------:R-:W-:Y:S05]  /*113b0*/  WARPSYNC.COLLECTIVE R15, `(.L_x_4014) ;  /* 0x000000000f087348 */ /* 0x000fea0003c00000 */
[----:B------:R0:W1:Y:S02]  /*113c0*/  SHFL.IDX P6, R14, R13, R12, R11 ;  /* 0x0000000c0d0e7389 */ /* 0x00006400000c000b */
[----:B01----:R-:W-:Y:S01]  /*113d0*/  ENDCOLLECTIVE ;  /* 0x000000000000791b */ /* 0x003fe20003800000 */
.L_x_4014:
        /* <DEDUP_REMOVED lines=10> */
.L_x_4015:
[----:B------:R-:W-:Y:S02]  /*11480*/  IMAD.MOV.U32 R13, RZ, RZ, R27 ;  /* 0x000000ffff0d7224 */ /* 0x000fe400078e001b */
[----:B------:R-:W-:Y:S01]  /*11490*/  IMAD.MOV.U32 R12, RZ, RZ, 0x2 ;  /* 0x00000002ff0c7424 */ /* 0x000fe200078e00ff */
[----:B------:R-:W-:-:S13]  /*114a0*/  IADD3 R2, P0, R14, R0, RZ ;  /* 0x000000000e027210 */ /* 0x000fda0007f1e0ff */
[----:B------:R-:W-:Y:S05]  /*114b0*/  WARPSYNC.COLLECTIVE R15, `(.L_x_4016) ;  /* 0x000000000f087348 */ /* 0x000fea0003c00000 */
[----:B------:R0:W1:Y:S02]  /*114c0*/  SHFL.IDX P6, R14, R13, R12, R11 ;  /* 0x0000000c0d0e7389 */ /* 0x00006400000c000b */
[----:B01----:R-:W-:Y:S01]  /*114d0*/  ENDCOLLECTIVE ;  /* 0x000000000000791b */ /* 0x003fe20003800000 */
.L_x_4016:
        /* <DEDUP_REMOVED lines=10> */
.L_x_4017:
[----:B------:R-:W-:Y:S02]  /*11580*/  IMAD.MOV.U32 R13, RZ, RZ, R27 ;  /* 0x000000ffff0d7224 */ /* 0x000fe400078e001b */
[----:B------:R-:W-:Y:S01]  /*11590*/  IMAD.MOV.U32 R12, RZ, RZ, 0x3 ;  /* 0x00000003ff0c7424 */ /* 0x000fe200078e00ff */
[----:B------:R-:W-:-:S13]  /*115a0*/  IADD3 R2, P0, R14, R0, RZ ;  /* 0x000000000e027210 */ /* 0x000fda0007f1e0ff */
[----:B------:R-:W-:Y:S05]  /*115b0*/  WARPSYNC.COLLECTIVE R15, `(.L_x_4018) ;  /* 0x000000000f087348 */ /* 0x000fea0003c00000 */
[----:B------:R0:W1:Y:S02]  /*115c0*/  SHFL.IDX P6, R14, R13, R12, R11 ;  /* 0x0000000c0d0e7389 */ /* 0x00006400000c000b */
[----:B01----:R-:W-:Y:S01]  /*115d0*/  ENDCOLLECTIVE ;  /* 0x000000000000791b */ /* 0x003fe20003800000 */
.L_x_4018:
        /* <DEDUP_REMOVED lines=10> */
.L_x_4019:
[----:B------:R-:W-:Y:S05]  /*11680*/  BRA `(.L_x_4020) ;  /* 0xffffffd400847947 */ /* 0x000fea000383ffff */
.L_x_3950:
[----:B--2---:R2:W3:Y:S02]  /*11690*/  SYNCS.PHASECHK.TRANS64.TRYWAIT P0, [R8+URZ+0x28c60], R20 ;  /* 0x028c6014080075a7 */ /* 0x0044e4000800017f */
[----:B---3--:R-:W-:Y:S05]  /*116a0*/  @!P0 NANOSLEEP.SYNCS 0x989680 ;  /* 0x009896800000895d */ /* 0x008fea0003900000 */
[----:B------:R-:W3:Y:S02]  /*116b0*/  @!P0 SYNCS.PHASECHK.TRANS64 P0, [R8+URZ+0x28c60], R20 ;  /* 0x028c6014080085a7 */ /* 0x000ee4000800007f */
[----:B---3--:R-:W-:Y:S05]  /*116c0*/  @!P0 BRA `(.L_x_3950) ;  /* 0xfffffffc00f08947 */ /* 0x008fea000383ffff */
[----:B------:R-:W-:Y:S05]  /*116d0*/  BRA `(.L_x_4021) ;  /* 0xffffffd400d47947 */ /* 0x000fea000383ffff */
.L_x_3951:
[----:B------:R-:W-:Y:S01]  /*116e0*/  BSSY B1, `(.L_x_4022) ;  /* 0x0000008000017945 */ /* 0x000fe20003800000 */
[----:B------:R-:W-:Y:S01]  /*116f0*/  IMAD.MOV.U32 R13, RZ, RZ, R20 ;  /* 0x000000ffff0d7224 */ /* 0x000fe200078e0014 */
[----:B------:R-:W-:Y:S01]  /*11700*/  MOV R12, RZ ;  /* 0x000000ff000c7202 */ /* 0x000fe20000000f00 */
[----:B------:R-:W-:Y:S02]  /*11710*/  IMAD.MOV.U32 R11, RZ, RZ, 0x181f ;  /* 0x0000181fff0b7424 */ /* 0x000fe400078e00ff */
[----:B------:R-:W-:-:S07]  /*11720*/  IMAD.MOV.U32 R15, RZ, RZ, -0x1 ;  /* 0xffffffffff0f7424 */ /* 0x000fce00078e00ff */
[----:B-1----:R-:W-:Y:S05]  /*11730*/  WARPSYNC.COLLECTIVE R15, `(.L_x_4023) ;  /* 0x000000000f087348 */ /* 0x002fea0003c00000 */
[----:B------:R0:W2:Y:S02]  /*11740*/  SHFL.IDX P6, R14, R13, R12, R11 ;  /* 0x0000000c0d0e7389 */ /* 0x0000a400000c000b */
[----:B012---:R-:W-:Y:S01]  /*11750*/  ENDCOLLECTIVE ;  /* 0x000000000000791b */ /* 0x007fe20003800000 */
.L_x_4023:
[----:B------:R-:W-:Y:S05]  /*11760*/  BSYNC B1 ;  /* 0x0000000000017941 */ /* 0x000fea0003800000 */
.L_x_4022:
[----:B------:R-:W-:Y:S01]  /*11770*/  IMAD.MOV.U32 R13, RZ, RZ, R10 ;  /* 0x000000ffff0d7224 */ /* 0x000fe200078e000a */
[----:B------:R-:W-:Y:S01]  /*11780*/  MOV R15, 0xffffffff ;  /* 0xffffffff000f7802 */ /* 0x000fe20000000f00 */
[----:B------:R-:W-:Y:S01]  /*11790*/  IMAD.MOV.U32 R12, RZ, RZ, RZ ;  /* 0x000000ffff0c7224 */ /* 0x000fe200078e00ff */
[C---:B------:R-:W-:Y:S01]  /*117a0*/  LOP3.LUT P2, RZ, R16.reuse, 0x40, RZ, 0xc0, !PT ;  /* 0x0000004010ff7812 */ /* 0x040fe2000784c0ff */
[----:B------:R-:W-:Y:S01]  /*117b0*/  IMAD.MOV.U32 R11, RZ, RZ, 0x181f ;  /* 0x0000181fff0b7424 */ /* 0x000fe200078e00ff */
[----:B------:R-:W-:Y:S01]  /*117c0*/  LOP3.LUT P1, RZ, R16, 0x20, RZ, 0xc0, !PT ;  /* 0x0000002010ff7812 */ /* 0x000fe2000782c0ff */
[----:B------:R-:W-:Y:S01]  /*117d0*/  IMAD.MOV.U32 R3, RZ, RZ, R14 ;  /* 0x000000ffff037224 */ /* 0x000fe200078e000e */
[----:B------:R-:W-:Y:S01]  /*117e0*/  P2R R4, PR, RZ, 0x8 ;  /* 0x00000008ff047803 */ /* 0x000fe20000000000 */
[----:B------:R-:W-:-:S10]  /*117f0*/  IMAD R21, R21, 0x2, R17 ;  /* 0x0000000215157824 */ /* 0x000fd400078e0211 */
[----:B------:R-:W-:Y:S05]  /*11800*/  WARPSYNC.COLLECTIVE R15, `(.L_x_4024) ;  /* 0x000000000f087348 */ /* 0x000fea0003c00000 */
[----:B------:R0:W1:Y:S02]  /*11810*/  SHFL.IDX P6, R14, R13, R12, R11 ;  /* 0x0000000c0d0e7389 */ /* 0x00006400000c000b */
[----:B01----:R-:W-:Y:S01]  /*11820*/  ENDCOLLECTIVE ;  /* 0x000000000000791b */ /* 0x003fe20003800000 */
.L_x_4024:
        /* <DEDUP_REMOVED lines=15> */
.L_x_4025:
        /* <DEDUP_REMOVED lines=17> */
.L_x_4026:
[----:B------:R-:W-:Y:S02]  /*11a30*/  IMAD.MOV.U32 R13, RZ, RZ, R20 ;  /* 0x000000ffff0d7224 */ /* 0x000fe400078e0014 */
[----:B------:R-:W-:Y:S01]  /*11a40*/  IMAD.MOV.U32 R12, RZ, RZ, 0x2 ;  /* 0x00000002ff0c7424 */ /* 0x000fe200078e00ff */
[----:B------:R-:W-:Y:S02]  /*11a50*/  IADD3 R2, P2, R14, R0, RZ ;  /* 0x000000000e027210 */ /* 0x000fe40007f5e0ff */
[C---:B------:R-:W-:Y:S02]  /*11a60*/  LOP3.LUT P6, RZ, R16.reuse, 0x20, RZ, 0xc0, !PT ;  /* 0x0000002010ff7812 */ /* 0x040fe400078cc0ff */
[----:B------:R-:W-:Y:S02]  /*11a70*/  IADD3.X R3, RZ, R3, RZ, P2, !PT ;  /* 0x00000003ff037210 */ /* 0x000fe400017fe4ff */
[----:B------:R-:W-:-:S03]  /*11a80*/  LOP3.LUT P2, RZ, R16, 0x40, RZ, 0xc0, !PT ;  /* 0x0000004010ff7812 */ /* 0x000fc6000784c0ff */
[----:B------:R-:W-:Y:S01]  /*11a90*/  @!PT LDS RZ, [RZ] ;  /* 0x00000000fffff984 */ /* 0x000fe20000000800 */
[----:B------:R-:W-:Y:S01]  /*11aa0*/  @!PT LDS RZ, [RZ] ;  /* 0x00000000fffff984 */ /* 0x000fe20000000800 */
[----:B------:R-:W-:Y:S01]  /*11ab0*/  @!PT LDS RZ, [RZ] ;  /* 0x00000000fffff984 */ /* 0x000fe20000000800 */
[----:B------:R0:W-:Y:S01]  /*11ac0*/  LDGSTS.E.BYPASS.LTC128B.128 [R21+0xc00], desc[UR50][R2.64], !P3 ;  /* 0x00c0000002157fae */ /* 0x0001e2000d901d72 */
[----:B------:R-:W-:-:S04]  /*11ad0*/  ISETP.NE.AND P3, PT, R5, RZ, PT ;  /* 0x000000ff0500720c */ /* 0x000fc80003f65270 */
[----:B------:R-:W-:-:S05]  /*11ae0*/  P2R R5, PR, RZ, 0x8 ;  /* 0x00000008ff057803 */ /* 0x000fca0000000000 */
[----:B------:R0:W-:Y:S04]  /*11af0*/  LDGSTS.E.BYPASS.LTC128B.128 [R21+0x2c00], desc[UR50][R2.64+0x80], !P2 ;  /* 0x02c0008002157fae */ /* 0x0001e8000d101d72 */
[----:B------:R0:W-:Y:S02]  /*11b00*/  LDGSTS.E.BYPASS.LTC128B.128 [R21+0x4c00], desc[UR50][R2.64+0x100], !P6 ;  /* 0x04c0010002157fae */ /* 0x0001e4000f101d72 */
[----:B0-----:R-:W-:Y:S05]  /*11b10*/  WARPSYNC.COLLECTIVE R15, `(.L_x_4027) ;  /* 0x000000000f087348 */ /* 0x001fea0003c00000 */
[----:B------:R1:W2:Y:S02]  /*11b20*/  SHFL.IDX P6, R14, R13, R12, R11 ;  /* 0x0000000c0d0e7389 */ /* 0x0002a400000c000b */
[----:B012---:R-:W-:Y:S01]  /*11b30*/  ENDCOLLECTIVE ;  /* 0x000000000000791b */ /* 0x007fe20003800000 */
.L_x_4027:
        /* <DEDUP_REMOVED lines=14> */
.L_x_4028:
[----:B------:R-:W-:Y:S01]  /*11c20*/  MOV R13, R20 ;  /* 0x00000014000d7202 */ /* 0x000fe20000000f00 */
        /* <DEDUP_REMOVED lines=16> */
.L_x_4029:
        /* <DEDUP_REMOVED lines=14> */
.L_x_4030:
[----:B------:R-:W-:Y:S05]  /*11e10*/  BRA `(.L_x_4031) ;  /* 0xffffffd400387947 */ /* 0x000fea000383ffff */
.L_x_3959:
[----:B------:R-:W-:Y:S01]  /*11e20*/  BSSY B0, `(.L_x_4032) ;  /* 0x0000008000007945 */ /* 0x000fe20003800000 */
[----:B------:R-:W-:Y:S01]  /*11e30*/  IMAD.MOV.U32 R13, RZ, RZ, R33 ;  /* 0x000000ffff0d7224 */ /* 0x000fe200078e0021 */
[----:B------:R-:W-:Y:S01]  /*11e40*/  MOV R15, 0xffffffff ;  /* 0xffffffff000f7802 */ /* 0x000fe20000000f00 */
[----:B------:R-:W-:Y:S02]  /*11e50*/  IMAD.MOV.U32 R12, RZ, RZ, RZ ;  /* 0x000000ffff0c7224 */ /* 0x000fe400078e00ff */
[----:B------:R-:W-:-:S07]  /*11e60*/  IMAD.MOV.U32 R11, RZ, RZ, 0x1f ;  /* 0x0000001fff0b7424 */ /* 0x000fce00078e00ff */
[----:B01---5:R-:W-:Y:S05]  /*11e70*/  WARPSYNC.COLLECTIVE R15, `(.L_x_4033) ;  /* 0x000000000f087348 */ /* 0x023fea0003c00000 */
[----:B------:R2:W3:Y:S02]  /*11e80*/  SHFL.IDX P6, R14, R13, R12, R11 ;  /* 0x0000000c0d0e7389 */ /* 0x0004e400000c000b */
[----:B0123-5:R-:W-:Y:S01]  /*11e90*/  ENDCOLLECTIVE ;  /* 0x000000000000791b */ /* 0x02ffe20003800000 */
.L_x_4033:
[----:B------:R-:W-:Y:S05]  /*11ea0*/  BSYNC B0 ;  /* 0x0000000000007941 */ /* 0x000fea0003800000 */
.L_x_4032:
[----:B------:R-:W-:Y:S05]  /*11eb0*/  BRA `(.L_x_4034) ;  /* 0xffffffd8003c7947 */ /* 0x000fea000383ffff */
.L_x_3962:
[----:B---3--:R3:W4:Y:S02]  /*11ec0*/  SYNCS.PHASECHK.TRANS64.TRYWAIT P0, [R7+URZ+0x28c20], R0 ;  /* 0x028c2000070075a7 */ /* 0x008724000800017f */
[----:B----4-:R-:W-:Y:S05]  /*11ed0*/  @!P0 NANOSLEEP.SYNCS 0x989680 ;  /* 0x009896800000895d */ /* 0x010fea0003900000 */
[----:B------:R-:W4:Y:S02]  /*11ee0*/  @!P0 SYNCS.PHASECHK.TRANS64 P0, [R7+URZ+0x28c20], R0 ;  /* 0x028c2000070085a7 */ /* 0x000f24000800007f */
[----:B----4-:R-:W-:Y:S05]  /*11ef0*/  @!P0 BRA `(.L_x_3962) ;  /* 0xfffffffc00f08947 */ /* 0x010fea000383ffff */
[----:B------:R-:W-:Y:S05]  /*11f00*/  BRA `(.L_x_4035) ;  /* 0xffffffd800847947 */ /* 0x000fea000383ffff */
.L_x_3963:
        /* <DEDUP_REMOVED lines=11> */
.L_x_4037:
[----:B------:R-:W-:Y:S05]  /*11fc0*/  BSYNC B0 ;  /* 0x0000000000007941 */ /* 0x000fea0003800000 */
.L_x_4036:
[----:B------:R-:W-:Y:S05]  /*11fd0*/  BRA `(.L_x_4038) ;  /* 0xffffffd8006c7947 */ /* 0x000fea000383ffff */
.L_x_3966:
[----:B------:R-:W-:Y:S01]  /*11fe0*/  BSSY B1, `(.L_x_4039) ;  /* 0x0000006000017945 */ /* 0x000fe20003800000 */
[----:B------:R-:W-:-:S07]  /*11ff0*/  IMAD.MOV.U32 R15, RZ, RZ, -0x1 ;  /* 0xffffffffff0f7424 */ /* 0x000fce00078e00ff */
[----:B0123-5:R-:W-:Y:S05]  /*12000*/  WARPSYNC.COLLECTIVE R15, `(.L_x_4040) ;  /* 0x000000000f0c7348 */ /* 0x02ffea0003c00000 */
[----:B------:R-:W-:Y:S02]  /*12010*/  ELECT P6, UR62, PT ;  /* 0x00000000003e782f */ /* 0x000fe400038c0000 */
[----:B------:R-:W-:Y:S01]  /*12020*/  MOV R14, UR62 ;  /* 0x0000003e000e7c02 */ /* 0x000fe20008000f00 */
[----:B0123-5:R-:W-:Y:S10]  /*12030*/  ENDCOLLECTIVE ;  /* 0x000000000000791b */ /* 0x02fff40003800000 */
.L_x_4040:
[----:B------:R-:W-:Y:S05]  /*12040*/  BSYNC B1 ;  /* 0x0000000000017941 */ /* 0x000fea0003800000 */
.L_x_4039:
[----:B------:R-:W-:Y:S05]  /*12050*/  BRA `(.L_x_4041) ;  /* 0xffffffd800647947 */ /* 0x000fea000383ffff */
.L_x_3968:
[----:B---3--:R3:W4:Y:S02]  /*12060*/  SYNCS.PHASECHK.TRANS64.TRYWAIT P1, [R5+URZ+0x28c40], R0 ;  /* 0x028c4000050075a7 */ /* 0x008724000802017f */
[----:B----4-:R-:W-:Y:S05]  /*12070*/  @!P1 NANOSLEEP.SYNCS 0x989680 ;  /* 0x009896800000995d */ /* 0x010fea0003900000 */
[----:B------:R-:W4:Y:S02]  /*12080*/  @!P1 SYNCS.PHASECHK.TRANS64 P1, [R5+URZ+0x28c40], R0 ;  /* 0x028c4000050095a7 */ /* 0x000f24000802007f */
[----:B----4-:R-:W-:Y:S05]  /*12090*/  @!P1 BRA `(.L_x_3968) ;  /* 0xfffffffc00f09947 */ /* 0x010fea000383ffff */
[----:B------:R-:W-:Y:S05]  /*120a0*/  BRA `(.L_x_4042) ;  /* 0xffffffd800847947 */ /* 0x000fea000383ffff */
.L_x_3970:
[----:B----4-:R4:W0:Y:S02]  /*120b0*/  SYNCS.PHASECHK.TRANS64.TRYWAIT P1, [R3+URZ+0x28c40], R2 ;  /* 0x028c4002030075a7 */ /* 0x010824000802017f */
[----:B0-----:R-:W-:Y:S05]  /*120c0*/  @!P1 NANOSLEEP.SYNCS 0x989680 ;  /* 0x009896800000995d */ /* 0x001fea0003900000 */
[----:B------:R-:W0:Y:S02]  /*120d0*/  @!P1 SYNCS.PHASECHK.TRANS64 P1, [R3+URZ+0x28c40], R2 ;  /* 0x028c4002030095a7 */ /* 0x000e24000802007f */
[----:B0-----:R-:W-:Y:S05]  /*120e0*/  @!P1 BRA `(.L_x_3970) ;  /* 0xfffffffc00f09947 */ /* 0x001fea000383ffff */
[----:B------:R-:W-:Y:S05]  /*120f0*/  BRA `(.L_x_4043) ;  /* 0xffffffd800907947 */ /* 0x000fea000383ffff */
.L_x_3972:
[----:B------:R0:W0:Y:S02]  /*12100*/  SYNCS.PHASECHK.TRANS64.TRYWAIT P1, [R5+URZ+0x28c60], R0 ;  /* 0x028c6000050075a7 */ /* 0x000024000802017f */
[----:B0-----:R-:W-:Y:S05]  /*12110*/  @!P1 NANOSLEEP.SYNCS 0x989680 ;  /* 0x009896800000995d */ /* 0x001fea0003900000 */
[----:B------:R-:W0:Y:S02]  /*12120*/  @!P1 SYNCS.PHASECHK.TRANS64 P1, [R5+URZ+0x28c60], R0 ;  /* 0x028c6000050095a7 */ /* 0x000e24000802007f */
[----:B0-----:R-:W-:Y:S05]  /*12130*/  @!P1 BRA `(.L_x_3972) ;  /* 0xfffffffc00f09947 */ /* 0x001fea000383ffff */
[----:B------:R-:W-:Y:S05]  /*12140*/  BRA `(.L_x_4044) ;  /* 0xffffffd8008c7947 */ /* 0x000fea000383ffff */
.L_x_4045:
        /* <DEDUP_REMOVED lines=11> */
.L_x_5645:


//--------------------- .text._ZN7cutlass13device_kernelIN5flash11enable_sm90INS1_16FlashAttnFwdSm90INS1_25CollectiveMainloopFwdSm90ILi2EN4cute5tupleIJNS5_1CILi1EEES8_S8_EEENS6_IJNS7_ILi64EEESA_SA_EEELi512ENS_6half_tEfNS_4arch4Sm90ELb1ELb0ELb0ELb0ELb1ELb0ELb1ELb0ELb0ELb1ELb0ELb0EEENS1_21CollectiveEpilogueFwdINS6_IJSA_NS7_ILi512EEESA_EEES9_SC_SE_Li256ELb0ELb1ELb0ELb0EEENS1_30DynamicPersistentTileSchedulerILi256ELi128ELb0ELb1ELb1EEEEEEEEEvNT_6ParamsE --------------------------
	.section	.text._ZN7cutlass13device_kernelIN5flash11enable_sm90INS1_16FlashAttnFwdSm90INS1_25CollectiveMainloopFwdSm90ILi2EN4cute5tupleIJNS5_1CILi1EEES8_S8_EEENS6_IJNS7_ILi64EEESA_SA_EEELi512ENS_6half_tEfNS_4arch4Sm90ELb1ELb0ELb0ELb0ELb1ELb0ELb1ELb0ELb0ELb1ELb0ELb0EEENS1_21CollectiveEpilogueFwdINS6_IJSA_NS7_ILi512EEESA_EEES9_SC_SE_Li256ELb0ELb1ELb0ELb0EEENS1_30DynamicPersistentTileSchedulerILi256ELi128ELb0ELb1ELb1EEEEEEEEEvNT_6ParamsE,"ax",@progbits
	.align	128
.text._ZN7cutlass13device_kernelIN5flash11enable_sm90INS1_16FlashAttnFwdSm90INS1_25CollectiveMainloopFwdSm90ILi2EN4cute5tupleIJNS5_1CILi1EEES8_S8_EEENS6_IJNS7_ILi64EEESA_SA_EEELi512ENS_6half_tEfNS_4arch4Sm90ELb1ELb0ELb0ELb0ELb1ELb0ELb1ELb0ELb0ELb1ELb0ELb0EEENS1_21CollectiveEpilogueFwdINS6_IJSA_NS7_ILi512EEESA_EEES9_SC_SE_Li256ELb0ELb1ELb0ELb0EEENS1_30DynamicPersistentTileSchedulerILi256ELi128ELb0ELb1ELb1EEEEEEEEEvNT_6ParamsE:
        .type           _ZN7cutlass13device_kernelIN5flash11enable_sm90INS1_16FlashAttnFwdSm90INS1_25CollectiveMainloopFwdSm90ILi2EN4cute5tupleIJNS5_1CILi1EEES8_S8_EEENS6_IJNS7_ILi64EEESA_SA_EEELi512ENS_6half_tEfNS_4arch4Sm90ELb1ELb0ELb0ELb0ELb1ELb0ELb1ELb0ELb0ELb1ELb0ELb0EEENS1_21CollectiveEpilogueFwdINS6_IJSA_NS7_ILi512EEESA_EEES9_SC_SE_Li256ELb0ELb1ELb0ELb0EEENS1_30DynamicPersistentTileSchedulerILi256ELi128ELb0ELb1ELb1EEEEEEEEEvNT_6ParamsE,@function
        .size           _ZN7cutlass13device_kernelIN5flash11enable_sm90INS1_16FlashAttnFwdSm90INS1_25CollectiveMainloopFwdSm90ILi2EN4cute5tupleIJNS5_1CILi1EEES8_S8_EEENS6_IJNS7_ILi64EEESA_SA_EEELi512ENS_6half_tEfNS_4arch4Sm90ELb1ELb0ELb0ELb0ELb1ELb0ELb1ELb0ELb0ELb1ELb0ELb0EEENS1_21CollectiveEpilogueFwdINS6_IJSA_NS7_ILi512EEESA_EEES9_SC_SE_Li256ELb0ELb1ELb0ELb0EEENS1_30DynamicPersistentTileSchedulerILi256ELi128ELb0ELb1ELb1EEEEEEEEEvNT_6ParamsE,(.L_x_5646 - _ZN7cutlass13device_kernelIN5flash11enable_sm90INS1_16FlashAttnFwdSm90INS1_25CollectiveMainloopFwdSm90ILi2EN4cute5tupleIJNS5_1CILi1EEES8_S8_EEENS6_IJNS7_ILi64EEESA_SA_EEELi512ENS_6half_tEfNS_4arch4Sm90ELb1ELb0ELb0ELb0ELb1ELb0ELb1ELb0ELb0ELb1ELb0ELb0EEENS1_21CollectiveEpilogueFwdINS6_IJSA_NS7_ILi512EEESA_EEES9_SC_SE_Li256ELb0ELb1ELb0ELb0EEENS1_30DynamicPersistentTileSchedulerILi256ELi128ELb0ELb1ELb1EEEEEEEEEvNT_6ParamsE)
        .other          _ZN7cutlass13device_kernelIN5flash11enable_sm90INS1_16FlashAttnFwdSm90INS1_25CollectiveMainloopFwdSm90ILi2EN4cute5tupleIJNS5_1CILi1EEES8_S8_EEENS6_IJNS7_ILi64EEESA_SA_EEELi512ENS_6half_tEfNS_4arch4Sm90ELb1ELb0ELb0ELb0ELb1ELb0ELb1ELb0ELb0ELb1ELb0ELb0EEENS1_21CollectiveEpilogueFwdINS6_IJSA_NS7_ILi512EEESA_EEES9_SC_SE_Li256ELb0ELb1ELb0ELb0EEENS1_30DynamicPersistentTileSchedulerILi256ELi128ELb0ELb1ELb1EEEEEEEEEvNT_6ParamsE,@"STO_CUDA_ENTRY STV_DEFAULT"
_ZN7cutlass13device_kernelIN5flash11enable_sm90INS1_16FlashAttnFwdSm90INS1_25CollectiveMainloopFwdSm90ILi2EN4cute5tupleIJNS5_1CILi1EEES8_S8_EEENS6_IJNS7_ILi64EEESA_SA_EEELi512ENS_6half_tEfNS_4arch4Sm90ELb1ELb0ELb0ELb0ELb1ELb0ELb1ELb0ELb0ELb1ELb0ELb0EEENS1_21CollectiveEpilogueFwdINS6_IJSA_NS7_ILi512EEESA_EEES9_SC_SE_Li256ELb0ELb1ELb0ELb0EEENS1_30DynamicPersistentTileSchedulerILi256ELi128ELb0ELb1ELb1EEEEEEEEEvNT_6ParamsE:
        /* <DEDUP_REMOVED lines=43> */
.L_x_4046:
        /* <DEDUP_REMOVED lines=22> */
.L_x_4047:
        /* <DEDUP_REMOVED lines=18> */
.L_x_4048:
        /* <DEDUP_REMOVED lines=22> */
.L_x_4049:
        /* <DEDUP_REMOVED lines=23> */
.L_x_4050:
        /* <DEDUP_REMOVED lines=8> */
.L_x_4052:
[----:B------:R-:W-:-:S08]  /*0880*/  NOP ;  /* 0x0000000000007918 */ /* 0x000fd00000000000 */
[----:B------:R-:W0:Y:S02]  /*0890*/  USETMAXREG.TRY_ALLOC.CTAPOOL UP0, 0xe8 ;  /* 0x000000e8000079c8 */ /* 0x000e240008000600 */
[----:B0-----:R-:W-:-:S13]  /*08a0*/  PLOP3.LUT P0, PT, PT, PT, UP0, 0x80, 0x0 ;  /* 0x000000000000781c */ /* 0x001fda0003f0f008 */
[----:B------:R-:W-:Y:S05]  /*08b0*/  @!P0 BRA `(.L_x_4052) ;  /* 0xfffffffc00f08947 */ /* 0x000fea000383ffff */
[----:B------:R-:W0:Y:S01]  /*08c0*/  S2R R2, SR_TID.X ;  /* 0x0000000000027919 */ /* 0x000e220000002100 */
[----:B------:R-:W1:Y:S08]  /*08d0*/  S2UR UR4, SR_CTAID.X ;  /* 0x00000000000479c3 */ /* 0x000e700000002500 */
[----:B------:R-:W-:Y:S06]  /*08e0*/  BAR.ARV 0x4, 0x180 ;  /* 0x0106000000007b1d */ /* 0x000fec0000002000 */
[----:B0-----:R-:W-:-:S04]  /*08f0*/  LOP3.LUT R0, R2, 0xffffff80, RZ, 0xc0, !PT ;  /* 0xffffff8002007812 */ /* 0x001fc800078ec0ff */
[----:B------:R-:W-:Y:S02]  /*0900*/  ISETP.NE.AND P0, PT, R0, 0x80, PT ;  /* 0x000000800000780c */ /* 0x000fe40003f05270 */
[----:B------:R-:W1:Y:S11]  /*0910*/  LDC R0, c[0x0][0xd38] ;  /* 0x00034e00ff007b82 */ /* 0x000e760000000800 */
[----:B------:R-:W-:Y:S06]  /*0920*/  @!P0 BAR.ARV 0x8, 0x100 ;  /* 0x0204000000008b1d */ /* 0x000fec0000002000 */
[----:B------:R-:W-:-:S13]  /*0930*/  ISETP.GE.U32.AND P0, PT, R2, 0x100, PT ;  /* 0x000001000200780c */ /* 0x000fda0003f06070 */
[----:B------:R-:W-:Y:S06]  /*0940*/  @P0 BAR.ARV 0xf, 0x100 ;  /* 0x03c4000000000b1d */ /* 0x000fec0000002000 */
[----:B-1----:R-:W-:-:S13]  /*0950*/  ISETP.LE.AND P0, PT, R0, UR4, PT ;  /* 0x0000000400007c0c */ /* 0x002fda000bf03270 */
[----:B------:R-:W-:Y:S05]  /*0960*/  @P0 EXIT ;  /* 0x000000000000094d */ /* 0x000fea0003800000 */
[----:B------:R-:W-:Y:S01]  /*0970*/  VIADD R222, R2, 0xffffff80 ;  /* 0xffffff8002de7836 */ /* 0x000fe20000000000 */
[----:B------:R-:W0:Y:S01]  /*0980*/  S2R R219, SR_CgaCtaId ;  /* 0x0000000000db7919 */ /* 0x000e220000008800 */
[----:B------:R-:W-:Y:S01]  /*0990*/  IMAD.MOV.U32 R188, RZ, RZ, 0x40 ;  /* 0x00000040ffbc7424 */ /* 0x000fe200078e00ff */
[----:B------:R-:W-:Y:S01]  /*09a0*/  ULOP3.LUT UR40, UR41, 0x1, URZ, 0xfc, !UPT ;  /* 0x0000000129287892 */ /* 0x000fe2000f8efc3f */
[----:B------:R-:W-:Y:S01]  /*09b0*/  IMAD.MOV.U32 R16, RZ, RZ, RZ ;  /* 0x000000ffff107224 */ /* 0x000fe200078e00ff */
[----:B------:R-:W-:Y:S01]  /*09c0*/  SHF.R.S32.HI R3, RZ, 0x1f, R222 ;  /* 0x0000001fff037819 */ /* 0x000fe200000114de */
[----:B------:R-:W-:-:S03]  /*09d0*/  UMOV UR36, URZ ;  /* 0x0000003f00247c82 */ /* 0x000fc60008000000 */
[CC--:B------:R-:W-:Y:S02]  /*09e0*/  LEA.HI R0, R3.reuse, R222.reuse, RZ, 0x4 ;  /* 0x000000de03007211 */ /* 0x0c0fe400078f20ff */
[CC--:B------:R-:W-:Y:S02]  /*09f0*/  LEA.HI R4, R3.reuse, R222.reuse, RZ, 0x5 ;  /* 0x000000de03047211 */ /* 0x0c0fe400078f28ff */
[----:B------:R-:W-:Y:S02]  /*0a00*/  SHF.R.S32.HI R7, RZ, 0x4, R0 ;  /* 0x00000004ff077819 */ /* 0x000fe40000011400 */
[----:B------:R-:W-:Y:S02]  /*0a10*/  LEA.HI R5, R3, R222, RZ, 0x7 ;  /* 0x000000de03057211 */ /* 0x000fe400078f38ff */
[C---:B------:R-:W-:Y:S02]  /*0a20*/  LEA.HI R2, R0.reuse, R7, RZ, 0x1 ;  /* 0x0000000700027211 */ /* 0x040fe400078f08ff */
[----:B------:R-:W-:-:S02]  /*0a30*/  LOP3.LUT R9, R0, 0xfffffff0, RZ, 0xc0, !PT ;  /* 0xfffffff000097812 */ /* 0x000fc400078ec0ff */
[----:B------:R-:W-:Y:S02]  /*0a40*/  LOP3.LUT R2, R2, 0x1ffffffe, RZ, 0xc0, !PT ;  /* 0x1ffffffe02027812 */ /* 0x000fe400078ec0ff */
[--C-:B------:R-:W-:Y:S01]  /*0a50*/  SHF.R.S32.HI R13, RZ, 0x5, R4.reuse ;  /* 0x00000005ff0d7819 */ /* 0x100fe20000011404 */
[----:B------:R-:W-:Y:S01]  /*0a60*/  IMAD.IADD R9, R222, 0x1, -R9 ;  /* 0x00000001de097824 */ /* 0x000fe200078e0a09 */
[----:B------:R-:W-:Y:S01]  /*0a70*/  SHF.R.S32.HI R4, RZ, 0x1f, R4 ;  /* 0x0000001fff047819 */ /* 0x000fe20000011404 */
[----:B------:R-:W-:Y:S01]  /*0a80*/  IMAD.IADD R8, R7, 0x1, -R2 ;  /* 0x0000000107087824 */ /* 0x000fe200078e0a02 */
[----:B------:R-:W-:Y:S02]  /*0a90*/  LOP3.LUT R7, R5, 0xffffff80, RZ, 0xc0, !PT ;  /* 0xffffff8005077812 */ /* 0x000fe400078ec0ff */
[----:B------:R-:W-:Y:S02]  /*0aa0*/  LEA.HI R2, R3, R222, RZ, 0x2 ;  /* 0x000000de03027211 */ /* 0x000fe400078f10ff */
[----:B------:R-:W-:Y:S01]  /*0ab0*/  LEA.HI R4, R4, R13, RZ, 0x2 ;  /* 0x0000000d04047211 */ /* 0x000fe200078f10ff */
[----:B------:R-:W-:Y:S01]  /*0ac0*/  IMAD.IADD R7, R222, 0x1, -R7 ;  /* 0x00000001de077824 */ /* 0x000fe200078e0a07 */
[----:B------:R-:W-:-:S02]  /*0ad0*/  LOP3.LUT R11, R2, 0xfffffffc, RZ, 0xc0, !PT ;  /* 0xfffffffc020b7812 */ /* 0x000fc400078ec0ff */
[----:B------:R-:W-:Y:S02]  /*0ae0*/  SHF.R.S32.HI R216, RZ, 0x7, R5 ;  /* 0x00000007ffd87819 */ /* 0x000fe40000011405 */
[----:B------:R-:W-:Y:S01]  /*0af0*/  LOP3.LUT R4, R4, 0x3ffffc, RZ, 0xc0, !PT ;  /* 0x003ffffc04047812 */ /* 0x000fe200078ec0ff */
[----:B------:R-:W-:Y:S01]  /*0b00*/  IMAD.IADD R11, R222, 0x1, -R11 ;  /* 0x00000001de0b7824 */ /* 0x000fe200078e0a0b */
[--C-:B------:R-:W-:Y:S01]  /*0b10*/  SHF.R.S32.HI R2, RZ, 0x1f, R9.reuse ;  /* 0x0000001fff027819 */ /* 0x100fe20000011409 */
[----:B------:R-:W-:Y:S01]  /*0b20*/  IMAD R15, R216, 0x100, R9 ;  /* 0x00000100d80f7824 */ /* 0x000fe200078e0209 */
[----:B------:R-:W-:Y:S01]  /*0b30*/  SHF.R.S32.HI R0, RZ, 0x1f, R7 ;  /* 0x0000001fff007819 */ /* 0x000fe20000011407 */
[----:B------:R-:W-:Y:S01]  /*0b40*/  IMAD.IADD R10, R13, 0x1, -R4 ;  /* 0x000000010d0a7824 */ /* 0x000fe200078e0a04 */
[----:B------:R-:W-:Y:S02]  /*0b50*/  LEA.HI R6, R2, R9, RZ, 0x3 ;  /* 0x0000000902067211 */ /* 0x000fe400078f18ff */
[----:B------:R-:W-:Y:S01]  /*0b60*/  LEA.HI R2, R0, R7, RZ, 0x2 ;  /* 0x0000000700027211 */ /* 0x000fe200078f10ff */
[----:B------:R-:W-:Y:S01]  /*0b70*/  IMAD R14, R10, 0x10, R15 ;  /* 0x000000100a0e7824 */ /* 0x000fe200078e020f */
[C---:B------:R-:W-:Y:S01]  /*0b80*/  LOP3.LUT R4, R6.reuse, 0xfffffff8, RZ, 0xc0, !PT ;  /* 0xfffffff806047812 */ /* 0x040fe200078ec0ff */
[----:B------:R-:W-:Y:S01]  /*0b90*/  IMAD.SHL.U32 R6, R6, 0x40, RZ ;  /* 0x0000004006067824 */ /* 0x000fe200078e00ff */
[----:B------:R-:W-:-:S02]  /*0ba0*/  LOP3.LUT R10, R2, 0x7ffffffc, RZ, 0xc0, !PT ;  /* 0x7ffffffc020a7812 */ /* 0x000fc400078ec0ff */
[----:B------:R-:W-:Y:S01]  /*0bb0*/  LEA.HI R12, R11, R11, RZ, 0x1 ;  /* 0x0000000b0b0c7211 */ /* 0x000fe200078f08ff */
[----:B------:R-:W-:Y:S01]  /*0bc0*/  IMAD.IADD R9, R9, 0x1, -R4 ;  /* 0x0000000109097824 */ /* 0x000fe200078e0a04 */
[----:B------:R-:W-:Y:S01]  /*0bd0*/  LEA.HI R4, R0, R7, RZ, 0x5 ;  /* 0x0000000700047211 */ /* 0x000fe200078f28ff */
[----:B------:R-:W-:Y:S01]  /*0be0*/  IMAD.IADD R10, R7, 0x1, -R10 ;  /* 0x00000001070a7824 */ /* 0x000fe200078e0a0a */
[----:B------:R-:W-:Y:S02]  /*0bf0*/  LOP3.LUT R12, R12, 0x1ffffffe, RZ, 0xc0, !PT ;  /* 0x1ffffffe0c0c7812 */ /* 0x000fe400078ec0ff */
[--C-:B------:R-:W-:Y:S01]  /*0c00*/  SHF.R.S32.HI R0, RZ, 0x2, R2.reuse ;  /* 0x00000002ff007819 */ /* 0x100fe20000011402 */
[----:B------:R-:W-:Y:S01]  /*0c10*/  IMAD.SHL.U32 R18, R10, 0x2, RZ ;  /* 0x000000020a127824 */ /* 0x000fe200078e00ff */
[----:B------:R-:W-:Y:S01]  /*0c20*/  SHF.R.S32.HI R7, RZ, 0x1f, R2 ;  /* 0x0000001fff077819 */ /* 0x000fe20000011402 */
[----:B------:R-:W-:Y:S01]  /*0c30*/  IMAD.SHL.U32 R2, R9, 0x40, RZ ;  /* 0x0000004009027824 */ /* 0x000fe200078e00ff */
[----:B------:R-:W-:Y:S01]  /*0c40*/  LOP3.LUT R6, R6, 0x7ffffe00, RZ, 0xc0, !PT ;  /* 0x7ffffe0006067812 */ /* 0x000fe200078ec0ff */
[----:B------:R-:W-:Y:S01]  /*0c50*/  IMAD.IADD R15, R11, 0x1, -R12 ;  /* 0x000000010b0f7824 */ /* 0x000fe200078e0a0c */
[----:B------:R-:W-:Y:S01]  /*0c60*/  LEA.HI R7, R7, R0, RZ, 0x3 ;  /* 0x0000000007077211 */ /* 0x000fe200078f18ff */
[----:B------:R-:W-:Y:S01]  /*0c70*/  IMAD.SHL.U32 R11, R8, 0x8, RZ ;  /* 0x00000008080b7824 */ /* 0x000fe200078e00ff */
[----:B------:R-:W-:Y:S01]  /*0c80*/  LOP3.LUT R2, R2, 0x1c0, RZ, 0xc0, !PT ;  /* 0x000001c002027812 */ /* 0x000fe200078ec0ff */
[----:B------:R-:W-:Y:S01]  /*0c90*/  IMAD R6, R13, 0x400, R6 ;  /* 0x000004000d067824 */ /* 0x000fe200078e0206 */
[----:B------:R-:W-:Y:S01]  /*0ca0*/  LOP3.LUT R7, R7, 0xfffffff8, RZ, 0xc0, !PT ;  /* 0xfffffff807077812 */ /* 0x000fe200078ec0ff */
[--C-:B------:R-:W-:Y:S01]  /*0cb0*/  IMAD.U32 R221, R14, 0x40, R11.reuse ;  /* 0x000000400edd7824 */ /* 0x100fe200078e000b */
[----:B------:R-:W-:-:S02]  /*0cc0*/  LOP3.LUT R11, R2, 0x8, R11, 0xf8, !PT ;  /* 0x00000008020b7812 */ /* 0x000fc400078ef80b */
[----:B------:R-:W-:Y:S01]  /*0cd0*/  SHF.R.U32.HI R2, RZ, 0x3, R2 ;  /* 0x00000003ff027819 */ /* 0x000fe20000011602 */
[----:B------:R-:W-:Y:S01]  /*0ce0*/  IMAD.IADD R7, R0, 0x1, -R7 ;  /* 0x0000000100077824 */ /* 0x000fe200078e0a07 */
[----:B------:R-:W-:Y:S02]  /*0cf0*/  SHF.R.S32.HI R4, RZ, 0x5, R4 ;  /* 0x00000005ff047819 */ /* 0x000fe40000011404 */
[----:B------:R-:W-:Y:S02]  /*0d00*/  LEA.HI R3, R3, R222, RZ, 0x3 ;  /* 0x000000de03037211 */ /* 0x000fe400078f18ff */
[----:B------:R-:W-:Y:S01]  /*0d10*/  LOP3.LUT R11, R11, R2, RZ, 0x3c, !PT ;  /* 0x000000020b0b7212 */ /* 0x000fe200078e3cff */
[----:B------:R-:W-:Y:S01]  /*0d20*/  IMAD R22, R4, 0x10, R7 ;  /* 0x0000001004167824 */ /* 0x000fe200078e0207 */
[----:B------:R-:W-:Y:S01]  /*0d30*/  MOV R0, 0x400 ;  /* 0x0000040000007802 */ /* 0x000fe20000000f00 */
[----:B------:R-:W-:Y:S01]  /*0d40*/  IMAD.MOV.U32 R2, RZ, RZ, RZ ;  /* 0x000000ffff027224 */ /* 0x000fe200078e00ff */
[----:B------:R-:W-:Y:S01]  /*0d50*/  LOP3.LUT R7, R3, 0xfffffff8, RZ, 0xc0, !PT ;  /* 0xfffffff803077812 */ /* 0x000fe200078ec0ff */
[----:B------:R-:W-:Y:S01]  /*0d60*/  IMAD.IADD R6, R6, 0x1, R11 ;  /* 0x0000000106067824 */ /* 0x000fe200078e020b */
[----:B------:R-:W-:Y:S01]  /*0d70*/  R2P PR, R9, 0x6 ;  /* 0x0000000609007804 */ /* 0x000fe20000000000 */
[----:B------:R-:W-:Y:S01]  /*0d80*/  IMAD R190, R15, 0x8, R22 ;  /* 0x000000080fbe7824 */ /* 0x000fe200078e0216 */
[----:B0-----:R-:W-:Y:S01]  /*0d90*/  LEA R17, R219, R0, 0x18 ;  /* 0x00000000db117211 */ /* 0x001fe200078ec0ff */
[----:B------:R-:W-:Y:S01]  /*0da0*/  IMAD.IADD R214, R222, 0x1, -R7 ;  /* 0x00000001ded67824 */ /* 0x000fe200078e0a07 */
[----:B------:R-:W-:-:S02]  /*0db0*/  LEA.HI R5, R5, R216, RZ, 0x1 ;  /* 0x000000d805057211 */ /* 0x000fc400078f08ff */
[----:B------:R-:W-:Y:S01]  /*0dc0*/  SEL R188, R188, 0xffffffc0, !P2 ;  /* 0xffffffc0bcbc7807 */ /* 0x000fe20005000000 */
[----:B------:R-:W-:Y:S01]  /*0dd0*/  IMAD R185, R6, 0x2, R17 ;  /* 0x0000000206b97824 */ /* 0x000fe200078e0211 */
[----:B------:R-:W-:Y:S01]  /*0de0*/  LOP3.LUT R5, R5, 0xfffffe, RZ, 0xc0, !PT ;  /* 0x00fffffe05057812 */ /* 0x000fe200078ec0ff */
[----:B------:R-:W-:Y:S01]  /*0df0*/  IMAD.SHL.U32 R23, R214, 0x8, RZ ;  /* 0x00000008d6177824 */ /* 0x000fe200078e00ff */
[----:B------:R-:W-:Y:S01]  /*0e00*/  SHF.R.S32.HI R215, RZ, 0x3, R3 ;  /* 0x00000003ffd77819 */ /* 0x000fe20000011403 */
[----:B------:R-:W-:Y:S02]  /*0e10*/  VIADD R189, R185, 0x36400 ;  /* 0x00036400b9bd7836 */ /* 0x000fe40000000000 */
[C---:B------:R-:W-:Y:S02]  /*0e20*/  VIADD R195, R23.reuse, 0x40 ;  /* 0x0000004017c37836 */ /* 0x040fe40000000000 */
        /* <DEDUP_REMOVED lines=13> */
[----:B------:R-:W-:Y:S01]  /*0f00*/  IMAD.IADD R5, R216, 0x1, -R5 ;  /* 0x00000001d8057824 */ /* 0x000fe200078e0a05 */
[----:B------:R-:W-:Y:S01]  /*0f10*/  SHF.R.S32.HI R223, RZ, 0x1f, R217 ;  /* 0x0000001fffdf7819 */ /* 0x000fe200000114d9 */
[----:B------:R-:W-:-:S02]  /*0f20*/  @P1 VIADD R187, R189, 0xffffffe0 ;  /* 0xffffffe0bdbb1836 */ /* 0x000fc40000000000 */
[----:B------:R-:W-:Y:S02]  /*0f30*/  IMAD.IADD R189, R189, 0x1, R188 ;  /* 0x00000001bdbd7824 */ /* 0x000fe400078e02bc */
[----:B------:R-:W-:Y:S02]  /*0f40*/  IMAD.SHL.U32 R184, R5, 0x100, RZ ;  /* 0x0000010005b87824 */ /* 0x000fe400078e00ff */
[----:B------:R-:W-:-:S07]  /*0f50*/  IMAD.IADD R188, R188, 0x1, R187 ;  /* 0x00000001bcbc7824 */ /* 0x000fce00078e02bb */
.L_x_4108:
        /* <DEDUP_REMOVED lines=21> */
.L_x_4053:
[----:B------:R-:W-:Y:S01]  /*10b0*/  ULDC UR7, c[0x0][0xd54] ;  /* 0x0003550000077ab9 */ /* 0x000fe20000000800 */
[----:B------:R-:W-:Y:S01]  /*10c0*/  UMOV UR6, UR9 ;  /* 0x0000000900067c82 */ /* 0x000fe20008000000 */
[----:B------:R-:W-:-:S11]  /*10d0*/  UISETP.NE.AND UP0, UPT, UR7, 0x1, UPT ;  /* 0x000000010700788c */ /* 0x000fd6000bf05270 */
[----:B------:R-:W-:Y:S02]  /*10e0*/  @UP0 ULDC.64 UR10, c[0x0][0xd58] ;  /* 0x00035600000a0ab9 */ /* 0x000fe40000000a00 */
[----:B------:R-:W-:-:S04]  /*10f0*/  UIMAD.WIDE.U32 UR4, UR9, UR10, URZ ;  /* 0x0000000a090472a5 */ /* 0x000fc8000f8e003f */
[----:B------:R-:W-:-:S04]  /*1100*/  @UP0 USHF.R.U32.HI UR6, URZ, UR11, UR5 ;  /* 0x0000000b3f060299 */ /* 0x000fc80008011605 */
[----:B------:R-:W-:-:S12]  /*1110*/  UIMAD UR4, UR6, UR7, URZ ;  /* 0x00000007060472a4 */ /* 0x000fd8000f8e023f */
.L_x_4054:
[----:B------:R-:W0:Y:S01]  /*1120*/  LDC.64 R4, c[0x0][0x418] ;  /* 0x00010600ff047b82 */ /* 0x000e220000000a00 */
[----:B------:R-:W-:Y:S01]  /*1130*/  ULDC UR37, c[0x0][0xd48] ;  /* 0x0003520000257ab9 */ /* 0x000fe20000000800 */
[----:B------:R-:W-:Y:S02]  /*1140*/  UIADD3 UR4, UR9, -UR4, URZ ;  /* 0x8000000409047290 */ /* 0x000fe4000fffe03f */
[----:B------:R-:W-:Y:S01]  /*1150*/  UISETP.NE.AND UP0, UPT, UR37, 0x1, UPT ;  /* 0x000000012500788c */ /* 0x000fe2000bf05270 */
[----:B------:R-:W-:Y:S01]  /*1160*/  ULDC UR5, c[0x0][0xd54] ;  /* 0x0003550000057ab9 */ /* 0x000fe20000000800 */
[----:B------:R-:W-:Y:S02]  /*1170*/  UISETP.NE.AND UP1, UPT, UR42, 0x1, UPT ;  /* 0x000000012a00788c */ /* 0x000fe4000bf25270 */
[----:B------:R-:W1:Y:S01]  /*1180*/  LDC R186, c[0x0][0x424] ;  /* 0x00010900ffba7b82 */ /* 0x000e620000000800 */
[----:B------:R-:W-:Y:S02]  /*1190*/  UIMAD UR8, UR8, UR5, UR4 ;  /* 0x00000005080872a4 */ /* 0x000fe4000f8e0204 */
[----:B------:R-:W-:Y:S01]  /*11a0*/  ULOP3.LUT UR6, URZ, UR6, URZ, 0x33, !UPT ;  /* 0x000000063f067292 */ /* 0x000fe2000f8e333f */
[----:B------:R-:W-:-:S03]  /*11b0*/  ULDC UR7, c[0x0][0xd3c] ;  /* 0x00034f0000077ab9 */ /* 0x000fc60000000800 */
[----:B------:R-:W-:Y:S01]  /*11c0*/  @UP0 ULDC UR4, c[0x0][0xd4c] ;  /* 0x0003530000040ab9 */ /* 0x000fe20000000800 */
[----:B------:R-:W2:Y:S01]  /*11d0*/  LDC R7, c[0x0][0x2f0] ;  /* 0x0000bc00ff077b82 */ /* 0x000ea20000000800 */
[----:B------:R-:W-:Y:S01]  /*11e0*/  UIMAD.WIDE.U32 UR4, UR8, UR4, URZ ;  /* 0x00000004080472a5 */ /* 0x000fe2000f8e003f */
[----:B------:R-:W-:Y:S01]  /*11f0*/  @UP0 ULDC UR9, c[0x0][0xd50] ;  /* 0x0003540000090ab9 */ /* 0x000fe20000000800 */
[----:B------:R-:W-:Y:S02]  /*1200*/  UMOV UR39, UR8 ;  /* 0x0000000800277c82 */ /* 0x000fe40008000000 */
[----:B------:R-:W-:Y:S02]  /*1210*/  @UP0 USHF.R.U32.HI UR39, URZ, UR9, UR5 ;  /* 0x000000093f270299 */ /* 0x000fe40008011605 */
[----:B------:R-:W-:Y:S01]  /*1220*/  UIADD3 UR6, UR6, UR7, URZ ;  /* 0x0000000706067290 */ /* 0x000fe2000fffe03f */
[----:B0-----:R-:W-:Y:S01]  /*1230*/  ISETP.NE.U32.AND P0, PT, R4, RZ, PT ;  /* 0x000000ff0400720c */ /* 0x001fe20003f05070 */
[----:B------:R-:W-:-:S02]  /*1240*/  UIADD3 UR4, -UR39, URZ, URZ ;  /* 0x0000003f27047290 */ /* 0x000fc4000fffe13f */
[----:B------:R-:W-:Y:S01]  /*1250*/  USHF.L.U32 UR38, UR6, 0x6, URZ ;  /* 0x0000000606267899 */ /* 0x000fe2000800063f */
[----:B------:R-:W-:Y:S01]  /*1260*/  ISETP.NE.AND.EX P0, PT, R5, RZ, PT, P0 ;  /* 0x000000ff0500720c */ /* 0x000fe20003f05300 */
[----:B------:R-:W-:-:S03]  /*1270*/  UIMAD UR37, UR37, UR4, UR8 ;  /* 0x00000004252572a4 */ /* 0x000fc6000f8e0208 */
[----:B-1----:R-:W-:Y:S02]  /*1280*/  SEL R186, R186, 0x1, P0 ;  /* 0x00000001baba7807 */ /* 0x002fe40000000000 */
[----:B------:R-:W-:-:S03]  /*1290*/  PLOP3.LUT P0, PT, PT, PT, UP1, 0x80, 0x0 ;  /* 0x000000000000781c */ /* 0x000fc60003f0f018 */
[----:B--2---:R-:W-:-:S05]  /*12a0*/  IMAD R0, R186, R7, 0x3f ;  /* 0x0000003fba007424 */ /* 0x004fca00078e0207 */
[----:B------:R-:W-:-:S04]  /*12b0*/  SHF.R.S32.HI R3, RZ, 0x1f, R0 ;  /* 0x0000001fff037819 */ /* 0x000fc80000011400 */
[----:B------:R-:W-:-:S04]  /*12c0*/  LEA.HI R3, R3, R0, RZ, 0x6 ;  /* 0x0000000003037211 */ /* 0x000fc800078f30ff */
[----:B------:R-:W-:Y:S01]  /*12d0*/  SHF.R.S32.HI R3, RZ, 0x6, R3 ;  /* 0x00000006ff037819 */ /* 0x000fe20000011403 */
[----:B------:R-:W-:Y:S06]  /*12e0*/  @!P0 BRA `(.L_x_4055) ;  /* 0x0000001c00548947 */ /* 0x000fec0003800000 */
[----:B------:R-:W0:Y:S01]  /*12f0*/  LDC R0, c[0x0][0x448] ;  /* 0x00011200ff007b82 */ /* 0x000e220000000800 */
[----:B------:R-:W-:Y:S01]  /*1300*/  UIADD3 UR4, UR38, 0x3f, URZ ;  /* 0x0000003f26047890 */ /* 0x000fe2000fffe03f */
[----:B------:R-:W-:Y:S02]  /*1310*/  CS2R R150, SRZ ;  /* 0x0000000000967805 */ /* 0x000fe4000001ff00 */
[----:B------:R-:W-:Y:S02]  /*1320*/  CS2R R148, SRZ ;  /* 0x0000000000947805 */ /* 0x000fe4000001ff00 */
[----:B------:R-:W-:Y:S02]  /*1330*/  CS2R R146, SRZ ;  /* 0x0000000000927805 */ /* 0x000fe4000001ff00 */
[----:B------:R-:W-:Y:S02]  /*1340*/  CS2R R144, SRZ ;  /* 0x0000000000907805 */ /* 0x000fe4000001ff00 */
[----:B------:R-:W-:-:S02]  /*1350*/  CS2R R142, SRZ ;  /* 0x00000000008e7805 */ /* 0x000fc4000001ff00 */
[----:B------:R-:W-:Y:S01]  /*1360*/  CS2R R140, SRZ ;  /* 0x00000000008c7805 */ /* 0x000fe2000001ff00 */
[----:B------:R-:W1:Y:S01]  /*1370*/  LDC R5, c[0x0][0x288] ;  /* 0x0000a200ff057b82 */ /* 0x000e620000000800 */
        /* <DEDUP_REMOVED lines=15> */
[----:B0-----:R-:W-:Y:S01]  /*1470*/  ISETP.NE.AND P0, PT, R0, 0x1, PT ;  /* 0x000000010000780c */ /* 0x001fe20003f05270 */
[----:B------:R-:W-:Y:S01]  /*1480*/  IMAD.U32 R0, RZ, RZ, UR4 ;  /* 0x00000004ff007e24 */ /* 0x000fe2000f8e00ff */
[----:B------:R-:W-:Y:S02]  /*1490*/  CS2R R110, SRZ ;  /* 0x00000000006e7805 */ /* 0x000fe4000001ff00 */
[----:B------:R-:W-:-:S02]  /*14a0*/  CS2R R160, SRZ ;  /* 0x0000000000a07805 */ /* 0x000fc4000001ff00 */
[----:B------:R-:W-:Y:S02]  /*14b0*/  CS2R R106, SRZ ;  /* 0x00000000006a7805 */ /* 0x000fe4000001ff00 */
[----:B------:R-:W-:Y:S02]  /*14c0*/  CS2R R162, SRZ ;  /* 0x0000000000a27805 */ /* 0x000fe4000001ff00 */
[----:B------:R-:W-:Y:S02]  /*14d0*/  CS2R R102, SRZ ;  /* 0x0000000000667805 */ /* 0x000fe4000001ff00 */
[----:B------:R-:W-:Y:S02]  /*14e0*/  CS2R R164, SRZ ;  /* 0x0000000000a47805 */ /* 0x000fe4000001ff00 */
[----:B-1----:R-:W-:Y:S02]  /*14f0*/  IADD3 R5, -R5, 0x40, RZ ;  /* 0x0000004005057810 */ /* 0x002fe40007ffe1ff */
[----:B------:R-:W-:-:S02]  /*1500*/  CS2R R98, SRZ ;  /* 0x0000000000627805 */ /* 0x000fc4000001ff00 */
[----:B------:R-:W-:Y:S02]  /*1510*/  CS2R R166, SRZ ;  /* 0x0000000000a67805 */ /* 0x000fe4000001ff00 */
[----:B------:R-:W-:Y:S02]  /*1520*/  CS2R R94, SRZ ;  /* 0x00000000005e7805 */ /* 0x000fe4000001ff00 */
[----:B------:R-:W-:Y:S01]  /*1530*/  CS2R R170, SRZ ;  /* 0x0000000000aa7805 */ /* 0x000fe2000001ff00 */
[----:B------:R-:W0:Y:S01]  /*1540*/  @P0 LDC R4, c[0x0][0x44c] ;  /* 0x00011300ff040b82 */ /* 0x000e220000000800 */
[----:B------:R-:W-:Y:S01]  /*1550*/  IMAD R5, R186, R7, R5 ;  /* 0x00000007ba057224 */ /* 0x000fe200078e0205 */
[----:B------:R-:W-:Y:S01]  /*1560*/  CS2R R90, SRZ ;  /* 0x00000000005a7805 */ /* 0x000fe2000001ff00 */
[----:B------:R-:W-:Y:S01]  /*1570*/  IMAD.MOV.U32 R169, RZ, RZ, RZ ;  /* 0x000000ffffa97224 */ /* 0x000fe200078e00ff */
[----:B------:R-:W-:Y:S02]  /*1580*/  CS2R R172, SRZ ;  /* 0x0000000000ac7805 */ /* 0x000fe4000001ff00 */
[----:B------:R-:W-:-:S02]  /*1590*/  CS2R R86, SRZ ;  /* 0x0000000000567805 */ /* 0x000fc4000001ff00 */
[----:B------:R-:W-:Y:S02]  /*15a0*/  CS2R R174, SRZ ;  /* 0x0000000000ae7805 */ /* 0x000fe4000001ff00 */
[----:B------:R-:W-:Y:S01]  /*15b0*/  CS2R R82, SRZ ;  /* 0x0000000000527805 */ /* 0x000fe2000001ff00 */
[----:B------:R-:W1:Y:S01]  /*15c0*/  @P0 LDC R9, c[0x0][0x450] ;  /* 0x00011400ff090b82 */ /* 0x000e620000000800 */
        /* <DEDUP_REMOVED lines=26> */
[----:B------:R-:W-:Y:S02]  /*1770*/  CS2R R212, SRZ ;  /* 0x0000000000d47805 */ /* 0x000fe4000001ff00 */
[----:B------:R-:W-:Y:S01]  /*1780*/  CS2R R34, SRZ ;  /* 0x0000000000227805 */ /* 0x000fe2000001ff00 */
[----:B------:R-:W-:Y:S01]  /*1790*/  IMAD.IADD R0, R5, 0x1, R0 ;  /* 0x0000000105007824 */ /* 0x000fe200078e0200 */
[----:B------:R-:W-:Y:S01]  /*17a0*/  CS2R R30, SRZ ;  /* 0x00000000001e7805 */ /* 0x000fe2000001ff00 */
[----:B------:R-:W-:Y:S01]  /*17b0*/  IMAD.MOV.U32 R6, RZ, RZ, RZ ;  /* 0x000000ffff067224 */ /* 0x000fe200078e00ff */
[----:B------:R-:W-:Y:S01]  /*17c0*/  CS2R R26, SRZ ;  /* 0x00000000001a7805 */ /* 0x000fe2000001ff00 */
[----:B------:R-:W-:Y:S01]  /*17d0*/  IMAD.MOV.U32 R21, RZ, RZ, RZ ;  /* 0x000000ffff157224 */ /* 0x000fe200078e00ff */
[----:B------:R-:W-:-:S04]  /*17e0*/  SHF.R.S32.HI R5, RZ, 0x1f, R0 ;  /* 0x0000001fff057819 */ /* 0x000fc80000011400 */
[----:B------:R-:W-:Y:S01]  /*17f0*/  LEA.HI R5, R5, R0, RZ, 0x6 ;  /* 0x0000000005057211 */ /* 0x000fe200078f30ff */
[----:B------:R-:W-:-:S03]  /*1800*/  IMAD.MOV.U32 R0, RZ, RZ, RZ ;  /* 0x000000ffff007224 */ /* 0x000fc600078e00ff */
[----:B------:R-:W-:-:S04]  /*1810*/  SHF.R.S32.HI R4, RZ, 0x6, R5 ;  /* 0x00000006ff047819 */ /* 0x000fc80000011405 */
[----:B------:R-:W-:Y:S01]  /*1820*/  VIMNMX R4, R3, R4, PT ;  /* 0x0000000403047248 */ /* 0x000fe20003fe0100 */
[----:B------:R-:W-:-:S03]  /*1830*/  IMAD.MOV.U32 R3, RZ, RZ, RZ ;  /* 0x000000ffff037224 */ /* 0x000fc600078e00ff */
[----:B------:R-:W-:-:S13]  /*1840*/  ISETP.GE.AND P1, PT, R4, 0x1, PT ;  /* 0x000000010400780c */ /* 0x000fda0003f26270 */
[----:B------:R-:W-:Y:S05]  /*1850*/  @!P1 BRA `(.L_x_4056) ;  /* 0x000000b400849947 */ /* 0x000fea0003800000 */
[----:B------:R-:W0:Y:S01]  /*1860*/  SHFL.IDX PT, R0, R216, RZ, 0x1f ;  /* 0x00001fffd8007589 */ /* 0x000e2200000e0000 */
        /* <DEDUP_REMOVED lines=9> */
[----:B------:R-:W-:Y:S01]  /*1900*/  UMOV UR7, 0x40000040 ;  /* 0x4000004000077882 */ /* 0x000fe20000000000 */
[----:B------:R-:W-:Y:S02]  /*1910*/  PLOP3.LUT P2, PT, PT, PT, UP0, 0x80, 0x0 ;  /* 0x000000000000781c */ /* 0x000fe40003f4f008 */
[----:B0-----:R-:W-:-:S04]  /*1920*/  LEA.HI R3, R0, R0, RZ, 0x1 ;  /* 0x0000000000037211 */ /* 0x001fc800078f08ff */
[----:B------:R-:W-:Y:S01]  /*1930*/  LOP3.LUT R3, R3, 0x1fffe, RZ, 0xc0, !PT ;  /* 0x0001fffe03037812 */ /* 0x000fe200078ec0ff */
[----:B------:R-:W-:-:S04]  /*1940*/  WARPGROUP.ARRIVE ;  /* 0x00000000000079c5 */ /* 0x000fc80000000000 */
        /* <DEDUP_REMOVED lines=9> */
[C---:B------:R-:W-:Y:S01]  /*19e0*/  R2UR UR8, R3.reuse ;  /* 0x00000000030872ca */ /* 0x040fe200000e0000 */
[----:B------:R-:W-:Y:S01]  /*19f0*/  VIADD R6, R3, 0x2 ;  /* 0x0000000203067836 */ /* 0x000fe20000000000 */
[----:B------:R-:W-:-:S04]  /*1a00*/  LOP3.LUT R7, R0, 0x2000000, RZ, 0xfc, !PT ;  /* 0x0200000000077812 */ /* 0x000fc800078efcff */
[----:B------:R-:W-:Y:S01]  /*1a10*/  R2UR UR12, R6 ;  /* 0x00000000060c72ca */ /* 0x000fe200000e0000 */
[----:B------:R-:W-:Y:S02]  /*1a20*/  IMAD R0, R2, 0x1000, R7 ;  /* 0x0000100002007824 */ /* 0x000fe400078e0207 */
[C---:B------:R-:W-:Y:S02]  /*1a30*/  VIADD R6, R3.reuse, 0x4 ;  /* 0x0000000403067836 */ /* 0x040fe40000000000 */
[C---:B------:R-:W-:Y:S01]  /*1a40*/  VIADD R5, R0.reuse, 0x80 ;  /* 0x0000008000057836 */ /* 0x040fe20000000000 */
[----:B------:R-:W-:Y:S01]  /*1a50*/  R2UR UR10, R0 ;  /* 0x00000000000a72ca */ /* 0x000fe200000e0000 */
[----:B------:R-:W-:Y:S01]  /*1a60*/  VIADD R3, R3, 0x6 ;  /* 0x0000000603037836 */ /* 0x000fe20000000000 */
[----:B------:R-:W-:Y:S02]  /*1a70*/  R2UR UR16, R6 ;  /* 0x00000000061072ca */ /* 0x000fe400000e0000 */
[----:B------:R-:W-:Y:S01]  /*1a80*/  R2UR UR14, R5 ;  /* 0x00000000050e72ca */ /* 0x000fe200000e0000 */
[C---:B------:R-:W-:Y:S01]  /*1a90*/  VIADD R5, R0.reuse, 0x100 ;  /* 0x0000010000057836 */ /* 0x040fe20000000000 */
[----:B------:R-:W-:Y:S01]  /*1aa0*/  R2UR UR4, R3 ;  /* 0x00000000030472ca */ /* 0x000fe200000e0000 */
[----:B------:R-:W-:-:S03]  /*1ab0*/  VIADD R0, R0, 0x180 ;  /* 0x0000018000007836 */ /* 0x000fc60000000000 */
[----:B------:R-:W-:Y:S02]  /*1ac0*/  R2UR UR18, R5 ;  /* 0x00000000051272ca */ /* 0x000fe400000e0000 */
[----:B------:R-:W-:Y:S01]  /*1ad0*/  R2UR UR6, R0 ;  /* 0x00000000000672ca */ /* 0x000fe200000e0000 */
[----:B------:R-:W-:Y:S03]  /*1ae0*/  HGMMA.64x256x16.F32 R24, gdesc[UR8].tnspB, RZ, !UPT, gsb0 ;  /* 0x43e00000081879f0 */ /* 0x000fe6000c0008ff */
        /* <DEDUP_REMOVED lines=16> */
.L_x_4057:
[----:B------:R-:W-:Y:S01]  /*1bf0*/  IMAD R0, R2, 0x8, R17 ;  /* 0x0000000802007824 */ /* 0x000fe200078e0211 */
[----:B------:R-:W-:-:S03]  /*1c00*/  ISETP.GE.AND P0, PT, R4, 0x2, PT ;  /* 0x000000020400780c */ /* 0x000fc60003f06270 */
[----:B------:R-:W-:-:S05]  /*1c10*/  VIADD R0, R0, 0x38860 ;  /* 0x0003886000007836 */ /* 0x000fca0000000000 */
[----:B------:R-:W-:-:S04]  /*1c20*/  PRMT R0, R219, 0x654, R0 ;  /* 0x00000654db007816 */ /* 0x000fc80000000000 */
[----:B------:R0:W-:Y:S01]  /*1c30*/  SYNCS.ARRIVE.TRANS64.RED.A1T0 RZ, [R0+URZ], RZ ;  /* 0x000000ff00ff79a7 */ /* 0x0001e2000810043f */
[----:B------:R-:W-:Y:S05]  /*1c40*/  @!P0 BRA `(.L_x_4058) ;  /* 0x0000000800c08947 */ /* 0x000fea0003800000 */
[----:B------:R-:W-:-:S07]  /*1c50*/  VIADD R4, R4, 0xfffffffe ;  /* 0xfffffffe04047836 */ /* 0x000fce0000000000 */
.L_x_4060:
[----:B------:R-:W-:Y:S01]  /*1c60*/  BAR.SYNC.DEFER_BLOCKING 0xe, 0x100 ;  /* 0x0384000000007b1d */ /* 0x000fe20000010000 */
[----:B01----:R-:W-:Y:S01]  /*1c70*/  IMAD R0, R2, 0x40, R22 ;  /* 0x0000004002007824 */ /* 0x003fe200078e0216 */
[----:B------:R-:W-:Y:S01]  /*1c80*/  ISETP.GT.AND P1, PT, R4, RZ, PT ;  /* 0x000000ff0400720c */ /* 0x000fe20003f24270 */
[----:B------:R-:W-:Y:S02]  /*1c90*/  VIADD R2, R2, 0x1 ;  /* 0x0000000102027836 */ /* 0x000fe40000000000 */
[----:B------:R-:W-:Y:S01]  /*1ca0*/  IMAD R0, R0, 0x4, R17 ;  /* 0x0000000400007824 */ /* 0x000fe200078e0211 */
[----:B------:R-:W-:Y:S01]  /*1cb0*/  UMOV UR11, 0x40000040 ;  /* 0x40000040000b7882 */ /* 0x000fe20000000000 */
[----:B------:R-:W-:Y:S01]  /*1cc0*/  UMOV UR15, 0x40000040 ;  /* 0x40000040000f7882 */ /* 0x000fe20000000000 */
[----:B------:R-:W-:Y:S01]  /*1cd0*/  ISETP.NE.AND P0, PT, R2, 0x2, PT ;  /* 0x000000020200780c */ /* 0x000fe20003f05270 */
[----:B------:R-:W-:Y:S01]  /*1ce0*/  UMOV UR19, 0x40000040 ;  /* 0x4000004000137882 */ /* 0x000fe20000000000 */
[----:B------:R-:W-:Y:S01]  /*1cf0*/  UMOV UR7, 0x40000040 ;  /* 0x4000004000077882 */ /* 0x000fe20000000000 */
[----:B------:R-:W-:Y:S01]  /*1d00*/  VIADD R4, R4, 0xffffffff ;  /* 0xffffffff04047836 */ /* 0x000fe20000000000 */
[----:B------:R-:W-:Y:S01]  /*1d10*/  SEL R2, R2, RZ, P0 ;  /* 0x000000ff02027207 */ /* 0x000fe20000000000 */
[----:B------:R-:W0:Y:S04]  /*1d20*/  LDS R3, [R0+0x38400] ;  /* 0x0384000000037984 */ /* 0x000e280000000800 */
[----:B------:R1:W2:Y:S02]  /*1d30*/  LDS R5, [R0+0x38420] ;  /* 0x0384200000057984 */ /* 0x0002a40000000800 */
[----:B-1----:R-:W-:-:S05]  /*1d40*/  IMAD R0, R2, 0x1000, R7 ;  /* 0x0000100002007824 */ /* 0x002fca00078e0207 */
[----:B------:R-:W-:Y:S01]  /*1d50*/  R2UR UR10, R0 ;  /* 0x00000000000a72ca */ /* 0x000fe200000e0000 */
        /* <DEDUP_REMOVED lines=129> */
[----:B------:R-:W-:Y:S01]  /*2570*/  WARPGROUP.ARRIVE ;  /* 0x00000000000079c5 */ /* 0x000fe20000000000 */
[----:B------:R-:W-:Y:S01]  /*2580*/  R2UR UR14, R3 ;  /* 0x00000000030e72ca */ /* 0x000fe200000e0000 */
[C---:B------:R-:W-:Y:S02]  /*2590*/  VIADD R3, R0.reuse, 0x100 ;  /* 0x0000010000037836 */ /* 0x040fe40000000000 */
[----:B------:R-:W-:Y:S02]  /*25a0*/  VIADD R0, R0, 0x180 ;  /* 0x0000018000007836 */ /* 0x000fe40000000000 */
[----:B------:R-:W-:Y:S01]  /*25b0*/  HGMMA.64x256x16.F32 R24, gdesc[UR8].tnspB, R24, gsb0 ;  /* 0x43e00000081879f0 */ /* 0x000fe20008000818 */
[----:B------:R-:W-:Y:S02]  /*25c0*/  R2UR UR18, R3 ;  /* 0x00000000031272ca */ /* 0x000fe400000e0000 */
[----:B------:R-:W-:Y:S02]  /*25d0*/  R2UR UR6, R0 ;  /* 0x00000000000672ca */ /* 0x000fe400000e0000 */
[----:B------:R-:W-:-:S04]  /*25e0*/  SEL R3, RZ, 0x1, P0 ;  /* 0x00000001ff037807 */ /* 0x000fc80000000000 */
[----:B------:R-:W-:Y:S01]  /*25f0*/  LOP3.LUT R16, R16, R3, RZ, 0x3c, !PT ;  /* 0x0000000310107212 */ /* 0x000fe200078e3cff */
        /* <DEDUP_REMOVED lines=16> */
.L_x_4059:
[----:B------:R-:W-:-:S04]  /*2700*/  IMAD R0, R2, 0x8, R17 ;  /* 0x0000000802007824 */ /* 0x000fc800078e0211 */
[----:B------:R-:W-:-:S05]  /*2710*/  VIADD R0, R0, 0x38860 ;  /* 0x0003886000007836 */ /* 0x000fca0000000000 */
[----:B------:R-:W-:-:S04]  /*2720*/  PRMT R0, R219, 0x654, R0 ;  /* 0x00000654db007816 */ /* 0x000fc80000000000 */
[----:B------:R1:W-:Y:S01]  /*2730*/  SYNCS.ARRIVE.TRANS64.RED.A1T0 RZ, [R0+URZ], RZ ;  /* 0x000000ff00ff79a7 */ /* 0x0003e2000810043f */
[----:B------:R-:W-:Y:S05]  /*2740*/  @P1 BRA `(.L_x_4060) ;  /* 0xfffffff400441947 */ /* 0x000fea000383ffff */
.L_x_4058:
[----:B------:R-:W-:Y:S01]  /*2750*/  BAR.SYNC.DEFER_BLOCKING 0xe, 0x100 ;  /* 0x0384000000007b1d */ /* 0x000fe20000010000 */
[C---:B01----:R-:W-:Y:S01]  /*2760*/  IMAD R0, R2.reuse, 0x40, R22 ;  /* 0x0000004002007824 */ /* 0x043fe200078e0216 */
[----:B------:R-:W-:Y:S01]  /*2770*/  PLOP3.LUT P0, PT, PT, PT, PT, 0x8, 0x0 ;  /* 0x000000000000781c */ /* 0x000fe20003f0e170 */
[----:B------:R-:W-:Y:S02]  /*2780*/  VIADD R2, R2, 0x1 ;  /* 0x0000000102027836 */ /* 0x000fe40000000000 */
[----:B------:R-:W-:-:S03]  /*2790*/  IMAD R17, R0, 0x4, R17 ;  /* 0x0000000400117824 */ /* 0x000fc600078e0211 */
[----:B------:R-:W-:-:S04]  /*27a0*/  ISETP.NE.AND P1, PT, R2, 0x2, PT ;  /* 0x000000020200780c */ /* 0x000fc80003f25270 */
[----:B------:R-:W-:Y:S02]  /*27b0*/  SEL R5, RZ, 0x1, P1 ;  /* 0x00000001ff057807 */ /* 0x000fe40000800000 */
[----:B------:R-:W-:Y:S02]  /*27c0*/  SEL R2, R2, RZ, P1 ;  /* 0x000000ff02027207 */ /* 0x000fe40000800000 */
[----:B------:R-:W-:Y:S01]  /*27d0*/  LOP3.LUT R16, R16, R5, RZ, 0x3c, !PT ;  /* 0x0000000510107212 */ /* 0x000fe200078e3cff */
        /* <DEDUP_REMOVED lines=134> */
.L_x_4055:
        /* <DEDUP_REMOVED lines=24> */
[----:B0-----:R-:W-:Y:S02]  /*31c0*/  ISETP.NE.AND P0, PT, R220, 0x1, PT ;  /* 0x00000001dc00780c */ /* 0x001fe40003f05270 */
[----:B------:R-:W-:Y:S02]  /*31d0*/  CS2R R110, SRZ ;  /* 0x00000000006e7805 */ /* 0x000fe4000001ff00 */
[----:B------:R-:W-:-:S02]  /*31e0*/  CS2R R160, SRZ ;  /* 0x0000000000a07805 */ /* 0x000fc4000001ff00 */
[----:B------:R-:W-:Y:S02]  /*31f0*/  CS2R R106, SRZ ;  /* 0x00000000006a7805 */ /* 0x000fe4000001ff00 */
[----:B------:R-:W-:Y:S02]  /*3200*/  CS2R R162, SRZ ;  /* 0x0000000000a27805 */ /* 0x000fe4000001ff00 */
[----:B------:R-:W-:Y:S02]  /*3210*/  CS2R R102, SRZ ;  /* 0x0000000000667805 */ /* 0x000fe4000001ff00 */
[----:B------:R-:W-:Y:S02]  /*3220*/  CS2R R164, SRZ ;  /* 0x0000000000a47805 */ /* 0x000fe4000001ff00 */
[----:B------:R-:W-:Y:S02]  /*3230*/  CS2R R98, SRZ ;  /* 0x0000000000627805 */ /* 0x000fe4000001ff00 */
[----:B-1----:R-:W-:-:S02]  /*3240*/  IADD3 R6, -R4, 0x40, RZ ;  /* 0x0000004004067810 */ /* 0x002fc40007ffe1ff */
[----:B------:R-:W-:Y:S02]  /*3250*/  CS2R R166, SRZ ;  /* 0x0000000000a67805 */ /* 0x000fe4000001ff00 */
[----:B------:R-:W-:Y:S02]  /*3260*/  CS2R R94, SRZ ;  /* 0x00000000005e7805 */ /* 0x000fe4000001ff00 */
[----:B------:R-:W-:Y:S02]  /*3270*/  CS2R R170, SRZ ;  /* 0x0000000000aa7805 */ /* 0x000fe4000001ff00 */
[----:B------:R-:W-:Y:S01]  /*3280*/  CS2R R90, SRZ ;  /* 0x00000000005a7805 */ /* 0x000fe2000001ff00 */
[----:B------:R-:W0:Y:S01]  /*3290*/  @P0 LDC R0, c[0x0][0x44c] ;  /* 0x00011300ff000b82 */ /* 0x000e220000000800 */
[----:B------:R-:W-:Y:S01]  /*32a0*/  IMAD R7, R186, R7, R6 ;  /* 0x00000007ba077224 */ /* 0x000fe200078e0206 */
[----:B------:R-:W-:Y:S01]  /*32b0*/  CS2R R172, SRZ ;  /* 0x0000000000ac7805 */ /* 0x000fe2000001ff00 */
[----:B------:R-:W-:Y:S01]  /*32c0*/  IMAD.MOV.U32 R169, RZ, RZ, RZ ;  /* 0x000000ffffa97224 */ /* 0x000fe200078e00ff */
        /* <DEDUP_REMOVED lines=23> */
[----:B------:R-:W-:Y:S01]  /*3440*/  CS2R R46, SRZ ;  /* 0x00000000002e7805 */ /* 0x000fe2000001ff00 */
[----:B------:R-:W-:Y:S01]  /*3450*/  IMAD.U32 R0, RZ, RZ, UR4 ;  /* 0x00000004ff007e24 */ /* 0x000fe2000f8e00ff */
[----:B------:R-:W-:Y:S02]  /*3460*/  CS2R R208, SRZ ;  /* 0x0000000000d07805 */ /* 0x000fe4000001ff00 */
[----:B------:R-:W-:Y:S02]  /*3470*/  CS2R R42, SRZ ;  /* 0x00000000002a7805 */ /* 0x000fe4000001ff00 */
[----:B------:R-:W-:Y:S02]  /*3480*/  CS2R R210, SRZ ;  /* 0x0000000000d27805 */ /* 0x000fe4000001ff00 */
[----:B-1----:R-:W-:-:S02]  /*3490*/  @P0 SHF.R.U32.HI R0, RZ, R5, R4 ;  /* 0x00000005ff000219 */ /* 0x002fc40000011604 */
        /* <DEDUP_REMOVED lines=45> */
.L_x_4061:
[----:B------:R-:W-:Y:S01]  /*3770*/  ULEA.HI UR4, UR36, UR36, URZ, 0x1 ;  /* 0x0000002424047291 */ /* 0x000fe2000f8f083f */
[----:B------:R-:W-:-:S03]  /*3780*/  IMAD.U32 R0, RZ, RZ, UR40 ;  /* 0x00000028ff007e24 */ /* 0x000fc6000f8e00ff */
[----:B------:R-:W-:Y:S02]  /*3790*/  ULOP3.LUT UR4, UR4, 0xfffffffe, URZ, 0xc0, !UPT ;  /* 0xfffffffe04047892 */ /* 0x000fe4000f8ec03f */
[----:B------:R-:W-:Y:S02]  /*37a0*/  ISETP.NE.AND P0, PT, R0, 0x3, PT ;  /* 0x000000030000780c */ /* 0x000fe40003f05270 */
[----:B------:R-:W-:-:S06]  /*37b0*/  UIADD3 UR4, UR36, -UR4, URZ ;  /* 0x8000000424047290 */ /* 0x000fcc000fffe03f */
[----:B------:R-:W-:-:S05]  /*37c0*/  IMAD.U32 R4, RZ, RZ, UR4 ;  /* 0x00000004ff047e24 */ /* 0x000fca000f8e00ff */
[----:B------:R-:W-:-:S04]  /*37d0*/  SHF.L.U32 R4, R4, 0x1f, RZ ;  /* 0x0000001f04047819 */ /* 0x000fc800000006ff */
[----:B------:R-:W0:Y:S02]  /*37e0*/  SYNCS.PHASECHK.TRANS64.TRYWAIT P1, [R17+URZ+0x38800], R4 ;  /* 0x03880004110075a7 */ /* 0x000e24000802017f */
[----:B0-----:R-:W-:Y:S05]  /*37f0*/  @!P1 BRA `(.L_x_4062) ;  /* 0x0000010c00c89947 */ /* 0x001fea0003800000 */
.L_x_4176:
[----:B------:R-:W-:Y:S05]  /*3800*/  @!P0 BRA `(.L_x_4063) ;  /* 0x0000000000048947 */ /* 0x000fea0003800000 */
[----:B------:R-:W-:Y:S01]  /*3810*/  BPT.TRAP 0x1 ;  /* 0x000000040000795c */ /* 0x000fe20000300000 */
.L_x_4063:
[----:B------:R-:W-:Y:S01]  /*3820*/  IMAD R9, R2, 0x8, R17 ;  /* 0x0000000802097824 */ /* 0x000fe200078e0211 */
[----:B------:R-:W-:-:S04]  /*3830*/  SHF.L.U32 R6, R16, 0x1f, RZ ;  /* 0x0000001f10067819 */ /* 0x000fc800000006ff */
[----:B------:R1:W2:Y:S01]  /*3840*/  SYNCS.PHASECHK.TRANS64.TRYWAIT P1, [R9+URZ+0x38830], R6 ;  /* 0x03883006090075a7 */ /* 0x0002a2000802017f */
[----:B------:R-:W-:Y:S05]  /*3850*/  @!P0 BRA `(.L_x_4064) ;  /* 0x0000000000048947 */ /* 0x000fea0003800000 */
[----:B------:R-:W-:Y:S01]  /*3860*/  BPT.TRAP 0x1 ;  /* 0x000000040000795c */ /* 0x000fe20000300000 */
.L_x_4064:
[----:B------:R-:W-:-:S05]  /*3870*/  VIADD R0, R17, 0x22400 ;  /* 0x0002240011007836 */ /* 0x000fca0000000000 */
[----:B------:R-:W-:-:S04]  /*3880*/  SHF.R.U32.HI R0, RZ, 0x4, R0 ;  /* 0x00000004ff007819 */ /* 0x000fc80000011600 */
[----:B------:R-:W-:Y:S01]  /*3890*/  LOP3.LUT R0, R0, 0x3fff, RZ, 0xc0, !PT ;  /* 0x00003fff00007812 */ /* 0x000fe200078ec0ff */
[----:B--2---:R-:W-:Y:S06]  /*38a0*/  @P1 BRA `(.L_x_4065) ;  /* 0x0000000000081947 */ /* 0x004fec0003800000 */
[----:B------:R-:W2:Y:S02]  /*38b0*/  SYNCS.PHASECHK.TRANS64.TRYWAIT P1, [R9+URZ+0x38830], R6 ;  /* 0x03883006090075a7 */ /* 0x000ea4000802017f */
[----:B--2---:R-:W-:Y:S05]  /*38c0*/  @!P1 BRA `(.L_x_4066) ;  /* 0x0000010c00a89947 */ /* 0x004fea0003800000 */
.L_x_4065:
[----:B------:R-:W-:Y:S05]  /*38d0*/  WARPSYNC.ALL ;  /* 0x0000000000007948 */ /* 0x000fea0003800000 */
[----:B------:R-:W-:Y:S01]  /*38e0*/  LOP3.LUT R0, R0, 0x10000, RZ, 0xfc, !PT ;  /* 0x0001000000007812 */ /* 0x000fe200078efcff */
[----:B------:R-:W-:Y:S01]  /*38f0*/  VIADD R3, R17, 0x20400 ;  /* 0x0002040011037836 */ /* 0x000fe20000000000 */
[----:B------:R-:W-:-:S03]  /*3900*/  WARPGROUP.ARRIVE ;  /* 0x00000000000079c5 */ /* 0x000fc60000000000 */
[----:B------:R-:W-:Y:S01]  /*3910*/  IMAD R5, R2, 0x200, R0 ;  /* 0x0000020002057824 */ /* 0x000fe200078e0200 */
[----:B------:R-:W-:Y:S01]  /*3920*/  UMOV UR11, 0x40000040 ;  /* 0x40000040000b7882 */ /* 0x000fe20000000000 */
[----:B------:R-:W-:Y:S01]  /*3930*/  UMOV UR9, 0x40000040 ;  /* 0x4000004000097882 */ /* 0x000fe20000000000 */
[----:B------:R-:W-:Y:S01]  /*3940*/  SHF.R.U32.HI R3, RZ, 0x4, R3 ;  /* 0x00000004ff037819 */ /* 0x000fe20000011603 */
[----:B------:R-:W-:Y:S01]  /*3950*/  UMOV UR15, 0x40000040 ;  /* 0x40000040000f7882 */ /* 0x000fe20000000000 */
[----:B------:R-:W-:Y:S01]  /*3960*/  R2UR UR10, R5 ;  /* 0x00000000050a72ca */ /* 0x000fe200000e0000 */
[----:B------:R-:W-:Y:S01]  /*3970*/  UMOV UR13, 0x40000040 ;  /* 0x40000040000d7882 */ /* 0x000fe20000000000 */
[----:B------:R-:W-:Y:S01]  /*3980*/  LOP3.LUT R3, R3, 0x3fff, RZ, 0xc0, !PT ;  /* 0x00003fff03037812 */ /* 0x000fe200078ec0ff */
[----:B------:R-:W-:Y:S01]  /*3990*/  UMOV UR19, 0x40000040 ;  /* 0x4000004000137882 */ /* 0x000fe20000000000 */
[----:B------:R-:W-:Y:S01]  /*39a0*/  UMOV UR17, 0x40000040 ;  /* 0x4000004000117882 */ /* 0x000fe20000000000 */
[----:B------:R-:W-:Y:S01]  /*39b0*/  UMOV UR23, 0x40000040 ;  /* 0x4000004000177882 */ /* 0x000fe20000000000 */
[----:B------:R-:W-:Y:S01]  /*39c0*/  LOP3.LUT R3, R3, 0x10000, RZ, 0xfc, !PT ;  /* 0x0001000003037812 */ /* 0x000fe200078efcff */
[----:B------:R-:W-:-:S03]  /*39d0*/  UMOV UR21, 0x40000040 ;  /* 0x4000004000157882 */ /* 0x000fc60000000000 */
[C---:B------:R-:W-:Y:S01]  /*39e0*/  R2UR UR8, R3.reuse ;  /* 0x00000000030872ca */ /* 0x040fe200000e0000 */
[----:B------:R-:W-:Y:S02]  /*39f0*/  VIADD R5, R3, 0x2 ;  /* 0x0000000203057836 */ /* 0x000fe40000000000 */
[----:B------:R-:W-:Y:S02]  /*3a00*/  UIADD3 UR14, UR10, 0x2, URZ ;  /* 0x000000020a0e7890 */ /* 0x000fe4000fffe03f */
[----:B------:R-:W-:Y:S01]  /*3a10*/  UIADD3 UR18, UR10, 0x4, URZ ;  /* 0x000000040a127890 */ /* 0x000fe2000fffe03f */
[----:B------:R-:W-:Y:S01]  /*3a20*/  R2UR UR12, R5 ;  /* 0x00000000050c72ca */ /* 0x000fe200000e0000 */
[C---:B------:R-:W-:Y:S01]  /*3a30*/  VIADD R5, R3.reuse, 0x4 ;  /* 0x0000000403057836 */ /* 0x040fe20000000000 */
[----:B------:R-:W-:Y:S01]  /*3a40*/  UIADD3 UR22, UR10, 0x6, URZ ;  /* 0x000000060a167890 */ /* 0x000fe2000fffe03f */
[----:B------:R-:W-:-:S03]  /*3a50*/  VIADD R3, R3, 0x6 ;  /* 0x0000000603037836 */ /* 0x000fc60000000000 */
[----:B------:R-:W-:Y:S01]  /*3a60*/  R2UR UR16, R5 ;  /* 0x00000000051072ca */ /* 0x000fe200000e0000 */
[----:B------:R-:W-:Y:S01]  /*3a70*/  HGMMA.64x64x16.F32 R24, gdesc[UR8], RZ, !UPT, gsb0 ;  /* 0x00e00000081879f0 */ /* 0x000fe2000c0008ff */
[----:B------:R-:W-:Y:S02]  /*3a80*/  R2UR UR20, R3 ;  /* 0x00000000031472ca */ /* 0x000fe400000e0000 */
        /* <DEDUP_REMOVED lines=10> */
[----:B------:R-:W3:Y:S02]  /*3b30*/  SYNCS.PHASECHK.TRANS64.TRYWAIT P1, [R17+URZ+0x38810], R4 ;  /* 0x03881004110075a7 */ /* 0x000ee4000802017f */
[----:B---3--:R-:W-:Y:S05]  /*3b40*/  @!P1 BRA `(.L_x_4067) ;  /* 0x0000010c001c9947 */ /* 0x008fea0003800000 */
.L_x_4177:
[----:B------:R-:W-:Y:S05]  /*3b50*/  @!P0 BRA `(.L_x_4068) ;  /* 0x0000000000048947 */ /* 0x000fea0003800000 */
[----:B------:R-:W-:Y:S01]  /*3b60*/  BPT.TRAP 0x1 ;  /* 0x000000040000795c */ /* 0x000fe20000300000 */
.L_x_4068:
[----:B------:R4:W0:Y:S01]  /*3b70*/  SYNCS.PHASECHK.TRANS64.TRYWAIT P1, [R9+URZ+0x38850], R6 ;  /* 0x03885006090075a7 */ /* 0x000822000802017f */
[----:B------:R-:W-:Y:S05]  /*3b80*/  @!P0 BRA `(.L_x_4069) ;  /* 0x0000000000048947 */ /* 0x000fea0003800000 */
[----:B------:R-:W-:Y:S01]  /*3b90*/  BPT.TRAP 0x1 ;  /* 0x000000040000795c */ /* 0x000fe20000300000 */
.L_x_4069:
[C---:B------:R-:W-:Y:S02]  /*3ba0*/  VIADD R3, R17.reuse, 0x400 ;  /* 0x0000040011037836 */ /* 0x040fe40000000000 */
[----:B0--3--:R-:W-:-:S03]  /*3bb0*/  VIADD R4, R17, 0x26400 ;  /* 0x0002640011047836 */ /* 0x009fc60000000000 */
[----:B------:R-:W-:Y:S02]  /*3bc0*/  SHF.R.U32.HI R3, RZ, 0x4, R3 ;  /* 0x00000004ff037819 */ /* 0x000fe40000011603 */
[----:B------:R-:W-:Y:S02]  /*3bd0*/  SHF.R.U32.HI R4, RZ, 0x4, R4 ;  /* 0x00000004ff047819 */ /* 0x000fe40000011604 */
[----:B------:R-:W-:Y:S02]  /*3be0*/  LOP3.LUT R3, R3, 0x3fff, RZ, 0xc0, !PT ;  /* 0x00003fff03037812 */ /* 0x000fe400078ec0ff */
[----:B------:R-:W-:Y:S02]  /*3bf0*/  LOP3.LUT R5, R4, 0x3fff, RZ, 0xc0, !PT ;  /* 0x00003fff04057812 */ /* 0x000fe400078ec0ff */
[----:B------:R-:W-:Y:S02]  /*3c00*/  LOP3.LUT R4, R3, 0x10000, RZ, 0xfc, !PT ;  /* 0x0001000003047812 */ /* 0x000fe400078efcff */
[----:B------:R-:W-:-:S03]  /*3c10*/  LOP3.LUT R3, R5, 0x10000, RZ, 0xfc, !PT ;  /* 0x0001000005037812 */ /* 0x000fc600078efcff */
[----:B------:R-:W-:Y:S01]  /*3c20*/  IMAD R5, R2, 0x1000, R4 ;  /* 0x0000100002057824 */ /* 0x000fe200078e0204 */
[----:B------:R-:W-:Y:S06]  /*3c30*/  @P1 BRA `(.L_x_4070) ;  /* 0x0000000000081947 */ /* 0x000fec0003800000 */
[----:B------:R-:W0:Y:S02]  /*3c40*/  SYNCS.PHASECHK.TRANS64.TRYWAIT P1, [R9+URZ+0x38850], R6 ;  /* 0x03885006090075a7 */ /* 0x000e24000802017f */
[----:B0-----:R-:W-:Y:S05]  /*3c50*/  @!P1 BRA `(.L_x_4071) ;  /* 0x0000010800ec9947 */ /* 0x001fea0003800000 */
.L_x_4070:
[----:B------:R-:W-:Y:S01]  /*3c60*/  R2UR UR24, R3 ;  /* 0x00000000031872ca */ /* 0x000fe200000e0000 */
[----:B------:R-:W-:Y:S01]  /*3c70*/  WARPGROUP.ARRIVE ;  /* 0x00000000000079c5 */ /* 0x000fe20000000000 */
[----:B------:R-:W-:Y:S01]  /*3c80*/  R2UR UR26, R5 ;  /* 0x00000000051a72ca */ /* 0x000fe200000e0000 */
[----:B------:R-:W-:Y:S01]  /*3c90*/  UMOV UR25, 0x40000040 ;  /* 0x4000004000197882 */ /* 0x000fe20000000000 */
[----:B------:R-:W-:Y:S01]  /*3ca0*/  UMOV UR27, 0x40000040 ;  /* 0x40000040001b7882 */ /* 0x000fe20000000000 */
[----:B------:R-:W-:Y:S01]  /*3cb0*/  VIADD R7, R3, 0x2 ;  /* 0x0000000203077836 */ /* 0x000fe20000000000 */
[----:B------:R-:W-:Y:S01]  /*3cc0*/  UMOV UR5, 0x40000040 ;  /* 0x4000004000057882 */ /* 0x000fe20000000000 */
[----:B012-4-:R-:W-:Y:S01]  /*3cd0*/  VIADD R6, R5, 0x2 ;  /* 0x0000000205067836 */ /* 0x017fe20000000000 */
[----:B------:R-:W-:Y:S01]  /*3ce0*/  UMOV UR7, 0x40000040 ;  /* 0x4000004000077882 */ /* 0x000fe20000000000 */
[----:B------:R-:W0:Y:S01]  /*3cf0*/  S2R R8, SR_TID.X ;  /* 0x0000000000087919 */ /* 0x000e220000002100 */
[----:B------:R-:W-:Y:S01]  /*3d00*/  R2UR UR4, R7 ;  /* 0x00000000070472ca */ /* 0x000fe200000e0000 */
[----:B------:R-:W-:Y:S01]  /*3d10*/  VIADD R7, R3, 0x4 ;  /* 0x0000000403077836 */ /* 0x000fe20000000000 */
[----:B------:R-:W-:Y:S01]  /*3d20*/  R2UR UR6, R6 ;  /* 0x00000000060672ca */ /* 0x000fe200000e0000 */
[----:B------:R-:W-:-:S02]  /*3d30*/  VIADD R6, R5, 0x4 ;  /* 0x0000000405067836 */ /* 0x000fc40000000000 */
[----:B------:R-:W-:Y:S01]  /*3d40*/  HGMMA.64x64x16.F32 R24, gdesc[UR24], R24, gsb0 ;  /* 0x00e00000181879f0 */ /* 0x000fe20008000818 */
[----:B------:R-:W-:Y:S02]  /*3d50*/  VIADD R11, R5, 0x800 ;  /* 0x00000800050b7836 */ /* 0x000fe40000000000 */
[----:B------:R-:W-:Y:S01]  /*3d60*/  IMAD.MOV.U32 R15, RZ, RZ, 0x40 ;  /* 0x00000040ff0f7424 */ /* 0x000fe200078e00ff */
[----:B0-----:R-:W-:Y:S01]  /*3d70*/  SHF.R.U32.HI R8, RZ, 0x7, R8 ;  /* 0x00000007ff087819 */ /* 0x001fe20000011608 */
[----:B------:R-:W-:Y:S02]  /*3d80*/  WARPGROUP.DEPBAR.LE gsb0, 0x0 ;  /* 0x00008000000079c5 */ /* 0x000fe40000010000 */
[----:B------:R-:W-:-:S06]  /*3d90*/  WARPGROUP.ARRIVE ;  /* 0x00000000000079c5 */ /* 0x000fcc0000000000 */
[----:B------:R-:W-:Y:S01]  /*3da0*/  HGMMA.64x64x16.F32 R24, gdesc[UR4], R24, gsb0 ;  /* 0x00e00000041879f0 */ /* 0x000fe20008000818 */
[----:B------:R-:W-:Y:S01]  /*3db0*/  R2UR UR4, R7 ;  /* 0x00000000070472ca */ /* 0x000fe200000e0000 */
[----:B------:R-:W-:Y:S01]  /*3dc0*/  UMOV UR5, 0x40000040 ;  /* 0x4000004000057882 */ /* 0x000fe20000000000 */
[----:B------:R-:W-:Y:S01]  /*3dd0*/  R2UR UR6, R6 ;  /* 0x00000000060672ca */ /* 0x000fe200000e0000 */
[----:B------:R-:W-:Y:S01]  /*3de0*/  UMOV UR7, 0x40000040 ;  /* 0x4000004000077882 */ /* 0x000fe20000000000 */
[----:B------:R-:W-:Y:S02]  /*3df0*/  VIADD R7, R3, 0x6 ;  /* 0x0000000603077836 */ /* 0x000fe40000000000 */
[----:B------:R-:W-:Y:S01]  /*3e00*/  VIADD R6, R5, 0x6 ;  /* 0x0000000605067836 */ /* 0x000fe20000000000 */
        /* <DEDUP_REMOVED lines=115> */
[----:B------:R-:W0:Y:S01]  /*4540*/  SHFL.IDX PT, R6, R8, RZ, 0x1f ;  /* 0x00001fff08067589 */ /* 0x000e2200000e0000 */
[----:B------:R-:W-:Y:S01]  /*4550*/  VIADD R7, R3, 0x800 ;  /* 0x0000080003077836 */ /* 0x000fe20000000000 */
[----:B0-----:R-:W-:-:S04]  /*4560*/  ISETP.GT.AND P1, PT, R6, 0x7f, PT ;  /* 0x0000007f0600780c */ /* 0x001fc80003f24270 */
[----:B------:R-:W-:-:S05]  /*4570*/  SEL R6, RZ, 0x2, !P1 ;  /* 0x00000002ff067807 */ /* 0x000fca0004800000 */
[C---:B------:R-:W-:Y:S02]  /*4580*/  IMAD.IADD R8, R6.reuse, 0x1, R7 ;  /* 0x0000000106087824 */ /* 0x040fe400078e0207 */
[----:B------:R-:W-:Y:S01]  /*4590*/  IMAD.IADD R10, R6, 0x1, R11 ;  /* 0x00000001060a7824 */ /* 0x000fe200078e020b */
[----:B------:R-:W-:Y:S02]  /*45a0*/  WARPGROUP.DEPBAR.LE gsb0, 0x0 ;  /* 0x00008000000079c5 */ /* 0x000fe40000010000 */
[----:B------:R-:W-:-:S06]  /*45b0*/  WARPGROUP.ARRIVE ;  /* 0x00000000000079c5 */ /* 0x000fcc0000000000 */
[----:B------:R-:W-:Y:S01]  /*45c0*/  HGMMA.64x64x16.F32 R24, gdesc[UR4], R24, gsb0 ;  /* 0x00e00000041879f0 */ /* 0x000fe20008000818 */
[----:B------:R-:W-:Y:S01]  /*45d0*/  R2UR UR4, R8 ;  /* 0x00000000080472ca */ /* 0x000fe200000e0000 */
[----:B------:R-:W-:Y:S01]  /*45e0*/  UMOV UR5, 0x40000040 ;  /* 0x4000004000057882 */ /* 0x000fe20000000000 */
[----:B------:R-:W-:Y:S01]  /*45f0*/  R2UR UR6, R10 ;  /* 0x000000000a0672ca */ /* 0x000fe200000e0000 */
[----:B------:R-:W-:Y:S01]  /*4600*/  UMOV UR7, 0x40000040 ;  /* 0x4000004000077882 */ /* 0x000fe20000000000 */
[----:B------:R-:W-:-:S05]  /*4610*/  IMAD.MOV.U32 R10, RZ, RZ, 0x4 ;  /* 0x00000004ff0a7424 */ /* 0x000fca00078e00ff */
[C---:B------:R-:W-:Y:S02]  /*4620*/  SEL R8, R10.reuse, 0x2, P1 ;  /* 0x000000020a087807 */ /* 0x040fe40000800000 */
[----:B------:R-:W-:-:S03]  /*4630*/  SEL R10, R10, 0x6, !P1 ;  /* 0x000000060a0a7807 */ /* 0x000fc60004800000 */
[--C-:B------:R-:W-:Y:S02]  /*4640*/  IMAD.IADD R12, R7, 0x1, R8.reuse ;  /* 0x00000001070c7824 */ /* 0x100fe400078e0208 */
[----:B------:R-:W-:Y:S02]  /*4650*/  IMAD.IADD R13, R11, 0x1, R8 ;  /* 0x000000010b0d7824 */ /* 0x000fe400078e0208 */
[--C-:B------:R-:W-:Y:S02]  /*4660*/  IMAD.IADD R7, R7, 0x1, R10.reuse ;  /* 0x0000000107077824 */ /* 0x100fe400078e020a */
        /* <DEDUP_REMOVED lines=8> */
[----:B------:R-:W-:Y:S02]  /*46f0*/  WARPGROUP.DEPBAR.LE gsb0, 0x0 ;  /* 0x00008000000079c5 */ /* 0x000fe40000010000 */
[----:B------:R-:W-:-:S09]  /*4700*/  WARPGROUP.ARRIVE ;  /* 0x00000000000079c5 */ /* 0x000fd20000000000 */
[----:B------:R-:W-:Y:S01]  /*4710*/  HGMMA.64x64x16.F32 R24, gdesc[UR4], R24, gsb0 ;  /* 0x00e00000041879f0 */ /* 0x000fe20008000818 */
[----:B------:R-:W-:Y:S01]  /*4720*/  R2UR UR4, R7 ;  /* 0x00000000070472ca */ /* 0x000fe200000e0000 */
[----:B------:R-:W-:Y:S01]  /*4730*/  UMOV UR5, 0x40000040 ;  /* 0x4000004000057882 */ /* 0x000fe20000000000 */
[----:B------:R-:W-:Y:S01]  /*4740*/  R2UR UR6, R11 ;  /* 0x000000000b0672ca */ /* 0x000fe200000e0000 */
[----:B------:R-:W-:Y:S01]  /*4750*/  UMOV UR7, 0x40000040 ;  /* 0x4000004000077882 */ /* 0x000fe20000000000 */
[----:B------:R-:W-:Y:S02]  /*4760*/  IMAD.MOV.U32 R7, RZ, RZ, 0x28 ;  /* 0x00000028ff077424 */ /* 0x000fe400078e00ff */
[----:B------:R-:W-:-:S03]  /*4770*/  IMAD.MOV.U32 R11, RZ, RZ, 0xa00 ;  /* 0x00000a00ff0b7424 */ /* 0x000fc600078e00ff */
[----:B------:R-:W-:Y:S02]  /*4780*/  SEL R7, R7, 0x26, P1 ;  /* 0x0000002607077807 */ /* 0x000fe40000800000 */
[----:B------:R-:W-:Y:S02]  /*4790*/  SEL R11, R11, 0x980, P1 ;  /* 0x000009800b0b7807 */ /* 0x000fe40000800000 */
[----:B------:R-:W-:Y:S02]  /*47a0*/  LOP3.LUT R12, R7, 0x6, RZ, 0xc0, !PT ;  /* 0x00000006070c7812 */ /* 0x000fe400078ec0ff */
[----:B------:R-:W-:-:S04]  /*47b0*/  LOP3.LUT R11, R11, 0xa00, RZ, 0xc0, !PT ;  /* 0x00000a000b0b7812 */ /* 0x000fc800078ec0ff */
[CC--:B------:R-:W-:Y:S02]  /*47c0*/  IADD3 R7, R12.reuse, R11.reuse, R3 ;  /* 0x0000000b0c077210 */ /* 0x0c0fe40007ffe003 */
[----:B------:R-:W-:Y:S01]  /*47d0*/  IADD3 R11, R12, R11, R5 ;  /* 0x0000000b0c0b7210 */ /* 0x000fe20007ffe005 */
        /* <DEDUP_REMOVED lines=8> */
[----:B------:R-:W-:Y:S02]  /*4860*/  VIADD R11, R5, 0xa00 ;  /* 0x00000a00050b7836 */ /* 0x000fe40000000000 */
[C---:B------:R-:W-:Y:S02]  /*4870*/  IMAD.IADD R12, R6.reuse, 0x1, R7 ;  /* 0x00000001060c7824 */ /* 0x040fe400078e0207 */
[----:B------:R-:W-:Y:S01]  /*4880*/  IMAD.IADD R13, R6, 0x1, R11 ;  /* 0x00000001060d7824 */ /* 0x000fe200078e020b */
[----:B------:R-:W-:-:S02]  /*4890*/  WARPGROUP.DEPBAR.LE gsb0, 0x0 ;  /* 0x00008000000079c5 */ /* 0x000fc40000010000 */
[----:B------:R-:W-:-:S06]  /*48a0*/  WARPGROUP.ARRIVE ;  /* 0x00000000000079c5 */ /* 0x000fcc0000000000 */
[----:B------:R-:W-:Y:S01]  /*48b0*/  HGMMA.64x64x16.F32 R24, gdesc[UR4], R24, gsb0 ;  /* 0x00e00000041879f0 */ /* 0x000fe20008000818 */
[----:B------:R-:W-:Y:S01]  /*48c0*/  R2UR UR4, R12 ;  /* 0x000000000c0472ca */ /* 0x000fe200000e0000 */
[----:B------:R-:W-:Y:S01]  /*48d0*/  UMOV UR5, 0x40000040 ;  /* 0x4000004000057882 */ /* 0x000fe20000000000 */
[----:B------:R-:W-:Y:S01]  /*48e0*/  R2UR UR6, R13 ;  /* 0x000000000d0672ca */ /* 0x000fe200000e0000 */
[----:B------:R-:W-:Y:S01]  /*48f0*/  UMOV UR7, 0x40000040 ;  /* 0x4000004000077882 */ /* 0x000fe20000000000 */
[C---:B------:R-:W-:Y:S02]  /*4900*/  IMAD.IADD R12, R8.reuse, 0x1, R7 ;  /* 0x00000001080c7824 */ /* 0x040fe400078e0207 */
[----:B------:R-:W-:Y:S02]  /*4910*/  IMAD.IADD R13, R8, 0x1, R11 ;  /* 0x00000001080d7824 */ /* 0x000fe400078e020b */
        /* <DEDUP_REMOVED lines=97> */
[----:B------:R-:W-:-:S04]  /*4f30*/  SEL R6, R15, 0x3e, P1 ;  /* 0x0000003e0f067807 */ /* 0x000fc80000800000 */
[----:B------:R-:W-:Y:S01]  /*4f40*/  LOP3.LUT R6, R6, 0x6, RZ, 0xc0, !PT ;  /* 0x0000000606067812 */ /* 0x000fe200078ec0ff */
        /* <DEDUP_REMOVED lines=8> */
[----:B------:R-:W-:-:S04]  /*4fd0*/  SEL R7, R7, 0xf80, P1 ;  /* 0x00000f8007077807 */ /* 0x000fc80000800000 */
        /* <DEDUP_REMOVED lines=12> */
[----:B------:R-:W-:Y:S03]  /*50a0*/  HGMMA.64x64x16.F32 R24, gdesc[UR4], R24, gsb0 ;  /* 0x00e00000041879f0 */ /* 0x000fe60008000818 */
[----:B------:R-:W-:Y:S02]  /*50b0*/  WARPGROUP.DEPBAR.LE gsb0, 0x0 ;  /* 0x00008000000079c5 */ /* 0x000fe40000010000 */
[----:B------:R-:W-:Y:S05]  /*50c0*/  @!P0 BRA `(.L_x_4072) ;  /* 0x0000000000048947 */ /* 0x000fea0003800000 */
[----:B------:R-:W-:Y:S01]  /*50d0*/  BPT.TRAP 0x1 ;  /* 0x000000040000795c */ /* 0x000fe20000300000 */
.L_x_4072:
[----:B------:R-:W-:Y:S01]  /*50e0*/  ISETP.NE.AND P5, PT, R220, 0x1, PT ;  /* 0x00000001dc00780c */ /* 0x000fe20003fa5270 */
[----:B------:R-:W-:Y:S01]  /*50f0*/  VIADD R6, R190, UR38 ;  /* 0x00000026be067c36 */ /* 0x000fe20008000000 */
[----:B------:R-:W0:Y:S01]  /*5100*/  LDC R11, c[0x0][0x2f0] ;  /* 0x0000bc00ff0b7b82 */ /* 0x000e220000000800 */
[----:B------:R-:W-:Y:S01]  /*5110*/  IMAD.MOV.U32 R7, RZ, RZ, -0x40 ;  /* 0xffffffc0ff077424 */ /* 0x000fe200078e00ff */
[----:B------:R-:W-:Y:S01]  /*5120*/  ULDC UR4, c[0x0][0xa80] ;  /* 0x0002a00000047ab9 */ /* 0x000fe20000000800 */
[----:B------:R-:W-:Y:S01]  /*5130*/  IMAD R202, R2, 0x1000, R19 ;  /* 0x0000100002ca7824 */ /* 0x000fe200078e0213 */
[----:B------:R-:W-:Y:S01]  /*5140*/  UMOV UR7, 0x40000040 ;  /* 0x4000004000077882 */ /* 0x000fe20000000000 */
[----:B------:R-:W-:Y:S02]  /*5150*/  IMAD R7, R168, R7, 0x41 ;  /* 0x00000041a8077424 */ /* 0x000fe400078e0207 */
[C---:B------:R-:W-:Y:S01]  /*5160*/  VIADD R206, R202.reuse, 0x80 ;  /* 0x00000080cace7836 */ /* 0x040fe20000000000 */
[----:B------:R-:W1:Y:S01]  /*5170*/  LDC R13, c[0x0][0x288] ;  /* 0x0000a200ff0d7b82 */ /* 0x000e620000000800 */
[----:B------:R-:W-:-:S07]  /*5180*/  R2UR UR6, R202 ;  /* 0x00000000ca0672ca */ /* 0x000fce00000e0000 */
[----:B------:R-:W2:Y:S08]  /*5190*/  @P5 LDC R5, c[0x0][0x44c] ;  /* 0x00011300ff055b82 */ /* 0x000eb00000000800 */
[----:B------:R-:W3:Y:S01]  /*51a0*/  @P5 LDC R8, c[0x0][0x450] ;  /* 0x00011400ff085b82 */ /* 0x000ee20000000800 */
[----:B0-----:R-:W-:Y:S02]  /*51b0*/  IMAD R7, R186, R11, R7 ;  /* 0x0000000bba077224 */ /* 0x001fe400078e0207 */
[----:B--2---:R-:W-:-:S05]  /*51c0*/  @P5 IMAD.HI.U32 R5, R6, R5, RZ ;  /* 0x0000000506055227 */ /* 0x004fca00078e00ff */
[----:B---3--:R-:W-:Y:S01]  /*51d0*/  @P5 SHF.R.U32.HI R6, RZ, R8, R5 ;  /* 0x00000008ff065219 */ /* 0x008fe20000011605 */
[----:B------:R-:W-:Y:S01]  /*51e0*/  IMAD R5, R168, -0x40, R15 ;  /* 0xffffffc0a8057824 */ /* 0x000fe200078e020f */
[----:B-1----:R-:W-:-:S03]  /*51f0*/  IADD3 R8, R7, -R13, -R18 ;  /* 0x8000000d07087210 */ /* 0x002fc60007ffe812 */
[----:B------:R-:W0:Y:S01]  /*5200*/  SHFL.IDX PT, R10, R6, RZ, 0x1c1f ;  /* 0x001c1fff060a7589 */ /* 0x000e2200000e0000 */
[----:B------:R-:W-:-:S03]  /*5210*/  IMAD R5, R186, R11, R5 ;  /* 0x0000000bba057224 */ /* 0x000fc600078e0205 */
[----:B------:R-:W1:Y:S01]  /*5220*/  SHFL.IDX PT, R6, R6, 0x1, 0x1c1f ;  /* 0x003c1f0006067f89 */ /* 0x000e6200000e0000 */
[----:B------:R-:W-:-:S05]  /*5230*/  IMAD.IADD R5, R5, 0x1, -R18 ;  /* 0x0000000105057824 */ /* 0x000fca00078e0a12 */
[----:B0-----:R-:W-:-:S04]  /*5240*/  VIADDMNMX R10, R10, R8, R5, PT ;  /* 0x000000080a0a7246 */ /* 0x001fc80003800105 */
        /* <DEDUP_REMOVED lines=46> */
[----:B-1----:R-:W-:Y:S02]  /*5530*/  VIADDMNMX R8, R6, R8, R5, PT ;  /* 0x0000000806087246 */ /* 0x002fe40003800105 */
        /* <DEDUP_REMOVED lines=19> */
[----:B0-----:R-:W-:-:S02]  /*5670*/  FMNMX.FTZ R7, R10, R7, !PT ;  /* 0x000000070a077209 */ /* 0x001fc40007810000 */
[----:B------:R-:W-:Y:S02]  /*5680*/  ISETP.GT.AND P1, PT, R8, 0x19, PT ;  /* 0x000000190800780c */ /* 0x000fe40003f24270 */
[----:B------:R-:W-:Y:S01]  /*5690*/  FSEL R38, R38, -INF , P2 ;  /* 0xff80000026267808 */ /* 0x000fe20001000000 */
[----:B------:R-:W0:Y:S01]  /*56a0*/  SHFL.BFLY PT, R12, R7, 0x1, 0x1f ;  /* 0x0c201f00070c7f89 */ /* 0x000e2200000e0000 */
        /* <DEDUP_REMOVED lines=22> */
[----:B0-----:R-:W-:Y:S02]  /*5810*/  FMNMX.FTZ R7, R7, R12, !PT ;  /* 0x0000000c07077209 */ /* 0x001fe40007810000 */
[----:B------:R-:W-:Y:S02]  /*5820*/  ISETP.GT.AND P2, PT, R8, 0x39, PT ;  /* 0x000000390800780c */ /* 0x000fe40003f44270 */
[----:B------:R-:W-:Y:S01]  /*5830*/  FSEL R54, R54, -INF , P1 ;  /* 0xff80000036367808 */ /* 0x000fe20000800000 */
[----:B------:R-:W-:Y:S01]  /*5840*/  FMUL.FTZ R10, R7, UR4 ;  /* 0x00000004070a7c20 */ /* 0x000fe20008410000 */
[----:B------:R-:W-:Y:S02]  /*5850*/  FMNMX.FTZ R15, R51, R6, !PT ;  /* 0x00000006330f7209 */ /* 0x000fe40007810000 */
[----:B------:R-:W-:Y:S02]  /*5860*/  FSETP.NEU.FTZ.AND P4, PT, R7, -INF , PT ;  /* 0xff8000000700780b */ /* 0x000fe40003f9d000 */
[----:B------:R-:W-:-:S02]  /*5870*/  FSEL R55, R55, -INF , P2 ;  /* 0xff80000037377808 */ /* 0x000fc40001000000 */
[----:B------:R-:W-:Y:S02]  /*5880*/  FMNMX.FTZ R8, R54, R15, !PT ;  /* 0x0000000f36087209 */ /* 0x000fe40007810000 */
[----:B------:R-:W-:Y:S02]  /*5890*/  FSEL R56, R10, RZ, P4 ;  /* 0x000000ff0a387208 */ /* 0x000fe40002000000 */
[----:B------:R-:W-:-:S03]  /*58a0*/  FMNMX.FTZ R8, R55, R8, !PT ;  /* 0x0000000837087209 */ /* 0x000fc60007810000 */
[--C-:B------:R-:W-:Y:S01]  /*58b0*/  FFMA.FTZ R14, R25, UR4, -R56.reuse ;  /* 0x00000004190e7c23 */ /* 0x100fe20008010838 */
[--C-:B------:R-:W-:Y:S01]  /*58c0*/  FFMA.FTZ R5, R24, UR4, -R56.reuse ;  /* 0x0000000418057c23 */ /* 0x100fe20008010838 */
[----:B------:R-:W0:Y:S01]  /*58d0*/  SHFL.BFLY PT, R25, R8, 0x2, 0x1f ;  /* 0x0c401f0008197f89 */ /* 0x000e2200000e0000 */
[--C-:B------:R-:W-:Y:S01]  /*58e0*/  FFMA.FTZ R10, R28, UR4, -R56.reuse ;  /* 0x000000041c0a7c23 */ /* 0x100fe20008010838 */
        /* <DEDUP_REMOVED lines=9> */
[--C-:B-1----:R-:W-:Y:S01]  /*5980*/  FFMA.FTZ R14, R36, UR4, -R56.reuse ;  /* 0x00000004240e7c23 */ /* 0x102fe20008010838 */
[--C-:B------:R-:W-:Y:S01]  /*5990*/  FFMA.FTZ R172, R48, UR4, -R56.reuse ;  /* 0x0000000430ac7c23 */ /* 0x100fe20008010838 */
[--C-:B------:R-:W-:Y:S01]  /*59a0*/  FFMA.FTZ R175, R49, UR4, -R56.reuse ;  /* 0x0000000431af7c23 */ /* 0x100fe20008010838 */
[--C-:B------:R-:W-:Y:S01]  /*59b0*/  FFMA.FTZ R174, R52, UR4, -R56.reuse ;  /* 0x0000000434ae7c23 */ /* 0x100fe20008010838 */
[----:B------:R-:W-:Y:S01]  /*59c0*/  FFMA.FTZ R177, R53, UR4, -R56 ;  /* 0x0000000435b17c23 */ /* 0x000fe20008010838 */
[----:B------:R-:W1:Y:S01]  /*59d0*/  MUFU.EX2 R5, R5 ;  /* 0x0000000500057308 */ /* 0x000e620000000800 */
[----:B0-----:R-:W-:-:S07]  /*59e0*/  FMNMX.FTZ R25, R8, R25, !PT ;  /* 0x0000001908197209 */ /* 0x001fce0007810000 */
[----:B------:R-:W-:Y:S01]  /*59f0*/  MUFU.EX2 R10, R10 ;  /* 0x0000000a000a7308 */ /* 0x000fe20000000800 */
[----:B------:R-:W0:Y:S07]  /*5a00*/  SHFL.BFLY PT, R8, R25, 0x1, 0x1f ;  /* 0x0c201f0019087f89 */ /* 0x000e2e00000e0000 */
[----:B------:R-:W2:Y:S01]  /*5a10*/  MUFU.EX2 R15, R15 ;  /* 0x0000000f000f7308 */ /* 0x000ea20000000800 */
[----:B-1----:R-:W-:Y:S01]  /*5a20*/  F2FP.F16.F32.PACK_AB R152, R6, R5 ;  /* 0x000000050698723e */ /* 0x002fe200000000ff */
[----:B------:R-:W-:-:S06]  /*5a30*/  FADD.FTZ R5, R5, R6 ;  /* 0x0000000605057221 */ /* 0x000fcc0000010000 */
[----:B------:R-:W-:Y:S08]  /*5a40*/  MUFU.EX2 R12, R12 ;  /* 0x0000000c000c7308 */ /* 0x000ff00000000800 */
[----:B------:R-:W1:Y:S01]  /*5a50*/  MUFU.EX2 R21, R21 ;  /* 0x0000001500157308 */ /* 0x000e620000000800 */
[----:B--2---:R-:W-:Y:S01]  /*5a60*/  F2FP.F16.F32.PACK_AB R154, R15, R10 ;  /* 0x0000000a0f9a723e */ /* 0x004fe200000000ff */
[----:B------:R-:W-:Y:S01]  /*5a70*/  FADD.FTZ R10, R10, R5 ;  /* 0x000000050a0a7221 */ /* 0x000fe20000010000 */
[----:B0-----:R-:W-:-:S03]  /*5a80*/  FMNMX.FTZ R8, R25, R8, !PT ;  /* 0x0000000819087209 */ /* 0x001fc60007810000 */
[----:B------:R-:W-:Y:S01]  /*5a90*/  FADD.FTZ R15, R15, R10 ;  /* 0x0000000a0f0f7221 */ /* 0x000fe20000010000 */
[C---:B------:R-:W-:Y:S01]  /*5aa0*/  FSETP.NEU.FTZ.AND P1, PT, R8.reuse, -INF , PT ;  /* 0xff8000000800780b */ /* 0x040fe20003f3d000 */
[----:B------:R-:W-:Y:S01]  /*5ab0*/  FMUL.FTZ R24, R8, UR4 ;  /* 0x0000000408187c20 */ /* 0x000fe20008410000 */
[----:B------:R-:W-:Y:S04]  /*5ac0*/  MUFU.EX2 R14, R14 ;  /* 0x0000000e000e7308 */ /* 0x000fe80000000800 */
[----:B------:R-:W-:Y:S01]  /*5ad0*/  FSEL R25, R24, RZ, P1 ;  /* 0x000000ff18197208 */ /* 0x000fe20000800000 */
[----:B------:R-:W-:Y:S01]  /*5ae0*/  VIADD R24, R9, 0x38840 ;  /* 0x0003884009187836 */ /* 0x000fe20000000000 */
[----:B-1----:R-:W-:Y:S02]  /*5af0*/  F2FP.F16.F32.PACK_AB R156, R21, R12 ;  /* 0x0000000c159c723e */ /* 0x002fe400000000ff */
[----:B------:R-:W0:Y:S01]  /*5b00*/  MUFU.EX2 R169, R169 ;  /* 0x000000a900a97308 */ /* 0x000e220000000800 */
[--C-:B------:R-:W-:Y:S01]  /*5b10*/  FFMA.FTZ R176, R26, UR4, -R25.reuse ;  /* 0x000000041ab07c23 */ /* 0x100fe20008010819 */
[----:B------:R-:W-:Y:S01]  /*5b20*/  PRMT R24, R219, 0x654, R24 ;  /* 0x00000654db187816 */ /* 0x000fe20000000018 */
        /* <DEDUP_REMOVED lines=15> */
[----:B------:R1:W-:Y:S01]  /*5c20*/  SYNCS.ARRIVE.TRANS64.RED.A1T0 RZ, [R24+URZ], RZ ;  /* 0x000000ff18ff79a7 */ /* 0x0003e2000810043f */
[----:B------:R-:W-:Y:S01]  /*5c30*/  MUFU.EX2 R176, R176 ;  /* 0x000000b000b07308 */ /* 0x000fe20000000800 */
[----:B0-----:R-:W-:Y:S01]  /*5c40*/  F2FP.F16.F32.PACK_AB R158, R169, R14 ;  /* 0x0000000ea99e723e */ /* 0x001fe200000000ff */
[----:B------:R-:W-:-:S04]  /*5c50*/  FADD.FTZ R12, R12, R15 ;  /* 0x0000000f0c0c7221 */ /* 0x000fc80000010000 */
[----:B------:R-:W-:Y:S02]  /*5c60*/  FADD.FTZ R21, R21, R12 ;  /* 0x0000000c15157221 */ /* 0x000fe40000010000 */
[----:B------:R-:W0:Y:S02]  /*5c70*/  MUFU.EX2 R179, R179 ;  /* 0x000000b300b37308 */ /* 0x000e240000000800 */
[----:B------:R-:W-:-:S04]  /*5c80*/  FADD.FTZ R14, R14, R21 ;  /* 0x000000150e0e7221 */ /* 0x000fc80000010000 */
[----:B------:R-:W-:Y:S02]  /*5c90*/  FADD.FTZ R169, R169, R14 ;  /* 0x0000000ea9a97221 */ /* 0x000fe40000010000 */
[----:B------:R-:W-:Y:S08]  /*5ca0*/  MUFU.EX2 R178, R178 ;  /* 0x000000b200b27308 */ /* 0x000ff00000000800 */
[----:B------:R-:W2:Y:S01]  /*5cb0*/  MUFU.EX2 R181, R181 ;  /* 0x000000b500b57308 */ /* 0x000ea20000000800 */
[----:B0-----:R-:W-:Y:S01]  /*5cc0*/  F2FP.F16.F32.PACK_AB R153, R179, R176 ;  /* 0x000000b0b399723e */ /* 0x001fe200000000ff */
[----:B------:R-:W-:-:S06]  /*5cd0*/  FADD.FTZ R179, R176, R179 ;  /* 0x000000b3b0b37221 */ /* 0x000fcc0000010000 */
[----:B------:R-:W-:Y:S08]  /*5ce0*/  MUFU.EX2 R180, R180 ;  /* 0x000000b400b47308 */ /* 0x000ff00000000800 */
[----:B------:R-:W0:Y:S01]  /*5cf0*/  MUFU.EX2 R183, R183 ;  /* 0x000000b700b77308 */ /* 0x000e220000000800 */
[----:B--2---:R-:W-:Y:S01]  /*5d00*/  F2FP.F16.F32.PACK_AB R155, R181, R178 ;  /* 0x000000b2b59b723e */ /* 0x004fe200000000ff */
[----:B------:R-:W-:Y:S01]  /*5d10*/  BAR.SYNC.DEFER_BLOCKING 0xf, 0x100 ;  /* 0x03c4000000007b1d */ /* 0x000fe20000010000 */
[----:B------:R-:W-:-:S04]  /*5d20*/  FADD.FTZ R178, R178, R179 ;  /* 0x000000b3b2b27221 */ /* 0x000fc80000010000 */
[----:B------:R-:W-:Y:S01]  /*5d30*/  FADD.FTZ R181, R181, R178 ;  /* 0x000000b2b5b57221 */ /* 0x000fe20000010000 */
[----:B------:R-:W-:Y:S08]  /*5d40*/  MUFU.EX2 R182, R182 ;  /* 0x000000b600b67308 */ /* 0x000ff00000000800 */
[----:B------:R-:W2:Y:S01]  /*5d50*/  MUFU.EX2 R197, R197 ;  /* 0x000000c500c57308 */ /* 0x000ea20000000800 */
[----:B0-----:R-:W-:Y:S01]  /*5d60*/  F2FP.F16.F32.PACK_AB R157, R183, R180 ;  /* 0x000000b4b79d723e */ /* 0x001fe200000000ff */
[----:B------:R-:W-:-:S04]  /*5d70*/  FADD.FTZ R180, R180, R181 ;  /* 0x000000b5b4b47221 */ /* 0x000fc80000010000 */
[----:B------:R-:W-:Y:S02]  /*5d80*/  FADD.FTZ R183, R183, R180 ;  /* 0x000000b4b7b77221 */ /* 0x000fe40000010000 */
[----:B------:R-:W-:Y:S01]  /*5d90*/  MUFU.EX2 R20, R20 ;  /* 0x0000001400147308 */ /* 0x000fe20000000800 */
[----:B------:R0:W-:Y:S07]  /*5da0*/  STSM.16.M88.4 [R185+0x36400], R152 ;  /* 0x03640098b9007844 */ /* 0x0001ee0000000200 */
[----:B------:R-:W3:Y:S01]  /*5db0*/  MUFU.EX2 R171, R171 ;  /* 0x000000ab00ab7308 */ /* 0x000ee20000000800 */
[----:B--2---:R-:W-:Y:S01]  /*5dc0*/  F2FP.F16.F32.PACK_AB R159, R197, R182 ;  /* 0x000000b6c59f723e */ /* 0x004fe200000000ff */
[----:B------:R-:W-:-:S04]  /*5dd0*/  FADD.FTZ R182, R182, R183 ;  /* 0x000000b7b6b67221 */ /* 0x000fc80000010000 */
[----:B------:R0:W-:Y:S01]  /*5de0*/  STSM.16.M88.4 [R187], R156 ;  /* 0x0000009cbb007844 */ /* 0x0001e20000000200 */
[----:B------:R-:W-:Y:S01]  /*5df0*/  FADD.FTZ R197, R197, R182 ;  /* 0x000000b6c5c57221 */ /* 0x000fe20000010000 */
[----:B------:R-:W-:Y:S08]  /*5e00*/  MUFU.EX2 R170, R170 ;  /* 0x000000aa00aa7308 */ /* 0x000ff00000000800 */
[----:B------:R-:W2:Y:S01]  /*5e10*/  MUFU.EX2 R173, R173 ;  /* 0x000000ad00ad7308 */ /* 0x000ea20000000800 */
[----:B---3--:R-:W-:Y:S01]  /*5e20*/  F2FP.F16.F32.PACK_AB R160, R171, R20 ;  /* 0x00000014aba0723e */ /* 0x008fe200000000ff */
[----:B------:R-:W-:-:S04]  /*5e30*/  FADD.FTZ R20, R20, R169 ;  /* 0x000000a914147221 */ /* 0x000fc80000010000 */
[----:B------:R-:W-:Y:S02]  /*5e40*/  FADD.FTZ R171, R171, R20 ;  /* 0x00000014abab7221 */ /* 0x000fe40000010000 */
[----:B------:R-:W-:Y:S08]  /*5e50*/  MUFU.EX2 R196, R196 ;  /* 0x000000c400c47308 */ /* 0x000ff00000000800 */
[----:B------:R-:W3:Y:S01]  /*5e60*/  MUFU.EX2 R199, R199 ;  /* 0x000000c700c77308 */ /* 0x000ee20000000800 */
[----:B--2---:R-:W-:Y:S01]  /*5e70*/  F2FP.F16.F32.PACK_AB R162, R173, R170 ;  /* 0x000000aaada2723e */ /* 0x004fe200000000ff */
[----:B------:R-:W-:-:S04]  /*5e80*/  FADD.FTZ R170, R170, R171 ;  /* 0x000000abaaaa7221 */ /* 0x000fc80000010000 */
[----:B------:R-:W-:Y:S02]  /*5e90*/  FADD.FTZ R173, R173, R170 ;  /* 0x000000aaadad7221 */ /* 0x000fe40000010000 */
        /* <DEDUP_REMOVED lines=21> */
[----:B------:R-:W2:Y:S08]  /*5ff0*/  MUFU.EX2 R204, R204 ;  /* 0x000000cc00cc7308 */ /* 0x000eb00000000800 */
[----:B------:R-:W4:Y:S01]  /*6000*/  MUFU.EX2 R205, R205 ;  /* 0x000000cd00cd7308 */ /* 0x000f220000000800 */
[----:B---3--:R-:W-:Y:S01]  /*6010*/  F2FP.F16.F32.PACK_AB R165, R203, R200 ;  /* 0x000000c8cba5723e */ /* 0x008fe200000000ff */
[----:B------:R-:W-:-:S04]  /*6020*/  FADD.FTZ R200, R200, R201 ;  /* 0x000000c9c8c87221 */ /* 0x000fc80000010000 */
[----:B------:R-:W-:-:S04]  /*6030*/  FADD.FTZ R203, R203, R200 ;  /* 0x000000c8cbcb7221 */ /* 0x000fc80000010000 */
[----:B--2---:R-:W-:Y:S01]  /*6040*/  FADD.FTZ R6, R204, R203 ;  /* 0x000000cbcc067221 */ /* 0x004fe20000010000 */
[----:B----4-:R-:W-:-:S03]  /*6050*/  F2FP.F16.F32.PACK_AB R167, R205, R204 ;  /* 0x000000cccda7723e */ /* 0x010fc600000000ff */
[----:B------:R-:W-:Y:S02]  /*6060*/  FADD.FTZ R6, R205, R6 ;  /* 0x00000006cd067221 */ /* 0x000fe40000010000 */
[----:B------:R0:W-:Y:S01]  /*6070*/  STSM.16.M88.4 [R188], R164 ;  /* 0x000000a4bc007844 */ /* 0x0001e20000000200 */
[----:B-1----:R-:W-:-:S06]  /*6080*/  WARPGROUP.ARRIVE ;  /* 0x00000000000079c5 */ /* 0x002fcc0000000000 */
[----:B------:R-:W-:Y:S01]  /*6090*/  HGMMA.64x256x16.F32 R24, R152, gdesc[UR4].tnspB, RZ, !UPT, gsb0 ;  /* 0x43e0000498187df0 */ /* 0x000fe2000c0008ff */
[----:B------:R-:W-:Y:S01]  /*60a0*/  R2UR UR6, R206 ;  /* 0x00000000ce0672ca */ /* 0x000fe200000e0000 */
[----:B------:R-:W-:Y:S01]  /*60b0*/  UMOV UR7, 0x40000040 ;  /* 0x4000004000077882 */ /* 0x000fe20000000000 */
[C---:B------:R-:W-:Y:S02]  /*60c0*/  VIADD R206, R202.reuse, 0x100 ;  /* 0x00000100cace7836 */ /* 0x040fe40000000000 */
[----:B------:R-:W-:Y:S01]  /*60d0*/  VIADD R202, R202, 0x180 ;  /* 0x00000180caca7836 */ /* 0x000fe20000000000 */
[----:B------:R-:W-:Y:S02]  /*60e0*/  WARPGROUP.DEPBAR.LE gsb0, 0x0 ;  /* 0x00008000000079c5 */ /* 0x000fe40000010000 */
[----:B------:R-:W-:-:S15]  /*60f0*/  WARPGROUP.ARRIVE ;  /* 0x00000000000079c5 */ /* 0x000fde0000000000 */
[----:B------:R-:W-:-:S05]  /*6100*/  NOP ;  /* 0x0000000000007918 */ /* 0x000fca0000000000 */
[----:B------:R-:W-:Y:S01]  /*6110*/  HGMMA.64x256x16.F32 R24, R156, gdesc[UR4].tnspB, R24, gsb0 ;  /* 0x43e000049c187df0 */ /* 0x000fe20008000818 */
[----:B------:R-:W-:Y:S01]  /*6120*/  R2UR UR6, R206 ;  /* 0x00000000ce0672ca */ /* 0x000fe200000e0000 */
[----:B------:R-:W-:Y:S01]  /*6130*/  UMOV UR7, 0x40000040 ;  /* 0x4000004000077882 */ /* 0x000fe20000000000 */
[----:B------:R-:W-:Y:S02]  /*6140*/  WARPGROUP.DEPBAR.LE gsb0, 0x0 ;  /* 0x00008000000079c5 */ /* 0x000fe40000010000 */
[----:B------:R-:W-:-:S15]  /*6150*/  WARPGROUP.ARRIVE ;  /* 0x00000000000079c5 */ /* 0x000fde0000000000 */
[----:B------:R-:W-:-:S08]  /*6160*/  NOP ;  /* 0x0000000000007918 */ /* 0x000fd00000000000 */
[----:B------:R-:W-:Y:S01]  /*6170*/  HGMMA.64x256x16.F32 R24, R160, gdesc[UR4].tnspB, R24, gsb0 ;  /* 0x43e00004a0187df0 */ /* 0x000fe20008000818 */
[----:B------:R-:W-:Y:S01]  /*6180*/  R2UR UR6, R202 ;  /* 0x00000000ca0672ca */ /* 0x000fe200000e0000 */
        /* <DEDUP_REMOVED lines=16> */
.L_x_4073:
[----:B------:R-:W0:Y:S01]  /*6290*/  @P5 LDC R12, c[0x0][0x44c] ;  /* 0x00011300ff0c5b82 */ /* 0x000e220000000800 */
[----:B------:R-:W-:Y:S02]  /*62a0*/  IMAD.U32 R10, RZ, RZ, UR38 ;  /* 0x00000026ff0a7e24 */ /* 0x000fe4000f8e00ff */
[----:B------:R-:W-:Y:S02]  /*62b0*/  IMAD R11, R186, R11, -R13 ;  /* 0x0000000bba0b7224 */ /* 0x000fe400078e0a0d */
[----:B------:R-:W-:-:S03]  /*62c0*/  VIADD R168, R168, 0xfffffffe ;  /* 0xfffffffea8a87836 */ /* 0x000fc60000000000 */
[----:B------:R-:W1:Y:S02]  /*62d0*/  @P5 LDC R15, c[0x0][0x450] ;  /* 0x00011400ff0f5b82 */ /* 0x000e640000000800 */
[----:B------:R-:W-:Y:S01]  /*62e0*/  R2UR UR32, R168 ;  /* 0x00000000a82072ca */ /* 0x000fe200000e0000 */
[----:B0-----:R-:W-:-:S05]  /*62f0*/  @P5 IMAD.HI.U32 R12, R12, UR38, RZ ;  /* 0x000000260c0c5c27 */ /* 0x001fca000f8e00ff */
[----:B-1----:R-:W-:-:S05]  /*6300*/  @P5 SHF.R.U32.HI R10, RZ, R15, R12 ;  /* 0x0000000fff0a5219 */ /* 0x002fca000001160c */
[----:B------:R-:W-:-:S05]  /*6310*/  IMAD.IADD R10, R11, 0x1, R10 ;  /* 0x000000010b0a7824 */ /* 0x000fca00078e020a */
[----:B------:R-:W-:-:S04]  /*6320*/  SHF.R.S32.HI R11, RZ, 0x1f, R10 ;  /* 0x0000001fff0b7819 */ /* 0x000fc8000001140a */
[----:B------:R-:W-:Y:S01]  /*6330*/  LEA.HI R11, R11, R10, RZ, 0x6 ;  /* 0x0000000a0b0b7211 */ /* 0x000fe200078f30ff */
[----:B------:R-:W-:-:S03]  /*6340*/  VIADD R10, R9, 0x38860 ;  /* 0x00038860090a7836 */ /* 0x000fc60000000000 */
[----:B------:R-:W-:Y:S02]  /*6350*/  SHF.R.S32.HI R11, RZ, 0x6, R11 ;  /* 0x00000006ff0b7819 */ /* 0x000fe4000001140b */
[----:B------:R-:W-:Y:S02]  /*6360*/  PRMT R10, R219, 0x654, R10 ;  /* 0x00000654db0a7816 */ /* 0x000fe4000000000a */
[----:B------:R-:W-:Y:S02]  /*6370*/  R2UR UR7, R11 ;  /* 0x000000000b0772ca */ /* 0x000fe400000e0000 */
[----:B------:R0:W-:Y:S11]  /*6380*/  SYNCS.ARRIVE.TRANS64.RED.A1T0 RZ, [R10+URZ], RZ ;  /* 0x000000ff0aff79a7 */ /* 0x0001f6000810043f */
[----:B------:R-:W-:-:S04]  /*6390*/  UISETP.LT.AND UP0, UPT, URZ, UR7, UPT ;  /* 0x000000073f00728c */ /* 0x000fc8000bf01270 */
[----:B------:R-:W-:-:S04]  /*63a0*/  USEL UR7, URZ, UR7, !UP0 ;  /* 0x000000073f077287 */ /* 0x000fc8000c000000 */
[----:B------:R-:W-:-:S06]  /*63b0*/  UISETP.GE.AND UP0, UPT, UR32, UR7, UPT ;  /* 0x000000072000728c */ /* 0x000fcc000bf06270 */
[----:B------:R-:W-:-:S13]  /*63c0*/  PLOP3.LUT P1, PT, PT, PT, UP0, 0x80, 0x0 ;  /* 0x000000000000781c */ /* 0x000fda0003f2f008 */
[----:B0-----:R-:W-:Y:S05]  /*63d0*/  @!P1 BRA `(.L_x_4074) ;  /* 0x0000003000a49947 */ /* 0x001fea0003800000 */
[----:B------:R-:W-:Y:S01]  /*63e0*/  IMAD.MOV.U32 R11, RZ, RZ, R8 ;  /* 0x000000ffff0b7224 */ /* 0x000fe200078e0008 */
[----:B------:R-:W-:Y:S01]  /*63f0*/  ULDC UR5, c[0x0][0x288] ;  /* 0x0000a20000057ab9 */ /* 0x000fe20000000800 */
[----:B------:R-:W-:Y:S01]  /*6400*/  IMAD.MOV.U32 R10, RZ, RZ, R7 ;  /* 0x000000ffff0a7224 */ /* 0x000fe200078e0007 */
[----:B------:R-:W-:Y:S01]  /*6410*/  ULDC UR6, c[0x0][0x2f0] ;  /* 0x0000bc0000067ab9 */ /* 0x000fe20000000800 */
[----:B------:R-:W-:Y:S01]  /*6420*/  IMAD.MOV.U32 R13, RZ, RZ, R2 ;  /* 0x000000ffff0d7224 */ /* 0x000fe200078e0002 */
[----:B------:R-:W-:-:S06]  /*6430*/  ULDC UR4, c[0x0][0xa80] ;  /* 0x0002a00000047ab9 */ /* 0x000fcc0000000800 */
.L_x_4085:
[----:B------:R-:W-:-:S05]  /*6440*/  VIADD R2, R13, 0x1 ;  /* 0x000000010d027836 */ /* 0x000fca0000000000 */
[----:B------:R-:W-:-:S04]  /*6450*/  ISETP.NE.AND P1, PT, R2, 0x2, PT ;  /* 0x000000020200780c */ /* 0x000fc80003f25270 */
[----:B------:R-:W-:Y:S02]  /*6460*/  SEL R7, RZ, 0x1, P1 ;  /* 0x00000001ff077807 */ /* 0x000fe40000800000 */
[----:B------:R-:W-:Y:S02]  /*6470*/  SEL R2, R2, RZ, P1 ;  /* 0x000000ff02027207 */ /* 0x000fe40000800000 */
[----:B------:R-:W-:Y:S01]  /*6480*/  LOP3.LUT R16, R16, R7, RZ, 0x3c, !PT ;  /* 0x0000000710107212 */ /* 0x000fe200078e3cff */
[----:B------:R-:W-:Y:S06]  /*6490*/  @!P0 BRA `(.L_x_4075) ;  /* 0x0000000000048947 */ /* 0x000fec0003800000 */
[----:B------:R-:W-:Y:S01]  /*64a0*/  BPT.TRAP 0x1 ;  /* 0x000000040000795c */ /* 0x000fe20000300000 */
.L_x_4075:
[----:B------:R-:W-:Y:S01]  /*64b0*/  IMAD R9, R2, 0x8, R17 ;  /* 0x0000000802097824 */ /* 0x000fe200078e0211 */
[----:B------:R-:W-:-:S04]  /*64c0*/  SHF.L.U32 R8, R16, 0x1f, RZ ;  /* 0x0000001f10087819 */ /* 0x000fc800000006ff */
[----:B------:R0:W1:Y:S01]  /*64d0*/  SYNCS.PHASECHK.TRANS64.TRYWAIT P1, [R9+URZ+0x38830], R8 ;  /* 0x03883008090075a7 */ /* 0x000062000802017f */
[----:B------:R-:W-:Y:S05]  /*64e0*/  @!P0 BRA `(.L_x_4076) ;  /* 0x0000000000048947 */ /* 0x000fea0003800000 */
[----:B------:R-:W-:Y:S01]  /*64f0*/  BPT.TRAP 0x1 ;  /* 0x000000040000795c */ /* 0x000fe20000300000 */
.L_x_4076:
[----:B------:R-:W-:Y:S01]  /*6500*/  IMAD R7, R2, 0x200, R0 ;  /* 0x0000020002077824 */ /* 0x000fe200078e0200 */
[----:B-1----:R-:W-:Y:S06]  /*6510*/  @P1 BRA `(.L_x_4077) ;  /* 0x0000000000081947 */ /* 0x002fec0003800000 */
[----:B------:R-:W1:Y:S02]  /*6520*/  SYNCS.PHASECHK.TRANS64.TRYWAIT P1, [R9+URZ+0x38830], R8 ;  /* 0x03883008090075a7 */ /* 0x000e64000802017f */
[----:B-1----:R-:W-:Y:S05]  /*6530*/  @!P1 BRA `(.L_x_4078) ;  /* 0x000000e000c89947 */ /* 0x002fea0003800000 */
.L_x_4077:
[----:B------:R-:W-:Y:S01]  /*6540*/  R2UR UR10, R7 ;  /* 0x00000000070a72ca */ /* 0x000fe200000e0000 */
[----:B------:R-:W-:Y:S01]  /*6550*/  WARPGROUP.ARRIVE ;  /* 0x00000000000079c5 */ /* 0x000fe20000000000 */
[----:B------:R-:W-:Y:S01]  /*6560*/  UMOV UR11, 0x40000040 ;  /* 0x40000040000b7882 */ /* 0x000fe20000000000 */
[----:B------:R-:W-:Y:S01]  /*6570*/  UMOV UR15, 0x40000040 ;  /* 0x40000040000f7882 */ /* 0x000fe20000000000 */
[----:B------:R-:W-:Y:S01]  /*6580*/  UMOV UR19, 0x40000040 ;  /* 0x4000004000137882 */ /* 0x000fe20000000000 */
[----:B------:R-:W-:-:S08]  /*6590*/  UMOV UR23, 0x40000040 ;  /* 0x4000004000177882 */ /* 0x000fd00000000000 */
[----:B------:R-:W-:Y:S01]  /*65a0*/  HGMMA.64x64x16.F32 R152, gdesc[UR8], RZ, !UPT, gsb0 ;  /* 0x00e00000089879f0 */ /* 0x000fe2000c0008ff */
[----:B------:R-:W-:Y:S02]  /*65b0*/  UIADD3 UR14, UR10, 0x2, URZ ;  /* 0x000000020a0e7890 */ /* 0x000fe4000fffe03f */
[----:B------:R-:W-:Y:S02]  /*65c0*/  UIADD3 UR18, UR10, 0x4, URZ ;  /* 0x000000040a127890 */ /* 0x000fe4000fffe03f */
        /* <DEDUP_REMOVED lines=13> */
.L_x_4079:
[----:B------:R2:W3:Y:S01]  /*66a0*/  SYNCS.PHASECHK.TRANS64.TRYWAIT P1, [R9+URZ+0x38850], R8 ;  /* 0x03885008090075a7 */ /* 0x0004e2000802017f */
[----:B------:R-:W-:Y:S05]  /*66b0*/  @!P0 BRA `(.L_x_4080) ;  /* 0x0000000000048947 */ /* 0x000fea0003800000 */
[----:B------:R-:W-:Y:S01]  /*66c0*/  BPT.TRAP 0x1 ;  /* 0x000000040000795c */ /* 0x000fe20000300000 */
.L_x_4080:
[----:B------:R-:W-:Y:S01]  /*66d0*/  IMAD R7, R2, 0x1000, R4 ;  /* 0x0000100002077824 */ /* 0x000fe200078e0204 */
[----:B---3--:R-:W-:Y:S06]  /*66e0*/  @P1 BRA `(.L_x_4081) ;  /* 0x0000000000081947 */ /* 0x008fec0003800000 */
[----:B------:R-:W3:Y:S02]  /*66f0*/  SYNCS.PHASECHK.TRANS64.TRYWAIT P1, [R9+URZ+0x38850], R8 ;  /* 0x03885008090075a7 */ /* 0x000ee4000802017f */
[----:B---3--:R-:W-:Y:S05]  /*6700*/  @!P1 BRA `(.L_x_4082) ;  /* 0x000000e000689947 */ /* 0x008fea0003800000 */
.L_x_4081:
[----:B------:R-:W-:Y:S01]  /*6710*/  R2UR UR26, R7 ;  /* 0x00000000071a72ca */ /* 0x000fe200000e0000 */
[----:B------:R-:W-:Y:S01]  /*6720*/  WARPGROUP.ARRIVE ;  /* 0x00000000000079c5 */ /* 0x000fe20000000000 */
[----:B------:R-:W-:Y:S01]  /*6730*/  UMOV UR27, 0x40000040 ;  /* 0x40000040001b7882 */ /* 0x000fe20000000000 */
[----:B------:R-:W-:Y:S01]  /*6740*/  VIADD R12, R3, 0x2 ;  /* 0x00000002030c7836 */ /* 0x000fe20000000000 */
[----:B------:R-:W-:Y:S01]  /*6750*/  UMOV UR29, 0x40000040 ;  /* 0x40000040001d7882 */ /* 0x000fe20000000000 */
[----:B0123--:R-:W-:Y:S01]  /*6760*/  VIADD R8, R7, 0x2 ;  /* 0x0000000207087836 */ /* 0x00ffe20000000000 */
        /* <DEDUP_REMOVED lines=8> */
[----:B------:R-:W-:Y:S01]  /*67f0*/  VIADD R15, R7, 0x800 ;  /* 0x00000800070f7836 */ /* 0x000fe20000000000 */
        /* <DEDUP_REMOVED lines=125> */
[----:B------:R-:W0:Y:S02]  /*6fd0*/  SHFL.IDX PT, R8, R14, RZ, 0x1f ;  /* 0x00001fff0e087589 */ /* 0x000e2400000e0000 */
[----:B0-----:R-:W-:-:S04]  /*6fe0*/  ISETP.GT.AND P1, PT, R8, 0x7f, PT ;  /* 0x0000007f0800780c */ /* 0x001fc80003f24270 */
[----:B------:R-:W-:-:S05]  /*6ff0*/  SEL R8, RZ, 0x2, !P1 ;  /* 0x00000002ff087807 */ /* 0x000fca0004800000 */
[----:B------:R-:W-:Y:S02]  /*7000*/  IMAD.IADD R12, R21, 0x1, R8 ;  /* 0x00000001150c7824 */ /* 0x000fe400078e0208 */
        /* <DEDUP_REMOVED lines=11> */
[----:B------:R-:W-:Y:S01]  /*70c0*/  IMAD.IADD R20, R21, 0x1, R12 ;  /* 0x0000000115147824 */ /* 0x000fe200078e020c */
[----:B------:R-:W-:Y:S02]  /*70d0*/  WARPGROUP.DEPBAR.LE gsb0, 0x0 ;  /* 0x00008000000079c5 */ /* 0x000fe40000010000 */
[----:B------:R-:W-:-:S06]  /*70e0*/  WARPGROUP.ARRIVE ;  /* 0x00000000000079c5 */ /* 0x000fcc0000000000 */
[----:B------:R-:W-:Y:S01]  /*70f0*/  HGMMA.64x64x16.F32 R152, gdesc[UR28], R152, gsb0 ;  /* 0x00e000001c9879f0 */ /* 0x000fe20008000898 */
[----:B------:R-:W-:Y:S01]  /*7100*/  R2UR UR28, R20 ;  /* 0x00000000141c72ca */ /* 0x000fe200000e0000 */
[C---:B------:R-:W-:Y:S01]  /*7110*/  IMAD.IADD R20, R15.reuse, 0x1, R12 ;  /* 0x000000010f147824 */ /* 0x040fe200078e020c */
[----:B------:R-:W-:Y:S01]  /*7120*/  UMOV UR29, 0x40000040 ;  /* 0x40000040001d7882 */ /* 0x000fe20000000000 */
[----:B------:R-:W-:Y:S01]  /*7130*/  UMOV UR31, 0x40000040 ;  /* 0x40000040001f7882 */ /* 0x000fe20000000000 */
[--C-:B------:R-:W-:Y:S02]  /*7140*/  IMAD.IADD R15, R15, 0x1, R14.reuse ;  /* 0x000000010f0f7824 */ /* 0x100fe400078e020e */
[----:B------:R-:W-:Y:S01]  /*7150*/  R2UR UR30, R20 ;  /* 0x00000000141e72ca */ /* 0x000fe200000e0000 */
[----:B------:R-:W-:Y:S02]  /*7160*/  IMAD.IADD R20, R21, 0x1, R14 ;  /* 0x0000000115147824 */ /* 0x000fe400078e020e */
[----:B------:R-:W-:-:S05]  /*7170*/  IMAD.MOV.U32 R21, RZ, RZ, 0xa00 ;  /* 0x00000a00ff157424 */ /* 0x000fca00078e00ff */
        /* <DEDUP_REMOVED lines=22> */
[----:B------:R-:W-:Y:S02]  /*72e0*/  IMAD.IADD R20, R21, 0x1, R8 ;  /* 0x0000000115147824 */ /* 0x000fe400078e0208 */
[----:B------:R-:W-:Y:S01]  /*72f0*/  VIADD R15, R7, 0xa00 ;  /* 0x00000a00070f7836 */ /* 0x000fe20000000000 */
[----:B------:R-:W-:Y:S02]  /*7300*/  WARPGROUP.DEPBAR.LE gsb0, 0x0 ;  /* 0x00008000000079c5 */ /* 0x000fe40000010000 */
[----:B------:R-:W-:-:S06]  /*7310*/  WARPGROUP.ARRIVE ;  /* 0x00000000000079c5 */ /* 0x000fcc0000000000 */
[----:B------:R-:W-:Y:S01]  /*7320*/  HGMMA.64x64x16.F32 R152, gdesc[UR28], R152, gsb0 ;  /* 0x00e000001c9879f0 */ /* 0x000fe20008000898 */
[----:B------:R-:W-:Y:S01]  /*7330*/  R2UR UR28, R20 ;  /* 0x00000000141c72ca */ /* 0x000fe200000e0000 */
[----:B------:R-:W-:Y:S01]  /*7340*/  IMAD.IADD R20, R8, 0x1, R15 ;  /* 0x0000000108147824 */ /* 0x000fe200078e020f */
[----:B------:R-:W-:Y:S01]  /*7350*/  UMOV UR29, 0x40000040 ;  /* 0x40000040001d7882 */ /* 0x000fe20000000000 */
[----:B------:R-:W-:-:S03]  /*7360*/  UMOV UR31, 0x40000040 ;  /* 0x40000040001f7882 */ /* 0x000fc60000000000 */
[----:B------:R-:W-:Y:S01]  /*7370*/  R2UR UR30, R20 ;  /* 0x00000000141e72ca */ /* 0x000fe200000e0000 */
[----:B------:R-:W-:Y:S01]  /*7380*/  IMAD.IADD R20, R21, 0x1, R12 ;  /* 0x0000000115147824 */ /* 0x000fe200078e020c */
[----:B------:R-:W-:Y:S02]  /*7390*/  WARPGROUP.DEPBAR.LE gsb0, 0x0 ;  /* 0x00008000000079c5 */ /* 0x000fe40000010000 */
[----:B------:R-:W-:-:S09]  /*73a0*/  WARPGROUP.ARRIVE ;  /* 0x00000000000079c5 */ /* 0x000fd20000000000 */
[----:B------:R-:W-:Y:S01]  /*73b0*/  HGMMA.64x64x16.F32 R152, gdesc[UR28], R152, gsb0 ;  /* 0x00e000001c9879f0 */ /* 0x000fe20008000898 */
[----:B------:R-:W-:Y:S01]  /*73c0*/  R2UR UR28, R20 ;  /* 0x00000000141c72ca */ /* 0x000fe200000e0000 */
[--C-:B------:R-:W-:Y:S01]  /*73d0*/  IMAD.IADD R20, R12, 0x1, R15.reuse ;  /* 0x000000010c147824 */ /* 0x100fe200078e020f */
[----:B------:R-:W-:Y:S01]  /*73e0*/  UMOV UR29, 0x40000040 ;  /* 0x40000040001d7882 */ /* 0x000fe20000000000 */
[----:B------:R-:W-:Y:S01]  /*73f0*/  UMOV UR31, 0x40000040 ;  /* 0x40000040001f7882 */ /* 0x000fe20000000000 */
[----:B------:R-:W-:Y:S02]  /*7400*/  IMAD.IADD R15, R14, 0x1, R15 ;  /* 0x000000010e0f7824 */ /* 0x000fe400078e020f */
        /* <DEDUP_REMOVED lines=70> */
[----:B------:R-:W-:Y:S02]  /*7870*/  IMAD.IADD R20, R21, 0x1, R8 ;  /* 0x0000000115147824 */ /* 0x000fe400078e0208 */
        /* <DEDUP_REMOVED lines=47> */
.L_x_4083:
[----:B------:R-:W-:Y:S01]  /*7b70*/  ISETP.NE.AND P1, PT, R220, 0x1, PT ;  /* 0x00000001dc00780c */ /* 0x000fe20003f25270 */
[----:B------:R-:W-:Y:S01]  /*7b80*/  VIADD R7, R190, UR38 ;  /* 0x00000026be077c36 */ /* 0x000fe20008000000 */
[----:B------:R-:W-:Y:S01]  /*7b90*/  UMOV UR10, 0xffffffc0 ;  /* 0xffffffc0000a7882 */ /* 0x000fe20000000000 */
[----:B------:R-:W-:Y:S01]  /*7ba0*/  UMOV UR11, 0x40000040 ;  /* 0x40000040000b7882 */ /* 0x000fe20000000000 */
[----:B------:R-:W-:-:S09]  /*7bb0*/  UIMAD UR10, UR32, UR10, 0x1 ;  /* 0x00000001200a74a4 */ /* 0x000fd2000f8e020a */
[----:B------:R-:W0:Y:S08]  /*7bc0*/  @P1 LDC R8, c[0x0][0x44c] ;  /* 0x00011300ff081b82 */ /* 0x000e300000000800 */
[----:B------:R-:W1:Y:S01]  /*7bd0*/  @P1 LDC R15, c[0x0][0x450] ;  /* 0x00011400ff0f1b82 */ /* 0x000e620000000800 */
[----:B0-----:R-:W-:-:S05]  /*7be0*/  @P1 IMAD.HI.U32 R8, R7, R8, RZ ;  /* 0x0000000807081227 */ /* 0x001fca00078e00ff */
[----:B-1----:R-:W-:Y:S02]  /*7bf0*/  @P1 SHF.R.U32.HI R7, RZ, R15, R8 ;  /* 0x0000000fff071219 */ /* 0x002fe40000011608 */
[----:B------:R-:W-:-:S03]  /*7c00*/  IADD3 R15, -R18, UR10, RZ ;  /* 0x0000000a120f7c10 */ /* 0x000fc6000fffe1ff */
[----:B------:R-:W0:Y:S02]  /*7c10*/  SHFL.IDX PT, R21, R7, 0x1, 0x1c1f ;  /* 0x003c1f0007157f89 */ /* 0x000e2400000e0000 */
[----:B------:R-:W-:Y:S02]  /*7c20*/  IMAD R8, R186, UR6, R15 ;  /* 0x00000006ba087c24 */ /* 0x000fe4000f8e020f */
[----:B------:R-:W1:Y:S03]  /*7c30*/  SHFL.IDX PT, R7, R7, RZ, 0x1c1f ;  /* 0x001c1fff07077589 */ /* 0x000e6600000e0000 */
[----:B0-----:R-:W-:-:S04]  /*7c40*/  IADD3 R12, R21, -UR5, R8 ;  /* 0x80000005150c7c10 */ /* 0x001fc8000fffe008 */
        /* <DEDUP_REMOVED lines=46> */
[----:B------:R-:W-:-:S04]  /*7f30*/  FMNMX.FTZ R12, R182, R15, !PT ;  /* 0x0000000fb60c7209 */ /* 0x000fc80007810000 */
[----:B------:R-:W-:Y:S02]  /*7f40*/  FMNMX.FTZ R14, R183, R12, !PT ;  /* 0x0000000cb70e7209 */ /* 0x000fe40007810000 */
[----:B-1----:R-:W-:-:S03]  /*7f50*/  IADD3 R12, R7, -UR5, R8 ;  /* 0x80000005070c7c10 */ /* 0x002fc6000fffe008 */
[----:B------:R-:W0:Y:S01]  /*7f60*/  SHFL.BFLY PT, R15, R14, 0x2, 0x1f ;  /* 0x0c401f000e0f7f89 */ /* 0x000e2200000e0000 */
        /* <DEDUP_REMOVED lines=15> */
[----:B------:R-:W0:Y:S01]  /*8060*/  SHFL.BFLY PT, R20, R15, 0x1, 0x1f ;  /* 0x0c201f000f147f89 */ /* 0x000e2200000e0000 */
[----:B------:R-:W-:Y:S02]  /*8070*/  FMNMX.FTZ R7, R157, R8, !PT ;  /* 0x000000089d077209 */ /* 0x000fe40007810000 */
[----:B------:R-:W-:Y:S02]  /*8080*/  ISETP.GT.AND P1, PT, R12, 0x18, PT ;  /* 0x000000180c00780c */ /* 0x000fe40003f24270 */
[----:B------:R-:W-:-:S02]  /*8090*/  FSEL R161, R161, -INF , P2 ;  /* 0xff800000a1a17808 */ /* 0x000fc40001000000 */
[----:B------:R-:W-:Y:S02]  /*80a0*/  FMNMX.FTZ R8, R160, R7, !PT ;  /* 0x00000007a0087209 */ /* 0x000fe40007810000 */
[----:B------:R-:W-:Y:S02]  /*80b0*/  ISETP.GT.AND P2, PT, R12, 0x19, PT ;  /* 0x000000190c00780c */ /* 0x000fe40003f44270 */
[----:B------:R-:W-:Y:S02]  /*80c0*/  FSEL R164, R164, -INF , P1 ;  /* 0xff800000a4a47808 */ /* 0x000fe40000800000 */
[----:B------:R-:W-:Y:S02]  /*80d0*/  FMNMX.FTZ R7, R161, R8, !PT ;  /* 0x00000008a1077209 */ /* 0x000fe40007810000 */
[----:B------:R-:W-:Y:S02]  /*80e0*/  ISETP.GT.AND P1, PT, R12, 0x20, PT ;  /* 0x000000200c00780c */ /* 0x000fe40003f24270 */
[----:B------:R-:W-:-:S02]  /*80f0*/  FSEL R165, R165, -INF , P2 ;  /* 0xff800000a5a57808 */ /* 0x000fc40001000000 */
[----:B------:R-:W-:Y:S02]  /*8100*/  FMNMX.FTZ R14, R164, R7, !PT ;  /* 0x00000007a40e7209 */ /* 0x000fe40007810000 */
[----:B------:R-:W-:Y:S02]  /*8110*/  ISETP.GT.AND P2, PT, R12, 0x21, PT ;  /* 0x000000210c00780c */ /* 0x000fe40003f44270 */
[----:B------:R-:W-:Y:S02]  /*8120*/  FSEL R152, R168, -INF , P1 ;  /* 0xff800000a8987808 */ /* 0x000fe40000800000 */
[----:B------:R-:W-:Y:S02]  /*8130*/  FMNMX.FTZ R7, R165, R14, !PT ;  /* 0x0000000ea5077209 */ /* 0x000fe40007810000 */
[----:B0-----:R-:W-:Y:S02]  /*8140*/  FMNMX.FTZ R8, R15, R20, !PT ;  /* 0x000000140f087209 */ /* 0x001fe40007810000 */
[----:B------:R-:W-:-:S02]  /*8150*/  ISETP.GT.AND P3, PT, R12, 0x28, PT ;  /* 0x000000280c00780c */ /* 0x000fc40003f64270 */
[----:B------:R-:W-:Y:S01]  /*8160*/  FSEL R196, R169, -INF , P2 ;  /* 0xff800000a9c47808 */ /* 0x000fe20001000000 */
[----:B------:R-:W-:Y:S01]  /*8170*/  FMUL.FTZ R198, R8, UR4 ;  /* 0x0000000408c67c20 */ /* 0x000fe20008410000 */
[----:B------:R-:W-:Y:S02]  /*8180*/  FMNMX.FTZ R7, R152, R7, !PT ;  /* 0x0000000798077209 */ /* 0x000fe40007810000 */
[----:B------:R-:W-:Y:S02]  /*8190*/  ISETP.GT.AND P4, PT, R12, 0x29, PT ;  /* 0x000000290c00780c */ /* 0x000fe40003f84270 */
[----:B------:R-:W-:Y:S02]  /*81a0*/  FSEL R172, R172, -INF , P3 ;  /* 0xff800000acac7808 */ /* 0x000fe40001800000 */
[----:B------:R-:W-:Y:S02]  /*81b0*/  FMNMX.FTZ R7, R196, R7, !PT ;  /* 0x00000007c4077209 */ /* 0x000fe40007810000 */
[----:B------:R-:W-:-:S02]  /*81c0*/  FSETP.NEU.FTZ.AND P1, PT, R8, -INF , PT ;  /* 0xff8000000800780b */ /* 0x000fc40003f3d000 */
[----:B------:R-:W-:Y:S02]  /*81d0*/  ISETP.GT.AND P2, PT, R12, 0x30, PT ;  /* 0x000000300c00780c */ /* 0x000fe40003f44270 */
[----:B------:R-:W-:Y:S02]  /*81e0*/  FSEL R197, R173, -INF , P4 ;  /* 0xff800000adc57808 */ /* 0x000fe40002000000 */
[----:B------:R-:W-:Y:S02]  /*81f0*/  FMNMX.FTZ R14, R172, R7, !PT ;  /* 0x00000007ac0e7209 */ /* 0x000fe40007810000 */
[----:B------:R-:W-:Y:S02]  /*8200*/  FSEL R198, R198, RZ, P1 ;  /* 0x000000ffc6c67208 */ /* 0x000fe40000800000 */
[----:B------:R-:W-:Y:S02]  /*8210*/  ISETP.GT.AND P3, PT, R12, 0x31, PT ;  /* 0x000000310c00780c */ /* 0x000fe40003f64270 */
[----:B------:R-:W-:Y:S01]  /*8220*/  FSEL R176, R176, -INF , P2 ;  /* 0xff800000b0b07808 */ /* 0x000fe20001000000 */
[--C-:B------:R-:W-:Y:S01]  /*8230*/  FFMA.FTZ R15, R154, UR4, -R198.reuse ;  /* 0x000000049a0f7c23 */ /* 0x100fe200080108c6 */
[----:B------:R-:W-:Y:S01]  /*8240*/  FMNMX.FTZ R7, R197, R14, !PT ;  /* 0x0000000ec5077209 */ /* 0x000fe20007810000 */
[----:B------:R-:W-:Y:S01]  /*8250*/  FFMA.FTZ R169, R159, UR4, -R198 ;  /* 0x000000049fa97c23 */ /* 0x000fe200080108c6 */
[----:B------:R-:W-:Y:S01]  /*8260*/  ISETP.GT.AND P2, PT, R12, 0x38, PT ;  /* 0x000000380c00780c */ /* 0x000fe20003f44270 */
[----:B------:R-:W-:Y:S01]  /*8270*/  IMAD.MOV R159, RZ, RZ, -R184 ;  /* 0x000000ffff9f7224 */ /* 0x000fe200078e0ab8 */
[----:B------:R-:W-:Y:S01]  /*8280*/  FSEL R154, R177, -INF , P3 ;  /* 0xff800000b19a7808 */ /* 0x000fe20001800000 */
[--C-:B------:R-:W-:Y:S01]  /*8290*/  FFMA.FTZ R177, R158, UR4, -R198.reuse ;  /* 0x000000049eb17c23 */ /* 0x100fe200080108c6 */
[----:B------:R-:W-:Y:S01]  /*82a0*/  FMNMX.FTZ R7, R176, R7, !PT ;  /* 0x00000007b0077209 */ /* 0x000fe20007810000 */
[--C-:B------:R-:W-:Y:S01]  /*82b0*/  FFMA.FTZ R20, R162, UR4, -R198.reuse ;  /* 0x00000004a2147c23 */ /* 0x100fe200080108c6 */
[----:B------:R-:W-:Y:S01]  /*82c0*/  ISETP.GT.AND P3, PT, R12, 0x39, PT ;  /* 0x000000390c00780c */ /* 0x000fe20003f64270 */
[--C-:B------:R-:W-:Y:S01]  /*82d0*/  FFMA.FTZ R12, R155, UR4, -R198.reuse ;  /* 0x000000049b0c7c23 */ /* 0x100fe200080108c6 */
[----:B------:R-:W-:Y:S01]  /*82e0*/  FSEL R199, R180, -INF , P2 ;  /* 0xff800000b4c77808 */ /* 0x000fe20001000000 */
[--C-:B------:R-:W-:Y:S01]  /*82f0*/  FFMA.FTZ R180, R182, UR4, -R198.reuse ;  /* 0x00000004b6b47c23 */ /* 0x100fe200080108c6 */
[----:B------:R-:W-:Y:S01]  /*8300*/  FMNMX.FTZ R14, R154, R7, !PT ;  /* 0x000000079a0e7209 */ /* 0x000fe20007810000 */
[--C-:B------:R-:W-:Y:S01]  /*8310*/  FFMA.FTZ R173, R163, UR4, -R198.reuse ;  /* 0x00000004a3ad7c23 */ /* 0x100fe200080108c6 */
[----:B------:R-:W-:Y:S01]  /*8320*/  FSEL R155, R181, -INF , P3 ;  /* 0xff800000b59b7808 */ /* 0x000fe20001800000 */
        /* <DEDUP_REMOVED lines=11> */
[----:B------:R-:W-:Y:S01]  /*83e0*/  FFMA.FTZ R179, R179, UR4, -R198 ;  /* 0x00000004b3b37c23 */ /* 0x000fe200080108c6 */
[----:B------:R-:W-:Y:S08]  /*83f0*/  MUFU.EX2 R15, R15 ;  /* 0x0000000f000f7308 */ /* 0x000ff00000000800 */
[----:B------:R-:W-:Y:S08]  /*8400*/  MUFU.EX2 R12, R12 ;  /* 0x0000000c000c7308 */ /* 0x000ff00000000800 */
[----:B------:R-:W-:Y:S01]  /*8410*/  MUFU.EX2 R14, R177 ;  /* 0x000000b1000e7308 */ /* 0x000fe20000000800 */
[----:B0-----:R-:W-:-:S07]  /*8420*/  FMNMX.FTZ R158, R7, R158, !PT ;  /* 0x0000009e079e7209 */ /* 0x001fce0007810000 */
[----:B------:R-:W0:Y:S01]  /*8430*/  MUFU.EX2 R169, R169 ;  /* 0x000000a900a97308 */ /* 0x000e220000000800 */
[----:B------:R-:W1:Y:S07]  /*8440*/  SHFL.BFLY PT, R7, R158, 0x1, 0x1f ;  /* 0x0c201f009e077f89 */ /* 0x000e6e00000e0000 */
        /* <DEDUP_REMOVED lines=10> */
[--C-:B------:R-:W-:Y:S01]  /*84f0*/  FFMA.FTZ R21, R153, UR4, -R158.reuse ;  /* 0x0000000499157c23 */ /* 0x100fe2000801089e */
[--C-:B------:R-:W-:Y:S01]  /*8500*/  FFMA.FTZ R204, R152, UR4, -R158.reuse ;  /* 0x0000000498cc7c23 */ /* 0x100fe2000801089e */
[----:B------:R-:W-:Y:S01]  /*8510*/  FSEL R152, R8, RZ, P1 ;  /* 0x000000ff08987208 */ /* 0x000fe20000800000 */
[--C-:B------:R-:W-:Y:S01]  /*8520*/  FFMA.FTZ R183, R156, UR4, -R158.reuse ;  /* 0x000000049cb77c23 */ /* 0x100fe2000801089e */
[----:B------:R-:W-:Y:S01]  /*8530*/  FSEL R153, R7, RZ, P2 ;  /* 0x000000ff07997208 */ /* 0x000fe20001000000 */
[--C-:B------:R-:W-:Y:S01]  /*8540*/  FFMA.FTZ R205, R196, UR4, -R158.reuse ;  /* 0x00000004c4cd7c23 */ /* 0x100fe2000801089e */
[----:B------:R-:W-:Y:S01]  /*8550*/  ISETP.NE.AND P1, PT, R18, R159, PT ;  /* 0x0000009f1200720c */ /* 0x000fe20003f25270 */
[----:B------:R-:W-:Y:S01]  /*8560*/  FADD.FTZ R152, -R152, R11 ;  /* 0x0000000b98987221 */ /* 0x000fe20000010100 */
[----:B------:R-:W-:Y:S01]  /*8570*/  FFMA.FTZ R196, R154, UR4, -R158 ;  /* 0x000000049ac47c23 */ /* 0x000fe2000801089e */
[----:B------:R-:W-:Y:S01]  /*8580*/  FADD.FTZ R153, -R153, R10 ;  /* 0x0000000a99997221 */ /* 0x000fe20000010100 */
[----:B------:R-:W-:Y:S01]  /*8590*/  FFMA.FTZ R198, R157, UR4, -R158 ;  /* 0x000000049dc67c23 */ /* 0x000fe2000801089e */
[----:B------:R-:W-:Y:S01]  /*85a0*/  FMUL.FTZ R156, R152, UR4 ;  /* 0x00000004989c7c20 */ /* 0x000fe20008410000 */
[----:B------:R-:W-:-:S02]  /*85b0*/  VIADD R152, R9, 0x38840 ;  /* 0x0003884009987836 */ /* 0x000fc40000000000 */
[----:B------:R-:W-:Y:S01]  /*85c0*/  FMUL.FTZ R153, R153, UR4 ;  /* 0x0000000499997c20 */ /* 0x000fe20008410000 */
[--C-:B------:R-:W-:Y:S01]  /*85d0*/  FFMA.FTZ R200, R160, UR4, -R158.reuse ;  /* 0x00000004a0c87c23 */ /* 0x100fe2000801089e */
[----:B------:R1:W2:Y:S01]  /*85e0*/  MUFU.EX2 R10, R156 ;  /* 0x0000009c000a7308 */ /* 0x0002a20000000800 */
[----:B------:R-:W-:Y:S01]  /*85f0*/  FFMA.FTZ R201, R161, UR4, -R158 ;  /* 0x00000004a1c97c23 */ /* 0x000fe2000801089e */
[----:B------:R-:W-:Y:S01]  /*8600*/  PRMT R152, R219, 0x654, R152 ;  /* 0x00000654db987816 */ /* 0x000fe20000000098 */
[----:B------:R-:W-:Y:S01]  /*8610*/  FFMA.FTZ R202, R164, UR4, -R158 ;  /* 0x00000004a4ca7c23 */ /* 0x000fe2000801089e */
[----:B------:R-:W-:Y:S02]  /*8620*/  @!P1 IMAD R154, R13, 0x40, R22 ;  /* 0x000000400d9a9824 */ /* 0x000fe400078e0216 */
[--C-:B------:R-:W-:Y:S01]  /*8630*/  FFMA.FTZ R203, R165, UR4, -R158.reuse ;  /* 0x00000004a5cb7c23 */ /* 0x100fe2000801089e */
[--C-:B------:R-:W-:Y:S01]  /*8640*/  FFMA.FTZ R172, R172, UR4, -R158.reuse ;  /* 0x00000004acac7c23 */ /* 0x100fe2000801089e */
[--C-:B------:R-:W-:Y:S01]  /*8650*/  FFMA.FTZ R197, R197, UR4, -R158.reuse ;  /* 0x00000004c5c57c23 */ /* 0x100fe2000801089e */
[----:B------:R3:W4:Y:S01]  /*8660*/  MUFU.EX2 R207, R153 ;  /* 0x0000009900cf7308 */ /* 0x0007220000000800 */
[----:B-1----:R-:W-:Y:S01]  /*8670*/  @!P1 IMAD R156, R154, 0x4, R17 ;  /* 0x000000049a9c9824 */ /* 0x002fe200078e0211 */
[----:B------:R1:W-:Y:S01]  /*8680*/  SYNCS.ARRIVE.TRANS64.RED.A1T0 RZ, [R152+URZ], RZ ;  /* 0x000000ff98ff79a7 */ /* 0x0003e2000810043f */
[--C-:B------:R-:W-:Y:S01]  /*8690*/  FFMA.FTZ R13, R199, UR4, -R158.reuse ;  /* 0x00000004c70d7c23 */ /* 0x100fe2000801089e */
[--C-:B------:R-:W-:Y:S01]  /*86a0*/  FFMA.FTZ R206, R155, UR4, -R158.reuse ;  /* 0x000000049bce7c23 */ /* 0x100fe2000801089e */
[----:B------:R-:W-:Y:S01]  /*86b0*/  FFMA.FTZ R157, R176, UR4, -R158 ;  /* 0x00000004b09d7c23 */ /* 0x000fe2000801089e */
[----:B------:R-:W-:Y:S01]  /*86c0*/  IMAD R176, R2, 0x1000, R19 ;  /* 0x0000100002b07824 */ /* 0x000fe200078e0213 */
[----:B0-----:R-:W-:Y:S01]  /*86d0*/  F2FP.F16.F32.PACK_AB R155, R169, R14 ;  /* 0x0000000ea99b723e */ /* 0x001fe200000000ff */
[----:B------:R-:W-:Y:S01]  /*86e0*/  MUFU.EX2 R182, R182 ;  /* 0x000000b600b67308 */ /* 0x000fe20000000800 */
[----:B--2---:R-:W-:Y:S01]  /*86f0*/  @!P1 STS [R156+0x38420], R10 ;  /* 0x0384200a9c009388 */ /* 0x004fe20000000800 */
[----:B---3--:R-:W-:Y:S01]  /*8700*/  F2FP.F16.F32.PACK_AB R153, R12, R15 ;  /* 0x0000000f0c99723e */ /* 0x008fe200000000ff */
[----:B------:R-:W-:Y:S01]  /*8710*/  FMUL.FTZ R26, R26, R10 ;  /* 0x0000000a1a1a7220 */ /* 0x000fe20000410000 */
[----:B------:R-:W-:Y:S01]  /*8720*/  F2FP.F16.F32.PACK_AB R159, R177, R168 ;  /* 0x000000a8b19f723e */ /* 0x000fe200000000ff */
[-C--:B------:R-:W-:Y:S01]  /*8730*/  FMUL.FTZ R27, R27, R10.reuse ;  /* 0x0000000a1b1b7220 */ /* 0x080fe20000410000 */
[----:B------:R-:W-:Y:S01]  /*8740*/  R2UR UR10, R176 ;  /* 0x00000000b00a72ca */ /* 0x000fe200000e0000 */
[-C--:B------:R-:W-:Y:S01]  /*8750*/  FMUL.FTZ R30, R30, R10.reuse ;  /* 0x0000000a1e1e7220 */ /* 0x080fe20000410000 */
[----:B------:R-:W1:Y:S01]  /*8760*/  MUFU.EX2 R21, R21 ;  /* 0x0000001500157308 */ /* 0x000e620000000800 */
[----:B----4-:R0:W-:Y:S01]  /*8770*/  @!P1 STS [R156+0x38400], R207 ;  /* 0x038400cf9c009388 */ /* 0x0101e20000000800 */
        /* <DEDUP_REMOVED lines=59> */
[----:B------:R-:W-:Y:S01]  /*8b30*/  FMUL.FTZ R75, R75, R10 ;  /* 0x0000000a4b4b7220 */ /* 0x000fe20000410000 */
        /* <DEDUP_REMOVED lines=87> */
[----:B------:R-:W-:Y:S01]  /*90b0*/  FMUL.FTZ R147, R147, R10 ;  /* 0x0000000a93937220 */ /* 0x000fe20000410000 */
[-C--:B------:R-:W-:Y:S01]  /*90c0*/  FMUL.FTZ R148, R148, R207.reuse ;  /* 0x000000cf94947220 */ /* 0x080fe20000410000 */
[----:B------:R-:W-:Y:S01]  /*90d0*/  FMUL.FTZ R149, R149, R207 ;  /* 0x000000cf95957220 */ /* 0x000fe20000410000 */
[----:B------:R-:W3:Y:S01]  /*90e0*/  MUFU.EX2 R196, R196 ;  /* 0x000000c400c47308 */ /* 0x000ee20000000800 */
[----:B--2---:R-:W-:Y:S01]  /*90f0*/  F2FP.F16.F32.PACK_AB R157, R173, R20 ;  /* 0x00000014ad9d723e */ /* 0x004fe200000000ff */
[-C--:B------:R-:W-:Y:S01]  /*9100*/  FMUL.FTZ R150, R150, R10.reuse ;  /* 0x0000000a96967220 */ /* 0x080fe20000410000 */
[----:B------:R-:W-:Y:S01]  /*9110*/  FMUL.FTZ R151, R151, R10 ;  /* 0x0000000a97977220 */ /* 0x000fe20000410000 */
[----:B0-----:R-:W-:Y:S01]  /*9120*/  F2FP.F16.F32.PACK_AB R165, R179, R178 ;  /* 0x000000b2b3a5723e */ /* 0x001fe200000000ff */
[----:B------:R0:W-:Y:S01]  /*9130*/  STSM.16.M88.4 [R185+0x36400], R152 ;  /* 0x03640098b9007844 */ /* 0x0001e20000000200 */
[----:B-1----:R-:W-:Y:S01]  /*9140*/  F2FP.F16.F32.PACK_AB R167, R181, R180 ;  /* 0x000000b4b5a7723e */ /* 0x002fe200000000ff */
[----:B------:R-:W-:Y:S01]  /*9150*/  VIADD R199, R176, 0x80 ;  /* 0x00000080b0c77836 */ /* 0x000fe20000000000 */
[----:B------:R-:W-:Y:S01]  /*9160*/  MUFU.EX2 R13, R13 ;  /* 0x0000000d000d7308 */ /* 0x000fe20000000800 */
[----:B------:R0:W-:Y:S01]  /*9170*/  STSM.16.M88.4 [R187], R156 ;  /* 0x0000009cbb007844 */ /* 0x0001e20000000200 */
[----:B------:R-:W-:Y:S01]  /*9180*/  FFMA.FTZ R15, R10, R6, R15 ;  /* 0x000000060a0f7223 */ /* 0x000fe2000001000f */
[----:B------:R-:W-:-:S02]  /*9190*/  FFMA.FTZ R182, R207, R5, R182 ;  /* 0x00000005cfb67223 */ /* 0x000fc400000100b6 */
[----:B------:R0:W-:Y:S01]  /*91a0*/  STSM.16.M88.4 [R189], R160 ;  /* 0x000000a0bd007844 */ /* 0x0001e20000000200 */
[----:B------:R-:W-:Y:S01]  /*91b0*/  FADD.FTZ R15, R12, R15 ;  /* 0x0000000f0c0f7221 */ /* 0x000fe20000010000 */
[----:B------:R-:W-:Y:S01]  /*91c0*/  FADD.FTZ R182, R21, R182 ;  /* 0x000000b615b67221 */ /* 0x000fe20000010000 */
[----:B------:R-:W1:Y:S01]  /*91d0*/  MUFU.EX2 R206, R206 ;  /* 0x000000ce00ce7308 */ /* 0x000e620000000800 */
[----:B---3--:R-:W-:Y:S01]  /*91e0*/  F2FP.F16.F32.PACK_AB R164, R196, R11 ;  /* 0x0000000bc4a4723e */ /* 0x008fe200000000ff */
        /* <DEDUP_REMOVED lines=17> */
[----:B------:R-:W-:Y:S01]  /*9300*/  R2UR UR10, R199 ;  /* 0x00000000c70a72ca */ /* 0x000fe200000e0000 */
[----:B------:R-:W-:Y:S01]  /*9310*/  UMOV UR11, 0x40000040 ;  /* 0x40000040000b7882 */ /* 0x000fe20000000000 */
[----:B------:R-:W-:Y:S02]  /*9320*/  VIADD R199, R176, 0x100 ;  /* 0x00000100b0c77836 */ /* 0x000fe40000000000 */
[----:B------:R-:W-:Y:S01]  /*9330*/  FADD.FTZ R204, R204, R203 ;  /* 0x000000cbcccc7221 */ /* 0x000fe20000010000 */
[----:B------:R-:W-:Y:S02]  /*9340*/  VIADD R176, R176, 0x180 ;  /* 0x00000180b0b07836 */ /* 0x000fe40000000000 */
        /* <DEDUP_REMOVED lines=14> */
[----:B------:R-:W-:Y:S02]  /*9430*/  WARPGROUP.DEPBAR.LE gsb0, 0x0 ;  /* 0x00008000000079c5 */ /* 0x000fe40000010000 */
[----:B------:R-:W-:-:S06]  /*9440*/  WARPGROUP.ARRIVE ;  /* 0x00000000000079c5 */ /* 0x000fcc0000000000 */
        /* <DEDUP_REMOVED lines=24> */
.L_x_4084:
[----:B------:R-:W-:Y:S01]  /*95d0*/  UISETP.GT.AND UP0, UPT, UR32, UR7, UPT ;  /* 0x000000072000728c */ /* 0x000fe2000bf04270 */
[----:B------:R-:W-:Y:S01]  /*95e0*/  VIADD R10, R9, 0x38860 ;  /* 0x00038860090a7836 */ /* 0x000fe20000000000 */
[----:B------:R-:W-:Y:S01]  /*95f0*/  UIADD3 UR32, UR32, -0x1, URZ ;  /* 0xffffffff20207890 */ /* 0x000fe2000fffe03f */
[----:B------:R-:W-:Y:S02]  /*9600*/  IMAD.MOV.U32 R11, RZ, RZ, R8 ;  /* 0x000000ffff0b7224 */ /* 0x000fe400078e0008 */
[----:B------:R-:W-:Y:S01]  /*9610*/  IMAD.MOV.U32 R13, RZ, RZ, R2 ;  /* 0x000000ffff0d7224 */ /* 0x000fe200078e0002 */
[----:B------:R-:W-:Y:S02]  /*9620*/  PLOP3.LUT P1, PT, PT, PT, UP0, 0x80, 0x0 ;  /* 0x000000000000781c */ /* 0x000fe40003f2f008 */
[----:B------:R-:W-:-:S04]  /*9630*/  PRMT R10, R219, 0x654, R10 ;  /* 0x00000654db0a7816 */ /* 0x000fc8000000000a */
[----:B------:R0:W-:Y:S02]  /*9640*/  SYNCS.ARRIVE.TRANS64.RED.A1T0 RZ, [R10+URZ], RZ ;  /* 0x000000ff0aff79a7 */ /* 0x0001e4000810043f */
[----:B0-----:R-:W-:-:S05]  /*9650*/  IMAD.MOV.U32 R10, RZ, RZ, R7 ;  /* 0x000000ffff0a7224 */ /* 0x001fca00078e0007 */
[----:B------:R-:W-:Y:S05]  /*9660*/  @P1 BRA `(.L_x_4085) ;  /* 0xffffffcc00741947 */ /* 0x000fea000383ffff */
.L_x_4074:
[----:B------:R-:W-:-:S13]  /*9670*/  ISETP.LE.AND P1, PT, RZ, UR32, PT ;  /* 0x00000020ff007c0c */ /* 0x000fda000bf23270 */
[----:B------:R-:W-:Y:S05]  /*9680*/  @!P1 BRA `(.L_x_4086) ;  /* 0x0000002c00509947 */ /* 0x000fea0003800000 */
[----:B------:R-:W-:Y:S01]  /*9690*/  IMAD.MOV.U32 R197, RZ, RZ, R8 ;  /* 0x000000ffffc57224 */ /* 0x000fe200078e0008 */
[----:B------:R-:W-:Y:S01]  /*96a0*/  ULDC UR28, c[0x0][0xa80] ;  /* 0x0002a000001c7ab9 */ /* 0x000fe20000000800 */
[----:B------:R-:W-:Y:S02]  /*96b0*/  IMAD.MOV.U32 R10, RZ, RZ, R7 ;  /* 0x000000ffff0a7224 */ /* 0x000fe400078e0007 */
[----:B------:R-:W-:-:S07]  /*96c0*/  IMAD.MOV.U32 R199, RZ, RZ, R2 ;  /* 0x000000ffffc77224 */ /* 0x000fce00078e0002 */
.L_x_4097:
[----:B------:R-:W-:-:S05]  /*96d0*/  VIADD R2, R199, 0x1 ;  /* 0x00000001c7027836 */ /* 0x000fca0000000000 */
[----:B------:R-:W-:-:S04]  /*96e0*/  ISETP.NE.AND P1, PT, R2, 0x2, PT ;  /* 0x000000020200780c */ /* 0x000fc80003f25270 */
[----:B------:R-:W-:Y:S02]  /*96f0*/  SEL R7, RZ, 0x1, P1 ;  /* 0x00000001ff077807 */ /* 0x000fe40000800000 */
[----:B------:R-:W-:Y:S02]  /*9700*/  SEL R2, R2, RZ, P1 ;  /* 0x000000ff02027207 */ /* 0x000fe40000800000 */
[----:B------:R-:W-:Y:S01]  /*9710*/  LOP3.LUT R16, R16, R7, RZ, 0x3c, !PT ;  /* 0x0000000710107212 */ /* 0x000fe200078e3cff */
[----:B------:R-:W-:Y:S06]  /*9720*/  @!P0 BRA `(.L_x_4087) ;  /* 0x0000000000048947 */ /* 0x000fec0003800000 */
[----:B------:R-:W-:Y:S01]  /*9730*/  BPT.TRAP 0x1 ;  /* 0x000000040000795c */ /* 0x000fe20000300000 */
.L_x_4087:
[----:B------:R-:W-:Y:S01]  /*9740*/  IMAD R9, R2, 0x8, R17 ;  /* 0x0000000802097824 */ /* 0x000fe200078e0211 */
[----:B------:R-:W-:-:S04]  /*9750*/  SHF.L.U32 R8, R16, 0x1f, RZ ;  /* 0x0000001f10087819 */ /* 0x000fc800000006ff */
[----:B------:R0:W1:Y:S01]  /*9760*/  SYNCS.PHASECHK.TRANS64.TRYWAIT P1, [R9+URZ+0x38830], R8 ;  /* 0x03883008090075a7 */ /* 0x000062000802017f */
[----:B------:R-:W-:Y:S05]  /*9770*/  @!P0 BRA `(.L_x_4088) ;  /* 0x0000000000048947 */ /* 0x000fea0003800000 */
[----:B------:R-:W-:Y:S01]  /*9780*/  BPT.TRAP 0x1 ;  /* 0x000000040000795c */ /* 0x000fe20000300000 */
.L_x_4088:
[----:B------:R-:W-:Y:S01]  /*9790*/  IMAD R7, R2, 0x200, R0 ;  /* 0x0000020002077824 */ /* 0x000fe200078e0200 */
[----:B-1----:R-:W-:Y:S06]  /*97a0*/  @P1 BRA `(.L_x_4089) ;  /* 0x0000000000081947 */ /* 0x002fec0003800000 */
[----:B------:R-:W1:Y:S02]  /*97b0*/  SYNCS.PHASECHK.TRANS64.TRYWAIT P1, [R9+URZ+0x38830], R8 ;  /* 0x03883008090075a7 */ /* 0x000e64000802017f */
[----:B-1----:R-:W-:Y:S05]  /*97c0*/  @!P1 BRA `(.L_x_4090) ;  /* 0x000000b0004c9947 */ /* 0x002fea0003800000 */
.L_x_4089:
        /* <DEDUP_REMOVED lines=22> */
.L_x_4091:
[----:B------:R2:W3:Y:S01]  /*9930*/  SYNCS.PHASECHK.TRANS64.TRYWAIT P1, [R9+URZ+0x38850], R8 ;  /* 0x03885008090075a7 */ /* 0x0004e2000802017f */
[----:B------:R-:W-:Y:S05]  /*9940*/  @!P0 BRA `(.L_x_4092) ;  /* 0x0000000000048947 */ /* 0x000fea0003800000 */
[----:B------:R-:W-:Y:S01]  /*9950*/  BPT.TRAP 0x1 ;  /* 0x000000040000795c */ /* 0x000fe20000300000 */
.L_x_4092:
[----:B------:R-:W-:Y:S01]  /*9960*/  IMAD R7, R2, 0x1000, R4 ;  /* 0x0000100002077824 */ /* 0x000fe200078e0204 */
[----:B---3--:R-:W-:Y:S06]  /*9970*/  @P1 BRA `(.L_x_4093) ;  /* 0x0000000000081947 */ /* 0x008fec0003800000 */
[----:B------:R-:W3:Y:S02]  /*9980*/  SYNCS.PHASECHK.TRANS64.TRYWAIT P1, [R9+URZ+0x38850], R8 ;  /* 0x03885008090075a7 */ /* 0x000ee4000802017f */
[----:B---3--:R-:W-:Y:S05]  /*9990*/  @!P1 BRA `(.L_x_4094) ;  /* 0x000000ac00ec9947 */ /* 0x008fea0003800000 */
.L_x_4093:
        /* <DEDUP_REMOVED lines=200> */
[--C-:B------:R-:W-:Y:S02]  /*a620*/  IMAD.IADD R20, R11, 0x1, R13.reuse ;  /* 0x000000010b147824 */ /* 0x100fe400078e020d */
        /* <DEDUP_REMOVED lines=125> */
.L_x_4095:
[----:B------:R-:W-:Y:S01]  /*ae00*/  FMNMX.FTZ R8, R152, R10, !PT ;  /* 0x0000000a98087209 */ /* 0x000fe20007810000 */
[----:B------:R-:W-:Y:S01]  /*ae10*/  UMOV UR4, UR28 ;  /* 0x0000001c00047c82 */ /* 0x000fe20008000000 */
[----:B------:R-:W-:Y:S01]  /*ae20*/  IMAD R204, R2, 0x1000, R19 ;  /* 0x0000100002cc7824 */ /* 0x000fe200078e0213 */
[----:B------:R-:W-:Y:S01]  /*ae30*/  UMOV UR7, 0x40000040 ;  /* 0x4000004000077882 */ /* 0x000fe20000000000 */
[----:B------:R-:W-:-:S03]  /*ae40*/  FMNMX.FTZ R7, R153, R8, !PT ;  /* 0x0000000899077209 */ /* 0x000fc60007810000 */
[----:B------:R-:W-:Y:S02]  /*ae50*/  R2UR UR6, R204 ;  /* 0x00000000cc0672ca */ /* 0x000fe400000e0000 */
        /* <DEDUP_REMOVED lines=53> */
[----:B------:R-:W-:Y:S03]  /*b1b0*/  MUFU.EX2 R11, R11 ;  /* 0x0000000b000b7308 */ /* 0x000fe60000000800 */
[----:B------:R-:W1:Y:S01]  /*b1c0*/  SHFL.BFLY PT, R153, R8, 0x2, 0x1f ;  /* 0x0c401f0008997f89 */ /* 0x000e6200000e0000 */
[-C--:B0-----:R-:W-:Y:S01]  /*b1d0*/  FMUL.FTZ R24, R24, R10.reuse ;  /* 0x0000000a18187220 */ /* 0x081fe20000410000 */
        /* <DEDUP_REMOVED lines=52> */
[----:B------:R-:W-:Y:S01]  /*b520*/  FFMA.FTZ R153, R181, UR4, -R196 ;  /* 0x00000004b5997c23 */ /* 0x000fe200080108c4 */
[----:B------:R-:W-:Y:S01]  /*b530*/  MUFU.EX2 R186, R186 ;  /* 0x000000ba00ba7308 */ /* 0x000fe20000000800 */
[-C--:B------:R-:W-:Y:S01]  /*b540*/  FMUL.FTZ R112, R112, R10.reuse ;  /* 0x0000000a70707220 */ /* 0x080fe20000410000 */
[-C--:B------:R-:W-:Y:S01]  /*b550*/  FMUL.FTZ R113, R113, R10.reuse ;  /* 0x0000000a71717220 */ /* 0x080fe20000410000 */
[----:B------:R-:W-:Y:S01]  /*b560*/  FADD.FTZ R152, -R8, R197 ;  /* 0x000000c508987221 */ /* 0x000fe20000010100 */
[-C--:B------:R-:W-:Y:S01]  /*b570*/  FMUL.FTZ R116, R116, R10.reuse ;  /* 0x0000000a74747220 */ /* 0x080fe20000410000 */
[-C--:B------:R-:W-:Y:S01]  /*b580*/  FMUL.FTZ R117, R117, R10.reuse ;  /* 0x0000000a75757220 */ /* 0x080fe20000410000 */
[-C--:B------:R-:W-:Y:S01]  /*b590*/  FMUL.FTZ R120, R120, R10.reuse ;  /* 0x0000000a78787220 */ /* 0x080fe20000410000 */
[----:B------:R-:W-:Y:S01]  /*b5a0*/  FMUL.FTZ R181, R152, UR4 ;  /* 0x0000000498b57c20 */ /* 0x000fe20008410000 */
[----:B------:R1:W-:Y:S01]  /*b5b0*/  MUFU.EX2 R197, R153 ;  /* 0x0000009900c57308 */ /* 0x0003e20000000800 */
[----:B------:R-:W-:Y:S01]  /*b5c0*/  FMUL.FTZ R152, R8, UR4 ;  /* 0x0000000408987c20 */ /* 0x000fe20008410000 */
[-C--:B------:R-:W-:Y:S01]  /*b5d0*/  FMUL.FTZ R121, R121, R10.reuse ;  /* 0x0000000a79797220 */ /* 0x080fe20000410000 */
[-C--:B------:R-:W-:Y:S01]  /*b5e0*/  FMUL.FTZ R124, R124, R10.reuse ;  /* 0x0000000a7c7c7220 */ /* 0x080fe20000410000 */
[----:B------:R-:W-:Y:S01]  /*b5f0*/  FMUL.FTZ R125, R125, R10 ;  /* 0x0000000a7d7d7220 */ /* 0x000fe20000410000 */
[----:B------:R-:W-:Y:S01]  /*b600*/  FFMA.FTZ R196, R154, UR4, -R152 ;  /* 0x000000049ac47c23 */ /* 0x000fe20008010898 */
[----:B------:R-:W-:-:S02]  /*b610*/  VIADD R154, R9, 0x38840 ;  /* 0x00038840099a7836 */ /* 0x000fc40000000000 */
[----:B------:R-:W-:Y:S01]  /*b620*/  FFMA.FTZ R201, R155, UR4, -R152 ;  /* 0x000000049bc97c23 */ /* 0x000fe20008010898 */
[----:B------:R-:W2:Y:S01]  /*b630*/  MUFU.EX2 R181, R181 ;  /* 0x000000b500b57308 */ /* 0x000ea20000000800 */
[----:B-1----:R-:W-:Y:S02]  /*b640*/  IMAD.MOV R153, RZ, RZ, -R184 ;  /* 0x000000ffff997224 */ /* 0x002fe400078e0ab8 */
[----:B------:R-:W-:Y:S01]  /*b650*/  FFMA.FTZ R198, R158, UR4, -R152 ;  /* 0x000000049ec67c23 */ /* 0x000fe20008010898 */
[----:B------:R-:W-:Y:S01]  /*b660*/  PRMT R154, R219, 0x654, R154 ;  /* 0x00000654db9a7816 */ /* 0x000fe2000000009a */
[--C-:B------:R-:W-:Y:S01]  /*b670*/  FFMA.FTZ R203, R159, UR4, -R152.reuse ;  /* 0x000000049fcb7c23 */ /* 0x100fe20008010898 */
[--C-:B------:R-:W-:Y:S01]  /*b680*/  FFMA.FTZ R200, R162, UR4, -R152.reuse ;  /* 0x00000004a2c87c23 */ /* 0x100fe20008010898 */
[----:B------:R-:W-:Y:S01]  /*b690*/  ISETP.NE.AND P1, PT, R18, R153, PT ;  /* 0x000000991200720c */ /* 0x000fe20003f25270 */
[--C-:B------:R-:W-:Y:S01]  /*b6a0*/  FFMA.FTZ R205, R163, UR4, -R152.reuse ;  /* 0x00000004a3cd7c23 */ /* 0x100fe20008010898 */
[--C-:B------:R-:W-:Y:S01]  /*b6b0*/  FFMA.FTZ R202, R166, UR4, -R152.reuse ;  /* 0x00000004a6ca7c23 */ /* 0x100fe20008010898 */
[--C-:B------:R-:W-:Y:S01]  /*b6c0*/  FFMA.FTZ R207, R167, UR4, -R152.reuse ;  /* 0x00000004a7cf7c23 */ /* 0x100fe20008010898 */
[--C-:B------:R-:W-:Y:S01]  /*b6d0*/  FFMA.FTZ R170, R170, UR4, -R152.reuse ;  /* 0x00000004aaaa7c23 */ /* 0x100fe20008010898 */
[--C-:B------:R-:W-:Y:S01]  /*b6e0*/  FFMA.FTZ R171, R171, UR4, -R152.reuse ;  /* 0x00000004abab7c23 */ /* 0x100fe20008010898 */
[--C-:B------:R-:W-:Y:S01]  /*b6f0*/  FFMA.FTZ R174, R174, UR4, -R152.reuse ;  /* 0x00000004aeae7c23 */ /* 0x100fe20008010898 */
[--C-:B------:R-:W-:Y:S01]  /*b700*/  FFMA.FTZ R175, R175, UR4, -R152.reuse ;  /* 0x00000004afaf7c23 */ /* 0x100fe20008010898 */
[----:B------:R1:W-:Y:S01]  /*b710*/  SYNCS.ARRIVE.TRANS64.RED.A1T0 RZ, [R154+URZ], RZ ;  /* 0x000000ff9aff79a7 */ /* 0x0003e2000810043f */
[--C-:B------:R-:W-:Y:S01]  /*b720*/  FFMA.FTZ R178, R178, UR4, -R152.reuse ;  /* 0x00000004b2b27c23 */ /* 0x100fe20008010898 */
[--C-:B------:R-:W-:Y:S01]  /*b730*/  FFMA.FTZ R179, R179, UR4, -R152.reuse ;  /* 0x00000004b3b37c23 */ /* 0x100fe20008010898 */
[--C-:B------:R-:W-:Y:S01]  /*b740*/  FFMA.FTZ R182, R182, UR4, -R152.reuse ;  /* 0x00000004b6b67c23 */ /* 0x100fe20008010898 */
[----:B------:R-:W-:Y:S01]  /*b750*/  FFMA.FTZ R183, R183, UR4, -R152 ;  /* 0x00000004b7b77c23 */ /* 0x000fe20008010898 */
[----:B------:R-:W-:Y:S01]  /*b760*/  @!P1 IMAD R156, R199, 0x40, R22 ;  /* 0x00000040c79c9824 */ /* 0x000fe200078e0216 */
[----:B------:R-:W-:Y:S01]  /*b770*/  MUFU.EX2 R196, R196 ;  /* 0x000000c400c47308 */ /* 0x000fe20000000800 */
[----:B0-----:R-:W-:Y:S01]  /*b780*/  F2FP.F16.F32.PACK_AB R152, R12, R11 ;  /* 0x0000000b0c98723e */ /* 0x001fe200000000ff */
[----:B--2---:R-:W-:Y:S01]  /*b790*/  FMUL.FTZ R26, R26, R181 ;  /* 0x000000b51a1a7220 */ /* 0x004fe20000410000 */
[----:B------:R-:W-:Y:S01]  /*b7a0*/  @!P1 IMAD R156, R156, 0x4, R17 ;  /* 0x000000049c9c9824 */ /* 0x000fe200078e0211 */
[----:B-1----:R-:W-:Y:S01]  /*b7b0*/  F2FP.F16.F32.PACK_AB R154, R14, R13 ;  /* 0x0000000d0e9a723e */ /* 0x002fe200000000ff */
[----:B------:R-:W-:Y:S01]  /*b7c0*/  FMUL.FTZ R27, R27, R181 ;  /* 0x000000b51b1b7220 */ /* 0x000fe20000410000 */
[----:B------:R-:W-:Y:S01]  /*b7d0*/  F2FP.F16.F32.PACK_AB R158, R186, R21 ;  /* 0x00000015ba9e723e */ /* 0x000fe200000000ff */
[-C--:B------:R-:W-:Y:S01]  /*b7e0*/  FMUL.FTZ R30, R30, R181.reuse ;  /* 0x000000b51e1e7220 */ /* 0x080fe20000410000 */
[----:B------:R-:W-:Y:S01]  /*b7f0*/  @!P1 STS [R156+0x38400], R10 ;  /* 0x0384000a9c009388 */ /* 0x000fe20000000800 */
[----:B------:R-:W0:Y:S01]  /*b800*/  MUFU.EX2 R201, R201 ;  /* 0x000000c900c97308 */ /* 0x000e220000000800 */
[-C--:B------:R-:W-:Y:S01]  /*b810*/  FMUL.FTZ R31, R31, R181.reuse ;  /* 0x000000b51f1f7220 */ /* 0x080fe20000410000 */
[-C--:B------:R-:W-:Y:S01]  /*b820*/  FMUL.FTZ R34, R34, R181.reuse ;  /* 0x000000b522227220 */ /* 0x080fe20000410000 */
[----:B------:R1:W-:Y:S01]  /*b830*/  @!P1 STS [R156+0x38420], R181 ;  /* 0x038420b59c009388 */ /* 0x0003e20000000800 */
        /* <DEDUP_REMOVED lines=9> */
[----:B-1----:R-:W-:Y:S01]  /*b8d0*/  F2FP.F16.F32.PACK_AB R156, R20, R15 ;  /* 0x0000000f149c723e */ /* 0x002fe200000000ff */
        /* <DEDUP_REMOVED lines=77> */
[-C--:B------:R-:W-:Y:S01]  /*bdb0*/  FMUL.FTZ R150, R150, R181.reuse ;  /* 0x000000b596967220 */ /* 0x080fe20000410000 */
[----:B------:R-:W-:Y:S01]  /*bdc0*/  FMUL.FTZ R151, R151, R181 ;  /* 0x000000b597977220 */ /* 0x000fe20000410000 */
[----:B------:R0:W-:Y:S01]  /*bdd0*/  STSM.16.M88.4 [R185+0x36400], R152 ;  /* 0x03640098b9007844 */ /* 0x0001e20000000200 */
[----:B------:R-:W-:-:S02]  /*bde0*/  VIADD R199, R204, 0x80 ;  /* 0x00000080ccc77836 */ /* 0x000fc40000000000 */
[----:B------:R-:W-:Y:S01]  /*bdf0*/  FFMA.FTZ R5, R10, R5, R11 ;  /* 0x000000050a057223 */ /* 0x000fe2000001000b */
[----:B------:R-:W2:Y:S01]  /*be00*/  MUFU.EX2 R171, R171 ;  /* 0x000000ab00ab7308 */ /* 0x000ea20000000800 */
[----:B-1----:R-:W-:Y:S01]  /*be10*/  F2FP.F16.F32.PACK_AB R162, R173, R172 ;  /* 0x000000acada2723e */ /* 0x002fe200000000ff */
[----:B------:R0:W-:Y:S01]  /*be20*/  STSM.16.M88.4 [R187], R156 ;  /* 0x0000009cbb007844 */ /* 0x0001e20000000200 */
[----:B------:R-:W-:Y:S01]  /*be30*/  FFMA.FTZ R6, R181, R6, R196 ;  /* 0x00000006b5067223 */ /* 0x000fe200000100c4 */
[----:B------:R-:W-:-:S03]  /*be40*/  FADD.FTZ R12, R12, R5 ;  /* 0x000000050c0c7221 */ /* 0x000fc60000010000 */
        /* <DEDUP_REMOVED lines=21> */
[----:B------:R0:W-:Y:S01]  /*bfa0*/  STSM.16.M88.4 [R189], R160 ;  /* 0x000000a0bd007844 */ /* 0x0001e20000000200 */
[----:B------:R-:W-:Y:S01]  /*bfb0*/  FADD.FTZ R169, R169, R168 ;  /* 0x000000a8a9a97221 */ /* 0x000fe20000010000 */
[----:B------:R-:W1:Y:S01]  /*bfc0*/  MUFU.EX2 R180, R180 ;  /* 0x000000b400b47308 */ /* 0x000e620000000800 */
[----:B------:R-:W-:Y:S02]  /*bfd0*/  FADD.FTZ R171, R171, R170 ;  /* 0x000000aaabab7221 */ /* 0x000fe40000010000 */
[----:B------:R-:W-:Y:S02]  /*bfe0*/  FADD.FTZ R172, R172, R169 ;  /* 0x000000a9acac7221 */ /* 0x000fe40000010000 */
[----:B------:R-:W-:Y:S02]  /*bff0*/  FADD.FTZ R174, R174, R171 ;  /* 0x000000abaeae7221 */ /* 0x000fe40000010000 */
[----:B------:R-:W-:Y:S01]  /*c000*/  FADD.FTZ R173, R173, R172 ;  /* 0x000000acadad7221 */ /* 0x000fe20000010000 */
[----:B------:R-:W-:Y:S01]  /*c010*/  MUFU.EX2 R178, R178 ;  /* 0x000000b200b27308 */ /* 0x000fe20000000800 */
[----:B--2---:R-:W-:Y:S01]  /*c020*/  F2FP.F16.F32.PACK_AB R164, R177, R176 ;  /* 0x000000b0b1a4723e */ /* 0x004fe200000000ff */
[----:B------:R-:W-:Y:S01]  /*c030*/  FADD.FTZ R175, R175, R174 ;  /* 0x000000aeafaf7221 */ /* 0x000fe20000010000 */
[----:B------:R-:W-:-:S04]  /*c040*/  FADD.FTZ R176, R176, R173 ;  /* 0x000000adb0b07221 */ /* 0x000fc80000010000 */
[----:B------:R-:W-:Y:S01]  /*c050*/  FADD.FTZ R177, R177, R176 ;  /* 0x000000b0b1b17221 */ /* 0x000fe20000010000 */
[----:B------:R-:W2:Y:S01]  /*c060*/  MUFU.EX2 R179, R179 ;  /* 0x000000b300b37308 */ /* 0x000ea20000000800 */
[----:B-1----:R-:W-:Y:S02]  /*c070*/  F2FP.F16.F32.PACK_AB R166, R197, R180 ;  /* 0x000000b4c5a6723e */ /* 0x002fe400000000ff */
[----:B------:R-:W-:-:S04]  /*c080*/  FADD.FTZ R180, R180, R177 ;  /* 0x000000b1b4b47221 */ /* 0x000fc80000010000 */
[----:B------:R-:W-:Y:S01]  /*c090*/  FADD.FTZ R5, R197, R180 ;  /* 0x000000b4c5057221 */ /* 0x000fe20000010000 */
[----:B------:R-:W1:Y:S08]  /*c0a0*/  MUFU.EX2 R182, R182 ;  /* 0x000000b600b67308 */ /* 0x000e700000000800 */
[----:B------:R-:W3:Y:S01]  /*c0b0*/  MUFU.EX2 R183, R183 ;  /* 0x000000b700b77308 */ /* 0x000ee20000000800 */
[----:B--2---:R-:W-:Y:S01]  /*c0c0*/  F2FP.F16.F32.PACK_AB R165, R179, R178 ;  /* 0x000000b2b3a5723e */ /* 0x004fe200000000ff */
[----:B------:R-:W-:-:S04]  /*c0d0*/  FADD.FTZ R178, R178, R175 ;  /* 0x000000afb2b27221 */ /* 0x000fc80000010000 */
[----:B------:R-:W-:-:S04]  /*c0e0*/  FADD.FTZ R179, R179, R178 ;  /* 0x000000b2b3b37221 */ /* 0x000fc80000010000 */
[----:B-1----:R-:W-:Y:S01]  /*c0f0*/  FADD.FTZ R6, R182, R179 ;  /* 0x000000b3b6067221 */ /* 0x002fe20000010000 */
[----:B---3--:R-:W-:-:S03]  /*c100*/  F2FP.F16.F32.PACK_AB R167, R183, R182 ;  /* 0x000000b6b7a7723e */ /* 0x008fc600000000ff */
[----:B------:R-:W-:Y:S02]  /*c110*/  FADD.FTZ R6, R183, R6 ;  /* 0x00000006b7067221 */ /* 0x000fe40000010000 */
[----:B------:R0:W-:Y:S01]  /*c120*/  STSM.16.M88.4 [R188], R164 ;  /* 0x000000a4bc007844 */ /* 0x0001e20000000200 */
[----:B------:R-:W-:-:S06]  /*c130*/  WARPGROUP.ARRIVE ;  /* 0x00000000000079c5 */ /* 0x000fcc0000000000 */
[----:B------:R-:W-:Y:S01]  /*c140*/  HGMMA.64x256x16.F32 R24, R152, gdesc[UR4].tnspB, R24, gsb0 ;  /* 0x43e0000498187df0 */ /* 0x000fe20008000818 */
        /* <DEDUP_REMOVED lines=31> */
.L_x_4096:
[----:B------:R-:W-:Y:S01]  /*c340*/  ISETP.LT.AND P1, PT, RZ, UR32, PT ;  /* 0x00000020ff007c0c */ /* 0x000fe2000bf21270 */
[----:B------:R-:W-:Y:S01]  /*c350*/  VIADD R10, R9, 0x38860 ;  /* 0x00038860090a7836 */ /* 0x000fe20000000000 */
[----:B------:R-:W-:Y:S01]  /*c360*/  UIADD3 UR32, UR32, -0x1, URZ ;  /* 0xffffffff20207890 */ /* 0x000fe2000fffe03f */
[----:B------:R-:W-:Y:S02]  /*c370*/  IMAD.MOV.U32 R197, RZ, RZ, R8 ;  /* 0x000000ffffc57224 */ /* 0x000fe400078e0008 */
[----:B------:R-:W-:Y:S01]  /*c380*/  IMAD.MOV.U32 R199, RZ, RZ, R2 ;  /* 0x000000ffffc77224 */ /* 0x000fe200078e0002 */
[----:B------:R-:W-:-:S04]  /*c390*/  PRMT R10, R219, 0x654, R10 ;  /* 0x00000654db0a7816 */ /* 0x000fc8000000000a */
[----:B------:R0:W-:Y:S02]  /*c3a0*/  SYNCS.ARRIVE.TRANS64.RED.A1T0 RZ, [R10+URZ], RZ ;  /* 0x000000ff0aff79a7 */ /* 0x0001e4000810043f */
[----:B0-----:R-:W-:Y:S01]  /*c3b0*/  IMAD.MOV.U32 R10, RZ, RZ, R7 ;  /* 0x000000ffff0a7224 */ /* 0x001fe200078e0007 */
[----:B------:R-:W-:Y:S06]  /*c3c0*/  @P1 BRA `(.L_x_4097) ;  /* 0xffffffd000c01947 */ /* 0x000fec000383ffff */
.L_x_4086:
[----:B------:R-:W0:Y:S01]  /*c3d0*/  SHFL.BFLY PT, R0, R5, 0x2, 0x1f ;  /* 0x0c401f0005007f89 */ /* 0x000e2200000e0000 */
[----:B------:R-:W-:Y:S01]  /*c3e0*/  IMAD.U32 R12, RZ, RZ, UR4 ;  /* 0x00000004ff0c7e24 */ /* 0x000fe2000f8e00ff */
[----:B------:R-:W-:Y:S02]  /*c3f0*/  UIADD3 UR36, UR36, 0x1, URZ ;  /* 0x0000000124247890 */ /* 0x000fe4000fffe03f */
[----:B------:R-:W1:Y:S01]  /*c400*/  SHFL.BFLY PT, R9, R6, 0x2, 0x1f ;  /* 0x0c401f0006097f89 */ /* 0x000e6200000e0000 */
[----:B------:R-:W-:Y:S08]  /*c410*/  BAR.ARV 0x8, 0x100 ;  /* 0x0204000000007b1d */ /* 0x000ff00000002000 */
[----:B------:R-:W-:Y:S01]  /*c420*/  BAR.SYNC.DEFER_BLOCKING 0xf, 0x100 ;  /* 0x03c4000000007b1d */ /* 0x000fe20000010000 */
[----:B0-----:R-:W-:Y:S01]  /*c430*/  FADD.FTZ R4, R0, R5 ;  /* 0x0000000500047221 */ /* 0x001fe20000010000 */
[----:B------:R-:W-:-:S02]  /*c440*/  VIADD R5, R2, 0x1 ;  /* 0x0000000102057836 */ /* 0x000fc40000000000 */
[----:B-1----:R-:W-:Y:S02]  /*c450*/  FADD.FTZ R10, R9, R6 ;  /* 0x00000006090a7221 */ /* 0x002fe40000010000 */
[----:B------:R-:W0:Y:S01]  /*c460*/  SHFL.BFLY PT, R3, R4, 0x1, 0x1f ;  /* 0x0c201f0004037f89 */ /* 0x000e2200000e0000 */
[----:B------:R-:W-:-:S03]  /*c470*/  ISETP.NE.AND P1, PT, R5, 0x2, PT ;  /* 0x000000020500780c */ /* 0x000fc60003f25270 */
[----:B------:R-:W1:Y:S01]  /*c480*/  SHFL.BFLY PT, R9, R10, 0x1, 0x1f ;  /* 0x0c201f000a097f89 */ /* 0x000e6200000e0000 */
[----:B------:R-:W-:-:S04]  /*c490*/  SEL R11, RZ, 0x1, P1 ;  /* 0x00000001ff0b7807 */ /* 0x000fc80000800000 */
[----:B------:R-:W-:Y:S01]  /*c4a0*/  LOP3.LUT R16, R16, R11, RZ, 0x3c, !PT ;  /* 0x0000000b10107212 */ /* 0x000fe200078e3cff */
[----:B0-----:R-:W-:Y:S01]  /*c4b0*/  FADD.FTZ R0, R4, R3 ;  /* 0x0000000304007221 */ /* 0x001fe20000010000 */
[----:B------:R-:W-:Y:S02]  /*c4c0*/  IMAD.MOV R3, RZ, RZ, -R184 ;  /* 0x000000ffff037224 */ /* 0x000fe400078e0ab8 */
[----:B------:R-:W-:Y:S02]  /*c4d0*/  IMAD.MOV.U32 R4, RZ, RZ, RZ ;  /* 0x000000ffff047224 */ /* 0x000fe400078e00ff */
[----:B-1----:R-:W-:Y:S01]  /*c4e0*/  FADD.FTZ R9, R10, R9 ;  /* 0x000000090a097221 */ /* 0x002fe20000010000 */
[----:B------:R-:W-:Y:S02]  /*c4f0*/  FSETP.NE.FTZ.AND P2, PT, R0, RZ, PT ;  /* 0x000000ff0000720b */ /* 0x000fe40003f55000 */
[----:B------:R-:W-:Y:S01]  /*c500*/  ISETP.NE.AND P0, PT, R18, R3, PT ;  /* 0x000000031200720c */ /* 0x000fe20003f05270 */
[----:B------:R-:W-:Y:S01]  /*c510*/  IMAD.MOV.U32 R3, RZ, RZ, RZ ;  /* 0x000000ffff037224 */ /* 0x000fe200078e00ff */
[----:B------:R-:W-:-:S09]  /*c520*/  FSETP.NE.FTZ.AND P3, PT, R9, RZ, PT ;  /* 0x000000ff0900720b */ /* 0x000fd20003f75000 */
[----:B------:R-:W0:Y:S02]  /*c530*/  @P2 MUFU.RCP R3, R0 ;  /* 0x0000000000032308 */ /* 0x000e240000001000 */
[----:B------:R-:W-:-:S04]  /*c540*/  @!P0 IMAD R2, R2, 0x40, R22 ;  /* 0x0000004002028824 */ /* 0x000fc800078e0216 */
[----:B------:R-:W-:Y:S02]  /*c550*/  @!P0 IMAD R2, R2, 0x4, R17 ;  /* 0x0000000402028824 */ /* 0x000fe400078e0211 */
        /* <DEDUP_REMOVED lines=18> */
[----:B--2---:R-:W-:Y:S01]  /*c680*/  @P2 FMUL.FTZ R13, R10, 0.69314718246459960938 ;  /* 0x3f3172180a0d2820 */ /* 0x004fe20000410000 */
[----:B0-----:R-:W-:Y:S01]  /*c690*/  @P3 FMUL.FTZ R9, R12, 0.69314718246459960938 ;  /* 0x3f3172180c093820 */ /* 0x001fe20000410000 */
[----:B-1----:R-:W-:-:S02]  /*c6a0*/  IMAD.U32 R2, RZ, RZ, UR4 ;  /* 0x00000004ff027e24 */ /* 0x002fc4000f8e00ff */
[-C--:B------:R-:W-:Y:S01]  /*c6b0*/  FMUL.FTZ R203, R49, R3.reuse ;  /* 0x0000000331cb7220 */ /* 0x080fe20000410000 */
[-C--:B------:R-:W-:Y:S01]  /*c6c0*/  FMUL.FTZ R204, R52, R3.reuse ;  /* 0x0000000334cc7220 */ /* 0x080fe20000410000 */
[-C--:B------:R-:W-:Y:S01]  /*c6d0*/  FMUL.FTZ R201, R53, R3.reuse ;  /* 0x0000000335c97220 */ /* 0x080fe20000410000 */
[----:B------:R-:W-:Y:S01]  /*c6e0*/  @P2 FMUL.FTZ R2, R2, 0.69314718246459960938 ;  /* 0x3f31721802022820 */ /* 0x000fe20000410000 */
        /* <DEDUP_REMOVED lines=49> */
[----:B------:R-:W-:-:S02]  /*ca00*/  IMAD.MOV.U32 R3, RZ, RZ, -0x800000 ;  /* 0xff800000ff037424 */ /* 0x000fc400078e00ff */
[----:B------:R-:W-:Y:S01]  /*ca10*/  @P2 FFMA.FTZ R3, R2, R7, R13 ;  /* 0x0000000702032223 */ /* 0x000fe2000001000d */
        /* <DEDUP_REMOVED lines=67> */
[----:B------:R-:W-:Y:S01]  /*ce50*/  SEL R2, R5, RZ, P1 ;  /* 0x000000ff05027207 */ /* 0x000fe20000800000 */
[----:B------:R-:W-:Y:S06]  /*ce60*/  BAR.ARV 0xe, 0x100 ;  /* 0x0384000000007b1d */ /* 0x000fec0000002000 */
.L_x_4056:
[----:B------:R-:W0:Y:S01]  /*ce70*/  S2R R219, SR_CgaCtaId ;  /* 0x0000000000db7919 */ /* 0x000e220000008800 */
[----:B------:R-:W-:Y:S01]  /*ce80*/  MOV R4, 0x400 ;  /* 0x0000040000047802 */ /* 0x000fe20000000f00 */
[----:B------:R-:W-:Y:S01]  /*ce90*/  BSSY B0, `(.L_x_4098) ;  /* 0x00002a7000007945 */ /* 0x000fe20003800000 */
[----:B------:R-:W-:Y:S02]  /*cea0*/  BAR.SYNC.DEFER_BLOCKING 0x5, 0x180 ;  /* 0x0146000000007b1d */ /* 0x000fe40000010000 */
[----:B0-----:R-:W-:-:S05]  /*ceb0*/  LEA R17, R219, R4, 0x18 ;  /* 0x00000004db117211 */ /* 0x001fca00078ec0ff */
[----:B------:R-:W0:Y:S02]  /*cec0*/  LDS R4, [R17+0x388d0] ;  /* 0x0388d00011047984 */ /* 0x000e240000000800 */
[----:B0-----:R-:W-:Y:S01]  /*ced0*/  R2UR UR4, R4 ;  /* 0x00000000040472ca */ /* 0x001fe200000e0000 */
[----:B------:R-:W-:Y:S06]  /*cee0*/  BAR.ARV 0x4, 0x180 ;  /* 0x0106000000007b1d */ /* 0x000fec0000002000 */
[----:B------:R-:W-:Y:S08]  /*cef0*/  @P0 BRA `(.L_x_4099) ;  /* 0x0000001c00880947 */ /* 0x000ff00003800000 */
[----:B------:R-:W0:Y:S01]  /*cf00*/  S2R R4, SR_SWINHI ;  /* 0x0000000000047919 */ /* 0x000e220000002f00 */
[----:B------:R-:W-:Y:S01]  /*cf10*/  IMAD R7, R215, 0x40, R23 ;  /* 0x00000040d7077824 */ /* 0x000fe200078e0217 */
[----:B------:R-:W-:Y:S01]  /*cf20*/  F2FP.F16.F32.PACK_AB R6, R6, R197 ;  /* 0x000000c50606723e */ /* 0x000fe200000000ff */
[----:B------:R-:W-:Y:S01]  /*cf30*/  USHF.R.S32.HI UR12, URZ, 0x1f, UR37 ;  /* 0x0000001f3f0c7899 */ /* 0x000fe20008011425 */
[----:B------:R-:W-:Y:S01]  /*cf40*/  BAR.SYNC.DEFER_BLOCKING 0x1, 0x100 ;  /* 0x0044000000007b1d */ /* 0x000fe20000010000 */
[----:B------:R-:W-:Y:S01]  /*cf50*/  F2FP.F16.F32.PACK_AB R128, R129, R128 ;  /* 0x000000808180723e */ /* 0x000fe200000000ff */
[----:B------:R-:W-:Y:S01]  /*cf60*/  USHF.R.S32.HI UR13, URZ, 0x1f, UR39 ;  /* 0x0000001f3f0d7899 */ /* 0x000fe20008011427 */
        /* <DEDUP_REMOVED lines=11> */
[----:B------:R-:W-:Y:S02]  /*d020*/  MOV R96, R17 ;  /* 0x0000001100607202 */ /* 0x000fe40000000f00 */
[----:B0-----:R-:W-:-:S03]  /*d030*/  MOV R97, R4 ;  /* 0x0000000400617202 */ /* 0x001fc60000000f00 */
        /* <DEDUP_REMOVED lines=11> */
[----:B------:R-:W-:-:S02]  /*d0f0*/  LOP3.LUT R48, R53, 0x380, RZ, 0xc0, !PT ;  /* 0x0000038035307812 */ /* 0x000fc400078ec0ff */
[----:B------:R-:W-:Y:S02]  /*d100*/  SHF.R.U64 R44, R44, 0x3, RZ ;  /* 0x000000032c2c7819 */ /* 0x000fe400000012ff */
[C---:B------:R-:W-:Y:S02]  /*d110*/  IADD3 R37, P6, R4.reuse, 0x2020, RZ ;  /* 0x0000202004257810 */ /* 0x040fe40007fde0ff */
[C---:B------:R-:W-:Y:S02]  /*d120*/  IADD3 R36, P3, R4.reuse, 0x2000, RZ ;  /* 0x0000200004247810 */ /* 0x040fe40007f7e0ff */
[----:B------:R-:W-:Y:S01]  /*d130*/  IADD3 R33, P5, R4, 0x2040, RZ ;  /* 0x0000204004217810 */ /* 0x000fe20007fbe0ff */
[--C-:B------:R-:W-:Y:S01]  /*d140*/  IMAD.X R117, RZ, RZ, R5.reuse, P6 ;  /* 0x000000ffff757224 */ /* 0x100fe200030e0605 */
[----:B------:R-:W-:Y:S01]  /*d150*/  LOP3.LUT R100, R40, R45, RZ, 0x3c, !PT ;  /* 0x0000002d28647212 */ /* 0x000fe200078e3cff */
[--C-:B------:R-:W-:Y:S01]  /*d160*/  IMAD.X R113, RZ, RZ, R5.reuse, P3 ;  /* 0x000000ffff717224 */ /* 0x100fe200018e0605 */
[----:B------:R-:W-:Y:S01]  /*d170*/  SHF.R.U64 R40, R48, 0x3, RZ ;  /* 0x0000000330287819 */ /* 0x000fe200000012ff */
[----:B------:R-:W-:Y:S01]  /*d180*/  IMAD.X R123, RZ, RZ, R5, P5 ;  /* 0x000000ffff7b7224 */ /* 0x000fe200028e0605 */
[----:B------:R-:W-:-:S02]  /*d190*/  LOP3.LUT R104, R44, R49, RZ, 0x3c, !PT ;  /* 0x000000312c687212 */ /* 0x000fc400078e3cff */
[----:B------:R-:W-:Y:S02]  /*d1a0*/  LOP3.LUT R44, R37, 0x380, RZ, 0xc0, !PT ;  /* 0x00000380252c7812 */ /* 0x000fe400078ec0ff */
[----:B------:R-:W-:Y:S02]  /*d1b0*/  IADD3 R14, P2, R4, 0x2060, RZ ;  /* 0x00002060040e7810 */ /* 0x000fe40007f5e0ff */
[----:B------:R-:W-:Y:S02]  /*d1c0*/  LOP3.LUT R45, R36, 0x380, RZ, 0xc0, !PT ;  /* 0x00000380242d7812 */ /* 0x000fe400078ec0ff */
[----:B------:R-:W-:Y:S01]  /*d1d0*/  LOP3.LUT R48, R33, 0x380, RZ, 0xc0, !PT ;  /* 0x0000038021307812 */ /* 0x000fe200078ec0ff */
[----:B------:R-:W-:Y:S01]  /*d1e0*/  IMAD.X R127, RZ, RZ, R5, P2 ;  /* 0x000000ffff7f7224 */ /* 0x000fe200010e0605 */
[----:B------:R-:W-:Y:S02]  /*d1f0*/  LOP3.LUT R108, R40, R53, RZ, 0x3c, !PT ;  /* 0x00000035286c7212 */ /* 0x000fe400078e3cff */
[----:B------:R-:W-:-:S02]  /*d200*/  SHF.R.U64 R40, R44, 0x3, RZ ;  /* 0x000000032c287819 */ /* 0x000fc400000012ff */
[----:B------:R-:W-:Y:S02]  /*d210*/  SHF.R.U64 R45, R45, 0x3, RZ ;  /* 0x000000032d2d7819 */ /* 0x000fe400000012ff */
[----:B------:R-:W-:Y:S02]  /*d220*/  LOP3.LUT R49, R14, 0x380, RZ, 0xc0, !PT ;  /* 0x000003800e317812 */ /* 0x000fe400078ec0ff */
[----:B------:R-:W-:Y:S02]  /*d230*/  SHF.R.U64 R44, R48, 0x3, RZ ;  /* 0x00000003302c7819 */ /* 0x000fe400000012ff */
        /* <DEDUP_REMOVED lines=8> */
[----:B------:R-:W-:-:S02]  /*d2c0*/  SHF.R.U64 R37, R49, 0x3, RZ ;  /* 0x0000000331257819 */ /* 0x000fc400000012ff */
[----:B------:R-:W-:Y:S02]  /*d2d0*/  LOP3.LUT R122, R44, R33, RZ, 0x3c, !PT ;  /* 0x000000212c7a7212 */ /* 0x000fe400078e3cff */
[----:B------:R-:W-:Y:S02]  /*d2e0*/  LOP3.LUT R9, R4, 0x380, RZ, 0xc0, !PT ;  /* 0x0000038004097812 */ /* 0x000fe400078ec0ff */
[----:B------:R-:W-:Y:S02]  /*d2f0*/  LOP3.LUT R33, R12, 0x380, RZ, 0xc0, !PT ;  /* 0x000003800c217812 */ /* 0x000fe400078ec0ff */
[----:B------:R-:W-:Y:S02]  /*d300*/  LOP3.LUT R36, R24, 0x380, RZ, 0xc0, !PT ;  /* 0x0000038018247812 */ /* 0x000fe400078ec0ff */
[----:B------:R-:W-:Y:S02]  /*d310*/  IADD3 R28, P3, R4, 0x4060, RZ ;  /* 0x00004060041c7810 */ /* 0x000fe40007f7e0ff */
[----:B------:R-:W-:-:S02]  /*d320*/  LOP3.LUT R45, R20, 0x380, RZ, 0xc0, !PT ;  /* 0x00000380142d7812 */ /* 0x000fc400078ec0ff */
[----:B------:R-:W-:Y:S01]  /*d330*/  LOP3.LUT R126, R37, R14, RZ, 0x3c, !PT ;  /* 0x0000000e257e7212 */ /* 0x000fe200078e3cff */
[----:B------:R-:W-:Y:S01]  /*d340*/  IMAD.X R29, RZ, RZ, R5, P3 ;  /* 0x000000ffff1d7224 */ /* 0x000fe200018e0605 */
[----:B------:R-:W-:Y:S02]  /*d350*/  IADD3 R8, P2, R4, 0x6040, RZ ;  /* 0x0000604004087810 */ /* 0x000fe40007f5e0ff */
[----:B------:R-:W-:Y:S02]  /*d360*/  SHF.R.U64 R9, R9, 0x3, RZ ;  /* 0x0000000309097819 */ /* 0x000fe400000012ff */
[----:B------:R-:W-:Y:S02]  /*d370*/  SHF.R.U64 R33, R33, 0x3, RZ ;  /* 0x0000000321217819 */ /* 0x000fe400000012ff */
[----:B------:R-:W-:Y:S02]  /*d380*/  SHF.R.U64 R37, R36, 0x3, RZ ;  /* 0x0000000324257819 */ /* 0x000fe400000012ff */
        /* <DEDUP_REMOVED lines=15> */
[----:B------:R-:W-:Y:S02]  /*d480*/  IADD3 R65, P2, R96, 0x1000, RZ ;  /* 0x0000100060417810 */ /* 0x000fe40007f5e0ff */
[----:B------:R-:W-:Y:S02]  /*d490*/  LOP3.LUT R28, R33, R28, RZ, 0x3c, !PT ;  /* 0x0000001c211c7212 */ /* 0x000fe400078e3cff */
[----:B------:R-:W-:Y:S02]  /*d4a0*/  SHF.R.U64 R33, R20, 0x3, RZ ;  /* 0x0000000314217819 */ /* 0x000fe400000012ff */
[----:B------:R-:W-:-:S02]  /*d4b0*/  LOP3.LUT R64, R65, 0x380, RZ, 0xc0, !PT ;  /* 0x0000038041407812 */ /* 0x000fc400078ec0ff */
[----:B------:R-:W-:Y:S02]  /*d4c0*/  LOP3.LUT R20, R7, 0x380, RZ, 0xc0, !PT ;  /* 0x0000038007147812 */ /* 0x000fe400078ec0ff */
[----:B------:R-:W-:Y:S02]  /*d4d0*/  LOP3.LUT R37, R32, 0x380, RZ, 0xc0, !PT ;  /* 0x0000038020257812 */ /* 0x000fe400078ec0ff */
[----:B------:R-:W-:Y:S02]  /*d4e0*/  LOP3.LUT R40, R33, R10, RZ, 0x3c, !PT ;  /* 0x0000000a21287212 */ /* 0x000fe400078e3cff */
[----:B------:R-:W-:Y:S02]  /*d4f0*/  SHF.R.U64 R64, R64, 0x3, RZ ;  /* 0x0000000340407819 */ /* 0x000fe400000012ff */
[----:B------:R-:W-:Y:S02]  /*d500*/  SHF.R.U64 R10, R20, 0x3, RZ ;  /* 0x00000003140a7819 */ /* 0x000fe400000012ff */
[----:B------:R-:W-:-:S02]  /*d510*/  SHF.R.U64 R37, R37, 0x3, RZ ;  /* 0x0000000325257819 */ /* 0x000fc400000012ff */
[----:B------:R-:W-:Y:S01]  /*d520*/  LOP3.LUT R64, R64, R65, RZ, 0x3c, !PT ;  /* 0x0000004140407212 */ /* 0x000fe200078e3cff */
[----:B------:R-:W-:Y:S01]  /*d530*/  IMAD.X R65, RZ, RZ, R97, P2 ;  /* 0x000000ffff417224 */ /* 0x000fe200010e0661 */
[----:B------:R-:W-:Y:S02]  /*d540*/  LOP3.LUT R10, R10, R7, RZ, 0x3c, !PT ;  /* 0x000000070a0a7212 */ /* 0x000fe400078e3cff */
[C---:B------:R-:W-:Y:S02]  /*d550*/  IADD3 R33, P1, R96.reuse, 0x7000, RZ ;  /* 0x0000700060217810 */ /* 0x040fe40007f3e0ff */
[----:B------:R-:W-:Y:S02]  /*d560*/  IADD3 R7, P2, R96, 0x8000, RZ ;  /* 0x0000800060077810 */ /* 0x000fe40007f5e0ff */
[----:B------:R-:W-:Y:S02]  /*d570*/  LOP3.LUT R56, R37, R32, RZ, 0x3c, !PT ;  /* 0x0000002025387212 */ /* 0x000fe400078e3cff */
[----:B------:R-:W-:-:S02]  /*d580*/  LOP3.LUT R32, R33, 0x380, RZ, 0xc0, !PT ;  /* 0x0000038021207812 */ /* 0x000fc400078ec0ff */
[----:B------:R-:W-:Y:S02]  /*d590*/  LOP3.LUT R20, R7, 0x380, RZ, 0xc0, !PT ;  /* 0x0000038007147812 */ /* 0x000fe400078ec0ff */
[----:B------:R-:W-:Y:S02]  /*d5a0*/  SHF.R.U64 R32, R32, 0x3, RZ ;  /* 0x0000000320207819 */ /* 0x000fe400000012ff */
[----:B------:R-:W-:Y:S02]  /*d5b0*/  SHF.R.U64 R20, R20, 0x3, RZ ;  /* 0x0000000314147819 */ /* 0x000fe400000012ff */
[----:B------:R-:W-:Y:S02]  /*d5c0*/  LOP3.LUT R32, R32, R33, RZ, 0x3c, !PT ;  /* 0x0000002120207212 */ /* 0x000fe400078e3cff */
[----:B------:R-:W-:Y:S02]  /*d5d0*/  LOP3.LUT R20, R20, R7, RZ, 0x3c, !PT ;  /* 0x0000000714147212 */ /* 0x000fe400078e3cff */
[----:B------:R-:W-:-:S02]  /*d5e0*/  MOV R33, R4 ;  /* 0x0000000400217202 */ /* 0x000fc40000000f00 */
[----:B------:R-:W-:Y:S01]  /*d5f0*/  F2FP.F16.F32.PACK_AB R4, R21, R200 ;  /* 0x000000c81504723e */ /* 0x000fe200000000ff */
[----:B------:R-:W-:Y:S01]  /*d600*/  IMAD.X R21, RZ, RZ, R97, P2 ;  /* 0x000000ffff157224 */ /* 0x000fe200010e0661 */
[----:B------:R-:W-:Y:S02]  /*d610*/  F2FP.F16.F32.PACK_AB R5, R27, R26 ;  /* 0x0000001a1b05723e */ /* 0x000fe400000000ff */
[----:B------:R-:W-:Y:S02]  /*d620*/  F2FP.F16.F32.PACK_AB R7, R31, R30 ;  /* 0x0000001e1f07723e */ /* 0x000fe400000000ff */
[----:B------:R-:W-:Y:S02]  /*d630*/  IADD3 R61, P3, R96, 0x2000, RZ ;  /* 0x00002000603d7810 */ /* 0x000fe40007f7e0ff */
[----:B------:R-:W-:Y:S01]  /*d640*/  LOP3.LUT R45, R8, 0x380, RZ, 0xc0, !PT ;  /* 0x00000380082d7812 */ /* 0x000fe200078ec0ff */
[----:B------:R0:W-:Y:S01]  /*d650*/  STSM.16.M88.4 [R33], R4 ;  /* 0x0000000421007844 */ /* 0x0001e20000000200 */
[----:B------:R-:W-:-:S02]  /*d660*/  LOP3.LUT R60, R61, 0x380, RZ, 0xc0, !PT ;  /* 0x000003803d3c7812 */ /* 0x000fc400078ec0ff */
[----:B------:R-:W-:Y:S01]  /*d670*/  SHF.R.U64 R45, R45, 0x3, RZ ;  /* 0x000000032d2d7819 */ /* 0x000fe200000012ff */
[----:B------:R-:W1:Y:S01]  /*d680*/  SHFL.IDX PT, R4, R216, RZ, 0x1f ;  /* 0x00001fffd8047589 */ /* 0x000e6200000e0000 */
[----:B------:R-:W-:Y:S02]  /*d690*/  SHF.R.U64 R60, R60, 0x3, RZ ;  /* 0x000000033c3c7819 */ /* 0x000fe400000012ff */
[----:B------:R-:W-:Y:S02]  /*d6a0*/  LOP3.LUT R8, R45, R8, RZ, 0x3c, !PT ;  /* 0x000000082d087212 */ /* 0x000fe400078e3cff */
[----:B------:R-:W-:Y:S01]  /*d6b0*/  LOP3.LUT R60, R60, R61, RZ, 0x3c, !PT ;  /* 0x0000003d3c3c7212 */ /* 0x000fe200078e3cff */
[----:B------:R-:W-:Y:S01]  /*d6c0*/  IMAD.X R61, RZ, RZ, R97, P3 ;  /* 0x000000ffff3d7224 */ /* 0x000fe200018e0661 */
[C---:B------:R-:W-:Y:S02]  /*d6d0*/  IADD3 R53, P4, R96.reuse, 0x3000, RZ ;  /* 0x0000300060357810 */ /* 0x040fe40007f9e0ff */
[----:B------:R-:W-:-:S02]  /*d6e0*/  IADD3 R49, P5, R96, 0x4000, RZ ;  /* 0x0000400060317810 */ /* 0x000fc40007fbe0ff */
[C---:B------:R-:W-:Y:S01]  /*d6f0*/  IADD3 R45, P6, R96.reuse, 0x5000, RZ ;  /* 0x00005000602d7810 */ /* 0x040fe20007fde0ff */
[----:B0-----:R-:W-:Y:S01]  /*d700*/  IMAD.X R33, RZ, RZ, R97, P1 ;  /* 0x000000ffff217224 */ /* 0x001fe200008e0661 */
        /* <DEDUP_REMOVED lines=30> */
[----:B-1----:R-:W-:-:S02]  /*d8f0*/  ISETP.NE.AND P3, PT, R4, RZ, PT ;  /* 0x000000ff0400720c */ /* 0x002fc40003f65270 */
[----:B------:R-:W-:Y:S02]  /*d900*/  LOP3.LUT R96, R5, R96, RZ, 0x3c, !PT ;  /* 0x0000006005607212 */ /* 0x000fe400078e3cff */
[----:B------:R-:W-:Y:S02]  /*d910*/  MOV R26, R100 ;  /* 0x00000064001a7202 */ /* 0x000fe40000000f00 */
[----:B------:R-:W-:Y:S02]  /*d920*/  F2FP.F16.F32.PACK_AB R4, R211, R213 ;  /* 0x000000d5d304723e */ /* 0x000fe400000000ff */
[----:B------:R-:W-:Y:S02]  /*d930*/  F2FP.F16.F32.PACK_AB R5, R35, R34 ;  /* 0x000000222305723e */ /* 0x000fe400000000ff */
[----:B------:R-:W-:Y:S02]  /*d940*/  F2FP.F16.F32.PACK_AB R6, R209, R212 ;  /* 0x000000d4d106723e */ /* 0x000fe400000000ff */
[----:B------:R-:W-:-:S02]  /*d950*/  F2FP.F16.F32.PACK_AB R7, R39, R38 ;  /* 0x000000262707723e */ /* 0x000fc400000000ff */
[----:B------:R-:W-:Y:S02]  /*d960*/  MOV R168, R108 ;  /* 0x0000006c00a87202 */ /* 0x000fe40000000f00 */
[----:B------:R-:W-:Y:S01]  /*d970*/  MOV R34, R8 ;  /* 0x0000000800227202 */ /* 0x000fe20000000f00 */
[----:B------:R0:W-:Y:S01]  /*d980*/  STSM.16.M88.4 [R26], R4 ;  /* 0x000000041a007844 */ /* 0x0001e20000000200 */
        /* <DEDUP_REMOVED lines=13> */
[----:B------:R-:W-:Y:S02]  /*da60*/  MOV R112, R112 ;  /* 0x0000007000707202 */ /* 0x000fe40000000f00 */
[----:B0-----:R-:W-:Y:S01]  /*da70*/  F2FP.F16.F32.PACK_AB R4, R198, R202 ;  /* 0x000000cac604723e */ /* 0x001fe200000000ff */
[----:B------:R-:W-:Y:S01]  /*da80*/  STSM.16.M88.4 [R168], R12 ;  /* 0x0000000ca8007844 */ /* 0x000fe20000000200 */
[----:B------:R-:W-:Y:S02]  /*da90*/  F2FP.F16.F32.PACK_AB R5, R59, R58 ;  /* 0x0000003a3b05723e */ /* 0x000fe400000000ff */
        /* <DEDUP_REMOVED lines=8> */
[----:B------:R-:W-:-:S02]  /*db20*/  F2FP.F16.F32.PACK_AB R26, R179, R182 ;  /* 0x000000b6b31a723e */ /* 0x000fc400000000ff */
[----:B------:R-:W-:Y:S02]  /*db30*/  F2FP.F16.F32.PACK_AB R27, R71, R70 ;  /* 0x00000046471b723e */ /* 0x000fe400000000ff */
[----:B------:R-:W-:Y:S02]  /*db40*/  MOV R122, R122 ;  /* 0x0000007a007a7202 */ /* 0x000fe40000000f00 */
[----:B------:R-:W-:Y:S01]  /*db50*/  MOV R113, R40 ;  /* 0x0000002800717202 */ /* 0x000fe20000000f00 */
[----:B------:R1:W-:Y:S01]  /*db60*/  STSM.16.M88.4 [R116], R24 ;  /* 0x0000001874007844 */ /* 0x0003e20000000200 */
        /* <DEDUP_REMOVED lines=11> */
[----:B------:R-:W-:Y:S02]  /*dc20*/  F2FP.F16.F32.PACK_AB R56, R169, R172 ;  /* 0x000000aca938723e */ /* 0x000fe400000000ff */
[----:B------:R-:W-:Y:S01]  /*dc30*/  F2FP.F16.F32.PACK_AB R57, R91, R90 ;  /* 0x0000005a5b39723e */ /* 0x000fe200000000ff */
[----:B------:R2:W-:Y:S01]  /*dc40*/  STSM.16.M88.4 [R126], R40 ;  /* 0x000000287e007844 */ /* 0x0005e20000000200 */
[----:B------:R-:W-:Y:S02]  /*dc50*/  F2FP.F16.F32.PACK_AB R58, R166, R170 ;  /* 0x000000aaa63a723e */ /* 0x000fe400000000ff */
[----:B------:R-:W-:Y:S02]  /*dc60*/  F2FP.F16.F32.PACK_AB R59, R95, R94 ;  /* 0x0000005e5f3b723e */ /* 0x000fe400000000ff */
[----:B0-----:R-:W-:-:S02]  /*dc70*/  F2FP.F16.F32.PACK_AB R4, R164, R167 ;  /* 0x000000a7a404723e */ /* 0x001fc400000000ff */
[----:B------:R-:W-:Y:S01]  /*dc80*/  F2FP.F16.F32.PACK_AB R5, R99, R98 ;  /* 0x000000626305723e */ /* 0x000fe200000000ff */
[----:B------:R2:W-:Y:S01]  /*dc90*/  STSM.16.M88.4 [R109], R56 ;  /* 0x000000386d007844 */ /* 0x0005e20000000200 */
[----:B------:R-:W-:Y:S02]  /*dca0*/  F2FP.F16.F32.PACK_AB R6, R162, R165 ;  /* 0x000000a5a206723e */ /* 0x000fe400000000ff */
[----:B------:R-:W-:Y:S02]  /*dcb0*/  F2FP.F16.F32.PACK_AB R7, R103, R102 ;  /* 0x000000666707723e */ /* 0x000fe400000000ff */
[----:B------:R-:W-:Y:S02]  /*dcc0*/  F2FP.F16.F32.PACK_AB R8, R160, R163 ;  /* 0x000000a3a008723e */ /* 0x000fe400000000ff */
[----:B------:R-:W-:Y:S01]  /*dcd0*/  F2FP.F16.F32.PACK_AB R9, R107, R106 ;  /* 0x0000006a6b09723e */ /* 0x000fe200000000ff */
[----:B------:R2:W-:Y:S01]  /*dce0*/  STSM.16.M88.4 [R100], R4 ;  /* 0x0000000464007844 */ /* 0x0005e20000000200 */
[----:B------:R-:W-:-:S02]  /*dcf0*/  F2FP.F16.F32.PACK_AB R10, R158, R161 ;  /* 0x000000a19e0a723e */ /* 0x000fc400000000ff */
[----:B------:R-:W-:Y:S02]  /*dd00*/  F2FP.F16.F32.PACK_AB R11, R111, R110 ;  /* 0x0000006e6f0b723e */ /* 0x000fe400000000ff */
[----:B------:R-:W-:Y:S02]  /*dd10*/  F2FP.F16.F32.PACK_AB R12, R156, R159 ;  /* 0x0000009f9c0c723e */ /* 0x000fe400000000ff */
[----:B------:R-:W-:Y:S01]  /*dd20*/  F2FP.F16.F32.PACK_AB R13, R115, R114 ;  /* 0x00000072730d723e */ /* 0x000fe200000000ff */
[----:B------:R2:W-:Y:S01]  /*dd30*/  STSM.16.M88.4 [R104], R8 ;  /* 0x0000000868007844 */ /* 0x0005e20000000200 */
[----:B------:R-:W-:Y:S02]  /*dd40*/  F2FP.F16.F32.PACK_AB R14, R154, R157 ;  /* 0x0000009d9a0e723e */ /* 0x000fe400000000ff */
[----:B------:R-:W-:Y:S02]  /*dd50*/  F2FP.F16.F32.PACK_AB R15, R119, R118 ;  /* 0x00000076770f723e */ /* 0x000fe400000000ff */
[----:B-1----:R-:W-:-:S02]  /*dd60*/  F2FP.F16.F32.PACK_AB R24, R121, R155 ;  /* 0x0000009b7918723e */ /* 0x002fc400000000ff */
[----:B------:R-:W-:Y:S01]  /*dd70*/  F2FP.F16.F32.PACK_AB R25, R120, R19 ;  /* 0x000000137819723e */ /* 0x000fe200000000ff */
[----:B------:R2:W-:Y:S01]  /*dd80*/  STSM.16.M88.4 [R108], R12 ;  /* 0x0000000c6c007844 */ /* 0x0005e20000000200 */
[----:B------:R-:W-:Y:S02]  /*dd90*/  F2FP.F16.F32.PACK_AB R26, R125, R124 ;  /* 0x0000007c7d1a723e */ /* 0x000fe400000000ff */
[----:B------:R-:W-:Y:S02]  /*dda0*/  F2FP.F16.F32.PACK_AB R27, R153, R152 ;  /* 0x00000098991b723e */ /* 0x000fe400000000ff */
[----:B------:R-:W-:Y:S02]  /*ddb0*/  LOP3.LUT R72, R73, 0x380, RZ, 0xc0, !PT ;  /* 0x0000038049487812 */ /* 0x000fe400078ec0ff */
[----:B------:R-:W-:Y:S01]  /*ddc0*/  LOP3.LUT R76, R77, 0x380, RZ, 0xc0, !PT ;  /* 0x000003804d4c7812 */ /* 0x000fe200078ec0ff */
[----:B------:R2:W-:Y:S01]  /*ddd0*/  STSM.16.M88.4 [R113], R24 ;  /* 0x0000001871007844 */ /* 0x0005e20000000200 */
[----:B------:R-:W-:-:S02]  /*dde0*/  LOP3.LUT R80, R81, 0x380, RZ, 0xc0, !PT ;  /* 0x0000038051507812 */ /* 0x000fc400078ec0ff */
[----:B------:R-:W-:Y:S01]  /*ddf0*/  LOP3.LUT R84, R85, 0x380, RZ, 0xc0, !PT ;  /* 0x0000038055547812 */ /* 0x000fe200078ec0ff */
[----:B------:R2:W-:Y:S01]  /*de00*/  STSM.16.M88.4 [R101], R128 ;  /* 0x0000008065007844 */ /* 0x0005e20000000200 */
[----:B------:R-:W-:Y:S02]  /*de10*/  LOP3.LUT R88, R89, 0x380, RZ, 0xc0, !PT ;  /* 0x0000038059587812 */ /* 0x000fe400078ec0ff */
[----:B------:R-:W-:Y:S01]  /*de20*/  LOP3.LUT R92, R93, 0x380, RZ, 0xc0, !PT ;  /* 0x000003805d5c7812 */ /* 0x000fe200078ec0ff */
[----:B------:R2:W-:Y:S01]  /*de30*/  STSM.16.M88.4 [R34], R136 ;  /* 0x0000008822007844 */ /* 0x0005e20000000200 */
        /* <DEDUP_REMOVED lines=19> */
[----:B------:R-:W-:Y:S06]  /*df70*/  BAR.SYNC.DEFER_BLOCKING 0x1, 0x100 ;  /* 0x0044000000007b1d */ /* 0x000fec0000010000 */
[----:B--2---:R-:W-:Y:S05]  /*df80*/  @P3 BRA `(.L_x_4100) ;  /* 0x0000000000b83947 */ /* 0x004fea0003800000 */
        /* <DEDUP_REMOVED lines=46> */
.L_x_4100:
        /* <DEDUP_REMOVED lines=21> */
[----:B------:R-:W-:Y:S01]  /*e3c0*/  IMAD.SHL.U32 R3, R3, 0x4, RZ ;  /* 0x0000000403037824 */ /* 0x000fe200078e00ff */
[----:B------:R-:W-:Y:S01]  /*e3d0*/  ISETP.GE.AND P0, PT, R193, UR10, PT ;  /* 0x0000000ac1007c0c */ /* 0x000fe2000bf06270 */
[----:B------:R1:W5:Y:S04]  /*e3e0*/  LD.E.128 R4, desc[UR44][R20.64] ;  /* 0x0000002c14047980 */ /* 0x000368000c101d00 */
        /* <DEDUP_REMOVED lines=38> */
[----:B------:R-:W-:Y:S01]  /*e650*/  @!PT LDS RZ, [RZ] ;  /* 0x00000000fffff984 */ /* 0x000fe20000000800 */
[----:B------:R-:W-:Y:S01]  /*e660*/  @!PT LDS RZ, [RZ] ;  /* 0x00000000fffff984 */ /* 0x000fe20000000800 */
[----:B------:R-:W-:Y:S01]  /*e670*/  @!PT LDS RZ, [RZ] ;  /* 0x00000000fffff984 */ /* 0x000fe20000000800 */
[----:B------:R-:W-:Y:S01]  /*e680*/  @!PT LDS RZ, [RZ] ;  /* 0x00000000fffff984 */ /* 0x000fe20000000800 */
[----:B------:R0:W-:Y:S06]  /*e690*/  MEMBAR.ALL.CTA ;  /* 0x0000000000007992 */ /* 0x0001ec0000008000 */
[----:B0-----:R-:W0:Y:S01]  /*e6a0*/  FENCE.VIEW.ASYNC.S ;  /* 0x00000000000073c6 */ /* 0x001e220000000000 */
[----:B------:R-:W-:Y:S01]  /*e6b0*/  IMAD R11, R15, R13, R14 ;  /* 0x0000000d0f0b7224 */ /* 0x000fe200078e020e */
[----:B------:R-:W-:Y:S01]  /*e6c0*/  ISETP.GE.AND P0, PT, R218, UR10, PT ;  /* 0x0000000ada007c0c */ /* 0x000fe2000bf06270 */
[----:B------:R-:W-:Y:S01]  /*e6d0*/  IMAD.U32 R9, RZ, RZ, UR5 ;  /* 0x00000005ff097e24 */ /* 0x000fe2000f8e00ff */
[----:B------:R-:W-:Y:S01]  /*e6e0*/  ULDC UR5, c[0x0][0xb88] ;  /* 0x0002e20000057ab9 */ /* 0x000fe20000000800 */
[----:B------:R-:W-:Y:S01]  /*e6f0*/  IMAD.SHL.U32 R19, R0, 0x20, RZ ;  /* 0x0000002000137824 */ /* 0x000fe200078e00ff */
[----:B------:R-:W-:Y:S01]  /*e700*/  SHF.R.S32.HI R0, RZ, 0x1f, R11 ;  /* 0x0000001fff007819 */ /* 0x000fe2000001140b */
[C---:B------:R-:W-:Y:S01]  /*e710*/  IMAD R13, R3.reuse, UR7, R12 ;  /* 0x00000007030d7c24 */ /* 0x040fe2000f8e020c */
[----:B------:R-:W-:Y:S01]  /*e720*/  BSSY B1, `(.L_x_4101) ;  /* 0x0000039000017945 */ /* 0x000fe20003800000 */
[----:B------:R-:W-:Y:S01]  /*e730*/  IMAD.WIDE.U32 R8, R3, UR6, R8 ;  /* 0x0000000603087c25 */ /* 0x000fe2000f8e0008 */
[----:B------:R-:W-:Y:S01]  /*e740*/  ULDC.64 UR6, c[0x0][0xbd8] ;  /* 0x0002f60000067ab9 */ /* 0x000fe20000000a00 */
[----:B------:R-:W-:-:S02]  /*e750*/  LOP3.LUT R10, R19, 0x20, R10, 0xe2, !PT ;  /* 0x00000020130a7812 */ /* 0x000fc400078ee20a */
[----:B------:R-:W-:Y:S01]  /*e760*/  IMAD.IADD R9, R9, 0x1, R13 ;  /* 0x0000000109097824 */ /* 0x000fe200078e020d */
[----:B------:R-:W-:Y:S01]  /*e770*/  SEL R3, RZ, 0x40, P0 ;  /* 0x00000040ff037807 */ /* 0x000fe20000000000 */
[----:B------:R-:W-:Y:S01]  /*e780*/  IMAD R0, R0, UR6, RZ ;  /* 0x0000000600007c24 */ /* 0x000fe2000f8e02ff */
[----:B------:R-:W-:Y:S01]  /*e790*/  ISETP.GE.AND P0, PT, R217, UR10, PT ;  /* 0x0000000ad9007c0c */ /* 0x000fe2000bf06270 */
[----:B------:R-:W-:Y:S01]  /*e7a0*/  VIADD R27, R215, UR38 ;  /* 0x00000026d71b7c36 */ /* 0x000fe20008000000 */
[----:B------:R-:W-:Y:S01]  /*e7b0*/  LOP3.LUT R3, R10, R3, RZ, 0xfc, !PT ;  /* 0x000000030a037212 */ /* 0x000fe200078efcff */
[----:B------:R-:W-:Y:S01]  /*e7c0*/  IMAD R28, R15, UR5, RZ ;  /* 0x000000050f1c7c24 */ /* 0x000fe2000f8e02ff */
[----:B------:R-:W-:Y:S01]  /*e7d0*/  SEL R10, RZ, 0x80, P0 ;  /* 0x00000080ff0a7807 */ /* 0x000fe20000000000 */
[C---:B------:R-:W-:Y:S02]  /*e7e0*/  IMAD R13, R11.reuse, UR7, R0 ;  /* 0x000000070b0d7c24 */ /* 0x040fe4000f8e0200 */
[----:B------:R-:W-:Y:S01]  /*e7f0*/  IMAD.WIDE.U32 R8, R11, UR6, R8 ;  /* 0x000000060b087c25 */ /* 0x000fe2000f8e0008 */
[----:B------:R-:W-:Y:S01]  /*e800*/  ISETP.GE.AND P1, PT, R27, R28, PT ;  /* 0x0000001c1b00720c */ /* 0x000fe20003f26270 */
[----:B------:R-:W-:-:S02]  /*e810*/  ULDC.64 UR6, c[0x0][0xb80] ;  /* 0x0002e00000067ab9 */ /* 0x000fc40000000a00 */
[----:B------:R-:W-:Y:S01]  /*e820*/  VIADD R0, R17, 0x38820 ;  /* 0x0003882011007836 */ /* 0x000fe20000000000 */
[----:B------:R-:W-:Y:S01]  /*e830*/  LEA R19, P2, R8, UR6, 0x1 ;  /* 0x0000000608137c11 */ /* 0x000fe2000f8408ff */
[----:B------:R-:W-:-:S03]  /*e840*/  IMAD.IADD R9, R9, 0x1, R13 ;  /* 0x0000000109097824 */ /* 0x000fc600078e020d */
[----:B------:R-:W-:Y:S02]  /*e850*/  PRMT R0, RZ, 0x654, R0 ;  /* 0x00000654ff007816 */ /* 0x000fe40000000000 */
[----:B------:R-:W-:Y:S02]  /*e860*/  LEA.HI.X R26, R8, UR7, R9, 0x1, P2 ;  /* 0x00000007081a7c11 */ /* 0x000fe400090f0c09 */
[----:B0-----:R0:W-:Y:S03]  /*e870*/  SYNCS.ARRIVE.TRANS64.RED.A1T0 RZ, [R0+URZ], RZ ;  /* 0x000000ff00ff79a7 */ /* 0x0011e6000810043f */
[----:B------:R1:W2:Y:S01]  /*e880*/  SHFL.IDX PT, R11, R26, RZ, 0x181f ;  /* 0x00181fff1a0b7589 */ /* 0x0002a200000e0000 */
[----:B0-----:R-:W-:-:S03]  /*e890*/  LOP3.LUT R0, R3, R10, RZ, 0xfc, !PT ;  /* 0x0000000a03007212 */ /* 0x001fc600078efcff */
[----:B------:R1:W0:Y:S01]  /*e8a0*/  SHFL.IDX PT, R10, R19, RZ, 0x181f ;  /* 0x00181fff130a7589 */ /* 0x00022200000e0000 */
[----:B------:R-:W-:Y:S05]  /*e8b0*/  @P1 BRA `(.L_x_4102) ;  /* 0x00000000007c1947 */ /* 0x000fea0003800000 */
[----:B------:R-:W-:Y:S02]  /*e8c0*/  ISETP.GE.AND P1, PT, R195, UR10, PT ;  /* 0x0000000ac3007c0c */ /* 0x000fe4000bf26270 */
[----:B------:R-:W-:Y:S02]  /*e8d0*/  ISETP.GE.AND P0, PT, R23, UR10, PT ;  /* 0x0000000a17007c0c */ /* 0x000fe4000bf06270 */
[----:B------:R-:W-:Y:S02]  /*e8e0*/  ISETP.GE.AND P5, PT, R194, UR10, PT ;  /* 0x0000000ac2007c0c */ /* 0x000fe4000bfa6270 */
[----:B------:R-:W-:-:S07]  /*e8f0*/  ISETP.GE.AND P3, PT, R193, UR10, PT ;  /* 0x0000000ac1007c0c */ /* 0x000fce000bf66270 */
[-C--:B0-----:R-:W-:Y:S02]  /*e900*/  @!P1 LEA R12, P2, R195, R10.reuse, 0x1 ;  /* 0x0000000ac30c9211 */ /* 0x081fe400078408ff */
        /* <DEDUP_REMOVED lines=10> */
[CC--:B-1----:R-:W-:Y:S01]  /*e9b0*/  @!P3 LEA R20, P6, R193.reuse, R10.reuse, 0x1 ;  /* 0x0000000ac114b211 */ /* 0x0c2fe200078c08ff */
[----:B------:R3:W-:Y:S03]  /*e9c0*/  @!P5 ST.E.128 desc[UR44][R14.64], R48 ;  /* 0x000000300e00d985 */ /* 0x0007e6000c101d2c */
[----:B------:R-:W-:Y:S02]  /*e9d0*/  @!P3 LEA.HI.X R21, R193, R11, R227, 0x1, P6 ;  /* 0x0000000bc115b211 */ /* 0x000fe400030f0ce3 */
[----:B0-----:R-:W-:-:S03]  /*e9e0*/  @!P2 LEA R8, P5, R192, R10, 0x1 ;  /* 0x0000000ac008a211 */ /* 0x001fc600078a08ff */
        /* <DEDUP_REMOVED lines=12> */
.L_x_4102:
[----:B------:R-:W-:Y:S05]  /*eab0*/  BSYNC B1 ;  /* 0x0000000000017941 */ /* 0x000fea0003800000 */
.L_x_4101:
[----:B---3-5:R-:W-:Y:S01]  /*eac0*/  VIADD R4, R27, 0x20 ;  /* 0x000000201b047836 */ /* 0x028fe20000000000 */
        /* <DEDUP_REMOVED lines=21> */
[CC--:B------:R-:W-:Y:S02]  /*ec20*/  @!P0 LEA R14, P3, R191.reuse, R6.reuse, 0x1 ;  /* 0x00000006bf0e8211 */ /* 0x0c0fe400078608ff */
[-C--:B0-----:R-:W-:Y:S01]  /*ec30*/  @!P1 LEA R4, P6, R192, R6.reuse, 0x1 ;  /* 0x00000006c0049211 */ /* 0x081fe200078c08ff */
[----:B------:R4:W-:Y:S01]  /*ec40*/  @!P2 ST.E.128 desc[UR44][R12.64], R32 ;  /* 0x000000200c00a985 */ /* 0x0009e2000c101d2c */
[----:B-1----:R-:W-:Y:S02]  /*ec50*/  @P4 LEA R20, P5, R218, R6, 0x1 ;  /* 0x00000006da144211 */ /* 0x002fe400078a08ff */
        /* <DEDUP_REMOVED lines=12> */
.L_x_4099:
        /* <DEDUP_REMOVED lines=57> */
.L_x_4105:
[----:B------:R-:W-:Y:S05]  /*f0b0*/  BSYNC B1 ;  /* 0x0000000000017941 */ /* 0x000fea0003800000 */
.L_x_4104:
        /* <DEDUP_REMOVED lines=28> */
[----:B------:R-:W-:Y:S01]  /*f280*/  SEL R6, RZ, 0xffffffff, P1 ;  /* 0xffffffffff067807 */ /* 0x000fe20000800000 */
[----:B------:R-:W-:Y:S01]  /*f290*/  IMAD.U32 R5, RZ, RZ, UR7 ;  /* 0x00000007ff057e24 */ /* 0x000fe2000f8e00ff */
[----:B------:R-:W-:Y:S01]  /*f2a0*/  ULDC.64 UR6, c[0x0][0xbe0] ;  /* 0x0002f80000067ab9 */ /* 0x000fe20000000a00 */
        /* <DEDUP_REMOVED lines=17> */
[----:B------:R-:W-:Y:S02]  /*f3c0*/  IMAD R3, R7, UR7, R0 ;  /* 0x0000000707037c24 */ /* 0x000fe4000f8e0200 */
[----:B------:R-:W-:Y:S02]  /*f3d0*/  VIADD R0, R215, UR38 ;  /* 0x00000026d7007c36 */ /* 0x000fe40008000000 */
[----:B------:R-:W-:-:S02]  /*f3e0*/  IMAD R25, R10, UR5, RZ ;  /* 0x000000050a197c24 */ /* 0x000fc4000f8e02ff */
[----:B------:R-:W-:Y:S01]  /*f3f0*/  IMAD.WIDE.U32 R4, R7, UR6, R4 ;  /* 0x0000000607047c25 */ /* 0x000fe2000f8e0004 */
        /* <DEDUP_REMOVED lines=43> */
.L_x_4107:
[----:B------:R-:W-:Y:S05]  /*f6b0*/  BSYNC B1 ;  /* 0x0000000000017941 */ /* 0x000fea0003800000 */
.L_x_4106:
        /* <DEDUP_REMOVED lines=36> */
.L_x_4103:
[----:B------:R-:W-:Y:S05]  /*f900*/  BSYNC B0 ;  /* 0x0000000000007941 */ /* 0x000fea0003800000 */
.L_x_4098:
[----:B------:R-:W-:Y:S02]  /*f910*/  ULDC UR5, c[0x0][0xd38] ;  /* 0x00034e0000057ab9 */ /* 0x000fe40000000800 */
[----:B------:R-:W-:-:S06]  /*f920*/  UISETP.GE.AND UP0, UPT, UR4, UR5, UPT ;  /* 0x000000050400728c */ /* 0x000fcc000bf06270 */
[----:B------:R-:W-:-:S13]  /*f930*/  PLOP3.LUT P0, PT, PT, PT, UP0, 0x80, 0x0 ;  /* 0x000000000000781c */ /* 0x000fda0003f0f008 */
[----:B------:R-:W-:Y:S05]  /*f940*/  @!P0 BRA `(.L_x_4108) ;  /* 0xffffff1400848947 */ /* 0x000fea000383ffff */
[----:B------:R-:W-:Y:S05]  /*f950*/  EXIT ;  /* 0x000000000000794d */ /* 0x000fea0003800000 */
.L_x_4051:
        /* <DEDUP_REMOVED lines=15> */
[----:B------:R-:W0:Y:S01]  /*fa50*/  S2R R13, SR_TID.X ;  /* 0x00000000000d7919 */ /* 0x000e220000002100 */
[----:B------:R-:W-:Y:S01]  /*fa60*/  ULDC UR4, c[0x0][0x320] ;  /* 0x0000c80000047ab9 */ /* 0x000fe20000000800 */
[----:B------:R-:W-:Y:S01]  /*fa70*/  ULDC UR5, c[0x0][0x3b8] ;  /* 0x0000ee0000057ab9 */ /* 0x000fe20000000800 */
[----:B------:R-:W-:Y:S01]  /*fa80*/  LOP3.LUT R16, R16, 0xfffffdff, RZ, 0xc0, !PT ;  /* 0xfffffdff10107812 */ /* 0x000fe200078ec0ff */
[----:B------:R-:W1:Y:S01]  /*fa90*/  S2UR UR8, SR_CgaCtaId ;  /* 0x00000000000879c3 */ /* 0x000e620000008800 */
[----:B------:R-:W-:Y:S01]  /*faa0*/  ULDC.64 UR6, c[0x0][0x418] ;  /* 0x0001060000067ab9 */ /* 0x000fe20000000a00 */
[----:B------:R2:W-:Y:S01]  /*fab0*/  STL [R1+0x10], RZ ;  /* 0x000010ff01007387 */ /* 0x0005e20000100800 */
[----:B------:R-:W-:Y:S01]  /*fac0*/  UISETP.NE.U32.AND UP0, UPT, UR6, URZ, UPT ;  /* 0x0000003f0600728c */ /* 0x000fe2000bf05070 */
[----:B------:R-:W-:Y:S01]  /*fad0*/  IMAD.U32 R36, RZ, RZ, UR10 ;  /* 0x0000000aff247e24 */ /* 0x000fe2000f8e00ff */
[----:B------:R-:W-:Y:S01]  /*fae0*/  ULDC UR9, c[0x0][0x2b8] ;  /* 0x0000ae0000097ab9 */ /* 0x000fe20000000800 */
[----:B------:R-:W-:Y:S01]  /*faf0*/  ULDC UR38, c[0x0][0x288] ;  /* 0x0000a20000267ab9 */ /* 0x000fe20000000800 */
[----:B------:R-:W-:Y:S01]  /*fb00*/  UISETP.NE.AND.EX UP0, UPT, UR7, URZ, UPT, UP0 ;  /* 0x0000003f0700728c */ /* 0x000fe2000bf05300 */
[----:B------:R-:W-:Y:S01]  /*fb10*/  IMAD.MOV.U32 R23, RZ, RZ, 0x1 ;  /* 0x00000001ff177424 */ /* 0x000fe200078e00ff */
[----:B------:R-:W-:Y:S01]  /*fb20*/  ULDC UR39, c[0x0][0x448] ;  /* 0x0001120000277ab9 */ /* 0x000fe20000000800 */
[----:B------:R-:W-:Y:S01]  /*fb30*/  ULDC.64 UR6, c[0x0][0x2f0] ;  /* 0x0000bc0000067ab9 */ /* 0x000fe20000000a00 */
[----:B------:R-:W-:Y:S01]  /*fb40*/  IMAD.MOV.U32 R18, RZ, RZ, RZ ;  /* 0x000000ffff127224 */ /* 0x000fe200078e00ff */
[----:B------:R-:W-:Y:S01]  /*fb50*/  UIMAD UR39, UR39, UR38, URZ ;  /* 0x00000026272772a4 */ /* 0x000fe2000f8e023f */
[----:B------:R-:W-:Y:S01]  /*fb60*/  ULDC UR48, c[0x0][0xc] ;  /* 0x0000030000307ab9 */ /* 0x000fe20000000800 */
[----:B------:R-:W-:Y:S01]  /*fb70*/  ULOP3.LUT UR47, UR41, 0x2, URZ, 0xfc, !UPT ;  /* 0x00000002292f7892 */ /* 0x000fe2000f8efc3f */
[C---:B0-----:R-:W-:Y:S01]  /*fb80*/  IMAD.SHL.U32 R32, R13.reuse, 0x8, RZ ;  /* 0x000000080d207824 */ /* 0x041fe200078e00ff */
[----:B------:R-:W-:-:S04]  /*fb90*/  LOP3.LUT R12, R13, 0x7f, RZ, 0xc0, !PT ;  /* 0x0000007f0d0c7812 */ /* 0x000fc800078ec0ff */
[----:B------:R-:W-:-:S04]  /*fba0*/  LOP3.LUT R11, R32, 0x38, RZ, 0xc0, !PT ;  /* 0x00000038200b7812 */ /* 0x000fc800078ec0ff */
[C---:B------:R-:W-:Y:S02]  /*fbb0*/  LOP3.LUT R0, R11.reuse, 0x40, RZ, 0xfc, !PT ;  /* 0x000000400b007812 */ /* 0x040fe400078efcff */
[C---:B------:R-:W-:Y:S02]  /*fbc0*/  ISETP.GE.AND P6, PT, R11.reuse, UR4, PT ;  /* 0x000000040b007c0c */ /* 0x040fe4000bfc6270 */
[C---:B------:R-:W-:Y:S02]  /*fbd0*/  ISETP.GE.AND P1, PT, R0.reuse, UR4, PT ;  /* 0x0000000400007c0c */ /* 0x040fe4000bf26270 */
[----:B------:R-:W-:Y:S02]  /*fbe0*/  ISETP.GE.AND P0, PT, R0, UR5, PT ;  /* 0x0000000500007c0c */ /* 0x000fe4000bf06270 */
[C---:B------:R-:W-:Y:S02]  /*fbf0*/  ISETP.GE.AND P5, PT, R11.reuse, UR5, PT ;  /* 0x000000050b007c0c */ /* 0x040fe4000bfa6270 */
[----:B------:R-:W-:-:S02]  /*fc00*/  LOP3.LUT R2, R11, 0x180, RZ, 0xfc, !PT ;  /* 0x000001800b027812 */ /* 0x000fc400078efcff */
[C---:B------:R-:W-:Y:S02]  /*fc10*/  LOP3.LUT R8, R11.reuse, 0x80, RZ, 0xfc, !PT ;  /* 0x000000800b087812 */ /* 0x040fe400078efcff */
[----:B------:R-:W-:Y:S02]  /*fc20*/  LOP3.LUT R3, R11, 0x1c0, RZ, 0xfc, !PT ;  /* 0x000001c00b037812 */ /* 0x000fe400078efcff */
[----:B------:R-:W-:Y:S02]  /*fc30*/  ISETP.GE.AND P2, PT, R2, UR5, PT ;  /* 0x0000000502007c0c */ /* 0x000fe4000bf46270 */
[----:B------:R-:W-:Y:S02]  /*fc40*/  @P1 LOP3.LUT R16, R16, 0x200, RZ, 0xfc, !PT ;  /* 0x0000020010101812 */ /* 0x000fe400078efcff */
[----:B------:R-:W-:Y:S02]  /*fc50*/  ISETP.GE.AND P4, PT, R8, UR4, PT ;  /* 0x0000000408007c0c */ /* 0x000fe4000bf86270 */
[----:B------:R-:W-:-:S02]  /*fc60*/  LOP3.LUT R16, R16, 0xfffbffff, RZ, 0xc0, !PT ;  /* 0xfffbffff10107812 */ /* 0x000fc400078ec0ff */
[----:B------:R-:W-:Y:S02]  /*fc70*/  ISETP.GE.AND P3, PT, R2, UR4, PT ;  /* 0x0000000402007c0c */ /* 0x000fe4000bf66270 */
[----:B------:R-:W-:Y:S02]  /*fc80*/  @P0 LOP3.LUT R16, R16, 0x40000, RZ, 0xfc, !PT ;  /* 0x0004000010100812 */ /* 0x000fe400078efcff */
[----:B------:R-:W-:Y:S02]  /*fc90*/  ISETP.GE.AND P1, PT, R3, UR4, PT ;  /* 0x0000000403007c0c */ /* 0x000fe4000bf26270 */
[----:B------:R-:W-:Y:S02]  /*fca0*/  LOP3.LUT R16, R16, 0xfffffbff, RZ, 0xc0, !PT ;  /* 0xfffffbff10107812 */ /* 0x000fe400078ec0ff */
[----:B------:R-:W-:Y:S02]  /*fcb0*/  SEL R2, RZ, 0x40, P2 ;  /* 0x00000040ff027807 */ /* 0x000fe40001000000 */
[----:B------:R-:W-:-:S02]  /*fcc0*/  @P6 LOP3.LUT R16, R16, 0x400, RZ, 0xfc, !PT ;  /* 0x0000040010106812 */ /* 0x000fc400078efcff */
[----:B------:R-:W-:Y:S02]  /*fcd0*/  LOP3.LUT R10, R11, 0xc0, RZ, 0xfc, !PT ;  /* 0x000000c00b0a7812 */ /* 0x000fe400078efcff */
[----:B------:R-:W-:Y:S02]  /*fce0*/  LOP3.LUT R16, R16, 0xfff7ffff, RZ, 0xc0, !PT ;  /* 0xfff7ffff10107812 */ /* 0x000fe400078ec0ff */
[----:B------:R-:W-:Y:S02]  /*fcf0*/  ISETP.GE.AND P2, PT, R0, UR4, PT ;  /* 0x0000000400007c0c */ /* 0x000fe4000bf46270 */
[----:B------:R-:W-:Y:S02]  /*fd00*/  @P5 LOP3.LUT R16, R16, 0x80000, RZ, 0xfc, !PT ;  /* 0x0008000010105812 */ /* 0x000fe400078efcff */
[----:B------:R-:W-:Y:S02]  /*fd10*/  SEL R7, RZ, 0x40, P3 ;  /* 0x00000040ff077807 */ /* 0x000fe40001800000 */
[----:B------:R-:W-:-:S02]  /*fd20*/  SEL R33, RZ, 0x80, P1 ;  /* 0x00000080ff217807 */ /* 0x000fc40000800000 */
[----:B------:R-:W-:Y:S02]  /*fd30*/  ISETP.GE.AND P3, PT, R0, UR5, PT ;  /* 0x0000000500007c0c */ /* 0x000fe4000bf66270 */
[----:B------:R-:W-:Y:S02]  /*fd40*/  ISETP.GE.AND P1, PT, R10, UR4, PT ;  /* 0x000000040a007c0c */ /* 0x000fe4000bf26270 */
[----:B------:R-:W-:Y:S02]  /*fd50*/  SEL R0, RZ, 0xffffffff, P2 ;  /* 0xffffffffff007807 */ /* 0x000fe40001000000 */
[----:B------:R-:W-:Y:S02]  /*fd60*/  LOP3.LUT R16, R16, 0xffffffdf, RZ, 0xc0, !PT ;  /* 0xffffffdf10107812 */ /* 0x000fe400078ec0ff */
[----:B------:R-:W-:Y:S01]  /*fd70*/  ISETP.GE.AND P0, PT, R3, UR5, PT ;  /* 0x0000000503007c0c */ /* 0x000fe2000bf06270 */
[----:B------:R-:W-:Y:S01]  /*fd80*/  IMAD.SHL.U32 R6, R0, 0x2, RZ ;  /* 0x0000000200067824 */ /* 0x000fe200078e00ff */
[----:B------:R-:W-:-:S02]  /*fd90*/  @P4 LOP3.LUT R16, R16, 0x20, RZ, 0xfc, !PT ;  /* 0x0000002010104812 */ /* 0x000fc400078efcff */
[----:B------:R-:W-:Y:S02]  /*fda0*/  SEL R0, RZ, 0xffffff80, P0 ;  /* 0xffffff80ff007807 */ /* 0x000fe40000000000 */
[----:B------:R-:W-:Y:S02]  /*fdb0*/  ISETP.GE.AND P0, PT, R8, UR5, PT ;  /* 0x0000000508007c0c */ /* 0x000fe4000bf06270 */
[----:B------:R-:W-:Y:S02]  /*fdc0*/  LOP3.LUT R16, R16, 0xffffffef, RZ, 0xc0, !PT ;  /* 0xffffffef10107812 */ /* 0x000fe400078ec0ff */
[----:B------:R-:W-:Y:S02]  /*fdd0*/  SEL R5, RZ, 0xffffffff, P3 ;  /* 0xffffffffff057807 */ /* 0x000fe40001800000 */
[----:B------:R-:W-:Y:S02]  /*fde0*/  @P1 LOP3.LUT R16, R16, 0x10, RZ, 0xfc, !PT ;  /* 0x0000001010101812 */ /* 0x000fe400078efcff */
[----:B------:R-:W-:Y:S01]  /*fdf0*/  SEL R9, RZ, 0x4, P0 ;  /* 0x00000004ff097807 */ /* 0x000fe20000000000 */
[----:B------:R-:W-:Y:S01]  /*fe00*/  IMAD.SHL.U32 R5, R5, 0x2, RZ ;  /* 0x0000000205057824 */ /* 0x000fe200078e00ff */
[----:B------:R-:W-:-:S02]  /*fe10*/  LOP3.LUT R16, R16, 0xfffdffff, RZ, 0xc0, !PT ;  /* 0xfffdffff10107812 */ /* 0x000fc400078ec0ff */
[----:B------:R-:W-:Y:S02]  /*fe20*/  SEL R3, RZ, 0x1, P6 ;  /* 0x00000001ff037807 */ /* 0x000fe40003000000 */
[----:B------:R-:W-:Y:S02]  /*fe30*/  @P0 LOP3.LUT R16, R16, 0x20000, RZ, 0xfc, !PT ;  /* 0x0002000010100812 */ /* 0x000fe400078efcff */
[----:B------:R-:W-:Y:S02]  /*fe40*/  ISETP.GE.AND P0, PT, R10, UR5, PT ;  /* 0x000000050a007c0c */ /* 0x000fe4000bf06270 */
[----:B------:R-:W-:Y:S02]  /*fe50*/  SEL R4, RZ, 0x1, P5 ;  /* 0x00000001ff047807 */ /* 0x000fe40002800000 */
[----:B------:R-:W-:Y:S02]  /*fe60*/  LOP3.LUT R3, R6, 0x2, R3, 0xe2, !PT ;  /* 0x0000000206037812 */ /* 0x000fe400078ee203 */
[----:B------:R-:W-:-:S02]  /*fe70*/  LOP3.LUT R6, R5, 0x2, R4, 0xe2, !PT ;  /* 0x0000000205067812 */ /* 0x000fc400078ee204 */
[----:B------:R-:W-:Y:S02]  /*fe80*/  SEL R8, RZ, 0x8, P0 ;  /* 0x00000008ff087807 */ /* 0x000fe40000000000 */
[----:B------:R-:W-:Y:S02]  /*fe90*/  LOP3.LUT R16, R16, 0xfffeffff, RZ, 0xc0, !PT ;  /* 0xfffeffff10107812 */ /* 0x000fe400078ec0ff */
[----:B------:R-:W-:Y:S02]  /*fea0*/  LOP3.LUT R8, R8, R6, R9, 0xfe, !PT ;  /* 0x0000000608087212 */ /* 0x000fe400078efe09 */
[----:B------:R-:W-:Y:S02]  /*feb0*/  LOP3.LUT R9, R11, 0x100, RZ, 0xfc, !PT ;  /* 0x000001000b097812 */ /* 0x000fe400078efcff */
[----:B------:R-:W-:Y:S02]  /*fec0*/  @P0 LOP3.LUT R16, R16, 0x10000, RZ, 0xfc, !PT ;  /* 0x0001000010100812 */ /* 0x000fe400078efcff */
[----:B------:R-:W-:-:S02]  /*fed0*/  ISETP.GE.AND P0, PT, R9, UR4, PT ;  /* 0x0000000409007c0c */ /* 0x000fc4000bf06270 */
[----:B------:R-:W-:Y:S02]  /*fee0*/  SEL R4, RZ, 0x4, P4 ;  /* 0x00000004ff047807 */ /* 0x000fe40002000000 */
[----:B------:R-:W-:Y:S02]  /*fef0*/  SEL R5, RZ, 0x8, P1 ;  /* 0x00000008ff057807 */ /* 0x000fe40000800000 */
[----:B------:R-:W-:Y:S02]  /*ff00*/  LOP3.LUT R16, R16, 0xfffffff7, RZ, 0xc0, !PT ;  /* 0xfffffff710107812 */ /* 0x000fe400078ec0ff */
[----:B------:R-:W-:Y:S02]  /*ff10*/  LOP3.LUT R10, R11, 0x140, RZ, 0xfc, !PT ;  /* 0x000001400b0a7812 */ /* 0x000fe400078efcff */
[----:B------:R-:W-:Y:S02]  /*ff20*/  LOP3.LUT R4, R5, R3, R4, 0xfe, !PT ;  /* 0x0000000305047212 */ /* 0x000fe400078efe04 */
[----:B------:R-:W-:-:S02]  /*ff30*/  SEL R5, RZ, 0x10, P0 ;  /* 0x00000010ff057807 */ /* 0x000fc40000000000 */
[----:B------:R-:W-:Y:S02]  /*ff40*/  @P0 LOP3.LUT R16, R16, 0x8, RZ, 0xfc, !PT ;  /* 0x0000000810100812 */ /* 0x000fe400078efcff */
[----:B------:R-:W-:Y:S01]  /*ff50*/  ISETP.GE.AND P0, PT, R10, UR4, PT ;  /* 0x000000040a007c0c */ /* 0x000fe2000bf06270 */
[----:B------:R-:W-:Y:S01]  /*ff60*/  ULDC UR4, c[0x0][0x424] ;  /* 0x0001090000047ab9 */ /* 0x000fe20000000800 */
[----:B------:R-:W-:Y:S01]  /*ff70*/  LOP3.LUT R16, R16, 0xfffffffb, RZ, 0xc0, !PT ;  /* 0xfffffffb10107812 */ /* 0x000fe200078ec0ff */
[----:B------:R-:W-:Y:S01]  /*ff80*/  USEL UR4, UR4, 0x1, UP0 ;  /* 0x0000000104047887 */ /* 0x000fe20008000000 */
[----:B------:R-:W-:Y:S02]  /*ff90*/  SEL R6, RZ, 0x20, P0 ;  /* 0x00000020ff067807 */ /* 0x000fe40000000000 */
[----:B------:R-:W-:Y:S01]  /*ffa0*/  LOP3.LUT R3, R32, 0x1f8, RZ, 0xc0, !PT ;  /* 0x000001f820037812 */ /* 0x000fe200078ec0ff */
[----:B------:R-:W-:Y:S01]  /*ffb0*/  UIMAD UR40, UR4, UR6, URZ ;  /* 0x00000006042872a4 */ /* 0x000fe2000f8e023f */
[----:B------:R-:W-:-:S02]  /*ffc0*/  ISETP.GE.AND P1, PT, R11, UR7, PT ;  /* 0x000000070b007c0c */ /* 0x000fc4000bf26270 */
[----:B------:R-:W-:Y:S01]  /*ffd0*/  LOP3.LUT R3, R3, 0x38, R13, 0x78, !PT ;  /* 0x0000003803037812 */ /* 0x000fe200078e780d */
[----:B------:R-:W-:Y:S01]  /*ffe0*/  UIADD3 UR4, UR40, 0x3f, URZ ;  /* 0x0000003f28047890 */ /* 0x000fe2000fffe03f */
[----:B------:R-:W-:Y:S01]  /*fff0*/  LOP3.LUT R4, R6, R4, R5, 0xfe, !PT ;  /* 0x0000000406047212 */ /* 0x000fe200078efe05 */
[----:B------:R-:W-:Y:S01]  /*10000*/  UIADD3 UR38, UR40, 0x40, -UR38 ;  /* 0x0000004028267890 */ /* 0x000fe2000fffe826 */
[----:B------:R-:W-:Y:S02]  /*10010*/  @P0 LOP3.LUT R16, R16, 0x4, RZ, 0xfc, !PT ;  /* 0x0000000410100812 */ /* 0x000fe400078efcff */
[----:B------:R-:W-:Y:S02]  /*10020*/  ISETP.GE.AND P0, PT, R9, UR5, PT ;  /* 0x0000000509007c0c */ /* 0x000fe4000bf06270 */
[----:B------:R-:W-:Y:S02]  /*10030*/  LOP3.LUT R16, R16, 0xffff7fff, RZ, 0xc0, !PT ;  /* 0xffff7fff10107812 */ /* 0x000fe400078ec0ff */
[----:B------:R-:W-:-:S02]  /*10040*/  SEL R9, RZ, 0x10, P0 ;  /* 0x00000010ff097807 */ /* 0x000fc40000000000 */
[----:B------:R-:W-:Y:S02]  /*10050*/  LOP3.LUT R32, R3, 0x200, R32, 0xf8, !PT ;  /* 0x0000020003207812 */ /* 0x000fe400078ef820 */
[----:B------:R-:W-:Y:S02]  /*10060*/  SHF.R.U32.HI R3, RZ, 0x3, R12 ;  /* 0x00000003ff037819 */ /* 0x000fe4000001160c */
[----:B------:R-:W-:-:S03]  /*10070*/  LOP3.LUT R4, R4, R7, RZ, 0xfc, !PT ;  /* 0x0000000704047212 */ /* 0x000fc600078efcff */
[----:B------:R-:W-:Y:S02]  /*10080*/  @P0 LOP3.LUT R16, R16, 0x8000, RZ, 0xfc, !PT ;  /* 0x0000800010100812 */ /* 0x000fe400078efcff */
[----:B------:R-:W-:Y:S01]  /*10090*/  ISETP.GE.AND P0, PT, R10, UR5, PT ;  /* 0x000000050a007c0c */ /* 0x000fe2000bf06270 */
[----:B------:R-:W-:Y:S01]  /*100a0*/  UMOV UR5, 0x400 ;  /* 0x0000040000057882 */ /* 0x000fe20000000000 */
[----:B------:R-:W-:Y:S01]  /*100b0*/  LOP3.LUT R16, R16, 0xffffbfff, RZ, 0xc0, !PT ;  /* 0xffffbfff10107812 */ /* 0x000fe200078ec0ff */
[----:B-1----:R-:W-:Y:S01]  /*100c0*/  ULEA UR5, UR8, UR5, 0x18 ;  /* 0x0000000508057291 */ /* 0x002fe2000f8ec03f */
[----:B------:R-:W-:Y:S02]  /*100d0*/  SEL R10, RZ, 0x20, P0 ;  /* 0x00000020ff0a7807 */ /* 0x000fe40000000000 */
[----:B------:R-:W-:Y:S02]  /*100e0*/  LOP3.LUT R33, R4, R33, RZ, 0xfc, !PT ;  /* 0x0000002104217212 */ /* 0x000fe400078efcff */
[----:B------:R-:W-:Y:S01]  /*100f0*/  LOP3.LUT R9, R10, R8, R9, 0xfe, !PT ;  /* 0x000000080a097212 */ /* 0x000fe200078efe09 */
[----:B------:R-:W-:Y:S01]  /*10100*/  IMAD.U32 R17, RZ, RZ, UR5 ;  /* 0x00000005ff117e24 */ /* 0x000fe2000f8e00ff */
[----:B------:R-:W-:Y:S01]  /*10110*/  USHF.R.S32.HI UR5, URZ, 0x1f, UR4 ;  /* 0x0000001f3f057899 */ /* 0x000fe20008011404 */
[----:B------:R-:W-:-:S02]  /*10120*/  LOP3.LUT R29, R4, 0x40, RZ, 0xc0, !PT ;  /* 0x00000040041d7812 */ /* 0x000fc400078ec0ff */
[----:B------:R-:W-:Y:S01]  /*10130*/  LOP3.LUT R9, R9, R2, RZ, 0xfc, !PT ;  /* 0x0000000209097212 */ /* 0x000fe200078efcff */
[----:B------:R-:W-:Y:S01]  /*10140*/  IMAD.SHL.U32 R2, R13, 0x10, RZ ;  /* 0x000000100d027824 */ /* 0x000fe200078e00ff */
[----:B------:R-:W-:Y:S01]  /*10150*/  @P0 LOP3.LUT R16, R16, 0x4000, RZ, 0xfc, !PT ;  /* 0x0000400010100812 */ /* 0x000fe200078efcff */
[----:B------:R-:W-:Y:S01]  /*10160*/  ULEA.HI UR5, UR5, UR4, URZ, 0x6 ;  /* 0x0000000405057291 */ /* 0x000fe2000f8f303f */
[C---:B------:R-:W-:Y:S01]  /*10170*/  LOP3.LUT R0, R9.reuse, 0x80, R0, 0xc8, !PT ;  /* 0x0000008009007812 */ /* 0x040fe200078ec800 */
[----:B------:R-:W-:Y:S01]  /*10180*/  IMAD R22, R32, 0x2, R17 ;  /* 0x0000000220167824 */ /* 0x000fe200078e0211 */
[----:B------:R-:W-:Y:S01]  /*10190*/  LOP3.LUT R9, R9, 0x40, RZ, 0xc0, !PT ;  /* 0x0000004009097812 */ /* 0x000fe200078ec0ff */
[----:B------:R-:W-:Y:S01]  /*101a0*/  USHF.R.S32.HI UR37, URZ, 0x6, UR5 ;  /* 0x000000063f257899 */ /* 0x000fe20008011405 */
[----:B------:R-:W-:Y:S02]  /*101b0*/  LOP3.LUT R2, R3, 0x70, R2, 0xf8, !PT ;  /* 0x0000007003027812 */ /* 0x000fe400078ef802 */
[----:B------:R-:W-:-:S02]  /*101c0*/  SHF.R.U32.HI R2, RZ, 0x2, R9 ;  /* 0x00000002ff027819 */ /* 0x000fc40000011609 */
[----:B------:R-:W-:Y:S02]  /*101d0*/  SHF.R.U32.HI R0, RZ, 0x3, R0 ;  /* 0x00000003ff007819 */ /* 0x000fe40000011600 */
[----:B------:R-:W-:Y:S01]  /*101e0*/  ISETP.GE.AND P0, PT, R11, UR9, PT ;  /* 0x000000090b007c0c */ /* 0x000fe2000bf06270 */
[----:B------:R2:W-:Y:S01]  /*101f0*/  STL [R1+0x4], R2 ;  /* 0x0000040201007387 */ /* 0x0005e20000100800 */
[----:B------:R-:W-:Y:S02]  /*10200*/  LOP3.LUT R16, R16, 0xfffffffd, RZ, 0xc0, !PT ;  /* 0xfffffffd10107812 */ /* 0x000fe400078ec0ff */
[----:B------:R-:W-:Y:S01]  /*10210*/  LOP3.LUT R28, R33, 0x80, RZ, 0xc0, !PT ;  /* 0x00000080211c7812 */ /* 0x000fe200078ec0ff */
[----:B------:R2:W-:Y:S01]  /*10220*/  STL [R1], R0 ;  /* 0x0000000001007387 */ /* 0x0005e20000100800 */
[----:B------:R-:W-:Y:S02]  /*10230*/  @P1 LOP3.LUT R16, R16, 0x2, RZ, 0xfc, !PT ;  /* 0x0000000210101812 */ /* 0x000fe400078efcff */
[----:B------:R-:W-:-:S02]  /*10240*/  SHF.R.U32.HI R29, RZ, 0x2, R29 ;  /* 0x00000002ff1d7819 */ /* 0x000fc4000001161d */
[----:B------:R-:W-:Y:S02]  /*10250*/  LOP3.LUT R16, R16, 0xffefffff, RZ, 0xc0, !PT ;  /* 0xffefffff10107812 */ /* 0x000fe400078ec0ff */
[----:B------:R-:W-:Y:S02]  /*10260*/  SHF.R.U32.HI R28, RZ, 0x3, R28 ;  /* 0x00000003ff1c7819 */ /* 0x000fe4000001161c */
[----:B------:R-:W-:-:S07]  /*10270*/  @P0 LOP3.LUT R16, R16, 0x100000, RZ, 0xfc, !PT ;  /* 0x0010000010100812 */ /* 0x000fce00078efcff */
.L_x_4162:
        /* <DEDUP_REMOVED lines=22> */
.L_x_4110:
[----:B------:R-:W-:Y:S01]  /*103e0*/  ULDC UR8, c[0x0][0xd54] ;  /* 0x0003550000087ab9 */ /* 0x000fe20000000800 */
[----:B------:R-:W-:Y:S01]  /*103f0*/  UMOV UR6, UR7 ;  /* 0x0000000700067c82 */ /* 0x000fe20008000000 */
[----:B------:R-:W-:-:S11]  /*10400*/  UISETP.NE.AND UP0, UPT, UR8, 0x1, UPT ;  /* 0x000000010800788c */ /* 0x000fd6000bf05270 */
[----:B------:R-:W-:Y:S02]  /*10410*/  @UP0 ULDC.64 UR10, c[0x0][0xd58] ;  /* 0x00035600000a0ab9 */ /* 0x000fe40000000a00 */
[----:B------:R-:W-:-:S04]  /*10420*/  UIMAD.WIDE.U32 UR4, UR7, UR10, URZ ;  /* 0x0000000a070472a5 */ /* 0x000fc8000f8e003f */
[----:B------:R-:W-:-:S04]  /*10430*/  @UP0 USHF.R.U32.HI UR6, URZ, UR11, UR5 ;  /* 0x0000000b3f060299 */ /* 0x000fc80008011605 */
[----:B------:R-:W-:-:S12]  /*10440*/  UIMAD UR4, UR6, UR8, URZ ;  /* 0x00000008060472a4 */ /* 0x000fd8000f8e023f */
.L_x_4111:
        /* <DEDUP_REMOVED lines=20> */
[----:B--2---:R-:W-:Y:S01]  /*10590*/  IMAD.U32 R2, RZ, RZ, UR4 ;  /* 0x00000004ff027e24 */ /* 0x004fe2000f8e00ff */
        /* <DEDUP_REMOVED lines=37> */
.L_x_4113:
        /* <DEDUP_REMOVED lines=20> */
.L_x_4116:
[----:B------:R-:W-:Y:S05]  /*10930*/  BSYNC B6 ;  /* 0x0000000000067941 */ /* 0x000fea0003800000 */
.L_x_4115:
        /* <DEDUP_REMOVED lines=20> */
.L_x_4119:
        /* <DEDUP_REMOVED lines=15> */
.L_x_4118:
[----:B------:R-:W-:Y:S05]  /*10b70*/  BSYNC B6 ;  /* 0x0000000000067941 */ /* 0x000fea0003800000 */
.L_x_4117:
        /* <DEDUP_REMOVED lines=17> */
.L_x_4179:
[----:B------:R-:W2:Y:S01]  /*10c90*/  S2R R0, SR_TID.X ;  /* 0x0000000000007919 */ /* 0x000ea20000002100 */
[----:B0-----:R-:W-:Y:S01]  /*10ca0*/  ISETP.NE.AND P1, PT, R10, 0x1, PT ;  /* 0x000000010a00780c */ /* 0x001fe20003f25270 */
[----:B------:R-:W-:Y:S01]  /*10cb0*/  IMAD.MOV.U32 R35, RZ, RZ, RZ ;  /* 0x000000ffff237224 */ /* 0x000fe200078e00ff */
[----:B-----5:R-:W-:Y:S01]  /*10cc0*/  SHF.R.S32.HI R30, RZ, 0x1f, R26 ;  /* 0x0000001fff1e7819 */ /* 0x020fe2000001141a */
[----:B-1----:R-:W0:Y:S01]  /*10cd0*/  S2R R2, SR_TID.X ;  /* 0x0000000000027919 */ /* 0x002e220000002100 */
[----:B------:R-:W-:-:S09]  /*10ce0*/  LOP3.LUT R16, R16, 0xffffdfff, RZ, 0xc0, !PT ;  /* 0xffffdfff10107812 */ /* 0x000fd200078ec0ff */
[----:B------:R-:W1:Y:S01]  /*10cf0*/  @P1 LDC R5, c[0x0][0x438] ;  /* 0x00010e00ff051b82 */ /* 0x000e620000000800 */
[----:B------:R-:W-:Y:S02]  /*10d00*/  @P1 LOP3.LUT R16, R16, 0x2000, RZ, 0xfc, !PT ;  /* 0x0000200010101812 */ /* 0x000fe400078efcff */
[----:B--2---:R-:W-:Y:S01]  /*10d10*/  LOP3.LUT R0, R0, 0x7f, RZ, 0xc0, !PT ;  /* 0x0000007f00007812 */ /* 0x004fe200078ec0ff */
[----:B0-----:R-:W-:-:S03]  /*10d20*/  IMAD.SHL.U32 R8, R2, 0x10, RZ ;  /* 0x0000001002087824 */ /* 0x001fc600078e00ff */
[----:B------:R-:W-:-:S04]  /*10d30*/  SHF.R.U32.HI R0, RZ, 0x3, R0 ;  /* 0x00000003ff007819 */ /* 0x000fc80000011600 */
[----:B------:R-:W-:Y:S02]  /*10d40*/  LOP3.LUT R8, R0, 0x70, R8, 0xf8, !PT ;  /* 0x0000007000087812 */ /* 0x000fe400078ef808 */
[----:B------:R-:W0:Y:S03]  /*10d50*/  @P1 LDC R0, c[0x0][0x434] ;  /* 0x00010d00ff001b82 */ /* 0x000e260000000800 */
[----:B------:R-:W-:-:S04]  /*10d60*/  IMAD.IADD R2, R8, 0x1, R25 ;  /* 0x0000000108027824 */ /* 0x000fc800078e0219 */
[C---:B------:R-:W-:Y:S01]  /*10d70*/  IMAD.IADD R37, R2.reuse, 0x1, R31 ;  /* 0x0000000102257824 */ /* 0x040fe200078e021f */
[----:B------:R-:W-:-:S03]  /*10d80*/  ISETP.GE.AND P0, PT, R2, UR40, PT ;  /* 0x0000002802007c0c */ /* 0x000fc6000bf06270 */
[----:B------:R-:W-:Y:S01]  /*10d90*/  IMAD.MOV.U32 R6, RZ, RZ, R37 ;  /* 0x000000ffff067224 */ /* 0x000fe200078e0025 */
[----:B------:R-:W-:Y:S01]  /*10da0*/  ISETP.GT.U32.OR P0, PT, R8, 0x3f, P0 ;  /* 0x0000003f0800780c */ /* 0x000fe20000704470 */
[----:B0-----:R-:W-:-:S12]  /*10db0*/  @P1 IMAD.HI.U32 R0, R37, R0, RZ ;  /* 0x0000000025001227 */ /* 0x001fd800078e00ff */
[----:B------:R-:W0:Y:S01]  /*10dc0*/  @!P0 LDC.64 R2, c[0x0][0x428] ;  /* 0x00010a00ff028b82 */ /* 0x000e220000000a00 */
[----:B-1----:R-:W-:-:S07]  /*10dd0*/  @P1 SHF.R.U32.HI R6, RZ, R5, R0 ;  /* 0x00000005ff061219 */ /* 0x002fce0000011600 */
[----:B------:R-:W1:Y:S01]  /*10de0*/  @!P0 LDC.64 R4, c[0x0][0x418] ;  /* 0x00010600ff048b82 */ /* 0x000e620000000a00 */
[----:B------:R-:W-:Y:S01]  /*10df0*/  @!P0 SHF.R.S32.HI R7, RZ, 0x1f, R6 ;  /* 0x0000001fff078819 */ /* 0x000fe20000011406 */
[----:B0-----:R-:W-:-:S04]  /*10e00*/  @!P0 IMAD R0, R30, R2, RZ ;  /* 0x000000021e008224 */ /* 0x001fc800078e02ff */
[C---:B------:R-:W-:Y:S02]  /*10e10*/  @!P0 IMAD R9, R26.reuse, R3, R0 ;  /* 0x000000031a098224 */ /* 0x040fe400078e0200 */
[----:B------:R-:W-:-:S04]  /*10e20*/  @!P0 IMAD.WIDE.U32 R2, R26, R2, R6 ;  /* 0x000000021a028225 */ /* 0x000fc800078e0006 */
[----:B------:R-:W-:Y:S01]  /*10e30*/  @!P0 IMAD.IADD R0, R3, 0x1, R9 ;  /* 0x0000000103008824 */ /* 0x000fe200078e0209 */
[----:B-1----:R-:W-:-:S04]  /*10e40*/  @!P0 LEA R4, P1, R2, R4, 0x2 ;  /* 0x0000000402048211 */ /* 0x002fc800078210ff */
        /* <DEDUP_REMOVED lines=16> */
.L_x_4121:
[----:B------:R-:W-:Y:S01]  /*10f50*/  IMAD R27, R18, 0x8, R17 ;  /* 0x00000008121b7824 */ /* 0x000fe200078e0211 */
[----:B------:R-:W-:Y:S01]  /*10f60*/  SHF.L.U32 R0, R23, 0x1f, RZ ;  /* 0x0000001f17007819 */ /* 0x000fe200000006ff */
[----:B------:R-:W-:Y:S03]  /*10f70*/  BSSY B0, `(.L_x_4122) ;  /* 0x0000003000007945 */ /* 0x000fe60003800000 */
[----:B------:R-:W0:Y:S02]  /*10f80*/  SYNCS.PHASECHK.TRANS64.TRYWAIT P0, [R27+URZ+0x38840], R0 ;  /* 0x038840001b0075a7 */ /* 0x000e24000800017f */
[----:B0-----:R-:W-:Y:S05]  /*10f90*/  @!P0 BRA `(.L_x_4123) ;  /* 0x0000003800ac8947 */ /* 0x001fea0003800000 */
.L_x_4180:
[----:B------:R-:W-:Y:S05]  /*10fa0*/  BSYNC B0 ;  /* 0x0000000000007941 */ /* 0x000fea0003800000 */
.L_x_4122:
[----:B0-----:R-:W-:Y:S01]  /*10fb0*/  SHF.R.S32.HI R0, RZ, 0x1f, R37 ;  /* 0x0000001fff007819 */ /* 0x001fe20000011425 */
[----:B------:R-:W-:Y:S01]  /*10fc0*/  ULDC.64 UR4, c[0x0][0x300] ;  /* 0x0000c00000047ab9 */ /* 0x000fe20000000a00 */
[----:B-----5:R-:W-:Y:S01]  /*10fd0*/  SHF.R.S32.HI R4, RZ, 0x1f, R35 ;  /* 0x0000001fff047819 */ /* 0x020fe20000011423 */
[----:B------:R-:W-:Y:S01]  /*10fe0*/  IMAD.WIDE.U32 R2, R37, UR4, RZ ;  /* 0x0000000425027c25 */ /* 0x000fe2000f8e00ff */
[----:B------:R-:W0:Y:S01]  /*10ff0*/  S2R R6, SR_TID.X ;  /* 0x0000000000067919 */ /* 0x000e220000002100 */
[----:B------:R-:W-:Y:S01]  /*11000*/  LOP3.LUT P2, RZ, R16, 0x2, RZ, 0xc0, !PT ;  /* 0x0000000210ff7812 */ /* 0x000fe2000784c0ff */
[----:B------:R1:W-:Y:S04]  /*11010*/  STL [R1+0x8], R0 ;  /* 0x0000080001007387 */ /* 0x0003e80000100800 */
[----:B------:R2:W-:Y:S01]  /*11020*/  STL [R1+0xc], R4 ;  /* 0x00000c0401007387 */ /* 0x0005e20000100800 */
[----:B-1----:R-:W-:-:S04]  /*11030*/  IMAD R0, R0, UR4, RZ ;  /* 0x0000000400007c24 */ /* 0x002fc8000f8e02ff */
[----:B------:R-:W-:Y:S01]  /*11040*/  IMAD R5, R37, UR5, R0 ;  /* 0x0000000525057c24 */ /* 0x000fe2000f8e0200 */
[----:B------:R-:W-:Y:S02]  /*11050*/  ULDC.64 UR4, c[0x0][0x310] ;  /* 0x0000c40000047ab9 */ /* 0x000fe40000000a00 */
[----:B------:R-:W-:Y:S02]  /*11060*/  IMAD R0, R4, UR4, RZ ;  /* 0x0000000404007c24 */ /* 0x000fe4000f8e02ff */
[----:B--2---:R-:W1:Y:S01]  /*11070*/  S2R R4, SR_TID.X ;  /* 0x0000000000047919 */ /* 0x004e620000002100 */
[----:B------:R-:W-:Y:S02]  /*11080*/  IMAD.IADD R3, R3, 0x1, R5 ;  /* 0x0000000103037824 */ /* 0x000fe400078e0205 */
[C---:B------:R-:W-:Y:S02]  /*11090*/  IMAD R5, R35.reuse, UR5, R0 ;  /* 0x0000000523057c24 */ /* 0x040fe4000f8e0200 */
[----:B------:R-:W-:Y:S01]  /*110a0*/  IMAD.WIDE.U32 R2, R35, UR4, R2 ;  /* 0x0000000423027c25 */ /* 0x000fe2000f8e0002 */
[----:B------:R-:W-:-:S03]  /*110b0*/  ULDC.64 UR4, c[0x0][0x308] ;  /* 0x0000c20000047ab9 */ /* 0x000fc60000000a00 */
[----:B------:R-:W-:Y:S02]  /*110c0*/  IMAD.IADD R3, R3, 0x1, R5 ;  /* 0x0000000103037824 */ /* 0x000fe400078e0205 */
[----:B------:R-:W-:Y:S02]  /*110d0*/  IMAD R0, R24, UR4, RZ ;  /* 0x0000000418007c24 */ /* 0x000fe4000f8e02ff */
[----:B------:R-:W-:-:S04]  /*110e0*/  IMAD.WIDE.U32 R2, R19, UR4, R2 ;  /* 0x0000000413027c25 */ /* 0x000fc8000f8e0002 */
[----:B------:R-:W-:Y:S01]  /*110f0*/  IMAD R5, R19, UR5, R0 ;  /* 0x0000000513057c24 */ /* 0x000fe2000f8e0200 */
[----:B------:R-:W-:Y:S01]  /*11100*/  ULDC.64 UR4, c[0x0][0x2e8] ;  /* 0x0000ba0000047ab9 */ /* 0x000fe20000000a00 */
[----:B0-----:R-:W-:Y:S01]  /*11110*/  IMAD.SHL.U32 R8, R6, 0x8, RZ ;  /* 0x0000000806087824 */ /* 0x001fe200078e00ff */
[----:B------:R-:W-:Y:S01]  /*11120*/  LEA R0, P0, R2, UR4, 0x1 ;  /* 0x0000000402007c11 */ /* 0x000fe2000f8008ff */
[----:B------:R-:W-:Y:S01]  /*11130*/  IMAD.IADD R5, R3, 0x1, R5 ;  /* 0x0000000103057824 */ /* 0x000fe200078e0205 */
[----:B------:R-:W-:Y:S02]  /*11140*/  UMOV UR4, 0xffffffff ;  /* 0xffffffff00047882 */ /* 0x000fe40000000000 */
[----:B------:R-:W-:Y:S02]  /*11150*/  LOP3.LUT R8, R8, 0x38, RZ, 0xc0, !PT ;  /* 0x0000003808087812 */ /* 0x000fe400078ec0ff */
[----:B------:R-:W-:Y:S02]  /*11160*/  LEA.HI.X R5, R2, UR5, R5, 0x1, P0 ;  /* 0x0000000502057c11 */ /* 0x000fe400080f0c05 */
[----:B-1----:R-:W-:-:S04]  /*11170*/  LOP3.LUT R4, R4, 0x7f, RZ, 0xc0, !PT ;  /* 0x0000007f04047812 */ /* 0x002fc800078ec0ff */
[----:B------:R-:W-:-:S04]  /*11180*/  SHF.R.U32.HI R4, RZ, 0x3, R4 ;  /* 0x00000003ff047819 */ /* 0x000fc80000011604 */
[----:B------:R-:W-:Y:S01]  /*11190*/  IADD3 R25, -R4, UR40, -R25 ;  /* 0x0000002804197c10 */ /* 0x000fe2000fffe919 */
[----:B------:R-:W-:-:S03]  /*111a0*/  IMAD R4, R18, 0x1000, R32 ;  /* 0x0000100012047824 */ /* 0x000fc600078e0220 */
[----:B------:R-:W-:Y:S01]  /*111b0*/  ISETP.GE.AND P0, PT, R25, 0x1, PT ;  /* 0x000000011900780c */ /* 0x000fe20003f06270 */
[----:B------:R-:W-:-:S12]  /*111c0*/  BRA.DIV UR4, `(.L_x_4124) ;  /* 0x0000003a04347947 */ /* 0x000fd8000b800000 */
[----:B------:R-:W0:Y:S01]  /*111d0*/  SHFL.IDX PT, R14, R0, RZ, 0x181f ;  /* 0x00181fff000e7589 */ /* 0x000e2200000e0000 */
[----:B------:R-:W-:-:S03]  /*111e0*/  @P0 IMAD R7, R4, 0x2, R17 ;  /* 0x0000000204070824 */ /* 0x000fc600078e0211 */
[----:B------:R-:W1:Y:S01]  /*111f0*/  SHFL.IDX PT, R2, R5, RZ, 0x181f ;  /* 0x00181fff05027589 */ /* 0x000e6200000e0000 */
[----:B0-----:R-:W-:-:S03]  /*11200*/  @P0 LEA R6, P1, R8, R14, 0x1 ;  /* 0x0000000e08060211 */ /* 0x001fc600078208ff */
[----:B------:R-:W0:Y:S02]  /*11210*/  SHFL.IDX PT, R14, R0, 0x1, 0x181f ;  /* 0x00381f00000e7f89 */ /* 0x000e2400000e0000 */
[----:B-1----:R-:W-:Y:S02]  /*11220*/  @P0 IMAD.X R3, RZ, RZ, R2, P1 ;  /* 0x000000ffff030224 */ /* 0x002fe400008e0602 */
[----:B------:R-:W-:-:S05]  /*11230*/  @P0 IMAD.MOV.U32 R2, RZ, RZ, R6 ;  /* 0x000000ffff020224 */ /* 0x000fca00078e0006 */
[----:B------:R1:W-:Y:S01]  /*11240*/  @P0 LDGSTS.E.BYPASS.LTC128B.128 [R7+0x22400], desc[UR44][R2.64], !P2 ;  /* 0x2240000002070fae */ /* 0x0003e2000d101d6c */
[----:B------:R-:W-:-:S03]  /*11250*/  ISETP.GE.AND P0, PT, R25, 0x11, PT ;  /* 0x000000111900780c */ /* 0x000fc60003f06270 */
[----:B-1----:R-:W1:Y:S10]  /*11260*/  SHFL.IDX PT, R2, R5, 0x1, 0x181f ;  /* 0x00381f0005027f89 */ /* 0x002e7400000e0000 */
[----:B0-----:R-:W-:Y:S01]  /*11270*/  @P0 LEA R6, P1, R8, R14, 0x1 ;  /* 0x0000000e08060211 */ /* 0x001fe200078208ff */
[----:B------:R-:W-:Y:S01]  /*11280*/  @P0 IMAD R9, R4, 0x2, R17 ;  /* 0x0000000204090824 */ /* 0x000fe200078e0211 */
[----:B------:R-:W0:Y:S03]  /*11290*/  SHFL.IDX PT, R14, R0, 0x2, 0x181f ;  /* 0x00581f00000e7f89 */ /* 0x000e2600000e0000 */
[----:B-1----:R-:W-:-:S02]  /*112a0*/  @P0 IMAD.X R3, RZ, RZ, R2, P1 ;  /* 0x000000ffff030224 */ /* 0x002fc400008e0602 */
[----:B------:R-:W-:-:S05]  /*112b0*/  @P0 IMAD.MOV.U32 R2, RZ, RZ, R6 ;  /* 0x000000ffff020224 */ /* 0x000fca00078e0006 */
[----:B------:R1:W-:Y:S01]  /*112c0*/  @P0 LDGSTS.E.BYPASS.LTC128B.128 [R9+0x22c00], desc[UR44][R2.64], !P2 ;  /* 0x22c0000002090fae */ /* 0x0003e2000d101d6c */
[----:B------:R-:W-:-:S03]  /*112d0*/  ISETP.GE.AND P0, PT, R25, 0x21, PT ;  /* 0x000000211900780c */ /* 0x000fc60003f06270 */
[----:B-1----:R-:W1:Y:S10]  /*112e0*/  SHFL.IDX PT, R2, R5, 0x2, 0x181f ;  /* 0x00581f0005027f89 */ /* 0x002e7400000e0000 */
[----:B0-----:R-:W-:Y:S01]  /*112f0*/  @P0 LEA R6, P1, R8, R14, 0x1 ;  /* 0x0000000e08060211 */ /* 0x001fe200078208ff */
[----:B------:R-:W-:Y:S01]  /*11300*/  @P0 IMAD R7, R4, 0x2, R17 ;  /* 0x0000000204070824 */ /* 0x000fe200078e0211 */
[----:B------:R-:W0:Y:S04]  /*11310*/  SHFL.IDX PT, R5, R5, 0x3, 0x181f ;  /* 0x00781f0005057f89 */ /* 0x000e2800000e0000 */
[----:B------:R2:W3:Y:S01]  /*11320*/  SHFL.IDX PT, R14, R0, 0x3, 0x181f ;  /* 0x00781f00000e7f89 */ /* 0x0004e200000e0000 */
[----:B-1----:R-:W-:-:S02]  /*11330*/  @P0 IMAD.X R3, RZ, RZ, R2, P1 ;  /* 0x000000ffff030224 */ /* 0x002fc400008e0602 */
[----:B------:R-:W-:-:S05]  /*11340*/  @P0 IMAD.MOV.U32 R2, RZ, RZ, R6 ;  /* 0x000000ffff020224 */ /* 0x000fca00078e0006 */
[----:B0-----:R2:W-:Y:S02]  /*11350*/  @P0 LDGSTS.E.BYPASS.LTC128B.128 [R7+0x23400], desc[UR44][R2.64], !P2 ;  /* 0x2340000002070fae */ /* 0x0015e4000d101d6c */
.L_x_4190:
[----:B------:R-:W-:-:S13]  /*11360*/  ISETP.GE.AND P0, PT, R25, 0x31, PT ;  /* 0x000000311900780c */ /* 0x000fda0003f06270 */
[----:B--23--:R-:W-:-:S05]  /*11370*/  @P0 LEA R2, P1, R8, R14, 0x1 ;  /* 0x0000000e08020211 */ /* 0x00cfca00078208ff */
        /* <DEDUP_REMOVED lines=8> */
.L_x_4125:
        /* <DEDUP_REMOVED lines=11> */
.L_x_4126:
        /* <DEDUP_REMOVED lines=24> */
.L_x_4128:
[----:B------:R-:W-:Y:S05]  /*11630*/  BSYNC B6 ;  /* 0x0000000000067941 */ /* 0x000fea0003800000 */
.L_x_4127:
[----:B------:R-:W2:Y:S01]  /*11640*/  S2R R20, SR_TID.X ;  /* 0x0000000000147919 */ /* 0x000ea20000002100 */
[----:B------:R-:W-:Y:S01]  /*11650*/  UISETP.NE.AND UP0, UPT, UR50, URZ, UPT ;  /* 0x0000003f3200728c */ /* 0x000fe2000bf05270 */
[----:B------:R-:W-:Y:S01]  /*11660*/  IMAD.U32 R34, RZ, RZ, UR42 ;  /* 0x0000002aff227e24 */ /* 0x000fe2000f8e00ff */
[----:B------:R-:W-:Y:S01]  /*11670*/  R2UR UR6, R24 ;  /* 0x00000000180672ca */ /* 0x000fe200000e0000 */
[----:B------:R-:W-:Y:S01]  /*11680*/  ULDC.64 UR8, c[0x0][0x2d8] ;  /* 0x0000b60000087ab9 */ /* 0x000fe20000000a00 */
[----:B------:R-:W-:Y:S02]  /*11690*/  R2UR UR7, R19 ;  /* 0x00000000130772ca */ /* 0x000fe400000e0000 */
[----:B------:R-:W-:Y:S02]  /*116a0*/  PLOP3.LUT P0, PT, PT, PT, UP0, 0x80, 0x0 ;  /* 0x000000000000781c */ /* 0x000fe40003f0f008 */
[----:B------:R-:W-:-:S03]  /*116b0*/  LOP3.LUT P5, RZ, R16, 0x100000, RZ, 0xc0, !PT ;  /* 0x0010000010ff7812 */ /* 0x000fc600078ac0ff */
[----:B------:R-:W-:-:S04]  /*116c0*/  @UP0 ULDC UR4, c[0x0][0x44c] ;  /* 0x0001130000040ab9 */ /* 0x000fc80000000800 */
[----:B------:R-:W-:-:S04]  /*116d0*/  UIMAD UR6, UR6, UR8, URZ ;  /* 0x00000008060672a4 */ /* 0x000fc8000f8e023f */
[----:B------:R-:W-:Y:S01]  /*116e0*/  UIMAD UR6, UR7, UR9, UR6 ;  /* 0x00000009070672a4 */ /* 0x000fe2000f8e0206 */
[C---:B--2---:R-:W-:Y:S01]  /*116f0*/  LOP3.LUT R21, R20.reuse, 0x7f, RZ, 0xc0, !PT ;  /* 0x0000007f14157812 */ /* 0x044fe200078ec0ff */
[----:B------:R-:W-:-:S03]  /*11700*/  IMAD.SHL.U32 R20, R20, 0x10, RZ ;  /* 0x0000001014147824 */ /* 0x000fc600078e00ff */
[----:B------:R-:W-:-:S04]  /*11710*/  SHF.R.U32.HI R21, RZ, 0x3, R21 ;  /* 0x00000003ff157819 */ /* 0x000fc80000011615 */
[----:B------:R-:W-:Y:S02]  /*11720*/  LOP3.LUT R20, R21, 0x70, R20, 0xf8, !PT ;  /* 0x0000007015147812 */ /* 0x000fe400078ef814 */
[----:B------:R-:W2:Y:S03]  /*11730*/  S2R R21, SR_TID.X ;  /* 0x0000000000157919 */ /* 0x000ea60000002100 */
[----:B------:R-:W-:-:S04]  /*11740*/  IMAD R34, R34, 0x40, R20 ;  /* 0x0000004022227824 */ /* 0x000fc800078e0214 */
[----:B------:R-:W-:Y:S01]  /*11750*/  @P0 IMAD.HI.U32 R0, R34, UR4, RZ ;  /* 0x0000000422000c27 */ /* 0x000fe2000f8e00ff */
[----:B------:R-:W-:Y:S01]  /*11760*/  PLOP3.LUT P0, PT, PT, PT, UP0, 0x80, 0x0 ;  /* 0x000000000000781c */ /* 0x000fe20003f0f008 */
[----:B------:R-:W-:Y:S02]  /*11770*/  @UP0 ULDC UR4, c[0x0][0x450] ;  /* 0x0001140000040ab9 */ /* 0x000fe40000000800 */
[----:B------:R-:W-:-:S10]  /*11780*/  IMAD.MOV.U32 R6, RZ, RZ, R34 ;  /* 0x000000ffff067224 */ /* 0x000fd400078e0022 */
[----:B------:R-:W-:Y:S02]  /*11790*/  @P0 SHF.R.U32.HI R6, RZ, UR4, R0 ;  /* 0x00000004ff060c19 */ /* 0x000fe40008011600 */
[----:B------:R-:W-:-:S03]  /*117a0*/  R2UR UR4, R19 ;  /* 0x00000000130472ca */ /* 0x000fc600000e0000 */
[----:B------:R-:W-:Y:S02]  /*117b0*/  IMAD.MOV R7, RZ, RZ, -R6 ;  /* 0x000000ffff077224 */ /* 0x000fe400078e0a06 */
[C---:B--2---:R-:W-:Y:S01]  /*117c0*/  IMAD.SHL.U32 R8, R21.reuse, 0x8, RZ ;  /* 0x0000000815087824 */ /* 0x044fe200078e00ff */
[----:B------:R-:W-:-:S07]  /*117d0*/  LOP3.LUT R20, R21, 0x7f, RZ, 0xc0, !PT ;  /* 0x0000007f15147812 */ /* 0x000fce00078ec0ff */
[----:B------:R-:W-:Y:S01]  /*117e0*/  UIMAD.WIDE.U32 UR4, UR4, UR8, URZ ;  /* 0x00000008040472a5 */ /* 0x000fe2000f8e003f */
[----:B------:R-:W-:Y:S02]  /*117f0*/  LOP3.LUT R8, R8, 0x38, RZ, 0xc0, !PT ;  /* 0x0000003808087812 */ /* 0x000fe400078ec0ff */
[----:B------:R-:W-:Y:S01]  /*11800*/  ULDC.64 UR8, c[0x0][0x2e0] ;  /* 0x0000b80000087ab9 */ /* 0x000fe20000000a00 */
[----:B------:R-:W-:Y:S01]  /*11810*/  UIADD3 UR5, UR5, UR6, URZ ;  /* 0x0000000605057290 */ /* 0x000fe2000fffe03f */
[----:B------:R-:W-:Y:S01]  /*11820*/  SHF.R.U32.HI R9, RZ, 0x3, R20 ;  /* 0x00000003ff097819 */ /* 0x000fe20000011614 */
[----:B------:R-:W-:Y:S02]  /*11830*/  UIMAD UR6, UR49, UR8, URZ ;  /* 0x00000008310672a4 */ /* 0x000fe4000f8e023f */
[----:B------:R-:W-:Y:S02]  /*11840*/  UIMAD.WIDE.U32 UR4, UR36, UR8, UR4 ;  /* 0x00000008240472a5 */ /* 0x000fe4000f8e0004 */
[----:B------:R-:W-:-:S04]  /*11850*/  UIMAD UR6, UR36, UR9, UR6 ;  /* 0x00000009240672a4 */ /* 0x000fc8000f8e0206 */
[----:B------:R-:W-:Y:S02]  /*11860*/  UIADD3 UR6, UR5, UR6, URZ ;  /* 0x0000000605067290 */ /* 0x000fe4000fffe03f */
[----:B0-----:R-:W-:Y:S01]  /*11870*/  IMAD.U32 R5, RZ, RZ, UR5 ;  /* 0x00000005ff057e24 */ /* 0x001fe2000f8e00ff */
[----:B------:R-:W-:Y:S01]  /*11880*/  SHF.R.S32.HI R5, RZ, 0x1f, R6 ;  /* 0x0000001fff057819 */ /* 0x000fe20000011406 */
[----:B------:R-:W-:Y:S01]  /*11890*/  IMAD.U32 R4, RZ, RZ, UR4 ;  /* 0x00000004ff047e24 */ /* 0x000fe2000f8e00ff */
[----:B------:R-:W-:Y:S01]  /*118a0*/  ULDC.64 UR4, c[0x0][0x2d0] ;  /* 0x0000b40000047ab9 */ /* 0x000fe20000000a00 */
[----:B------:R-:W-:Y:S01]  /*118b0*/  IMAD.U32 R3, RZ, RZ, UR6 ;  /* 0x00000006ff037e24 */ /* 0x000fe2000f8e00ff */
[----:B------:R-:W-:Y:S01]  /*118c0*/  ULDC UR6, c[0x0][0x448] ;  /* 0x0001120000067ab9 */ /* 0x000fe20000000800 */
[----:B------:R-:W-:Y:S02]  /*118d0*/  IMAD R5, R5, UR4, RZ ;  /* 0x0000000405057c24 */ /* 0x000fe4000f8e02ff */
[----:B------:R-:W-:-:S02]  /*118e0*/  IMAD R0, R7, UR6, R34 ;  /* 0x0000000607007c24 */ /* 0x000fc4000f8e0222 */
[----:B------:R-:W-:Y:S02]  /*118f0*/  IMAD.MOV.U32 R2, RZ, RZ, R4 ;  /* 0x000000ffff027224 */ /* 0x000fe400078e0004 */
[C---:B------:R-:W-:Y:S01]  /*11900*/  IMAD R4, R6.reuse, UR5, R5 ;  /* 0x0000000506047c24 */ /* 0x040fe2000f8e0205 */
[----:B------:R-:W-:Y:S01]  /*11910*/  SHF.R.S32.HI R5, RZ, 0x1f, R0 ;  /* 0x0000001fff057819 */ /* 0x000fe20000011400 */
        /* <DEDUP_REMOVED lines=13> */
[----:B------:R-:W-:Y:S01]  /*119f0*/  IMAD.U32 R4, RZ, RZ, UR42 ;  /* 0x0000002aff047e24 */ /* 0x000fe2000f8e00ff */
[----:B------:R-:W-:Y:S02]  /*11a00*/  LOP3.LUT R16, R16, 0xfffffeff, RZ, 0xc0, !PT ;  /* 0xfffffeff10107812 */ /* 0x000fe400078ec0ff */
[----:B------:R-:W2:Y:S01]  /*11a10*/  SHFL.IDX PT, R2, R5, RZ, 0x181f ;  /* 0x00181fff05027589 */ /* 0x000ea200000e0000 */
[----:B------:R-:W-:-:S05]  /*11a20*/  IMAD R4, R4, 0x40, R9 ;  /* 0x0000004004047824 */ /* 0x000fca00078e0209 */
[----:B------:R-:W-:-:S13]  /*11a30*/  ISETP.GE.AND P1, PT, R4, UR39, PT ;  /* 0x0000002704007c0c */ /* 0x000fda000bf26270 */
[----:B------:R-:W-:Y:S02]  /*11a40*/  @P1 LOP3.LUT R16, R16, 0x100, RZ, 0xfc, !PT ;  /* 0x0000010010101812 */ /* 0x000fe400078efcff */
[----:B0-----:R-:W-:Y:S02]  /*11a50*/  @!P1 LEA R6, P0, R8, R14, 0x1 ;  /* 0x0000000e08069211 */ /* 0x001fe400078008ff */
[----:B------:R-:W0:Y:S01]  /*11a60*/  SHFL.IDX PT, R14, R0, 0x1, 0x181f ;  /* 0x00381f00000e7f89 */ /* 0x000e2200000e0000 */
[----:B------:R-:W-:Y:S02]  /*11a70*/  LOP3.LUT R16, R16, 0xffffff7f, RZ, 0xc0, !PT ;  /* 0xffffff7f10107812 */ /* 0x000fe400078ec0ff */
[----:B--2---:R-:W-:Y:S02]  /*11a80*/  @!P1 IMAD.X R3, RZ, RZ, R2, P0 ;  /* 0x000000ffff039224 */ /* 0x004fe400000e0602 */
[----:B------:R-:W-:Y:S02]  /*11a90*/  @!P1 IMAD.MOV.U32 R2, RZ, RZ, R6 ;  /* 0x000000ffff029224 */ /* 0x000fe400078e0006 */
[----:B------:R-:W-:-:S03]  /*11aa0*/  VIADD R6, R4, 0x10 ;  /* 0x0000001004067836 */ /* 0x000fc60000000000 */
[----:B------:R2:W-:Y:S02]  /*11ab0*/  @!P1 LDGSTS.E.BYPASS.LTC128B.128 [R22+0x20400], desc[UR44][R2.64], !P5 ;  /* 0x2040000002169fae */ /* 0x0005e4000e901d6c */
[----:B------:R-:W-:Y:S02]  /*11ac0*/  ISETP.GE.AND P1, PT, R6, UR39, PT ;  /* 0x0000002706007c0c */ /* 0x000fe4000bf26270 */
[----:B--2---:R-:W2:Y:S11]  /*11ad0*/  SHFL.IDX PT, R2, R5, 0x1, 0x181f ;  /* 0x00381f0005027f89 */ /* 0x004eb600000e0000 */
[----:B0-----:R-:W-:-:S02]  /*11ae0*/  @!P1 LEA R6, P0, R8, R14, 0x1 ;  /* 0x0000000e08069211 */ /* 0x001fc400078008ff */
[----:B------:R-:W0:Y:S01]  /*11af0*/  SHFL.IDX PT, R14, R0, 0x2, 0x181f ;  /* 0x00581f00000e7f89 */ /* 0x000e2200000e0000 */
[----:B------:R-:W-:-:S04]  /*11b00*/  @P1 LOP3.LUT R16, R16, 0x80, RZ, 0xfc, !PT ;  /* 0x0000008010101812 */ /* 0x000fc800078efcff */
[----:B------:R-:W-:Y:S01]  /*11b10*/  LOP3.LUT R16, R16, 0xffffffbf, RZ, 0xc0, !PT ;  /* 0xffffffbf10107812 */ /* 0x000fe200078ec0ff */
[----:B--2---:R-:W-:Y:S02]  /*11b20*/  @!P1 IMAD.X R3, RZ, RZ, R2, P0 ;  /* 0x000000ffff039224 */ /* 0x004fe400000e0602 */
[----:B------:R-:W-:Y:S02]  /*11b30*/  @!P1 IMAD.MOV.U32 R2, RZ, RZ, R6 ;  /* 0x000000ffff029224 */ /* 0x000fe400078e0006 */
[----:B------:R-:W-:-:S03]  /*11b40*/  VIADD R6, R4, 0x20 ;  /* 0x0000002004067836 */ /* 0x000fc60000000000 */
[----:B------:R2:W-:Y:S02]  /*11b50*/  @!P1 LDGSTS.E.BYPASS.LTC128B.128 [R22+0x20c00], desc[UR44][R2.64], !P5 ;  /* 0x20c0000002169fae */ /* 0x0005e4000e901d6c */
[----:B------:R-:W-:Y:S02]  /*11b60*/  ISETP.GE.AND P1, PT, R6, UR39, PT ;  /* 0x0000002706007c0c */ /* 0x000fe4000bf26270 */
[----:B--2---:R-:W2:Y:S11]  /*11b70*/  SHFL.IDX PT, R2, R5, 0x2, 0x181f ;  /* 0x00581f0005027f89 */ /* 0x004eb600000e0000 */
[----:B0-----:R-:W-:Y:S01]  /*11b80*/  @!P1 LEA R6, P0, R8, R14, 0x1 ;  /* 0x0000000e08069211 */ /* 0x001fe200078008ff */
[----:B------:R-:W0:Y:S01]  /*11b90*/  SHFL.IDX PT, R5, R5, 0x3, 0x181f ;  /* 0x00781f0005057f89 */ /* 0x000e2200000e0000 */
[----:B------:R-:W-:-:S03]  /*11ba0*/  @P1 LOP3.LUT R16, R16, 0x40, RZ, 0xfc, !PT ;  /* 0x0000004010101812 */ /* 0x000fc600078efcff */
[----:B------:R3:W4:Y:S01]  /*11bb0*/  SHFL.IDX PT, R14, R0, 0x3, 0x181f ;  /* 0x00781f00000e7f89 */ /* 0x00072200000e0000 */
[----:B--2---:R-:W-:Y:S02]  /*11bc0*/  @!P1 IMAD.X R3, RZ, RZ, R2, P0 ;  /* 0x000000ffff039224 */ /* 0x004fe400000e0602 */
[----:B------:R-:W-:-:S05]  /*11bd0*/  @!P1 IMAD.MOV.U32 R2, RZ, RZ, R6 ;  /* 0x000000ffff029224 */ /* 0x000fca00078e0006 */
[----:B0-----:R3:W-:Y:S02]  /*11be0*/  @!P1 LDGSTS.E.BYPASS.LTC128B.128 [R22+0x21400], desc[UR44][R2.64], !P5 ;  /* 0x2140000002169fae */ /* 0x0017e4000e901d6c */
.L_x_4199:
[----:B------:R-:W-:Y:S01]  /*11bf0*/  VIADD R4, R4, 0x30 ;  /* 0x0000003004047836 */ /* 0x000fe20000000000 */
[----:B------:R-:W-:-:S04]  /*11c00*/  LOP3.LUT R16, R16, 0xffffefff, RZ, 0xc0, !PT ;  /* 0xffffefff10107812 */ /* 0x000fc800078ec0ff */
[----:B------:R-:W-:-:S13]  /*11c10*/  ISETP.GE.AND P1, PT, R4, UR39, PT ;  /* 0x0000002704007c0c */ /* 0x000fda000bf26270 */
[----:B---34-:R-:W-:Y:S02]  /*11c20*/  @!P1 LEA R2, P0, R8, R14, 0x1 ;  /* 0x0000000e08029211 */ /* 0x018fe400078008ff */
        /* <DEDUP_REMOVED lines=8> */
.L_x_4130:
        /* <DEDUP_REMOVED lines=28> */
.L_x_4132:
[----:B------:R-:W-:Y:S05]  /*11e70*/  BSYNC B6 ;  /* 0x0000000000067941 */ /* 0x000fea0003800000 */
.L_x_4131:
[----:B------:R2:W5:Y:S04]  /*11e80*/  LDL R21, [R1+0x4] ;  /* 0x0000040001157983 */ /* 0x0005680000100800 */
[----:B------:R2:W5:Y:S01]  /*11e90*/  LDL R20, [R1] ;  /* 0x0000000001147983 */ /* 0x0005620000100800 */
        /* <DEDUP_REMOVED lines=19> */
[----:B------:R-:W-:Y:S02]  /*11fd0*/  R2UR UR4, R19 ;  /* 0x00000000130472ca */ /* 0x000fe400000e0000 */
[--C-:B------:R-:W-:Y:S01]  /*11fe0*/  SHF.R.S32.HI R0, RZ, 0x1f, R2.reuse ;  /* 0x0000001fff007819 */ /* 0x100fe20000011402 */
[----:B------:R-:W-:Y:S02]  /*11ff0*/  IMAD.MOV R5, RZ, RZ, -R2 ;  /* 0x000000ffff057224 */ /* 0x000fe400078e0a02 */
[----:B0-----:R-:W-:Y:S02]  /*12000*/  IMAD.SHL.U32 R8, R6, 0x8, RZ ;  /* 0x0000000806087824 */ /* 0x001fe400078e00ff */
[----:B------:R-:W-:-:S03]  /*12010*/  IMAD R5, R5, UR7, R34 ;  /* 0x0000000705057c24 */ /* 0x000fc6000f8e0222 */
[----:B------:R-:W-:-:S03]  /*12020*/  LOP3.LUT R8, R8, 0x38, RZ, 0xc0, !PT ;  /* 0x0000003808087812 */ /* 0x000fc600078ec0ff */
[----:B------:R-:W-:-:S03]  /*12030*/  UIMAD.WIDE.U32 UR4, UR4, UR8, URZ ;  /* 0x00000008040472a5 */ /* 0x000fc6000f8e003f */
[----:B------:R-:W-:Y:S01]  /*12040*/  ULDC.64 UR8, c[0x0][0x3e0] ;  /* 0x0000f80000087ab9 */ /* 0x000fe20000000a00 */
[----:B------:R-:W-:Y:S02]  /*12050*/  UIADD3 UR5, UR5, UR6, URZ ;  /* 0x0000000605057290 */ /* 0x000fe4000fffe03f */
[----:B------:R-:W-:Y:S02]  /*12060*/  UIMAD UR6, UR49, UR8, URZ ;  /* 0x00000008310672a4 */ /* 0x000fe4000f8e023f */
[----:B------:R-:W-:Y:S02]  /*12070*/  UIMAD.WIDE.U32 UR4, UR36, UR8, UR4 ;  /* 0x00000008240472a5 */ /* 0x000fe4000f8e0004 */
[----:B------:R-:W-:-:S03]  /*12080*/  UIMAD UR6, UR36, UR9, UR6 ;  /* 0x00000009240672a4 */ /* 0x000fc6000f8e0206 */
[----:B------:R-:W-:Y:S01]  /*12090*/  ULDC.64 UR8, c[0x0][0x3d0] ;  /* 0x0000f40000087ab9 */ /* 0x000fe20000000a00 */
[----:B------:R-:W-:Y:S01]  /*120a0*/  UIADD3 UR5, UR5, UR6, URZ ;  /* 0x0000000605057290 */ /* 0x000fe2000fffe03f */
[----:B------:R-:W-:Y:S01]  /*120b0*/  IMAD R7, R0, UR8, RZ ;  /* 0x0000000800077c24 */ /* 0x000fe2000f8e02ff */
[----:B------:R-:W-:Y:S01]  /*120c0*/  SHF.R.S32.HI R0, RZ, 0x1f, R5 ;  /* 0x0000001fff007819 */ /* 0x000fe20000011405 */
        /* <DEDUP_REMOVED lines=14> */
[----:B------:R-:W0:Y:S01]  /*121b0*/  SHFL.IDX PT, R14, R0, RZ, 0x181f ;  /* 0x00181fff000e7589 */ /* 0x000e2200000e0000 */
[C---:B------:R-:W-:Y:S02]  /*121c0*/  LOP3.LUT P1, RZ, R16.reuse, 0x40, RZ, 0xc0, !PT ;  /* 0x0000004010ff7812 */ /* 0x040fe4000782c0ff */
[C---:B------:R-:W-:Y:S01]  /*121d0*/  LOP3.LUT P6, RZ, R16.reuse, 0x40000, RZ, 0xc0, !PT ;  /* 0x0004000010ff7812 */ /* 0x040fe200078cc0ff */
[----:B------:R-:W2:Y:S01]  /*121e0*/  SHFL.IDX PT, R2, R4, RZ, 0x181f ;  /* 0x00181fff04027589 */ /* 0x000ea200000e0000 */
[----:B------:R-:W-:Y:S02]  /*121f0*/  P2R R5, PR, RZ, 0x2 ;  /* 0x00000002ff057803 */ /* 0x000fe40000000000 */
[----:B------:R-:W-:-:S04]  /*12200*/  LOP3.LUT P1, RZ, R16, 0x80, RZ, 0xc0, !PT ;  /* 0x0000008010ff7812 */ /* 0x000fc8000782c0ff */
[----:B------:R-:W-:Y:S02]  /*12210*/  P2R R6, PR, RZ, 0x2 ;  /* 0x00000002ff067803 */ /* 0x000fe40000000000 */
[----:B------:R-:W-:-:S13]  /*12220*/  LOP3.LUT P1, RZ, R16, 0x100, RZ, 0xc0, !PT ;  /* 0x0000010010ff7812 */ /* 0x000fda000782c0ff */
[----:B0-----:R-:W-:Y:S02]  /*12230*/  @!P1 LEA R7, P0, R8, R14, 0x1 ;  /* 0x0000000e08079211 */ /* 0x001fe400078008ff */
[----:B------:R-:W0:Y:S03]  /*12240*/  SHFL.IDX PT, R14, R0, 0x1, 0x181f ;  /* 0x00381f00000e7f89 */ /* 0x000e2600000e0000 */
[----:B--2---:R-:W-:Y:S01]  /*12250*/  @!P1 IMAD.X R3, RZ, RZ, R2, P0 ;  /* 0x000000ffff039224 */ /* 0x004fe200000e0602 */
[----:B------:R-:W-:Y:S01]  /*12260*/  LOP3.LUT P0, RZ, R16, 0x80000, RZ, 0xc0, !PT ;  /* 0x0008000010ff7812 */ /* 0x000fe2000780c0ff */
[----:B------:R-:W-:-:S12]  /*12270*/  @!P1 IMAD.MOV.U32 R2, RZ, RZ, R7 ;  /* 0x000000ffff029224 */ /* 0x000fd800078e0007 */
        /* <DEDUP_REMOVED lines=10> */
[----:B------:R-:W-:-:S03]  /*12320*/  ISETP.NE.AND P1, PT, R6, RZ, PT ;  /* 0x000000ff0600720c */ /* 0x000fc60003f25270 */
[----:B------:R-:W3:Y:S10]  /*12330*/  SHFL.IDX PT, R6, R4, 0x1, 0x181f ;  /* 0x00381f0004067f89 */ /* 0x000ef400000e0000 */
[----:B0-----:R-:W-:-:S02]  /*12340*/  @!P1 LEA R7, P0, R8, R14, 0x1 ;  /* 0x0000000e08079211 */ /* 0x001fc400078008ff */
[----:B------:R-:W0:Y:S03]  /*12350*/  SHFL.IDX PT, R14, R0, 0x2, 0x181f ;  /* 0x00581f00000e7f89 */ /* 0x000e2600000e0000 */
[----:B--2---:R-:W-:Y:S02]  /*12360*/  @!P1 IMAD.MOV.U32 R2, RZ, RZ, R7 ;  /* 0x000000ffff029224 */ /* 0x004fe400078e0007 */
[----:B---3--:R-:W-:Y:S01]  /*12370*/  @!P1 IMAD.X R6, RZ, RZ, R6, P0 ;  /* 0x000000ffff069224 */ /* 0x008fe200000e0606 */
[----:B------:R-:W-:-:S03]  /*12380*/  LOP3.LUT P0, RZ, R16, 0x80000, RZ, 0xc0, !PT ;  /* 0x0008000010ff7812 */ /* 0x000fc6000780c0ff */
[----:B------:R-:W-:-:S10]  /*12390*/  @!P1 IMAD.MOV.U32 R3, RZ, RZ, R6 ;  /* 0x000000ffff039224 */ /* 0x000fd400078e0006 */
        /* <DEDUP_REMOVED lines=11> */
[----:B------:R-:W3:Y:S04]  /*12450*/  SHFL.IDX PT, R5, R4, 0x2, 0x181f ;  /* 0x00581f0004057f89 */ /* 0x000ee800000e0000 */
[----:B------:R-:W4:Y:S06]  /*12460*/  SHFL.IDX PT, R4, R4, 0x3, 0x181f ;  /* 0x00781f0004047f89 */ /* 0x000f2c00000e0000 */
[----:B0-----:R-:W-:-:S05]  /*12470*/  @!P1 LEA R14, P0, R8, R14, 0x1 ;  /* 0x0000000e080e9211 */ /* 0x001fca00078008ff */
[----:B--2---:R-:W-:Y:S02]  /*12480*/  @!P1 IMAD.MOV.U32 R2, RZ, RZ, R14 ;  /* 0x000000ffff029224 */ /* 0x004fe400078e000e */
[----:B------:R0:W2:Y:S01]  /*12490*/  SHFL.IDX PT, R14, R0, 0x3, 0x181f ;  /* 0x00781f00000e7f89 */ /* 0x0000a200000e0000 */
[----:B---3--:R-:W-:Y:S01]  /*124a0*/  @!P1 IMAD.X R5, RZ, RZ, R5, P0 ;  /* 0x000000ffff059224 */ /* 0x008fe200000e0605 */
[----:B------:R-:W-:-:S03]  /*124b0*/  LOP3.LUT P0, RZ, R16, 0x80000, RZ, 0xc0, !PT ;  /* 0x0008000010ff7812 */ /* 0x000fc6000780c0ff */
        /* <DEDUP_REMOVED lines=10> */
[----:B--2-4-:R0:W-:Y:S02]  /*12560*/  @!P1 LDGSTS.E.BYPASS.LTC128B.128 [R22+0x35400], desc[UR44][R2.64+0x380], P0 ;  /* 0x3540038002169fae */ /* 0x0141e40008101d6c */
.L_x_4209:
        /* <DEDUP_REMOVED lines=20> */
.L_x_4134:
        /* <DEDUP_REMOVED lines=18> */
.L_x_4210:
[----:B------:R-:W-:Y:S05]  /*127d0*/  BSYNC B0 ;  /* 0x0000000000007941 */ /* 0x000fea0003800000 */
.L_x_4135:
[----:B------:R-:W-:-:S05]  /*127e0*/  IMAD.U32 R2, RZ, RZ, UR47 ;  /* 0x0000002fff027e24 */ /* 0x000fca000f8e00ff */
[----:B------:R-:W-:-:S13]  /*127f0*/  ISETP.NE.AND P0, PT, R2, 0x3, PT ;  /* 0x000000030200780c */ /* 0x000fda0003f05270 */
[----:B------:R-:W-:Y:S05]  /*12800*/  @!P0 BRA `(.L_x_4137) ;  /* 0x0000000000048947 */ /* 0x000fea0003800000 */
[----:B------:R-:W-:Y:S01]  /*12810*/  BPT.TRAP 0x1 ;  /* 0x000000040000795c */ /* 0x000fe20000300000 */
.L_x_4137:
[----:B0-----:R-:W-:Y:S01]  /*12820*/  SHF.L.U32 R0, R23, 0x1f, RZ ;  /* 0x0000001f17007819 */ /* 0x001fe200000006ff */
[----:B------:R-:W-:Y:S03]  /*12830*/  BSSY B0, `(.L_x_4138) ;  /* 0x0000003000007945 */ /* 0x000fe60003800000 */
[----:B------:R-:W0:Y:S02]  /*12840*/  SYNCS.PHASECHK.TRANS64.TRYWAIT P0, [R27+URZ+0x38860], R0 ;  /* 0x038860001b0075a7 */ /* 0x000e24000800017f */
[----:B0-----:R-:W-:Y:S05]  /*12850*/  @!P0 BRA `(.L_x_4139) ;  /* 0x0000003000d88947 */ /* 0x001fea0003800000 */
.L_x_4211:
[----:B------:R-:W-:Y:S05]  /*12860*/  BSYNC B0 ;  /* 0x0000000000007941 */ /* 0x000fea0003800000 */
.L_x_4138:
[----:B------:R-:W0:Y:S01]  /*12870*/  LDL.LU R2, [R1+0x8] ;  /* 0x0000080001027983 */ /* 0x000e220000300800 */
[----:B------:R-:W-:-:S03]  /*12880*/  ULDC.64 UR4, c[0x0][0x328] ;  /* 0x0000ca0000047ab9 */ /* 0x000fc60000000a00 */
[----:B------:R-:W2:Y:S01]  /*12890*/  LDL.LU R4, [R1+0xc] ;  /* 0x00000c0001047983 */ /* 0x000ea20000300800 */
[----:B------:R-:W-:Y:S01]  /*128a0*/  LOP3.LUT R16, R16, 0xffffff7f, RZ, 0xc0, !PT ;  /* 0xffffff7f10107812 */ /* 0x000fe200078ec0ff */
[----:B0-----:R-:W-:Y:S02]  /*128b0*/  IMAD R0, R2, UR4, RZ ;  /* 0x0000000402007c24 */ /* 0x001fe4000f8e02ff */
[----:B------:R-:W-:-:S04]  /*128c0*/  IMAD.WIDE.U32 R2, R37, UR4, RZ ;  /* 0x0000000425027c25 */ /* 0x000fc8000f8e00ff */
[----:B------:R-:W-:Y:S01]  /*128d0*/  IMAD R5, R37, UR5, R0 ;  /* 0x0000000525057c24 */ /* 0x000fe2000f8e0200 */
[----:B------:R-:W-:Y:S02]  /*128e0*/  ULDC.64 UR4, c[0x0][0x338] ;  /* 0x0000ce0000047ab9 */ /* 0x000fe40000000a00 */
[----:B--2---:R-:W-:Y:S01]  /*128f0*/  IMAD R0, R4, UR4, RZ ;  /* 0x0000000404007c24 */ /* 0x004fe2000f8e02ff */
[----:B------:R-:W-:Y:S01]  /*12900*/  PRMT R4, R33, 0x8880, RZ ;  /* 0x0000888021047816 */ /* 0x000fe200000000ff */
        /* <DEDUP_REMOVED lines=9> */
[----:B------:R-:W-:Y:S01]  /*129a0*/  IMAD R5, R18, 0x8000, R32 ;  /* 0x0000800012057824 */ /* 0x000fe200078e0220 */
[----:B------:R-:W-:Y:S01]  /*129b0*/  LEA R6, P0, R2, UR4, 0x1 ;  /* 0x0000000402067c11 */ /* 0x000fe2000f8008ff */
[----:B------:R-:W-:Y:S01]  /*129c0*/  IMAD.IADD R7, R3, 0x1, R7 ;  /* 0x0000000103077824 */ /* 0x000fe200078e0207 */
[----:B------:R-:W-:-:S04]  /*129d0*/  UMOV UR4, 0xffffffff ;  /* 0xffffffff00047882 */ /* 0x000fc80000000000 */
        /* <DEDUP_REMOVED lines=85> */
.L_x_4221:
        /* <DEDUP_REMOVED lines=25> */
.L_x_4141:
        /* <DEDUP_REMOVED lines=11> */
.L_x_4142:
[----:B------:R-:W-:Y:S01]  /*13170*/  UISETP.GE.AND UP0, UPT, UR43, 0x2, UPT ;  /* 0x000000022b00788c */ /* 0x000fe2000bf06270 */
[----:B------:R0:W-:Y:S05]  /*13180*/  SYNCS.ARRIVE.TRANS64.A1T0 RZ, [R27+URZ+0x38850], RZ ;  /* 0x038850ff1bff79a7 */ /* 0x0001ea000810003f */
[----:B------:R-:W-:-:S13]  /*13190*/  PLOP3.LUT P0, PT, PT, PT, UP0, 0x40, 0x0 ;  /* 0x000000000000781c */ /* 0x000fda0003f0e808 */
[----:B0-----:R-:W-:Y:S05]  /*131a0*/  @P0 BRA `(.L_x_4143) ;  /* 0x0000000c00b00947 */ /* 0x001fea0003800000 */
[----:B------:R-:W-:Y:S01]  /*131b0*/  UIADD3 UR4, UR43, -0x2, URZ ;  /* 0xfffffffe2b047890 */ /* 0x000fe2000fffe03f */
[----:B------:R-:W-:Y:S05]  /*131c0*/  BSSY B0, `(.L_x_4143) ;  /* 0x00000ea000007945 */ /* 0x000fea0003800000 */
[----:B------:R-:W-:-:S07]  /*131d0*/  IMAD.U32 R9, RZ, RZ, UR4 ;  /* 0x00000004ff097e24 */ /* 0x000fce000f8e00ff */
.L_x_4156:
[----:B0-----:R-:W0:Y:S01]  /*131e0*/  S2R R2, SR_TID.X ;  /* 0x0000000000027919 */ /* 0x001e220000002100 */
[----:B--2---:R-:W-:Y:S02]  /*131f0*/  IMAD R8, R9, 0x40, R31 ;  /* 0x0000004009087824 */ /* 0x004fe400078e021f */
[----:B------:R-:W-:Y:S01]  /*13200*/  VIADD R18, R18, 0x1 ;  /* 0x0000000112127836 */ /* 0x000fe20000000000 */
[C---:B0-----:R-:W-:Y:S01]  /*13210*/  LOP3.LUT R3, R2.reuse, 0x7f, RZ, 0xc0, !PT ;  /* 0x0000007f02037812 */ /* 0x041fe200078ec0ff */
[----:B------:R-:W-:-:S03]  /*13220*/  IMAD.SHL.U32 R2, R2, 0x10, RZ ;  /* 0x0000001002027824 */ /* 0x000fc600078e00ff */
[----:B------:R-:W-:Y:S02]  /*13230*/  SHF.R.U32.HI R4, RZ, 0x3, R3 ;  /* 0x00000003ff047819 */ /* 0x000fe40000011603 */
[----:B------:R-:W0:Y:S02]  /*13240*/  LDC R3, c[0x0][0x430] ;  /* 0x00010c00ff037b82 */ /* 0x000e240000000800 */
[----:B------:R-:W-:-:S04]  /*13250*/  LOP3.LUT R2, R4, 0x70, R2, 0xf8, !PT ;  /* 0x0000007004027812 */ /* 0x000fc800078ef802 */
[C---:B------:R-:W-:Y:S01]  /*13260*/  ISETP.GT.U32.AND P1, PT, R2.reuse, 0x3f, PT ;  /* 0x0000003f0200780c */ /* 0x040fe20003f24070 */
[----:B------:R-:W-:-:S04]  /*13270*/  IMAD.IADD R8, R2, 0x1, R8 ;  /* 0x0000000102087824 */ /* 0x000fc800078e0208 */
[----:B------:R-:W-:-:S08]  /*13280*/  IMAD.MOV.U32 R10, RZ, RZ, R8 ;  /* 0x000000ffff0a7224 */ /* 0x000fd000078e0008 */
[----:B------:R-:W2:Y:S01]  /*13290*/  @!P1 LDC.64 R4, c[0x0][0x428] ;  /* 0x00010a00ff049b82 */ /* 0x000ea20000000a00 */
[----:B0-----:R-:W-:-:S13]  /*132a0*/  ISETP.NE.AND P0, PT, R3, 0x1, PT ;  /* 0x000000010300780c */ /* 0x001fda0003f05270 */
[----:B------:R-:W0:Y:S08]  /*132b0*/  @P0 LDC R3, c[0x0][0x434] ;  /* 0x00010d00ff030b82 */ /* 0x000e300000000800 */
[----:B------:R-:W3:Y:S01]  /*132c0*/  @P0 LDC R7, c[0x0][0x438] ;  /* 0x00010e00ff070b82 */ /* 0x000ee20000000800 */
[----:B0-----:R-:W-:-:S05]  /*132d0*/  @P0 IMAD.HI.U32 R2, R8, R3, RZ ;  /* 0x0000000308020227 */ /* 0x001fca00078e00ff */
[----:B---3--:R-:W-:Y:S01]  /*132e0*/  @P0 SHF.R.U32.HI R10, RZ, R7, R2 ;  /* 0x00000007ff0a0219 */ /* 0x008fe20000011602 */
[----:B--2---:R-:W-:Y:S01]  /*132f0*/  @!P1 IMAD R2, R30, R4, RZ ;  /* 0x000000041e029224 */ /* 0x004fe200078e02ff */
[----:B------:R-:W0:Y:S02]  /*13300*/  @!P1 LDC.64 R6, c[0x0][0x418] ;  /* 0x00010600ff069b82 */ /* 0x000e240000000a00 */
[----:B------:R-:W-:Y:S01]  /*13310*/  @!P1 SHF.R.S32.HI R3, RZ, 0x1f, R10 ;  /* 0x0000001fff039819 */ /* 0x000fe2000001140a */
[----:B------:R-:W-:Y:S02]  /*13320*/  @!P1 IMAD R5, R26, R5, R2 ;  /* 0x000000051a059224 */ /* 0x000fe400078e0202 */
[----:B------:R-:W-:-:S04]  /*13330*/  @!P1 IMAD.MOV.U32 R2, RZ, RZ, R10 ;  /* 0x000000ffff029224 */ /* 0x000fc800078e000a */
[----:B------:R-:W-:-:S04]  /*13340*/  @!P1 IMAD.WIDE.U32 R2, R26, R4, R2 ;  /* 0x000000041a029225 */ /* 0x000fc800078e0002 */
[----:B------:R-:W-:Y:S02]  /*13350*/  @!P1 IMAD.IADD R3, R5, 0x1, R3 ;  /* 0x0000000105039824 */ /* 0x000fe400078e0203 */
[----:B------:R-:W-:Y:S02]  /*13360*/  IMAD.MOV.U32 R4, RZ, RZ, RZ ;  /* 0x000000ffff047224 */ /* 0x000fe400078e00ff */
[----:B------:R-:W-:Y:S01]  /*13370*/  IMAD.U32 R11, RZ, RZ, UR47 ;  /* 0x0000002fff0b7e24 */ /* 0x000fe2000f8e00ff */
[----:B0-----:R-:W-:-:S04]  /*13380*/  @!P1 LEA R6, P0, R2, R6, 0x2 ;  /* 0x0000000602069211 */ /* 0x001fc800078010ff */
        /* <DEDUP_REMOVED lines=13> */
[----:B------:R-:W-:Y:S01]  /*13460*/  ISETP.GT.AND P3, PT, R2, RZ, PT ;  /* 0x000000ff0200720c */ /* 0x000fe20003f64270 */
[----:B0-----:R-:W-:-:S12]  /*13470*/  @!P1 BRA `(.L_x_4144) ;  /* 0x0000000000049947 */ /* 0x001fd80003800000 */
[----:B------:R-:W-:Y:S01]  /*13480*/  BPT.TRAP 0x1 ;  /* 0x000000040000795c */ /* 0x000fe20000300000 */
.L_x_4144:
[----:B------:R-:W-:Y:S01]  /*13490*/  IMAD R8, R18, 0x8, R17 ;  /* 0x0000000812087824 */ /* 0x000fe200078e0211 */
[----:B------:R-:W-:Y:S01]  /*134a0*/  SHF.L.U32 R20, R23, 0x1f, RZ ;  /* 0x0000001f17147819 */ /* 0x000fe200000006ff */
[----:B------:R-:W-:Y:S01]  /*134b0*/  BSSY B1, `(.L_x_4145) ;  /* 0x0000004000017945 */ /* 0x000fe20003800000 */
[----:B------:R-:W-:Y:S02]  /*134c0*/  SHF.R.S32.HI R7, RZ, 0x1f, R5 ;  /* 0x0000001fff077819 */ /* 0x000fe40000011405 */
[----:B------:R-:W0:Y:S02]  /*134d0*/  SYNCS.PHASECHK.TRANS64.TRYWAIT P0, [R8+URZ+0x38840], R20 ;  /* 0x03884014080075a7 */ /* 0x000e24000800017f */
[----:B0-----:R-:W-:Y:S05]  /*134e0*/  @!P0 BRA `(.L_x_4146) ;  /* 0x0000002c00d08947 */ /* 0x001fea0003800000 */
.L_x_4222:
[----:B------:R-:W-:Y:S05]  /*134f0*/  BSYNC B1 ;  /* 0x0000000000017941 */ /* 0x000fea0003800000 */
.L_x_4145:
        /* <DEDUP_REMOVED lines=18> */
[----:B-1----:R-:W-:Y:S01]  /*13620*/  IMAD.IADD R27, R6, 0x1, R3 ;  /* 0x00000001061b7824 */ /* 0x002fe200078e0203 */
[----:B------:R-:W-:Y:S01]  /*13630*/  UMOV UR4, 0xffffffff ;  /* 0xffffffff00047882 */ /* 0x000fe20000000000 */
[----:B------:R-:W-:-:S03]  /*13640*/  IMAD R6, R18, 0x1000, R32 ;  /* 0x0000100012067824 */ /* 0x000fc600078e0220 */
[----:B------:R-:W-:Y:S01]  /*13650*/  LEA.HI.X R27, R2, UR5, R27, 0x1, P0 ;  /* 0x00000005021b7c11 */ /* 0x000fe200080f0c1b */
        /* <DEDUP_REMOVED lines=20> */
.L_x_4232:
        /* <DEDUP_REMOVED lines=8> */
.L_x_4148:
        /* <DEDUP_REMOVED lines=11> */
.L_x_4149:
[----:B------:R2:W-:Y:S01]  /*138d0*/  SYNCS.ARRIVE.TRANS64.A1T0 RZ, [R8+URZ+0x38830], RZ ;  /* 0x038830ff08ff79a7 */ /* 0x0005e2000810003f */
[----:B------:R-:W-:Y:S05]  /*138e0*/  @!P2 BRA `(.L_x_4150) ;  /* 0x000000000004a947 */ /* 0x000fea0003800000 */
[----:B------:R-:W-:Y:S01]  /*138f0*/  BPT.TRAP 0x1 ;  /* 0x000000040000795c */ /* 0x000fe20000300000 */
.L_x_4150:
[----:B------:R-:W3:Y:S01]  /*13900*/  SYNCS.PHASECHK.TRANS64.TRYWAIT P0, [R8+URZ+0x38860], R20 ;  /* 0x03886014080075a7 */ /* 0x000ee2000800017f */
[----:B------:R-:W-:Y:S04]  /*13910*/  BSSY B1, `(.L_x_4151) ;  /* 0x0000002000017945 */ /* 0x000fe80003800000 */
[----:B---3--:R-:W-:Y:S05]  /*13920*/  @!P0 BRA `(.L_x_4152) ;  /* 0x0000002c00f08947 */ /* 0x008fea0003800000 */
.L_x_4233:
[----:B------:R-:W-:Y:S05]  /*13930*/  BSYNC B1 ;  /* 0x0000000000017941 */ /* 0x000fea0003800000 */
.L_x_4151:
        /* <DEDUP_REMOVED lines=26> */
[----:B------:R-:W-:Y:S01]  /*13ae0*/  LOP3.LUT R16, R16, 0xffbfffff, RZ, 0xc0, !PT ;  /* 0xffbfffff10107812 */ /* 0x000fe200078ec0ff */
[----:B------:R-:W1:Y:S03]  /*13af0*/  SHFL.IDX PT, R3, R20, RZ, 0x181f ;  /* 0x00181fff14037589 */ /* 0x000e6600000e0000 */
[----:B------:R-:W-:Y:S01]  /*13b00*/  @P3 LOP3.LUT R16, R16, 0x400000, RZ, 0xfc, !PT ;  /* 0x0040000010103812 */ /* 0x000fe200078efcff */
[----:B------:R-:W3:Y:S03]  /*13b10*/  SHFL.IDX PT, R2, R10, 0x1, 0x181f ;  /* 0x00381f000a027f89 */ /* 0x000ee600000e0000 */
[----:B------:R-:W-:-:S02]  /*13b20*/  LOP3.LUT P3, RZ, R16, 0x200, RZ, 0xc0, !PT ;  /* 0x0000020010ff7812 */ /* 0x000fc4000786c0ff */
[C---:B------:R-:W-:Y:S02]  /*13b30*/  LOP3.LUT P6, RZ, R16.reuse, 0x20, RZ, 0xc0, !PT ;  /* 0x0000002010ff7812 */ /* 0x040fe400078cc0ff */
[C---:B------:R-:W-:Y:S02]  /*13b40*/  LOP3.LUT P2, RZ, R16.reuse, 0x10, RZ, 0xc0, !PT ;  /* 0x0000001010ff7812 */ /* 0x040fe4000784c0ff */
[----:B------:R-:W-:Y:S02]  /*13b50*/  LOP3.LUT R16, R16, 0xff7fffff, RZ, 0xc0, !PT ;  /* 0xff7fffff10107812 */ /* 0x000fe400078ec0ff */
[----:B0-----:R-:W-:-:S05]  /*13b60*/  IADD3 R6, P0, R14, R0, RZ ;  /* 0x000000000e067210 */ /* 0x001fca0007f1e0ff */
[----:B------:R-:W-:Y:S01]  /*13b70*/  @P3 LOP3.LUT R16, R16, 0x800000, RZ, 0xfc, !PT ;  /* 0x0080000010103812 */ /* 0x000fe200078efcff */
[----:B------:R-:W-:Y:S01]  /*13b80*/  SHFL.IDX PT, R14, R10, 0x3, 0x181f ;  /* 0x00781f000a0e7f89 */ /* 0x000fe200000e0000 */
[----:B-1----:R-:W-:-:S03]  /*13b90*/  IMAD.X R7, RZ, RZ, R3, P0 ;  /* 0x000000ffff077224 */ /* 0x002fc600000e0603 */
[----:B------:R-:W0:Y:S01]  /*13ba0*/  SHFL.IDX PT, R3, R20, 0x1, 0x181f ;  /* 0x00381f0014037f89 */ /* 0x000e2200000e0000 */
[----:B---3--:R-:W-:-:S03]  /*13bb0*/  IADD3 R4, P0, R2, R0, RZ ;  /* 0x0000000002047210 */ /* 0x008fc60007f1e0ff */
[----:B------:R-:W1:Y:S04]  /*13bc0*/  SHFL.IDX PT, R2, R10, 0x2, 0x181f ;  /* 0x00581f000a027f89 */ /* 0x000e6800000e0000 */
[----:B------:R-:W-:Y:S01]  /*13bd0*/  LDGSTS.E.BYPASS.LTC128B.128 [R21+0x400], desc[UR44][R6.64], !P1 ;  /* 0x0040000006157fae */ /* 0x000fe2000c901d6c */
[----:B------:R-:W-:-:S03]  /*13be0*/  ISETP.NE.U32.AND P1, PT, R28, RZ, PT ;  /* 0x000000ff1c00720c */ /* 0x000fc60003f25070 */
[----:B------:R-:W-:Y:S01]  /*13bf0*/  LDGSTS.E.BYPASS.LTC128B.128 [R21+0x2400], desc[UR44][R6.64+0x80], !P3 ;  /* 0x0240008006157fae */ /* 0x000fe2000d901d6c */
[----:B------:R-:W-:-:S03]  /*13c00*/  LOP3.LUT P3, RZ, R16, 0x400, RZ, 0xc0, !PT ;  /* 0x0000040010ff7812 */ /* 0x000fc6000786c0ff */
[----:B------:R-:W-:Y:S04]  /*13c10*/  LDGSTS.E.BYPASS.LTC128B.128 [R21+0x4400], desc[UR44][R6.64+0x100], !P6 ;  /* 0x0440010006157fae */ /* 0x000fe8000f101d6c */
[----:B------:R-:W-:Y:S01]  /*13c20*/  LDGSTS.E.BYPASS.LTC128B.128 [R21+0x6400], desc[UR44][R6.64+0x180], !P2 ;  /* 0x0640018006157fae */ /* 0x000fe2000d101d6c */
[----:B0-----:R-:W-:-:S03]  /*13c30*/  IMAD.X R5, RZ, RZ, R3, P0 ;  /* 0x000000ffff057224 */ /* 0x001fc600000e0603 */
[----:B------:R-:W-:Y:S01]  /*13c40*/  LDGSTS.E.BYPASS.LTC128B.128 [R21+0x8400], desc[UR44][R6.64+0x200], !P5 ;  /* 0x0840020006157fae */ /* 0x000fe2000e901d6c */
[----:B-1----:R-:W-:-:S03]  /*13c50*/  IADD3 R2, P0, R2, R0, RZ ;  /* 0x0000000002027210 */ /* 0x002fc60007f1e0ff */
[----:B------:R-:W0:Y:S04]  /*13c60*/  SHFL.IDX PT, R3, R20, 0x2, 0x181f ;  /* 0x00581f0014037f89 */ /* 0x000e2800000e0000 */
[----:B------:R-:W-:Y:S04]  /*13c70*/  LDGSTS.E.BYPASS.LTC128B.128 [R21+0xa400], desc[UR44][R6.64+0x280], !P4 ;  /* 0x0a40028006157fae */ /* 0x000fe8000e101d6c */
[----:B------:R-:W1:Y:S01]  /*13c80*/  SHFL.IDX PT, R20, R20, 0x3, 0x181f ;  /* 0x00781f0014147f89 */ /* 0x000e6200000e0000 */
[----:B0-----:R-:W-:Y:S01]  /*13c90*/  IMAD.X R3, RZ, RZ, R3, P0 ;  /* 0x000000ffff037224 */ /* 0x001fe200000e0603 */
[----:B------:R-:W-:-:S13]  /*13ca0*/  ISETP.NE.U32.AND P0, PT, R29, RZ, PT ;  /* 0x000000ff1d00720c */ /* 0x000fda0003f05070 */
[----:B------:R-:W-:Y:S04]  /*13cb0*/  LDGSTS.E.BYPASS.LTC128B.128 [R21+0xc400], desc[UR44][R6.64+0x300], P0 ;  /* 0x0c40030006157fae */ /* 0x000fe80008101d6c */
[----:B------:R0:W-:Y:S04]  /*13cc0*/  LDGSTS.E.BYPASS.LTC128B.128 [R21+0xe400], desc[UR44][R6.64+0x380], P1 ;  /* 0x0e40038006157fae */ /* 0x0001e80008901d6c */
[----:B------:R3:W-:Y:S01]  /*13cd0*/  LDGSTS.E.BYPASS.LTC128B.128 [R21+0xc00], desc[UR44][R4.64], !P3 ;  /* 0x00c0000004157fae */ /* 0x0007e2000d901d6c */
[----:B------:R-:W-:-:S04]  /*13ce0*/  LOP3.LUT P3, RZ, R16, 0x800000, RZ, 0xc0, !PT ;  /* 0x0080000010ff7812 */ /* 0x000fc8000786c0ff */
        /* <DEDUP_REMOVED lines=12> */
[----:B------:R-:W-:-:S03]  /*13db0*/  LOP3.LUT P3, RZ, R16, 0x400000, RZ, 0xc0, !PT ;  /* 0x0040000010ff7812 */ /* 0x000fc6000786c0ff */
[----:B------:R3:W-:Y:S04]  /*13dc0*/  LDGSTS.E.BYPASS.LTC128B.128 [R21+0x5400], desc[UR44][R2.64+0x100], !P6 ;  /* 0x0540010002157fae */ /* 0x0007e8000f101d6c */
[----:B------:R3:W-:Y:S04]  /*13dd0*/  LDGSTS.E.BYPASS.LTC128B.128 [R21+0x7400], desc[UR44][R2.64+0x180], !P2 ;  /* 0x0740018002157fae */ /* 0x0007e8000d101d6c */
[----:B------:R3:W-:Y:S04]  /*13de0*/  LDGSTS.E.BYPASS.LTC128B.128 [R21+0x9400], desc[UR44][R2.64+0x200], !P5 ;  /* 0x0940020002157fae */ /* 0x0007e8000e901d6c */
[----:B------:R3:W-:Y:S04]  /*13df0*/  LDGSTS.E.BYPASS.LTC128B.128 [R21+0xb400], desc[UR44][R2.64+0x280], !P4 ;  /* 0x0b40028002157fae */ /* 0x0007e8000e101d6c */
[----:B------:R3:W-:Y:S04]  /*13e00*/  LDGSTS.E.BYPASS.LTC128B.128 [R21+0xd400], desc[UR44][R2.64+0x300], P0 ;  /* 0x0d40030002157fae */ /* 0x0007e80008101d6c */
[----:B-1----:R3:W-:Y:S02]  /*13e10*/  LDGSTS.E.BYPASS.LTC128B.128 [R21+0xf400], desc[UR44][R2.64+0x380], P1 ;  /* 0x0f40038002157fae */ /* 0x0027e40008901d6c */
.L_x_4243:
        /* <DEDUP_REMOVED lines=23> */
.L_x_4154:
        /* <DEDUP_REMOVED lines=11> */
.L_x_4155:
[----:B------:R0:W-:Y:S01]  /*14040*/  SYNCS.ARRIVE.TRANS64.A1T0 RZ, [R8+URZ+0x38850], RZ ;  /* 0x038850ff08ff79a7 */ /* 0x0001e2000810003f */
[----:B------:R-:W-:Y:S05]  /*14050*/  @P3 BRA `(.L_x_4156) ;  /* 0xfffffff000603947 */ /* 0x000fea000383ffff */
[----:B------:R-:W-:Y:S05]  /*14060*/  BSYNC B0 ;  /* 0x0000000000007941 */ /* 0x000fea0003800000 */
.L_x_4143:
[----:B------:R-:W3:Y:S01]  /*14070*/  S2R R0, SR_TID.X ;  /* 0x0000000000007919 */ /* 0x000ee20000002100 */
[----:B------:R-:W-:Y:S01]  /*14080*/  VIADD R18, R18, 0x1 ;  /* 0x0000000112127836 */ /* 0x000fe20000000000 */
[----:B------:R-:W-:Y:S04]  /*14090*/  BSSY B0, `(.L_x_4157) ;  /* 0x0000013000007945 */ /* 0x000fe80003800000 */
[----:B------:R-:W-:-:S04]  /*140a0*/  ISETP.NE.AND P0, PT, R18, 0x2, PT ;  /* 0x000000021200780c */ /* 0x000fc80003f05270 */
[----:B------:R-:W-:Y:S02]  /*140b0*/  SEL R18, R18, RZ, P0 ;  /* 0x000000ff12127207 */ /* 0x000fe40000000000 */
[----:B---3--:R-:W-:Y:S02]  /*140c0*/  LOP3.LUT R2, R0, 0x7f, RZ, 0xc0, !PT ;  /* 0x0000007f00027812 */ /* 0x008fe400078ec0ff */
[----:B------:R-:W-:Y:S02]  /*140d0*/  SEL R0, RZ, 0x1, P0 ;  /* 0x00000001ff007807 */ /* 0x000fe40000000000 */
        /* <DEDUP_REMOVED lines=14> */
.L_x_4158:
[----:B------:R-:W-:Y:S05]  /*141c0*/  BSYNC B0 ;  /* 0x0000000000007941 */ /* 0x000fea0003800000 */
.L_x_4157:
[----:B------:R-:W-:-:S07]  /*141d0*/  LOP3.LUT R23, R23, R0, RZ, 0x3c, !PT ;  /* 0x0000000017177212 */ /* 0x000fce00078e3cff */
.L_x_4114:
[----:B------:R-:W-:Y:S05]  /*141e0*/  BSYNC B7 ;  /* 0x0000000000077941 */ /* 0x000fea0003800000 */
.L_x_4112:
        /* <DEDUP_REMOVED lines=11> */
.L_x_4159:
[----:B------:R-:W-:-:S03]  /*142a0*/  UMOV UR4, 0xffffffff ;  /* 0xffffffff00047882 */ /* 0x000fc60000000000 */
[----:B------:R-:W-:Y:S05]  /*142b0*/  BRA.DIV UR4, `(.L_x_4161) ;  /* 0x0000002e04747947 */ /* 0x000fea000b800000 */
[----:B------:R3:W4:Y:S02]  /*142c0*/  SHFL.IDX PT, R14, R36, RZ, 0x1f ;  /* 0x00001fff240e7589 */ /* 0x00072400000e0000 */
.L_x_4246:
        /* <DEDUP_REMOVED lines=8> */
.L_x_4160:
[----:B------:R-:W-:Y:S02]  /*14350*/  ULDC UR4, c[0x0][0xd38] ;  /* 0x00034e0000047ab9 */ /* 0x000fe40000000800 */
[----:B----4-:R-:W-:-:S13]  /*14360*/  ISETP.GE.AND P0, PT, R36, UR4, PT ;  /* 0x0000000424007c0c */ /* 0x010fda000bf06270 */
[----:B------:R-:W-:Y:S05]  /*14370*/  @!P0 BRA `(.L_x_4162) ;  /* 0xffffffbc00c08947 */ /* 0x000fea000383ffff */
.L_x_4109:
        /* <DEDUP_REMOVED lines=12> */
.L_x_4247:
[----:B------:R-:W-:Y:S05]  /*14440*/  BSYNC B0 ;  /* 0x0000000000007941 */ /* 0x000fea0003800000 */
.L_x_4163:
[----:B------:R-:W-:-:S03]  /*14450*/  UMOV UR4, 0xffffffff ;  /* 0xffffffff00047882 */ /* 0x000fc60000000000 */
[----:B------:R-:W-:Y:S05]  /*14460*/  BRA.DIV UR4, `(.L_x_4165) ;  /* 0x0000002e04447947 */ /* 0x000fea000b800000 */
[----:B0-----:R-:W0:Y:S02]  /*14470*/  S2R R0, SR_TID.X ;  /* 0x0000000000007919 */ /* 0x001e240000002100 */
[----:B0-----:R-:W-:-:S04]  /*14480*/  SHF.R.U32.HI R0, RZ, 0x5, R0 ;  /* 0x00000005ff007819 */ /* 0x001fc80000011600 */
[----:B------:R-:W-:-:S05]  /*14490*/  LOP3.LUT R0, R0, 0x3, RZ, 0xc0, !PT ;  /* 0x0000000300007812 */ /* 0x000fca00078ec0ff */
[----:B------:R0:W4:Y:S02]  /*144a0*/  SHFL.IDX PT, R14, R0, RZ, 0x1f ;  /* 0x00001fff000e7589 */ /* 0x00012400000e0000 */
.L_x_4250:
[----:B----4-:R-:W-:Y:S01]  /*144b0*/  ISETP.NE.AND P0, PT, R14, RZ, PT ;  /* 0x000000ff0e00720c */ /* 0x010fe20003f05270 */
[----:B------:R-:W-:-:S12]  /*144c0*/  BSSY B0, `(.L_x_4166) ;  /* 0x0000024000007945 */ /* 0x000fd80003800000 */
[----:B------:R-:W-:Y:S05]  /*144d0*/  @P0 BRA `(.L_x_4167) ;  /* 0x0000000000880947 */ /* 0x000fea0003800000 */
[----:B------:R-:W-:-:S03]  /*144e0*/  UMOV UR4, 0xffffffff ;  /* 0xffffffff00047882 */ /* 0x000fc60000000000 */
[----:B------:R-:W-:Y:S05]  /*144f0*/  BRA.DIV UR4, `(.L_x_4168) ;  /* 0x0000002e04547947 */ /* 0x000fea000b800000 */
[----:B------:R-:W-:-:S13]  /*14500*/  ELECT P6, URZ, PT ;  /* 0x00000000003f782f */ /* 0x000fda00038c0000 */
.L_x_4253:
[----:B------:R-:W-:Y:S05]  /*14510*/  @!P6 BRA `(.L_x_4167) ;  /* 0x000000000078e947 */ /* 0x000fea0003800000 */
[----:B------:R-:W-:-:S06]  /*14520*/  ULOP3.LUT UR4, UR41, 0x2, URZ, 0xfc, !UPT ;  /* 0x0000000229047892 */ /* 0x000fcc000f8efc3f */
[----:B0-----:R-:W-:-:S05]  /*14530*/  IMAD.U32 R0, RZ, RZ, UR4 ;  /* 0x00000004ff007e24 */ /* 0x001fca000f8e00ff */
[----:B------:R-:W-:-:S13]  /*14540*/  ISETP.NE.AND P0, PT, R0, 0x3, PT ;  /* 0x000000030000780c */ /* 0x000fda0003f05270 */
[----:B------:R-:W-:Y:S05]  /*14550*/  @!P0 BRA `(.L_x_4169) ;  /* 0x0000000000048947 */ /* 0x000fea0003800000 */
[----:B------:R-:W-:Y:S01]  /*14560*/  BPT.TRAP 0x1 ;  /* 0x000000040000795c */ /* 0x000fe20000300000 */
.L_x_4169:
[C---:B------:R-:W-:Y:S01]  /*14570*/  IMAD R3, R18.reuse, 0x8, R5 ;  /* 0x0000000812037824 */ /* 0x040fe200078e0205 */
[----:B------:R-:W-:Y:S01]  /*14580*/  SHF.L.U32 R2, R23, 0x1f, RZ ;  /* 0x0000001f17027819 */ /* 0x000fe200000006ff */
[----:B------:R-:W-:-:S03]  /*14590*/  VIADD R18, R18, 0x1 ;  /* 0x0000000112127836 */ /* 0x000fc60000000000 */
[----:B------:R-:W0:Y:S02]  /*145a0*/  SYNCS.PHASECHK.TRANS64.TRYWAIT P1, [R3+URZ+0x38840], R2 ;  /* 0x03884002030075a7 */ /* 0x000e24000802017f */
[----:B------:R-:W-:-:S04]  /*145b0*/  ISETP.NE.AND P2, PT, R18, 0x2, PT ;  /* 0x000000021200780c */ /* 0x000fc80003f45270 */
[----:B------:R-:W-:Y:S01]  /*145c0*/  SEL R0, RZ, 0x1, P2 ;  /* 0x00000001ff007807 */ /* 0x000fe20001000000 */
[----:B0-----:R-:W-:Y:S08]  /*145d0*/  @!P1 BRA `(.L_x_4170) ;  /* 0x0000002c003c9947 */ /* 0x001ff00003800000 */
.L_x_4254:
[----:B------:R-:W-:Y:S02]  /*145e0*/  SEL R18, R18, RZ, P2 ;  /* 0x000000ff12127207 */ /* 0x000fe40001000000 */
[----:B------:R-:W-:Y:S01]  /*145f0*/  LOP3.LUT R0, R23, R0, RZ, 0x3c, !PT ;  /* 0x0000000017007212 */ /* 0x000fe200078e3cff */
[----:B------:R-:W-:Y:S06]  /*14600*/  @!P0 BRA `(.L_x_4171) ;  /* 0x0000000000048947 */ /* 0x000fec0003800000 */
[----:B------:R-:W-:Y:S01]  /*14610*/  BPT.TRAP 0x1 ;  /* 0x000000040000795c */ /* 0x000fe20000300000 */
.L_x_4171:
[----:B------:R-:W-:Y:S01]  /*14620*/  IMAD R5, R18, 0x8, R5 ;  /* 0x0000000812057824 */ /* 0x000fe200078e0205 */
[----:B------:R-:W-:-:S04]  /*14630*/  SHF.L.U32 R0, R0, 0x1f, RZ ;  /* 0x0000001f00007819 */ /* 0x000fc800000006ff */
[----:B------:R-:W4:Y:S02]  /*14640*/  SYNCS.PHASECHK.TRANS64.TRYWAIT P1, [R5+URZ+0x38840], R0 ;  /* 0x03884000050075a7 */ /* 0x000f24000802017f */
[----:B----4-:R-:W-:Y:S05]  /*14650*/  @!P1 BRA `(.L_x_4172) ;  /* 0x0000002c00309947 */ /* 0x010fea0003800000 */
.L_x_4255:
[----:B------:R-:W-:Y:S05]  /*14660*/  @!P0 BRA `(.L_x_4173) ;  /* 0x0000000000048947 */ /* 0x000fea0003800000 */
[----:B------:R-:W-:Y:S01]  /*14670*/  BPT.TRAP 0x1 ;  /* 0x000000040000795c */ /* 0x000fe20000300000 */
.L_x_4173:
[----:B------:R-:W0:Y:S02]  /*14680*/  SYNCS.PHASECHK.TRANS64.TRYWAIT P1, [R3+URZ+0x38860], R2 ;  /* 0x03886002030075a7 */ /* 0x000e24000802017f */
[----:B0-----:R-:W-:Y:S05]  /*14690*/  @!P1 BRA `(.L_x_4174) ;  /* 0x0000002c00349947 */ /* 0x001fea0003800000 */
.L_x_4256:
[----:B------:R-:W-:Y:S05]  /*146a0*/  @!P0 BRA `(.L_x_4175) ;  /* 0x0000000000048947 */ /* 0x000fea0003800000 */
[----:B------:R-:W-:Y:S01]  /*146b0*/  BPT.TRAP 0x1 ;  /* 0x000000040000795c */ /* 0x000fe20000300000 */
.L_x_4175:
[----:B------:R0:W0:Y:S02]  /*146c0*/  SYNCS.PHASECHK.TRANS64.TRYWAIT P0, [R5+URZ+0x38860], R0 ;  /* 0x03886000050075a7 */ /* 0x000024000800017f */
[----:B0-----:R-:W-:Y:S05]  /*146d0*/  @!P0 NANOSLEEP.SYNCS 0x989680 ;  /* 0x009896800000895d */ /* 0x001fea0003900000 */
[----:B------:R-:W0:Y:S02]  /*146e0*/  @!P0 SYNCS.PHASECHK.TRANS64 P0, [R5+URZ+0x38860], R0 ;  /* 0x03886000050085a7 */ /* 0x000e24000800007f */
[----:B0-----:R-:W-:Y:S05]  /*146f0*/  @!P0 BRA `(.L_x_4175) ;  /* 0xfffffffc00f08947 */ /* 0x001fea000383ffff */
.L_x_4167:
[----:B------:R-:W-:Y:S05]  /*14700*/  BSYNC B0 ;  /* 0x0000000000007941 */ /* 0x000fea0003800000 */
.L_x_4166:
[----:B------:R-:W-:Y:S05]  /*14710*/  EXIT ;  /* 0x000000000000794d */ /* 0x000fea0003800000 */
.L_x_4062:
[----:B0-----:R0:W1:Y:S02]  /*14720*/  SYNCS.PHASECHK.TRANS64.TRYWAIT P1, [R17+URZ+0x38800], R4 ;  /* 0x03880004110075a7 */ /* 0x001064000802017f */
[----:B-1----:R-:W-:Y:S05]  /*14730*/  @!P1 NANOSLEEP.SYNCS 0x989680 ;  /* 0x009896800000995d */ /* 0x002fea0003900000 */
[----:B------:R-:W1:Y:S02]  /*14740*/  @!P1 SYNCS.PHASECHK.TRANS64 P1, [R17+URZ+0x38800], R4 ;  /* 0x03880004110095a7 */ /* 0x000e64000802007f */
[----:B-1----:R-:W-:Y:S05]  /*14750*/  @!P1 BRA `(.L_x_4062) ;  /* 0xfffffffc00f09947 */ /* 0x002fea000383ffff */
[----:B------:R-:W-:Y:S05]  /*14760*/  BRA `(.L_x_4176) ;  /* 0xfffffef000247947 */ /* 0x000fea000383ffff */
.L_x_4066:
[----:B--2---:R2:W3:Y:S02]  /*14770*/  SYNCS.PHASECHK.TRANS64.TRYWAIT P1, [R9+URZ+0x38830], R6 ;  /* 0x03883006090075a7 */ /* 0x0044e4000802017f */
[----:B---3--:R-:W-:Y:S05]  /*14780*/  @!P1 NANOSLEEP.SYNCS 0x989680 ;  /* 0x009896800000995d */ /* 0x008fea0003900000 */
[----:B------:R-:W3:Y:S02]  /*14790*/  @!P1 SYNCS.PHASECHK.TRANS64 P1, [R9+URZ+0x38830], R6 ;  /* 0x03883006090095a7 */ /* 0x000ee4000802007f */
[----:B---3--:R-:W-:Y:S05]  /*147a0*/  @!P1 BRA `(.L_x_4066) ;  /* 0xfffffffc00f09947 */ /* 0x008fea000383ffff */
[----:B------:R-:W-:Y:S05]  /*147b0*/  BRA `(.L_x_4065) ;  /* 0xfffffef000447947 */ /* 0x000fea000383ffff */
.L_x_4067:
[----:B---3--:R3:W4:Y:S02]  /*147c0*/  SYNCS.PHASECHK.TRANS64.TRYWAIT P1, [R17+URZ+0x38810], R4 ;  /* 0x03881004110075a7 */ /* 0x008724000802017f */
[----:B----4-:R-:W-:Y:S05]  /*147d0*/  @!P1 NANOSLEEP.SYNCS 0x989680 ;  /* 0x009896800000995d */ /* 0x010fea0003900000 */
[----:B------:R-:W4:Y:S02]  /*147e0*/  @!P1 SYNCS.PHASECHK.TRANS64 P1, [R17+URZ+0x38810], R4 ;  /* 0x03881004110095a7 */ /* 0x000f24000802007f */
[----:B----4-:R-:W-:Y:S05]  /*147f0*/  @!P1 BRA `(.L_x_4067) ;  /* 0xfffffffc00f09947 */ /* 0x010fea000383ffff */
[----:B------:R-:W-:Y:S05]  /*14800*/  BRA `(.L_x_4177) ;  /* 0xfffffef000d07947 */ /* 0x000fea000383ffff */
.L_x_4071:
[----:B0-----:R0:W3:Y:S02]  /*14810*/  SYNCS.PHASECHK.TRANS64.TRYWAIT P1, [R9+URZ+0x38850], R6 ;  /* 0x03885006090075a7 */ /* 0x0010e4000802017f */
[----:B---3--:R-:W-:Y:S05]  /*14820*/  @!P1 NANOSLEEP.SYNCS 0x989680 ;  /* 0x009896800000995d */ /* 0x008fea0003900000 */
[----:B------:R-:W3:Y:S02]  /*14830*/  @!P1 SYNCS.PHASECHK.TRANS64 P1, [R9+URZ+0x38850], R6 ;  /* 0x03885006090095a7 */ /* 0x000ee4000802007f */
[----:B---3--:R-:W-:Y:S05]  /*14840*/  @!P1 BRA `(.L_x_4071) ;  /* 0xfffffffc00f09947 */ /* 0x008fea000383ffff */
[----:B------:R-:W-:Y:S05]  /*14850*/  BRA `(.L_x_4070) ;  /* 0xfffffef400007947 */ /* 0x000fea000383ffff */
.L_x_4078:
[----:B-1----:R1:W2:Y:S02]  /*14860*/  SYNCS.PHASECHK.TRANS64.TRYWAIT P1, [R9+URZ+0x38830], R8 ;  /* 0x03883008090075a7 */ /* 0x0022a4000802017f */
[----:B--2---:R-:W-:Y:S05]  /*14870*/  @!P1 NANOSLEEP.SYNCS 0x989680 ;  /* 0x009896800000995d */ /* 0x004fea0003900000 */
[----:B------:R-:W2:Y:S02]  /*14880*/  @!P1 SYNCS.PHASECHK.TRANS64 P1, [R9+URZ+0x38830], R8 ;  /* 0x03883008090095a7 */ /* 0x000ea4000802007f */
[----:B--2---:R-:W-:Y:S05]  /*14890*/  @!P1 BRA `(.L_x_4078) ;  /* 0xfffffffc00f09947 */ /* 0x004fea000383ffff */
[----:B------:R-:W-:Y:S05]  /*148a0*/  BRA `(.L_x_4077) ;  /* 0xffffff1c00247947 */ /* 0x000fea000383ffff */
.L_x_4082:
[----:B---3--:R3:W4:Y:S02]  /*148b0*/  SYNCS.PHASECHK.TRANS64.TRYWAIT P1, [R9+URZ+0x38850], R8 ;  /* 0x03885008090075a7 */ /* 0x008724000802017f */
[----:B----4-:R-:W-:Y:S05]  /*148c0*/  @!P1 NANOSLEEP.SYNCS 0x989680 ;  /* 0x009896800000995d */ /* 0x010fea0003900000 */
[----:B------:R-:W4:Y:S02]  /*148d0*/  @!P1 SYNCS.PHASECHK.TRANS64 P1, [R9+URZ+0x38850], R8 ;  /* 0x03885008090095a7 */ /* 0x000f24000802007f */
[----:B----4-:R-:W-:Y:S05]  /*148e0*/  @!P1 BRA `(.L_x_4082) ;  /* 0xfffffffc00f09947 */ /* 0x010fea000383ffff */
[----:B------:R-:W-:Y:S05]  /*148f0*/  BRA `(.L_x_4081) ;  /* 0xffffff1c00847947 */ /* 0x000fea000383ffff */
.L_x_4090:
[----:B-1----:R1:W2:Y:S02]  /*14900*/  SYNCS.PHASECHK.TRANS64.TRYWAIT P1, [R9+URZ+0x38830], R8 ;  /* 0x03883008090075a7 */ /* 0x0022a4000802017f */
[----:B--2---:R-:W-:Y:S05]  /*14910*/  @!P1 NANOSLEEP.SYNCS 0x989680 ;  /* 0x009896800000995d */ /* 0x004fea0003900000 */
[----:B------:R-:W2:Y:S02]  /*14920*/  @!P1 SYNCS.PHASECHK.TRANS64 P1, [R9+URZ+0x38830], R8 ;  /* 0x03883008090095a7 */ /* 0x000ea4000802007f */
[----:B--2---:R-:W-:Y:S05]  /*14930*/  @!P1 BRA `(.L_x_4090) ;  /* 0xfffffffc00f09947 */ /* 0x004fea000383ffff */
[----:B------:R-:W-:Y:S05]  /*14940*/  BRA `(.L_x_4089) ;  /* 0xffffff4c00a07947 */ /* 0x000fea000383ffff */
.L_x_4094:
[----:B---3--:R3:W4:Y:S02]  /*14950*/  SYNCS.PHASECHK.TRANS64.TRYWAIT P1, [R9+URZ+0x38850], R8 ;  /* 0x03885008090075a7 */ /* 0x008724000802017f */
[----:B----4-:R-:W-:Y:S05]  /*14960*/  @!P1 NANOSLEEP.SYNCS 0x989680 ;  /* 0x009896800000995d */ /* 0x010fea0003900000 */
[----:B------:R-:W4:Y:S02]  /*14970*/  @!P1 SYNCS.PHASECHK.TRANS64 P1, [R9+URZ+0x38850], R8 ;  /* 0x03885008090095a7 */ /* 0x000f24000802007f */
[----:B----4-:R-:W-:Y:S05]  /*14980*/  @!P1 BRA `(.L_x_4094) ;  /* 0xfffffffc00f09947 */ /* 0x010fea000383ffff */
[----:B------:R-:W-:Y:S05]  /*14990*/  BRA `(.L_x_4093) ;  /* 0xffffff5000007947 */ /* 0x000fea000383ffff */
.L_x_4120:
        /* <DEDUP_REMOVED lines=10> */
.L_x_4178:
[----:B------:R-:W-:Y:S05]  /*14a40*/  BRA `(.L_x_4179) ;  /* 0xffffffc000907947 */ /* 0x000fea000383ffff */
.L_x_4123:
[----:B0-----:R0:W1:Y:S02]  /*14a50*/  SYNCS.PHASECHK.TRANS64.TRYWAIT P0, [R27+URZ+0x38840], R0 ;  /* 0x038840001b0075a7 */ /* 0x001064000800017f */
[----:B-1----:R-:W-:Y:S05]  /*14a60*/  @!P0 NANOSLEEP.SYNCS 0x989680 ;  /* 0x009896800000895d */ /* 0x002fea0003900000 */
[----:B------:R-:W1:Y:S02]  /*14a70*/  @!P0 SYNCS.PHASECHK.TRANS64 P0, [R27+URZ+0x38840], R0 ;  /* 0x038840001b0085a7 */ /* 0x000e64000800007f */
[----:B-1----:R-:W-:Y:S05]  /*14a80*/  @!P0 BRA `(.L_x_4123) ;  /* 0xfffffffc00f08947 */ /* 0x002fea000383ffff */
[----:B------:R-:W-:Y:S05]  /*14a90*/  BRA `(.L_x_4180) ;  /* 0xffffffc400407947 */ /* 0x000fea000383ffff */
.L_x_4124:
        /* <DEDUP_REMOVED lines=8> */
.L_x_4182:
[----:B------:R-:W-:Y:S05]  /*14b20*/  BSYNC B0 ;  /* 0x0000000000007941 */ /* 0x000fea0003800000 */
.L_x_4181:
        /* <DEDUP_REMOVED lines=9> */
.L_x_4183:
[----:B------:R-:W-:Y:S02]  /*14bc0*/  IMAD.MOV.U32 R13, RZ, RZ, R5 ;  /* 0x000000ffff0d7224 */ /* 0x000fe400078e0005 */
[----:B------:R-:W-:Y:S01]  /*14bd0*/  IMAD.MOV.U32 R12, RZ, RZ, 0x1 ;  /* 0x00000001ff0c7424 */ /* 0x000fe200078e00ff */
[----:B------:R-:W-:-:S13]  /*14be0*/  @P0 LEA R6, P1, R8, R14, 0x1 ;  /* 0x0000000e08060211 */ /* 0x000fda00078208ff */
[----:B------:R-:W-:Y:S05]  /*14bf0*/  WARPSYNC.COLLECTIVE R15, `(.L_x_4184) ;  /* 0x000000000f087348 */ /* 0x000fea0003c00000 */
[----:B------:R0:W1:Y:S02]  /*14c00*/  SHFL.IDX P6, R14, R13, R12, R11 ;  /* 0x0000000c0d0e7389 */ /* 0x00006400000c000b */
[----:B01----:R-:W-:Y:S01]  /*14c10*/  ENDCOLLECTIVE ;  /* 0x000000000000791b */ /* 0x003fe20003800000 */
.L_x_4184:
[----:B------:R-:W-:Y:S02]  /*14c20*/  @P0 IMAD.X R3, RZ, RZ, R2, P1 ;  /* 0x000000ffff030224 */ /* 0x000fe400008e0602 */
[----:B------:R-:W-:-:S05]  /*14c30*/  @P0 IMAD.MOV.U32 R2, RZ, RZ, R6 ;  /* 0x000000ffff020224 */ /* 0x000fca00078e0006 */
[----:B------:R-:W-:Y:S01]  /*14c40*/  @!PT LDS RZ, [RZ] ;  /* 0x00000000fffff984 */ /* 0x000fe20000000800 */
[----:B------:R-:W-:Y:S01]  /*14c50*/  @!PT LDS RZ, [RZ] ;  /* 0x00000000fffff984 */ /* 0x000fe20000000800 */
[----:B------:R-:W-:Y:S01]  /*14c60*/  @!PT LDS RZ, [RZ] ;  /* 0x00000000fffff984 */ /* 0x000fe20000000800 */
[----:B------:R0:W-:Y:S01]  /*14c70*/  @P0 LDGSTS.E.BYPASS.LTC128B.128 [R7+0x22400], desc[UR44][R2.64], !P2 ;  /* 0x2240000002070fae */ /* 0x0001e2000d101d6c */
[----:B------:R-:W-:Y:S01]  /*14c80*/  ISETP.GE.AND P0, PT, R25, 0x11, PT ;  /* 0x000000111900780c */ /* 0x000fe20003f06270 */
[----:B------:R-:W-:Y:S02]  /*14c90*/  IMAD.MOV.U32 R13, RZ, RZ, R0 ;  /* 0x000000ffff0d7224 */ /* 0x000fe400078e0000 */
[----:B0-----:R-:W-:-:S10]  /*14ca0*/  IMAD.MOV.U32 R2, RZ, RZ, R14 ;  /* 0x000000ffff027224 */ /* 0x001fd400078e000e */
[----:B------:R-:W-:Y:S05]  /*14cb0*/  WARPSYNC.COLLECTIVE R15, `(.L_x_4185) ;  /* 0x000000000f087348 */ /* 0x000fea0003c00000 */
[----:B------:R0:W1:Y:S02]  /*14cc0*/  SHFL.IDX P6, R14, R13, R12, R11 ;  /* 0x0000000c0d0e7389 */ /* 0x00006400000c000b */
[----:B01----:R-:W-:Y:S01]  /*14cd0*/  ENDCOLLECTIVE ;  /* 0x000000000000791b */ /* 0x003fe20003800000 */
.L_x_4185:
[----:B------:R-:W-:Y:S02]  /*14ce0*/  @P0 IMAD R9, R4, 0x2, R17 ;  /* 0x0000000204090824 */ /* 0x000fe400078e0211 */
[----:B------:R-:W-:Y:S02]  /*14cf0*/  IMAD.MOV.U32 R13, RZ, RZ, R5 ;  /* 0x000000ffff0d7224 */ /* 0x000fe400078e0005 */
[----:B------:R-:W-:Y:S01]  /*14d00*/  IMAD.MOV.U32 R12, RZ, RZ, 0x2 ;  /* 0x00000002ff0c7424 */ /* 0x000fe200078e00ff */
[----:B------:R-:W-:-:S13]  /*14d10*/  @P0 LEA R6, P1, R8, R14, 0x1 ;  /* 0x0000000e08060211 */ /* 0x000fda00078208ff */
[----:B------:R-:W-:Y:S05]  /*14d20*/  WARPSYNC.COLLECTIVE R15, `(.L_x_4186) ;  /* 0x000000000f087348 */ /* 0x000fea0003c00000 */
[----:B------:R0:W1:Y:S02]  /*14d30*/  SHFL.IDX P6, R14, R13, R12, R11 ;  /* 0x0000000c0d0e7389 */ /* 0x00006400000c000b */
[----:B01----:R-:W-:Y:S01]  /*14d40*/  ENDCOLLECTIVE ;  /* 0x000000000000791b */ /* 0x003fe20003800000 */
.L_x_4186:
        /* <DEDUP_REMOVED lines=12> */
.L_x_4187:
[----:B------:R-:W-:Y:S02]  /*14e10*/  @P0 IMAD R7, R4, 0x2, R17 ;  /* 0x0000000204070824 */ /* 0x000fe400078e0211 */
[----:B------:R-:W-:Y:S02]  /*14e20*/  IMAD.MOV.U32 R13, RZ, RZ, R5 ;  /* 0x000000ffff0d7224 */ /* 0x000fe400078e0005 */
[----:B------:R-:W-:Y:S01]  /*14e30*/  IMAD.MOV.U32 R12, RZ, RZ, 0x3 ;  /* 0x00000003ff0c7424 */ /* 0x000fe200078e00ff */
[----:B------:R-:W-:-:S13]  /*14e40*/  @P0 LEA R6, P1, R8, R14, 0x1 ;  /* 0x0000000e08060211 */ /* 0x000fda00078208ff */
[----:B------:R-:W-:Y:S05]  /*14e50*/  WARPSYNC.COLLECTIVE R15, `(.L_x_4188) ;  /* 0x000000000f087348 */ /* 0x000fea0003c00000 */
[----:B------:R0:W1:Y:S02]  /*14e60*/  SHFL.IDX P6, R14, R13, R12, R11 ;  /* 0x0000000c0d0e7389 */ /* 0x00006400000c000b */
[----:B01----:R-:W-:Y:S01]  /*14e70*/  ENDCOLLECTIVE ;  /* 0x000000000000791b */ /* 0x003fe20003800000 */
.L_x_4188:
[----:B------:R-:W-:Y:S02]  /*14e80*/  @P0 IMAD.X R3, RZ, RZ, R2, P1 ;  /* 0x000000ffff030224 */ /* 0x000fe400008e0602 */
[----:B------:R-:W-:-:S05]  /*14e90*/  @P0 IMAD.MOV.U32 R2, RZ, RZ, R6 ;  /* 0x000000ffff020224 */ /* 0x000fca00078e0006 */
        /* <DEDUP_REMOVED lines=9> */
.L_x_4189:
[----:B------:R-:W-:Y:S05]  /*14f30*/  BRA `(.L_x_4190) ;  /* 0xffffffc400087947 */ /* 0x000fea000383ffff */
.L_x_4129:
[----:B------:R-:W-:Y:S01]  /*14f40*/  IMAD.MOV.U32 R13, RZ, RZ, R5 ;  /* 0x000000ffff0d7224 */ /* 0x000fe200078e0005 */
[----:B------:R-:W-:Y:S01]  /*14f50*/  LOP3.LUT R16, R16, 0xfffffeff, RZ, 0xc0, !PT ;  /* 0xfffffeff10107812 */ /* 0x000fe200078ec0ff */
[----:B------:R-:W-:Y:S02]  /*14f60*/  IMAD.MOV.U32 R12, RZ, RZ, RZ ;  /* 0x000000ffff0c7224 */ /* 0x000fe400078e00ff */
[----:B------:R-:W-:Y:S02]  /*14f70*/  IMAD.MOV.U32 R11, RZ, RZ, 0x181f ;  /* 0x0000181fff0b7424 */ /* 0x000fe400078e00ff */
[----:B------:R-:W-:Y:S02]  /*14f80*/  IMAD.MOV.U32 R15, RZ, RZ, -0x1 ;  /* 0xffffffffff0f7424 */ /* 0x000fe400078e00ff */
[----:B------:R-:W-:-:S07]  /*14f90*/  IMAD.U32 R4, RZ, RZ, UR42 ;  /* 0x0000002aff047e24 */ /* 0x000fce000f8e00ff */
[----:B-1----:R-:W-:Y:S05]  /*14fa0*/  WARPSYNC.COLLECTIVE R15, `(.L_x_4191) ;  /* 0x000000000f087348 */ /* 0x002fea0003c00000 */
[----:B------:R0:W2:Y:S02]  /*14fb0*/  SHFL.IDX P6, R14, R13, R12, R11 ;  /* 0x0000000c0d0e7389 */ /* 0x0000a400000c000b */
[----:B012---:R-:W-:Y:S01]  /*14fc0*/  ENDCOLLECTIVE ;  /* 0x000000000000791b */ /* 0x007fe20003800000 */
.L_x_4191:
[----:B------:R-:W-:-:S05]  /*14fd0*/  IMAD R4, R4, 0x40, R9 ;  /* 0x0000004004047824 */ /* 0x000fca00078e0209 */
        /* <DEDUP_REMOVED lines=8> */
.L_x_4192:
[----:B------:R-:W-:Y:S02]  /*15060*/  IMAD.MOV.U32 R13, RZ, RZ, R5 ;  /* 0x000000ffff0d7224 */ /* 0x000fe400078e0005 */
[----:B------:R-:W-:Y:S01]  /*15070*/  IMAD.MOV.U32 R12, RZ, RZ, 0x1 ;  /* 0x00000001ff0c7424 */ /* 0x000fe200078e00ff */
[----:B------:R-:W-:-:S13]  /*15080*/  @!P1 LEA R6, P0, R8, R14, 0x1 ;  /* 0x0000000e08069211 */ /* 0x000fda00078008ff */
[----:B------:R-:W-:Y:S05]  /*15090*/  WARPSYNC.COLLECTIVE R15, `(.L_x_4193) ;  /* 0x000000000f087348 */ /* 0x000fea0003c00000 */
[----:B------:R0:W1:Y:S02]  /*150a0*/  SHFL.IDX P6, R14, R13, R12, R11 ;  /* 0x0000000c0d0e7389 */ /* 0x00006400000c000b */
[----:B01----:R-:W-:Y:S01]  /*150b0*/  ENDCOLLECTIVE ;  /* 0x000000000000791b */ /* 0x003fe20003800000 */
.L_x_4193:
[----:B------:R-:W-:Y:S02]  /*150c0*/  @!P1 IMAD.X R3, RZ, RZ, R2, P0 ;  /* 0x000000ffff039224 */ /* 0x000fe400000e0602 */
[----:B------:R-:W-:Y:S02]  /*150d0*/  @!P1 IMAD.MOV.U32 R2, RZ, RZ, R6 ;  /* 0x000000ffff029224 */ /* 0x000fe400078e0006 */
[----:B------:R-:W-:-:S03]  /*150e0*/  VIADD R6, R4, 0x10 ;  /* 0x0000001004067836 */ /* 0x000fc60000000000 */
[----:B------:R-:W-:Y:S01]  /*150f0*/  @!PT LDS RZ, [RZ] ;  /* 0x00000000fffff984 */ /* 0x000fe20000000800 */
[----:B------:R-:W-:Y:S01]  /*15100*/  @!PT LDS RZ, [RZ] ;  /* 0x00000000fffff984 */ /* 0x000fe20000000800 */
[----:B------:R-:W-:Y:S01]  /*15110*/  @!PT LDS RZ, [RZ] ;  /* 0x00000000fffff984 */ /* 0x000fe20000000800 */
[----:B------:R0:W-:Y:S02]  /*15120*/  @!P1 LDGSTS.E.BYPASS.LTC128B.128 [R22+0x20400], desc[UR44][R2.64], !P5 ;  /* 0x2040000002169fae */ /* 0x0001e4000e901d6c */
[----:B------:R-:W-:Y:S01]  /*15130*/  ISETP.GE.AND P1, PT, R6, UR39, PT ;  /* 0x0000002706007c0c */ /* 0x000fe2000bf26270 */
[----:B------:R-:W-:Y:S02]  /*15140*/  IMAD.MOV.U32 R13, RZ, RZ, R0 ;  /* 0x000000ffff0d7224 */ /* 0x000fe400078e0000 */
[----:B0-----:R-:W-:-:S10]  /*15150*/  IMAD.MOV.U32 R2, RZ, RZ, R14 ;  /* 0x000000ffff027224 */ /* 0x001fd400078e000e */
[----:B------:R-:W-:-:S07]  /*15160*/  @P1 LOP3.LUT R16, R16, 0x80, RZ, 0xfc, !PT ;  /* 0x0000008010101812 */ /* 0x000fce00078efcff */
[----:B------:R-:W-:Y:S05]  /*15170*/  WARPSYNC.COLLECTIVE R15, `(.L_x_4194) ;  /* 0x000000000f087348 */ /* 0x000fea0003c00000 */
[----:B------:R0:W1:Y:S02]  /*15180*/  SHFL.IDX P6, R14, R13, R12, R11 ;  /* 0x0000000c0d0e7389 */ /* 0x00006400000c000b */
[----:B01----:R-:W-:Y:S01]  /*15190*/  ENDCOLLECTIVE ;  /* 0x000000000000791b */ /* 0x003fe20003800000 */
.L_x_4194:
[----:B------:R-:W-:Y:S01]  /*151a0*/  LOP3.LUT R16, R16, 0xffffffbf, RZ, 0xc0, !PT ;  /* 0xffffffbf10107812 */ /* 0x000fe200078ec0ff */
[----:B------:R-:W-:Y:S02]  /*151b0*/  IMAD.MOV.U32 R13, RZ, RZ, R5 ;  /* 0x000000ffff0d7224 */ /* 0x000fe400078e0005 */
[----:B------:R-:W-:Y:S01]  /*151c0*/  IMAD.MOV.U32 R12, RZ, RZ, 0x2 ;  /* 0x00000002ff0c7424 */ /* 0x000fe200078e00ff */
[----:B------:R-:W-:-:S13]  /*151d0*/  @!P1 LEA R6, P0, R8, R14, 0x1 ;  /* 0x0000000e08069211 */ /* 0x000fda00078008ff */
[----:B------:R-:W-:Y:S05]  /*151e0*/  WARPSYNC.COLLECTIVE R15, `(.L_x_4195) ;  /* 0x000000000f087348 */ /* 0x000fea0003c00000 */
[----:B------:R0:W1:Y:S02]  /*151f0*/  SHFL.IDX P6, R14, R13, R12, R11 ;  /* 0x0000000c0d0e7389 */ /* 0x00006400000c000b */
[----:B01----:R-:W-:Y:S01]  /*15200*/  ENDCOLLECTIVE ;  /* 0x000000000000791b */ /* 0x003fe20003800000 */
.L_x_4195:
        /* <DEDUP_REMOVED lines=14> */
.L_x_4196:
[----:B------:R-:W-:Y:S02]  /*152f0*/  IMAD.MOV.U32 R13, RZ, RZ, R5 ;  /* 0x000000ffff0d7224 */ /* 0x000fe400078e0005 */
[----:B------:R-:W-:Y:S01]  /*15300*/  IMAD.MOV.U32 R12, RZ, RZ, 0x3 ;  /* 0x00000003ff0c7424 */ /* 0x000fe200078e00ff */
[----:B------:R-:W-:-:S13]  /*15310*/  @!P1 LEA R6, P0, R8, R14, 0x1 ;  /* 0x0000000e08069211 */ /* 0x000fda00078008ff */
[----:B------:R-:W-:Y:S05]  /*15320*/  WARPSYNC.COLLECTIVE R15, `(.L_x_4197) ;  /* 0x000000000f087348 */ /* 0x000fea0003c00000 */
[----:B------:R0:W1:Y:S02]  /*15330*/  SHFL.IDX P6, R14, R13, R12, R11 ;  /* 0x0000000c0d0e7389 */ /* 0x00006400000c000b */
[----:B01----:R-:W-:Y:S01]  /*15340*/  ENDCOLLECTIVE ;  /* 0x000000000000791b */ /* 0x003fe20003800000 */
.L_x_4197:
[----:B------:R-:W-:Y:S02]  /*15350*/  @!P1 IMAD.X R3, RZ, RZ, R2, P0 ;  /* 0x000000ffff039224 */ /* 0x000fe400000e0602 */
[----:B------:R-:W-:-:S05]  /*15360*/  @!P1 IMAD.MOV.U32 R2, RZ, RZ, R6 ;  /* 0x000000ffff029224 */ /* 0x000fca00078e0006 */
        /* <DEDUP_REMOVED lines=9> */
.L_x_4198:
[----:B------:R-:W-:Y:S05]  /*15400*/  BRA `(.L_x_4199) ;  /* 0xffffffc400f87947 */ /* 0x000fea000383ffff */
.L_x_4133:
        /* <DEDUP_REMOVED lines=8> */
.L_x_4201:
[----:B------:R-:W-:Y:S05]  /*15490*/  BSYNC B0 ;  /* 0x0000000000007941 */ /* 0x000fea0003800000 */
.L_x_4200:
[----:B------:R-:W-:Y:S01]  /*154a0*/  IMAD.MOV.U32 R13, RZ, RZ, R0 ;  /* 0x000000ffff0d7224 */ /* 0x000fe200078e0000 */
[----:B------:R-:W-:Y:S01]  /*154b0*/  LOP3.LUT P1, RZ, R16, 0x100, RZ, 0xc0, !PT ;  /* 0x0000010010ff7812 */ /* 0x000fe2000782c0ff */
[----:B------:R-:W-:Y:S01]  /*154c0*/  IMAD.MOV.U32 R12, RZ, RZ, RZ ;  /* 0x000000ffff0c7224 */ /* 0x000fe200078e00ff */
[----:B------:R-:W-:Y:S01]  /*154d0*/  P2R R5, PR, RZ, 0x4 ;  /* 0x00000004ff057803 */ /* 0x000fe20000000000 */
[----:B------:R-:W-:Y:S02]  /*154e0*/  IMAD.MOV.U32 R11, RZ, RZ, 0x181f ;  /* 0x0000181fff0b7424 */ /* 0x000fe400078e00ff */
[----:B------:R-:W-:Y:S02]  /*154f0*/  IMAD.MOV.U32 R15, RZ, RZ, -0x1 ;  /* 0xffffffffff0f7424 */ /* 0x000fe400078e00ff */
[----:B------:R-:W-:-:S07]  /*15500*/  IMAD.MOV.U32 R2, RZ, RZ, R14 ;  /* 0x000000ffff027224 */ /* 0x000fce00078e000e */
[----:B------:R-:W-:Y:S05]  /*15510*/  WARPSYNC.COLLECTIVE R15, `(.L_x_4202) ;  /* 0x000000000f087348 */ /* 0x000fea0003c00000 */
[----:B------:R0:W1:Y:S02]  /*15520*/  SHFL.IDX P6, R14, R13, R12, R11 ;  /* 0x0000000c0d0e7389 */ /* 0x00006400000c000b */
[----:B01----:R-:W-:Y:S01]  /*15530*/  ENDCOLLECTIVE ;  /* 0x000000000000791b */ /* 0x003fe20003800000 */
.L_x_4202:
[----:B------:R-:W-:Y:S02]  /*15540*/  IMAD.MOV.U32 R13, RZ, RZ, R4 ;  /* 0x000000ffff0d7224 */ /* 0x000fe400078e0004 */
[----:B------:R-:W-:Y:S01]  /*15550*/  IMAD.MOV.U32 R12, RZ, RZ, 0x1 ;  /* 0x00000001ff0c7424 */ /* 0x000fe200078e00ff */
[----:B------:R-:W-:Y:S02]  /*15560*/  @!P1 LEA R7, P0, R8, R14, 0x1 ;  /* 0x0000000e08079211 */ /* 0x000fe400078008ff */
[----:B------:R-:W-:-:S03]  /*15570*/  LOP3.LUT P6, RZ, R16, 0x40000, RZ, 0xc0, !PT ;  /* 0x0004000010ff7812 */ /* 0x000fc600078cc0ff */
[----:B------:R-:W-:Y:S01]  /*15580*/  @!P1 IMAD.X R3, RZ, RZ, R2, P0 ;  /* 0x000000ffff039224 */ /* 0x000fe200000e0602 */
[----:B------:R-:W-:Y:S01]  /*15590*/  LOP3.LUT P0, RZ, R16, 0x80000, RZ, 0xc0, !PT ;  /* 0x0008000010ff7812 */ /* 0x000fe2000780c0ff */
[----:B------:R-:W-:-:S12]  /*155a0*/  @!P1 IMAD.MOV.U32 R2, RZ, RZ, R7 ;  /* 0x000000ffff029224 */ /* 0x000fd800078e0007 */
        /* <DEDUP_REMOVED lines=9> */
.L_x_4203:
        /* <DEDUP_REMOVED lines=15> */
.L_x_4204:
        /* <DEDUP_REMOVED lines=14> */
[----:B------:R-:W-:-:S04]  /*15810*/  ISETP.NE.AND P2, PT, R5, RZ, PT ;  /* 0x000000ff0500720c */ /* 0x000fc80003f45270 */
        /* <DEDUP_REMOVED lines=12> */
.L_x_4205:
[----:B------:R-:W-:Y:S02]  /*158e0*/  IMAD.MOV.U32 R13, RZ, RZ, R0 ;  /* 0x000000ffff0d7224 */ /* 0x000fe400078e0000 */
[----:B------:R-:W-:-:S07]  /*158f0*/  IMAD.MOV.U32 R5, RZ, RZ, R14 ;  /* 0x000000ffff057224 */ /* 0x000fce00078e000e */
[----:B------:R-:W-:Y:S05]  /*15900*/  WARPSYNC.COLLECTIVE R15, `(.L_x_4206) ;  /* 0x000000000f087348 */ /* 0x000fea0003c00000 */
[----:B------:R0:W1:Y:S02]  /*15910*/  SHFL.IDX P6, R14, R13, R12, R11 ;  /* 0x0000000c0d0e7389 */ /* 0x00006400000c000b */
[----:B01----:R-:W-:Y:S01]  /*15920*/  ENDCOLLECTIVE ;  /* 0x000000000000791b */ /* 0x003fe20003800000 */
.L_x_4206:
        /* <DEDUP_REMOVED lines=17> */
.L_x_4207:
        /* <DEDUP_REMOVED lines=14> */
.L_x_4208:
[----:B------:R-:W-:Y:S01]  /*15b20*/  @!PT LDS RZ, [RZ] ;  /* 0x00000000fffff984 */ /* 0x000fe20000000800 */
[----:B------:R-:W-:Y:S01]  /*15b30*/  @!PT LDS RZ, [RZ] ;  /* 0x00000000fffff984 */ /* 0x000fe20000000800 */
[----:B------:R-:W-:Y:S01]  /*15b40*/  @!PT LDS RZ, [RZ] ;  /* 0x00000000fffff984 */ /* 0x000fe20000000800 */
[----:B------:R2:W-:Y:S01]  /*15b50*/  @!P1 LDGSTS.E.BYPASS.LTC128B.128 [R22+0x35400], desc[UR44][R2.64+0x380], P0 ;  /* 0x3540038002169fae */ /* 0x0005e20008101d6c */
[----:B------:R-:W-:Y:S05]  /*15b60*/  BRA `(.L_x_4209) ;  /* 0xffffffc800807947 */ /* 0x000fea000383ffff */
.L_x_4136:
[----:B0-----:R0:W2:Y:S02]  /*15b70*/  SYNCS.PHASECHK.TRANS64.TRYWAIT P0, [R17+URZ+0x38820], R0 ;  /* 0x03882000110075a7 */ /* 0x0010a4000800017f */
[----:B--2---:R-:W-:Y:S05]  /*15b80*/  @!P0 NANOSLEEP.SYNCS 0x989680 ;  /* 0x009896800000895d */ /* 0x004fea0003900000 */
[----:B------:R-:W2:Y:S02]  /*15b90*/  @!P0 SYNCS.PHASECHK.TRANS64 P0, [R17+URZ+0x38820], R0 ;  /* 0x03882000110085a7 */ /* 0x000ea4000800007f */
[----:B--2---:R-:W-:Y:S05]  /*15ba0*/  @!P0 BRA `(.L_x_4136) ;  /* 0xfffffffc00f08947 */ /* 0x004fea000383ffff */
[----:B------:R-:W-:Y:S05]  /*15bb0*/  BRA `(.L_x_4210) ;  /* 0xffffffcc00047947 */ /* 0x000fea000383ffff */
.L_x_4139:
[----:B0-----:R0:W2:Y:S02]  /*15bc0*/  SYNCS.PHASECHK.TRANS64.TRYWAIT P0, [R27+URZ+0x38860], R0 ;  /* 0x038860001b0075a7 */ /* 0x0010a4000800017f */
[----:B--2---:R-:W-:Y:S05]  /*15bd0*/  @!P0 NANOSLEEP.SYNCS 0x989680 ;  /* 0x009896800000895d */ /* 0x004fea0003900000 */
[----:B------:R-:W2:Y:S02]  /*15be0*/  @!P0 SYNCS.PHASECHK.TRANS64 P0, [R27+URZ+0x38860], R0 ;  /* 0x038860001b0085a7 */ /* 0x000ea4000800007f */
[----:B--2---:R-:W-:Y:S05]  /*15bf0*/  @!P0 BRA `(.L_x_4139) ;  /* 0xfffffffc00f08947 */ /* 0x004fea000383ffff */
[----:B------:R-:W-:Y:S05]  /*15c00*/  BRA `(.L_x_4211) ;  /* 0xffffffcc00147947 */ /* 0x000fea000383ffff */
.L_x_4140:
        /* <DEDUP_REMOVED lines=8> */
.L_x_4213:
[----:B------:R-:W-:Y:S05]  /*15c90*/  BSYNC B0 ;  /* 0x0000000000007941 */ /* 0x000fea0003800000 */
.L_x_4212:
        /* <DEDUP_REMOVED lines=15> */
.L_x_4214:
        /* <DEDUP_REMOVED lines=34> */
.L_x_4215:
[----:B------:R-:W-:Y:S02]  /*15fb0*/  IMAD.MOV.U32 R13, RZ, RZ, R6 ;  /* 0x000000ffff0d7224 */ /* 0x000fe400078e0006 */
[----:B------:R-:W-:-:S07]  /*15fc0*/  IMAD.MOV.U32 R3, RZ, RZ, R14 ;  /* 0x000000ffff037224 */ /* 0x000fce00078e000e */
[----:B------:R-:W-:Y:S05]  /*15fd0*/  WARPSYNC.COLLECTIVE R15, `(.L_x_4216) ;  /* 0x000000000f087348 */ /* 0x000fea0003c00000 */
[----:B------:R0:W1:Y:S02]  /*15fe0*/  SHFL.IDX P6, R14, R13, R12, R11 ;  /* 0x0000000c0d0e7389 */ /* 0x00006400000c000b */
[----:B01----:R-:W-:Y:S01]  /*15ff0*/  ENDCOLLECTIVE ;  /* 0x000000000000791b */ /* 0x003fe20003800000 */
.L_x_4216:
        /* <DEDUP_REMOVED lines=28> */
.L_x_4217:
[----:B------:R-:W-:Y:S02]  /*161c0*/  IMAD.MOV.U32 R13, RZ, RZ, R6 ;  /* 0x000000ffff0d7224 */ /* 0x000fe400078e0006 */
[----:B------:R-:W-:-:S07]  /*161d0*/  IMAD.MOV.U32 R8, RZ, RZ, R14 ;  /* 0x000000ffff087224 */ /* 0x000fce00078e000e */
[----:B------:R-:W-:Y:S05]  /*161e0*/  WARPSYNC.COLLECTIVE R15, `(.L_x_4218) ;  /* 0x000000000f087348 */ /* 0x000fea0003c00000 */
[----:B------:R0:W1:Y:S02]  /*161f0*/  SHFL.IDX P6, R14, R13, R12, R11 ;  /* 0x0000000c0d0e7389 */ /* 0x00006400000c000b */
[----:B01----:R-:W-:Y:S01]  /*16200*/  ENDCOLLECTIVE ;  /* 0x000000000000791b */ /* 0x003fe20003800000 */
.L_x_4218:
        /* <DEDUP_REMOVED lines=28> */
.L_x_4219:
[----:B------:R-:W-:Y:S02]  /*163d0*/  IMAD.MOV.U32 R13, RZ, RZ, R6 ;  /* 0x000000ffff0d7224 */ /* 0x000fe400078e0006 */
[----:B------:R-:W-:-:S07]  /*163e0*/  IMAD.MOV.U32 R7, RZ, RZ, R14 ;  /* 0x000000ffff077224 */ /* 0x000fce00078e000e */
[----:B------:R-:W-:Y:S05]  /*163f0*/  WARPSYNC.COLLECTIVE R15, `(.L_x_4220) ;  /* 0x000000000f087348 */ /* 0x000fea0003c00000 */
[----:B------:R0:W1:Y:S02]  /*16400*/  SHFL.IDX P6, R14, R13, R12, R11 ;  /* 0x0000000c0d0e7389 */ /* 0x00006400000c000b */
[----:B01----:R-:W-:Y:S01]  /*16410*/  ENDCOLLECTIVE ;  /* 0x000000000000791b */ /* 0x003fe20003800000 */
.L_x_4220:
[----:B------:R-:W-:Y:S05]  /*16420*/  BRA `(.L_x_4221) ;  /* 0xffffffc800c07947 */ /* 0x000fea000383ffff */
.L_x_4146:
[----:B0-----:R0:W2:Y:S02]  /*16430*/  SYNCS.PHASECHK.TRANS64.TRYWAIT P0, [R8+URZ+0x38840], R20 ;  /* 0x03884014080075a7 */ /* 0x0010a4000800017f */
[----:B--2---:R-:W-:Y:S05]  /*16440*/  @!P0 NANOSLEEP.SYNCS 0x989680 ;  /* 0x009896800000895d */ /* 0x004fea0003900000 */
[----:B------:R-:W2:Y:S02]  /*16450*/  @!P0 SYNCS.PHASECHK.TRANS64 P0, [R8+URZ+0x38840], R20 ;  /* 0x03884014080085a7 */ /* 0x000ea4000800007f */
[----:B--2---:R-:W-:Y:S05]  /*16460*/  @!P0 BRA `(.L_x_4146) ;  /* 0xfffffffc00f08947 */ /* 0x004fea000383ffff */
[----:B------:R-:W-:Y:S05]  /*16470*/  BRA `(.L_x_4222) ;  /* 0xffffffd0001c7947 */ /* 0x000fea000383ffff */
.L_x_4147:
        /* <DEDUP_REMOVED lines=8> */
.L_x_4224:
[----:B------:R-:W-:Y:S05]  /*16500*/  BSYNC B1 ;  /* 0x0000000000017941 */ /* 0x000fea0003800000 */
.L_x_4223:
        /* <DEDUP_REMOVED lines=9> */
.L_x_4225:
[----:B------:R-:W-:Y:S02]  /*165a0*/  IMAD.MOV.U32 R13, RZ, RZ, R27 ;  /* 0x000000ffff0d7224 */ /* 0x000fe400078e001b */
[----:B------:R-:W-:Y:S02]  /*165b0*/  IMAD.MOV.U32 R12, RZ, RZ, 0x1 ;  /* 0x00000001ff0c7424 */ /* 0x000fe400078e00ff */
[----:B------:R-:W-:-:S07]  /*165c0*/  IMAD.MOV.U32 R2, RZ, RZ, R14 ;  /* 0x000000ffff027224 */ /* 0x000fce00078e000e */
[----:B------:R-:W-:Y:S05]  /*165d0*/  WARPSYNC.COLLECTIVE R15, `(.L_x_4226) ;  /* 0x000000000f087348 */ /* 0x000fea0003c00000 */
[----:B------:R0:W1:Y:S02]  /*165e0*/  SHFL.IDX P6, R14, R13, R12, R11 ;  /* 0x0000000c0d0e7389 */ /* 0x00006400000c000b */
[----:B01----:R-:W-:Y:S01]  /*165f0*/  ENDCOLLECTIVE ;  /* 0x000000000000791b */ /* 0x003fe20003800000 */
.L_x_4226:
        /* <DEDUP_REMOVED lines=11> */
.L_x_4227:
[----:B------:R-:W-:Y:S02]  /*166b0*/  IMAD.MOV.U32 R13, RZ, RZ, R27 ;  /* 0x000000ffff0d7224 */ /* 0x000fe400078e001b */
[----:B------:R-:W-:Y:S02]  /*166c0*/  IMAD.MOV.U32 R12, RZ, RZ, 0x2 ;  /* 0x00000002ff0c7424 */ /* 0x000fe400078e00ff */
[----:B------:R-:W-:-:S07]  /*166d0*/  IMAD.MOV.U32 R2, RZ, RZ, R14 ;  /* 0x000000ffff027224 */ /* 0x000fce00078e000e */
[----:B------:R-:W-:Y:S05]  /*166e0*/  WARPSYNC.COLLECTIVE R15, `(.L_x_4228) ;  /* 0x000000000f087348 */ /* 0x000fea0003c00000 */
[----:B------:R0:W1:Y:S02]  /*166f0*/  SHFL.IDX P6, R14, R13, R12, R11 ;  /* 0x0000000c0d0e7389 */ /* 0x00006400000c000b */
[----:B01----:R-:W-:Y:S01]  /*16700*/  ENDCOLLECTIVE ;  /* 0x000000000000791b */ /* 0x003fe20003800000 */
.L_x_4228:
        /* <DEDUP_REMOVED lines=11> */
.L_x_4229:
[----:B------:R-:W-:Y:S02]  /*167c0*/  IMAD.MOV.U32 R13, RZ, RZ, R27 ;  /* 0x000000ffff0d7224 */ /* 0x000fe400078e001b */
[----:B------:R-:W-:Y:S02]  /*167d0*/  IMAD.MOV.U32 R12, RZ, RZ, 0x3 ;  /* 0x00000003ff0c7424 */ /* 0x000fe400078e00ff */
[----:B------:R-:W-:-:S07]  /*167e0*/  IMAD.MOV.U32 R2, RZ, RZ, R14 ;  /* 0x000000ffff027224 */ /* 0x000fce00078e000e */
[----:B------:R-:W-:Y:S05]  /*167f0*/  WARPSYNC.COLLECTIVE R15, `(.L_x_4230) ;  /* 0x000000000f087348 */ /* 0x000fea0003c00000 */
[----:B------:R0:W1:Y:S02]  /*16800*/  SHFL.IDX P6, R14, R13, R12, R11 ;  /* 0x0000000c0d0e7389 */ /* 0x00006400000c000b */
[----:B01----:R-:W-:Y:S01]  /*16810*/  ENDCOLLECTIVE ;  /* 0x000000000000791b */ /* 0x003fe20003800000 */
.L_x_4230:
        /* <DEDUP_REMOVED lines=11> */
.L_x_4231:
[----:B------:R-:W-:Y:S01]  /*168d0*/  IMAD.MOV.U32 R2, RZ, RZ, R14 ;  /* 0x000000ffff027224 */ /* 0x000fe200078e000e */
[----:B------:R-:W-:Y:S06]  /*168e0*/  BRA `(.L_x_4232) ;  /* 0xffffffcc00ac7947 */ /* 0x000fec000383ffff */
.L_x_4152:
[----:B---3--:R3:W4:Y:S02]  /*168f0*/  SYNCS.PHASECHK.TRANS64.TRYWAIT P0, [R8+URZ+0x38860], R20 ;  /* 0x03886014080075a7 */ /* 0x008724000800017f */
[----:B----4-:R-:W-:Y:S05]  /*16900*/  @!P0 NANOSLEEP.SYNCS 0x989680 ;  /* 0x009896800000895d */ /* 0x010fea0003900000 */
[----:B------:R-:W4:Y:S02]  /*16910*/  @!P0 SYNCS.PHASECHK.TRANS64 P0, [R8+URZ+0x38860], R20 ;  /* 0x03886014080085a7 */ /* 0x000f24000800007f */
[----:B----4-:R-:W-:Y:S05]  /*16920*/  @!P0 BRA `(.L_x_4152) ;  /* 0xfffffffc00f08947 */ /* 0x010fea000383ffff */
[----:B------:R-:W-:Y:S05]  /*16930*/  BRA `(.L_x_4233) ;  /* 0xffffffcc00fc7947 */ /* 0x000fea000383ffff */
.L_x_4153:
        /* <DEDUP_REMOVED lines=8> */
.L_x_4235:
[----:B------:R-:W-:Y:S05]  /*169c0*/  BSYNC B1 ;  /* 0x0000000000017941 */ /* 0x000fea0003800000 */
.L_x_4234:
        /* <DEDUP_REMOVED lines=13> */
.L_x_4236:
        /* <DEDUP_REMOVED lines=14> */
.L_x_4237:
        /* <DEDUP_REMOVED lines=17> */
.L_x_4238:
        /* <DEDUP_REMOVED lines=18> */
.L_x_4239:
        /* <DEDUP_REMOVED lines=14> */
.L_x_4240:
        /* <DEDUP_REMOVED lines=17> */
.L_x_4241:
        /* <DEDUP_REMOVED lines=14> */
.L_x_4242:
[----:B------:R-:W-:Y:S05]  /*17080*/  BRA `(.L_x_4243) ;  /* 0xffffffcc00647947 */ /* 0x000fea000383ffff */
.L_x_4161:
        /* <DEDUP_REMOVED lines=8> */
.L_x_4245:
[----:B------:R-:W-:Y:S05]  /*17110*/  BSYNC B0 ;  /* 0x0000000000007941 */ /* 0x000fea0003800000 */
.L_x_4244:
[----:B------:R-:W-:Y:S05]  /*17120*/  BRA `(.L_x_4246) ;  /* 0xffffffd000687947 */ /* 0x000fea000383ffff */
.L_x_4164:
[----:B0-----:R0:W4:Y:S02]  /*17130*/  SYNCS.PHASECHK.TRANS64.TRYWAIT P0, [R5+URZ+0x38820], R0 ;  /* 0x03882000050075a7 */ /* 0x001124000800017f */
[----:B----4-:R-:W-:Y:S05]  /*17140*/  @!P0 NANOSLEEP.SYNCS 0x989680 ;  /* 0x009896800000895d */ /* 0x010fea0003900000 */
[----:B------:R-:W4:Y:S02]  /*17150*/  @!P0 SYNCS.PHASECHK.TRANS64 P0, [R5+URZ+0x38820], R0 ;  /* 0x03882000050085a7 */ /* 0x000f24000800007f */
[----:B----4-:R-:W-:Y:S05]  /*17160*/  @!P0 BRA `(.L_x_4164) ;  /* 0xfffffffc00f08947 */ /* 0x010fea000383ffff */
[----:B------:R-:W-:Y:S05]  /*17170*/  BRA `(.L_x_4247) ;  /* 0xffffffd000b07947 */ /* 0x000fea000383ffff */
.L_x_4165:
        /* <DEDUP_REMOVED lines=11> */
.L_x_4249:
[----:B------:R-:W-:Y:S05]  /*17230*/  BSYNC B0 ;  /* 0x0000000000007941 */ /* 0x000fea0003800000 */
.L_x_4248:
[----:B------:R-:W-:Y:S05]  /*17240*/  BRA `(.L_x_4250) ;  /* 0xffffffd000987947 */ /* 0x000fea000383ffff */
.L_x_4168:
[----:B------:R-:W-:Y:S01]  /*17250*/  BSSY B1, `(.L_x_4251) ;  /* 0x0000006000017945 */ /* 0x000fe20003800000 */
[----:B------:R-:W-:-:S07]  /*17260*/  IMAD.MOV.U32 R15, RZ, RZ, -0x1 ;  /* 0xffffffffff0f7424 */ /* 0x000fce00078e00ff */
[----:B0123-5:R-:W-:Y:S05]  /*17270*/  WARPSYNC.COLLECTIVE R15, `(.L_x_4252) ;  /* 0x000000000f0c7348 */ /* 0x02ffea0003c00000 */
[----:B------:R-:W-:Y:S02]  /*17280*/  ELECT P6, UR62, PT ;  /* 0x00000000003e782f */ /* 0x000fe400038c0000 */
[----:B------:R-:W-:Y:S01]  /*17290*/  MOV R14, UR62 ;  /* 0x0000003e000e7c02 */ /* 0x000fe20008000f00 */
[----:B0123-5:R-:W-:Y:S10]  /*172a0*/  ENDCOLLECTIVE ;  /* 0x000000000000791b */ /* 0x02fff40003800000 */
.L_x_4252:
[----:B------:R-:W-:Y:S05]  /*172b0*/  BSYNC B1 ;  /* 0x0000000000017941 */ /* 0x000fea0003800000 */
.L_x_4251:
[----:B------:R-:W-:Y:S05]  /*172c0*/  BRA `(.L_x_4253) ;  /* 0xffffffd000907947 */ /* 0x000fea000383ffff */
.L_x_4170:
[----:B0-----:R0:W4:Y:S02]  /*172d0*/  SYNCS.PHASECHK.TRANS64.TRYWAIT P1, [R3+URZ+0x38840], R2 ;  /* 0x03884002030075a7 */ /* 0x001124000802017f */
[----:B----4-:R-:W-:Y:S05]  /*172e0*/  @!P1 NANOSLEEP.SYNCS 0x989680 ;  /* 0x009896800000995d */ /* 0x010fea0003900000 */
[----:B------:R-:W4:Y:S02]  /*172f0*/  @!P1 SYNCS.PHASECHK.TRANS64 P1, [R3+URZ+0x38840], R2 ;  /* 0x03884002030095a7 */ /* 0x000f24000802007f */
[----:B----4-:R-:W-:Y:S05]  /*17300*/  @!P1 BRA `(.L_x_4170) ;  /* 0xfffffffc00f09947 */ /* 0x010fea000383ffff */
[----:B------:R-:W-:Y:S05]  /*17310*/  BRA `(.L_x_4254) ;  /* 0xffffffd000b07947 */ /* 0x000fea000383ffff */
.L_x_4172:
[----:B----4-:R4:W0:Y:S02]  /*17320*/  SYNCS.PHASECHK.TRANS64.TRYWAIT P1, [R5+URZ+0x38840], R0 ;  /* 0x03884000050075a7 */ /* 0x010824000802017f */
[----:B0-----:R-:W-:Y:S05]  /*17330*/  @!P1 NANOSLEEP.SYNCS 0x989680 ;  /* 0x009896800000995d */ /* 0x001fea0003900000 */
[----:B------:R-:W0:Y:S02]  /*17340*/  @!P1 SYNCS.PHASECHK.TRANS64 P1, [R5+URZ+0x38840], R0 ;  /* 0x03884000050095a7 */ /* 0x000e24000802007f */
[----:B0-----:R-:W-:Y:S05]  /*17350*/  @!P1 BRA `(.L_x_4172) ;  /* 0xfffffffc00f09947 */ /* 0x001fea000383ffff */
[----:B------:R-:W-:Y:S05]  /*17360*/  BRA `(.L_x_4255) ;  /* 0xffffffd000bc7947 */ /* 0x000fea000383ffff */
.L_x_4174:
[----:B------:R0:W0:Y:S02]  /*17370*/  SYNCS.PHASECHK.TRANS64.TRYWAIT P1, [R3+URZ+0x38860], R2 ;  /* 0x03886002030075a7 */ /* 0x000024000802017f */
[----:B0-----:R-:W-:Y:S05]  /*17380*/  @!P1 NANOSLEEP.SYNCS 0x989680 ;  /* 0x009896800000995d */ /* 0x001fea0003900000 */
[----:B------:R-:W0:Y:S02]  /*17390*/  @!P1 SYNCS.PHASECHK.TRANS64 P1, [R3+URZ+0x38860], R2 ;  /* 0x03886002030095a7 */ /* 0x000e24000802007f */
[----:B0-----:R-:W-:Y:S05]  /*173a0*/  @!P1 BRA `(.L_x_4174) ;  /* 0xfffffffc00f09947 */ /* 0x001fea000383ffff */
[----:B------:R-:W-:Y:S05]  /*173b0*/  BRA `(.L_x_4256) ;  /* 0xffffffd000b87947 */ /* 0x000fea000383ffff */
.L_x_4257:
        /* <DEDUP_REMOVED lines=12> */
.L_x_5646:


//--------------------- .text._ZN7cutlass13device_kernelIN5flash11enable_sm90INS1_16FlashAttnFwdSm90INS1_25CollectiveMainloopFwdSm90ILi2EN4cute5tupleIJNS5_1CILi1EEES8_S8_EEENS6_IJNS7_ILi64EEESA_SA_EEELi512ENS_6half_tEfNS_4arch4Sm90ELb1ELb0ELb0ELb1ELb1ELb0ELb0ELb0ELb0ELb1ELb0ELb0EEENS1_21CollectiveEpilogueFwdINS6_IJSA_NS7_ILi512EEESA_EEES9_SC_SE_Li256ELb1ELb1ELb0ELb0EEENS1_36VarlenDynamicPersistentTileSchedulerILi64ELi64ELi256ELi128ELb0ELb1ELb1ELb1ELb1ELb1EEEEEEEEEvNT_6ParamsE --------------------------
	.section	.text._ZN7cutlass13device_kernelIN5flash11enable_sm90INS1_16FlashAttnFwdSm90INS1_25CollectiveMainloopFwdSm90ILi2EN4cute5tupleIJNS5_1CILi1EEES8_S8_EEENS6_IJNS7_ILi64EEESA_SA_EEELi512ENS_6half_tEfNS_4arch4Sm90ELb1ELb0ELb0ELb1ELb1ELb0ELb0ELb0ELb0ELb1ELb0ELb0EEENS1_21CollectiveEpilogueFwdINS6_IJSA_NS7_ILi512EEESA_EEES9_SC_SE_Li256ELb1ELb1ELb0ELb0EEENS1_36VarlenDynamicPersistentTileSchedulerILi64ELi64ELi256ELi128ELb0ELb1ELb1ELb1ELb1ELb1EEEEEEEEEvNT_6ParamsE,"ax",@progbits
	.align	128
.text._ZN7cutlass13device_kernelIN5flash11enable_sm90INS1_16FlashAttnFwdSm90INS1_25CollectiveMainloopFwdSm90ILi2EN4cute5tupleIJNS5_1CILi1EEES8_S8_EEENS6_IJNS7_ILi64EEESA_SA_EEELi512ENS_6half_tEfNS_4arch4Sm90ELb1ELb0ELb0ELb1ELb1ELb0ELb0ELb0ELb0ELb1ELb0ELb0EEENS1_21CollectiveEpilogueFwdINS6_IJSA_NS7_ILi512EEESA_EEES9_SC_SE_Li256ELb1ELb1ELb0ELb0EEENS1_36VarlenDynamicPersistentTileSchedulerILi64ELi64ELi256ELi128ELb0ELb1ELb1ELb1ELb1ELb1EEEEEEEEEvNT_6ParamsE:
        .type           _ZN7cutlass13device_kernelIN5flash11enable_sm90INS1_16FlashAttnFwdSm90INS1_25CollectiveMainloopFwdSm90ILi2EN4cute5tupleIJNS5_1CILi1EEES8_S8_EEENS6_IJNS7_ILi64EEESA_SA_EEELi512ENS_6half_tEfNS_4arch4Sm90ELb1ELb0ELb0ELb1ELb1ELb0ELb0ELb0ELb0ELb1ELb0ELb0EEENS1_21CollectiveEpilogueFwdINS6_IJSA_NS7_ILi512EEESA_EEES9_SC_SE_Li256ELb1ELb1ELb0ELb0EEENS1_36VarlenDynamicPersistentTileSchedulerILi64ELi64ELi256ELi128ELb0ELb1ELb1ELb1ELb1ELb1EEEEEEEEEvNT_6ParamsE,@function
        .size           _ZN7cutlass13device_kernelIN5flash11enable_sm90INS1_16FlashAttnFwdSm90INS1_25CollectiveMainloopFwdSm90ILi2EN4cute5tupleIJNS5_1CILi1EEES8_S8_EEENS6_IJNS7_ILi64EEESA_SA_EEELi512ENS_6half_tEfNS_4arch4Sm90ELb1ELb0ELb0ELb1ELb1ELb0ELb0ELb0ELb0ELb1ELb0ELb0EEENS1_21CollectiveEpilogueFwdINS6_IJSA_NS7_ILi512EEESA_EEES9_SC_SE_Li256ELb1ELb1ELb0ELb0EEENS1_36VarlenDynamicPersistentTileSchedulerILi64ELi64ELi256ELi128ELb0ELb1ELb1ELb1ELb1ELb1EEEEEEEEEvNT_6ParamsE,(.L_x_5647 - _ZN7cutlass13device_kernelIN5flash11enable_sm90INS1_16FlashAttnFwdSm90INS1_25CollectiveMainloopFwdSm90ILi2EN4cute5tupleIJNS5_1CILi1EEES8_S8_EEENS6_IJNS7_ILi64EEESA_SA_EEELi512ENS_6half_tEfNS_4arch4Sm90ELb1ELb0ELb0ELb1ELb1ELb0ELb0ELb0ELb0ELb1ELb0ELb0EEENS1_21CollectiveEpilogueFwdINS6_IJSA_NS7_ILi512EEESA_EEES9_SC_SE_Li256ELb1ELb1ELb0ELb0EEENS1_36VarlenDynamicPersistentTileSchedulerILi64ELi64ELi256ELi128ELb0ELb1ELb1ELb1ELb1ELb1EEEEEEEEEvNT_6ParamsE)
        .other          _ZN7cutlass13device_kernelIN5flash11enable_sm90INS1_16FlashAttnFwdSm90INS1_25CollectiveMainloopFwdSm90ILi2EN4cute5tupleIJNS5_1CILi1EEES8_S8_EEENS6_IJNS7_ILi64EEESA_SA_EEELi512ENS_6half_tEfNS_4arch4Sm90ELb1ELb0ELb0ELb1ELb1ELb0ELb0ELb0ELb0ELb1ELb0ELb0EEENS1_21CollectiveEpilogueFwdINS6_IJSA_NS7_ILi512EEESA_EEES9_SC_SE_Li256ELb1ELb1ELb0ELb0EEENS1_36VarlenDynamicPersistentTileSchedulerILi64ELi64ELi256ELi128ELb0ELb1ELb1ELb1ELb1ELb1EEEEEEEEEvNT_6ParamsE,@"STO_CUDA_ENTRY STV_DEFAULT"
_ZN7cutlass13device_kernelIN5flash11enable_sm90INS1_16FlashAttnFwdSm90INS1_25CollectiveMainloopFwdSm90ILi2EN4cute5tupleIJNS5_1CILi1EEES8_S8_EEENS6_IJNS7_ILi64EEESA_SA_EEELi512ENS_6half_tEfNS_4arch4Sm90ELb1ELb0ELb0ELb1ELb1ELb0ELb0ELb0ELb0ELb1ELb0ELb0EEENS1_21CollectiveEpilogueFwdINS6_IJSA_NS7_ILi512EEESA_EEES9_SC_SE_Li256ELb1ELb1ELb0ELb0EEENS1_36VarlenDynamicPersistentTileSchedulerILi64ELi64ELi256ELi128ELb0ELb1ELb1ELb1ELb1ELb1EEEEEEEEEvNT_6ParamsE:
        /* <DEDUP_REMOVED lines=41> */
.L_x_4258:
        /* <DEDUP_REMOVED lines=22> */
.L_x_4259:
        /* <DEDUP_REMOVED lines=18> */
.L_x_4260:
        /* <DEDUP_REMOVED lines=22> */
.L_x_4261:
        /* <DEDUP_REMOVED lines=23> */
.L_x_4262:
        /* <DEDUP_REMOVED lines=8> */
.L_x_4264:
        /* <DEDUP_REMOVED lines=27> */
[----:B------:R-:W-:Y:S01]  /*0a10*/  LEA.HI R3, R0, R197, RZ, 0x4 ;  /* 0x000000c500037211 */ /* 0x000fe200078f20ff */
[----:B------:R-:W-:-:S03]  /*0a20*/  UMOV UR38, URZ ;  /* 0x0000003f00267c82 */ /* 0x000fc60008000000 */
[----:B------:R-:W-:Y:S02]  /*0a30*/  SHF.R.S32.HI R2, RZ, 0x4, R3 ;  /* 0x00000004ff027819 */ /* 0x000fe40000011403 */
[C---:B------:R-:W-:Y:S02]  /*0a40*/  LOP3.LUT R6, R3.reuse, 0xfffffff0, RZ, 0xc0, !PT ;  /* 0xfffffff003067812 */ /* 0x040fe400078ec0ff */
[----:B------:R-:W-:-:S03]  /*0a50*/  LEA.HI R4, R3, R2, RZ, 0x1 ;  /* 0x0000000203047211 */ /* 0x000fc600078f08ff */
[----:B------:R-:W-:Y:S01]  /*0a60*/  IMAD.IADD R6, R197, 0x1, -R6 ;  /* 0x00000001c5067824 */ /* 0x000fe200078e0a06 */
[----:B------:R-:W-:Y:S02]  /*0a70*/  LOP3.LUT R5, R4, 0x1ffffffe, RZ, 0xc0, !PT ;  /* 0x1ffffffe04057812 */ /* 0x000fe400078ec0ff */
[----:B------:R-:W-:-:S03]  /*0a80*/  LEA.HI R4, R0, R197, RZ, 0x5 ;  /* 0x000000c500047211 */ /* 0x000fc600078f28ff */
[----:B------:R-:W-:Y:S01]  /*0a90*/  IMAD.IADD R10, R2, 0x1, -R5 ;  /* 0x00000001020a7824 */ /* 0x000fe200078e0a05 */
[CC--:B------:R-:W-:Y:S02]  /*0aa0*/  LEA.HI R5, R0.reuse, R197.reuse, RZ, 0x2 ;  /* 0x000000c500057211 */ /* 0x0c0fe400078f10ff */
[----:B------:R-:W-:Y:S02]  /*0ab0*/  LEA.HI R2, R0, R197, RZ, 0x7 ;  /* 0x000000c500027211 */ /* 0x000fe400078f38ff */
[--C-:B------:R-:W-:Y:S02]  /*0ac0*/  SHF.R.S32.HI R12, RZ, 0x5, R4.reuse ;  /* 0x00000005ff0c7819 */ /* 0x100fe40000011404 */
[----:B------:R-:W-:Y:S02]  /*0ad0*/  SHF.R.S32.HI R3, RZ, 0x1f, R4 ;  /* 0x0000001fff037819 */ /* 0x000fe40000011404 */
[----:B------:R-:W-:Y:S02]  /*0ae0*/  LOP3.LUT R8, R5, 0xfffffffc, RZ, 0xc0, !PT ;  /* 0xfffffffc05087812 */ /* 0x000fe400078ec0ff */
[----:B------:R-:W-:-:S02]  /*0af0*/  LOP3.LUT R4, R2, 0xffffff80, RZ, 0xc0, !PT ;  /* 0xffffff8002047812 */ /* 0x000fc400078ec0ff */
[----:B------:R-:W-:Y:S01]  /*0b00*/  LEA.HI R5, R3, R12, RZ, 0x2 ;  /* 0x0000000c03057211 */ /* 0x000fe200078f10ff */
[C---:B------:R-:W-:Y:S01]  /*0b10*/  IMAD.IADD R8, R197.reuse, 0x1, -R8 ;  /* 0x00000001c5087824 */ /* 0x040fe200078e0a08 */
        /* <DEDUP_REMOVED lines=11> */
[----:B------:R-:W-:Y:S02]  /*0bd0*/  LEA.HI R5, R3, R4, RZ, 0x2 ;  /* 0x0000000403057211 */ /* 0x000fe400078f10ff */
[----:B------:R-:W-:Y:S01]  /*0be0*/  LOP3.LUT R9, R7, 0xfffffff8, RZ, 0xc0, !PT ;  /* 0xfffffff807097812 */ /* 0x000fe200078ec0ff */
[----:B------:R-:W-:Y:S01]  /*0bf0*/  IMAD.IADD R185, R8, 0x1, -R11 ;  /* 0x0000000108b97824 */ /* 0x000fe200078e0a0b */
[----:B------:R-:W-:Y:S01]  /*0c00*/  LOP3.LUT R11, R5, 0x7ffffffc, RZ, 0xc0, !PT ;  /* 0x7ffffffc050b7812 */ /* 0x000fe200078ec0ff */
[----:B------:R-:W-:Y:S01]  /*0c10*/  IMAD.SHL.U32 R7, R7, 0x40, RZ ;  /* 0x0000004007077824 */ /* 0x000fe200078e00ff */
[----:B------:R-:W-:-:S02]  /*0c20*/  IADD3 R9, R6, -R9, RZ ;  /* 0x8000000906097210 */ /* 0x000fc40007ffe0ff */
[----:B------:R-:W-:Y:S01]  /*0c30*/  LEA.HI R6, R3, R4, RZ, 0x5 ;  /* 0x0000000403067211 */ /* 0x000fe200078f28ff */
[----:B------:R-:W-:Y:S01]  /*0c40*/  IMAD.IADD R11, R4, 0x1, -R11 ;  /* 0x00000001040b7824 */ /* 0x000fe200078e0a0b */
[--C-:B------:R-:W-:Y:S01]  /*0c50*/  SHF.R.S32.HI R3, RZ, 0x2, R5.reuse ;  /* 0x00000002ff037819 */ /* 0x100fe20000011405 */
[----:B------:R-:W-:Y:S01]  /*0c60*/  IMAD.SHL.U32 R4, R9, 0x40, RZ ;  /* 0x0000004009047824 */ /* 0x000fe200078e00ff */
[----:B------:R-:W-:Y:S01]  /*0c70*/  SHF.R.S32.HI R8, RZ, 0x1f, R5 ;  /* 0x0000001fff087819 */ /* 0x000fe20000011405 */
[----:B------:R-:W-:Y:S01]  /*0c80*/  IMAD.SHL.U32 R5, R10, 0x8, RZ ;  /* 0x000000080a057824 */ /* 0x000fe200078e00ff */
[----:B------:R-:W-:Y:S02]  /*0c90*/  LOP3.LUT R7, R7, 0x7ffffe00, RZ, 0xc0, !PT ;  /* 0x7ffffe0007077812 */ /* 0x000fe400078ec0ff */
[----:B------:R-:W-:Y:S01]  /*0ca0*/  LOP3.LUT R4, R4, 0x1c0, RZ, 0xc0, !PT ;  /* 0x000001c004047812 */ /* 0x000fe200078ec0ff */
[----:B------:R-:W-:Y:S01]  /*0cb0*/  IMAD.U32 R196, R14, 0x40, R5 ;  /* 0x000000400ec47824 */ /* 0x000fe200078e0005 */
[----:B------:R-:W-:Y:S01]  /*0cc0*/  LEA.HI R8, R8, R3, RZ, 0x3 ;  /* 0x0000000308087211 */ /* 0x000fe200078f18ff */
[----:B------:R-:W-:Y:S01]  /*0cd0*/  IMAD R7, R12, 0x400, R7 ;  /* 0x000004000c077824 */ /* 0x000fe200078e0207 */
[----:B------:R-:W-:-:S02]  /*0ce0*/  LOP3.LUT R5, R4, 0x8, R5, 0xf8, !PT ;  /* 0x0000000804057812 */ /* 0x000fc400078ef805 */
[----:B------:R-:W-:Y:S02]  /*0cf0*/  SHF.R.U32.HI R4, RZ, 0x3, R4 ;  /* 0x00000003ff047819 */ /* 0x000fe40000011604 */
[----:B------:R-:W-:Y:S02]  /*0d00*/  LOP3.LUT R8, R8, 0xfffffff8, RZ, 0xc0, !PT ;  /* 0xfffffff808087812 */ /* 0x000fe400078ec0ff */
[----:B------:R-:W-:Y:S02]  /*0d10*/  LEA.HI R0, R0, R197, RZ, 0x3 ;  /* 0x000000c500007211 */ /* 0x000fe400078f18ff */
[----:B------:R-:W-:Y:S01]  /*0d20*/  LOP3.LUT R4, R5, R4, RZ, 0x3c, !PT ;  /* 0x0000000405047212 */ /* 0x000fe200078e3cff */
[----:B------:R-:W-:Y:S01]  /*0d30*/  IMAD.IADD R3, R3, 0x1, -R8 ;  /* 0x0000000103037824 */ /* 0x000fe200078e0a08 */
[----:B------:R-:W-:Y:S02]  /*0d40*/  LOP3.LUT R8, R0, 0xfffffff8, RZ, 0xc0, !PT ;  /* 0xfffffff800087812 */ /* 0x000fe400078ec0ff */
[----:B------:R-:W-:Y:S01]  /*0d50*/  R2P PR, R9, 0x6 ;  /* 0x0000000609007804 */ /* 0x000fe20000000000 */
[----:B------:R-:W-:Y:S01]  /*0d60*/  IMAD.IADD R4, R7, 0x1, R4 ;  /* 0x0000000107047824 */ /* 0x000fe200078e0204 */
[----:B------:R-:W-:Y:S01]  /*0d70*/  LEA.HI R2, R2, R193, RZ, 0x1 ;  /* 0x000000c102027211 */ /* 0x000fe200078f08ff */
[----:B------:R-:W-:Y:S01]  /*0d80*/  IMAD.IADD R191, R197, 0x1, -R8 ;  /* 0x00000001c5bf7824 */ /* 0x000fe200078e0a08 */
[----:B------:R-:W-:-:S02]  /*0d90*/  SHF.R.S32.HI R6, RZ, 0x5, R6 ;  /* 0x00000005ff067819 */ /* 0x000fc40000011406 */
[----:B------:R-:W-:Y:S02]  /*0da0*/  LEA R19, R4, UR41, 0x1 ;  /* 0x0000002904137c11 */ /* 0x000fe4000f8e08ff */
[----:B------:R-:W-:Y:S01]  /*0db0*/  LOP3.LUT R2, R2, 0xfffffe, RZ, 0xc0, !PT ;  /* 0x00fffffe02027812 */ /* 0x000fe200078ec0ff */
[----:B------:R-:W-:Y:S01]  /*0dc0*/  IMAD R16, R6, 0x10, R3 ;  /* 0x0000001006107824 */ /* 0x000fe200078e0203 */
[----:B------:R-:W-:Y:S01]  /*0dd0*/  SHF.L.U32 R17, R191, 0x3, RZ ;  /* 0x00000003bf117819 */ /* 0x000fe200000006ff */
[C---:B------:R-:W-:Y:S01]  /*0de0*/  VIADD R22, R19.reuse, 0x26820 ;  /* 0x0002682013167836 */ /* 0x040fe20000000000 */
[----:B------:R-:W-:Y:S01]  /*0df0*/  IADD3 R184, R19, 0x26800, RZ ;  /* 0x0002680013b87810 */ /* 0x000fe20007ffe0ff */
[----:B------:R-:W-:Y:S01]  /*0e00*/  IMAD.IADD R2, R193, 0x1, -R2 ;  /* 0x00000001c1027824 */ /* 0x000fe200078e0a02 */
[----:B------:R-:W-:Y:S01]  /*0e10*/  SEL R23, R23, 0xffffffc0, !P2 ;  /* 0xffffffc017177807 */ /* 0x000fe20005000000 */
        /* <DEDUP_REMOVED lines=13> */
[----:B------:R-:W-:Y:S01]  /*0ef0*/  @P1 VIADD R22, R184, 0xffffffe0 ;  /* 0xffffffe0b8161836 */ /* 0x000fe20000000000 */
[----:B------:R-:W-:Y:S01]  /*0f00*/  SHF.R.S32.HI R199, RZ, 0x1f, R195 ;  /* 0x0000001fffc77819 */ /* 0x000fe200000114c3 */
[----:B------:R-:W-:Y:S01]  /*0f10*/  IMAD.SHL.U32 R18, R2, 0x100, RZ ;  /* 0x0000010002127824 */ /* 0x000fe200078e00ff */
[----:B------:R-:W-:Y:S01]  /*0f20*/  SHF.R.S32.HI R198, RZ, 0x1f, R194 ;  /* 0x0000001fffc67819 */ /* 0x000fe200000114c2 */
[----:B------:R-:W-:-:S02]  /*0f30*/  IMAD.IADD R184, R184, 0x1, R23 ;  /* 0x00000001b8b87824 */ /* 0x000fc400078e0217 */
[----:B------:R-:W-:Y:S02]  /*0f40*/  IMAD.SHL.U32 R2, R11, 0x2, RZ ;  /* 0x000000020b027824 */ /* 0x000fe400078e00ff */
[----:B------:R-:W-:Y:S02]  /*0f50*/  IMAD R185, R185, 0x8, R16 ;  /* 0x00000008b9b97824 */ /* 0x000fe400078e0210 */
[----:B------:R-:W-:-:S07]  /*0f60*/  IMAD.IADD R23, R23, 0x1, R22 ;  /* 0x0000000117177824 */ /* 0x000fce00078e0216 */
.L_x_4328:
[----:B------:R-:W-:Y:S01]  /*0f70*/  ULDC.64 UR8, c[0x0][0xc88] ;  /* 0x0003220000087ab9 */ /* 0x000fe20000000a00 */
[----:B------:R-:W-:Y:S01]  /*0f80*/  ULDC.64 UR10, c[0x0][0xa18] ;  /* 0x00028600000a7ab9 */ /* 0x000fe20000000a00 */
[----:B------:R-:W-:Y:S02]  /*0f90*/  UIMAD.WIDE UR8, UR7, 0x4, UR8 ;  /* 0x00000004070878a5 */ /* 0x000fe4000f8e0208 */
[----:B------:R-:W-:Y:S01]  /*0fa0*/  UISETP.NE.U32.AND UP1, UPT, UR10, URZ, UPT ;  /* 0x0000003f0a00728c */ /* 0x000fe2000bf25070 */
[----:B------:R-:W-:Y:S01]  /*0fb0*/  ULDC UR4, c[0x0][0x424] ;  /* 0x0001090000047ab9 */ /* 0x000fe20000000800 */
[----:B------:R-:W-:Y:S02]  /*0fc0*/  ULDC UR7, c[0x0][0x2f0] ;  /* 0x0000bc0000077ab9 */ /* 0x000fe40000000800 */
[----:B0-2-4-:R-:W-:Y:S02]  /*0fd0*/  IMAD.U32 R4, RZ, RZ, UR8 ;  /* 0x00000008ff047e24 */ /* 0x015fe4000f8e00ff */
[----:B------:R-:W-:Y:S01]  /*0fe0*/  IMAD.U32 R5, RZ, RZ, UR9 ;  /* 0x00000009ff057e24 */ /* 0x000fe2000f8e00ff */
[----:B------:R-:W-:-:S04]  /*0ff0*/  ULDC.64 UR8, c[0x0][0xa28] ;  /* 0x00028a0000087ab9 */ /* 0x000fc80000000a00 */
[----:B------:R-:W2:Y:S01]  /*1000*/  LDG.E R4, desc[UR50][R4.64] ;  /* 0x0000003204047981 */ /* 0x000ea2000c1e1900 */
[----:B------:R-:W-:Y:S02]  /*1010*/  UISETP.NE.U32.AND UP0, UPT, UR8, URZ, UPT ;  /* 0x0000003f0800728c */ /* 0x000fe4000bf05070 */
[----:B------:R-:W-:Y:S02]  /*1020*/  UISETP.NE.AND.EX UP1, UPT, UR11, URZ, UPT, UP1 ;  /* 0x0000003f0b00728c */ /* 0x000fe4000bf25310 */
[----:B------:R-:W-:-:S04]  /*1030*/  UISETP.NE.AND.EX UP0, UPT, UR9, URZ, UPT, UP0 ;  /* 0x0000003f0900728c */ /* 0x000fc8000bf05300 */
[----:B------:R-:W-:Y:S02]  /*1040*/  PLOP3.LUT P2, PT, PT, PT, UP1, 0x80, 0x0 ;  /* 0x000000000000781c */ /* 0x000fe40003f4f018 */
[----:B------:R-:W-:Y:S02]  /*1050*/  PLOP3.LUT P0, PT, PT, PT, UP0, 0x80, 0x0 ;  /* 0x000000000000781c */ /* 0x000fe40003f0f008 */
[----:B--2---:R-:W-:-:S13]  /*1060*/  R2UR UR42, R4 ;  /* 0x00000000042a72ca */ /* 0x004fda00000e0000 */
[----:B------:R-:W-:Y:S02]  /*1070*/  USHF.R.S32.HI UR43, URZ, 0x1f, UR42 ;  /* 0x0000001f3f2b7899 */ /* 0x000fe4000801142a */
[----:B------:R-:W-:-:S04]  /*1080*/  @UP0 ULEA UR8, UP2, UR42, UR8, 0x2 ;  /* 0x000000082a080291 */ /* 0x000fc8000f84103f */
[----:B------:R-:W-:Y:S02]  /*1090*/  @UP0 ULEA.HI.X UR9, UR42, UR9, UR43, 0x2, UP2 ;  /* 0x000000092a090291 */ /* 0x000fe400090f142b */
[----:B------:R-:W-:Y:S01]  /*10a0*/  @UP1 ULEA UR10, UP0, UR42, UR10, 0x2 ;  /* 0x0000000a2a0a1291 */ /* 0x000fe2000f80103f */
[----:B------:R-:W-:-:S03]  /*10b0*/  IMAD.U32 R4, RZ, RZ, UR8 ;  /* 0x00000008ff047e24 */ /* 0x000fc6000f8e00ff */
[----:B------:R-:W-:Y:S01]  /*10c0*/  @UP1 ULEA.HI.X UR11, UR42, UR11, UR43, 0x2, UP0 ;  /* 0x0000000b2a0b1291 */ /* 0x000fe200080f142b */
[----:B------:R-:W-:Y:S01]  /*10d0*/  IMAD.U32 R5, RZ, RZ, UR9 ;  /* 0x00000009ff057e24 */ /* 0x000fe2000f8e00ff */
[----:B-1----:R-:W-:Y:S01]  /*10e0*/  MOV R6, UR10 ;  /* 0x0000000a00067c02 */ /* 0x002fe20008000f00 */
[----:B------:R-:W-:-:S03]  /*10f0*/  ULDC.64 UR8, c[0x0][0x418] ;  /* 0x0001060000087ab9 */ /* 0x000fc60000000a00 */
[----:B---3--:R-:W-:Y:S01]  /*1100*/  IMAD.U32 R7, RZ, RZ, UR11 ;  /* 0x0000000bff077e24 */ /* 0x008fe2000f8e00ff */
[----:B------:R-:W2:Y:S04]  /*1110*/  @P0 LDG.E R4, desc[UR50][R4.64] ;  /* 0x0000003204040981 */ /* 0x000ea8000c1e1900 */
[----:B------:R-:W3:Y:S01]  /*1120*/  @P2 LDG.E R6, desc[UR50][R6.64] ;  /* 0x0000003206062981 */ /* 0x000ee2000c1e1900 */
[----:B------:R-:W-:Y:S01]  /*1130*/  UISETP.NE.U32.AND UP0, UPT, UR8, URZ, UPT ;  /* 0x0000003f0800728c */ /* 0x000fe2000bf05070 */
[----:B------:R-:W-:Y:S01]  /*1140*/  UMOV UR49, URZ ;  /* 0x0000003f00317c82 */ /* 0x000fe20008000000 */
[----:B------:R-:W-:Y:S02]  /*1150*/  UMOV UR44, UR6 ;  /* 0x00000006002c7c82 */ /* 0x000fe40008000000 */
[----:B------:R-:W-:-:S03]  /*1160*/  UISETP.NE.AND.EX UP0, UPT, UR9, URZ, UPT, UP0 ;  /* 0x0000003f0900728c */ /* 0x000fc6000bf05300 */
[----:B------:R-:W-:Y:S01]  /*1170*/  ULDC.64 UR8, c[0x0][0xa20] ;  /* 0x0002880000087ab9 */ /* 0x000fe20000000a00 */
[----:B------:R-:W-:Y:S01]  /*1180*/  USEL UR4, UR4, 0x1, UP0 ;  /* 0x0000000104047887 */ /* 0x000fe20008000000 */
[----:B------:R-:W-:-:S03]  /*1190*/  ISETP.NE.U32.AND P1, PT, RZ, UR8, PT ;  /* 0x00000008ff007c0c */ /* 0x000fc6000bf25070 */
        /* <DEDUP_REMOVED lines=19> */
.L_x_4265:
[----:B------:R-:W-:Y:S05]  /*12d0*/  @!P1 BRA `(.L_x_4266) ;  /* 0x00000000001c9947 */ /* 0x000fea0003800000 */
[----:B------:R-:W-:-:S04]  /*12e0*/  ULEA UR4, UP0, UR42, UR8, 0x2 ;  /* 0x000000082a047291 */ /* 0x000fc8000f80103f */
[----:B------:R-:W-:Y:S02]  /*12f0*/  ULEA.HI.X UR6, UR42, UR9, UR43, 0x2, UP0 ;  /* 0x000000092a067291 */ /* 0x000fe400080f142b */
[----:B------:R-:W-:-:S04]  /*1300*/  IMAD.U32 R4, RZ, RZ, UR4 ;  /* 0x00000004ff047e24 */ /* 0x000fc8000f8e00ff */
[----:B------:R-:W-:-:S05]  /*1310*/  IMAD.U32 R5, RZ, RZ, UR6 ;  /* 0x00000006ff057e24 */ /* 0x000fca000f8e00ff */
[----:B------:R-:W2:Y:S02]  /*1320*/  LDG.E R4, desc[UR50][R4.64] ;  /* 0x0000003204047981 */ /* 0x000ea4000c1e1900 */
[----:B--2---:R-:W-:Y:S01]  /*1330*/  R2UR UR4, R4 ;  /* 0x00000000040472ca */ /* 0x004fe200000e0000 */
[----:B------:R-:W-:-:S14]  /*1340*/  BRA `(.L_x_4267) ;  /* 0x0000000000347947 */ /* 0x000fdc0003800000 */
.L_x_4266:
        /* <DEDUP_REMOVED lines=13> */
.L_x_4267:
        /* <DEDUP_REMOVED lines=9> */
[----:B------:R-:W0:Y:S01]  /*14b0*/  LDC R0, c[0x0][0x448] ;  /* 0x00011200ff007b82 */ /* 0x000e220000000800 */
[----:B------:R-:W-:Y:S01]  /*14c0*/  UIADD3 UR4, UR45, 0x3f, URZ ;  /* 0x0000003f2d047890 */ /* 0x000fe2000fffe03f */
[----:B------:R-:W-:Y:S01]  /*14d0*/  CS2R R20, SRZ ;  /* 0x0000000000147805 */ /* 0x000fe2000001ff00 */
[----:B------:R-:W-:Y:S01]  /*14e0*/  UIADD3 UR49, UR49, 0x40, -UR52 ;  /* 0x0000004031317890 */ /* 0x000fe2000fffe834 */
        /* <DEDUP_REMOVED lines=20> */
[----:B0-----:R-:W-:Y:S01]  /*1630*/  ISETP.NE.AND P0, PT, R0, 0x1, PT ;  /* 0x000000010000780c */ /* 0x001fe20003f05270 */
[----:B------:R-:W-:Y:S01]  /*1640*/  IMAD.U32 R0, RZ, RZ, UR4 ;  /* 0x00000004ff007e24 */ /* 0x000fe2000f8e00ff */
        /* <DEDUP_REMOVED lines=11> */
[----:B------:R-:W0:Y:S01]  /*1700*/  @P0 LDC R3, c[0x0][0x44c] ;  /* 0x00011300ff030b82 */ /* 0x000e220000000800 */
[----:B------:R-:W-:Y:S02]  /*1710*/  CS2R R96, SRZ ;  /* 0x0000000000607805 */ /* 0x000fe4000001ff00 */
[----:B------:R-:W-:-:S02]  /*1720*/  CS2R R94, SRZ ;  /* 0x00000000005e7805 */ /* 0x000fc4000001ff00 */
[----:B------:R-:W-:Y:S02]  /*1730*/  CS2R R92, SRZ ;  /* 0x00000000005c7805 */ /* 0x000fe4000001ff00 */
[----:B------:R-:W-:Y:S02]  /*1740*/  CS2R R90, SRZ ;  /* 0x00000000005a7805 */ /* 0x000fe4000001ff00 */
[----:B------:R-:W-:Y:S02]  /*1750*/  CS2R R88, SRZ ;  /* 0x0000000000587805 */ /* 0x000fe4000001ff00 */
[----:B------:R-:W-:Y:S02]  /*1760*/  CS2R R86, SRZ ;  /* 0x0000000000567805 */ /* 0x000fe4000001ff00 */
[----:B------:R-:W-:Y:S01]  /*1770*/  CS2R R84, SRZ ;  /* 0x0000000000547805 */ /* 0x000fe2000001ff00 */
[----:B------:R-:W1:Y:S01]  /*1780*/  @P0 LDC R4, c[0x0][0x450] ;  /* 0x00011400ff040b82 */ /* 0x000e620000000800 */
        /* <DEDUP_REMOVED lines=15> */
[----:B0-----:R-:W-:Y:S01]  /*1880*/  @P0 IMAD.HI.U32 R3, R3, UR4, RZ ;  /* 0x0000000403030c27 */ /* 0x001fe2000f8e00ff */
[----:B------:R-:W-:Y:S02]  /*1890*/  CS2R R10, SRZ ;  /* 0x00000000000a7805 */ /* 0x000fe4000001ff00 */
[----:B------:R-:W-:Y:S02]  /*18a0*/  CS2R R8, SRZ ;  /* 0x0000000000087805 */ /* 0x000fe4000001ff00 */
[----:B------:R-:W-:Y:S02]  /*18b0*/  CS2R R164, SRZ ;  /* 0x0000000000a47805 */ /* 0x000fe4000001ff00 */
[----:B------:R-:W-:-:S02]  /*18c0*/  CS2R R38, SRZ ;  /* 0x0000000000267805 */ /* 0x000fc4000001ff00 */
[----:B------:R-:W-:Y:S02]  /*18d0*/  CS2R R166, SRZ ;  /* 0x0000000000a67805 */ /* 0x000fe4000001ff00 */
[----:B------:R-:W-:Y:S02]  /*18e0*/  CS2R R34, SRZ ;  /* 0x0000000000227805 */ /* 0x000fe4000001ff00 */
[----:B------:R-:W-:Y:S02]  /*18f0*/  CS2R R168, SRZ ;  /* 0x0000000000a87805 */ /* 0x000fe4000001ff00 */
[----:B-1----:R-:W-:Y:S01]  /*1900*/  @P0 SHF.R.U32.HI R0, RZ, R4, R3 ;  /* 0x00000004ff000219 */ /* 0x002fe20000011603 */
[----:B------:R-:W-:Y:S01]  /*1910*/  IMAD.MOV.U32 R3, RZ, RZ, RZ ;  /* 0x000000ffff037224 */ /* 0x000fe200078e00ff */
[----:B------:R-:W-:Y:S02]  /*1920*/  PLOP3.LUT P0, PT, PT, PT, PT, 0x80, 0x0 ;  /* 0x000000000000781c */ /* 0x000fe40003f0f070 */
[----:B------:R-:W-:-:S02]  /*1930*/  CS2R R30, SRZ ;  /* 0x00000000001e7805 */ /* 0x000fc4000001ff00 */
[----:B------:R-:W-:Y:S01]  /*1940*/  MOV R28, RZ ;  /* 0x000000ff001c7202 */ /* 0x000fe20000000f00 */
[----:B------:R-:W-:Y:S01]  /*1950*/  VIADD R0, R0, UR49 ;  /* 0x0000003100007c36 */ /* 0x000fe20008000000 */
[----:B------:R-:W-:Y:S02]  /*1960*/  CS2R R170, SRZ ;  /* 0x0000000000aa7805 */ /* 0x000fe4000001ff00 */
[----:B------:R-:W-:Y:S02]  /*1970*/  CS2R R26, SRZ ;  /* 0x00000000001a7805 */ /* 0x000fe4000001ff00 */
[----:B------:R-:W-:-:S04]  /*1980*/  SHF.R.S32.HI R5, RZ, 0x1f, R0 ;  /* 0x0000001fff057819 */ /* 0x000fc80000011400 */
[----:B------:R-:W-:-:S04]  /*1990*/  LEA.HI R5, R5, R0, RZ, 0x6 ;  /* 0x0000000005057211 */ /* 0x000fc800078f30ff */
        /* <DEDUP_REMOVED lines=18> */
.L_x_4270:
[----:B------:R-:W-:Y:S01]  /*1ac0*/  ULEA UR21, UR38, UR41, 0x3 ;  /* 0x0000002926157291 */ /* 0x000fe2000f8e183f */
[----:B------:R-:W-:-:S05]  /*1ad0*/  IMAD.U32 R3, RZ, RZ, UR37 ;  /* 0x00000025ff037e24 */ /* 0x000fca000f8e00ff */
[----:B------:R-:W-:-:S04]  /*1ae0*/  SHF.L.U32 R3, R3, 0x1f, RZ ;  /* 0x0000001f03037819 */ /* 0x000fc800000006ff */
[----:B------:R-:W0:Y:S02]  /*1af0*/  SYNCS.PHASECHK.TRANS64.TRYWAIT P1, [UR21+0x28c50], R3 ;  /* 0x028c5003ff0075a7 */ /* 0x000e240008020155 */
[----:B0-----:R-:W-:Y:S05]  /*1b00*/  @!P1 BRA `(.L_x_4271) ;  /* 0x0000010000089947 */ /* 0x001fea0003800000 */
.L_x_4413:
        /* <DEDUP_REMOVED lines=38> */
.L_x_4272:
[----:B------:R-:W-:Y:S01]  /*1d70*/  UIADD3 UR6, UR21, 0x28c60, URZ ;  /* 0x00028c6015067890 */ /* 0x000fe2000fffe03f */
[----:B------:R-:W-:-:S03]  /*1d80*/  ISETP.GE.AND P1, PT, R0, 0x2, PT ;  /* 0x000000020000780c */ /* 0x000fc60003f26270 */
[----:B------:R-:W-:-:S09]  /*1d90*/  UPRMT UR6, UR40, 0x654, UR6 ;  /* 0x0000065428067896 */ /* 0x000fd20008000006 */
[----:B------:R-:W-:Y:S01]  /*1da0*/  SYNCS.ARRIVE.TRANS64.RED.A1T0 RZ, [UR6], RZ ;  /* 0x000000ffffff79a7 */ /* 0x000fe20008100406 */
[----:B------:R-:W-:Y:S05]  /*1db0*/  @!P1 BRA `(.L_x_4273) ;  /* 0x0000000800dc9947 */ /* 0x000fea0003800000 */
[----:B------:R-:W-:-:S07]  /*1dc0*/  VIADD R0, R0, 0xfffffffe ;  /* 0xfffffffe00007836 */ /* 0x000fce0000000000 */
.L_x_4279:
        /* <DEDUP_REMOVED lines=143> */
.L_x_4274:
[----:B------:R-:W-:Y:S01]  /*26c0*/  ULEA UR21, UR38, UR41, 0x3 ;  /* 0x0000002926157291 */ /* 0x000fe2000f8e183f */
[----:B------:R-:W-:-:S05]  /*26d0*/  IMAD.U32 R3, RZ, RZ, UR37 ;  /* 0x00000025ff037e24 */ /* 0x000fca000f8e00ff */
[----:B------:R-:W-:-:S04]  /*26e0*/  SHF.L.U32 R3, R3, 0x1f, RZ ;  /* 0x0000001f03037819 */ /* 0x000fc800000006ff */
[----:B------:R0:W1:Y:S01]  /*26f0*/  SYNCS.PHASECHK.TRANS64.TRYWAIT P1, [UR21+0x28c50], R3 ;  /* 0x028c5003ff0075a7 */ /* 0x0000620008020155 */
[----:B------:R-:W-:Y:S05]  /*2700*/  @!P0 BRA `(.L_x_4275) ;  /* 0x0000000000048947 */ /* 0x000fea0003800000 */
[----:B------:R-:W-:Y:S01]  /*2710*/  BPT.TRAP 0x1 ;  /* 0x000000040000795c */ /* 0x000fe20000300000 */
.L_x_4275:
[----:B-1----:R-:W-:Y:S05]  /*2720*/  @P1 BRA `(.L_x_4276) ;  /* 0x0000000000081947 */ /* 0x002fea0003800000 */
[----:B------:R-:W1:Y:S02]  /*2730*/  SYNCS.PHASECHK.TRANS64.TRYWAIT P1, [UR21+0x28c50], R3 ;  /* 0x028c5003ff0075a7 */ /* 0x000e640008020155 */
[----:B-1----:R-:W-:Y:S05]  /*2740*/  @!P1 BRA `(.L_x_4277) ;  /* 0x000000f400109947 */ /* 0x002fea0003800000 */
.L_x_4276:
        /* <DEDUP_REMOVED lines=26> */
.L_x_4278:
[----:B------:R-:W-:-:S04]  /*28f0*/  UIADD3 UR6, UR21, 0x28c60, URZ ;  /* 0x00028c6015067890 */ /* 0x000fc8000fffe03f */
[----:B------:R-:W-:-:S09]  /*2900*/  UPRMT UR6, UR40, 0x654, UR6 ;  /* 0x0000065428067896 */ /* 0x000fd20008000006 */
[----:B------:R-:W-:Y:S01]  /*2910*/  SYNCS.ARRIVE.TRANS64.RED.A1T0 RZ, [UR6], RZ ;  /* 0x000000ffffff79a7 */ /* 0x000fe20008100406 */
[----:B------:R-:W-:Y:S05]  /*2920*/  @P2 BRA `(.L_x_4279) ;  /* 0xfffffff400282947 */ /* 0x000fea000383ffff */
.L_x_4273:
[----:B------:R-:W-:Y:S01]  /*2930*/  BAR.SYNC.DEFER_BLOCKING 0xe, 0x100 ;  /* 0x0384000000007b1d */ /* 0x000fe20000010000 */
[----:B01----:R-:W-:Y:S01]  /*2940*/  IMAD.U32 R3, RZ, RZ, UR38 ;  /* 0x00000026ff037e24 */ /* 0x003fe2000f8e00ff */
[----:B------:R-:W-:Y:S01]  /*2950*/  UIADD3 UR38, UR38, 0x1, URZ ;  /* 0x0000000126267890 */ /* 0x000fe2000fffe03f */
[----:B------:R-:W-:Y:S01]  /*2960*/  PLOP3.LUT P0, PT, PT, PT, PT, 0x8, 0x0 ;  /* 0x000000000000781c */ /* 0x000fe20003f0e170 */
[----:B------:R-:W-:Y:S02]  /*2970*/  IMAD.MOV.U32 R20, RZ, RZ, RZ ;  /* 0x000000ffff147224 */ /* 0x000fe400078e00ff */
        /* <DEDUP_REMOVED lines=139> */
.L_x_4268:
[----:B------:R-:W-:Y:S01]  /*3230*/  ULDC UR4, c[0x0][0x448] ;  /* 0x0001120000047ab9 */ /* 0x000fe20000000800 */
[----:B------:R-:W-:Y:S01]  /*3240*/  UIADD3 UR6, UR45, 0x3f, URZ ;  /* 0x0000003f2d067890 */ /* 0x000fe2000fffe03f */
[----:B------:R-:W-:Y:S01]  /*3250*/  PLOP3.LUT P0, PT, PT, PT, PT, 0x80, 0x0 ;  /* 0x000000000000781c */ /* 0x000fe20003f0f070 */
[----:B------:R-:W-:Y:S01]  /*3260*/  UISETP.NE.AND UP0, UPT, UR4, 0x1, UPT ;  /* 0x000000010400788c */ /* 0x000fe2000bf05270 */
[----:B------:R-:W-:Y:S01]  /*3270*/  MOV R3, RZ ;  /* 0x000000ff00037202 */ /* 0x000fe20000000f00 */
[----:B------:R-:W-:Y:S01]  /*3280*/  UIADD3 UR7, UR49, 0x40, -UR52 ;  /* 0x0000004031077890 */ /* 0x000fe2000fffe834 */
[----:B------:R-:W-:Y:S01]  /*3290*/  CS2R R20, SRZ ;  /* 0x0000000000147805 */ /* 0x000fe2000001ff00 */
[----:B------:R-:W-:Y:S01]  /*32a0*/  UP2UR UR53, UPR, URZ, 0x1 ;  /* 0x000000013f357883 */ /* 0x000fe20008000000 */
[----:B------:R-:W-:Y:S02]  /*32b0*/  CS2R R150, SRZ ;  /* 0x0000000000967805 */ /* 0x000fe4000001ff00 */
[----:B------:R-:W-:-:S02]  /*32c0*/  CS2R R148, SRZ ;  /* 0x0000000000947805 */ /* 0x000fc4000001ff00 */
[----:B------:R-:W-:Y:S02]  /*32d0*/  CS2R R146, SRZ ;  /* 0x0000000000927805 */ /* 0x000fe4000001ff00 */
[----:B------:R-:W-:Y:S02]  /*32e0*/  CS2R R144, SRZ ;  /* 0x0000000000907805 */ /* 0x000fe4000001ff00 */
[----:B------:R-:W-:Y:S02]  /*32f0*/  CS2R R142, SRZ ;  /* 0x00000000008e7805 */ /* 0x000fe4000001ff00 */
[----:B------:R-:W-:Y:S01]  /*3300*/  CS2R R140, SRZ ;  /* 0x00000000008c7805 */ /* 0x000fe2000001ff00 */
[----:B------:R-:W-:Y:S01]  /*3310*/  @UP0 ULDC UR4, c[0x0][0x44c] ;  /* 0x0001130000040ab9 */ /* 0x000fe20000000800 */
[----:B------:R-:W-:Y:S01]  /*3320*/  @UP0 ULDC UR8, c[0x0][0x450] ;  /* 0x0001140000080ab9 */ /* 0x000fe20000000800 */
[----:B------:R-:W-:Y:S01]  /*3330*/  UIMAD.WIDE.U32 UR4, UR6, UR4, URZ ;  /* 0x00000004060472a5 */ /* 0x000fe2000f8e003f */
[----:B------:R-:W-:-:S02]  /*3340*/  CS2R R138, SRZ ;  /* 0x00000000008a7805 */ /* 0x000fc4000001ff00 */
[----:B------:R-:W-:Y:S02]  /*3350*/  CS2R R136, SRZ ;  /* 0x0000000000887805 */ /* 0x000fe4000001ff00 */
[----:B------:R-:W-:Y:S01]  /*3360*/  CS2R R134, SRZ ;  /* 0x0000000000867805 */ /* 0x000fe2000001ff00 */
[----:B------:R-:W-:Y:S01]  /*3370*/  @UP0 USHF.R.U32.HI UR6, URZ, UR8, UR5 ;  /* 0x000000083f060299 */ /* 0x000fe20008011605 */
[----:B------:R-:W-:Y:S02]  /*3380*/  CS2R R132, SRZ ;  /* 0x0000000000847805 */ /* 0x000fe4000001ff00 */
[----:B------:R-:W-:Y:S02]  /*3390*/  CS2R R130, SRZ ;  /* 0x0000000000827805 */ /* 0x000fe4000001ff00 */
[----:B------:R-:W-:Y:S01]  /*33a0*/  CS2R R128, SRZ ;  /* 0x0000000000807805 */ /* 0x000fe2000001ff00 */
[----:B------:R-:W-:Y:S01]  /*33b0*/  UIADD3 UR6, UR7, UR6, URZ ;  /* 0x0000000607067290 */ /* 0x000fe2000fffe03f */
[----:B------:R-:W-:-:S02]  /*33c0*/  CS2R R162, SRZ ;  /* 0x0000000000a27805 */ /* 0x000fc4000001ff00 */
[----:B------:R-:W-:Y:S02]  /*33d0*/  CS2R R160, SRZ ;  /* 0x0000000000a07805 */ /* 0x000fe4000001ff00 */
[----:B------:R-:W-:Y:S01]  /*33e0*/  CS2R R124, SRZ ;  /* 0x00000000007c7805 */ /* 0x000fe2000001ff00 */
[----:B------:R-:W-:Y:S01]  /*33f0*/  USHF.R.S32.HI UR4, URZ, 0x1f, UR6 ;  /* 0x0000001f3f047899 */ /* 0x000fe20008011406 */
[----:B------:R-:W-:Y:S02]  /*3400*/  CS2R R158, SRZ ;  /* 0x00000000009e7805 */ /* 0x000fe4000001ff00 */
[----:B------:R-:W-:Y:S02]  /*3410*/  CS2R R120, SRZ ;  /* 0x0000000000787805 */ /* 0x000fe4000001ff00 */
[----:B------:R-:W-:Y:S01]  /*3420*/  CS2R R156, SRZ ;  /* 0x00000000009c7805 */ /* 0x000fe2000001ff00 */
[----:B------:R-:W-:Y:S01]  /*3430*/  ULEA.HI UR4, UR4, UR6, URZ, 0x6 ;  /* 0x0000000604047291 */ /* 0x000fe2000f8f303f */
[----:B------:R-:W-:-:S02]  /*3440*/  CS2R R116, SRZ ;  /* 0x0000000000747805 */ /* 0x000fc4000001ff00 */
[----:B------:R-:W-:Y:S02]  /*3450*/  CS2R R154, SRZ ;  /* 0x00000000009a7805 */ /* 0x000fe4000001ff00 */
[----:B------:R-:W-:Y:S01]  /*3460*/  CS2R R112, SRZ ;  /* 0x0000000000707805 */ /* 0x000fe2000001ff00 */
[----:B------:R-:W-:Y:S01]  /*3470*/  USHF.R.S32.HI UR4, URZ, 0x6, UR4 ;  /* 0x000000063f047899 */ /* 0x000fe20008011404 */
[----:B------:R-:W-:Y:S02]  /*3480*/  CS2R R152, SRZ ;  /* 0x0000000000987805 */ /* 0x000fe4000001ff00 */
[----:B------:R-:W-:Y:S02]  /*3490*/  CS2R R58, SRZ ;  /* 0x00000000003a7805 */ /* 0x000fe4000001ff00 */
[----:B------:R-:W-:Y:S01]  /*34a0*/  CS2R R108, SRZ ;  /* 0x00000000006c7805 */ /* 0x000fe2000001ff00 */
[----:B------:R-:W-:Y:S01]  /*34b0*/  UISETP.LT.AND UP0, UPT, UR54, UR4, UPT ;  /* 0x000000043600728c */ /* 0x000fe2000bf01270 */
[----:B------:R-:W-:-:S02]  /*34c0*/  CS2R R56, SRZ ;  /* 0x0000000000387805 */ /* 0x000fc4000001ff00 */
[----:B------:R-:W-:Y:S02]  /*34d0*/  CS2R R54, SRZ ;  /* 0x0000000000367805 */ /* 0x000fe4000001ff00 */
[----:B------:R-:W-:Y:S01]  /*34e0*/  CS2R R104, SRZ ;  /* 0x0000000000687805 */ /* 0x000fe2000001ff00 */
[----:B------:R-:W-:Y:S01]  /*34f0*/  USEL UR54, UR54, UR4, UP0 ;  /* 0x0000000436367287 */ /* 0x000fe20008000000 */
[----:B------:R-:W-:Y:S02]  /*3500*/  CS2R R50, SRZ ;  /* 0x0000000000327805 */ /* 0x000fe4000001ff00 */
[----:B------:R-:W-:Y:S02]  /*3510*/  CS2R R46, SRZ ;  /* 0x00000000002e7805 */ /* 0x000fe4000001ff00 */
[----:B------:R-:W-:Y:S01]  /*3520*/  CS2R R100, SRZ ;  /* 0x0000000000647805 */ /* 0x000fe2000001ff00 */
[----:B------:R-:W-:Y:S01]  /*3530*/  UISETP.GE.AND UP0, UPT, UR54, 0x1, UPT ;  /* 0x000000013600788c */ /* 0x000fe2000bf06270 */
[----:B------:R-:W-:-:S02]  /*3540*/  CS2R R42, SRZ ;  /* 0x00000000002a7805 */ /* 0x000fc4000001ff00 */
[----:B------:R-:W-:Y:S02]  /*3550*/  CS2R R96, SRZ ;  /* 0x0000000000607805 */ /* 0x000fe4000001ff00 */
[----:B------:R-:W-:Y:S02]  /*3560*/  CS2R R94, SRZ ;  /* 0x00000000005e7805 */ /* 0x000fe4000001ff00 */
[----:B------:R-:W-:Y:S02]  /*3570*/  CS2R R92, SRZ ;  /* 0x00000000005c7805 */ /* 0x000fe4000001ff00 */
[----:B------:R-:W-:Y:S02]  /*3580*/  CS2R R90, SRZ ;  /* 0x00000000005a7805 */ /* 0x000fe4000001ff00 */
[----:B------:R-:W-:Y:S02]  /*3590*/  PLOP3.LUT P1, PT, PT, PT, UP0, 0x80, 0x0 ;  /* 0x000000000000781c */ /* 0x000fe40003f2f008 */
        /* <DEDUP_REMOVED lines=60> */
.L_x_4280:
[----:B------:R-:W-:Y:S01]  /*3960*/  ULEA.HI UR4, UR36, UR36, URZ, 0x1 ;  /* 0x0000002424047291 */ /* 0x000fe2000f8f083f */
[----:B------:R-:W-:-:S03]  /*3970*/  IMAD.U32 R3, RZ, RZ, UR46 ;  /* 0x0000002eff037e24 */ /* 0x000fc6000f8e00ff */
[----:B------:R-:W-:Y:S02]  /*3980*/  ULOP3.LUT UR4, UR4, 0xfffffffe, URZ, 0xc0, !UPT ;  /* 0xfffffffe04047892 */ /* 0x000fe4000f8ec03f */
[----:B------:R-:W-:Y:S02]  /*3990*/  ISETP.NE.AND P0, PT, R3, 0x3, PT ;  /* 0x000000030300780c */ /* 0x000fe40003f05270 */
[----:B------:R-:W-:-:S06]  /*39a0*/  UIADD3 UR4, UR36, -UR4, URZ ;  /* 0x8000000424047290 */ /* 0x000fcc000fffe03f */
[----:B------:R-:W-:-:S04]  /*39b0*/  MOV R0, UR4 ;  /* 0x0000000400007c02 */ /* 0x000fc80008000f00 */
[----:B------:R-:W-:-:S04]  /*39c0*/  SHF.L.U32 R0, R0, 0x1f, RZ ;  /* 0x0000001f00007819 */ /* 0x000fc800000006ff */
[----:B------:R-:W0:Y:S02]  /*39d0*/  SYNCS.PHASECHK.TRANS64.TRYWAIT P1, [UR41+0x28c00], R0 ;  /* 0x028c0000ff0075a7 */ /* 0x000e240008020169 */
[----:B0-----:R-:W-:Y:S05]  /*39e0*/  @!P1 BRA `(.L_x_4281) ;  /* 0x000000e000809947 */ /* 0x001fea0003800000 */
.L_x_4414:
[----:B------:R-:W-:Y:S05]  /*39f0*/  @!P0 BRA `(.L_x_4282) ;  /* 0x0000000000048947 */ /* 0x000fea0003800000 */
[----:B------:R-:W-:Y:S01]  /*3a00*/  BPT.TRAP 0x1 ;  /* 0x000000040000795c */ /* 0x000fe20000300000 */
.L_x_4282:
[----:B------:R-:W-:Y:S02]  /*3a10*/  IMAD.U32 R7, RZ, RZ, UR38 ;  /* 0x00000026ff077e24 */ /* 0x000fe4000f8e00ff */
[----:B------:R-:W-:-:S03]  /*3a20*/  IMAD.U32 R8, RZ, RZ, UR37 ;  /* 0x00000025ff087e24 */ /* 0x000fc6000f8e00ff */
[----:B------:R-:W-:Y:S02]  /*3a30*/  LEA R7, R7, UR41, 0x3 ;  /* 0x0000002907077c11 */ /* 0x000fe4000f8e18ff */
[----:B------:R-:W-:-:S04]  /*3a40*/  SHF.L.U32 R8, R8, 0x1f, RZ ;  /* 0x0000001f08087819 */ /* 0x000fc800000006ff */
[----:B------:R1:W2:Y:S01]  /*3a50*/  SYNCS.PHASECHK.TRANS64.TRYWAIT P1, [R7+URZ+0x28c30], R8 ;  /* 0x028c3008070075a7 */ /* 0x0002a2000802017f */
[----:B------:R-:W-:Y:S05]  /*3a60*/  @!P0 BRA `(.L_x_4283) ;  /* 0x0000000000048947 */ /* 0x000fea0003800000 */
[----:B------:R-:W-:Y:S01]  /*3a70*/  BPT.TRAP 0x1 ;  /* 0x000000040000795c */ /* 0x000fe20000300000 */
.L_x_4283:
[----:B--2---:R-:W-:Y:S05]  /*3a80*/  @P1 BRA `(.L_x_4284) ;  /* 0x0000000000081947 */ /* 0x004fea0003800000 */
[----:B------:R-:W2:Y:S02]  /*3a90*/  SYNCS.PHASECHK.TRANS64.TRYWAIT P1, [R7+URZ+0x28c30], R8 ;  /* 0x028c3008070075a7 */ /* 0x000ea4000802017f */
[----:B--2---:R-:W-:Y:S05]  /*3aa0*/  @!P1 BRA `(.L_x_4285) ;  /* 0x000000e000689947 */ /* 0x004fea0003800000 */
.L_x_4284:
        /* <DEDUP_REMOVED lines=40> */
.L_x_4286:
[----:B------:R-:W-:Y:S01]  /*3d30*/  UISETP.NE.AND UP0, UPT, UR53, URZ, UPT ;  /* 0x0000003f3500728c */ /* 0x000fe2000bf05270 */
[----:B------:R-:W-:Y:S01]  /*3d40*/  VIADD R3, R185, UR45 ;  /* 0x0000002db9037c36 */ /* 0x000fe20008000000 */
[----:B------:R-:W-:-:S04]  /*3d50*/  ULDC UR10, c[0x0][0x988] ;  /* 0x00026200000a7ab9 */ /* 0x000fc80000000800 */
        /* <DEDUP_REMOVED lines=8> */
[----:B------:R-:W0:Y:S02]  /*3de0*/  SHFL.IDX PT, R6, R3, 0x1, 0x1c1f ;  /* 0x003c1f0003067f89 */ /* 0x000e2400000e0000 */
[----:B------:R-:W-:Y:S02]  /*3df0*/  UIADD3 UR7, UR49, 0x1, UR6 ;  /* 0x0000000131077890 */ /* 0x000fe4000fffe006 */
[----:B------:R-:W-:Y:S01]  /*3e00*/  IMAD.U32 R5, RZ, RZ, UR6 ;  /* 0x00000006ff057e24 */ /* 0x000fe2000f8e00ff */
[----:B------:R-:W3:Y:S01]  /*3e10*/  SHFL.IDX PT, R3, R3, RZ, 0x1c1f ;  /* 0x001c1fff03037589 */ /* 0x000ee200000e0000 */
[----:B------:R-:W-:-:S02]  /*3e20*/  R2UR UR6, R7 ;  /* 0x00000000070672ca */ /* 0x000fc400000e0000 */
[----:B------:R-:W-:Y:S01]  /*3e30*/  IMAD.U32 R9, RZ, RZ, UR7 ;  /* 0x00000007ff097e24 */ /* 0x000fe2000f8e00ff */
[----:B------:R-:W-:-:S04]  /*3e40*/  IADD3 R4, -R2, UR49, R5 ;  /* 0x0000003102047c10 */ /* 0x000fc8000fffe105 */
[----:B------:R-:W-:-:S06]  /*3e50*/  IADD3 R5, R9, -UR52, -R2 ;  /* 0x8000003409057c10 */ /* 0x000fcc000fffe802 */
[----:B------:R-:W-:-:S04]  /*3e60*/  UIADD3 UR6, UR6, 0x28c40, URZ ;  /* 0x00028c4006067890 */ /* 0x000fc8000fffe03f */
[----:B------:R-:W-:Y:S01]  /*3e70*/  UPRMT UR6, UR40, 0x654, UR6 ;  /* 0x0000065428067896 */ /* 0x000fe20008000006 */
[----:B0-----:R-:W-:-:S04]  /*3e80*/  VIADDMNMX R6, R6, R5, R4, PT ;  /* 0x0000000506067246 */ /* 0x001fc80003800104 */
[C---:B------:R-:W-:Y:S02]  /*3e90*/  ISETP.GT.AND P1, PT, R6.reuse, RZ, PT ;  /* 0x000000ff0600720c */ /* 0x040fe40003f24270 */
[C---:B------:R-:W-:Y:S02]  /*3ea0*/  ISETP.GT.AND P2, PT, R6.reuse, 0x1, PT ;  /* 0x000000010600780c */ /* 0x040fe40003f44270 */
[----:B------:R-:W-:Y:S01]  /*3eb0*/  ISETP.GT.AND P3, PT, R6, 0x8, PT ;  /* 0x000000080600780c */ /* 0x000fe20003f64270 */
[----:B------:R-:W-:Y:S01]  /*3ec0*/  SYNCS.ARRIVE.TRANS64.RED.A1T0 RZ, [UR6], RZ ;  /* 0x000000ffffff79a7 */ /* 0x000fe20008100406 */
[----:B------:R-:W-:Y:S02]  /*3ed0*/  FSEL R26, R26, -INF , P1 ;  /* 0xff8000001a1a7808 */ /* 0x000fe40000800000 */
[----:B------:R-:W-:Y:S01]  /*3ee0*/  FSEL R27, R27, -INF , P2 ;  /* 0xff8000001b1b7808 */ /* 0x000fe20001000000 */
[----:B------:R-:W-:Y:S01]  /*3ef0*/  BAR.SYNC.DEFER_BLOCKING 0xf, 0x100 ;  /* 0x03c4000000007b1d */ /* 0x000fe20000010000 */
        /* <DEDUP_REMOVED lines=220> */
.L_x_4287:
[----:B------:R0:W3:Y:S01]  /*4cc0*/  SYNCS.PHASECHK.TRANS64.TRYWAIT P1, [R7+URZ+0x28c50], R8 ;  /* 0x028c5008070075a7 */ /* 0x0000e2000802017f */
[----:B------:R-:W-:Y:S05]  /*4cd0*/  @!P0 BRA `(.L_x_4288) ;  /* 0x0000000000048947 */ /* 0x000fea0003800000 */
[----:B------:R-:W-:Y:S01]  /*4ce0*/  BPT.TRAP 0x1 ;  /* 0x000000040000795c */ /* 0x000fe20000300000 */
.L_x_4288:
[----:B---3--:R-:W-:Y:S05]  /*4cf0*/  @P1 BRA `(.L_x_4289) ;  /* 0x0000000000081947 */ /* 0x008fea0003800000 */
[----:B------:R-:W3:Y:S02]  /*4d00*/  SYNCS.PHASECHK.TRANS64.TRYWAIT P1, [R7+URZ+0x28c50], R8 ;  /* 0x028c5008070075a7 */ /* 0x000ee4000802017f */
[----:B---3--:R-:W-:Y:S05]  /*4d10*/  @!P1 BRA `(.L_x_4290) ;  /* 0x000000cc00e09947 */ /* 0x008fea0003800000 */
.L_x_4289:
        /* <DEDUP_REMOVED lines=34> */
.L_x_4291:
[----:B------:R-:W-:Y:S01]  /*4f40*/  UISETP.NE.AND UP0, UPT, UR53, URZ, UPT ;  /* 0x0000003f3500728c */ /* 0x000fe2000bf05270 */
[----:B------:R-:W-:Y:S01]  /*4f50*/  R2UR UR14, R7 ;  /* 0x00000000070e72ca */ /* 0x000fe200000e0000 */
[----:B------:R-:W-:Y:S01]  /*4f60*/  UMOV UR11, UR45 ;  /* 0x0000002d000b7c82 */ /* 0x000fe20008000000 */
[----:B------:R-:W-:-:S08]  /*4f70*/  UIADD3 UR21, UR54, -0x2, URZ ;  /* 0xfffffffe36157890 */ /* 0x000fd0000fffe03f */
[----:B------:R-:W-:Y:S01]  /*4f80*/  @UP0 ULDC UR6, c[0x0][0x44c] ;  /* 0x0001130000060ab9 */ /* 0x000fe20000000800 */
[----:B------:R-:W-:Y:S01]  /*4f90*/  @UP0 ULDC UR15, c[0x0][0x450] ;  /* 0x00011400000f0ab9 */ /* 0x000fe20000000800 */
[----:B------:R-:W-:Y:S02]  /*4fa0*/  UIMAD.WIDE.U32 UR6, UR45, UR6, URZ ;  /* 0x000000062d0672a5 */ /* 0x000fe4000f8e003f */
[----:B------:R-:W-:Y:S02]  /*4fb0*/  UIADD3 UR6, UR14, 0x28c60, URZ ;  /* 0x00028c600e067890 */ /* 0x000fe4000fffe03f */
[----:B------:R-:W-:Y:S02]  /*4fc0*/  @UP0 USHF.R.U32.HI UR11, URZ, UR15, UR7 ;  /* 0x0000000f3f0b0299 */ /* 0x000fe40008011607 */
[----:B------:R-:W-:Y:S02]  /*4fd0*/  UPRMT UR6, UR40, 0x654, UR6 ;  /* 0x0000065428067896 */ /* 0x000fe40008000006 */
[----:B------:R-:W-:-:S04]  /*4fe0*/  UIADD3 UR7, UR11, UR49, -UR52 ;  /* 0x000000310b077290 */ /* 0x000fc8000fffe834 */
        /* <DEDUP_REMOVED lines=9> */
[----:B0123--:R-:W-:Y:S01]  /*5080*/  IMAD.MOV.U32 R8, RZ, RZ, R5 ;  /* 0x000000ffff087224 */ /* 0x00ffe200078e0005 */
[----:B------:R-:W-:Y:S01]  /*5090*/  UMOV UR24, UR38 ;  /* 0x0000002600187c82 */ /* 0x000fe20008000000 */
[----:B------:R-:W-:Y:S01]  /*50a0*/  IMAD.MOV.U32 R9, RZ, RZ, R6 ;  /* 0x000000ffff097224 */ /* 0x000fe200078e0006 */
[----:B------:R-:W-:-:S06]  /*50b0*/  ULDC UR22, c[0x0][0x988] ;  /* 0x0002620000167ab9 */ /* 0x000fcc0000000800 */
.L_x_4303:
[----:B------:R-:W-:-:S04]  /*50c0*/  UIADD3 UR38, UR24, 0x1, URZ ;  /* 0x0000000118267890 */ /* 0x000fc8000fffe03f */
[----:B------:R-:W-:-:S04]  /*50d0*/  UISETP.NE.AND UP0, UPT, UR38, 0x2, UPT ;  /* 0x000000022600788c */ /* 0x000fc8000bf05270 */
[----:B------:R-:W-:Y:S02]  /*50e0*/  USEL UR6, URZ, 0x1, UP0 ;  /* 0x000000013f067887 */ /* 0x000fe40008000000 */
[----:B------:R-:W-:Y:S02]  /*50f0*/  USEL UR38, UR38, URZ, UP0 ;  /* 0x0000003f26267287 */ /* 0x000fe40008000000 */
[----:B------:R-:W-:Y:S01]  /*5100*/  ULOP3.LUT UR37, UR37, UR6, URZ, 0x3c, !UPT ;  /* 0x0000000625257292 */ /* 0x000fe2000f8e3c3f */
[----:B0-----:R-:W-:Y:S11]  /*5110*/  @!P0 BRA `(.L_x_4293) ;  /* 0x0000000000048947 */ /* 0x001ff60003800000 */
[----:B------:R-:W-:Y:S01]  /*5120*/  BPT.TRAP 0x1 ;  /* 0x000000040000795c */ /* 0x000fe20000300000 */
.L_x_4293:
[----:B------:R-:W-:Y:S01]  /*5130*/  ULEA UR23, UR38, UR41, 0x3 ;  /* 0x0000002926177291 */ /* 0x000fe2000f8e183f */
[----:B------:R-:W-:-:S05]  /*5140*/  IMAD.U32 R7, RZ, RZ, UR37 ;  /* 0x00000025ff077e24 */ /* 0x000fca000f8e00ff */
[----:B------:R-:W-:-:S04]  /*5150*/  SHF.L.U32 R7, R7, 0x1f, RZ ;  /* 0x0000001f07077819 */ /* 0x000fc800000006ff */
[----:B------:R0:W1:Y:S01]  /*5160*/  SYNCS.PHASECHK.TRANS64.TRYWAIT P1, [UR23+0x28c30], R7 ;  /* 0x028c3007ff0075a7 */ /* 0x0000620008020157 */
[----:B------:R-:W-:Y:S05]  /*5170*/  @!P0 BRA `(.L_x_4294) ;  /* 0x0000000000048947 */ /* 0x000fea0003800000 */
[----:B------:R-:W-:Y:S01]  /*5180*/  BPT.TRAP 0x1 ;  /* 0x000000040000795c */ /* 0x000fe20000300000 */
.L_x_4294:
[----:B-1----:R-:W-:Y:S05]  /*5190*/  @P1 BRA `(.L_x_4295) ;  /* 0x0000000000081947 */ /* 0x002fea0003800000 */
[----:B------:R-:W1:Y:S02]  /*51a0*/  SYNCS.PHASECHK.TRANS64.TRYWAIT P1, [UR23+0x28c30], R7 ;  /* 0x028c3007ff0075a7 */ /* 0x000e640008020157 */
[----:B-1----:R-:W-:Y:S05]  /*51b0*/  @!P1 BRA `(.L_x_4296) ;  /* 0x000000c800cc9947 */ /* 0x002fea0003800000 */
.L_x_4295:
        /* <DEDUP_REMOVED lines=23> */
.L_x_4297:
[----:B------:R-:W-:Y:S01]  /*5330*/  UISETP.NE.AND UP0, UPT, UR53, URZ, UPT ;  /* 0x0000003f3500728c */ /* 0x000fe2000bf05270 */
[----:B-1----:R-:W-:Y:S01]  /*5340*/  IADD3 R6, R185, UR45, RZ ;  /* 0x0000002db9067c10 */ /* 0x002fe2000fffe0ff */
[----:B------:R-:W-:-:S04]  /*5350*/  UMOV UR10, UR22 ;  /* 0x00000016000a7c82 */ /* 0x000fc80008000000 */
[----:B------:R-:W-:Y:S02]  /*5360*/  PLOP3.LUT P1, PT, PT, PT, UP0, 0x80, 0x0 ;  /* 0x000000000000781c */ /* 0x000fe40003f2f008 */
[----:B------:R-:W-:-:S03]  /*5370*/  PLOP3.LUT P2, PT, PT, PT, UP0, 0x80, 0x0 ;  /* 0x000000000000781c */ /* 0x000fc60003f4f008 */
[----:B------:R-:W-:-:S08]  /*5380*/  @UP0 ULDC UR6, c[0x0][0x44c] ;  /* 0x0001130000060ab9 */ /* 0x000fd00000000800 */
[----:B------:R-:W-:Y:S01]  /*5390*/  @P1 IMAD.HI.U32 R5, R6, UR6, RZ ;  /* 0x0000000606051c27 */ /* 0x000fe2000f8e00ff */
[----:B------:R-:W-:-:S04]  /*53a0*/  @UP0 ULDC UR6, c[0x0][0x450] ;  /* 0x0001140000060ab9 */ /* 0x000fc80000000800 */
[----:B------:R-:W-:Y:S01]  /*53b0*/  @P2 SHF.R.U32.HI R6, RZ, UR6, R5 ;  /* 0x00000006ff062c19 */ /* 0x000fe20008011605 */
[----:B------:R-:W-:Y:S01]  /*53c0*/  UMOV UR6, 0xffffffc0 ;  /* 0xffffffc000067882 */ /* 0x000fe20000000000 */
[----:B------:R-:W-:Y:S01]  /*53d0*/  IMAD.U32 R5, RZ, RZ, UR49 ;  /* 0x00000031ff057e24 */ /* 0x000fe2000f8e00ff */
[----:B------:R-:W-:Y:S02]  /*53e0*/  UIMAD UR6, UR21, UR6, 0x1 ;  /* 0x00000001150674a4 */ /* 0x000fe4000f8e0206 */
[----:B------:R-:W1:Y:S04]  /*53f0*/  SHFL.IDX PT, R10, R6, 0x1, 0x1c1f ;  /* 0x003c1f00060a7f89 */ /* 0x000e6800000e0000 */
[----:B------:R-:W-:Y:S01]  /*5400*/  IADD3 R5, R5, UR6, -R2 ;  /* 0x0000000605057c10 */ /* 0x000fe2000fffe802 */
[----:B------:R-:W2:Y:S01]  /*5410*/  SHFL.IDX PT, R6, R6, RZ, 0x1c1f ;  /* 0x001c1fff06067589 */ /* 0x000ea200000e0000 */
[----:B------:R-:W-:-:S03]  /*5420*/  UIADD3 UR6, UR23, 0x28c40, URZ ;  /* 0x00028c4017067890 */ /* 0x000fc6000fffe03f */
[----:B------:R-:W-:Y:S01]  /*5430*/  VIADD R5, R5, -UR52 ;  /* 0x8000003405057c36 */ /* 0x000fe20008000000 */
[----:B------:R-:W-:-:S09]  /*5440*/  UPRMT UR6, UR40, 0x654, UR6 ;  /* 0x0000065428067896 */ /* 0x000fd20008000006 */
[----:B------:R-:W-:Y:S01]  /*5450*/  SYNCS.ARRIVE.TRANS64.RED.A1T0 RZ, [UR6], RZ ;  /* 0x000000ffffff79a7 */ /* 0x000fe20008100406 */
[----:B-1----:R-:W-:-:S05]  /*5460*/  IMAD.IADD R10, R5, 0x1, R10 ;  /* 0x00000001050a7824 */ /* 0x002fca00078e020a */
[C---:B------:R-:W-:Y:S01]  /*5470*/  ISETP.GT.AND P1, PT, R10.reuse, RZ, PT ;  /* 0x000000ff0a00720c */ /* 0x040fe20003f24270 */
[----:B--2---:R-:W-:Y:S01]  /*5480*/  IMAD.IADD R14, R5, 0x1, R6 ;  /* 0x00000001050e7824 */ /* 0x004fe200078e0206 */
        /* <DEDUP_REMOVED lines=46> */
[----:B------:R-:W-:-:S02]  /*5770*/  ISETP.GT.AND P1, PT, R14, RZ, PT ;  /* 0x000000ff0e00720c */ /* 0x000fc40003f24270 */
[----:B------:R-:W-:Y:S02]  /*5780*/  FMNMX.FTZ R10, R183, R10, !PT ;  /* 0x0000000ab70a7209 */ /* 0x000fe40007810000 */
[----:B------:R-:W-:Y:S02]  /*5790*/  ISETP.GT.AND P2, PT, R14, 0x1, PT ;  /* 0x000000010e00780c */ /* 0x000fe40003f44270 */
[----:B------:R-:W-:Y:S01]  /*57a0*/  FSEL R152, R152, -INF , P1 ;  /* 0xff80000098987808 */ /* 0x000fe20000800000 */
[----:B------:R-:W1:Y:S01]  /*57b0*/  SHFL.BFLY PT, R13, R10, 0x2, 0x1f ;  /* 0x0c401f000a0d7f89 */ /* 0x000e6200000e0000 */
[----:B------:R-:W-:Y:S02]  /*57c0*/  ISETP.GT.AND P1, PT, R14, 0x8, PT ;  /* 0x000000080e00780c */ /* 0x000fe40003f24270 */
[----:B------:R-:W-:Y:S02]  /*57d0*/  FSEL R153, R153, -INF , P2 ;  /* 0xff80000099997808 */ /* 0x000fe40001000000 */
[----:B------:R-:W-:-:S02]  /*57e0*/  FMNMX.FTZ R6, R152, R9, !PT ;  /* 0x0000000998067209 */ /* 0x000fc40007810000 */
[----:B------:R-:W-:Y:S02]  /*57f0*/  ISETP.GT.AND P2, PT, R14, 0x9, PT ;  /* 0x000000090e00780c */ /* 0x000fe40003f44270 */
[----:B------:R-:W-:Y:S02]  /*5800*/  FSEL R156, R156, -INF , P1 ;  /* 0xff8000009c9c7808 */ /* 0x000fe40000800000 */
[----:B------:R-:W-:Y:S02]  /*5810*/  FMNMX.FTZ R5, R153, R6, !PT ;  /* 0x0000000699057209 */ /* 0x000fe40007810000 */
[----:B------:R-:W-:Y:S02]  /*5820*/  ISETP.GT.AND P1, PT, R14, 0x10, PT ;  /* 0x000000100e00780c */ /* 0x000fe40003f24270 */
[----:B------:R-:W-:Y:S02]  /*5830*/  FMNMX.FTZ R5, R156, R5, !PT ;  /* 0x000000059c057209 */ /* 0x000fe40007810000 */
[----:B------:R-:W-:-:S02]  /*5840*/  FSEL R160, R160, -INF , P1 ;  /* 0xff800000a0a07808 */ /* 0x000fc40000800000 */
[C---:B------:R-:W-:Y:S02]  /*5850*/  ISETP.GT.AND P1, PT, R14.reuse, 0x18, PT ;  /* 0x000000180e00780c */ /* 0x040fe40003f24270 */
[----:B------:R-:W-:Y:S02]  /*5860*/  ISETP.GT.AND P3, PT, R14, 0x38, PT ;  /* 0x000000380e00780c */ /* 0x000fe40003f64270 */
[----:B------:R-:W-:Y:S02]  /*5870*/  FSEL R164, R164, -INF , P1 ;  /* 0xff800000a4a47808 */ /* 0x000fe40000800000 */
        /* <DEDUP_REMOVED lines=18> */
[----:B-1----:R-:W-:Y:S02]  /*59a0*/  FMNMX.FTZ R5, R15, R20, !PT ;  /* 0x000000140f057209 */ /* 0x002fe40007810000 */
[----:B------:R-:W-:Y:S02]  /*59b0*/  ISETP.GT.AND P2, PT, R14, 0x29, PT ;  /* 0x000000290e00780c */ /* 0x000fe40003f44270 */
[----:B------:R-:W-:Y:S01]  /*59c0*/  FSEL R172, R172, -INF , P1 ;  /* 0xff800000acac7808 */ /* 0x000fe20000800000 */
[----:B------:R-:W-:Y:S01]  /*59d0*/  FMUL.FTZ R20, R5, UR10 ;  /* 0x0000000a05147c20 */ /* 0x000fe20008410000 */
[----:B------:R-:W-:Y:S02]  /*59e0*/  FMNMX.FTZ R15, R169, R6, !PT ;  /* 0x00000006a90f7209 */ /* 0x000fe40007810000 */
[----:B------:R-:W-:-:S02]  /*59f0*/  ISETP.GT.AND P1, PT, R14, 0x30, PT ;  /* 0x000000300e00780c */ /* 0x000fc40003f24270 */
[----:B------:R-:W-:Y:S02]  /*5a00*/  FSEL R173, R173, -INF , P2 ;  /* 0xff800000adad7808 */ /* 0x000fe40001000000 */
[----:B------:R-:W-:Y:S02]  /*5a10*/  FMNMX.FTZ R6, R172, R15, !PT ;  /* 0x0000000fac067209 */ /* 0x000fe40007810000 */
[----:B------:R-:W-:Y:S02]  /*5a20*/  ISETP.GT.AND P2, PT, R14, 0x31, PT ;  /* 0x000000310e00780c */ /* 0x000fe40003f44270 */
[----:B------:R-:W-:Y:S02]  /*5a30*/  FSEL R176, R176, -INF , P1 ;  /* 0xff800000b0b07808 */ /* 0x000fe40000800000 */
[----:B------:R-:W-:Y:S02]  /*5a40*/  FMNMX.FTZ R15, R173, R6, !PT ;  /* 0x00000006ad0f7209 */ /* 0x000fe40007810000 */
[----:B------:R-:W-:-:S02]  /*5a50*/  FSEL R177, R177, -INF , P2 ;  /* 0xff800000b1b17808 */ /* 0x000fc40001000000 */
[----:B------:R-:W-:Y:S02]  /*5a60*/  FMNMX.FTZ R6, R176, R15, !PT ;  /* 0x0000000fb0067209 */ /* 0x000fe40007810000 */
[----:B------:R-:W-:Y:S02]  /*5a70*/  ISETP.GT.AND P1, PT, R14, 0x39, PT ;  /* 0x000000390e00780c */ /* 0x000fe40003f24270 */
[----:B------:R-:W-:Y:S02]  /*5a80*/  FSEL R180, R180, -INF , P3 ;  /* 0xff800000b4b47808 */ /* 0x000fe40001800000 */
[----:B------:R-:W-:Y:S02]  /*5a90*/  FMNMX.FTZ R15, R177, R6, !PT ;  /* 0x00000006b10f7209 */ /* 0x000fe40007810000 */
[----:B------:R-:W-:Y:S02]  /*5aa0*/  FSEL R181, R181, -INF , P1 ;  /* 0xff800000b5b57808 */ /* 0x000fe40000800000 */
[----:B------:R-:W-:-:S02]  /*5ab0*/  FMNMX.FTZ R6, R180, R15, !PT ;  /* 0x0000000fb4067209 */ /* 0x000fc40007810000 */
        /* <DEDUP_REMOVED lines=272> */
.L_x_4298:
[----:B------:R0:W1:Y:S01]  /*6bc0*/  SYNCS.PHASECHK.TRANS64.TRYWAIT P1, [UR23+0x28c50], R7 ;  /* 0x028c5007ff0075a7 */ /* 0x0000620008020157 */
[----:B------:R-:W-:Y:S05]  /*6bd0*/  @!P0 BRA `(.L_x_4299) ;  /* 0x0000000000048947 */ /* 0x000fea0003800000 */
[----:B------:R-:W-:Y:S01]  /*6be0*/  BPT.TRAP 0x1 ;  /* 0x000000040000795c */ /* 0x000fe20000300000 */
.L_x_4299:
[----:B-1----:R-:W-:Y:S05]  /*6bf0*/  @P1 BRA `(.L_x_4300) ;  /* 0x0000000000081947 */ /* 0x002fea0003800000 */
[----:B------:R-:W1:Y:S02]  /*6c00*/  SYNCS.PHASECHK.TRANS64.TRYWAIT P1, [UR23+0x28c50], R7 ;  /* 0x028c5007ff0075a7 */ /* 0x000e640008020157 */
[----:B-1----:R-:W-:Y:S05]  /*6c10*/  @!P1 BRA `(.L_x_4301) ;  /* 0x000000b0004c9947 */ /* 0x002fea0003800000 */
.L_x_4300:
        /* <DEDUP_REMOVED lines=34> */
.L_x_4302:
[----:B------:R-:W-:Y:S01]  /*6e40*/  UISETP.GT.AND UP0, UPT, UR21, UR20, UPT ;  /* 0x000000141500728c */ /* 0x000fe2000bf04270 */
[----:B-1----:R-:W-:Y:S01]  /*6e50*/  IMAD.MOV.U32 R8, RZ, RZ, R5 ;  /* 0x000000ffff087224 */ /* 0x002fe200078e0005 */
[----:B------:R-:W-:Y:S01]  /*6e60*/  UIADD3 UR23, UR23, 0x28c60, URZ ;  /* 0x00028c6017177890 */ /* 0x000fe2000fffe03f */
[----:B------:R-:W-:Y:S01]  /*6e70*/  IMAD.MOV.U32 R9, RZ, RZ, R6 ;  /* 0x000000ffff097224 */ /* 0x000fe200078e0006 */
[----:B------:R-:W-:Y:S02]  /*6e80*/  UIADD3 UR21, UR21, -0x1, URZ ;  /* 0xffffffff15157890 */ /* 0x000fe4000fffe03f */
[----:B------:R-:W-:Y:S01]  /*6e90*/  PLOP3.LUT P1, PT, PT, PT, UP0, 0x80, 0x0 ;  /* 0x000000000000781c */ /* 0x000fe20003f2f008 */
[----:B------:R-:W-:Y:S01]  /*6ea0*/  UPRMT UR23, UR40, 0x654, UR23 ;  /* 0x0000065428177896 */ /* 0x000fe20008000017 */
[----:B------:R-:W-:-:S08]  /*6eb0*/  UMOV UR24, UR38 ;  /* 0x0000002600187c82 */ /* 0x000fd00008000000 */
[----:B------:R-:W-:Y:S03]  /*6ec0*/  SYNCS.ARRIVE.TRANS64.RED.A1T0 RZ, [UR23], RZ ;  /* 0x000000ffffff79a7 */ /* 0x000fe60008100417 */
[----:B------:R-:W-:Y:S05]  /*6ed0*/  @P1 BRA `(.L_x_4303) ;  /* 0xffffffe000781947 */ /* 0x000fea000383ffff */
.L_x_4292:
[----:B------:R-:W-:-:S13]  /*6ee0*/  ISETP.LE.AND P1, PT, RZ, UR21, PT ;  /* 0x00000015ff007c0c */ /* 0x000fda000bf23270 */
[----:B------:R-:W-:Y:S05]  /*6ef0*/  @!P1 BRA `(.L_x_4304) ;  /* 0x0000001800389947 */ /* 0x000fea0003800000 */
[----:B------:R-:W-:Y:S01]  /*6f00*/  IMAD.MOV.U32 R9, RZ, RZ, R5 ;  /* 0x000000ffff097224 */ /* 0x000fe200078e0005 */
[----:B------:R-:W-:Y:S01]  /*6f10*/  MOV R11, R6 ;  /* 0x00000006000b7202 */ /* 0x000fe20000000f00 */
[----:B------:R-:W-:Y:S01]  /*6f20*/  UMOV UR23, UR38 ;  /* 0x0000002600177c82 */ /* 0x000fe20008000000 */
[----:B------:R-:W-:-:S05]  /*6f30*/  ULDC UR20, c[0x0][0x988] ;  /* 0x0002620000147ab9 */ /* 0x000fca0000000800 */
.L_x_4315:
[----:B------:R-:W-:-:S04]  /*6f40*/  UIADD3 UR38, UR23, 0x1, URZ ;  /* 0x0000000117267890 */ /* 0x000fc8000fffe03f */
[----:B------:R-:W-:-:S04]  /*6f50*/  UISETP.NE.AND UP0, UPT, UR38, 0x2, UPT ;  /* 0x000000022600788c */ /* 0x000fc8000bf05270 */
[----:B------:R-:W-:Y:S02]  /*6f60*/  USEL UR6, URZ, 0x1, UP0 ;  /* 0x000000013f067887 */ /* 0x000fe40008000000 */
[----:B------:R-:W-:Y:S02]  /*6f70*/  USEL UR38, UR38, URZ, UP0 ;  /* 0x0000003f26267287 */ /* 0x000fe40008000000 */
[----:B------:R-:W-:Y:S01]  /*6f80*/  ULOP3.LUT UR37, UR37, UR6, URZ, 0x3c, !UPT ;  /* 0x0000000625257292 */ /* 0x000fe2000f8e3c3f */
[----:B-1----:R-:W-:Y:S11]  /*6f90*/  @!P0 BRA `(.L_x_4305) ;  /* 0x0000000000048947 */ /* 0x002ff60003800000 */
[----:B------:R-:W-:Y:S01]  /*6fa0*/  BPT.TRAP 0x1 ;  /* 0x000000040000795c */ /* 0x000fe20000300000 */
.L_x_4305:
[----:B------:R-:W-:Y:S01]  /*6fb0*/  ULEA UR22, UR38, UR41, 0x3 ;  /* 0x0000002926167291 */ /* 0x000fe2000f8e183f */
[----:B0123--:R-:W-:-:S05]  /*6fc0*/  IMAD.U32 R7, RZ, RZ, UR37 ;  /* 0x00000025ff077e24 */ /* 0x00ffca000f8e00ff */
[----:B------:R-:W-:-:S04]  /*6fd0*/  SHF.L.U32 R7, R7, 0x1f, RZ ;  /* 0x0000001f07077819 */ /* 0x000fc800000006ff */
[----:B------:R0:W1:Y:S01]  /*6fe0*/  SYNCS.PHASECHK.TRANS64.TRYWAIT P1, [UR22+0x28c30], R7 ;  /* 0x028c3007ff0075a7 */ /* 0x0000620008020156 */
[----:B------:R-:W-:Y:S05]  /*6ff0*/  @!P0 BRA `(.L_x_4306) ;  /* 0x0000000000048947 */ /* 0x000fea0003800000 */
[----:B------:R-:W-:Y:S01]  /*7000*/  BPT.TRAP 0x1 ;  /* 0x000000040000795c */ /* 0x000fe20000300000 */
.L_x_4306:
[----:B-1----:R-:W-:Y:S05]  /*7010*/  @P1 BRA `(.L_x_4307) ;  /* 0x0000000000081947 */ /* 0x002fea0003800000 */
[----:B------:R-:W1:Y:S02]  /*7020*/  SYNCS.PHASECHK.TRANS64.TRYWAIT P1, [UR22+0x28c30], R7 ;  /* 0x028c3007ff0075a7 */ /* 0x000e640008020156 */
[----:B-1----:R-:W-:Y:S05]  /*7030*/  @!P1 BRA `(.L_x_4308) ;  /* 0x000000ac005c9947 */ /* 0x002fea0003800000 */
.L_x_4307:
        /* <DEDUP_REMOVED lines=23> */
.L_x_4309:
        /* <DEDUP_REMOVED lines=306> */
.L_x_4310:
[----:B------:R2:W3:Y:S01]  /*84d0*/  SYNCS.PHASECHK.TRANS64.TRYWAIT P1, [UR22+0x28c50], R7 ;  /* 0x028c5007ff0075a7 */ /* 0x0004e20008020156 */
[----:B------:R-:W-:Y:S05]  /*84e0*/  @!P0 BRA `(.L_x_4311) ;  /* 0x0000000000048947 */ /* 0x000fea0003800000 */
[----:B------:R-:W-:Y:S01]  /*84f0*/  BPT.TRAP 0x1 ;  /* 0x000000040000795c */ /* 0x000fe20000300000 */
.L_x_4311:
[----:B---3--:R-:W-:Y:S05]  /*8500*/  @P1 BRA `(.L_x_4312) ;  /* 0x0000000000081947 */ /* 0x008fea0003800000 */
[----:B------:R-:W3:Y:S02]  /*8510*/  SYNCS.PHASECHK.TRANS64.TRYWAIT P1, [UR22+0x28c50], R7 ;  /* 0x028c5007ff0075a7 */ /* 0x000ee40008020156 */
[----:B---3--:R-:W-:Y:S05]  /*8520*/  @!P1 BRA `(.L_x_4313) ;  /* 0x0000009800389947 */ /* 0x008fea0003800000 */
.L_x_4312:
        /* <DEDUP_REMOVED lines=34> */
.L_x_4314:
[----:B------:R-:W-:Y:S01]  /*8750*/  UIADD3 UR22, UR22, 0x28c60, URZ ;  /* 0x00028c6016167890 */ /* 0x000fe2000fffe03f */
[----:B------:R-:W-:Y:S01]  /*8760*/  ISETP.LT.AND P1, PT, RZ, UR21, PT ;  /* 0x00000015ff007c0c */ /* 0x000fe2000bf21270 */
[----:B------:R-:W-:Y:S01]  /*8770*/  UIADD3 UR21, UR21, -0x1, URZ ;  /* 0xffffffff15157890 */ /* 0x000fe2000fffe03f */
[----:B------:R-:W-:Y:S01]  /*8780*/  IMAD.MOV.U32 R9, RZ, RZ, R5 ;  /* 0x000000ffff097224 */ /* 0x000fe200078e0005 */
[----:B------:R-:W-:Y:S01]  /*8790*/  UPRMT UR22, UR40, 0x654, UR22 ;  /* 0x0000065428167896 */ /* 0x000fe20008000016 */
[----:B------:R-:W-:Y:S01]  /*87a0*/  IMAD.MOV.U32 R11, RZ, RZ, R6 ;  /* 0x000000ffff0b7224 */ /* 0x000fe200078e0006 */
[----:B------:R-:W-:-:S07]  /*87b0*/  UMOV UR23, UR38 ;  /* 0x0000002600177c82 */ /* 0x000fce0008000000 */
[----:B------:R-:W-:Y:S01]  /*87c0*/  SYNCS.ARRIVE.TRANS64.RED.A1T0 RZ, [UR22], RZ ;  /* 0x000000ffffff79a7 */ /* 0x000fe20008100416 */
[----:B------:R-:W-:Y:S05]  /*87d0*/  @P1 BRA `(.L_x_4315) ;  /* 0xffffffe400d81947 */ /* 0x000fea000383ffff */
.L_x_4304:
[----:B------:R-:W5:Y:S01]  /*87e0*/  SHFL.BFLY PT, R0, R3, 0x2, 0x1f ;  /* 0x0c401f0003007f89 */ /* 0x000f6200000e0000 */
[----:B------:R-:W-:Y:S01]  /*87f0*/  IMAD.MOV R11, RZ, RZ, -R18 ;  /* 0x000000ffff0b7224 */ /* 0x000fe200078e0a12 */
[----:B------:R-:W-:Y:S01]  /*8800*/  UIADD3 UR36, UR36, 0x1, URZ ;  /* 0x0000000124247890 */ /* 0x000fe2000fffe03f */
[----:B------:R-:W-:Y:S01]  /*8810*/  IMAD.U32 R13, RZ, RZ, UR10 ;  /* 0x0000000aff0d7e24 */ /* 0x000fe2000f8e00ff */
[----:B0123--:R-:W0:Y:S01]  /*8820*/  SHFL.BFLY PT, R7, R4, 0x2, 0x1f ;  /* 0x0c401f0004077f89 */ /* 0x00fe2200000e0000 */
        /* <DEDUP_REMOVED lines=10> */
[----:B------:R-:W-:Y:S01]  /*88d0*/  @!P0 LEA R3, R3, R16, 0x6 ;  /* 0x0000001003038211 */ /* 0x000fe200078e30ff */
[----:B------:R-:W-:Y:S01]  /*88e0*/  UISETP.NE.AND UP0, UPT, UR38, 0x2, UPT ;  /* 0x000000022600788c */ /* 0x000fe2000bf05270 */
[----:B------:R-:W1:Y:S02]  /*88f0*/  SHFL.BFLY PT, R7, R8, 0x1, 0x1f ;  /* 0x0c201f0008077f89 */ /* 0x000e6400000e0000 */
        /* <DEDUP_REMOVED lines=11> */
[----:B------:R-:W1:Y:S08]  /*89b0*/  @P2 MUFU.RCP R0, R7 ;  /* 0x0000000700002308 */ /* 0x000e700000001000 */
[----:B------:R-:W2:Y:S01]  /*89c0*/  @P2 MUFU.LG2 R7, R7 ;  /* 0x0000000700072308 */ /* 0x000ea20000000c00 */
[-C--:B0-----:R-:W-:Y:S01]  /*89d0*/  FMUL.FTZ R168, R32, R11.reuse ;  /* 0x0000000b20a87220 */ /* 0x081fe20000410000 */
[----:B------:R-:W-:Y:S01]  /*89e0*/  @!P0 STS [R4+0x28800], R11 ;  /* 0x0288000b04008388 */ /* 0x000fe20000000800 */
[-C--:B------:R-:W-:Y:S01]  /*89f0*/  FMUL.FTZ R170, R28, R11.reuse ;  /* 0x0000000b1caa7220 */ /* 0x080fe20000410000 */
[----:B------:R-:W-:Y:S01]  /*8a00*/  FMUL.FTZ R28, R29, R11 ;  /* 0x0000000b1d1c7220 */ /* 0x000fe20000410000 */
[----:B------:R-:W-:-:S02]  /*8a10*/  IMAD.U32 R29, RZ, RZ, UR10 ;  /* 0x0000000aff1d7e24 */ /* 0x000fc4000f8e00ff */
[-C--:B------:R-:W-:Y:S01]  /*8a20*/  FMUL.FTZ R171, R24, R11.reuse ;  /* 0x0000000b18ab7220 */ /* 0x080fe20000410000 */
[-C--:B------:R-:W-:Y:S01]  /*8a30*/  FMUL.FTZ R169, R25, R11.reuse ;  /* 0x0000000b19a97220 */ /* 0x080fe20000410000 */
[----:B------:R-:W0:Y:S01]  /*8a40*/  @P1 MUFU.LG2 R32, R9 ;  /* 0x0000000900201308 */ /* 0x000e220000000c00 */
[----:B-1----:R1:W-:Y:S01]  /*8a50*/  @!P0 STS [R4+0x28820], R0 ;  /* 0x0288200004008388 */ /* 0x0023e20000000800 */
[----:B------:R-:W-:Y:S01]  /*8a60*/  @P1 FMUL.FTZ R29, R29, 0.69314718246459960938 ;  /* 0x3f3172181d1d1820 */ /* 0x000fe20000410000 */
[-C--:B----4-:R-:W-:Y:S01]  /*8a70*/  FMUL.FTZ R166, R33, R11.reuse ;  /* 0x0000000b21a67220 */ /* 0x090fe20000410000 */
        /* <DEDUP_REMOVED lines=129> */
.L_x_4269:
        /* <DEDUP_REMOVED lines=44> */
[----:B------:R-:W-:Y:S01]  /*9550*/  LOP3.LUT R32, R175, 0x380, RZ, 0xc0, !PT ;  /* 0x00000380af207812 */ /* 0x000fe200078ec0ff */
[--C-:B------:R-:W-:Y:S01]  /*9560*/  IMAD.X R33, RZ, RZ, R5.reuse, P1 ;  /* 0x000000ffff217224 */ /* 0x100fe200008e0605 */
[----:B------:R-:W-:Y:S01]  /*9570*/  IADD3 R183, P6, R4, 0x2020, RZ ;  /* 0x0000202004b77810 */ /* 0x000fe20007fde0ff */
[----:B------:R-:W-:Y:S01]  /*9580*/  IMAD.X R37, RZ, RZ, R5, P0 ;  /* 0x000000ffff257224 */ /* 0x000fe200000e0605 */
[----:B------:R-:W-:-:S02]  /*9590*/  SHF.R.U64 R32, R32, 0x3, RZ ;  /* 0x0000000320207819 */ /* 0x000fc400000012ff */
[C---:B------:R-:W-:Y:S02]  /*95a0*/  IADD3 R6, P0, R4.reuse, 0x4020, RZ ;  /* 0x0000402004067810 */ /* 0x040fe40007f1e0ff */
[C---:B------:R-:W-:Y:S02]  /*95b0*/  LOP3.LUT R29, R4.reuse, 0x380, RZ, 0xc0, !PT ;  /* 0x00000380041d7812 */ /* 0x040fe400078ec0ff */
[----:B------:R-:W-:Y:S01]  /*95c0*/  IADD3.X R49, RZ, R5, RZ, P6, !PT ;  /* 0x00000005ff317210 */ /* 0x000fe200037fe4ff */
[--C-:B------:R-:W-:Y:S01]  /*95d0*/  IMAD.X R107, RZ, RZ, R5.reuse, P0 ;  /* 0x000000ffff6b7224 */ /* 0x100fe200000e0605 */
[C---:B------:R-:W-:Y:S02]  /*95e0*/  IADD3 R179, P4, R4.reuse, 0x60, RZ ;  /* 0x0000006004b37810 */ /* 0x040fe40007f9e0ff */
[C---:B------:R-:W-:Y:S02]  /*95f0*/  IADD3 R181, P3, R4.reuse, 0x2000, RZ ;  /* 0x0000200004b57810 */ /* 0x040fe40007f7e0ff */
[C---:B------:R-:W-:Y:S01]  /*9600*/  IADD3 R205, P5, R4.reuse, 0x2040, RZ ;  /* 0x0000204004cd7810 */ /* 0x040fe20007fbe0ff */
[--C-:B------:R-:W-:Y:S01]  /*9610*/  IMAD.X R41, RZ, RZ, R5.reuse, P4 ;  /* 0x000000ffff297224 */ /* 0x100fe200020e0605 */
[C---:B------:R-:W-:Y:S01]  /*9620*/  IADD3 R207, P2, R4.reuse, 0x2060, RZ ;  /* 0x0000206004cf7810 */ /* 0x040fe20007f5e0ff */
[--C-:B------:R-:W-:Y:S01]  /*9630*/  IMAD.X R45, RZ, RZ, R5.reuse, P3 ;  /* 0x000000ffff2d7224 */ /* 0x100fe200018e0605 */
        /* <DEDUP_REMOVED lines=10> */
[C---:B------:R-:W-:Y:S02]  /*96e0*/  IADD3 R110, P4, R4.reuse, 0x4040, RZ ;  /* 0x00004040046e7810 */ /* 0x040fe40007f9e0ff */
[C---:B------:R-:W-:Y:S02]  /*96f0*/  IADD3 R114, P3, R4.reuse, 0x4060, RZ ;  /* 0x0000406004727810 */ /* 0x040fe40007f7e0ff */
[C---:B------:R-:W-:Y:S01]  /*9700*/  IADD3 R0, P5, R4.reuse, 0x6020, RZ ;  /* 0x0000602004007810 */ /* 0x040fe20007fbe0ff */
[--C-:B------:R-:W-:Y:S01]  /*9710*/  IMAD.X R111, RZ, RZ, R5.reuse, P4 ;  /* 0x000000ffff6f7224 */ /* 0x100fe200020e0605 */
[C---:B------:R-:W-:Y:S01]  /*9720*/  IADD3 R126, P2, R4.reuse, 0x6040, RZ ;  /* 0x00006040047e7810 */ /* 0x040fe20007f5e0ff */
[--C-:B------:R-:W-:Y:S01]  /*9730*/  IMAD.X R115, RZ, RZ, R5.reuse, P3 ;  /* 0x000000ffff737224 */ /* 0x100fe200018e0605 */
[----:B------:R-:W-:Y:S01]  /*9740*/  IADD3 R174, P1, R4, 0x6060, RZ ;  /* 0x0000606004ae7810 */ /* 0x000fe20007f3e0ff */
[--C-:B------:R-:W-:Y:S01]  /*9750*/  IMAD.X R123, RZ, RZ, R5.reuse, P5 ;  /* 0x000000ffff7b7224 */ /* 0x100fe200028e0605 */
[----:B------:R-:W-:Y:S01]  /*9760*/  SHF.R.U64 R175, R175, 0x3, RZ ;  /* 0x00000003afaf7819 */ /* 0x000fe200000012ff */
[--C-:B------:R-:W-:Y:S01]  /*9770*/  IMAD.X R127, RZ, RZ, R5.reuse, P2 ;  /* 0x000000ffff7f7224 */ /* 0x100fe200010e0605 */
[----:B------:R-:W-:Y:S01]  /*9780*/  LOP3.LUT R4, R29, R4, RZ, 0x3c, !PT ;  /* 0x000000041d047212 */ /* 0x000fe200078e3cff */
[----:B------:R-:W-:Y:S01]  /*9790*/  IMAD.X R29, RZ, RZ, R5, P1 ;  /* 0x000000ffff1d7224 */ /* 0x000fe200008e0605 */
[----:B------:R-:W-:-:S02]  /*97a0*/  LOP3.LUT R36, R177, 0x380, RZ, 0xc0, !PT ;  /* 0x00000380b1247812 */ /* 0x000fc400078ec0ff */
[----:B------:R-:W-:Y:S02]  /*97b0*/  LOP3.LUT R40, R179, 0x380, RZ, 0xc0, !PT ;  /* 0x00000380b3287812 */ /* 0x000fe400078ec0ff */
[----:B------:R-:W-:Y:S02]  /*97c0*/  SHF.R.U64 R118, R118, 0x3, RZ ;  /* 0x0000000376767819 */ /* 0x000fe400000012ff */
[----:B------:R-:W-:Y:S02]  /*97d0*/  LOP3.LUT R44, R181, 0x380, RZ, 0xc0, !PT ;  /* 0x00000380b52c7812 */ /* 0x000fe400078ec0ff */
[----:B------:R-:W-:Y:S02]  /*97e0*/  LOP3.LUT R106, R175, R6, RZ, 0x3c, !PT ;  /* 0x00000006af6a7212 */ /* 0x000fe400078e3cff */
[----:B------:R-:W-:Y:S02]  /*97f0*/  SHF.R.U64 R36, R36, 0x3, RZ ;  /* 0x0000000324247819 */ /* 0x000fe400000012ff */
[----:B------:R-:W-:-:S02]  /*9800*/  SHF.R.U64 R40, R40, 0x3, RZ ;  /* 0x0000000328287819 */ /* 0x000fc400000012ff */
[----:B------:R-:W-:Y:S02]  /*9810*/  LOP3.LUT R48, R183, 0x380, RZ, 0xc0, !PT ;  /* 0x00000380b7307812 */ /* 0x000fe400078ec0ff */
[----:B------:R-:W-:Y:S02]  /*9820*/  MOV R175, R4 ;  /* 0x0000000400af7202 */ /* 0x000fe40000000f00 */
[----:B------:R-:W-:Y:S02]  /*9830*/  LOP3.LUT R52, R205, 0x380, RZ, 0xc0, !PT ;  /* 0x00000380cd347812 */ /* 0x000fe400078ec0ff */
[----:B------:R-:W-:Y:S02]  /*9840*/  LOP3.LUT R118, R118, R7, RZ, 0x3c, !PT ;  /* 0x0000000776767212 */ /* 0x000fe400078e3cff */
[----:B------:R-:W-:Y:S02]  /*9850*/  F2FP.F16.F32.PACK_AB R5, R27, R26 ;  /* 0x0000001a1b05723e */ /* 0x000fe400000000ff */
[----:B------:R-:W-:-:S02]  /*9860*/  LOP3.LUT R98, R207, 0x380, RZ, 0xc0, !PT ;  /* 0x00000380cf627812 */ /* 0x000fc400078ec0ff */
[----:B------:R-:W-:Y:S02]  /*9870*/  F2FP.F16.F32.PACK_AB R4, R169, R171 ;  /* 0x000000aba904723e */ /* 0x000fe400000000ff */
[----:B------:R-:W-:Y:S02]  /*9880*/  LOP3.LUT R27, R0, 0x380, RZ, 0xc0, !PT ;  /* 0x00000380001b7812 */ /* 0x000fe400078ec0ff */
[----:B------:R-:W-:Y:S02]  /*9890*/  F2FP.F16.F32.PACK_AB R6, R28, R170 ;  /* 0x000000aa1c06723e */ /* 0x000fe400000000ff */
[----:B------:R-:W-:Y:S02]  /*98a0*/  F2FP.F16.F32.PACK_AB R7, R31, R30 ;  /* 0x0000001e1f07723e */ /* 0x000fe400000000ff */
[----:B------:R-:W-:Y:S02]  /*98b0*/  SHF.R.U64 R44, R44, 0x3, RZ ;  /* 0x000000032c2c7819 */ /* 0x000fe400000012ff */
[----:B------:R-:W-:Y:S01]  /*98c0*/  LOP3.LUT R102, R209, 0x380, RZ, 0xc0, !PT ;  /* 0x00000380d1667812 */ /* 0x000fe200078ec0ff */
[----:B------:R0:W-:Y:S01]  /*98d0*/  STSM.16.M88.4 [R175], R4 ;  /* 0x00000004af007844 */ /* 0x0001e20000000200 */
[----:B------:R-:W-:-:S02]  /*98e0*/  LOP3.LUT R36, R36, R177, RZ, 0x3c, !PT ;  /* 0x000000b124247212 */ /* 0x000fc400078e3cff */
[----:B------:R-:W-:Y:S02]  /*98f0*/  LOP3.LUT R40, R40, R179, RZ, 0x3c, !PT ;  /* 0x000000b328287212 */ /* 0x000fe400078e3cff */
[----:B------:R-:W-:Y:S02]  /*9900*/  SHF.R.U64 R48, R48, 0x3, RZ ;  /* 0x0000000330307819 */ /* 0x000fe400000012ff */
[----:B------:R-:W-:Y:S02]  /*9910*/  SHF.R.U64 R52, R52, 0x3, RZ ;  /* 0x0000000334347819 */ /* 0x000fe400000012ff */
[----:B------:R-:W-:Y:S02]  /*9920*/  LOP3.LUT R177, R110, 0x380, RZ, 0xc0, !PT ;  /* 0x000003806eb17812 */ /* 0x000fe400078ec0ff */
[----:B------:R-:W-:Y:S02]  /*9930*/  LOP3.LUT R179, R114, 0x380, RZ, 0xc0, !PT ;  /* 0x0000038072b37812 */ /* 0x000fe400078ec0ff */
[----:B------:R-:W-:-:S02]  /*9940*/  SHF.R.U64 R98, R98, 0x3, RZ ;  /* 0x0000000362627819 */ /* 0x000fc400000012ff */
[----:B------:R-:W-:Y:S02]  /*9950*/  SHF.R.U64 R27, R27, 0x3, RZ ;  /* 0x000000031b1b7819 */ /* 0x000fe400000012ff */
[----:B------:R-:W-:Y:S02]  /*9960*/  LOP3.LUT R44, R44, R181, RZ, 0x3c, !PT ;  /* 0x000000b52c2c7212 */ /* 0x000fe400078e3cff */
[----:B------:R-:W-:Y:S02]  /*9970*/  SHF.R.U64 R102, R102, 0x3, RZ ;  /* 0x0000000366667819 */ /* 0x000fe400000012ff */
[----:B------:R-:W-:Y:S02]  /*9980*/  LOP3.LUT R48, R48, R183, RZ, 0x3c, !PT ;  /* 0x000000b730307212 */ /* 0x000fe400078e3cff */
[----:B------:R-:W-:Y:S02]  /*9990*/  MOV R33, R32 ;  /* 0x0000002000217202 */ /* 0x000fe40000000f00 */
[----:B0-----:R-:W-:-:S02]  /*99a0*/  F2FP.F16.F32.PACK_AB R4, R166, R168 ;  /* 0x000000a8a604723e */ /* 0x001fc400000000ff */
[----:B------:R-:W-:Y:S02]  /*99b0*/  F2FP.F16.F32.PACK_AB R5, R35, R34 ;  /* 0x000000222305723e */ /* 0x000fe400000000ff */
[----:B------:R-:W-:Y:S02]  /*99c0*/  F2FP.F16.F32.PACK_AB R6, R164, R167 ;  /* 0x000000a7a406723e */ /* 0x000fe400000000ff */
[----:B------:R-:W-:Y:S02]  /*99d0*/  F2FP.F16.F32.PACK_AB R7, R39, R38 ;  /* 0x000000262707723e */ /* 0x000fe400000000ff */
[----:B------:R-:W-:Y:S02]  /*99e0*/  LOP3.LUT R52, R52, R205, RZ, 0x3c, !PT ;  /* 0x000000cd34347212 */ /* 0x000fe400078e3cff */
[----:B------:R-:W-:Y:S01]  /*99f0*/  SHF.R.U64 R177, R177, 0x3, RZ ;  /* 0x00000003b1b17819 */ /* 0x000fe200000012ff */
[----:B------:R0:W-:Y:S01]  /*9a00*/  STSM.16.M88.4 [R33], R4 ;  /* 0x0000000421007844 */ /* 0x0001e20000000200 */
[----:B------:R-:W-:-:S02]  /*9a10*/  SHF.R.U64 R179, R179, 0x3, RZ ;  /* 0x00000003b3b37819 */ /* 0x000fc400000012ff */
[----:B------:R-:W-:Y:S02]  /*9a20*/  LOP3.LUT R169, R126, 0x380, RZ, 0xc0, !PT ;  /* 0x000003807ea97812 */ /* 0x000fe400078ec0ff */
[----:B------:R-:W-:Y:S02]  /*9a30*/  MOV R36, R36 ;  /* 0x0000002400247202 */ /* 0x000fe40000000f00 */
[----:B------:R-:W-:Y:S02]  /*9a40*/  LOP3.LUT R98, R98, R207, RZ, 0x3c, !PT ;  /* 0x000000cf62627212 */ /* 0x000fe400078e3cff */
[----:B------:R-:W-:Y:S01]  /*9a50*/  LOP3.LUT R171, R174, 0x380, RZ, 0xc0, !PT ;  /* 0x00000380aeab7812 */ /* 0x000fe200078ec0ff */
[----:B------:R-:W-:Y:S01]  /*9a60*/  STSM.16.M88.4 [R36], R8 ;  /* 0x0000000824007844 */ /* 0x000fe20000000200 */
[----:B------:R-:W-:Y:S02]  /*9a70*/  LOP3.LUT R122, R27, R0, RZ, 0x3c, !PT ;  /* 0x000000001b7a7212 */ /* 0x000fe400078e3cff */
[----:B------:R-:W-:-:S02]  /*9a80*/  MOV R40, R40 ;  /* 0x0000002800287202 */ /* 0x000fc40000000f00 */
[----:B------:R-:W-:Y:S01]  /*9a90*/  LOP3.LUT R102, R102, R209, RZ, 0x3c, !PT ;  /* 0x000000d166667212 */ /* 0x000fe200078e3cff */
[----:B0-----:R-:W-:Y:S01]  /*9aa0*/  IMAD.U32 R5, RZ, RZ, UR8 ;  /* 0x00000008ff057e24 */ /* 0x001fe2000f8e00ff */
[----:B------:R-:W-:Y:S01]  /*9ab0*/  MOV R44, R44 ;  /* 0x0000002c002c7202 */ /* 0x000fe20000000f00 */
[----:B------:R0:W-:Y:S01]  /*9ac0*/  STSM.16.M88.4 [R40], R12 ;  /* 0x0000000c28007844 */ /* 0x0001e20000000200 */
[----:B------:R-:W-:Y:S01]  /*9ad0*/  F2FP.F16.F32.PACK_AB R26, R61, R60 ;  /* 0x0000003c3d1a723e */ /* 0x000fe200000000ff */
[----:B------:R-:W-:Y:S01]  /*9ae0*/  ULDC.64 UR8, c[0x0][0xc08] ;  /* 0x0003020000087ab9 */ /* 0x000fe20000000a00 */
[----:B------:R-:W-:Y:S02]  /*9af0*/  F2FP.F16.F32.PACK_AB R27, R63, R62 ;  /* 0x0000003e3f1b723e */ /* 0x000fe400000000ff */
[----:B------:R-:W-:Y:S02]  /*9b00*/  MOV R48, R48 ;  /* 0x0000003000307202 */ /* 0x000fe40000000f00 */
[----:B------:R-:W-:Y:S01]  /*9b10*/  LOP3.LUT R110, R177, R110, RZ, 0x3c, !PT ;  /* 0x0000006eb16e7212 */ /* 0x000fe200078e3cff */
[----:B------:R-:W-:Y:S01]  /*9b20*/  STSM.16.M88.4 [R44], R24 ;  /* 0x000000182c007844 */ /* 0x000fe20000000200 */
[----:B------:R-:W-:-:S02]  /*9b30*/  LOP3.LUT R114, R179, R114, RZ, 0x3c, !PT ;  /* 0x00000072b3727212 */ /* 0x000fc400078e3cff */
[----:B------:R-:W-:Y:S01]  /*9b40*/  SHF.R.U64 R169, R169, 0x3, RZ ;  /* 0x00000003a9a97819 */ /* 0x000fe200000012ff */
[----:B------:R-:W-:Y:S01]  /*9b50*/  STSM.16.M88.4 [R48], R64 ;  /* 0x0000004030007844 */ /* 0x000fe20000000200 */
[----:B------:R-:W-:Y:S02]  /*9b60*/  MOV R52, R52 ;  /* 0x0000003400347202 */ /* 0x000fe40000000f00 */
[----:B------:R-:W-:Y:S02]  /*9b70*/  F2FP.F16.F32.PACK_AB R74, R77, R76 ;  /* 0x0000004c4d4a723e */ /* 0x000fe400000000ff */
[----:B------:R-:W-:Y:S02]  /*9b80*/  F2FP.F16.F32.PACK_AB R75, R79, R78 ;  /* 0x0000004e4f4b723e */ /* 0x000fe400000000ff */
[----:B------:R-:W-:Y:S02]  /*9b90*/  F2FP.F16.F32.PACK_AB R81, R83, R82 ;  /* 0x000000525351723e */ /* 0x000fe400000000ff */
[----:B------:R-:W-:Y:S01]  /*9ba0*/  F2FP.F16.F32.PACK_AB R88, R89, R88 ;  /* 0x000000585958723e */ /* 0x000fe200000000ff */
[----:B------:R-:W-:Y:S01]  /*9bb0*/  STSM.16.M88.4 [R52], R72 ;  /* 0x0000004834007844 */ /* 0x000fe20000000200 */
[----:B------:R-:W-:-:S02]  /*9bc0*/  SHF.R.U64 R171, R171, 0x3, RZ ;  /* 0x00000003abab7819 */ /* 0x000fc400000012ff */
[----:B------:R-:W-:Y:S02]  /*9bd0*/  MOV R32, R98 ;  /* 0x0000006200207202 */ /* 0x000fe40000000f00 */
[----:B------:R-:W-:Y:S02]  /*9be0*/  F2FP.F16.F32.PACK_AB R82, R85, R84 ;  /* 0x000000545552723e */ /* 0x000fe400000000ff */
[----:B------:R-:W-:Y:S02]  /*9bf0*/  F2FP.F16.F32.PACK_AB R83, R87, R86 ;  /* 0x000000565753723e */ /* 0x000fe400000000ff */
[----:B------:R-:W-:Y:S02]  /*9c00*/  F2FP.F16.F32.PACK_AB R89, R91, R90 ;  /* 0x0000005a5b59723e */ /* 0x000fe400000000ff */
[----:B------:R-:W-:Y:S01]  /*9c10*/  MOV R102, R102 ;  /* 0x0000006600667202 */ /* 0x000fe20000000f00 */
[----:B------:R-:W-:Y:S01]  /*9c20*/  STSM.16.M88.4 [R32], R80 ;  /* 0x0000005020007844 */ /* 0x000fe20000000200 */
[----:B------:R-:W-:-:S02]  /*9c30*/  F2FP.F16.F32.PACK_AB R90, R93, R92 ;  /* 0x0000005c5d5a723e */ /* 0x000fc400000000ff */
[----:B------:R-:W-:Y:S02]  /*9c40*/  F2FP.F16.F32.PACK_AB R91, R95, R94 ;  /* 0x0000005e5f5b723e */ /* 0x000fe400000000ff */
[----:B------:R-:W-:Y:S02]  /*9c50*/  F2FP.F16.F32.PACK_AB R96, R97, R96 ;  /* 0x000000606160723e */ /* 0x000fe400000000ff */
[----:B------:R-:W-:Y:S01]  /*9c60*/  MOV R31, R106 ;  /* 0x0000006a001f7202 */ /* 0x000fe20000000f00 */
[----:B------:R-:W-:Y:S01]  /*9c70*/  STSM.16.M88.4 [R102], R88 ;  /* 0x0000005866007844 */ /* 0x000fe20000000200 */
[----:B------:R-:W-:Y:S02]  /*9c80*/  F2FP.F16.F32.PACK_AB R97, R42, R21 ;  /* 0x000000152a61723e */ /* 0x000fe400000000ff */
[----:B------:R-:W-:Y:S02]  /*9c90*/  F2FP.F16.F32.PACK_AB R98, R101, R100 ;  /* 0x000000646562723e */ /* 0x000fe400000000ff */
[----:B------:R-:W-:-:S02]  /*9ca0*/  F2FP.F16.F32.PACK_AB R99, R50, R46 ;  /* 0x0000002e3263723e */ /* 0x000fc400000000ff */
[----:B------:R-:W-:Y:S02]  /*9cb0*/  F2FP.F16.F32.PACK_AB R104, R105, R104 ;  /* 0x000000686968723e */ /* 0x000fe400000000ff */
[----:B------:R-:W-:Y:S01]  /*9cc0*/  LOP3.LUT R126, R169, R126, RZ, 0x3c, !PT ;  /* 0x0000007ea97e7212 */ /* 0x000fe200078e3cff */
[----:B------:R-:W-:Y:S01]  /*9cd0*/  STSM.16.M88.4 [R31], R96 ;  /* 0x000000601f007844 */ /* 0x000fe20000000200 */
[----:B------:R-:W-:Y:S02]  /*9ce0*/  MOV R110, R110 ;  /* 0x0000006e006e7202 */ /* 0x000fe40000000f00 */
[----:B------:R-:W-:Y:S02]  /*9cf0*/  MOV R30, R114 ;  /* 0x00000072001e7202 */ /* 0x000fe40000000f00 */
[----:B------:R-:W-:Y:S02]  /*9d00*/  F2FP.F16.F32.PACK_AB R105, R56, R54 ;  /* 0x000000363869723e */ /* 0x000fe400000000ff */
[----:B------:R-:W-:-:S02]  /*9d10*/  F2FP.F16.F32.PACK_AB R106, R109, R108 ;  /* 0x0000006c6d6a723e */ /* 0x000fc400000000ff */
[----:B------:R-:W-:Y:S02]  /*9d20*/  F2FP.F16.F32.PACK_AB R107, R152, R58 ;  /* 0x0000003a986b723e */ /* 0x000fe400000000ff */
[----:B------:R-:W-:Y:S02]  /*9d30*/  F2FP.F16.F32.PACK_AB R112, R113, R112 ;  /* 0x000000707170723e */ /* 0x000fe400000000ff */
[----:B------:R-:W-:Y:S01]  /*9d40*/  LOP3.LUT R28, R171, R174, RZ, 0x3c, !PT ;  /* 0x000000aeab1c7212 */ /* 0x000fe200078e3cff */
[----:B------:R-:W-:Y:S01]  /*9d50*/  STSM.16.M88.4 [R110], R104 ;  /* 0x000000686e007844 */ /* 0x000fe20000000200 */
[----:B------:R-:W-:Y:S02]  /*9d60*/  MOV R0, R122 ;  /* 0x0000007a00007202 */ /* 0x000fe40000000f00 */
[----:B------:R-:W-:Y:S02]  /*9d70*/  F2FP.F16.F32.PACK_AB R113, R155, R154 ;  /* 0x0000009a9b71723e */ /* 0x000fe400000000ff */
[----:B------:R-:W-:-:S02]  /*9d80*/  F2FP.F16.F32.PACK_AB R114, R117, R116 ;  /* 0x000000747572723e */ /* 0x000fc400000000ff */
[----:B------:R-:W-:Y:S02]  /*9d90*/  F2FP.F16.F32.PACK_AB R115, R157, R156 ;  /* 0x0000009c9d73723e */ /* 0x000fe400000000ff */
[----:B------:R-:W-:Y:S02]  /*9da0*/  F2FP.F16.F32.PACK_AB R120, R121, R120 ;  /* 0x000000787978723e */ /* 0x000fe400000000ff */
[----:B------:R-:W-:Y:S01]  /*9db0*/  F2FP.F16.F32.PACK_AB R128, R129, R128 ;  /* 0x000000808180723e */ /* 0x000fe200000000ff */
        /* <DEDUP_REMOVED lines=9> */
[----:B------:R-:W-:Y:S02]  /*9e50*/  F2FP.F16.F32.PACK_AB R131, R135, R134 ;  /* 0x000000868783723e */ /* 0x000fe400000000ff */
[----:B------:R-:W-:-:S02]  /*9e60*/  F2FP.F16.F32.PACK_AB R137, R139, R138 ;  /* 0x0000008a8b89723e */ /* 0x000fc400000000ff */
[----:B------:R-:W-:Y:S01]  /*9e70*/  F2FP.F16.F32.PACK_AB R144, R145, R144 ;  /* 0x000000909190723e */ /* 0x000fe200000000ff */
[----:B------:R1:W-:Y:S01]  /*9e80*/  STSM.16.M88.4 [R0], R128 ;  /* 0x0000008000007844 */ /* 0x0003e20000000200 */
[----:B------:R-:W-:Y:S02]  /*9e90*/  MOV R126, R126 ;  /* 0x0000007e007e7202 */ /* 0x000fe40000000f00 */
[----:B------:R-:W-:Y:S02]  /*9ea0*/  F2FP.F16.F32.PACK_AB R138, R141, R140 ;  /* 0x0000008c8d8a723e */ /* 0x000fe400000000ff */
[----:B------:R-:W-:Y:S02]  /*9eb0*/  F2FP.F16.F32.PACK_AB R139, R143, R142 ;  /* 0x0000008e8f8b723e */ /* 0x000fe400000000ff */
[----:B------:R-:W-:Y:S02]  /*9ec0*/  F2FP.F16.F32.PACK_AB R145, R147, R146 ;  /* 0x000000929391723e */ /* 0x000fe400000000ff */
[----:B------:R-:W-:Y:S01]  /*9ed0*/  MOV R28, R28 ;  /* 0x0000001c001c7202 */ /* 0x000fe20000000f00 */
[----:B------:R-:W-:Y:S01]  /*9ee0*/  STSM.16.M88.4 [R126], R136 ;  /* 0x000000887e007844 */ /* 0x000fe20000000200 */
[----:B------:R-:W-:-:S02]  /*9ef0*/  F2FP.F16.F32.PACK_AB R146, R149, R148 ;  /* 0x000000949592723e */ /* 0x000fc400000000ff */
[----:B------:R-:W-:Y:S01]  /*9f00*/  F2FP.F16.F32.PACK_AB R147, R151, R150 ;  /* 0x000000969793723e */ /* 0x000fe200000000ff */
[----:B------:R-:W-:Y:S01]  /*9f10*/  UISETP.NE.U32.AND UP1, UPT, UR8, URZ, UPT ;  /* 0x0000003f0800728c */ /* 0x000fe2000bf25070 */
[----:B------:R-:W-:Y:S02]  /*9f20*/  PLOP3.LUT P0, PT, PT, PT, UP0, 0x80, 0x0 ;  /* 0x000000000000781c */ /* 0x000fe40003f0f008 */
[----:B------:R-:W-:Y:S01]  /*9f30*/  MOV R4, UR4 ;  /* 0x0000000400047c02 */ /* 0x000fe20008000f00 */
[----:B------:R2:W-:Y:S01]  /*9f40*/  STSM.16.M88.4 [R28], R144 ;  /* 0x000000901c007844 */ /* 0x0005e20000000200 */
[----:B------:R-:W-:Y:S01]  /*9f50*/  BAR.SYNC.DEFER_BLOCKING 0x1, 0x100 ;  /* 0x0044000000007b1d */ /* 0x000fe20000010000 */
[----:B------:R-:W-:-:S06]  /*9f60*/  UISETP.NE.AND.EX UP1, UPT, UR9, URZ, UPT, UP1 ;  /* 0x0000003f0900728c */ /* 0x000fcc000bf25310 */
[----:B------:R-:W-:-:S05]  /*9f70*/  PLOP3.LUT P6, PT, PT, PT, UP1, 0x80, 0x0 ;  /* 0x000000000000781c */ /* 0x000fca0003fcf018 */
[----:B------:R-:W-:-:S04]  /*9f80*/  @UP1 UIADD3 UR8, UP2, UR10, UR8, URZ ;  /* 0x000000080a081290 */ /* 0x000fc8000ff5e03f */
[----:B------:R-:W-:Y:S01]  /*9f90*/  @UP1 UIADD3.X UR9, UR11, UR9, URZ, UP2, !UPT ;  /* 0x000000090b091290 */ /* 0x000fe200097fe43f */
[----:B------:R-:W-:Y:S01]  /*9fa0*/  ULDC UR4, c[0x0][0xa88] ;  /* 0x0002a20000047ab9 */ /* 0x000fe20000000800 */
[----:B0-----:R-:W-:Y:S02]  /*9fb0*/  IMAD.U32 R14, RZ, RZ, UR8 ;  /* 0x00000008ff0e7e24 */ /* 0x001fe4000f8e00ff */
[----:B-1----:R-:W-:Y:S01]  /*9fc0*/  IMAD.U32 R0, RZ, RZ, UR4 ;  /* 0x00000004ff007e24 */ /* 0x002fe2000f8e00ff */
[----:B------:R-:W3:Y:S01]  /*9fd0*/  @P0 LDG.E R6, desc[UR50][R4.64] ;  /* 0x0000003204060981 */ /* 0x000ee2000c1e1900 */
[----:B------:R-:W-:Y:S02]  /*9fe0*/  IMAD.U32 R15, RZ, RZ, UR9 ;  /* 0x00000009ff0f7e24 */ /* 0x000fe4000f8e00ff */
        /* <DEDUP_REMOVED lines=13> */
[----:B--2---:R-:W-:Y:S02]  /*a0c0*/  LOP3.LUT R28, R29, 0x380, RZ, 0xc0, !PT ;  /* 0x000003801d1c7812 */ /* 0x004fe400078ec0ff */
        /* <DEDUP_REMOVED lines=21> */
.L_x_4318:
        /* <DEDUP_REMOVED lines=10> */
[----:B------:R-:W-:Y:S01]  /*a2c0*/  IMAD.X R37, RZ, RZ, R173, P5 ;  /* 0x000000ffff257224 */ /* 0x000fe200028e06ad */
[----:B------:R-:W-:Y:S01]  /*a2d0*/  LOP3.LUT R44, R45, 0x380, RZ, 0xc0, !PT ;  /* 0x000003802d2c7812 */ /* 0x000fe200078ec0ff */
[----:B------:R-:W-:Y:S01]  /*a2e0*/  USHF.R.S32.HI UR14, URZ, 0x1f, UR4 ;  /* 0x0000001f3f0e7899 */ /* 0x000fe20008011404 */
[----:B------:R-:W-:Y:S01]  /*a2f0*/  LOP3.LUT R48, R49, 0x380, RZ, 0xc0, !PT ;  /* 0x0000038031307812 */ /* 0x000fe200078ec0ff */
[----:B------:R-:W-:Y:S01]  /*a300*/  USHF.R.S32.HI UR15, URZ, 0x1f, UR44 ;  /* 0x0000001f3f0f7899 */ /* 0x000fe2000801142c */
[----:B------:R-:W-:Y:S01]  /*a310*/  SHF.R.U64 R44, R44, 0x3, RZ ;  /* 0x000000032c2c7819 */ /* 0x000fe200000012ff */
[----:B------:R-:W-:Y:S01]  /*a320*/  USEL UR42, UR42, URZ, !UP0 ;  /* 0x0000003f2a2a7287 */ /* 0x000fe2000c000000 */
[----:B------:R-:W-:Y:S01]  /*a330*/  SHF.R.U64 R40, R40, 0x3, RZ ;  /* 0x0000000328287819 */ /* 0x000fe200000012ff */
[----:B------:R-:W-:Y:S01]  /*a340*/  USEL UR43, UR43, URZ, !UP0 ;  /* 0x0000003f2b2b7287 */ /* 0x000fe2000c000000 */
[----:B------:R-:W-:-:S02]  /*a350*/  SHF.R.U64 R48, R48, 0x3, RZ ;  /* 0x0000000330307819 */ /* 0x000fc400000012ff */
[----:B------:R-:W-:Y:S01]  /*a360*/  LOP3.LUT R44, R44, R45, RZ, 0x3c, !PT ;  /* 0x0000002d2c2c7212 */ /* 0x000fe200078e3cff */
[--C-:B------:R-:W-:Y:S01]  /*a370*/  IMAD.X R45, RZ, RZ, R173.reuse, P6 ;  /* 0x000000ffff2d7224 */ /* 0x100fe200030e06ad */
[----:B------:R-:W-:Y:S01]  /*a380*/  LOP3.LUT R40, R40, R41, RZ, 0x3c, !PT ;  /* 0x0000002928287212 */ /* 0x000fe200078e3cff */
[--C-:B------:R-:W-:Y:S01]  /*a390*/  IMAD.X R41, RZ, RZ, R173.reuse, P0 ;  /* 0x000000ffff297224 */ /* 0x100fe200000e06ad */
[----:B0-----:R-:W-:Y:S02]  /*a3a0*/  ISETP.NE.AND P6, PT, R4, RZ, PT ;  /* 0x000000ff0400720c */ /* 0x001fe40003fc5270 */
[----:B------:R-:W-:Y:S01]  /*a3b0*/  LOP3.LUT R48, R48, R49, RZ, 0x3c, !PT ;  /* 0x0000003130307212 */ /* 0x000fe200078e3cff */
[----:B------:R-:W-:Y:S01]  /*a3c0*/  IMAD.X R49, RZ, RZ, R173, P1 ;  /* 0x000000ffff317224 */ /* 0x000fe200008e06ad */
[----:B------:R-:W-:Y:S02]  /*a3d0*/  IADD3.X R33, RZ, R173, RZ, P4, !PT ;  /* 0x000000adff217210 */ /* 0x000fe400027fe4ff */
        /* <DEDUP_REMOVED lines=35> */
[----:B------:R-:W-:Y:S01]  /*a610*/  IADD3 R10, R185, UR45, RZ ;  /* 0x0000002db90a7c10 */ /* 0x000fe2000fffe0ff */
[----:B------:R-:W-:Y:S01]  /*a620*/  ULDC.64 UR12, c[0x0][0xb90] ;  /* 0x0002e400000c7ab9 */ /* 0x000fe20000000a00 */
[----:B------:R-:W-:Y:S01]  /*a630*/  UMOV UR8, UR4 ;  /* 0x0000000400087c82 */ /* 0x000fe20008000000 */
[----:B------:R-:W-:Y:S01]  /*a640*/  UIMAD UR10, UR15, UR12, URZ ;  /* 0x0000000c0f0a72a4 */ /* 0x000fe2000f8e023f */
[----:B------:R-:W-:Y:S01]  /*a650*/  IMAD.MOV R21, RZ, RZ, -R18 ;  /* 0x000000ffff157224 */ /* 0x000fe200078e0a12 */
[----:B------:R-:W-:Y:S01]  /*a660*/  UMOV UR9, UR14 ;  /* 0x0000000e00097c82 */ /* 0x000fe20008000000 */
[----:B------:R-:W-:Y:S01]  /*a670*/  IMAD.MOV.U32 R4, RZ, RZ, R10 ;  /* 0x000000ffff047224 */ /* 0x000fe200078e000a */
        /* <DEDUP_REMOVED lines=39> */
.L_x_4319:
        /* <DEDUP_REMOVED lines=21> */
[----:B------:R-:W-:Y:S01]  /*aa40*/  IMAD.SHL.U32 R20, R20, 0x4, RZ ;  /* 0x0000000414147824 */ /* 0x000fe200078e00ff */
[----:B------:R-:W-:Y:S01]  /*aa50*/  UIMAD UR10, UR14, UR12, URZ ;  /* 0x0000000c0e0a72a4 */ /* 0x000fe2000f8e023f */
[----:B------:R-:W5:Y:S04]  /*aa60*/  LD.E.128 R44, desc[UR50][R44.64] ;  /* 0x000000322c2c7980 */ /* 0x000f68000c101d00 */
[----:B------:R-:W5:Y:S01]  /*aa70*/  LD.E.128 R48, desc[UR50][R48.64] ;  /* 0x0000003230307980 */ /* 0x000f62000c101d00 */
[----:B------:R-:W2:Y:S01]  /*aa80*/  @P2 LDC R79, c[0x0][0xbf0] ;  /* 0x0002fc00ff4f2b82 */ /* 0x000ea20000000800 */
[----:B------:R-:W-:Y:S01]  /*aa90*/  ISETP.GE.AND P0, PT, R188, UR16, PT ;  /* 0x00000010bc007c0c */ /* 0x000fe2000bf06270 */
[----:B------:R-:W-:Y:S01]  /*aaa0*/  UIMAD.WIDE.U32 UR8, UR4, UR12, URZ ;  /* 0x0000000c040872a5 */ /* 0x000fe2000f8e003f */
[----:B------:R-:W-:Y:S01]  /*aab0*/  LOP3.LUT R20, R20, 0x4, R3, 0xe2, !PT ;  /* 0x0000000414147812 */ /* 0x000fe200078ee203 */
[----:B------:R-:W-:Y:S01]  /*aac0*/  UIMAD UR10, UR4, UR13, UR10 ;  /* 0x0000000d040a72a4 */ /* 0x000fe2000f8e020a */
[----:B------:R-:W-:Y:S01]  /*aad0*/  SEL R21, RZ, 0xffffffff, P0 ;  /* 0xffffffffff157807 */ /* 0x000fe20000000000 */
[----:B------:R-:W-:Y:S01]  /*aae0*/  IMAD R3, R191, 0x20, R192 ;  /* 0x00000020bf037824 */ /* 0x000fe200078e02c0 */
[----:B------:R-:W-:Y:S01]  /*aaf0*/  ULDC.64 UR12, c[0x0][0xae8] ;  /* 0x0002ba00000c7ab9 */ /* 0x000fe20000000a00 */
[----:B------:R-:W-:Y:S01]  /*ab00*/  ISETP.GE.AND P0, PT, R187, UR16, PT ;  /* 0x00000010bb007c0c */ /* 0x000fe2000bf06270 */
[----:B------:R-:W-:Y:S01]  /*ab10*/  UIADD3 UR9, UR9, UR10, URZ ;  /* 0x0000000a09097290 */ /* 0x000fe2000fffe03f */
[----:B------:R-:W-:Y:S01]  /*ab20*/  SHF.L.U32 R21, R21, 0x3, RZ ;  /* 0x0000000315157819 */ /* 0x000fe200000006ff */
[----:B------:R-:W-:Y:S01]  /*ab30*/  UIMAD UR4, UR15, UR12, URZ ;  /* 0x0000000c0f0472a4 */ /* 0x000fe2000f8e023f */
[----:B------:R-:W-:Y:S01]  /*ab40*/  VIADD R82, R3, UR45 ;  /* 0x0000002d03527c36 */ /* 0x000fe20008000000 */
        /* <DEDUP_REMOVED lines=33> */
[----:B------:R-:W-:Y:S01]  /*ad60*/  IMAD R79, R3, UR9, R80 ;  /* 0x00000009034f7c24 */ /* 0x000fe2000f8e0250 */
        /* <DEDUP_REMOVED lines=24> */
[----:B------:R-:W-:-:S02]  /*aef0*/  LOP3.LUT R3, R76, R3, RZ, 0xfc, !PT ;  /* 0x000000034c037212 */ /* 0x000fc400078efcff */
[----:B------:R-:W-:Y:S02]  /*af00*/  IADD3 R21, R21, R79, RZ ;  /* 0x0000004f15157210 */ /* 0x000fe40007ffe0ff */
[C---:B------:R-:W-:Y:S01]  /*af10*/  LEA R84, P1, R20.reuse, UR8, 0x1 ;  /* 0x0000000814547c11 */ /* 0x040fe2000f8208ff */
[----:B-1----:R-:W-:Y:S01]  /*af20*/  SYNCS.ARRIVE.TRANS64.RED.A1T0 RZ, [UR4], RZ ;  /* 0x000000ffffff79a7 */ /* 0x002fe20008100404 */
[----:B------:R-:W-:Y:S02]  /*af30*/  LOP3.LUT R0, R3, R0, RZ, 0xfc, !PT ;  /* 0x0000000003007212 */ /* 0x000fe400078efcff */
        /* <DEDUP_REMOVED lines=35> */
.L_x_4321:
[----:B------:R-:W-:Y:S05]  /*b170*/  BSYNC B1 ;  /* 0x0000000000017941 */ /* 0x000fea0003800000 */
.L_x_4320:
        /* <DEDUP_REMOVED lines=38> */
.L_x_4317:
        /* <DEDUP_REMOVED lines=31> */
.L_x_4323:
[----:B------:R-:W-:Y:S01]  /*b5d0*/  USEL UR42, UR42, URZ, !UP0 ;  /* 0x0000003f2a2a7287 */ /* 0x000fe2000c000000 */
[----:B------:R-:W-:Y:S01]  /*b5e0*/  BSSY B1, `(.L_x_4324) ;  /* 0x000002c000017945 */ /* 0x000fe20003800000 */
[----:B------:R-:W-:-:S03]  /*b5f0*/  USEL UR43, UR43, URZ, !UP0 ;  /* 0x0000003f2b2b7287 */ /* 0x000fc6000c000000 */
[----:B------:R-:W-:Y:S09]  /*b600*/  @P0 BRA `(.L_x_4325) ;  /* 0x0000000000a40947 */ /* 0x000ff20003800000 */
        /* <DEDUP_REMOVED lines=24> */
[----:B-1----:R-:W-:Y:S02]  /*b790*/  @P0 SHF.R.U32.HI R4, RZ, R8, R3 ;  /* 0x00000008ff040219 */ /* 0x002fe40000011603 */
[----:B------:R-:W-:-:S03]  /*b7a0*/  MOV R8, UR10 ;  /* 0x0000000a00087c02 */ /* 0x000fc60008000f00 */
        /* <DEDUP_REMOVED lines=15> */
.L_x_4325:
[----:B------:R-:W-:Y:S05]  /*b8a0*/  BSYNC B1 ;  /* 0x0000000000017941 */ /* 0x000fea0003800000 */
.L_x_4324:
        /* <DEDUP_REMOVED lines=40> */
[----:B------:R-:W-:Y:S01]  /*bb30*/  ULDC.64 UR8, c[0x0][0xae0] ;  /* 0x0002b80000087ab9 */ /* 0x000fe20000000a00 */
[----:B------:R-:W-:Y:S01]  /*bb40*/  IMAD.U32 R5, RZ, RZ, UR43 ;  /* 0x0000002bff057e24 */ /* 0x000fe2000f8e00ff */
[----:B------:R-:W-:Y:S01]  /*bb50*/  SEL R0, RZ, 0x80, P2 ;  /* 0x00000080ff007807 */ /* 0x000fe20001000000 */
[----:B------:R-:W-:Y:S01]  /*bb60*/  IMAD.U32 R4, RZ, RZ, UR42 ;  /* 0x0000002aff047e24 */ /* 0x000fe2000f8e00ff */
[----:B------:R-:W-:Y:S01]  /*bb70*/  MOV R5, UR4 ;  /* 0x0000000400057c02 */ /* 0x000fe20008000f00 */
[----:B------:R-:W-:Y:S01]  /*bb80*/  BSSY B1, `(.L_x_4326) ;  /* 0x0000041000017945 */ /* 0x000fe20003800000 */
[----:B-1----:R-:W-:-:S02]  /*bb90*/  @P0 SHF.R.U32.HI R3, RZ, R7, R6 ;  /* 0x00000007ff030219 */ /* 0x002fc40000011606 */
[----:B------:R-:W-:Y:S02]  /*bba0*/  ISETP.GE.AND P0, PT, R187, UR13, PT ;  /* 0x0000000dbb007c0c */ /* 0x000fe4000bf06270 */
        /* <DEDUP_REMOVED lines=62> */
.L_x_4327:
[----:B------:R-:W-:Y:S05]  /*bf90*/  BSYNC B1 ;  /* 0x0000000000017941 */ /* 0x000fea0003800000 */
.L_x_4326:
        /* <DEDUP_REMOVED lines=36> */
.L_x_4322:
[----:B------:R-:W-:Y:S05]  /*c1e0*/  BSYNC B0 ;  /* 0x0000000000007941 */ /* 0x000fea0003800000 */
.L_x_4316:
[----:B------:R-:W-:Y:S02]  /*c1f0*/  ULDC UR4, c[0x0][0xc3c] ;  /* 0x00030f0000047ab9 */ /* 0x000fe40000000800 */
[----:B------:R-:W-:-:S06]  /*c200*/  UISETP.GE.AND UP0, UPT, UR7, UR4, UPT ;  /* 0x000000040700728c */ /* 0x000fcc000bf06270 */
[----:B------:R-:W-:-:S13]  /*c210*/  PLOP3.LUT P0, PT, PT, PT, UP0, 0x80, 0x0 ;  /* 0x000000000000781c */ /* 0x000fda0003f0f008 */
[----:B------:R-:W-:Y:S05]  /*c220*/  @!P0 BRA `(.L_x_4328) ;  /* 0xffffff4c00508947 */ /* 0x000fea000383ffff */
[----:B------:R-:W-:Y:S05]  /*c230*/  EXIT ;  /* 0x000000000000794d */ /* 0x000fea0003800000 */
.L_x_4263:
        /* <DEDUP_REMOVED lines=16> */
.L_x_4329:
        /* <DEDUP_REMOVED lines=23> */
[----:B-1----:R-:W-:-:S04]  /*c4b0*/  SEL R3, R8, RZ, P3 ;  /* 0x000000ff08037207 */ /* 0x002fc80001800000 */
[----:B------:R-:W-:-:S05]  /*c4c0*/  IADD3 R3, R6, R3, RZ ;  /* 0x0000000306037210 */ /* 0x000fca0007ffe0ff */
        /* <DEDUP_REMOVED lines=14> */
.L_x_4335:
        /* <DEDUP_REMOVED lines=12> */
.L_x_4334:
[----:B------:R-:W-:Y:S05]  /*c670*/  BSYNC B0 ;  /* 0x0000000000007941 */ /* 0x000fea0003800000 */
.L_x_4333:
        /* <DEDUP_REMOVED lines=20> */
.L_x_4331:
        /* <DEDUP_REMOVED lines=20> */
.L_x_4336:
[----:B---3--:R-:W-:Y:S01]  /*c900*/  IMAD R16, R16, UR5, R13 ;  /* 0x0000000510107c24 */ /* 0x008fe2000f8e020d */
[----:B------:R-:W-:Y:S01]  /*c910*/  IABS R2, R6 ;  /* 0x0000000600027213 */ /* 0x000fe20000000000 */
[----:B-12---:R-:W-:-:S03]  /*c920*/  IMAD.MOV R9, RZ, RZ, -R3 ;  /* 0x000000ffff097224 */ /* 0x006fc600078e0a03 */
[----:B0-----:R-:W-:Y:S01]  /*c930*/  IADD3 R11, -R16, UR6, RZ ;  /* 0x00000006100b7c10 */ /* 0x001fe2000fffe1ff */
[----:B------:R-:W-:Y:S02]  /*c940*/  IMAD.MOV R10, RZ, RZ, -R2 ;  /* 0x000000ffff0a7224 */ /* 0x000fe400078e0a02 */
[----:B------:R-:W-:Y:S01]  /*c950*/  IMAD R9, R9, R12, RZ ;  /* 0x0000000c09097224 */ /* 0x000fe200078e02ff */
[----:B------:R-:W-:Y:S01]  /*c960*/  IABS R8, R11 ;  /* 0x0000000b00087213 */ /* 0x000fe20000000000 */
[----:B------:R-:W-:-:S04]  /*c970*/  IMAD.MOV.U32 R2, RZ, RZ, RZ ;  /* 0x000000ffff027224 */ /* 0x000fc800078e00ff */
[----:B------:R-:W-:-:S04]  /*c980*/  IMAD.HI.U32 R2, R3, R9, R2 ;  /* 0x0000000903027227 */ /* 0x000fc800078e0002 */
[----:B------:R-:W-:Y:S01]  /*c990*/  IMAD.MOV.U32 R3, RZ, RZ, R8 ;  /* 0x000000ffff037224 */ /* 0x000fe200078e0008 */
[----:B------:R-:W-:-:S03]  /*c9a0*/  MOV R8, R10 ;  /* 0x0000000a00087202 */ /* 0x000fc60000000f00 */
        /* <DEDUP_REMOVED lines=48> */
.L_x_4332:
[----:B------:R-:W-:Y:S01]  /*ccb0*/  ULDC UR4, c[0x0][0xc3c] ;  /* 0x00030f0000047ab9 */ /* 0x000fe20000000800 */
[----:B------:R-:W-:Y:S01]  /*ccc0*/  IMAD.MOV.U32 R17, RZ, RZ, RZ ;  /* 0x000000ffff117224 */ /* 0x000fe200078e00ff */
[----:B------:R-:W-:Y:S01]  /*ccd0*/  MOV R19, UR4 ;  /* 0x0000000400137c02 */ /* 0x000fe20008000f00 */
[----:B------:R-:W-:Y:S02]  /*cce0*/  IMAD.U32 R16, RZ, RZ, UR6 ;  /* 0x00000006ff107e24 */ /* 0x000fe4000f8e00ff */
[----:B------:R-:W-:-:S07]  /*ccf0*/  IMAD.MOV.U32 R18, RZ, RZ, RZ ;  /* 0x000000ffff127224 */ /* 0x000fce00078e00ff */
.L_x_4337:
[----:B------:R-:W-:-:S13]  /*cd00*/  ISETP.NE.AND P0, PT, R5, RZ, PT ;  /* 0x000000ff0500720c */ /* 0x000fda0003f05270 */
[----:B------:R-:W0:Y:S01]  /*cd10*/  @!P0 S2R R3, SR_CgaCtaId ;  /* 0x0000000000038919 */ /* 0x000e220000008800 */
[----:B------:R-:W-:-:S04]  /*cd20*/  @!P0 MOV R2, 0x400 ;  /* 0x0000040000028802 */ /* 0x000fc80000000f00 */
[----:B0-----:R-:W-:-:S05]  /*cd30*/  @!P0 LEA R2, R3, R2, 0x18 ;  /* 0x0000000203028211 */ /* 0x001fca00078ec0ff */
[----:B------:R0:W-:Y:S01]  /*cd40*/  @!P0 STS.128 [R2+0x28cd0], R16 ;  /* 0x028cd01002008388 */ /* 0x0001e20000000c00 */
[----:B------:R-:W-:Y:S06]  /*cd50*/  BAR.ARV 0x5, 0x180 ;  /* 0x0146000000007b1d */ /* 0x000fec0000002000 */
.L_x_4330:
        /* <DEDUP_REMOVED lines=9> */
[C---:B------:R-:W-:Y:S01]  /*cdf0*/  LOP3.LUT R4, R0.reuse, 0x7f, RZ, 0xc0, !PT ;  /* 0x0000007f00047812 */ /* 0x040fe200078ec0ff */
[----:B------:R-:W-:Y:S01]  /*ce00*/  IMAD.SHL.U32 R5, R0, 0x10, RZ ;  /* 0x0000001000057824 */ /* 0x000fe200078e00ff */
[----:B------:R0:W-:Y:S01]  /*ce10*/  STL [R1+0x24], RZ ;  /* 0x000024ff01007387 */ /* 0x0001e20000100800 */
[C---:B------:R-:W-:Y:S01]  /*ce20*/  LOP3.LUT R3, R2.reuse, 0x1f8, RZ, 0xc0, !PT ;  /* 0x000001f802037812 */ /* 0x040fe200078ec0ff */
[----:B------:R-:W-:Y:S01]  /*ce30*/  BSSY B8, `(.L_x_4338) ;  /* 0x0000495000087945 */ /* 0x000fe20003800000 */
[----:B------:R-:W-:Y:S01]  /*ce40*/  SHF.R.U32.HI R36, RZ, 0x3, R4 ;  /* 0x00000003ff247819 */ /* 0x000fe20000011604 */
[----:B------:R-:W-:Y:S01]  /*ce50*/  IMAD.MOV.U32 R25, RZ, RZ, 0x1 ;  /* 0x00000001ff197424 */ /* 0x000fe200078e00ff */
[----:B------:R-:W-:Y:S01]  /*ce60*/  LOP3.LUT R3, R3, 0x38, R0, 0x78, !PT ;  /* 0x0000003803037812 */ /* 0x000fe200078e7800 */
[----:B------:R-:W-:Y:S01]  /*ce70*/  IMAD.MOV.U32 R24, RZ, RZ, RZ ;  /* 0x000000ffff187224 */ /* 0x000fe200078e00ff */
        /* <DEDUP_REMOVED lines=11> */
[C---:B------:R-:W-:Y:S01]  /*cf30*/  LOP3.LUT R3, R0.reuse, 0x180, RZ, 0xfc, !PT ;  /* 0x0000018000037812 */ /* 0x040fe200078efcff */
[----:B------:R-:W-:Y:S01]  /*cf40*/  IMAD.U32 R23, RZ, RZ, UR4 ;  /* 0x00000004ff177e24 */ /* 0x000fe2000f8e00ff */
[----:B------:R-:W-:-:S03]  /*cf50*/  LOP3.LUT R2, R0, 0x1c0, RZ, 0xfc, !PT ;  /* 0x000001c000027812 */ /* 0x000fc600078efcff */
[----:B------:R-:W-:-:S05]  /*cf60*/  IMAD R0, R33, 0x2, R23 ;  /* 0x0000000221007824 */ /* 0x000fca00078e0217 */
[----:B------:R0:W-:Y:S02]  /*cf70*/  STL [R1+0x2c], R0 ;  /* 0x00002c0001007387 */ /* 0x0001e40000100800 */
.L_x_4399:
[----:B-1----:R-:W1:Y:S02]  /*cf80*/  LDC.64 R30, c[0x0][0xc88] ;  /* 0x00032200ff1e7b82 */ /* 0x002e640000000a00 */
[----:B-1----:R-:W-:-:S06]  /*cf90*/  IMAD.WIDE R30, R19, 0x4, R30 ;  /* 0x00000004131e7825 */ /* 0x002fcc00078e021e */
[----:B------:R1:W0:Y:S01]  /*cfa0*/  LDG.E R30, desc[UR50][R30.64] ;  /* 0x000000321e1e7981 */ /* 0x000222000c1e1900 */
[----:B------:R-:W-:Y:S05]  /*cfb0*/  YIELD ;  /* 0x0000000000007946 */ /* 0x000fea0003800000 */
[----:B------:R-:W-:Y:S01]  /*cfc0*/  ULDC.64 UR4, c[0x0][0xa28] ;  /* 0x00028a0000047ab9 */ /* 0x000fe20000000a00 */
[----:B------:R-:W-:Y:S01]  /*cfd0*/  ULDC.64 UR6, c[0x0][0xa18] ;  /* 0x0002860000067ab9 */ /* 0x000fe20000000a00 */
[----:B------:R-:W-:Y:S01]  /*cfe0*/  ISETP.NE.U32.AND P0, PT, RZ, UR4, PT ;  /* 0x00000004ff007c0c */ /* 0x000fe2000bf05070 */
[----:B-1----:R-:W-:-:S03]  /*cff0*/  IMAD.MOV.U32 R31, RZ, RZ, RZ ;  /* 0x000000ffff1f7224 */ /* 0x002fc600078e00ff */
[----:B------:R-:W-:Y:S02]  /*d000*/  ISETP.NE.AND.EX P0, PT, RZ, UR5, PT, P0 ;  /* 0x00000005ff007c0c */ /* 0x000fe4000bf05300 */
[----:B------:R-:W-:Y:S02]  /*d010*/  MOV R37, RZ ;  /* 0x000000ff00257202 */ /* 0x000fe40000000f00 */
[----:B0-----:R-:W-:-:S09]  /*d020*/  SHF.R.S32.HI R0, RZ, 0x1f, R30 ;  /* 0x0000001fff007819 */ /* 0x001fd2000001141e */
        /* <DEDUP_REMOVED lines=19> */
[----:B--2---:R-:W2:Y:S01]  /*d160*/  @P0 LDG.E R4, desc[UR50][R4.64] ;  /* 0x0000003204040981 */ /* 0x004ea2000c1e1900 */
[----:B------:R-:W-:-:S03]  /*d170*/  UISETP.NE.U32.AND UP0, UPT, UR4, URZ, UPT ;  /* 0x0000003f0400728c */ /* 0x000fc6000bf05070 */
[----:B------:R-:W-:Y:S01]  /*d180*/  ULDC UR4, c[0x0][0x424] ;  /* 0x0001090000047ab9 */ /* 0x000fe20000000800 */
[----:B------:R-:W-:-:S03]  /*d190*/  UISETP.NE.AND.EX UP0, UPT, UR5, URZ, UPT, UP0 ;  /* 0x0000003f0500728c */ /* 0x000fc6000bf05300 */
[----:B------:R-:W-:Y:S01]  /*d1a0*/  ULDC UR5, c[0x0][0x2f0] ;  /* 0x0000bc0000057ab9 */ /* 0x000fe20000000800 */
[----:B------:R-:W-:-:S04]  /*d1b0*/  USEL UR4, UR4, 0x1, UP0 ;  /* 0x0000000104047887 */ /* 0x000fc80008000000 */
[----:B------:R-:W-:-:S06]  /*d1c0*/  UIMAD UR4, UR4, UR5, URZ ;  /* 0x00000005040472a4 */ /* 0x000fcc000f8e023f */
[----:B0-----:R-:W-:Y:S01]  /*d1d0*/  IMAD.U32 R0, RZ, RZ, UR4 ;  /* 0x00000004ff007e24 */ /* 0x001fe2000f8e00ff */
[----:B--2---:R1:W-:Y:S01]  /*d1e0*/  @P0 STL [R1], R4 ;  /* 0x0000000401000387 */ /* 0x0043e20000100800 */
[----:B---34-:R-:W-:Y:S05]  /*d1f0*/  @P0 BRA `(.L_x_4339) ;  /* 0x0000000000200947 */ /* 0x018fea0003800000 */
[----:B------:R-:W-:Y:S02]  /*d200*/  ULDC UR4, c[0x0][0x288] ;  /* 0x0000a20000047ab9 */ /* 0x000fe40000000800 */
[----:B-1----:R-:W-:-:S05]  /*d210*/  IMAD.U32 R4, RZ, RZ, UR4 ;  /* 0x00000004ff047e24 */ /* 0x002fca000f8e00ff */
[----:B------:R0:W-:Y:S01]  /*d220*/  STL [R1], R4 ;  /* 0x0000000401007387 */ /* 0x0001e20000100800 */
[----:B------:R-:W-:Y:S05]  /*d230*/  @!P2 BRA `(.L_x_4339) ;  /* 0x000000000010a947 */ /* 0x000fea0003800000 */
[----:B------:R-:W2:Y:S04]  /*d240*/  LDG.E R5, desc[UR50][R2.64] ;  /* 0x0000003202057981 */ /* 0x000ea8000c1e1900 */
[----:B0-----:R-:W2:Y:S02]  /*d250*/  LDG.E R4, desc[UR50][R2.64+0x4] ;  /* 0x0000043202047981 */ /* 0x001ea4000c1e1900 */
[----:B--2---:R-:W-:-:S05]  /*d260*/  IMAD.IADD R2, R4, 0x1, -R5 ;  /* 0x0000000104027824 */ /* 0x004fca00078e0a05 */
[----:B------:R2:W-:Y:S02]  /*d270*/  STL [R1], R2 ;  /* 0x0000000201007387 */ /* 0x0005e40000100800 */
.L_x_4339:
[----:B------:R-:W-:Y:S01]  /*d280*/  ULDC.64 UR4, c[0x0][0xa20] ;  /* 0x0002880000047ab9 */ /* 0x000fe20000000a00 */
[----:B------:R-:W-:Y:S01]  /*d290*/  IMAD.MOV.U32 R28, RZ, RZ, R30 ;  /* 0x000000ffff1c7224 */ /* 0x000fe200078e001e */
[----:B------:R-:W-:-:S04]  /*d2a0*/  ISETP.NE.U32.AND P0, PT, RZ, UR4, PT ;  /* 0x00000004ff007c0c */ /* 0x000fc8000bf05070 */
[----:B------:R-:W-:-:S13]  /*d2b0*/  ISETP.NE.AND.EX P0, PT, RZ, UR5, PT, P0 ;  /* 0x00000005ff007c0c */ /* 0x000fda000bf05300 */
[----:B------:R-:W-:Y:S05]  /*d2c0*/  @!P0 BRA `(.L_x_4340) ;  /* 0x0000000000108947 */ /* 0x000fea0003800000 */
[----:B-12---:R-:W-:-:S04]  /*d2d0*/  IADD3 R2, P0, R26, UR4, RZ ;  /* 0x000000041a027c10 */ /* 0x006fc8000ff1e0ff */
[----:B------:R-:W-:-:S05]  /*d2e0*/  IADD3.X R3, R27, UR5, RZ, P0, !PT ;  /* 0x000000051b037c10 */ /* 0x000fca00087fe4ff */
[----:B------:R1:W5:Y:S01]  /*d2f0*/  LDG.E R0, desc[UR50][R2.64] ;  /* 0x0000003202007981 */ /* 0x000362000c1e1900 */
[----:B------:R-:W-:Y:S05]  /*d300*/  BRA `(.L_x_4341) ;  /* 0x0000000000247947 */ /* 0x000fea0003800000 */
.L_x_4340:
[----:B------:R-:W-:Y:S02]  /*d310*/  ULDC.64 UR4, c[0x0][0xa08] ;  /* 0x0002820000047ab9 */ /* 0x000fe40000000a00 */
[----:B------:R-:W-:-:S04]  /*d320*/  ISETP.NE.U32.AND P0, PT, RZ, UR4, PT ;  /* 0x00000004ff007c0c */ /* 0x000fc8000bf05070 */
[----:B------:R-:W-:-:S13]  /*d330*/  ISETP.NE.AND.EX P0, PT, RZ, UR5, PT, P0 ;  /* 0x00000005ff007c0c */ /* 0x000fda000bf05300 */
[----:B------:R-:W-:Y:S05]  /*d340*/  @!P0 BRA `(.L_x_4341) ;  /* 0x0000000000148947 */ /* 0x000fea0003800000 */
[----:B-12---:R-:W1:Y:S02]  /*d350*/  LDC.64 R2, c[0x0][0xa08] ;  /* 0x00028200ff027b82 */ /* 0x006e640000000a00 */
[----:B-1----:R-:W-:-:S05]  /*d360*/  IMAD.WIDE R2, R28, 0x4, R2 ;  /* 0x000000041c027825 */ /* 0x002fca00078e0202 */
[----:B------:R-:W2:Y:S04]  /*d370*/  LDG.E R0, desc[UR50][R2.64] ;  /* 0x0000003202007981 */ /* 0x000ea8000c1e1900 */
[----:B------:R-:W2:Y:S02]  /*d380*/  LDG.E R5, desc[UR50][R2.64+0x4] ;  /* 0x0000043202057981 */ /* 0x000ea4000c1e1900 */
[----:B--2---:R-:W-:-:S07]  /*d390*/  IMAD.IADD R0, R5, 0x1, -R0 ;  /* 0x0000000105007824 */ /* 0x004fce00078e0a00 */
.L_x_4341:
[----:B------:R-:W3:Y:S01]  /*d3a0*/  LDL R6, [R1] ;  /* 0x0000000001067983 */ /* 0x000ee20000100800 */
[----:B-12---:R-:W1:Y:S01]  /*d3b0*/  LDC R2, c[0x0][0x448] ;  /* 0x00011200ff027b82 */ /* 0x006e620000000800 */
[----:B-----5:R-:W-:Y:S01]  /*d3c0*/  IMAD.IADD R29, R0, 0x1, -R31 ;  /* 0x00000001001d7824 */ /* 0x020fe200078e0a1f */
[----:B------:R-:W-:Y:S01]  /*d3d0*/  LOP3.LUT R22, R22, 0xfffffdff, RZ, 0xc0, !PT ;  /* 0xfffffdff16167812 */ /* 0x000fe200078ec0ff */
[----:B------:R-:W-:Y:S01]  /*d3e0*/  BSSY B7, `(.L_x_4342) ;  /* 0x0000378000077945 */ /* 0x000fe20003800000 */
[----:B-1----:R-:W-:Y:S01]  /*d3f0*/  ISETP.NE.AND P0, PT, R2, 0x1, PT ;  /* 0x000000010200780c */ /* 0x002fe20003f05270 */
[----:B------:R-:W-:-:S04]  /*d400*/  IMAD.SHL.U32 R2, R17, 0x40, RZ ;  /* 0x0000004011027824 */ /* 0x000fc800078e00ff */
[----:B------:R-:W-:-:S08]  /*d410*/  VIADD R2, R2, 0x3f ;  /* 0x0000003f02027836 */ /* 0x000fd00000000000 */
[----:B------:R-:W0:Y:S01]  /*d420*/  @P0 LDC R5, c[0x0][0x44c] ;  /* 0x00011300ff050b82 */ /* 0x000e220000000800 */
[----:B------:R-:W-:-:S07]  /*d430*/  @P0 LOP3.LUT R22, R22, 0x200, RZ, 0xfc, !PT ;  /* 0x0000020016160812 */ /* 0x000fce00078efcff */
[----:B------:R-:W1:Y:S01]  /*d440*/  @P0 LDC R3, c[0x0][0x450] ;  /* 0x00011400ff030b82 */ /* 0x000e620000000800 */
[----:B0-----:R-:W-:-:S05]  /*d450*/  @P0 IMAD.HI.U32 R4, R2, R5, RZ ;  /* 0x0000000502040227 */ /* 0x001fca00078e00ff */
[----:B-1----:R-:W-:Y:S02]  /*d460*/  @P0 SHF.R.U32.HI R2, RZ, R3, R4 ;  /* 0x00000003ff020219 */ /* 0x002fe40000011604 */
[----:B---3--:R-:W-:-:S05]  /*d470*/  IADD3 R3, R29, 0x40, -R6 ;  /* 0x000000401d037810 */ /* 0x008fca0007ffe806 */
[----:B------:R-:W-:-:S05]  /*d480*/  IMAD.IADD R2, R3, 0x1, R2 ;  /* 0x0000000103027824 */ /* 0x000fca00078e0202 */
[----:B------:R-:W-:-:S04]  /*d490*/  SHF.R.S32.HI R3, RZ, 0x1f, R2 ;  /* 0x0000001fff037819 */ /* 0x000fc80000011402 */
[----:B------:R-:W-:Y:S01]  /*d4a0*/  LEA.HI R0, R3, R2, RZ, 0x6 ;  /* 0x0000000203007211 */ /* 0x000fe200078f30ff */
[----:B------:R-:W-:-:S03]  /*d4b0*/  VIADD R2, R29, 0x3f ;  /* 0x0000003f1d027836 */ /* 0x000fc60000000000 */
[----:B------:R-:W-:Y:S02]  /*d4c0*/  SHF.R.S32.HI R0, RZ, 0x6, R0 ;  /* 0x00000006ff007819 */ /* 0x000fe40000011400 */
[----:B------:R-:W-:-:S04]  /*d4d0*/  SHF.R.S32.HI R3, RZ, 0x1f, R2 ;  /* 0x0000001fff037819 */ /* 0x000fc80000011402 */
[----:B------:R-:W-:-:S04]  /*d4e0*/  LEA.HI R3, R3, R2, RZ, 0x6 ;  /* 0x0000000203037211 */ /* 0x000fc800078f30ff */
[----:B------:R-:W-:-:S04]  /*d4f0*/  SHF.R.S32.HI R3, RZ, 0x6, R3 ;  /* 0x00000006ff037819 */ /* 0x000fc80000011403 */
[----:B------:R-:W-:-:S04]  /*d500*/  VIMNMX R34, R3, R0, PT ;  /* 0x0000000003227248 */ /* 0x000fc80003fe0100 */
[----:B------:R-:W-:Y:S01]  /*d510*/  ISETP.GT.AND P0, PT, R34, RZ, PT ;  /* 0x000000ff2200720c */ /* 0x000fe20003f04270 */
[----:B------:R0:W-:-:S12]  /*d520*/  STL [R1+0x8], R34 ;  /* 0x0000082201007387 */ /* 0x0001d80000100800 */
        /* <DEDUP_REMOVED lines=18> */
.L_x_4343:
[----:B------:R-:W-:Y:S01]  /*d650*/  IADD3 R0, R23, 0x22400, RZ ;  /* 0x0002240017007810 */ /* 0x000fe20007ffe0ff */
[----:B------:R-:W-:Y:S03]  /*d660*/  BSSY B6, `(.L_x_4345) ;  /* 0x0000013000067945 */ /* 0x000fe60003800000 */
        /* <DEDUP_REMOVED lines=18> */
.L_x_4346:
[----:B------:R-:W-:Y:S05]  /*d790*/  BSYNC B6 ;  /* 0x0000000000067941 */ /* 0x000fea0003800000 */
.L_x_4345:
        /* <DEDUP_REMOVED lines=20> */
.L_x_4349:
        /* <DEDUP_REMOVED lines=15> */
.L_x_4348:
[----:B------:R-:W-:Y:S05]  /*d9d0*/  BSYNC B6 ;  /* 0x0000000000067941 */ /* 0x000fea0003800000 */
.L_x_4347:
[----:B------:R-:W0:Y:S01]  /*d9e0*/  S2R R20, SR_TID.X ;  /* 0x0000000000147919 */ /* 0x000e220000002100 */
[----:B------:R-:W-:Y:S01]  /*d9f0*/  ULDC.64 UR4, c[0x0][0x9f8] ;  /* 0x00027e0000047ab9 */ /* 0x000fe20000000a00 */
[----:B------:R-:W1:Y:S01]  /*da00*/  LDC R10, c[0x0][0x430] ;  /* 0x00010c00ff0a7b82 */ /* 0x000e620000000800 */
[----:B------:R-:W-:-:S04]  /*da10*/  ISETP.NE.U32.AND P0, PT, RZ, UR4, PT ;  /* 0x00000004ff007c0c */ /* 0x000fc8000bf05070 */
[----:B------:R-:W-:-:S13]  /*da20*/  ISETP.NE.AND.EX P0, PT, RZ, UR5, PT, P0 ;  /* 0x00000005ff007c0c */ /* 0x000fda000bf05300 */
[----:B------:R-:W-:Y:S01]  /*da30*/  @P0 IADD3 R26, P1, R26, UR4, RZ ;  /* 0x000000041a1a0c10 */ /* 0x000fe2000ff3e0ff */
[----:B------:R-:W-:-:S03]  /*da40*/  ULDC UR4, c[0x0][0x320] ;  /* 0x0000c80000047ab9 */ /* 0x000fc60000000800 */
[----:B------:R-:W-:-:S05]  /*da50*/  @P0 IADD3.X R27, R27, UR5, RZ, P1, !PT ;  /* 0x000000051b1b0c10 */ /* 0x000fca0008ffe4ff */
[----:B------:R2:W5:Y:S01]  /*da60*/  @P0 LDG.E R28, desc[UR50][R26.64] ;  /* 0x000000321a1c0981 */ /* 0x000562000c1e1900 */
[----:B------:R-:W-:Y:S01]  /*da70*/  LOP3.LUT R22, R22, 0xffffffbf, RZ, 0xc0, !PT ;  /* 0xffffffbf16167812 */ /* 0x000fe200078ec0ff */
[----:B------:R-:W-:Y:S01]  /*da80*/  UMOV UR5, 0xffffffff ;  /* 0xffffffff00057882 */ /* 0x000fe20000000000 */
[----:B0-----:R-:W-:Y:S01]  /*da90*/  IMAD.SHL.U32 R20, R20, 0x8, RZ ;  /* 0x0000000814147824 */ /* 0x001fe200078e00ff */
[----:B------:R-:W0:Y:S01]  /*daa0*/  S2R R2, SR_TID.X ;  /* 0x0000000000027919 */ /* 0x000e220000002100 */
[----:B------:R-:W-:-:S03]  /*dab0*/  LEA R0, R34, 0xffffffc0, 0x6 ;  /* 0xffffffc022007811 */ /* 0x000fc600078e30ff */
[----:B------:R-:W-:-:S04]  /*dac0*/  LOP3.LUT R20, R20, 0x38, RZ, 0xc0, !PT ;  /* 0x0000003814147812 */ /* 0x000fc800078ec0ff */
[C---:B------:R-:W-:Y:S02]  /*dad0*/  LOP3.LUT R32, R20.reuse, 0x180, RZ, 0xfc, !PT ;  /* 0x0000018014207812 */ /* 0x040fe400078efcff */
[C---:B------:R-:W-:Y:S02]  /*dae0*/  LOP3.LUT R21, R20.reuse, 0x40, RZ, 0xfc, !PT ;  /* 0x0000004014157812 */ /* 0x040fe400078efcff */
[----:B------:R-:W-:Y:S02]  /*daf0*/  LOP3.LUT R20, R20, 0x1c0, RZ, 0xfc, !PT ;  /* 0x000001c014147812 */ /* 0x000fe400078efcff */
[----:B------:R-:W-:Y:S02]  /*db00*/  ISETP.GE.AND P3, PT, R21, UR4, PT ;  /* 0x0000000415007c0c */ /* 0x000fe4000bf66270 */
[----:B------:R-:W-:Y:S02]  /*db10*/  ISETP.GE.AND P0, PT, R20, UR4, PT ;  /* 0x0000000414007c0c */ /* 0x000fe4000bf06270 */
[----:B------:R-:W3:Y:S01]  /*db20*/  S2R R20, SR_TID.X ;  /* 0x0000000000147919 */ /* 0x000ee20000002100 */
[----:B------:R-:W-:-:S02]  /*db30*/  ISETP.GE.AND P1, PT, R32, UR4, PT ;  /* 0x0000000420007c0c */ /* 0x000fc4000bf26270 */
[----:B------:R-:W-:Y:S02]  /*db40*/  SEL R8, RZ, 0x80, P0 ;  /* 0x00000080ff087807 */ /* 0x000fe40000000000 */
[----:B------:R-:W-:-:S04]  /*db50*/  SEL R6, RZ, 0x40, P1 ;  /* 0x00000040ff067807 */ /* 0x000fc80000800000 */
[----:B------:R-:W-:-:S04]  /*db60*/  @P3 LOP3.LUT R22, R22, 0x40, RZ, 0xfc, !PT ;  /* 0x0000004016163812 */ /* 0x000fc800078efcff */
[----:B------:R-:W-:Y:S01]  /*db70*/  LOP3.LUT R22, R22, 0xffffff7f, RZ, 0xc0, !PT ;  /* 0xffffff7f16167812 */ /* 0x000fe200078ec0ff */
[----:B0-----:R-:W-:-:S05]  /*db80*/  IMAD.SHL.U32 R2, R2, 0x8, RZ ;  /* 0x0000000802027824 */ /* 0x001fca00078e00ff */
[----:B------:R-:W-:-:S04]  /*db90*/  LOP3.LUT R2, R2, 0x38, RZ, 0xc0, !PT ;  /* 0x0000003802027812 */ /* 0x000fc800078ec0ff */
[----:B------:R-:W-:Y:S01]  /*dba0*/  ISETP.GE.AND P2, PT, R2, UR4, PT ;  /* 0x0000000402007c0c */ /* 0x000fe2000bf46270 */
[----:B---3--:R-:W-:-:S12]  /*dbb0*/  IMAD.SHL.U32 R20, R20, 0x8, RZ ;  /* 0x0000000814147824 */ /* 0x008fd800078e00ff */
[----:B------:R-:W-:Y:S02]  /*dbc0*/  @P2 LOP3.LUT R22, R22, 0x80, RZ, 0xfc, !PT ;  /* 0x0000008016162812 */ /* 0x000fe400078efcff */
[----:B------:R-:W-:Y:S02]  /*dbd0*/  LOP3.LUT R20, R20, 0x38, RZ, 0xc0, !PT ;  /* 0x0000003814147812 */ /* 0x000fe400078ec0ff */
[----:B------:R-:W-:Y:S02]  /*dbe0*/  LOP3.LUT R22, R22, 0xffffffdf, RZ, 0xc0, !PT ;  /* 0xffffffdf16167812 */ /* 0x000fe400078ec0ff */
[----:B------:R-:W-:Y:S02]  /*dbf0*/  LOP3.LUT R21, R20, 0x80, RZ, 0xfc, !PT ;  /* 0x0000008014157812 */ /* 0x000fe400078efcff */
[----:B------:R-:W0:Y:S02]  /*dc00*/  S2R R20, SR_TID.X ;  /* 0x0000000000147919 */ /* 0x000e240000002100 */
[----:B------:R-:W-:-:S13]  /*dc10*/  ISETP.GE.AND P5, PT, R21, UR4, PT ;  /* 0x0000000415007c0c */ /* 0x000fda000bfa6270 */
        /* <DEDUP_REMOVED lines=15> */
[----:B------:R-:W-:Y:S02]  /*dd10*/  @P3 LOP3.LUT R22, R22, 0x8, RZ, 0xfc, !PT ;  /* 0x0000000816163812 */ /* 0x000fe400078efcff */
[----:B0-----:R-:W-:-:S04]  /*dd20*/  SHF.L.U32 R20, R20, 0x4, RZ ;  /* 0x0000000414147819 */ /* 0x001fc800000006ff */
[----:B------:R-:W-:-:S05]  /*dd30*/  LOP3.LUT R20, R36, 0x70, R20, 0xf8, !PT ;  /* 0x0000007024147812 */ /* 0x000fca00078ef814 */
[----:B------:R-:W-:Y:S01]  /*dd40*/  IMAD.IADD R35, R20, 0x1, R0 ;  /* 0x0000000114237824 */ /* 0x000fe200078e0200 */
[----:B-12---:R-:W-:Y:S06]  /*dd50*/  BRA.DIV UR5, `(.L_x_4350) ;  /* 0x0000004205447947 */ /* 0x006fec000b800000 */
.L_x_4417:
        /* <DEDUP_REMOVED lines=42> */
[----:B------:R-:W-:-:S03]  /*e000*/  ISETP.NE.AND P0, PT, R3, 0x3, PT ;  /* 0x000000030300780c */ /* 0x000fc60003f05270 */
[----:B------:R-:W-:Y:S01]  /*e010*/  IMAD R35, R10, R2, R35 ;  /* 0x000000020a237224 */ /* 0x000fe200078e0223 */
[----:B------:R-:W-:Y:S01]  /*e020*/  LOP3.LUT R2, R6, R8, RZ, 0xfc, !PT ;  /* 0x0000000806027212 */ /* 0x000fe200078efcff */
[----:B------:R0:W-:Y:S04]  /*e030*/  STL [R1+0x28], R6 ;  /* 0x0000280601007387 */ /* 0x0001e80000100800 */
[----:B------:R0:W-:Y:S04]  /*e040*/  STL [R1+0x4], R2 ;  /* 0x0000040201007387 */ /* 0x0001e80000100800 */
[----:B------:R-:W-:-:S04]  /*e050*/  @P0 LOP3.LUT R22, R22, 0x400, RZ, 0xfc, !PT ;  /* 0x0000040016160812 */ /* 0x000fc800078efcff */
[----:B------:R-:W-:-:S04]  /*e060*/  LOP3.LUT R22, R22, 0xfffffffe, RZ, 0xc0, !PT ;  /* 0xfffffffe16167812 */ /* 0x000fc800078ec0ff */
[----:B------:R-:W-:Y:S01]  /*e070*/  @P1 LOP3.LUT R22, R22, 0x1, RZ, 0xfc, !PT ;  /* 0x0000000116161812 */ /* 0x000fe200078efcff */
[----:B0-----:R-:W-:Y:S06]  /*e080*/  @!P0 BRA `(.L_x_4351) ;  /* 0x0000000000048947 */ /* 0x001fec0003800000 */
[----:B------:R-:W-:Y:S01]  /*e090*/  BPT.TRAP 0x1 ;  /* 0x000000040000795c */ /* 0x000fe20000300000 */
.L_x_4351:
[----:B------:R-:W-:Y:S01]  /*e0a0*/  IADD3 R29, -R36, R29, -R0 ;  /* 0x0000001d241d7210 */ /* 0x000fe20007ffe900 */
[----:B------:R-:W-:Y:S01]  /*e0b0*/  IMAD R27, R24, 0x8, R23 ;  /* 0x00000008181b7824 */ /* 0x000fe200078e0217 */
[----:B------:R-:W-:Y:S01]  /*e0c0*/  SHF.L.U32 R0, R25, 0x1f, RZ ;  /* 0x0000001f19007819 */ /* 0x000fe200000006ff */
[----:B------:R-:W-:Y:S03]  /*e0d0*/  BSSY B0, `(.L_x_4352) ;  /* 0x0000003000007945 */ /* 0x000fe60003800000 */
[----:B------:R-:W0:Y:S02]  /*e0e0*/  SYNCS.PHASECHK.TRANS64.TRYWAIT P0, [R27+URZ+0x28c40], R0 ;  /* 0x028c40001b0075a7 */ /* 0x000e24000800017f */
[----:B0-----:R-:W-:Y:S05]  /*e0f0*/  @!P0 BRA `(.L_x_4353) ;  /* 0x0000003c00908947 */ /* 0x001fea0003800000 */
.L_x_4418:
[----:B------:R-:W-:Y:S05]  /*e100*/  BSYNC B0 ;  /* 0x0000000000007941 */ /* 0x000fea0003800000 */
.L_x_4352:
[----:B------:R-:W1:Y:S01]  /*e110*/  S2R R7, SR_TID.X ;  /* 0x0000000000077919 */ /* 0x000e620000002100 */
[----:B0-----:R-:W-:Y:S01]  /*e120*/  SHF.R.S32.HI R0, RZ, 0x1f, R35 ;  /* 0x0000001fff007819 */ /* 0x001fe20000011423 */
[----:B------:R-:W-:Y:S01]  /*e130*/  ULDC.64 UR4, c[0x0][0x300] ;  /* 0x0000c00000047ab9 */ /* 0x000fe20000000a00 */
[----:B-----5:R-:W-:Y:S01]  /*e140*/  SHF.R.S32.HI R4, RZ, 0x1f, R34 ;  /* 0x0000001fff047819 */ /* 0x020fe20000011422 */
[----:B------:R-:W-:Y:S01]  /*e150*/  IMAD.WIDE.U32 R2, R35, UR4, RZ ;  /* 0x0000000423027c25 */ /* 0x000fe2000f8e00ff */
[----:B------:R-:W-:Y:S01]  /*e160*/  LOP3.LUT R22, R22, 0xfffffffd, RZ, 0xc0, !PT ;  /* 0xfffffffd16167812 */ /* 0x000fe200078ec0ff */
[----:B------:R0:W-:Y:S02]  /*e170*/  STL [R1+0x1c], R0 ;  /* 0x00001c0001007387 */ /* 0x0001e40000100800 */
[----:B------:R-:W-:Y:S02]  /*e180*/  IMAD R5, R24, 0x1000, R33 ;  /* 0x0000100018057824 */ /* 0x000fe400078e0221 */
[----:B------:R2:W-:Y:S01]  /*e190*/  STL [R1+0x20], R4 ;  /* 0x0000200401007387 */ /* 0x0005e20000100800 */
[----:B0-----:R-:W-:-:S04]  /*e1a0*/  IMAD R0, R0, UR4, RZ ;  /* 0x0000000400007c24 */ /* 0x001fc8000f8e02ff */
        /* <DEDUP_REMOVED lines=9> */
[----:B-1----:R-:W-:Y:S02]  /*e240*/  IMAD.SHL.U32 R7, R7, 0x8, RZ ;  /* 0x0000000807077824 */ /* 0x002fe400078e00ff */
[C---:B------:R-:W-:Y:S02]  /*e250*/  IMAD R0, R18.reuse, UR5, R0 ;  /* 0x0000000512007c24 */ /* 0x040fe4000f8e0200 */
[----:B------:R-:W-:Y:S01]  /*e260*/  IMAD.WIDE.U32 R2, R18, UR4, R2 ;  /* 0x0000000412027c25 */ /* 0x000fe2000f8e0002 */
[----:B------:R-:W-:Y:S01]  /*e270*/  ULDC.64 UR4, c[0x0][0x2e8] ;  /* 0x0000ba0000047ab9 */ /* 0x000fe20000000a00 */
[----:B------:R-:W-:-:S02]  /*e280*/  LOP3.LUT R7, R7, 0x38, RZ, 0xc0, !PT ;  /* 0x0000003807077812 */ /* 0x000fc400078ec0ff */
[----:B--2---:R-:W-:Y:S01]  /*e290*/  IMAD.IADD R4, R3, 0x1, R0 ;  /* 0x0000000103047824 */ /* 0x004fe200078e0200 */
        /* <DEDUP_REMOVED lines=40> */
.L_x_4428:
[----:B------:R-:W-:-:S13]  /*e520*/  ISETP.GE.AND P0, PT, R29, 0x31, PT ;  /* 0x000000311d00780c */ /* 0x000fda0003f06270 */
[----:B0-----:R-:W-:Y:S01]  /*e530*/  @P0 LEA R2, P1, R7, R0, 0x1 ;  /* 0x0000000007020211 */ /* 0x001fe200078208ff */
[----:B------:R-:W-:-:S03]  /*e540*/  @P0 IMAD R5, R5, 0x2, R23 ;  /* 0x0000000205050824 */ /* 0x000fc600078e0217 */
[----:B------:R-:W-:-:S05]  /*e550*/  @P0 IADD3.X R3, RZ, R4, RZ, P1, !PT ;  /* 0x00000004ff030210 */ /* 0x000fca0000ffe4ff */
[----:B------:R-:W-:Y:S01]  /*e560*/  @!PT LDS RZ, [RZ] ;  /* 0x00000000fffff984 */ /* 0x000fe20000000800 */
[----:B------:R-:W-:Y:S01]  /*e570*/  @!PT LDS RZ, [RZ] ;  /* 0x00000000fffff984 */ /* 0x000fe20000000800 */
[----:B------:R-:W-:Y:S01]  /*e580*/  @!PT LDS RZ, [RZ] ;  /* 0x00000000fffff984 */ /* 0x000fe20000000800 */
[----:B------:R0:W-:Y:S01]  /*e590*/  @P0 LDGSTS.E.BYPASS.LTC128B.128 [R5+0x23c00], desc[UR50][R2.64], !P2 ;  /* 0x23c0000002050fae */ /* 0x0001e2000d101d72 */
[----:B------:R-:W-:Y:S01]  /*e5a0*/  PLOP3.LUT P0, PT, PT, PT, PT, 0x80, 0x0 ;  /* 0x000000000000781c */ /* 0x000fe20003f0f070 */
[----:B------:R-:W-:-:S12]  /*e5b0*/  NOP ;  /* 0x0000000000007918 */ /* 0x000fd80000000000 */
.L_x_4355:
        /* <DEDUP_REMOVED lines=11> */
.L_x_4356:
[----:B------:R1:W5:Y:S01]  /*e670*/  LDL.LU R0, [R1+0xc] ;  /* 0x00000c0001007983 */ /* 0x0003620000300800 */
[----:B------:R-:W-:Y:S01]  /*e680*/  LOP3.LUT P0, RZ, R22, 0x100, RZ, 0xc0, !PT ;  /* 0x0000010016ff7812 */ /* 0x000fe2000780c0ff */
[----:B------:R1:W-:Y:S02]  /*e690*/  SYNCS.ARRIVE.TRANS64.A1T0 RZ, [R27+URZ+0x28c30], RZ ;  /* 0x028c30ff1bff79a7 */ /* 0x0003e4000810003f */
[----:B0-----:R1:W5:Y:S10]  /*e6a0*/  LDL R3, [R1+0x4] ;  /* 0x0000040001037983 */ /* 0x0013740000100800 */
[----:B------:R-:W-:Y:S05]  /*e6b0*/  WARPSYNC.ALL ;  /* 0x0000000000007948 */ /* 0x000fea0003800000 */
[----:B------:R-:W-:Y:S01]  /*e6c0*/  SEL R2, R30, RZ, !P0 ;  /* 0x000000ff1e027207 */ /* 0x000fe20004000000 */
[----:B------:R-:W-:Y:S01]  /*e6d0*/  ULDC.64 UR4, c[0x0][0x298] ;  /* 0x0000a60000047ab9 */ /* 0x000fe20000000a00 */
[----:B------:R-:W-:Y:S01]  /*e6e0*/  BSSY B6, `(.L_x_4357) ;  /* 0x0000020000067945 */ /* 0x000fe20003800000 */
[----:B------:R-:W-:Y:S02]  /*e6f0*/  IMAD.WIDE.U32 R4, R37, UR4, RZ ;  /* 0x0000000425047c25 */ /* 0x000fe4000f8e00ff */
[----:B------:R0:W-:Y:S02]  /*e700*/  STL [R1+0x18], R2 ;  /* 0x0000180201007387 */ /* 0x0001e40000100800 */
[----:B0-----:R-:W-:Y:S01]  /*e710*/  VIADD R2, R23, 0x20400 ;  /* 0x0002040017027836 */ /* 0x001fe20000000000 */
[----:B------:R-:W-:Y:S01]  /*e720*/  BAR.SYNC.DEFER_BLOCKING 0x8, 0x100 ;  /* 0x0204000000007b1d */ /* 0x000fe20000010000 */
[----:B-----5:R-:W-:-:S03]  /*e730*/  SEL R0, R0, RZ, !P0 ;  /* 0x000000ff00007207 */ /* 0x020fc60004000000 */
[----:B------:R-:W-:Y:S02]  /*e740*/  LOP3.LUT P0, RZ, R2, 0x3ff, RZ, 0xc0, !PT ;  /* 0x000003ff02ff7812 */ /* 0x000fe4000780c0ff */
[----:B------:R-:W-:Y:S01]  /*e750*/  PRMT R30, R3, 0x8880, RZ ;  /* 0x00008880031e7816 */ /* 0x000fe200000000ff */
[----:B------:R0:W-:Y:S03]  /*e760*/  STL [R1+0xc], R0 ;  /* 0x00000c0001007387 */ /* 0x0001e60000100800 */
[----:B------:R-:W-:Y:S01]  /*e770*/  PRMT R30, R30, 0x7710, RZ ;  /* 0x000077101e1e7816 */ /* 0x000fe200000000ff */
[----:B------:R2:W-:Y:S01]  /*e780*/  STL.64 [R1+0x10], R4 ;  /* 0x0000100401007387 */ /* 0x0005e20000100a00 */
[----:B0-----:R-:W-:-:S05]  /*e790*/  SHF.R.S32.HI R0, RZ, 0x1f, R37 ;  /* 0x0000001fff007819 */ /* 0x001fca0000011425 */
[----:B------:R-:W-:-:S04]  /*e7a0*/  IMAD R0, R0, UR4, RZ ;  /* 0x0000000400007c24 */ /* 0x000fc8000f8e02ff */
[----:B------:R-:W-:-:S04]  /*e7b0*/  IMAD R0, R37, UR5, R0 ;  /* 0x0000000525007c24 */ /* 0x000fc8000f8e0200 */
[----:B------:R-:W-:Y:S01]  /*e7c0*/  IMAD.IADD R37, R5, 0x1, R0 ;  /* 0x0000000105257824 */ /* 0x000fe200078e0200 */
[----:B--2---:R-:W-:Y:S06]  /*e7d0*/  @!P0 BRA `(.L_x_4358) ;  /* 0x0000000000408947 */ /* 0x004fec0003800000 */
        /* <DEDUP_REMOVED lines=16> */
.L_x_4358:
[----:B------:R-:W-:Y:S05]  /*e8e0*/  BSYNC B6 ;  /* 0x0000000000067941 */ /* 0x000fea0003800000 */
.L_x_4357:
[----:B------:R-:W2:Y:S01]  /*e8f0*/  LDL.LU.64 R2, [R1+0x10] ;  /* 0x0000100001027983 */ /* 0x000ea20000300a00 */
[----:B------:R-:W-:Y:S01]  /*e900*/  ULDC.64 UR4, c[0x0][0x2d8] ;  /* 0x0000b60000047ab9 */ /* 0x000fe20000000a00 */
[----:B------:R-:W0:Y:S02]  /*e910*/  LDC R21, c[0x0][0x448] ;  /* 0x00011200ff157b82 */ /* 0x000e240000000800 */
[----:B------:R-:W3:Y:S04]  /*e920*/  LDL.LU R4, [R1+0xc] ;  /* 0x00000c0001047983 */ /* 0x000ee80000300800 */
[----:B------:R-:W4:Y:S01]  /*e930*/  LDL.LU R20, [R1+0x18] ;  /* 0x0000180001147983 */ /* 0x000f220000300800 */
[----:B------:R-:W-:-:S03]  /*e940*/  IMAD R0, R26, UR4, RZ ;  /* 0x000000041a007c24 */ /* 0x000fc6000f8e02ff */
[----:B------:R0:W5:Y:S01]  /*e950*/  LDL R9, [R1] ;  /* 0x0000000001097983 */ /* 0x0001620000100800 */
[----:B------:R-:W-:-:S03]  /*e960*/  IMAD R0, R18, UR5, R0 ;  /* 0x0000000512007c24 */ /* 0x000fc6000f8e0200 */
[----:B------:R0:W5:Y:S02]  /*e970*/  LDL R7, [R1+0x2c] ;  /* 0x00002c0001077983 */ /* 0x0001640000100800 */
[----:B0-----:R-:W-:-:S13]  /*e980*/  ISETP.NE.AND P6, PT, R21, 0x1, PT ;  /* 0x000000011500780c */ /* 0x001fda0003fc5270 */
[----:B------:R-:W0:Y:S01]  /*e990*/  @P6 LDC R6, c[0x0][0x44c] ;  /* 0x00011300ff066b82 */ /* 0x000e220000000800 */
[----:B------:R-:W1:Y:S02]  /*e9a0*/  S2R R8, SR_TID.X ;  /* 0x0000000000087919 */ /* 0x000e640000002100 */
[----:B-1----:R-:W-:-:S05]  /*e9b0*/  IMAD.SHL.U32 R8, R8, 0x8, RZ ;  /* 0x0000000808087824 */ /* 0x002fca00078e00ff */
[----:B------:R-:W-:Y:S01]  /*e9c0*/  LOP3.LUT R8, R8, 0x38, RZ, 0xc0, !PT ;  /* 0x0000003808087812 */ /* 0x000fe200078ec0ff */
[----:B--2---:R-:W-:Y:S02]  /*e9d0*/  IMAD.MOV.U32 R3, RZ, RZ, R37 ;  /* 0x000000ffff037224 */ /* 0x004fe400078e0025 */
[----:B------:R-:W-:Y:S01]  /*e9e0*/  IMAD.WIDE.U32 R2, R18, UR4, R2 ;  /* 0x0000000412027c25 */ /* 0x000fe2000f8e0002 */
        /* <DEDUP_REMOVED lines=9> */
[----:B-1----:R-:W-:-:S05]  /*ea80*/  IMAD.SHL.U32 R20, R20, 0x10, RZ ;  /* 0x0000001014147824 */ /* 0x002fca00078e00ff */
[----:B------:R-:W-:-:S05]  /*ea90*/  LOP3.LUT R20, R36, 0x70, R20, 0xf8, !PT ;  /* 0x0000007024147812 */ /* 0x000fca00078ef814 */
[----:B------:R-:W-:-:S04]  /*eaa0*/  IMAD R5, R17, 0x40, R20 ;  /* 0x0000004011057824 */ /* 0x000fc800078e0214 */
[----:B0-----:R-:W-:-:S04]  /*eab0*/  @P6 IMAD.HI.U32 R6, R5, R6, RZ ;  /* 0x0000000605066227 */ /* 0x001fc800078e00ff */
[----:B------:R-:W-:Y:S01]  /*eac0*/  IMAD.MOV.U32 R4, RZ, RZ, R5 ;  /* 0x000000ffff047224 */ /* 0x000fe200078e0005 */
[----:B--2---:R-:W-:Y:S02]  /*ead0*/  @P6 SHF.R.U32.HI R4, RZ, R0, R6 ;  /* 0x00000000ff046219 */ /* 0x004fe40000011606 */
[----:B------:R-:W0:Y:S03]  /*eae0*/  LDC R6, c[0x0][0x448] ;  /* 0x00011200ff067b82 */ /* 0x000e260000000800 */
[----:B------:R-:W-:Y:S02]  /*eaf0*/  IMAD.MOV R0, RZ, RZ, -R4 ;  /* 0x000000ffff007224 */ /* 0x000fe400078e0a04 */
[----:B------:R-:W-:-:S04]  /*eb00*/  IMAD.WIDE.U32 R2, R4, UR4, R2 ;  /* 0x0000000404027c25 */ /* 0x000fc8000f8e0002 */
[----:B0-----:R-:W-:Y:S01]  /*eb10*/  IMAD R0, R6, R0, R5 ;  /* 0x0000000006007224 */ /* 0x001fe200078e0205 */
[----:B------:R-:W-:-:S05]  /*eb20*/  SHF.R.S32.HI R5, RZ, 0x1f, R4 ;  /* 0x0000001fff057819 */ /* 0x000fca0000011404 */
        /* <DEDUP_REMOVED lines=10> */
[----:B------:R-:W-:Y:S01]  /*ebd0*/  ULDC UR4, c[0x0][0x2b8] ;  /* 0x0000ae0000047ab9 */ /* 0x000fe20000000800 */
[----:B------:R-:W-:-:S04]  /*ebe0*/  IADD3 R4, R3, R4, RZ ;  /* 0x0000000403047210 */ /* 0x000fc80007ffe0ff */
        /* <DEDUP_REMOVED lines=38> */
.L_x_4437:
[----:B------:R-:W-:-:S05]  /*ee50*/  VIADD R17, R17, 0x30 ;  /* 0x0000003011117836 */ /* 0x000fca0000000000 */
[----:B------:R-:W-:-:S13]  /*ee60*/  ISETP.GE.AND P0, PT, R17, R5, PT ;  /* 0x000000051100720c */ /* 0x000fda0003f06270 */
[----:B0-----:R-:W-:-:S05]  /*ee70*/  @!P0 LEA R2, P2, R8, R0, 0x1 ;  /* 0x0000000008028211 */ /* 0x001fca00078408ff */
[----:B------:R-:W-:-:S05]  /*ee80*/  @!P0 IMAD.X R3, RZ, RZ, R4, P2 ;  /* 0x000000ffff038224 */ /* 0x000fca00010e0604 */
[----:B------:R-:W-:Y:S01]  /*ee90*/  @!PT LDS RZ, [RZ] ;  /* 0x00000000fffff984 */ /* 0x000fe20000000800 */
[----:B------:R-:W-:Y:S01]  /*eea0*/  @!PT LDS RZ, [RZ] ;  /* 0x00000000fffff984 */ /* 0x000fe20000000800 */
[----:B------:R-:W-:Y:S01]  /*eeb0*/  @!PT LDS RZ, [RZ] ;  /* 0x00000000fffff984 */ /* 0x000fe20000000800 */
[----:B------:R0:W-:Y:S01]  /*eec0*/  @!P0 LDGSTS.E.BYPASS.LTC128B.128 [R7+0x21c00], desc[UR50][R2.64], !P1 ;  /* 0x21c0000002078fae */ /* 0x0001e2000c901d72 */
[----:B------:R-:W-:Y:S01]  /*eed0*/  PLOP3.LUT P0, PT, PT, PT, PT, 0x80, 0x0 ;  /* 0x000000000000781c */ /* 0x000fe20003f0f070 */
[----:B------:R-:W-:-:S12]  /*eee0*/  NOP ;  /* 0x0000000000007918 */ /* 0x000fd80000000000 */
.L_x_4360:
        /* <DEDUP_REMOVED lines=16> */
[----:B------:R-:W1:Y:S03]  /*eff0*/  SYNCS.PHASECHK.TRANS64.TRYWAIT P0, [R23+URZ+0x28c20], R0 ;  /* 0x028c2000170075a7 */ /* 0x000e66000800017f */
[----:B01----:R-:W-:Y:S05]  /*f000*/  @!P0 BRA `(.L_x_4362) ;  /* 0x0000003800748947 */ /* 0x003fea0003800000 */
.L_x_4438:
[----:B------:R-:W-:Y:S05]  /*f010*/  BSYNC B0 ;  /* 0x0000000000007941 */ /* 0x000fea0003800000 */
.L_x_4361:
[----:B------:R-:W-:-:S05]  /*f020*/  IMAD.U32 R2, RZ, RZ, UR36 ;  /* 0x00000024ff027e24 */ /* 0x000fca000f8e00ff */
[----:B------:R-:W-:-:S13]  /*f030*/  ISETP.NE.AND P0, PT, R2, 0x3, PT ;  /* 0x000000030200780c */ /* 0x000fda0003f05270 */
[----:B------:R-:W-:Y:S05]  /*f040*/  @!P0 BRA `(.L_x_4363) ;  /* 0x0000000000048947 */ /* 0x000fea0003800000 */
[----:B------:R-:W-:Y:S01]  /*f050*/  BPT.TRAP 0x1 ;  /* 0x000000040000795c */ /* 0x000fe20000300000 */
.L_x_4363:
[----:B0-----:R-:W-:Y:S01]  /*f060*/  SHF.L.U32 R0, R25, 0x1f, RZ ;  /* 0x0000001f19007819 */ /* 0x001fe200000006ff */
[----:B------:R-:W-:Y:S03]  /*f070*/  BSSY B0, `(.L_x_4364) ;  /* 0x0000003000007945 */ /* 0x000fe60003800000 */
[----:B------:R-:W0:Y:S02]  /*f080*/  SYNCS.PHASECHK.TRANS64.TRYWAIT P0, [R27+URZ+0x28c60], R0 ;  /* 0x028c60001b0075a7 */ /* 0x000e24000800017f */
[----:B0-----:R-:W-:Y:S05]  /*f090*/  @!P0 BRA `(.L_x_4365) ;  /* 0x0000003800648947 */ /* 0x001fea0003800000 */
.L_x_4439:
[----:B------:R-:W-:Y:S05]  /*f0a0*/  BSYNC B0 ;  /* 0x0000000000007941 */ /* 0x000fea0003800000 */
.L_x_4364:
        /* <DEDUP_REMOVED lines=111> */
.L_x_4449:
        /* <DEDUP_REMOVED lines=34> */
.L_x_4367:
        /* <DEDUP_REMOVED lines=11> */
.L_x_4368:
[----:B------:R-:W2:Y:S01]  /*fa70*/  LDL R2, [R1+0x8] ;  /* 0x0000080001027983 */ /* 0x000ea20000100800 */
[----:B------:R1:W-:Y:S01]  /*fa80*/  SYNCS.ARRIVE.TRANS64.A1T0 RZ, [R27+URZ+0x28c50], RZ ;  /* 0x028c50ff1bff79a7 */ /* 0x0003e2000810003f */
[----:B------:R-:W-:Y:S01]  /*fa90*/  BSSY B0, `(.L_x_4369) ;  /* 0x00000f5000007945 */ /* 0x000fe20003800000 */
[----:B--2---:R-:W-:-:S13]  /*faa0*/  ISETP.GE.AND P0, PT, R2, 0x2, PT ;  /* 0x000000020200780c */ /* 0x004fda0003f06270 */
[----:B-1----:R-:W-:Y:S05]  /*fab0*/  @!P0 BRA `(.L_x_4370) ;  /* 0x0000000c00c88947 */ /* 0x002fea0003800000 */
[----:B0-----:R-:W2:Y:S04]  /*fac0*/  LDL.LU R4, [R1+0x28] ;  /* 0x0000280001047983 */ /* 0x001ea80000300800 */
[----:B------:R-:W3:Y:S01]  /*fad0*/  LDL.LU R3, [R1+0x4] ;  /* 0x0000040001037983 */ /* 0x000ee20000300800 */
[----:B------:R-:W-:Y:S01]  /*fae0*/  VIADD R7, R2, 0xfffffffe ;  /* 0xfffffffe02077836 */ /* 0x000fe20000000000 */
[----:B--2---:R-:W-:Y:S02]  /*faf0*/  LOP3.LUT R30, R4, 0x40, RZ, 0xc0, !PT ;  /* 0x00000040041e7812 */ /* 0x004fe400078ec0ff */
[----:B---3--:R-:W-:Y:S02]  /*fb00*/  LOP3.LUT R29, R3, 0x80, RZ, 0xc0, !PT ;  /* 0x00000080031d7812 */ /* 0x008fe400078ec0ff */
[----:B------:R-:W-:-:S02]  /*fb10*/  SHF.R.U32.HI R30, RZ, 0x2, R30 ;  /* 0x00000002ff1e7819 */ /* 0x000fc4000001161e */
[----:B------:R-:W-:-:S07]  /*fb20*/  SHF.R.U32.HI R29, RZ, 0x3, R29 ;  /* 0x00000003ff1d7819 */ /* 0x000fce000001161d */
.L_x_4383:
        /* <DEDUP_REMOVED lines=26> */
[----:B------:R-:W-:Y:S01]  /*fcd0*/  @!P1 IMAD.IADD R3, R5, 0x1, R3 ;  /* 0x0000000105039824 */ /* 0x000fe200078e0203 */
[----:B------:R-:W-:-:S04]  /*fce0*/  IADD3 R5, -R10, RZ, RZ ;  /* 0x000000ff0a057210 */ /* 0x000fc80007ffe1ff */
        /* <DEDUP_REMOVED lines=13> */
.L_x_4371:
[----:B------:R-:W-:Y:S01]  /*fdc0*/  IMAD R6, R24, 0x8, R23 ;  /* 0x0000000818067824 */ /* 0x000fe200078e0217 */
[----:B------:R-:W-:Y:S01]  /*fdd0*/  SHF.L.U32 R17, R25, 0x1f, RZ ;  /* 0x0000001f19117819 */ /* 0x000fe200000006ff */
[----:B------:R-:W-:Y:S01]  /*fde0*/  BSSY B1, `(.L_x_4372) ;  /* 0x0000004000017945 */ /* 0x000fe20003800000 */
[----:B------:R-:W-:Y:S02]  /*fdf0*/  SHF.R.S32.HI R9, RZ, 0x1f, R5 ;  /* 0x0000001fff097819 */ /* 0x000fe40000011405 */
[----:B------:R-:W0:Y:S02]  /*fe00*/  SYNCS.PHASECHK.TRANS64.TRYWAIT P0, [R6+URZ+0x28c40], R17 ;  /* 0x028c4011060075a7 */ /* 0x000e24000800017f */
[----:B0-----:R-:W-:Y:S05]  /*fe10*/  @!P0 BRA `(.L_x_4373) ;  /* 0x0000003400448947 */ /* 0x001fea0003800000 */
.L_x_4450:
[----:B------:R-:W-:Y:S05]  /*fe20*/  BSYNC B1 ;  /* 0x0000000000017941 */ /* 0x000fea0003800000 */
.L_x_4372:
        /* <DEDUP_REMOVED lines=26> */
[----:B-1----:R-:W-:-:S04]  /*ffd0*/  IADD3 R2, P0, R2, R0, RZ ;  /* 0x0000000002027210 */ /* 0x002fc80007f1e0ff */
[----:B--2---:R-:W-:-:S05]  /*ffe0*/  IADD3.X R3, RZ, R3, RZ, P0, !PT ;  /* 0x00000003ff037210 */ /* 0x004fca00007fe4ff */
        /* <DEDUP_REMOVED lines=14> */
.L_x_4460:
        /* <DEDUP_REMOVED lines=8> */
.L_x_4375:
        /* <DEDUP_REMOVED lines=11> */
.L_x_4376:
[----:B------:R2:W-:Y:S01]  /*10200*/  SYNCS.ARRIVE.TRANS64.A1T0 RZ, [R6+URZ+0x28c30], RZ ;  /* 0x028c30ff06ff79a7 */ /* 0x0005e2000810003f */
[----:B------:R-:W-:Y:S05]  /*10210*/  @!P2 BRA `(.L_x_4377) ;  /* 0x000000000004a947 */ /* 0x000fea0003800000 */
[----:B------:R-:W-:Y:S01]  /*10220*/  BPT.TRAP 0x1 ;  /* 0x000000040000795c */ /* 0x000fe20000300000 */
.L_x_4377:
[----:B------:R-:W3:Y:S01]  /*10230*/  SYNCS.PHASECHK.TRANS64.TRYWAIT P0, [R6+URZ+0x28c60], R17 ;  /* 0x028c6011060075a7 */ /* 0x000ee2000800017f */
[----:B------:R-:W-:Y:S04]  /*10240*/  BSSY B1, `(.L_x_4378) ;  /* 0x0000002000017945 */ /* 0x000fe80003800000 */
[----:B---3--:R-:W-:Y:S05]  /*10250*/  @!P0 BRA `(.L_x_4379) ;  /* 0x0000003400648947 */ /* 0x008fea0003800000 */
.L_x_4461:
[----:B------:R-:W-:Y:S05]  /*10260*/  BSYNC B1 ;  /* 0x0000000000017941 */ /* 0x000fea0003800000 */
.L_x_4378:
        /* <DEDUP_REMOVED lines=46> */
[C---:B------:R-:W-:Y:S02]  /*10550*/  LOP3.LUT P3, RZ, R22.reuse, 0x80, RZ, 0xc0, !PT ;  /* 0x0000008016ff7812 */ /* 0x040fe4000786c0ff */
[----:B-----5:R-:W-:Y:S01]  /*10560*/  IADD3.X R5, RZ, R5, RZ, P2, !PT ;  /* 0x00000005ff057210 */ /* 0x020fe200017fe4ff */
[----:B------:R-:W-:Y:S01]  /*10570*/  LDGSTS.E.BYPASS.LTC128B.128 [R17+0x6400], desc[UR50][R2.64+0x180], !P6 ;  /* 0x0640018002117fae */ /* 0x000fe2000f101d72 */
[----:B------:R-:W-:-:S03]  /*10580*/  LOP3.LUT P2, RZ, R22, 0x40, RZ, 0xc0, !PT ;  /* 0x0000004016ff7812 */ /* 0x000fc6000784c0ff */
        /* <DEDUP_REMOVED lines=31> */
.L_x_4471:
        /* <DEDUP_REMOVED lines=25> */
.L_x_4381:
        /* <DEDUP_REMOVED lines=11> */
.L_x_4382:
[----:B------:R3:W-:Y:S01]  /*109c0*/  SYNCS.ARRIVE.TRANS64.A1T0 RZ, [R6+URZ+0x28c50], RZ ;  /* 0x028c50ff06ff79a7 */ /* 0x0007e2000810003f */
[----:B------:R-:W-:Y:S05]  /*109d0*/  @P3 BRA `(.L_x_4383) ;  /* 0xfffffff000543947 */ /* 0x000fea000383ffff */
.L_x_4370:
[----:B------:R-:W-:Y:S05]  /*109e0*/  BSYNC B0 ;  /* 0x0000000000007941 */ /* 0x000fea0003800000 */
.L_x_4369:
        /* <DEDUP_REMOVED lines=21> */
.L_x_4385:
[----:B------:R-:W-:Y:S05]  /*10b40*/  BSYNC B0 ;  /* 0x0000000000007941 */ /* 0x000fea0003800000 */
.L_x_4384:
[----:B------:R-:W-:-:S07]  /*10b50*/  SEL R24, R24, RZ, P0 ;  /* 0x000000ff18187207 */ /* 0x000fce0000000000 */
.L_x_4344:
[----:B------:R-:W-:Y:S05]  /*10b60*/  BSYNC B7 ;  /* 0x0000000000077941 */ /* 0x000fea0003800000 */
.L_x_4342:
        /* <DEDUP_REMOVED lines=11> */
.L_x_4386:
        /* <DEDUP_REMOVED lines=36> */
.L_x_4481:
[----:B------:R-:W-:Y:S02]  /*10e60*/  ULDC UR4, c[0x0][0xc38] ;  /* 0x00030e0000047ab9 */ /* 0x000fe40000000800 */
[----:B------:R-:W-:-:S04]  /*10e70*/  IMAD.U32 R4, RZ, RZ, UR4 ;  /* 0x00000004ff047e24 */ /* 0x000fc8000f8e00ff */
[----:B--2---:R-:W-:-:S04]  /*10e80*/  IMAD R14, R14, R4, RZ ;  /* 0x000000040e0e7224 */ /* 0x004fc800078e02ff */
[----:B------:R-:W-:-:S05]  /*10e90*/  IMAD.IADD R5, R5, 0x1, R14 ;  /* 0x0000000105057824 */ /* 0x000fca00078e020e */
[----:B------:R-:W-:-:S13]  /*10ea0*/  ISETP.GT.AND P6, PT, R5, R0, PT ;  /* 0x000000000500720c */ /* 0x000fda0003fc4270 */
[----:B------:R-:W-:Y:S05]  /*10eb0*/  @P6 BRA `(.L_x_4389) ;  /* 0x00000000009c6947 */ /* 0x000fea0003800000 */
.L_x_4394:
        /* <DEDUP_REMOVED lines=14> */
.L_x_4392:
[----:B------:R-:W-:Y:S05]  /*10fa0*/  BSYNC B0 ;  /* 0x0000000000007941 */ /* 0x000fea0003800000 */
.L_x_4391:
        /* <DEDUP_REMOVED lines=18> */
.L_x_4489:
[----:B------:R-:W-:Y:S02]  /*110d0*/  ULDC UR4, c[0x0][0xc38] ;  /* 0x00030e0000047ab9 */ /* 0x000fe40000000800 */
[----:B------:R-:W-:-:S04]  /*110e0*/  IMAD.U32 R4, RZ, RZ, UR4 ;  /* 0x00000004ff047e24 */ /* 0x000fc8000f8e00ff */
[----:B--2---:R-:W-:-:S04]  /*110f0*/  IMAD R14, R14, R4, RZ ;  /* 0x000000040e0e7224 */ /* 0x004fc800078e02ff */
[----:B------:R-:W-:-:S05]  /*11100*/  IMAD.IADD R5, R14, 0x1, R5 ;  /* 0x000000010e057824 */ /* 0x000fca00078e0205 */
[----:B------:R-:W-:-:S13]  /*11110*/  ISETP.GT.AND P6, PT, R5, R0, PT ;  /* 0x000000000500720c */ /* 0x000fda0003fc4270 */
[----:B------:R-:W-:Y:S05]  /*11120*/  @!P6 BRA `(.L_x_4394) ;  /* 0xfffffffc0064e947 */ /* 0x000fea000383ffff */
.L_x_4389:
        /* <DEDUP_REMOVED lines=8> */
.L_x_4493:
[----:B------:R-:W-:Y:S01]  /*111b0*/  ISETP.NE.AND P0, PT, R3, RZ, PT ;  /* 0x000000ff0300720c */ /* 0x000fe20003f05270 */
[----:B------:R-:W-:-:S12]  /*111c0*/  IMAD.MOV.U32 R14, RZ, RZ, RZ ;  /* 0x000000ffff0e7224 */ /* 0x000fd800078e00ff */
[----:B------:R-:W-:Y:S05]  /*111d0*/  @!P0 BRA `(.L_x_4396) ;  /* 0x0000000000108947 */ /* 0x000fea0003800000 */
[----:B------:R-:W-:Y:S01]  /*111e0*/  UMOV UR4, 0xffffffff ;  /* 0xffffffff00047882 */ /* 0x000fe20000000000 */
[----:B------:R-:W-:Y:S02]  /*111f0*/  VIADD R12, R6, 0xffffffff ;  /* 0xffffffff060c7836 */ /* 0x000fe40000000000 */
[----:B------:R-:W-:Y:S05]  /*11200*/  BRA.DIV UR4, `(.L_x_4397) ;  /* 0x0000003604907947 */ /* 0x000fea000b800000 */
[----:B------:R4:W0:Y:S02]  /*11210*/  SHFL.IDX PT, R14, R2, R12, 0x1f ;  /* 0x00001f0c020e7589 */ /* 0x00082400000e0000 */
.L_x_4396:
        /* <DEDUP_REMOVED lines=14> */
[----:B------:R-:W-:Y:S01]  /*11300*/  IMAD.HI.U32 R2, R3, R5, R2 ;  /* 0x0000000503027227 */ /* 0x000fe200078e0002 */
[----:B------:R-:W-:Y:S02]  /*11310*/  IADD3 R5, R0, -R16, RZ ;  /* 0x8000001000057210 */ /* 0x000fe40007ffe0ff */
        /* <DEDUP_REMOVED lines=22> */
[----:B------:R-:W0:Y:S02]  /*11480*/  I2F.RP R8, R7 ;  /* 0x0000000700087306 */ /* 0x000e240000209400 */
[----:B------:R-:W-:-:S06]  /*11490*/  IADD3 R6, RZ, -R6, RZ ;  /* 0x80000006ff067210 */ /* 0x000fcc0007ffe0ff */
[----:B0-----:R-:W0:Y:S02]  /*114a0*/  MUFU.RCP R8, R8 ;  /* 0x0000000800087308 */ /* 0x001e240000001000 */
[----:B0-----:R-:W-:-:S06]  /*114b0*/  VIADD R3, R8, 0xffffffe ;  /* 0x0ffffffe08037836 */ /* 0x001fcc0000000000 */
        /* <DEDUP_REMOVED lines=24> */
.L_x_4390:
[----:B------:R-:W-:Y:S01]  /*11640*/  UMOV UR4, URZ ;  /* 0x0000003f00047c82 */ /* 0x000fe20008000000 */
[----:B------:R-:W-:Y:S01]  /*11650*/  UMOV UR5, URZ ;  /* 0x0000003f00057c82 */ /* 0x000fe20008000000 */
[----:B------:R-:W-:Y:S01]  /*11660*/  ULDC UR6, c[0x0][0xc3c] ;  /* 0x00030f0000067ab9 */ /* 0x000fe20000000800 */
[----:B------:R-:W-:Y:S01]  /*11670*/  IMAD.MOV.U32 R16, RZ, RZ, R0 ;  /* 0x000000ffff107224 */ /* 0x000fe200078e0000 */
[----:B------:R-:W-:Y:S01]  /*11680*/  MOV R19, UR6 ;  /* 0x0000000600137c02 */ /* 0x000fe20008000f00 */
[----:B------:R-:W-:Y:S02]  /*11690*/  IMAD.U32 R17, RZ, RZ, UR4 ;  /* 0x00000004ff117e24 */ /* 0x000fe4000f8e00ff */
[----:B------:R-:W-:-:S07]  /*116a0*/  IMAD.U32 R18, RZ, RZ, UR5 ;  /* 0x00000005ff127e24 */ /* 0x000fce000f8e00ff */
.L_x_4398:
        /* <DEDUP_REMOVED lines=10> */
.L_x_4387:
[----:B------:R-:W-:Y:S02]  /*11750*/  ULDC UR4, c[0x0][0xc3c] ;  /* 0x00030f0000047ab9 */ /* 0x000fe40000000800 */
[----:B0-----:R-:W-:-:S13]  /*11760*/  ISETP.GE.AND P0, PT, R19, UR4, PT ;  /* 0x0000000413007c0c */ /* 0x001fda000bf06270 */
[----:B------:R-:W-:Y:S05]  /*11770*/  @!P0 BRA `(.L_x_4399) ;  /* 0xffffffb800008947 */ /* 0x000fea000383ffff */
[----:B------:R-:W-:Y:S05]  /*11780*/  BSYNC B8 ;  /* 0x0000000000087941 */ /* 0x000fea0003800000 */
.L_x_4338:
        /* <DEDUP_REMOVED lines=12> */
.L_x_4496:
[----:B------:R-:W-:Y:S05]  /*11850*/  BSYNC B0 ;  /* 0x0000000000007941 */ /* 0x000fea0003800000 */
.L_x_4400:
[----:B------:R-:W-:-:S03]  /*11860*/  UMOV UR4, 0xffffffff ;  /* 0xffffffff00047882 */ /* 0x000fc60000000000 */
[----:B------:R-:W-:Y:S05]  /*11870*/  BRA.DIV UR4, `(.L_x_4402) ;  /* 0x00000032042c7947 */ /* 0x000fea000b800000 */
[----:B0-----:R-:W0:Y:S02]  /*11880*/  S2R R0, SR_TID.X ;  /* 0x0000000000007919 */ /* 0x001e240000002100 */
[----:B0-----:R-:W-:-:S04]  /*11890*/  SHF.R.U32.HI R0, RZ, 0x5, R0 ;  /* 0x00000005ff007819 */ /* 0x001fc80000011600 */
[----:B------:R-:W-:-:S05]  /*118a0*/  LOP3.LUT R0, R0, 0x3, RZ, 0xc0, !PT ;  /* 0x0000000300007812 */ /* 0x000fca00078ec0ff */
[----:B------:R0:W1:Y:S02]  /*118b0*/  SHFL.IDX PT, R14, R0, RZ, 0x1f ;  /* 0x00001fff000e7589 */ /* 0x00006400000e0000 */
.L_x_4499:
[----:B-1----:R-:W-:Y:S01]  /*118c0*/  ISETP.NE.AND P0, PT, R14, RZ, PT ;  /* 0x000000ff0e00720c */ /* 0x002fe20003f05270 */
[----:B------:R-:W-:-:S12]  /*118d0*/  BSSY B0, `(.L_x_4403) ;  /* 0x0000024000007945 */ /* 0x000fd80003800000 */
[----:B------:R-:W-:Y:S05]  /*118e0*/  @P0 BRA `(.L_x_4404) ;  /* 0x0000000000880947 */ /* 0x000fea0003800000 */
[----:B------:R-:W-:-:S03]  /*118f0*/  UMOV UR4, 0xffffffff ;  /* 0xffffffff00047882 */ /* 0x000fc60000000000 */
[----:B------:R-:W-:Y:S05]  /*11900*/  BRA.DIV UR4, `(.L_x_4405) ;  /* 0x00000032043c7947 */ /* 0x000fea000b800000 */
[----:B------:R-:W-:-:S13]  /*11910*/  ELECT P6, URZ, PT ;  /* 0x00000000003f782f */ /* 0x000fda00038c0000 */
.L_x_4502:
[----:B------:R-:W-:Y:S05]  /*11920*/  @!P6 BRA `(.L_x_4404) ;  /* 0x000000000078e947 */ /* 0x000fea0003800000 */
[----:B------:R-:W-:-:S06]  /*11930*/  ULOP3.LUT UR4, UR39, 0x2, URZ, 0xfc, !UPT ;  /* 0x0000000227047892 */ /* 0x000fcc000f8efc3f */
[----:B0-----:R-:W-:-:S05]  /*11940*/  IMAD.U32 R0, RZ, RZ, UR4 ;  /* 0x00000004ff007e24 */ /* 0x001fca000f8e00ff */
[----:B------:R-:W-:-:S13]  /*11950*/  ISETP.NE.AND P0, PT, R0, 0x3, PT ;  /* 0x000000030000780c */ /* 0x000fda0003f05270 */
[----:B------:R-:W-:Y:S05]  /*11960*/  @!P0 BRA `(.L_x_4406) ;  /* 0x0000000000048947 */ /* 0x000fea0003800000 */
[----:B------:R-:W-:Y:S01]  /*11970*/  BPT.TRAP 0x1 ;  /* 0x000000040000795c */ /* 0x000fe20000300000 */
.L_x_4406:
[C---:B------:R-:W-:Y:S01]  /*11980*/  IMAD R3, R24.reuse, 0x8, R5 ;  /* 0x0000000818037824 */ /* 0x040fe200078e0205 */
[----:B------:R-:W-:Y:S01]  /*11990*/  SHF.L.U32 R2, R25, 0x1f, RZ ;  /* 0x0000001f19027819 */ /* 0x000fe200000006ff */
[----:B------:R-:W-:-:S03]  /*119a0*/  VIADD R24, R24, 0x1 ;  /* 0x0000000118187836 */ /* 0x000fc60000000000 */
[----:B------:R-:W0:Y:S02]  /*119b0*/  SYNCS.PHASECHK.TRANS64.TRYWAIT P1, [R3+URZ+0x28c40], R2 ;  /* 0x028c4002030075a7 */ /* 0x000e24000802017f */
[----:B------:R-:W-:-:S04]  /*119c0*/  ISETP.NE.AND P2, PT, R24, 0x2, PT ;  /* 0x000000021800780c */ /* 0x000fc80003f45270 */
[----:B------:R-:W-:Y:S01]  /*119d0*/  SEL R0, RZ, 0x1, P2 ;  /* 0x00000001ff007807 */ /* 0x000fe20001000000 */
[----:B0-----:R-:W-:Y:S08]  /*119e0*/  @!P1 BRA `(.L_x_4407) ;  /* 0x0000003000249947 */ /* 0x001ff00003800000 */
.L_x_4503:
[----:B------:R-:W-:Y:S02]  /*119f0*/  SEL R24, R24, RZ, P2 ;  /* 0x000000ff18187207 */ /* 0x000fe40001000000 */
[----:B------:R-:W-:Y:S01]  /*11a00*/  LOP3.LUT R0, R25, R0, RZ, 0x3c, !PT ;  /* 0x0000000019007212 */ /* 0x000fe200078e3cff */
[----:B------:R-:W-:Y:S06]  /*11a10*/  @!P0 BRA `(.L_x_4408) ;  /* 0x0000000000048947 */ /* 0x000fec0003800000 */
[----:B------:R-:W-:Y:S01]  /*11a20*/  BPT.TRAP 0x1 ;  /* 0x000000040000795c */ /* 0x000fe20000300000 */
.L_x_4408:
[----:B------:R-:W-:Y:S01]  /*11a30*/  IMAD R5, R24, 0x8, R5 ;  /* 0x0000000818057824 */ /* 0x000fe200078e0205 */
[----:B------:R-:W-:-:S04]  /*11a40*/  SHF.L.U32 R0, R0, 0x1f, RZ ;  /* 0x0000001f00007819 */ /* 0x000fc800000006ff */
[----:B------:R-:W1:Y:S02]  /*11a50*/  SYNCS.PHASECHK.TRANS64.TRYWAIT P1, [R5+URZ+0x28c40], R0 ;  /* 0x028c4000050075a7 */ /* 0x000e64000802017f */
[----:B-1----:R-:W-:Y:S05]  /*11a60*/  @!P1 BRA `(.L_x_4409) ;  /* 0x0000003000189947 */ /* 0x002fea0003800000 */
.L_x_4504:
[----:B------:R-:W-:Y:S05]  /*11a70*/  @!P0 BRA `(.L_x_4410) ;  /* 0x0000000000048947 */ /* 0x000fea0003800000 */
[----:B------:R-:W-:Y:S01]  /*11a80*/  BPT.TRAP 0x1 ;  /* 0x000000040000795c */ /* 0x000fe20000300000 */
.L_x_4410:
[----:B------:R-:W5:Y:S02]  /*11a90*/  SYNCS.PHASECHK.TRANS64.TRYWAIT P1, [R3+URZ+0x28c60], R2 ;  /* 0x028c6002030075a7 */ /* 0x000f64000802017f */
[----:B-----5:R-:W-:Y:S05]  /*11aa0*/  @!P1 BRA `(.L_x_4411) ;  /* 0x00000030001c9947 */ /* 0x020fea0003800000 */
.L_x_4505:
[----:B------:R-:W-:Y:S05]  /*11ab0*/  @!P0 BRA `(.L_x_4412) ;  /* 0x0000000000048947 */ /* 0x000fea0003800000 */
[----:B------:R-:W-:Y:S01]  /*11ac0*/  BPT.TRAP 0x1 ;  /* 0x000000040000795c */ /* 0x000fe20000300000 */
.L_x_4412:
[----:B------:R0:W0:Y:S02]  /*11ad0*/  SYNCS.PHASECHK.TRANS64.TRYWAIT P0, [R5+URZ+0x28c60], R0 ;  /* 0x028c6000050075a7 */ /* 0x000024000800017f */
[----:B0-----:R-:W-:Y:S05]  /*11ae0*/  @!P0 NANOSLEEP.SYNCS 0x989680 ;  /* 0x009896800000895d */ /* 0x001fea0003900000 */
[----:B------:R-:W0:Y:S02]  /*11af0*/  @!P0 SYNCS.PHASECHK.TRANS64 P0, [R5+URZ+0x28c60], R0 ;  /* 0x028c6000050085a7 */ /* 0x000e24000800007f */
[----:B0-----:R-:W-:Y:S05]  /*11b00*/  @!P0 BRA `(.L_x_4412) ;  /* 0xfffffffc00f08947 */ /* 0x001fea000383ffff */
.L_x_4404:
[----:B------:R-:W-:Y:S05]  /*11b10*/  BSYNC B0 ;  /* 0x0000000000007941 */ /* 0x000fea0003800000 */
.L_x_4403:
[----:B------:R-:W-:Y:S05]  /*11b20*/  EXIT ;  /* 0x000000000000794d */ /* 0x000fea0003800000 */
.L_x_4271:
[----:B0-----:R-:W-:-:S04]  /*11b30*/  IMAD.U32 R4, RZ, RZ, UR21 ;  /* 0x00000015ff047e24 */ /* 0x001fc8000f8e00ff */
[----:B------:R0:W1:Y:S03]  /*11b40*/  SYNCS.PHASECHK.TRANS64.TRYWAIT P1, [R4+URZ+0x28c50], R3 ;  /* 0x028c5003040075a7 */ /* 0x000066000802017f */
[----:B-1----:R-:W-:Y:S05]  /*11b50*/  @!P1 NANOSLEEP.SYNCS 0x989680 ;  /* 0x009896800000995d */ /* 0x002fea0003900000 */
[----:B------:R-:W1:Y:S02]  /*11b60*/  @!P1 SYNCS.PHASECHK.TRANS64 P1, [R4+URZ+0x28c50], R3 ;  /* 0x028c5003040095a7 */ /* 0x000e64000802007f */
[----:B-1----:R-:W-:Y:S05]  /*11b70*/  @!P1 BRA `(.L_x_4271) ;  /* 0xfffffffc00ec9947 */ /* 0x002fea000383ffff */
[----:B------:R-:W-:Y:S05]  /*11b80*/  BRA `(.L_x_4413) ;  /* 0xfffffefc00e07947 */ /* 0x000fea000383ffff */
.L_x_4277:
[----:B-1----:R-:W-:-:S04]  /*11b90*/  IMAD.U32 R4, RZ, RZ, UR21 ;  /* 0x00000015ff047e24 */ /* 0x002fc8000f8e00ff */
[----:B------:R1:W2:Y:S03]  /*11ba0*/  SYNCS.PHASECHK.TRANS64.TRYWAIT P1, [R4+URZ+0x28c50], R3 ;  /* 0x028c5003040075a7 */ /* 0x0002a6000802017f */
[----:B--2---:R-:W-:Y:S05]  /*11bb0*/  @!P1 NANOSLEEP.SYNCS 0x989680 ;  /* 0x009896800000995d */ /* 0x004fea0003900000 */
[----:B------:R-:W2:Y:S02]  /*11bc0*/  @!P1 SYNCS.PHASECHK.TRANS64 P1, [R4+URZ+0x28c50], R3 ;  /* 0x028c5003040095a7 */ /* 0x000ea4000802007f */
[----:B--2---:R-:W-:Y:S05]  /*11bd0*/  @!P1 BRA `(.L_x_4277) ;  /* 0xfffffffc00ec9947 */ /* 0x004fea000383ffff */
[----:B------:R-:W-:Y:S05]  /*11be0*/  BRA `(.L_x_4276) ;  /* 0xffffff0800d87947 */ /* 0x000fea000383ffff */
.L_x_4281:
[----:B0-----:R-:W-:-:S04]  /*11bf0*/  IMAD.U32 R3, RZ, RZ, UR41 ;  /* 0x00000029ff037e24 */ /* 0x001fc8000f8e00ff */
[----:B------:R0:W1:Y:S03]  /*11c00*/  SYNCS.PHASECHK.TRANS64.TRYWAIT P1, [R3+URZ+0x28c00], R0 ;  /* 0x028c0000030075a7 */ /* 0x000066000802017f */
[----:B-1----:R-:W-:Y:S05]  /*11c10*/  @!P1 NANOSLEEP.SYNCS 0x989680 ;  /* 0x009896800000995d */ /* 0x002fea0003900000 */
[----:B------:R-:W1:Y:S02]  /*11c20*/  @!P1 SYNCS.PHASECHK.TRANS64 P1, [R3+URZ+0x28c00], R0 ;  /* 0x028c0000030095a7 */ /* 0x000e64000802007f */
[----:B-1----:R-:W-:Y:S05]  /*11c30*/  @!P1 BRA `(.L_x_4281) ;  /* 0xfffffffc00ec9947 */ /* 0x002fea000383ffff */
[----:B------:R-:W-:Y:S05]  /*11c40*/  BRA `(.L_x_4414) ;  /* 0xffffff1c00687947 */ /* 0x000fea000383ffff */
.L_x_4285:
[----:B--2---:R2:W3:Y:S02]  /*11c50*/  SYNCS.PHASECHK.TRANS64.TRYWAIT P1, [R7+URZ+0x28c30], R8 ;  /* 0x028c3008070075a7 */ /* 0x0044e4000802017f */
[----:B---3--:R-:W-:Y:S05]  /*11c60*/  @!P1 NANOSLEEP.SYNCS 0x989680 ;  /* 0x009896800000995d */ /* 0x008fea0003900000 */
[----:B------:R-:W3:Y:S02]  /*11c70*/  @!P1 SYNCS.PHASECHK.TRANS64 P1, [R7+URZ+0x28c30], R8 ;  /* 0x028c3008070095a7 */ /* 0x000ee4000802007f */
[----:B---3--:R-:W-:Y:S05]  /*11c80*/  @!P1 BRA `(.L_x_4285) ;  /* 0xfffffffc00f09947 */ /* 0x008fea000383ffff */
[----:B------:R-:W-:Y:S05]  /*11c90*/  BRA `(.L_x_4284) ;  /* 0xffffff1c00847947 */ /* 0x000fea000383ffff */
.L_x_4290:
[----:B---3--:R3:W0:Y:S02]  /*11ca0*/  SYNCS.PHASECHK.TRANS64.TRYWAIT P1, [R7+URZ+0x28c50], R8 ;  /* 0x028c5008070075a7 */ /* 0x008624000802017f */
[----:B0-----:R-:W-:Y:S05]  /*11cb0*/  @!P1 NANOSLEEP.SYNCS 0x989680 ;  /* 0x009896800000995d */ /* 0x001fea0003900000 */
[----:B------:R-:W0:Y:S02]  /*11cc0*/  @!P1 SYNCS.PHASECHK.TRANS64 P1, [R7+URZ+0x28c50], R8 ;  /* 0x028c5008070095a7 */ /* 0x000e24000802007f */
[----:B0-----:R-:W-:Y:S05]  /*11cd0*/  @!P1 BRA `(.L_x_4290) ;  /* 0xfffffffc00f09947 */ /* 0x001fea000383ffff */
[----:B------:R-:W-:Y:S05]  /*11ce0*/  BRA `(.L_x_4289) ;  /* 0xffffff30000c7947 */ /* 0x000fea000383ffff */
.L_x_4296:
[----:B-1----:R-:W-:-:S04]  /*11cf0*/  IMAD.U32 R6, RZ, RZ, UR23 ;  /* 0x00000017ff067e24 */ /* 0x002fc8000f8e00ff */
[----:B------:R1:W2:Y:S03]  /*11d00*/  SYNCS.PHASECHK.TRANS64.TRYWAIT P1, [R6+URZ+0x28c30], R7 ;  /* 0x028c3007060075a7 */ /* 0x0002a6000802017f */
[----:B--2---:R-:W-:Y:S05]  /*11d10*/  @!P1 NANOSLEEP.SYNCS 0x989680 ;  /* 0x009896800000995d */ /* 0x004fea0003900000 */
[----:B------:R-:W2:Y:S02]  /*11d20*/  @!P1 SYNCS.PHASECHK.TRANS64 P1, [R6+URZ+0x28c30], R7 ;  /* 0x028c3007060095a7 */ /* 0x000ea4000802007f */
[----:B--2---:R-:W-:Y:S05]  /*11d30*/  @!P1 BRA `(.L_x_4296) ;  /* 0xfffffffc00ec9947 */ /* 0x004fea000383ffff */
[----:B------:R-:W-:Y:S05]  /*11d40*/  BRA `(.L_x_4295) ;  /* 0xffffff34001c7947 */ /* 0x000fea000383ffff */
.L_x_4301:
[----:B-1----:R-:W-:-:S04]  /*11d50*/  MOV R8, UR23 ;  /* 0x0000001700087c02 */ /* 0x002fc80008000f00 */
[----:B------:R1:W2:Y:S03]  /*11d60*/  SYNCS.PHASECHK.TRANS64.TRYWAIT P1, [R8+URZ+0x28c50], R7 ;  /* 0x028c5007080075a7 */ /* 0x0002a6000802017f */
[----:B--2---:R-:W-:Y:S05]  /*11d70*/  @!P1 NANOSLEEP.SYNCS 0x989680 ;  /* 0x009896800000995d */ /* 0x004fea0003900000 */
[----:B------:R-:W2:Y:S02]  /*11d80*/  @!P1 SYNCS.PHASECHK.TRANS64 P1, [R8+URZ+0x28c50], R7 ;  /* 0x028c5007080095a7 */ /* 0x000ea4000802007f */
[----:B--2---:R-:W-:Y:S05]  /*11d90*/  @!P1 BRA `(.L_x_4301) ;  /* 0xfffffffc00ec9947 */ /* 0x004fea000383ffff */
[----:B------:R-:W-:Y:S05]  /*11da0*/  BRA `(.L_x_4300) ;  /* 0xffffff4c009c7947 */ /* 0x000fea000383ffff */
.L_x_4308:
[----:B-1----:R-:W-:-:S04]  /*11db0*/  IMAD.U32 R6, RZ, RZ, UR22 ;  /* 0x00000016ff067e24 */ /* 0x002fc8000f8e00ff */
[----:B------:R1:W2:Y:S03]  /*11dc0*/  SYNCS.PHASECHK.TRANS64.TRYWAIT P1, [R6+URZ+0x28c30], R7 ;  /* 0x028c3007060075a7 */ /* 0x0002a6000802017f */
[----:B--2---:R-:W-:Y:S05]  /*11dd0*/  @!P1 NANOSLEEP.SYNCS 0x989680 ;  /* 0x009896800000995d */ /* 0x004fea0003900000 */
[----:B------:R-:W2:Y:S02]  /*11de0*/  @!P1 SYNCS.PHASECHK.TRANS64 P1, [R6+URZ+0x28c30], R7 ;  /* 0x028c3007060095a7 */ /* 0x000ea4000802007f */
[----:B--2---:R-:W-:Y:S05]  /*11df0*/  @!P1 BRA `(.L_x_4308) ;  /* 0xfffffffc00ec9947 */ /* 0x004fea000383ffff */
[----:B------:R-:W-:Y:S05]  /*11e00*/  BRA `(.L_x_4307) ;  /* 0xffffff50008c7947 */ /* 0x000fea000383ffff */
.L_x_4313:
[----:B---3--:R-:W-:-:S04]  /*11e10*/  IMAD.U32 R8, RZ, RZ, UR22 ;  /* 0x00000016ff087e24 */ /* 0x008fc8000f8e00ff */
[----:B------:R3:W4:Y:S03]  /*11e20*/  SYNCS.PHASECHK.TRANS64.TRYWAIT P1, [R8+URZ+0x28c50], R7 ;  /* 0x028c5007080075a7 */ /* 0x000726000802017f */
[----:B----4-:R-:W-:Y:S05]  /*11e30*/  @!P1 NANOSLEEP.SYNCS 0x989680 ;  /* 0x009896800000995d */ /* 0x010fea0003900000 */
[----:B------:R-:W4:Y:S02]  /*11e40*/  @!P1 SYNCS.PHASECHK.TRANS64 P1, [R8+URZ+0x28c50], R7 ;  /* 0x028c5007080095a7 */ /* 0x000f24000802007f */
[----:B----4-:R-:W-:Y:S05]  /*11e50*/  @!P1 BRA `(.L_x_4313) ;  /* 0xfffffffc00ec9947 */ /* 0x010fea000383ffff */
[----:B------:R-:W-:Y:S05]  /*11e60*/  BRA `(.L_x_4312) ;  /* 0xffffff6400b07947 */ /* 0x000fea000383ffff */
.L_x_4350:
        /* <DEDUP_REMOVED lines=11> */
.L_x_4416:
[----:B------:R-:W-:Y:S05]  /*11f20*/  BSYNC B0 ;  /* 0x0000000000007941 */ /* 0x000fea0003800000 */
.L_x_4415:
[----:B------:R-:W-:Y:S05]  /*11f30*/  BRA `(.L_x_4417) ;  /* 0xffffffbc00887947 */ /* 0x000fea000383ffff */
.L_x_4353:
[----:B0-----:R0:W1:Y:S02]  /*11f40*/  SYNCS.PHASECHK.TRANS64.TRYWAIT P0, [R27+URZ+0x28c40], R0 ;  /* 0x028c40001b0075a7 */ /* 0x001064000800017f */
[----:B-1----:R-:W-:Y:S05]  /*11f50*/  @!P0 NANOSLEEP.SYNCS 0x989680 ;  /* 0x009896800000895d */ /* 0x002fea0003900000 */
[----:B------:R-:W1:Y:S02]  /*11f60*/  @!P0 SYNCS.PHASECHK.TRANS64 P0, [R27+URZ+0x28c40], R0 ;  /* 0x028c40001b0085a7 */ /* 0x000e64000800007f */
[----:B-1----:R-:W-:Y:S05]  /*11f70*/  @!P0 BRA `(.L_x_4353) ;  /* 0xfffffffc00f08947 */ /* 0x002fea000383ffff */
[----:B------:R-:W-:Y:S05]  /*11f80*/  BRA `(.L_x_4418) ;  /* 0xffffffc0005c7947 */ /* 0x000fea000383ffff */
.L_x_4354:
        /* <DEDUP_REMOVED lines=8> */
.L_x_4420:
[----:B------:R-:W-:Y:S05]  /*12010*/  BSYNC B0 ;  /* 0x0000000000007941 */ /* 0x000fea0003800000 */
.L_x_4419:
        /* <DEDUP_REMOVED lines=9> */
.L_x_4421:
[----:B------:R-:W-:Y:S01]  /*120b0*/  IMAD.MOV.U32 R13, RZ, RZ, R4 ;  /* 0x000000ffff0d7224 */ /* 0x000fe200078e0004 */
[----:B------:R-:W-:Y:S01]  /*120c0*/  MOV R12, 0x1 ;  /* 0x00000001000c7802 */ /* 0x000fe20000000f00 */
[----:B------:R-:W-:-:S07]  /*120d0*/  IMAD.MOV.U32 R3, RZ, RZ, R14 ;  /* 0x000000ffff037224 */ /* 0x000fce00078e000e */
[----:B------:R-:W-:Y:S05]  /*120e0*/  WARPSYNC.COLLECTIVE R15, `(.L_x_4422) ;  /* 0x000000000f087348 */ /* 0x000fea0003c00000 */
[----:B------:R0:W1:Y:S02]  /*120f0*/  SHFL.IDX P6, R14, R13, R12, R11 ;  /* 0x0000000c0d0e7389 */ /* 0x00006400000c000b */
[----:B01----:R-:W-:Y:S01]  /*12100*/  ENDCOLLECTIVE ;  /* 0x000000000000791b */ /* 0x003fe20003800000 */
.L_x_4422:
        /* <DEDUP_REMOVED lines=15> */
.L_x_4423:
[----:B------:R-:W-:Y:S02]  /*12200*/  @P0 IMAD R6, R5, 0x2, R23 ;  /* 0x0000000205060824 */ /* 0x000fe400078e0217 */
[----:B------:R-:W-:Y:S02]  /*12210*/  IMAD.MOV.U32 R13, RZ, RZ, R4 ;  /* 0x000000ffff0d7224 */ /* 0x000fe400078e0004 */
[----:B------:R-:W-:Y:S02]  /*12220*/  IMAD.MOV.U32 R12, RZ, RZ, 0x2 ;  /* 0x00000002ff0c7424 */ /* 0x000fe400078e00ff */
[----:B------:R-:W-:-:S07]  /*12230*/  IMAD.MOV.U32 R3, RZ, RZ, R14 ;  /* 0x000000ffff037224 */ /* 0x000fce00078e000e */
[----:B------:R-:W-:Y:S05]  /*12240*/  WARPSYNC.COLLECTIVE R15, `(.L_x_4424) ;  /* 0x000000000f087348 */ /* 0x000fea0003c00000 */
[----:B------:R0:W1:Y:S02]  /*12250*/  SHFL.IDX P6, R14, R13, R12, R11 ;  /* 0x0000000c0d0e7389 */ /* 0x00006400000c000b */
[----:B01----:R-:W-:Y:S01]  /*12260*/  ENDCOLLECTIVE ;  /* 0x000000000000791b */ /* 0x003fe20003800000 */
.L_x_4424:
        /* <DEDUP_REMOVED lines=15> */
.L_x_4425:
[----:B------:R-:W-:Y:S02]  /*12360*/  @P0 IMAD R6, R5, 0x2, R23 ;  /* 0x0000000205060824 */ /* 0x000fe400078e0217 */
[----:B------:R-:W-:Y:S02]  /*12370*/  IMAD.MOV.U32 R13, RZ, RZ, R4 ;  /* 0x000000ffff0d7224 */ /* 0x000fe400078e0004 */
[----:B------:R-:W-:Y:S01]  /*12380*/  IMAD.MOV.U32 R12, RZ, RZ, 0x3 ;  /* 0x00000003ff0c7424 */ /* 0x000fe200078e00ff */
[----:B------:R-:W-:-:S07]  /*12390*/  MOV R3, R14 ;  /* 0x0000000e00037202 */ /* 0x000fce0000000f00 */
[----:B------:R-:W-:Y:S05]  /*123a0*/  WARPSYNC.COLLECTIVE R15, `(.L_x_4426) ;  /* 0x000000000f087348 */ /* 0x000fea0003c00000 */
[----:B------:R0:W1:Y:S02]  /*123b0*/  SHFL.IDX P6, R14, R13, R12, R11 ;  /* 0x0000000c0d0e7389 */ /* 0x00006400000c000b */
[----:B01----:R-:W-:Y:S01]  /*123c0*/  ENDCOLLECTIVE ;  /* 0x000000000000791b */ /* 0x003fe20003800000 */
.L_x_4426:
[----:B------:R-:W-:-:S05]  /*123d0*/  @P0 LEA R3, P1, R7, R3, 0x1 ;  /* 0x0000000307030211 */ /* 0x000fca00078208ff */
[----:B------:R-:W-:-:S05]  /*123e0*/  @P0 IMAD.X R2, RZ, RZ, R2, P1 ;  /* 0x000000ffff020224 */ /* 0x000fca00008e0602 */
        /* <DEDUP_REMOVED lines=12> */
.L_x_4427:
[----:B------:R-:W-:Y:S01]  /*124b0*/  IMAD.MOV.U32 R0, RZ, RZ, R14 ;  /* 0x000000ffff007224 */ /* 0x000fe200078e000e */
[----:B------:R-:W-:Y:S06]  /*124c0*/  BRA `(.L_x_4428) ;  /* 0xffffffc000147947 */ /* 0x000fec000383ffff */
.L_x_4359:
        /* <DEDUP_REMOVED lines=9> */
.L_x_4429:
[C---:B------:R-:W-:Y:S01]  /*12560*/  VIADD R6, R17.reuse, 0x10 ;  /* 0x0000001011067836 */ /* 0x040fe20000000000 */
[----:B------:R-:W-:Y:S01]  /*12570*/  ISETP.GE.AND P0, PT, R17, R5, PT ;  /* 0x000000051100720c */ /* 0x000fe20003f06270 */
[----:B------:R-:W-:Y:S02]  /*12580*/  IMAD.MOV.U32 R13, RZ, RZ, R0 ;  /* 0x000000ffff0d7224 */ /* 0x000fe400078e0000 */
[----:B------:R-:W-:-:S10]  /*12590*/  IMAD.MOV.U32 R2, RZ, RZ, R14 ;  /* 0x000000ffff027224 */ /* 0x000fd400078e000e */
[----:B------:R-:W-:Y:S05]  /*125a0*/  WARPSYNC.COLLECTIVE R15, `(.L_x_4430) ;  /* 0x000000000f087348 */ /* 0x000fea0003c00000 */
[----:B------:R0:W1:Y:S02]  /*125b0*/  SHFL.IDX P6, R14, R13, R12, R11 ;  /* 0x0000000c0d0e7389 */ /* 0x00006400000c000b */
[----:B01----:R-:W-:Y:S01]  /*125c0*/  ENDCOLLECTIVE ;  /* 0x000000000000791b */ /* 0x003fe20003800000 */
.L_x_4430:
[----:B------:R-:W-:Y:S02]  /*125d0*/  IMAD.MOV.U32 R13, RZ, RZ, R4 ;  /* 0x000000ffff0d7224 */ /* 0x000fe400078e0004 */
[----:B------:R-:W-:Y:S02]  /*125e0*/  IMAD.MOV.U32 R12, RZ, RZ, 0x1 ;  /* 0x00000001ff0c7424 */ /* 0x000fe400078e00ff */
[----:B------:R-:W-:-:S07]  /*125f0*/  IMAD.MOV.U32 R3, RZ, RZ, R14 ;  /* 0x000000ffff037224 */ /* 0x000fce00078e000e */
[----:B------:R-:W-:Y:S05]  /*12600*/  WARPSYNC.COLLECTIVE R15, `(.L_x_4431) ;  /* 0x000000000f087348 */ /* 0x000fea0003c00000 */
[----:B------:R0:W1:Y:S02]  /*12610*/  SHFL.IDX P6, R14, R13, R12, R11 ;  /* 0x0000000c0d0e7389 */ /* 0x00006400000c000b */
[----:B01----:R-:W-:Y:S01]  /*12620*/  ENDCOLLECTIVE ;  /* 0x000000000000791b */ /* 0x003fe20003800000 */
.L_x_4431:
        /* <DEDUP_REMOVED lines=10> */
[----:B------:R-:W-:Y:S02]  /*126d0*/  ISETP.GE.AND P0, PT, R6, R5, PT ;  /* 0x000000050600720c */ /* 0x000fe40003f06270 */
[----:B0-----:R-:W-:-:S11]  /*126e0*/  MOV R2, R14 ;  /* 0x0000000e00027202 */ /* 0x001fd60000000f00 */
[----:B------:R-:W-:Y:S05]  /*126f0*/  WARPSYNC.COLLECTIVE R15, `(.L_x_4432) ;  /* 0x000000000f087348 */ /* 0x000fea0003c00000 */
[----:B------:R0:W1:Y:S02]  /*12700*/  SHFL.IDX P6, R14, R13, R12, R11 ;  /* 0x0000000c0d0e7389 */ /* 0x00006400000c000b */
[----:B01----:R-:W-:Y:S01]  /*12710*/  ENDCOLLECTIVE ;  /* 0x000000000000791b */ /* 0x003fe20003800000 */
.L_x_4432:
[----:B------:R-:W-:Y:S02]  /*12720*/  IMAD.MOV.U32 R13, RZ, RZ, R4 ;  /* 0x000000ffff0d7224 */ /* 0x000fe400078e0004 */
[----:B------:R-:W-:Y:S02]  /*12730*/  IMAD.MOV.U32 R12, RZ, RZ, 0x2 ;  /* 0x00000002ff0c7424 */ /* 0x000fe400078e00ff */
[----:B------:R-:W-:-:S07]  /*12740*/  IMAD.MOV.U32 R3, RZ, RZ, R14 ;  /* 0x000000ffff037224 */ /* 0x000fce00078e000e */
[----:B------:R-:W-:Y:S05]  /*12750*/  WARPSYNC.COLLECTIVE R15, `(.L_x_4433) ;  /* 0x000000000f087348 */ /* 0x000fea0003c00000 */
[----:B------:R0:W1:Y:S02]  /*12760*/  SHFL.IDX P6, R14, R13, R12, R11 ;  /* 0x0000000c0d0e7389 */ /* 0x00006400000c000b */
[----:B01----:R-:W-:Y:S01]  /*12770*/  ENDCOLLECTIVE ;  /* 0x000000000000791b */ /* 0x003fe20003800000 */
.L_x_4433:
        /* <DEDUP_REMOVED lines=16> */
.L_x_4434:
[----:B------:R-:W-:Y:S02]  /*12880*/  IMAD.MOV.U32 R13, RZ, RZ, R4 ;  /* 0x000000ffff0d7224 */ /* 0x000fe400078e0004 */
[----:B------:R-:W-:Y:S02]  /*12890*/  IMAD.MOV.U32 R12, RZ, RZ, 0x3 ;  /* 0x00000003ff0c7424 */ /* 0x000fe400078e00ff */
[----:B------:R-:W-:-:S07]  /*128a0*/  IMAD.MOV.U32 R3, RZ, RZ, R14 ;  /* 0x000000ffff037224 */ /* 0x000fce00078e000e */
[----:B------:R-:W-:Y:S05]  /*128b0*/  WARPSYNC.COLLECTIVE R15, `(.L_x_4435) ;  /* 0x000000000f087348 */ /* 0x000fea0003c00000 */
[----:B------:R0:W1:Y:S02]  /*128c0*/  SHFL.IDX P6, R14, R13, R12, R11 ;  /* 0x0000000c0d0e7389 */ /* 0x00006400000c000b */
[----:B01----:R-:W-:Y:S01]  /*128d0*/  ENDCOLLECTIVE ;  /* 0x000000000000791b */ /* 0x003fe20003800000 */
.L_x_4435:
[----:B------:R-:W-:-:S04]  /*128e0*/  @!P0 LEA R3, P2, R8, R3, 0x1 ;  /* 0x0000000308038211 */ /* 0x000fc800078408ff */
[----:B------:R-:W-:-:S04]  /*128f0*/  @!P0 IADD3.X R2, RZ, R2, RZ, P2, !PT ;  /* 0x00000002ff028210 */ /* 0x000fc800017fe4ff */
        /* <DEDUP_REMOVED lines=12> */
.L_x_4436:
[----:B------:R-:W-:Y:S01]  /*129c0*/  IMAD.MOV.U32 R0, RZ, RZ, R14 ;  /* 0x000000ffff007224 */ /* 0x000fe200078e000e */
[----:B------:R-:W-:Y:S06]  /*129d0*/  BRA `(.L_x_4437) ;  /* 0xffffffc4001c7947 */ /* 0x000fec000383ffff */
.L_x_4362:
[----:B0-----:R0:W1:Y:S02]  /*129e0*/  SYNCS.PHASECHK.TRANS64.TRYWAIT P0, [R23+URZ+0x28c20], R0 ;  /* 0x028c2000170075a7 */ /* 0x001064000800017f */
[----:B-1----:R-:W-:Y:S05]  /*129f0*/  @!P0 NANOSLEEP.SYNCS 0x989680 ;  /* 0x009896800000895d */ /* 0x002fea0003900000 */
[----:B------:R-:W1:Y:S02]  /*12a00*/  @!P0 SYNCS.PHASECHK.TRANS64 P0, [R23+URZ+0x28c20], R0 ;  /* 0x028c2000170085a7 */ /* 0x000e64000800007f */
[----:B-1----:R-:W-:Y:S05]  /*12a10*/  @!P0 BRA `(.L_x_4362) ;  /* 0xfffffffc00f08947 */ /* 0x002fea000383ffff */
[----:B------:R-:W-:Y:S05]  /*12a20*/  BRA `(.L_x_4438) ;  /* 0xffffffc400787947 */ /* 0x000fea000383ffff */
.L_x_4365:
[----:B0-----:R0:W1:Y:S02]  /*12a30*/  SYNCS.PHASECHK.TRANS64.TRYWAIT P0, [R27+URZ+0x28c60], R0 ;  /* 0x028c60001b0075a7 */ /* 0x001064000800017f */
[----:B-1----:R-:W-:Y:S05]  /*12a40*/  @!P0 NANOSLEEP.SYNCS 0x989680 ;  /* 0x009896800000895d */ /* 0x002fea0003900000 */
[----:B------:R-:W1:Y:S02]  /*12a50*/  @!P0 SYNCS.PHASECHK.TRANS64 P0, [R27+URZ+0x28c60], R0 ;  /* 0x028c60001b0085a7 */ /* 0x000e64000800007f */
[----:B-1----:R-:W-:Y:S05]  /*12a60*/  @!P0 BRA `(.L_x_4365) ;  /* 0xfffffffc00f08947 */ /* 0x002fea000383ffff */
[----:B------:R-:W-:Y:S05]  /*12a70*/  BRA `(.L_x_4439) ;  /* 0xffffffc400887947 */ /* 0x000fea000383ffff */
.L_x_4366:
        /* <DEDUP_REMOVED lines=8> */
.L_x_4441:
[----:B------:R-:W-:Y:S05]  /*12b00*/  BSYNC B0 ;  /* 0x0000000000007941 */ /* 0x000fea0003800000 */
.L_x_4440:
[----:B------:R0:W5:Y:S01]  /*12b10*/  LDL R8, [R1+0x4] ;  /* 0x0000040001087983 */ /* 0x0001620000100800 */
[----:B------:R-:W-:Y:S01]  /*12b20*/  IMAD.MOV.U32 R13, RZ, RZ, R4 ;  /* 0x000000ffff0d7224 */ /* 0x000fe200078e0004 */
[----:B------:R-:W-:Y:S01]  /*12b30*/  MOV R3, R14 ;  /* 0x0000000e00037202 */ /* 0x000fe20000000f00 */
[----:B------:R-:W-:Y:S01]  /*12b40*/  IMAD.MOV.U32 R12, RZ, RZ, RZ ;  /* 0x000000ffff0c7224 */ /* 0x000fe200078e00ff */
[----:B------:R-:W1:Y:S01]  /*12b50*/  S2R R7, SR_TID.X ;  /* 0x0000000000077919 */ /* 0x000e620000002100 */
[----:B------:R-:W-:Y:S01]  /*12b60*/  IMAD.MOV.U32 R11, RZ, RZ, 0x181f ;  /* 0x0000181fff0b7424 */ /* 0x000fe200078e00ff */
[C---:B------:R-:W-:Y:S01]  /*12b70*/  LOP3.LUT P5, RZ, R30.reuse, 0x2, RZ, 0xc0, !PT ;  /* 0x000000021eff7812 */ /* 0x040fe200078ac0ff */
[----:B------:R-:W-:Y:S01]  /*12b80*/  IMAD.MOV.U32 R15, RZ, RZ, -0x1 ;  /* 0xffffffffff0f7424 */ /* 0x000fe200078e00ff */
[C---:B------:R-:W-:Y:S01]  /*12b90*/  LOP3.LUT P4, RZ, R30.reuse, 0x4, RZ, 0xc0, !PT ;  /* 0x000000041eff7812 */ /* 0x040fe2000788c0ff */
[----:B------:R-:W-:Y:S01]  /*12ba0*/  IMAD R5, R5, 0x2, R23 ;  /* 0x0000000205057824 */ /* 0x000fe200078e0217 */
[----:B0-----:R-:W-:-:S13]  /*12bb0*/  LOP3.LUT P3, RZ, R30, 0x8, RZ, 0xc0, !PT ;  /* 0x000000081eff7812 */ /* 0x001fda000786c0ff */
[----:B-1---5:R-:W-:Y:S05]  /*12bc0*/  WARPSYNC.COLLECTIVE R15, `(.L_x_4442) ;  /* 0x000000000f087348 */ /* 0x022fea0003c00000 */
[----:B------:R0:W2:Y:S02]  /*12bd0*/  SHFL.IDX P6, R14, R13, R12, R11 ;  /* 0x0000000c0d0e7389 */ /* 0x0000a400000c000b */
[----:B012--5:R-:W-:Y:S01]  /*12be0*/  ENDCOLLECTIVE ;  /* 0x000000000000791b */ /* 0x027fe20003800000 */
.L_x_4442:
[----:B------:R-:W-:Y:S02]  /*12bf0*/  LOP3.LUT R22, R22, 0xfffffeff, RZ, 0xc0, !PT ;  /* 0xfffffeff16167812 */ /* 0x000fe400078ec0ff */
        /* <DEDUP_REMOVED lines=40> */
.L_x_4443:
[----:B------:R-:W-:Y:S02]  /*12e80*/  IMAD.MOV.U32 R13, RZ, RZ, R4 ;  /* 0x000000ffff0d7224 */ /* 0x000fe400078e0004 */
[----:B------:R-:W-:-:S07]  /*12e90*/  IMAD.MOV.U32 R3, RZ, RZ, R14 ;  /* 0x000000ffff037224 */ /* 0x000fce00078e000e */
[----:B------:R-:W-:Y:S05]  /*12ea0*/  WARPSYNC.COLLECTIVE R15, `(.L_x_4444) ;  /* 0x000000000f087348 */ /* 0x000fea0003c00000 */
[----:B------:R0:W1:Y:S02]  /*12eb0*/  SHFL.IDX P6, R14, R13, R12, R11 ;  /* 0x0000000c0d0e7389 */ /* 0x00006400000c000b */
[----:B01----:R-:W-:Y:S01]  /*12ec0*/  ENDCOLLECTIVE ;  /* 0x000000000000791b */ /* 0x003fe20003800000 */
.L_x_4444:
        /* <DEDUP_REMOVED lines=29> */
.L_x_4445:
[----:B------:R-:W-:Y:S02]  /*130a0*/  IMAD.MOV.U32 R13, RZ, RZ, R4 ;  /* 0x000000ffff0d7224 */ /* 0x000fe400078e0004 */
[----:B------:R-:W-:-:S07]  /*130b0*/  IMAD.MOV.U32 R7, RZ, RZ, R14 ;  /* 0x000000ffff077224 */ /* 0x000fce00078e000e */
[----:B------:R-:W-:Y:S05]  /*130c0*/  WARPSYNC.COLLECTIVE R15, `(.L_x_4446) ;  /* 0x000000000f087348 */ /* 0x000fea0003c00000 */
[----:B------:R0:W1:Y:S02]  /*130d0*/  SHFL.IDX P6, R14, R13, R12, R11 ;  /* 0x0000000c0d0e7389 */ /* 0x00006400000c000b */
[----:B01----:R-:W-:Y:S01]  /*130e0*/  ENDCOLLECTIVE ;  /* 0x000000000000791b */ /* 0x003fe20003800000 */
.L_x_4446:
        /* <DEDUP_REMOVED lines=29> */
.L_x_4447:
[----:B------:R-:W-:Y:S02]  /*132c0*/  IMAD.MOV.U32 R13, RZ, RZ, R4 ;  /* 0x000000ffff0d7224 */ /* 0x000fe400078e0004 */
[----:B------:R-:W-:-:S07]  /*132d0*/  IMAD.MOV.U32 R6, RZ, RZ, R14 ;  /* 0x000000ffff067224 */ /* 0x000fce00078e000e */
[----:B------:R-:W-:Y:S05]  /*132e0*/  WARPSYNC.COLLECTIVE R15, `(.L_x_4448) ;  /* 0x000000000f087348 */ /* 0x000fea0003c00000 */
[----:B------:R0:W1:Y:S02]  /*132f0*/  SHFL.IDX P6, R14, R13, R12, R11 ;  /* 0x0000000c0d0e7389 */ /* 0x00006400000c000b */
[----:B01----:R-:W-:Y:S01]  /*13300*/  ENDCOLLECTIVE ;  /* 0x000000000000791b */ /* 0x003fe20003800000 */
.L_x_4448:
[----:B------:R-:W-:Y:S01]  /*13310*/  IMAD.MOV.U32 R2, RZ, RZ, R14 ;  /* 0x000000ffff027224 */ /* 0x000fe200078e000e */
[----:B------:R-:W-:Y:S06]  /*13320*/  BRA `(.L_x_4449) ;  /* 0xffffffc4001c7947 */ /* 0x000fec000383ffff */
.L_x_4373:
[----:B0-----:R0:W1:Y:S02]  /*13330*/  SYNCS.PHASECHK.TRANS64.TRYWAIT P0, [R6+URZ+0x28c40], R17 ;  /* 0x028c4011060075a7 */ /* 0x001064000800017f */
[----:B-1----:R-:W-:Y:S05]  /*13340*/  @!P0 NANOSLEEP.SYNCS 0x989680 ;  /* 0x009896800000895d */ /* 0x002fea0003900000 */
[----:B------:R-:W1:Y:S02]  /*13350*/  @!P0 SYNCS.PHASECHK.TRANS64 P0, [R6+URZ+0x28c40], R17 ;  /* 0x028c4011060085a7 */ /* 0x000e64000800007f */
[----:B-1----:R-:W-:Y:S05]  /*13360*/  @!P0 BRA `(.L_x_4373) ;  /* 0xfffffffc00f08947 */ /* 0x002fea000383ffff */
[----:B------:R-:W-:Y:S05]  /*13370*/  BRA `(.L_x_4450) ;  /* 0xffffffc800a87947 */ /* 0x000fea000383ffff */
.L_x_4374:
        /* <DEDUP_REMOVED lines=8> */
.L_x_4452:
[----:B------:R-:W-:Y:S05]  /*13400*/  BSYNC B1 ;  /* 0x0000000000017941 */ /* 0x000fea0003800000 */
.L_x_4451:
        /* <DEDUP_REMOVED lines=9> */
.L_x_4453:
[----:B------:R-:W-:Y:S01]  /*134a0*/  IMAD.MOV.U32 R13, RZ, RZ, R27 ;  /* 0x000000ffff0d7224 */ /* 0x000fe200078e001b */
[----:B------:R-:W-:Y:S01]  /*134b0*/  MOV R12, 0x1 ;  /* 0x00000001000c7802 */ /* 0x000fe20000000f00 */
[----:B------:R-:W-:-:S07]  /*134c0*/  IMAD.MOV.U32 R2, RZ, RZ, R14 ;  /* 0x000000ffff027224 */ /* 0x000fce00078e000e */
[----:B------:R-:W-:Y:S05]  /*134d0*/  WARPSYNC.COLLECTIVE R15, `(.L_x_4454) ;  /* 0x000000000f087348 */ /* 0x000fea0003c00000 */
[----:B------:R0:W1:Y:S02]  /*134e0*/  SHFL.IDX P6, R14, R13, R12, R11 ;  /* 0x0000000c0d0e7389 */ /* 0x00006400000c000b */
[----:B01----:R-:W-:Y:S01]  /*134f0*/  ENDCOLLECTIVE ;  /* 0x000000000000791b */ /* 0x003fe20003800000 */
.L_x_4454:
        /* <DEDUP_REMOVED lines=11> */
.L_x_4455:
[----:B------:R-:W-:Y:S02]  /*135b0*/  IMAD.MOV.U32 R13, RZ, RZ, R27 ;  /* 0x000000ffff0d7224 */ /* 0x000fe400078e001b */
[----:B------:R-:W-:Y:S02]  /*135c0*/  IMAD.MOV.U32 R12, RZ, RZ, 0x2 ;  /* 0x00000002ff0c7424 */ /* 0x000fe400078e00ff */
[----:B------:R-:W-:-:S07]  /*135d0*/  IMAD.MOV.U32 R2, RZ, RZ, R14 ;  /* 0x000000ffff027224 */ /* 0x000fce00078e000e */
[----:B------:R-:W-:Y:S05]  /*135e0*/  WARPSYNC.COLLECTIVE R15, `(.L_x_4456) ;  /* 0x000000000f087348 */ /* 0x000fea0003c00000 */
[----:B------:R0:W1:Y:S02]  /*135f0*/  SHFL.IDX P6, R14, R13, R12, R11 ;  /* 0x0000000c0d0e7389 */ /* 0x00006400000c000b */
[----:B01----:R-:W-:Y:S01]  /*13600*/  ENDCOLLECTIVE ;  /* 0x000000000000791b */ /* 0x003fe20003800000 */
.L_x_4456:
        /* <DEDUP_REMOVED lines=11> */
.L_x_4457:
[----:B------:R-:W-:Y:S02]  /*136c0*/  IMAD.MOV.U32 R13, RZ, RZ, R27 ;  /* 0x000000ffff0d7224 */ /* 0x000fe400078e001b */
[----:B------:R-:W-:Y:S02]  /*136d0*/  IMAD.MOV.U32 R12, RZ, RZ, 0x3 ;  /* 0x00000003ff0c7424 */ /* 0x000fe400078e00ff */
[----:B------:R-:W-:-:S07]  /*136e0*/  IMAD.MOV.U32 R2, RZ, RZ, R14 ;  /* 0x000000ffff027224 */ /* 0x000fce00078e000e */
[----:B------:R-:W-:Y:S05]  /*136f0*/  WARPSYNC.COLLECTIVE R15, `(.L_x_4458) ;  /* 0x000000000f087348 */ /* 0x000fea0003c00000 */
[----:B------:R0:W1:Y:S02]  /*13700*/  SHFL.IDX P6, R14, R13, R12, R11 ;  /* 0x0000000c0d0e7389 */ /* 0x00006400000c000b */
[----:B01----:R-:W-:Y:S01]  /*13710*/  ENDCOLLECTIVE ;  /* 0x000000000000791b */ /* 0x003fe20003800000 */
.L_x_4458:
        /* <DEDUP_REMOVED lines=11> */
.L_x_4459:
[----:B------:R-:W-:Y:S01]  /*137d0*/  IMAD.MOV.U32 R2, RZ, RZ, R14 ;  /* 0x000000ffff027224 */ /* 0x000fe200078e000e */
[----:B------:R-:W-:Y:S06]  /*137e0*/  BRA `(.L_x_4460) ;  /* 0xffffffc800387947 */ /* 0x000fec000383ffff */
.L_x_4379:
[----:B---3--:R3:W4:Y:S02]  /*137f0*/  SYNCS.PHASECHK.TRANS64.TRYWAIT P0, [R6+URZ+0x28c60], R17 ;  /* 0x028c6011060075a7 */ /* 0x008724000800017f */
[----:B----4-:R-:W-:Y:S05]  /*13800*/  @!P0 NANOSLEEP.SYNCS 0x989680 ;  /* 0x009896800000895d */ /* 0x010fea0003900000 */
[----:B------:R-:W4:Y:S02]  /*13810*/  @!P0 SYNCS.PHASECHK.TRANS64 P0, [R6+URZ+0x28c60], R17 ;  /* 0x028c6011060085a7 */ /* 0x000f24000800007f */
[----:B----4-:R-:W-:Y:S05]  /*13820*/  @!P0 BRA `(.L_x_4379) ;  /* 0xfffffffc00f08947 */ /* 0x010fea000383ffff */
[----:B------:R-:W-:Y:S05]  /*13830*/  BRA `(.L_x_4461) ;  /* 0xffffffc800887947 */ /* 0x000fea000383ffff */
.L_x_4380:
        /* <DEDUP_REMOVED lines=8> */
.L_x_4463:
[----:B------:R-:W-:Y:S05]  /*138c0*/  BSYNC B1 ;  /* 0x0000000000017941 */ /* 0x000fea0003800000 */
.L_x_4462:
        /* <DEDUP_REMOVED lines=12> */
.L_x_4464:
        /* <DEDUP_REMOVED lines=18> */
.L_x_4465:
        /* <DEDUP_REMOVED lines=16> */
.L_x_4466:
        /* <DEDUP_REMOVED lines=19> */
.L_x_4467:
        /* <DEDUP_REMOVED lines=14> */
.L_x_4468:
        /* <DEDUP_REMOVED lines=16> */
.L_x_4469:
        /* <DEDUP_REMOVED lines=14> */
.L_x_4470:
[----:B------:R-:W-:Y:S05]  /*13fa0*/  BRA `(.L_x_4471) ;  /* 0xffffffc400f47947 */ /* 0x000fea000383ffff */
.L_x_4388:
        /* <DEDUP_REMOVED lines=8> */
.L_x_4473:
[----:B------:R-:W-:Y:S05]  /*14030*/  BSYNC B0 ;  /* 0x0000000000007941 */ /* 0x000fea0003800000 */
.L_x_4472:
[----:B------:R-:W-:Y:S01]  /*14040*/  IMAD.MOV.U32 R13, RZ, RZ, R16 ;  /* 0x000000ffff0d7224 */ /* 0x000fe200078e0010 */
[----:B------:R-:W-:Y:S01]  /*14050*/  MOV R15, 0xffffffff ;  /* 0xffffffff000f7802 */ /* 0x000fe20000000f00 */
[----:B------:R-:W-:Y:S02]  /*14060*/  IMAD.MOV.U32 R12, RZ, RZ, 0x1 ;  /* 0x00000001ff0c7424 */ /* 0x000fe400078e00ff */
[----:B------:R-:W-:Y:S02]  /*14070*/  IMAD.MOV.U32 R11, RZ, RZ, 0x1f ;  /* 0x0000001fff0b7424 */ /* 0x000fe400078e00ff */
[----:B------:R-:W-:Y:S02]  /*14080*/  IMAD.IADD R7, R19, 0x1, R8 ;  /* 0x0000000113077824 */ /* 0x000fe400078e0208 */
[----:B------:R-:W-:-:S07]  /*14090*/  IMAD.MOV.U32 R0, RZ, RZ, R14 ;  /* 0x000000ffff007224 */ /* 0x000fce00078e000e */
[----:B------:R-:W-:Y:S05]  /*140a0*/  WARPSYNC.COLLECTIVE R15, `(.L_x_4474) ;  /* 0x000000000f087348 */ /* 0x000fea0003c00000 */
[----:B------:R0:W1:Y:S02]  /*140b0*/  SHFL.IDX P6, R14, R13, R12, R11 ;  /* 0x0000000c0d0e7389 */ /* 0x00006400000c000b */
[----:B01----:R-:W-:Y:S01]  /*140c0*/  ENDCOLLECTIVE ;  /* 0x000000000000791b */ /* 0x003fe20003800000 */
.L_x_4474:
        /* <DEDUP_REMOVED lines=18> */
.L_x_4475:
[----:B------:R-:W-:Y:S01]  /*141f0*/  IMAD.MOV.U32 R12, RZ, RZ, 0x2 ;  /* 0x00000002ff0c7424 */ /* 0x000fe200078e00ff */
[----:B------:R-:W-:-:S05]  /*14200*/  SEL R4, R14, RZ, P1 ;  /* 0x000000ff0e047207 */ /* 0x000fca0000800000 */
[----:B------:R-:W-:-:S04]  /*14210*/  IMAD.IADD R4, R17, 0x1, R4 ;  /* 0x0000000111047824 */ /* 0x000fc800078e0204 */
[----:B------:R-:W-:-:S07]  /*14220*/  IMAD.MOV.U32 R13, RZ, RZ, R4 ;  /* 0x000000ffff0d7224 */ /* 0x000fce00078e0004 */
[----:B------:R-:W-:Y:S05]  /*14230*/  WARPSYNC.COLLECTIVE R15, `(.L_x_4476) ;  /* 0x000000000f087348 */ /* 0x000fea0003c00000 */
[----:B------:R0:W1:Y:S02]  /*14240*/  SHFL.UP P6, R14, R13, R12, R11 ;  /* 0x0400000c0d0e7389 */ /* 0x00006400000c000b */
[----:B01----:R-:W-:Y:S01]  /*14250*/  ENDCOLLECTIVE ;  /* 0x000000000000791b */ /* 0x003fe20003800000 */
.L_x_4476:
[----:B------:R-:W-:Y:S01]  /*14260*/  IMAD.MOV.U32 R12, RZ, RZ, 0x4 ;  /* 0x00000004ff0c7424 */ /* 0x000fe200078e00ff */
[----:B------:R-:W-:-:S04]  /*14270*/  SEL R3, R14, RZ, P2 ;  /* 0x000000ff0e037207 */ /* 0x000fc80001000000 */
[----:B------:R-:W-:-:S05]  /*14280*/  IADD3 R6, R4, R3, RZ ;  /* 0x0000000304067210 */ /* 0x000fca0007ffe0ff */
[----:B------:R-:W-:-:S07]  /*14290*/  IMAD.MOV.U32 R13, RZ, RZ, R6 ;  /* 0x000000ffff0d7224 */ /* 0x000fce00078e0006 */
[----:B------:R-:W-:Y:S05]  /*142a0*/  WARPSYNC.COLLECTIVE R15, `(.L_x_4477) ;  /* 0x000000000f087348 */ /* 0x000fea0003c00000 */
[----:B------:R0:W1:Y:S02]  /*142b0*/  SHFL.UP P6, R14, R13, R12, R11 ;  /* 0x0400000c0d0e7389 */ /* 0x00006400000c000b */
[----:B01----:R-:W-:Y:S01]  /*142c0*/  ENDCOLLECTIVE ;  /* 0x000000000000791b */ /* 0x003fe20003800000 */
.L_x_4477:
[----:B------:R-:W-:Y:S01]  /*142d0*/  IMAD.MOV.U32 R12, RZ, RZ, 0x8 ;  /* 0x00000008ff0c7424 */ /* 0x000fe200078e00ff */
[----:B------:R-:W-:-:S05]  /*142e0*/  SEL R3, R14, RZ, P3 ;  /* 0x000000ff0e037207 */ /* 0x000fca0001800000 */
[----:B------:R-:W-:-:S04]  /*142f0*/  IMAD.IADD R2, R6, 0x1, R3 ;  /* 0x0000000106027824 */ /* 0x000fc800078e0203 */
[----:B------:R-:W-:-:S07]  /*14300*/  IMAD.MOV.U32 R13, RZ, RZ, R2 ;  /* 0x000000ffff0d7224 */ /* 0x000fce00078e0002 */
[----:B------:R-:W-:Y:S05]  /*14310*/  WARPSYNC.COLLECTIVE R15, `(.L_x_4478) ;  /* 0x000000000f087348 */ /* 0x000fea0003c00000 */
[----:B------:R0:W1:Y:S02]  /*14320*/  SHFL.UP P6, R14, R13, R12, R11 ;  /* 0x0400000c0d0e7389 */ /* 0x00006400000c000b */
[----:B01----:R-:W-:Y:S01]  /*14330*/  ENDCOLLECTIVE ;  /* 0x000000000000791b */ /* 0x003fe20003800000 */
.L_x_4478:
[----:B------:R-:W-:Y:S01]  /*14340*/  IMAD.MOV.U32 R12, RZ, RZ, 0x10 ;  /* 0x00000010ff0c7424 */ /* 0x000fe200078e00ff */
[----:B------:R-:W-:-:S05]  /*14350*/  SEL R3, R14, RZ, P4 ;  /* 0x000000ff0e037207 */ /* 0x000fca0002000000 */
[----:B------:R-:W-:-:S04]  /*14360*/  IMAD.IADD R3, R2, 0x1, R3 ;  /* 0x0000000102037824 */ /* 0x000fc800078e0203 */
[----:B------:R-:W-:-:S07]  /*14370*/  IMAD.MOV.U32 R13, RZ, RZ, R3 ;  /* 0x000000ffff0d7224 */ /* 0x000fce00078e0003 */
[----:B------:R-:W-:Y:S05]  /*14380*/  WARPSYNC.COLLECTIVE R15, `(.L_x_4479) ;  /* 0x000000000f087348 */ /* 0x000fea0003c00000 */
[----:B------:R0:W1:Y:S02]  /*14390*/  SHFL.UP P6, R14, R13, R12, R11 ;  /* 0x0400000c0d0e7389 */ /* 0x00006400000c000b */
[----:B01----:R-:W-:Y:S01]  /*143a0*/  ENDCOLLECTIVE ;  /* 0x000000000000791b */ /* 0x003fe20003800000 */
.L_x_4479:
        /* <DEDUP_REMOVED lines=8> */
.L_x_4480:
[----:B------:R-:W-:Y:S05]  /*14430*/  BRA `(.L_x_4481) ;  /* 0xffffffc800887947 */ /* 0x000fea000383ffff */
.L_x_4393:
        /* <DEDUP_REMOVED lines=8> */
.L_x_4483:
[----:B------:R-:W-:Y:S05]  /*144c0*/  BSYNC B0 ;  /* 0x0000000000007941 */ /* 0x000fea0003800000 */
.L_x_4482:
[----:B------:R-:W-:Y:S01]  /*144d0*/  SEL R14, R14, RZ, P1 ;  /* 0x000000ff0e0e7207 */ /* 0x000fe20000800000 */
[----:B------:R-:W-:Y:S01]  /*144e0*/  IMAD.MOV.U32 R12, RZ, RZ, 0x2 ;  /* 0x00000002ff0c7424 */ /* 0x000fe200078e00ff */
[----:B------:R-:W-:Y:S01]  /*144f0*/  MOV R15, 0xffffffff ;  /* 0xffffffff000f7802 */ /* 0x000fe20000000f00 */
[----:B------:R-:W-:Y:S02]  /*14500*/  IMAD.MOV.U32 R11, RZ, RZ, RZ ;  /* 0x000000ffff0b7224 */ /* 0x000fe400078e00ff */
[----:B------:R-:W-:-:S07]  /*14510*/  IMAD.IADD R13, R17, 0x1, R14 ;  /* 0x00000001110d7824 */ /* 0x000fce00078e020e */
[----:B------:R-:W-:Y:S05]  /*14520*/  WARPSYNC.COLLECTIVE R15, `(.L_x_4484) ;  /* 0x000000000f087348 */ /* 0x000fea0003c00000 */
[----:B------:R0:W1:Y:S02]  /*14530*/  SHFL.UP P6, R14, R13, R12, R11 ;  /* 0x0400000c0d0e7389 */ /* 0x00006400000c000b */
[----:B01----:R-:W-:Y:S01]  /*14540*/  ENDCOLLECTIVE ;  /* 0x000000000000791b */ /* 0x003fe20003800000 */
.L_x_4484:
[----:B------:R-:W-:Y:S01]  /*14550*/  IMAD.MOV.U32 R12, RZ, RZ, 0x4 ;  /* 0x00000004ff0c7424 */ /* 0x000fe200078e00ff */
[----:B------:R-:W-:-:S05]  /*14560*/  SEL R2, R14, RZ, P2 ;  /* 0x000000ff0e027207 */ /* 0x000fca0001000000 */
[----:B------:R-:W-:-:S04]  /*14570*/  IMAD.IADD R2, R13, 0x1, R2 ;  /* 0x000000010d027824 */ /* 0x000fc800078e0202 */
[----:B------:R-:W-:-:S07]  /*14580*/  IMAD.MOV.U32 R13, RZ, RZ, R2 ;  /* 0x000000ffff0d7224 */ /* 0x000fce00078e0002 */
[----:B------:R-:W-:Y:S05]  /*14590*/  WARPSYNC.COLLECTIVE R15, `(.L_x_4485) ;  /* 0x000000000f087348 */ /* 0x000fea0003c00000 */
[----:B------:R0:W1:Y:S02]  /*145a0*/  SHFL.UP P6, R14, R13, R12, R11 ;  /* 0x0400000c0d0e7389 */ /* 0x00006400000c000b */
[----:B01----:R-:W-:Y:S01]  /*145b0*/  ENDCOLLECTIVE ;  /* 0x000000000000791b */ /* 0x003fe20003800000 */
.L_x_4485:
[----:B------:R-:W-:Y:S01]  /*145c0*/  IMAD.MOV.U32 R12, RZ, RZ, 0x8 ;  /* 0x00000008ff0c7424 */ /* 0x000fe200078e00ff */
[----:B------:R-:W-:-:S05]  /*145d0*/  SEL R3, R14, RZ, P3 ;  /* 0x000000ff0e037207 */ /* 0x000fca0001800000 */
[----:B------:R-:W-:-:S04]  /*145e0*/  IMAD.IADD R3, R2, 0x1, R3 ;  /* 0x0000000102037824 */ /* 0x000fc800078e0203 */
[----:B------:R-:W-:-:S07]  /*145f0*/  IMAD.MOV.U32 R13, RZ, RZ, R3 ;  /* 0x000000ffff0d7224 */ /* 0x000fce00078e0003 */
[----:B------:R-:W-:Y:S05]  /*14600*/  WARPSYNC.COLLECTIVE R15, `(.L_x_4486) ;  /* 0x000000000f087348 */ /* 0x000fea0003c00000 */
[----:B------:R0:W1:Y:S02]  /*14610*/  SHFL.UP P6, R14, R13, R12, R11 ;  /* 0x0400000c0d0e7389 */ /* 0x00006400000c000b */
[----:B01----:R-:W-:Y:S01]  /*14620*/  ENDCOLLECTIVE ;  /* 0x000000000000791b */ /* 0x003fe20003800000 */
.L_x_4486:
[----:B------:R-:W-:Y:S01]  /*14630*/  IMAD.MOV.U32 R12, RZ, RZ, 0x10 ;  /* 0x00000010ff0c7424 */ /* 0x000fe200078e00ff */
[----:B------:R-:W-:-:S05]  /*14640*/  SEL R4, R14, RZ, P4 ;  /* 0x000000ff0e047207 */ /* 0x000fca0002000000 */
[----:B------:R-:W-:-:S04]  /*14650*/  IMAD.IADD R4, R3, 0x1, R4 ;  /* 0x0000000103047824 */ /* 0x000fc800078e0204 */
[----:B------:R-:W-:-:S07]  /*14660*/  IMAD.MOV.U32 R13, RZ, RZ, R4 ;  /* 0x000000ffff0d7224 */ /* 0x000fce00078e0004 */
[----:B------:R-:W-:Y:S05]  /*14670*/  WARPSYNC.COLLECTIVE R15, `(.L_x_4487) ;  /* 0x000000000f087348 */ /* 0x000fea0003c00000 */
[----:B------:R0:W1:Y:S02]  /*14680*/  SHFL.UP P6, R14, R13, R12, R11 ;  /* 0x0400000c0d0e7389 */ /* 0x00006400000c000b */
[----:B01----:R-:W-:Y:S01]  /*14690*/  ENDCOLLECTIVE ;  /* 0x000000000000791b */ /* 0x003fe20003800000 */
.L_x_4487:
[----:B------:R-:W-:Y:S02]  /*146a0*/  IMAD.MOV.U32 R12, RZ, RZ, 0x1f ;  /* 0x0000001fff0c7424 */ /* 0x000fe400078e00ff */
[----:B------:R-:W-:Y:S01]  /*146b0*/  IMAD.MOV.U32 R11, RZ, RZ, 0x1f ;  /* 0x0000001fff0b7424 */ /* 0x000fe200078e00ff */
[----:B------:R-:W-:-:S04]  /*146c0*/  SEL R3, R14, RZ, P5 ;  /* 0x000000ff0e037207 */ /* 0x000fc80002800000 */
[----:B------:R-:W-:-:S05]  /*146d0*/  IADD3 R2, R4, R3, RZ ;  /* 0x0000000304027210 */ /* 0x000fca0007ffe0ff */
[----:B------:R-:W-:-:S07]  /*146e0*/  IMAD.MOV.U32 R13, RZ, RZ, R2 ;  /* 0x000000ffff0d7224 */ /* 0x000fce00078e0002 */
[----:B------:R-:W-:Y:S05]  /*146f0*/  WARPSYNC.COLLECTIVE R15, `(.L_x_4488) ;  /* 0x000000000f087348 */ /* 0x000fea0003c00000 */
[----:B------:R0:W1:Y:S02]  /*14700*/  SHFL.IDX P6, R14, R13, R12, R11 ;  /* 0x0000000c0d0e7389 */ /* 0x00006400000c000b */
[----:B01----:R-:W-:Y:S01]  /*14710*/  ENDCOLLECTIVE ;  /* 0x000000000000791b */ /* 0x003fe20003800000 */
.L_x_4488:
[----:B------:R-:W-:Y:S05]  /*14720*/  BRA `(.L_x_4489) ;  /* 0xffffffc800687947 */ /* 0x000fea000383ffff */
.L_x_4395:
[----:B------:R-:W-:Y:S01]  /*14730*/  BSSY B0, `(.L_x_4490) ;  /* 0x0000006000007945 */ /* 0x000fe20003800000 */
[----:B------:R-:W-:Y:S01]  /*14740*/  PLOP3.LUT P6, PT, P6, PT, PT, 0x8, 0x0 ;  /* 0x000000000000781c */ /* 0x000fe200037ce170 */
[----:B------:R-:W-:-:S12]  /*14750*/  IMAD.MOV.U32 R15, RZ, RZ, -0x1 ;  /* 0xffffffffff0f7424 */ /* 0x000fd800078e00ff */
[----:B01----:R-:W-:Y:S05]  /*14760*/  WARPSYNC.COLLECTIVE R15, `(.L_x_4491) ;  /* 0x000000000f087348 */ /* 0x003fea0003c00000 */
[----:B------:R-:W-:Y:S01]  /*14770*/  VOTE.ANY R14, PT, P6 ;  /* 0x00000000000e7806 */ /* 0x000fe200030e0100 */
[----:B01----:R-:W-:Y:S06]  /*14780*/  ENDCOLLECTIVE ;  /* 0x000000000000791b */ /* 0x003fec0003800000 */
.L_x_4491:
[----:B------:R-:W-:Y:S05]  /*14790*/  BSYNC B0 ;  /* 0x0000000000007941 */ /* 0x000fea0003800000 */
.L_x_4490:
        /* <DEDUP_REMOVED lines=9> */
.L_x_4492:
[----:B------:R-:W-:Y:S01]  /*14830*/  MOV R17, R14 ;  /* 0x0000000e00117202 */ /* 0x000fe20000000f00 */
[----:B------:R-:W-:Y:S06]  /*14840*/  BRA `(.L_x_4493) ;  /* 0xffffffc800587947 */ /* 0x000fec000383ffff */
.L_x_4397:
[----:B------:R-:W-:Y:S01]  /*14850*/  BSSY B0, `(.L_x_4494) ;  /* 0x0000007000007945 */ /* 0x000fe20003800000 */
[----:B------:R-:W-:Y:S02]  /*14860*/  IMAD.MOV.U32 R13, RZ, RZ, R2 ;  /* 0x000000ffff0d7224 */ /* 0x000fe400078e0002 */
[----:B------:R-:W-:Y:S02]  /*14870*/  IMAD.MOV.U32 R11, RZ, RZ, 0x1f ;  /* 0x0000001fff0b7424 */ /* 0x000fe400078e00ff */
[----:B------:R-:W-:-:S07]  /*14880*/  IMAD.MOV.U32 R15, RZ, RZ, -0x1 ;  /* 0xffffffffff0f7424 */ /* 0x000fce00078e00ff */
[----:B0123--:R-:W-:Y:S05]  /*14890*/  WARPSYNC.COLLECTIVE R15, `(.L_x_4495) ;  /* 0x000000000f087348 */ /* 0x00ffea0003c00000 */
[----:B------:R4:W0:Y:S02]  /*148a0*/  SHFL.IDX P6, R14, R13, R12, R11 ;  /* 0x0000000c0d0e7389 */ /* 0x00082400000c000b */
[----:B01234-:R-:W-:Y:S01]  /*148b0*/  ENDCOLLECTIVE ;  /* 0x000000000000791b */ /* 0x01ffe20003800000 */
.L_x_4495:
[----:B------:R-:W-:Y:S05]  /*148c0*/  BSYNC B0 ;  /* 0x0000000000007941 */ /* 0x000fea0003800000 */
.L_x_4494:
[----:B------:R-:W-:Y:S05]  /*148d0*/  BRA `(.L_x_4396) ;  /* 0xffffffc800507947 */ /* 0x000fea000383ffff */
.L_x_4401:
[----:B0-----:R0:W1:Y:S02]  /*148e0*/  SYNCS.PHASECHK.TRANS64.TRYWAIT P0, [R5+URZ+0x28c20], R0 ;  /* 0x028c2000050075a7 */ /* 0x001064000800017f */
[----:B-1----:R-:W-:Y:S05]  /*148f0*/  @!P0 NANOSLEEP.SYNCS 0x989680 ;  /* 0x009896800000895d */ /* 0x002fea0003900000 */
[----:B------:R-:W1:Y:S02]  /*14900*/  @!P0 SYNCS.PHASECHK.TRANS64 P0, [R5+URZ+0x28c20], R0 ;  /* 0x028c2000050085a7 */ /* 0x000e64000800007f */
[----:B-1----:R-:W-:Y:S05]  /*14910*/  @!P0 BRA `(.L_x_4401) ;  /* 0xfffffffc00f08947 */ /* 0x002fea000383ffff */
[----:B------:R-:W-:Y:S05]  /*14920*/  BRA `(.L_x_4496) ;  /* 0xffffffcc00c87947 */ /* 0x000fea000383ffff */
.L_x_4402:
        /* <DEDUP_REMOVED lines=11> */
.L_x_4498:
[----:B------:R-:W-:Y:S05]  /*149e0*/  BSYNC B0 ;  /* 0x0000000000007941 */ /* 0x000fea0003800000 */
.L_x_4497:
[----:B------:R-:W-:Y:S05]  /*149f0*/  BRA `(.L_x_4499) ;  /* 0xffffffcc00b07947 */ /* 0x000fea000383ffff */
.L_x_4405:
[----:B------:R-:W-:Y:S01]  /*14a00*/  BSSY B1, `(.L_x_4500) ;  /* 0x0000006000017945 */ /* 0x000fe20003800000 */
[----:B------:R-:W-:-:S07]  /*14a10*/  IMAD.MOV.U32 R15, RZ, RZ, -0x1 ;  /* 0xffffffffff0f7424 */ /* 0x000fce00078e00ff */
[----:B0-234-:R-:W-:Y:S05]  /*14a20*/  WARPSYNC.COLLECTIVE R15, `(.L_x_4501) ;  /* 0x000000000f0c7348 */ /* 0x01dfea0003c00000 */
[----:B------:R-:W-:Y:S02]  /*14a30*/  ELECT P6, UR62, PT ;  /* 0x00000000003e782f */ /* 0x000fe400038c0000 */
[----:B------:R-:W-:Y:S01]  /*14a40*/  MOV R14, UR62 ;  /* 0x0000003e000e7c02 */ /* 0x000fe20008000f00 */
[----:B0-234-:R-:W-:Y:S10]  /*14a50*/  ENDCOLLECTIVE ;  /* 0x000000000000791b */ /* 0x01dff40003800000 */
.L_x_4501:
[----:B------:R-:W-:Y:S05]  /*14a60*/  BSYNC B1 ;  /* 0x0000000000017941 */ /* 0x000fea0003800000 */
.L_x_4500:
[----:B------:R-:W-:Y:S05]  /*14a70*/  BRA `(.L_x_4502) ;  /* 0xffffffcc00a87947 */ /* 0x000fea000383ffff */
.L_x_4407:
[----:B0-----:R0:W1:Y:S02]  /*14a80*/  SYNCS.PHASECHK.TRANS64.TRYWAIT P1, [R3+URZ+0x28c40], R2 ;  /* 0x028c4002030075a7 */ /* 0x001064000802017f */
[----:B-1----:R-:W-:Y:S05]  /*14a90*/  @!P1 NANOSLEEP.SYNCS 0x989680 ;  /* 0x009896800000995d */ /* 0x002fea0003900000 */
[----:B------:R-:W1:Y:S02]  /*14aa0*/  @!P1 SYNCS.PHASECHK.TRANS64 P1, [R3+URZ+0x28c40], R2 ;  /* 0x028c4002030095a7 */ /* 0x000e64000802007f */
[----:B-1----:R-:W-:Y:S05]  /*14ab0*/  @!P1 BRA `(.L_x_4407) ;  /* 0xfffffffc00f09947 */ /* 0x002fea000383ffff */
[----:B------:R-:W-:Y:S05]  /*14ac0*/  BRA `(.L_x_4503) ;  /* 0xffffffcc00c87947 */ /* 0x000fea000383ffff */
.L_x_4409:
[----:B-1----:R1:W0:Y:S02]  /*14ad0*/  SYNCS.PHASECHK.TRANS64.TRYWAIT P1, [R5+URZ+0x28c40], R0 ;  /* 0x028c4000050075a7 */ /* 0x002224000802017f */
[----:B0-----:R-:W-:Y:S05]  /*14ae0*/  @!P1 NANOSLEEP.SYNCS 0x989680 ;  /* 0x009896800000995d */ /* 0x001fea0003900000 */
[----:B------:R-:W0:Y:S02]  /*14af0*/  @!P1 SYNCS.PHASECHK.TRANS64 P1, [R5+URZ+0x28c40], R0 ;  /* 0x028c4000050095a7 */ /* 0x000e24000802007f */
[----:B0-----:R-:W-:Y:S05]  /*14b00*/  @!P1 BRA `(.L_x_4409) ;  /* 0xfffffffc00f09947 */ /* 0x001fea000383ffff */
[----:B------:R-:W-:Y:S05]  /*14b10*/  BRA `(.L_x_4504) ;  /* 0xffffffcc00d47947 */ /* 0x000fea000383ffff */
.L_x_4411:
[----:B------:R0:W0:Y:S02]  /*14b20*/  SYNCS.PHASECHK.TRANS64.TRYWAIT P1, [R3+URZ+0x28c60], R2 ;  /* 0x028c6002030075a7 */ /* 0x000024000802017f */
[----:B0-----:R-:W-:Y:S05]  /*14b30*/  @!P1 NANOSLEEP.SYNCS 0x989680 ;  /* 0x009896800000995d */ /* 0x001fea0003900000 */
[----:B------:R-:W0:Y:S02]  /*14b40*/  @!P1 SYNCS.PHASECHK.TRANS64 P1, [R3+URZ+0x28c60], R2 ;  /* 0x028c6002030095a7 */ /* 0x000e24000802007f */
[----:B0-----:R-:W-:Y:S05]  /*14b50*/  @!P1 BRA `(.L_x_4411) ;  /* 0xfffffffc00f09947 */ /* 0x001fea000383ffff */
[----:B------:R-:W-:Y:S05]  /*14b60*/  BRA `(.L_x_4505) ;  /* 0xffffffcc00d07947 */ /* 0x000fea000383ffff */
.L_x_4506:
        /* <DEDUP_REMOVED lines=9> */
.L_x_5647:


//--------------------- .text._ZN7cutlass13device_kernelIN5flash11enable_sm90INS1_16FlashAttnFwdSm90INS1_25CollectiveMainloopFwdSm90ILi2EN4cute5tupleIJNS5_1CILi1EEES8_S8_EEENS6_IJNS7_ILi64EEESA_SA_EEELi512ENS_6half_tEfNS_4arch4Sm90ELb1ELb0ELb0ELb1ELb1ELb1ELb0ELb0ELb0ELb1ELb0ELb0EEENS1_21CollectiveEpilogueFwdINS6_IJSA_NS7_ILi512EEESA_EEES9_SC_SE_Li256ELb1ELb1ELb0ELb0EEENS1_36VarlenDynamicPersistentTileSchedulerILi64ELi64ELi256ELi128ELb0ELb1ELb1ELb1ELb1ELb1EEEEEEEEEvNT_6ParamsE --------------------------
	.section	.text._ZN7cutlass13device_kernelIN5flash11enable_sm90INS1_16FlashAttnFwdSm90INS1_25CollectiveMainloopFwdSm90ILi2EN4cute5tupleIJNS5_1CILi1EEES8_S8_EEENS6_IJNS7_ILi64EEESA_SA_EEELi512ENS_6half_tEfNS_4arch4Sm90ELb1ELb0ELb0ELb1ELb1ELb1ELb0ELb0ELb0ELb1ELb0ELb0EEENS1_21CollectiveEpilogueFwdINS6_IJSA_NS7_ILi512EEESA_EEES9_SC_SE_Li256ELb1ELb1ELb0ELb0EEENS1_36VarlenDynamicPersistentTileSchedulerILi64ELi64ELi256ELi128ELb0ELb1ELb1ELb1ELb1ELb1EEEEEEEEEvNT_6ParamsE,"ax",@progbits
	.align	128
.text._ZN7cutlass13device_kernelIN5flash11enable_sm90INS1_16FlashAttnFwdSm90INS1_25CollectiveMainloopFwdSm90ILi2EN4cute5tupleIJNS5_1CILi1EEES8_S8_EEENS6_IJNS7_ILi64EEESA_SA_EEELi512ENS_6half_tEfNS_4arch4Sm90ELb1ELb0ELb0ELb1ELb1ELb1ELb0ELb0ELb0ELb1ELb0ELb0EEENS1_21CollectiveEpilogueFwdINS6_IJSA_NS7_ILi512EEESA_EEES9_SC_SE_Li256ELb1ELb1ELb0ELb0EEENS1_36VarlenDynamicPersistentTileSchedulerILi64ELi64ELi256ELi128ELb0ELb1ELb1ELb1ELb1ELb1EEEEEEEEEvNT_6ParamsE:
        .type           _ZN7cutlass13device_kernelIN5flash11enable_sm90INS1_16FlashAttnFwdSm90INS1_25CollectiveMainloopFwdSm90ILi2EN4cute5tupleIJNS5_1CILi1EEES8_S8_EEENS6_IJNS7_ILi64EEESA_SA_EEELi512ENS_6half_tEfNS_4arch4Sm90ELb1ELb0ELb0ELb1ELb1ELb1ELb0ELb0ELb0ELb1ELb0ELb0EEENS1_21CollectiveEpilogueFwdINS6_IJSA_NS7_ILi512EEESA_EEES9_SC_SE_Li256ELb1ELb1ELb0ELb0EEENS1_36VarlenDynamicPersistentTileSchedulerILi64ELi64ELi256ELi128ELb0ELb1ELb1ELb1ELb1ELb1EEEEEEEEEvNT_6ParamsE,@function
        .size           _ZN7cutlass13device_kernelIN5flash11enable_sm90INS1_16FlashAttnFwdSm90INS1_25CollectiveMainloopFwdSm90ILi2EN4cute5tupleIJNS5_1CILi1EEES8_S8_EEENS6_IJNS7_ILi64EEESA_SA_EEELi512ENS_6half_tEfNS_4arch4Sm90ELb1ELb0ELb0ELb1ELb1ELb1ELb0ELb0ELb0ELb1ELb0ELb0EEENS1_21CollectiveEpilogueFwdINS6_IJSA_NS7_ILi512EEESA_EEES9_SC_SE_Li256ELb1ELb1ELb0ELb0EEENS1_36VarlenDynamicPersistentTileSchedulerILi64ELi64ELi256ELi128ELb0ELb1ELb1ELb1ELb1ELb1EEEEEEEEEvNT_6ParamsE,(.L_x_5648 - _ZN7cutlass13device_kernelIN5flash11enable_sm90INS1_16FlashAttnFwdSm90INS1_25CollectiveMainloopFwdSm90ILi2EN4cute5tupleIJNS5_1CILi1EEES8_S8_EEENS6_IJNS7_ILi64EEESA_SA_EEELi512ENS_6half_tEfNS_4arch4Sm90ELb1ELb0ELb0ELb1ELb1ELb1ELb0ELb0ELb0ELb1ELb0ELb0EEENS1_21CollectiveEpilogueFwdINS6_IJSA_NS7_ILi512EEESA_EEES9_SC_SE_Li256ELb1ELb1ELb0ELb0EEENS1_36VarlenDynamicPersistentTileSchedulerILi64ELi64ELi256ELi128ELb0ELb1ELb1ELb1ELb1ELb1EEEEEEEEEvNT_6ParamsE)
        .other          _ZN7cutlass13device_kernelIN5flash11enable_sm90INS1_16FlashAttnFwdSm90INS1_25CollectiveMainloopFwdSm90ILi2EN4cute5tupleIJNS5_1CILi1EEES8_S8_EEENS6_IJNS7_ILi64EEESA_SA_EEELi512ENS_6half_tEfNS_4arch4Sm90ELb1ELb0ELb0ELb1ELb1ELb1ELb0ELb0ELb0ELb1ELb0ELb0EEENS1_21CollectiveEpilogueFwdINS6_IJSA_NS7_ILi512EEESA_EEES9_SC_SE_Li256ELb1ELb1ELb0ELb0EEENS1_36VarlenDynamicPersistentTileSchedulerILi64ELi64ELi256ELi128ELb0ELb1ELb1ELb1ELb1ELb1EEEEEEEEEvNT_6ParamsE,@"STO_CUDA_ENTRY STV_DEFAULT"
_ZN7cutlass13device_kernelIN5flash11enable_sm90INS1_16FlashAttnFwdSm90INS1_25CollectiveMainloopFwdSm90ILi2EN4cute5tupleIJNS5_1CILi1EEES8_S8_EEENS6_IJNS7_ILi64EEESA_SA_EEELi512ENS_6half_tEfNS_4arch4Sm90ELb1ELb0ELb0ELb1ELb1ELb1ELb0ELb0ELb0ELb1ELb0ELb0EEENS1_21CollectiveEpilogueFwdINS6_IJSA_NS7_ILi512EEESA_EEES9_SC_SE_Li256ELb1ELb1ELb0ELb0EEENS1_36VarlenDynamicPersistentTileSchedulerILi64ELi64ELi256ELi128ELb0ELb1ELb1ELb1ELb1ELb1EEEEEEEEEvNT_6ParamsE:
        /* <DEDUP_REMOVED lines=17> */
.L_x_4508:
[----:B------:R-:W-:Y:S05]  /*0110*/  BSYNC B0 ;  /* 0x0000000000007941 */ /* 0x000fea0003800000 */
.L_x_4507:
[----:B------:R-:W0:Y:S01]  /*0120*/  SHFL.IDX PT, R3, R2, RZ, 0x1f ;  /* 0x00001fff02037589 */ /* 0x000e2200000e0000 */
[----:B------:R-:W-:Y:S01]  /*0130*/  VOTEU.ANY UP0, P0 ;  /* 0x00000000003f7886 */ /* 0x000fe20000000100 */
[----:B------:R-:W-:Y:S01]  /*0140*/  UMOV UR4, 0x80 ;  /* 0x0000008000047882 */ /* 0x000fe20000000000 */
[----:B------:R-:W-:Y:S01]  /*0150*/  UMOV UR7, 0x100 ;  /* 0x0000010000077882 */ /* 0x000fe20000000000 */
[----:B------:R-:W-:Y:S02]  /*0160*/  VOTEU.ANY UP1, P0 ;  /* 0x00000000003f7886 */ /* 0x000fe40000020100 */
[----:B------:R-:W1:Y:S01]  /*0170*/  @UP0 S2UR UR8, SR_CgaCtaId ;  /* 0x00000000000809c3 */ /* 0x000e620000008800 */
[----:B------:R-:W-:Y:S01]  /*0180*/  @UP0 UMOV UR6, 0x400 ;  /* 0x0000040000060882 */ /* 0x000fe20000000000 */
[----:B------:R-:W-:-:S04]  /*0190*/  @UP0 UIADD3 UR4, -UR4, 0x100000, URZ ;  /* 0x0010000004040890 */ /* 0x000fc8000fffe13f */
[----:B------:R-:W-:Y:S02]  /*01a0*/  @UP0 USHF.L.U32 UR5, UR4, 0xb, URZ ;  /* 0x0000000b04050899 */ /* 0x000fe4000800063f */
[----:B------:R-:W-:Y:S01]  /*01b0*/  @UP0 USHF.L.U32 UR4, UR4, 0x1, URZ ;  /* 0x0000000104040899 */ /* 0x000fe2000800063f */
[----:B0-----:R-:W-:Y:S02]  /*01c0*/  ISETP.NE.AND P1, PT, R3, RZ, PT ;  /* 0x000000ff0300720c */ /* 0x001fe40003f25270 */
[----:B------:R-:W-:Y:S01]  /*01d0*/  SHF.R.U32.HI R3, RZ, 0x7, R0 ;  /* 0x00000007ff037819 */ /* 0x000fe20000011600 */
[----:B-1----:R-:W-:-:S04]  /*01e0*/  @UP0 ULEA UR8, UR8, UR6, 0x18 ;  /* 0x0000000608080291 */ /* 0x002fc8000f8ec03f */
[----:B------:R-:W0:Y:S01]  /*01f0*/  SHFL.IDX PT, R5, R3, RZ, 0x1f ;  /* 0x00001fff03057589 */ /* 0x000e2200000e0000 */
[----:B------:R-:W-:-:S04]  /*0200*/  @UP0 UIADD3 UR6, -UR7, 0x100000, URZ ;  /* 0x0010000007060890 */ /* 0x000fc8000fffe13f */
[----:B------:R-:W-:Y:S02]  /*0210*/  @UP0 USHF.L.U32 UR7, UR6, 0xb, URZ ;  /* 0x0000000b06070899 */ /* 0x000fe4000800063f */
[----:B------:R-:W-:Y:S01]  /*0220*/  @UP0 USHF.L.U32 UR6, UR6, 0x1, URZ ;  /* 0x0000000106060899 */ /* 0x000fe2000800063f */
[----:B------:R-:W-:Y:S01]  /*0230*/  VOTEU.ANY UP0, P0 ;  /* 0x00000000003f7886 */ /* 0x000fe20000000100 */
[----:B------:R-:W1:Y:S04]  /*0240*/  FENCE.VIEW.ASYNC.S ;  /* 0x00000000000073c6 */ /* 0x000e680000000000 */
[----:B-1----:R1:W2:Y:S01]  /*0250*/  @UP0 SYNCS.EXCH.64 URZ, [UR8+0x28c00], UR4 ;  /* 0x028c0004083f05b2 */ /* 0x0022a20008000100 */
[----:B0-----:R1:W-:Y:S05]  /*0260*/  STL [R1+0x54], R5 ;  /* 0x0000540501007387 */ /* 0x0013ea0000100800 */
[----:B------:R1:W0:Y:S01]  /*0270*/  @UP1 SYNCS.EXCH.64 URZ, [UR8+0x28c20], UR6 ;  /* 0x028c2006083f15b2 */ /* 0x0002220008000100 */
[----:B------:R-:W-:Y:S05]  /*0280*/  @P1 BRA `(.L_x_4509) ;  /* 0x0000000000381947 */ /* 0x000fea0003800000 */
[----:B-1----:R-:W1:Y:S01]  /*0290*/  S2UR UR5, SR_CgaCtaId ;  /* 0x00000000000579c3 */ /* 0x002e620000008800 */
[----:B------:R-:W-:Y:S01]  /*02a0*/  UMOV UR4, 0x400 ;  /* 0x0000040000047882 */ /* 0x000fe20000000000 */
[----:B------:R-:W-:Y:S01]  /*02b0*/  UMOV UR7, 0x80 ;  /* 0x0000008000077882 */ /* 0x000fe20000000000 */
[----:B------:R-:W-:Y:S01]  /*02c0*/  ELECT P0, URZ, PT ;  /* 0x00000000003f782f */ /* 0x000fe20003800000 */
[----:B-1----:R-:W-:Y:S02]  /*02d0*/  ULEA UR6, UR5, UR4, 0x18 ;  /* 0x0000000405067291 */ /* 0x002fe4000f8ec03f */
[----:B------:R-:W-:-:S04]  /*02e0*/  UIADD3 UR4, -UR7, 0x100000, URZ ;  /* 0x0010000007047890 */ /* 0x000fc8000fffe13f */
[----:B------:R-:W-:Y:S02]  /*02f0*/  USHF.L.U32 UR5, UR4, 0xb, URZ ;  /* 0x0000000b04057899 */ /* 0x000fe4000800063f */
[----:B------:R-:W-:Y:S01]  /*0300*/  USHF.L.U32 UR4, UR4, 0x1, URZ ;  /* 0x0000000104047899 */ /* 0x000fe2000800063f */
[----:B------:R-:W1:Y:S11]  /*0310*/  FENCE.VIEW.ASYNC.S ;  /* 0x00000000000073c6 */ /* 0x000e760000000000 */
[----:B-1----:R3:W4:Y:S01]  /*0320*/  SYNCS.EXCH.64 URZ, [UR6+0x28c30], UR4 ;  /* 0x028c3004063f75b2 */ /* 0x0027220008000100 */
[----:B------:R3:W1:Y:S01]  /*0330*/  SYNCS.EXCH.64 URZ, [UR6+0x28c40], UR4 ;  /* 0x028c4004063f75b2 */ /* 0x0006620008000100 */
[----:B------:R3:W0:Y:S01]  /*0340*/  SYNCS.EXCH.64 URZ, [UR6+0x28c38], UR4 ;  /* 0x028c3804063f75b2 */ /* 0x0006220008000100 */
[----:B------:R3:W0:Y:S02]  /*0350*/  SYNCS.EXCH.64 URZ, [UR6+0x28c48], UR4 ;  /* 0x028c4804063f75b2 */ /* 0x0006240008000100 */
[----:B---3--:R-:W-:Y:S01]  /*0360*/  NOP ;  /* 0x0000000000007918 */ /* 0x008fe20000000000 */
.L_x_4509:
[----:B------:R-:W3:Y:S01]  /*0370*/  SHFL.IDX PT, R4, R2, RZ, 0x1f ;  /* 0x00001fff02047589 */ /* 0x000ee200000e0000 */
[----:B------:R-:W-:Y:S01]  /*0380*/  NOP ;  /* 0x0000000000007918 */ /* 0x000fe20000000000 */
[----:B---3--:R-:W-:-:S13]  /*0390*/  ISETP.NE.AND P0, PT, R4, RZ, PT ;  /* 0x000000ff0400720c */ /* 0x008fda0003f05270 */
[----:B------:R-:W-:Y:S05]  /*03a0*/  @P0 BRA `(.L_x_4510) ;  /* 0x0000000000480947 */ /* 0x000fea0003800000 */
[----:B-1----:R-:W1:Y:S01]  /*03b0*/  S2UR UR5, SR_CgaCtaId ;  /* 0x00000000000579c3 */ /* 0x002e620000008800 */
[----:B------:R-:W-:Y:S01]  /*03c0*/  UMOV UR4, 0x400 ;  /* 0x0000040000047882 */ /* 0x000fe20000000000 */
[----:B------:R-:W-:Y:S01]  /*03d0*/  UMOV UR6, 0x80 ;  /* 0x0000008000067882 */ /* 0x000fe20000000000 */
[----:B------:R-:W-:Y:S01]  /*03e0*/  UMOV UR7, 0x100 ;  /* 0x0000010000077882 */ /* 0x000fe20000000000 */
[----:B------:R-:W-:Y:S01]  /*03f0*/  ELECT P0, URZ, PT ;  /* 0x00000000003f782f */ /* 0x000fe20003800000 */
[----:B-1----:R-:W-:Y:S02]  /*0400*/  ULEA UR8, UR5, UR4, 0x18 ;  /* 0x0000000405087291 */ /* 0x002fe4000f8ec03f */
[----:B------:R-:W-:-:S04]  /*0410*/  UIADD3 UR4, -UR6, 0x100000, URZ ;  /* 0x0010000006047890 */ /* 0x000fc8000fffe13f */
[----:B------:R-:W-:Y:S02]  /*0420*/  USHF.L.U32 UR5, UR4, 0xb, URZ ;  /* 0x0000000b04057899 */ /* 0x000fe4000800063f */
[----:B------:R-:W-:Y:S02]  /*0430*/  USHF.L.U32 UR4, UR4, 0x1, URZ ;  /* 0x0000000104047899 */ /* 0x000fe4000800063f */
[----:B------:R-:W-:-:S04]  /*0440*/  UIADD3 UR6, -UR7, 0x100000, URZ ;  /* 0x0010000007067890 */ /* 0x000fc8000fffe13f */
[----:B------:R-:W-:Y:S02]  /*0450*/  USHF.L.U32 UR7, UR6, 0xb, URZ ;  /* 0x0000000b06077899 */ /* 0x000fe4000800063f */
[----:B------:R-:W-:Y:S01]  /*0460*/  USHF.L.U32 UR6, UR6, 0x1, URZ ;  /* 0x0000000106067899 */ /* 0x000fe2000800063f */
[----:B------:R-:W1:Y:S03]  /*0470*/  FENCE.VIEW.ASYNC.S ;  /* 0x00000000000073c6 */ /* 0x000e660000000000 */
[----:B-1----:R3:W1:Y:S08]  /*0480*/  SYNCS.EXCH.64 URZ, [UR8+0x28c50], UR4 ;  /* 0x028c5004083f75b2 */ /* 0x0026700008000100 */
[----:B------:R3:W0:Y:S01]  /*0490*/  SYNCS.EXCH.64 URZ, [UR8+0x28c60], UR6 ;  /* 0x028c6006083f75b2 */ /* 0x0006220008000100 */
[----:B------:R3:W0:Y:S01]  /*04a0*/  SYNCS.EXCH.64 URZ, [UR8+0x28c58], UR4 ;  /* 0x028c5804083f75b2 */ /* 0x0006220008000100 */
[----:B------:R3:W0:Y:S02]  /*04b0*/  SYNCS.EXCH.64 URZ, [UR8+0x28c68], UR6 ;  /* 0x028c6806083f75b2 */ /* 0x0006240008000100 */
[----:B---3--:R-:W-:Y:S01]  /*04c0*/  NOP ;  /* 0x0000000000007918 */ /* 0x008fe20000000000 */
.L_x_4510:
[----:B------:R-:W3:Y:S01]  /*04d0*/  SHFL.IDX PT, R4, R2, RZ, 0x1f ;  /* 0x00001fff02047589 */ /* 0x000ee200000e0000 */
[----:B------:R-:W-:Y:S01]  /*04e0*/  NOP ;  /* 0x0000000000007918 */ /* 0x000fe20000000000 */
[----:B---3--:R-:W-:-:S13]  /*04f0*/  ISETP.NE.AND P0, PT, R4, RZ, PT ;  /* 0x000000ff0400720c */ /* 0x008fda0003f05270 */
        /* <DEDUP_REMOVED lines=10> */
[----:B-1----:R3:W1:Y:S01]  /*05a0*/  SYNCS.EXCH.64 URZ, [UR6+0x28c70], UR4 ;  /* 0x028c7004063f75b2 */ /* 0x0026620008000100 */
[----:B------:R3:W0:Y:S01]  /*05b0*/  SYNCS.EXCH.64 URZ, [UR6+0x28c80], UR4 ;  /* 0x028c8004063f75b2 */ /* 0x0006220008000100 */
[----:B------:R3:W0:Y:S01]  /*05c0*/  SYNCS.EXCH.64 URZ, [UR6+0x28c78], UR4 ;  /* 0x028c7804063f75b2 */ /* 0x0006220008000100 */
[----:B------:R3:W0:Y:S02]  /*05d0*/  SYNCS.EXCH.64 URZ, [UR6+0x28c88], UR4 ;  /* 0x028c8804063f75b2 */ /* 0x0006240008000100 */
[----:B---3--:R-:W-:Y:S01]  /*05e0*/  NOP ;  /* 0x0000000000007918 */ /* 0x008fe20000000000 */
.L_x_4511:
        /* <DEDUP_REMOVED lines=22> */
.L_x_4512:
        /* <DEDUP_REMOVED lines=22> */
.L_x_4513:
[----:B------:R-:W-:Y:S01]  /*08b0*/  ISETP.NE.AND P0, PT, R5, RZ, PT ;  /* 0x000000ff0500720c */ /* 0x000fe20003f05270 */
[----:B------:R-:W-:Y:S01]  /*08c0*/  IMAD.MOV.U32 R37, RZ, RZ, 0x1 ;  /* 0x00000001ff257424 */ /* 0x000fe200078e00ff */
[----:B------:R-:W-:Y:S01]  /*08d0*/  NOP ;  /* 0x0000000000007918 */ /* 0x000fe20000000000 */
[----:B------:R-:W-:Y:S01]  /*08e0*/  ULDC.64 UR40, c[0x0][0x208] ;  /* 0x0000820000287ab9 */ /* 0x000fe20000000a00 */
[----:B------:R-:W-:Y:S02]  /*08f0*/  BSSY B9, `(.L_x_4514) ;  /* 0x00019d5000097945 */ /* 0x000fe40003800000 */
[----:B------:R-:W-:Y:S01]  /*0900*/  SEL R37, R37, 0x2, !P0 ;  /* 0x0000000225257807 */ /* 0x000fe20004000000 */
[----:B012-4-:R-:W-:Y:S06]  /*0910*/  BAR.SYNC.DEFER_BLOCKING 0x0 ;  /* 0x0000000000007b1d */ /* 0x017fec0000010000 */
[----:B------:R-:W-:Y:S05]  /*0920*/  @!P0 BRA `(.L_x_4515) ;  /* 0x0000012400cc8947 */ /* 0x000fea0003800000 */
.L_x_4516:
        /* <DEDUP_REMOVED lines=43> */
[----:B------:R-:W-:Y:S02]  /*0be0*/  SHF.R.S32.HI R8, RZ, 0x1f, R6 ;  /* 0x0000001fff087819 */ /* 0x000fe40000011406 */
[----:B------:R-:W-:Y:S02]  /*0bf0*/  SHF.R.S32.HI R15, RZ, 0x7, R3 ;  /* 0x00000007ff0f7819 */ /* 0x000fe40000011403 */
[----:B------:R-:W-:-:S02]  /*0c00*/  LOP3.LUT R16, R13, 0x3ffffc, RZ, 0xc0, !PT ;  /* 0x003ffffc0d107812 */ /* 0x000fc400078ec0ff */
[----:B------:R-:W-:Y:S01]  /*0c10*/  LEA.HI R8, R8, R7, RZ, 0x3 ;  /* 0x0000000708087211 */ /* 0x000fe200078f18ff */
[----:B------:R-:W-:Y:S01]  /*0c20*/  IMAD R13, R15, 0x100, R9 ;  /* 0x000001000f0d7824 */ /* 0x000fe200078e0209 */
[----:B------:R-:W-:Y:S01]  /*0c30*/  IADD3 R14, R11, -R14, RZ ;  /* 0x8000000e0b0e7210 */ /* 0x000fe20007ffe0ff */
[----:B------:R-:W-:Y:S01]  /*0c40*/  IMAD.IADD R16, R227, 0x1, -R16 ;  /* 0x00000001e3107824 */ /* 0x000fe200078e0a10 */
[C---:B------:R-:W-:Y:S01]  /*0c50*/  LOP3.LUT R12, R10.reuse, 0xfffffff8, RZ, 0xc0, !PT ;  /* 0xfffffff80a0c7812 */ /* 0x040fe200078ec0ff */
[----:B------:R-:W-:Y:S01]  /*0c60*/  IMAD.SHL.U32 R10, R10, 0x40, RZ ;  /* 0x000000400a0a7824 */ /* 0x000fe200078e00ff */
[----:B------:R-:W-:Y:S01]  /*0c70*/  LOP3.LUT R8, R8, 0xfffffff8, RZ, 0xc0, !PT ;  /* 0xfffffff808087812 */ /* 0x000fe200078ec0ff */
[----:B------:R-:W-:Y:S01]  /*0c80*/  IMAD R13, R16, 0x10, R13 ;  /* 0x00000010100d7824 */ /* 0x000fe200078e020d */
[----:B------:R-:W-:Y:S01]  /*0c90*/  LEA.HI R5, R5, R4, RZ, 0x5 ;  /* 0x0000000405057211 */ /* 0x000fe200078f28ff */
[----:B------:R-:W-:Y:S01]  /*0ca0*/  IMAD.SHL.U32 R14, R14, 0x8, RZ ;  /* 0x000000080e0e7824 */ /* 0x000fe200078e00ff */
[----:B------:R-:W-:Y:S01]  /*0cb0*/  LOP3.LUT R10, R10, 0x7ffffe00, RZ, 0xc0, !PT ;  /* 0x7ffffe000a0a7812 */ /* 0x000fe200078ec0ff */
[----:B------:R-:W-:Y:S01]  /*0cc0*/  IMAD.IADD R12, R9, 0x1, -R12 ;  /* 0x00000001090c7824 */ /* 0x000fe200078e0a0c */
[----:B------:R-:W-:Y:S01]  /*0cd0*/  SHF.R.S32.HI R5, RZ, 0x5, R5 ;  /* 0x00000005ff057819 */ /* 0x000fe20000011405 */
[----:B------:R-:W-:Y:S01]  /*0ce0*/  IMAD.IADD R8, R7, 0x1, -R8 ;  /* 0x0000000107087824 */ /* 0x000fe200078e0a08 */
[----:B------:R-:W-:Y:S01]  /*0cf0*/  LEA.HI R3, R3, R15, RZ, 0x1 ;  /* 0x0000000f03037211 */ /* 0x000fe200078f08ff */
[----:B------:R-:W-:Y:S01]  /*0d00*/  IMAD.U32 R7, R13, 0x40, R14 ;  /* 0x000000400d077824 */ /* 0x000fe200078e000e */
[C---:B------:R-:W-:Y:S01]  /*0d10*/  R2P PR, R12.reuse, 0x6 ;  /* 0x000000060c007804 */ /* 0x040fe20000000000 */
[----:B------:R-:W-:Y:S01]  /*0d20*/  IMAD.SHL.U32 R9, R12, 0x40, RZ ;  /* 0x000000400c097824 */ /* 0x000fe200078e00ff */
[----:B------:R-:W-:Y:S01]  /*0d30*/  LOP3.LUT R3, R3, 0xfffffe, RZ, 0xc0, !PT ;  /* 0x00fffffe03037812 */ /* 0x000fe200078ec0ff */
[----:B------:R-:W-:Y:S01]  /*0d40*/  IMAD R10, R227, 0x400, R10 ;  /* 0x00000400e30a7824 */ /* 0x000fe200078e020a */
[----:B------:R0:W-:Y:S01]  /*0d50*/  STL [R1+0x5c], R7 ;  /* 0x00005c0701007387 */ /* 0x0001e20000100800 */
[----:B------:R-:W-:Y:S01]  /*0d60*/  IMAD R197, R5, 0x10, R8 ;  /* 0x0000001005c57824 */ /* 0x000fe200078e0208 */
[----:B------:R-:W-:Y:S01]  /*0d70*/  LOP3.LUT R9, R9, 0x1c0, RZ, 0xc0, !PT ;  /* 0x000001c009097812 */ /* 0x000fe200078ec0ff */
[----:B------:R-:W-:Y:S01]  /*0d80*/  IMAD.IADD R3, R15, 0x1, -R3 ;  /* 0x000000010f037824 */ /* 0x000fe200078e0a03 */
[----:B------:R-:W-:Y:S01]  /*0d90*/  STL [R1+0x44], RZ ;  /* 0x000044ff01007387 */ /* 0x000fe20000100800 */
[----:B------:R-:W-:-:S02]  /*0da0*/  SEL R221, R221, 0xffffffc0, !P2 ;  /* 0xffffffc0dddd7807 */ /* 0x000fc40005000000 */
[----:B------:R-:W-:Y:S01]  /*0db0*/  LOP3.LUT R14, R9, 0x8, R14, 0xf8, !PT ;  /* 0x00000008090e7812 */ /* 0x000fe200078ef80e */
[----:B------:R-:W-:Y:S01]  /*0dc0*/  IMAD.SHL.U32 R215, R3, 0x100, RZ ;  /* 0x0000010003d77824 */ /* 0x000fe200078e00ff */
[----:B------:R-:W-:Y:S02]  /*0dd0*/  SHF.R.U32.HI R9, RZ, 0x3, R9 ;  /* 0x00000003ff097819 */ /* 0x000fe40000011609 */
[----:B0-----:R-:W-:Y:S02]  /*0de0*/  LOP3.LUT R7, R6, 0x7ffffffc, RZ, 0xc0, !PT ;  /* 0x7ffffffc06077812 */ /* 0x001fe400078ec0ff */
[----:B------:R-:W-:-:S03]  /*0df0*/  LOP3.LUT R9, R14, R9, RZ, 0x3c, !PT ;  /* 0x000000090e097212 */ /* 0x000fc600078e3cff */
[----:B------:R-:W-:Y:S01]  /*0e00*/  IMAD.IADD R7, R4, 0x1, -R7 ;  /* 0x0000000104077824 */ /* 0x000fe200078e0a07 */
[CC--:B------:R-:W-:Y:S02]  /*0e10*/  LEA.HI R4, R0.reuse, R20.reuse, RZ, 0x3 ;  /* 0x0000001400047211 */ /* 0x0c0fe400078f18ff */
[----:B------:R-:W-:Y:S01]  /*0e20*/  LEA.HI R0, R0, R20, RZ, 0x2 ;  /* 0x0000001400007211 */ /* 0x000fe200078f10ff */
[----:B------:R-:W-:Y:S01]  /*0e30*/  IMAD.SHL.U32 R196, R7, 0x2, RZ ;  /* 0x0000000207c47824 */ /* 0x000fe200078e00ff */
[----:B------:R-:W-:Y:S02]  /*0e40*/  SHF.R.S32.HI R5, RZ, 0x3, R4 ;  /* 0x00000003ff057819 */ /* 0x000fe40000011404 */
[--C-:B------:R-:W-:Y:S02]  /*0e50*/  SHF.R.S32.HI R190, RZ, 0x2, R0.reuse ;  /* 0x00000002ffbe7819 */ /* 0x100fe40000011400 */
[----:B------:R-:W-:Y:S02]  /*0e60*/  SHF.R.S32.HI R5, RZ, 0x1f, R0 ;  /* 0x0000001fff057819 */ /* 0x000fe40000011400 */
[----:B------:R-:W-:-:S02]  /*0e70*/  LOP3.LUT R4, R4, 0xfffffff8, RZ, 0xc0, !PT ;  /* 0xfffffff804047812 */ /* 0x000fc400078ec0ff */
[----:B------:R-:W-:Y:S02]  /*0e80*/  LOP3.LUT R0, R0, 0xfffffffc, RZ, 0xc0, !PT ;  /* 0xfffffffc00007812 */ /* 0x000fe400078ec0ff */
[----:B------:R-:W-:Y:S01]  /*0e90*/  IADD3 R9, R10, R9, RZ ;  /* 0x000000090a097210 */ /* 0x000fe20007ffe0ff */
[----:B------:R-:W-:Y:S01]  /*0ea0*/  VIADD R10, R190, 0x20 ;  /* 0x00000020be0a7836 */ /* 0x000fe20000000000 */
[----:B------:R-:W-:Y:S01]  /*0eb0*/  LEA.HI R5, R5, R190, RZ, 0x3 ;  /* 0x000000be05057211 */ /* 0x000fe200078f18ff */
[C---:B------:R-:W-:Y:S02]  /*0ec0*/  IMAD.IADD R11, R20.reuse, 0x1, -R4 ;  /* 0x00000001140b7824 */ /* 0x040fe400078e0a04 */
[----:B------:R-:W-:Y:S01]  /*0ed0*/  IMAD.IADD R8, R20, 0x1, -R0 ;  /* 0x0000000114087824 */ /* 0x000fe200078e0a00 */
[----:B------:R-:W-:Y:S01]  /*0ee0*/  SHF.R.S32.HI R6, RZ, 0x1f, R10 ;  /* 0x0000001fff067819 */ /* 0x000fe2000001140a */
[----:B------:R-:W-:Y:S01]  /*0ef0*/  IMAD.SHL.U32 R4, R10, 0x40, RZ ;  /* 0x000000400a047824 */ /* 0x000fe200078e00ff */
[----:B------:R-:W-:Y:S01]  /*0f00*/  LOP3.LUT R5, R5, 0xfffffff8, RZ, 0xc0, !PT ;  /* 0xfffffff805057812 */ /* 0x000fe200078ec0ff */
[----:B------:R-:W-:Y:S01]  /*0f10*/  IMAD.SHL.U32 R16, R8, 0x8, RZ ;  /* 0x0000000808107824 */ /* 0x000fe200078e00ff */
[----:B------:R-:W-:Y:S01]  /*0f20*/  LEA.HI R6, R6, R10, RZ, 0x3 ;  /* 0x0000000a06067211 */ /* 0x000fe200078f18ff */
[----:B------:R-:W-:Y:S01]  /*0f30*/  IMAD.SHL.U32 R200, R11, 0x8, RZ ;  /* 0x000000080bc87824 */ /* 0x000fe200078e00ff */
[----:B------:R-:W-:Y:S01]  /*0f40*/  SHF.L.U32 R192, R8, 0x2, RZ ;  /* 0x0000000208c07819 */ /* 0x000fe200000006ff */
[----:B------:R-:W-:Y:S01]  /*0f50*/  VIADD R212, R16, 0x60 ;  /* 0x0000006010d47836 */ /* 0x000fe20000000000 */
[----:B------:R-:W-:Y:S01]  /*0f60*/  LOP3.LUT R4, R4, 0x1c0, RZ, 0xc0, !PT ;  /* 0x000001c004047812 */ /* 0x000fe200078ec0ff */
[----:B------:R-:W-:Y:S01]  /*0f70*/  VIADD R35, R200, 0x40 ;  /* 0x00000040c8237836 */ /* 0x000fe20000000000 */
[----:B------:R-:W-:Y:S01]  /*0f80*/  LEA.HI R0, R8, R8, RZ, 0x1 ;  /* 0x0000000808007211 */ /* 0x000fe200078f08ff */
[----:B------:R-:W-:Y:S01]  /*0f90*/  VIADD R211, R16, 0x80 ;  /* 0x0000008010d37836 */ /* 0x000fe20000000000 */
[----:B------:R-:W-:Y:S01]  /*0fa0*/  IADD3 R199, R192, 0x10, RZ ;  /* 0x00000010c0c77810 */ /* 0x000fe20007ffe0ff */
[----:B------:R-:W-:Y:S01]  /*0fb0*/  VIADD R34, R200, 0x80 ;  /* 0x00000080c8227836 */ /* 0x000fe20000000000 */
[----:B------:R-:W-:Y:S01]  /*0fc0*/  LOP3.LUT R3, R4, 0x38, R16, 0xf8, !PT ;  /* 0x0000003804037812 */ /* 0x000fe200078ef810 */
[----:B------:R-:W-:Y:S01]  /*0fd0*/  IMAD.SHL.U32 R6, R6, 0x40, RZ ;  /* 0x0000004006067824 */ /* 0x000fe200078e00ff */
[----:B------:R-:W-:Y:S01]  /*0fe0*/  SHF.R.U32.HI R22, RZ, 0x3, R4 ;  /* 0x00000003ff167819 */ /* 0x000fe20000011604 */
[----:B------:R-:W-:Y:S01]  /*0ff0*/  IMAD.IADD R195, R190, 0x1, -R5 ;  /* 0x00000001bec37824 */ /* 0x000fe200078e0a05 */
[----:B------:R-:W-:Y:S01]  /*1000*/  SHF.R.S32.HI R5, RZ, 0x1f, R212 ;  /* 0x0000001fff057819 */ /* 0x000fe200000114d4 */
[C---:B------:R-:W-:Y:S01]  /*1010*/  VIADD R210, R16.reuse, 0xa0 ;  /* 0x000000a010d27836 */ /* 0x040fe20000000000 */
[----:B------:R-:W-:Y:S01]  /*1020*/  SHF.R.S32.HI R36, RZ, 0x1f, R35 ;  /* 0x0000001fff247819 */ /* 0x000fe20000011423 */
[----:B------:R-:W-:Y:S01]  /*1030*/  VIADD R209, R16, 0xc0 ;  /* 0x000000c010d17836 */ /* 0x000fe20000000000 */
[----:B------:R-:W-:Y:S01]  /*1040*/  LOP3.LUT R0, R0, 0x1ffffffe, RZ, 0xc0, !PT ;  /* 0x1ffffffe00007812 */ /* 0x000fe200078ec0ff */
[C---:B------:R-:W-:Y:S01]  /*1050*/  VIADD R208, R16.reuse, 0xe0 ;  /* 0x000000e010d07836 */ /* 0x040fe20000000000 */
[----:B------:R-:W-:Y:S01]  /*1060*/  SHF.R.S32.HI R4, RZ, 0x1f, R211 ;  /* 0x0000001fff047819 */ /* 0x000fe200000114d3 */
[----:B------:R-:W-:Y:S01]  /*1070*/  VIADD R207, R16, 0x100 ;  /* 0x0000010010cf7836 */ /* 0x000fe20000000000 */
[----:B------:R-:W-:Y:S01]  /*1080*/  SHF.R.S32.HI R35, RZ, 0x1f, R34 ;  /* 0x0000001fff237819 */ /* 0x000fe20000011422 */
[----:B------:R-:W-:Y:S01]  /*1090*/  IMAD.IADD R0, R8, 0x1, -R0 ;  /* 0x0000000108007824 */ /* 0x000fe200078e0a00 */
[----:B------:R-:W-:Y:S01]  /*10a0*/  SHF.R.S32.HI R34, RZ, 0x1f, R199 ;  /* 0x0000001fff227819 */ /* 0x000fe200000114c7 */
[----:B------:R-:W-:Y:S01]  /*10b0*/  VIADD R205, R16, 0x140 ;  /* 0x0000014010cd7836 */ /* 0x000fe20000000000 */
[----:B------:R-:W-:Y:S01]  /*10c0*/  LOP3.LUT R6, R6, 0xfffffe00, RZ, 0xc0, !PT ;  /* 0xfffffe0006067812 */ /* 0x000fe200078ec0ff */
[----:B------:R-:W-:Y:S01]  /*10d0*/  VIADD R204, R16, 0x160 ;  /* 0x0000016010cc7836 */ /* 0x000fe20000000000 */
[----:B------:R-:W-:Y:S01]  /*10e0*/  SHF.L.U64.HI R5, R212, 0x1, R5 ;  /* 0x00000001d4057819 */ /* 0x000fe20000010205 */
[----:B------:R-:W-:Y:S01]  /*10f0*/  STL [R1+0x4c], R34 ;  /* 0x00004c2201007387 */ /* 0x000fe20000100800 */
[----:B------:R-:W-:Y:S01]  /*1100*/  SHF.L.U64.HI R4, R211, 0x1, R4 ;  /* 0x00000001d3047819 */ /* 0x000fe20000010204 */
[C---:B------:R-:W-:Y:S01]  /*1110*/  VIADD R203, R16.reuse, 0x180 ;  /* 0x0000018010cb7836 */ /* 0x040fe20000000000 */
[----:B------:R-:W-:Y:S01]  /*1120*/  SHF.R.S32.HI R11, RZ, 0x1f, R210 ;  /* 0x0000001fff0b7819 */ /* 0x000fe200000114d2 */
[----:B------:R-:W-:Y:S01]  /*1130*/  STL [R1+0x58], R6 ;  /* 0x0000580601007387 */ /* 0x000fe20000100800 */
[----:B------:R-:W-:Y:S01]  /*1140*/  SHF.R.S32.HI R8, RZ, 0x1f, R209 ;  /* 0x0000001fff087819 */ /* 0x000fe200000114d1 */
[C---:B------:R-:W-:Y:S01]  /*1150*/  VIADD R202, R16.reuse, 0x1a0 ;  /* 0x000001a010ca7836 */ /* 0x040fe20000000000 */
[C---:B------:R-:W-:Y:S01]  /*1160*/  IADD3 R206, R16.reuse, 0x120, RZ ;  /* 0x0000012010ce7810 */ /* 0x040fe20007ffe0ff */
[----:B------:R0:W-:Y:S01]  /*1170*/  STL [R1], R5 ;  /* 0x0000000501007387 */ /* 0x0001e20000100800 */
[----:B------:R-:W-:Y:S01]  /*1180*/  SHF.R.S32.HI R13, RZ, 0x1f, R208 ;  /* 0x0000001fff0d7819 */ /* 0x000fe200000114d0 */
[C---:B------:R-:W-:Y:S01]  /*1190*/  VIADD R226, R16.reuse, 0x1c0 ;  /* 0x000001c010e27836 */ /* 0x040fe20000000000 */
[----:B------:R-:W-:Y:S01]  /*11a0*/  SHF.R.S32.HI R10, RZ, 0x1f, R207 ;  /* 0x0000001fff0a7819 */ /* 0x000fe200000114cf */
[----:B------:R1:W-:Y:S01]  /*11b0*/  STL [R1+0x4], R4 ;  /* 0x0000040401007387 */ /* 0x0003e20000100800 */
[----:B------:R-:W-:Y:S01]  /*11c0*/  SHF.R.S32.HI R15, RZ, 0x1f, R206 ;  /* 0x0000001fff0f7819 */ /* 0x000fe200000114ce */
[C---:B------:R-:W-:Y:S01]  /*11d0*/  VIADD R223, R16.reuse, 0x1e0 ;  /* 0x000001e010df7836 */ /* 0x040fe20000000000 */
        /* <DEDUP_REMOVED lines=10> */
[----:B------:R-:W-:Y:S01]  /*1280*/  SHF.L.U64.HI R8, R208, 0x1, R13 ;  /* 0x00000001d0087819 */ /* 0x000fe2000001020d */
[C---:B------:R-:W-:Y:S01]  /*1290*/  VIADD R32, R200.reuse, 0x100 ;  /* 0x00000100c8207836 */ /* 0x040fe20000000000 */
[----:B------:R-:W-:Y:S01]  /*12a0*/  SHF.R.S32.HI R29, RZ, 0x1f, R202 ;  /* 0x0000001fff1d7819 */ /* 0x000fe200000114ca */
[----:B------:R1:W-:Y:S01]  /*12b0*/  STL [R1+0xc], R4 ;  /* 0x00000c0401007387 */ /* 0x0003e20000100800 */
[----:B------:R-:W-:Y:S01]  /*12c0*/  SHF.R.S32.HI R31, RZ, 0x1f, R226 ;  /* 0x0000001fff1f7819 */ /* 0x000fe200000114e2 */
[----:B------:R-:W-:Y:S01]  /*12d0*/  VIADD R30, R200, 0x140 ;  /* 0x00000140c81e7836 */ /* 0x000fe20000000000 */
[----:B------:R-:W-:Y:S01]  /*12e0*/  SHF.R.S32.HI R20, RZ, 0x1f, R223 ;  /* 0x0000001fff147819 */ /* 0x000fe200000114df */
[----:B------:R2:W-:Y:S01]  /*12f0*/  STL [R1+0x10], R8 ;  /* 0x0000100801007387 */ /* 0x0005e20000100800 */
[----:B------:R-:W-:Y:S01]  /*1300*/  LOP3.LUT R3, R6, R3, R22, 0xf6, !PT ;  /* 0x0000000306037212 */ /* 0x000fe200078ef616 */
[C---:B------:R-:W-:Y:S01]  /*1310*/  VIADD R28, R200.reuse, 0x180 ;  /* 0x00000180c81c7836 */ /* 0x040fe20000000000 */
[----:B0-----:R-:W-:Y:S01]  /*1320*/  SHF.L.U64.HI R5, R207, 0x1, R10 ;  /* 0x00000001cf057819 */ /* 0x001fe2000001020a */
[----:B------:R-:W-:Y:S01]  /*1330*/  VIADD R24, R200, 0x1c0 ;  /* 0x000001c0c8187836 */ /* 0x000fe20000000000 */
[----:B------:R-:W-:Y:S01]  /*1340*/  IADD3 R222, R216, 0x26800, RZ ;  /* 0x00026800d8de7810 */ /* 0x000fe20007ffe0ff */
[----:B------:R-:W-:Y:S01]  /*1350*/  IMAD R3, R3, 0x2, R2 ;  /* 0x0000000203037824 */ /* 0x000fe200078e0202 */
[----:B-1----:R-:W-:Y:S01]  /*1360*/  SHF.L.U64.HI R4, R206, 0x1, R15 ;  /* 0x00000001ce047819 */ /* 0x002fe2000001020f */
[----:B------:R0:W-:Y:S01]  /*1370*/  STL [R1+0x14], R5 ;  /* 0x0000140501007387 */ /* 0x0001e20000100800 */
[----:B------:R-:W-:Y:S01]  /*1380*/  VIADD R218, R216, 0x26820 ;  /* 0x00026820d8da7836 */ /* 0x000fe20000000000 */
[----:B--2---:R-:W-:Y:S01]  /*1390*/  SHF.L.U64.HI R8, R205, 0x1, R12 ;  /* 0x00000001cd087819 */ /* 0x004fe2000001020c */
[C---:B------:R-:W-:Y:S01]  /*13a0*/  @P1 VIADD R218, R222.reuse, 0xffffffe0 ;  /* 0xffffffe0deda1836 */ /* 0x040fe20000000000 */
[----:B------:R1:W-:Y:S01]  /*13b0*/  STL [R1+0x18], R4 ;  /* 0x0000180401007387 */ /* 0x0003e20000100800 */
[----:B------:R-:W-:Y:S01]  /*13c0*/  SHF.R.S32.HI R229, RZ, 0x1f, R214 ;  /* 0x0000001fffe57819 */ /* 0x000fe200000114d6 */
[----:B------:R-:W-:Y:S01]  /*13d0*/  IMAD.IADD R222, R222, 0x1, R221 ;  /* 0x00000001dede7824 */ /* 0x000fe200078e02dd */
[----:B------:R-:W-:Y:S01]  /*13e0*/  SHF.R.S32.HI R17, RZ, 0x1f, R16 ;  /* 0x0000001fff117819 */ /* 0x000fe20000011410 */
[----:B------:R2:W-:Y:S01]  /*13f0*/  STL [R1+0x1c], R8 ;  /* 0x00001c0801007387 */ /* 0x0005e20000100800 */
[----:B------:R-:W-:Y:S01]  /*1400*/  SHF.R.S32.HI R198, RZ, 0x1f, R23 ;  /* 0x0000001fffc67819 */ /* 0x000fe20000011417 */
[----:B------:R-:W-:Y:S01]  /*1410*/  IMAD R228, R0, 0x8, R197 ;  /* 0x0000000800e47824 */ /* 0x000fe200078e02c5 */
[----:B0-----:R-:W-:Y:S01]  /*1420*/  SHF.L.U64.HI R5, R204, 0x1, R21 ;  /* 0x00000001cc057819 */ /* 0x001fe20000010215 */
[----:B------:R-:W-:Y:S01]  /*1430*/  IMAD.IADD R221, R221, 0x1, R218 ;  /* 0x00000001dddd7824 */ /* 0x000fe200078e02da */
[----:B------:R-:W-:-:S02]  /*1440*/  SHF.R.S32.HI R33, RZ, 0x1f, R33 ;  /* 0x0000001fff217819 */ /* 0x000fc40000011421 */
[----:B-1----:R-:W-:Y:S01]  /*1450*/  SHF.L.U64.HI R4, R203, 0x1, R14 ;  /* 0x00000001cb047819 */ /* 0x002fe2000001020e */
[----:B------:R0:W-:Y:S01]  /*1460*/  STL [R1+0x20], R5 ;  /* 0x0000200501007387 */ /* 0x0001e20000100800 */
[----:B------:R-:W-:Y:S02]  /*1470*/  SHF.R.S32.HI R32, RZ, 0x1f, R32 ;  /* 0x0000001fff207819 */ /* 0x000fe40000011420 */
[----:B--2---:R-:W-:Y:S01]  /*1480*/  SHF.L.U64.HI R8, R202, 0x1, R29 ;  /* 0x00000001ca087819 */ /* 0x004fe2000001021d */
[----:B------:R1:W-:Y:S01]  /*1490*/  STL [R1+0x24], R4 ;  /* 0x0000240401007387 */ /* 0x0003e20000100800 */
[----:B------:R-:W-:Y:S02]  /*14a0*/  SHF.R.S32.HI R30, RZ, 0x1f, R30 ;  /* 0x0000001fff1e7819 */ /* 0x000fe4000001141e */
[----:B------:R-:W-:Y:S01]  /*14b0*/  SHF.R.S32.HI R28, RZ, 0x1f, R28 ;  /* 0x0000001fff1c7819 */ /* 0x000fe2000001141c */
[----:B------:R2:W-:Y:S01]  /*14c0*/  STL [R1+0x28], R8 ;  /* 0x0000280801007387 */ /* 0x0005e20000100800 */
[----:B------:R-:W-:-:S02]  /*14d0*/  SHF.R.S32.HI R24, RZ, 0x1f, R24 ;  /* 0x0000001fff187819 */ /* 0x000fc40000011418 */
[----:B0-----:R-:W-:Y:S02]  /*14e0*/  SHF.L.U64.HI R5, R226, 0x1, R31 ;  /* 0x00000001e2057819 */ /* 0x001fe4000001021f */
[----:B------:R-:W-:Y:S02]  /*14f0*/  SHF.L.U64.HI R229, R214, 0x1, R229 ;  /* 0x00000001d6e57819 */ /* 0x000fe400000102e5 */
[----:B-1----:R-:W-:Y:S01]  /*1500*/  SHF.L.U64.HI R4, R223, 0x1, R20 ;  /* 0x00000001df047819 */ /* 0x002fe20000010214 */
[----:B------:R2:W-:Y:S04]  /*1510*/  STL [R1+0x2c], R5 ;  /* 0x00002c0501007387 */ /* 0x0005e80000100800 */
[----:B------:R2:W-:Y:S04]  /*1520*/  STL [R1+0x30], R4 ;  /* 0x0000300401007387 */ /* 0x0005e80000100800 */
[----:B------:R2:W-:Y:S02]  /*1530*/  STL [R1+0x50], R3 ;  /* 0x0000500301007387 */ /* 0x0005e40000100800 */
.L_x_4664:
[----:B01234-:R-:W0:Y:S01]  /*1540*/  LDC.64 R4, c[0x0][0xc88] ;  /* 0x00032200ff047b82 */ /* 0x01fe220000000a00 */
[----:B------:R-:W-:Y:S01]  /*1550*/  ULDC.64 UR4, c[0x0][0xa28] ;  /* 0x00028a0000047ab9 */ /* 0x000fe20000000a00 */
[----:B------:R-:W-:Y:S01]  /*1560*/  ULDC.64 UR8, c[0x0][0xa18] ;  /* 0x0002860000087ab9 */ /* 0x000fe20000000a00 */
[----:B------:R-:W-:Y:S01]  /*1570*/  ULDC.64 UR6, c[0x0][0xa08] ;  /* 0x0002820000067ab9 */ /* 0x000fe20000000a00 */
[----:B0-----:R-:W-:-:S05]  /*1580*/  IMAD.WIDE R4, R27, 0x4, R4 ;  /* 0x000000041b047825 */ /* 0x001fca00078e0204 */
[----:B------:R-:W2:Y:S01]  /*1590*/  LDG.E R0, desc[UR40][R4.64] ;  /* 0x0000002804007981 */ /* 0x000ea2000c1e1900 */
[----:B------:R-:W-:Y:S02]  /*15a0*/  ISETP.NE.U32.AND P2, PT, RZ, UR4, PT ;  /* 0x00000004ff007c0c */ /* 0x000fe4000bf45070 */
[----:B------:R-:W-:Y:S02]  /*15b0*/  ISETP.NE.U32.AND P1, PT, RZ, UR8, PT ;  /* 0x00000008ff007c0c */ /* 0x000fe4000bf25070 */
[----:B------:R-:W-:Y:S02]  /*15c0*/  ISETP.NE.AND.EX P2, PT, RZ, UR5, PT, P2 ;  /* 0x00000005ff007c0c */ /* 0x000fe4000bf45320 */
[----:B------:R-:W-:Y:S02]  /*15d0*/  ISETP.NE.AND.EX P1, PT, RZ, UR9, PT, P1 ;  /* 0x00000009ff007c0c */ /* 0x000fe4000bf25310 */
[----:B------:R-:W-:Y:S02]  /*15e0*/  ISETP.NE.U32.AND P0, PT, RZ, UR6, PT ;  /* 0x00000006ff007c0c */ /* 0x000fe4000bf05070 */
[----:B------:R-:W-:-:S02]  /*15f0*/  MOV R29, RZ ;  /* 0x000000ff001d7202 */ /* 0x000fc40000000f00 */
        /* <DEDUP_REMOVED lines=10> */
[----:B------:R1:W-:Y:S01]  /*16a0*/  STL [R1+0x38], R31 ;  /* 0x0000381f01007387 */ /* 0x0003e20000100800 */
        /* <DEDUP_REMOVED lines=8> */
[----:B------:R-:W-:-:S03]  /*1730*/  @P1 IADD3.X R7, R30, UR9, RZ, P2, !PT ;  /* 0x000000091e071c10 */ /* 0x000fc600097fe4ff */
[----:B------:R1:W-:Y:S01]  /*1740*/  STL [R1+0x34], R26 ;  /* 0x0000341a01007387 */ /* 0x0003e20000100800 */
[----:B------:R-:W-:Y:S01]  /*1750*/  UISETP.NE.U32.AND UP0, UPT, UR4, URZ, UPT ;  /* 0x0000003f0400728c */ /* 0x000fe2000bf05070 */
[----:B------:R-:W-:Y:S02]  /*1760*/  ULDC.64 UR8, c[0x0][0xa20] ;  /* 0x0002880000087ab9 */ /* 0x000fe40000000a00 */
[----:B------:R1:W5:Y:S01]  /*1770*/  @P1 LDG.E R184, desc[UR40][R6.64] ;  /* 0x0000002806b81981 */ /* 0x000362000c1e1900 */
[----:B------:R-:W-:Y:S01]  /*1780*/  UISETP.NE.AND.EX UP0, UPT, UR5, URZ, UPT, UP0 ;  /* 0x0000003f0500728c */ /* 0x000fe2000bf05300 */
[----:B------:R-:W-:Y:S01]  /*1790*/  ISETP.NE.U32.AND P2, PT, RZ, UR8, PT ;  /* 0x00000008ff007c0c */ /* 0x000fe2000bf45070 */
[----:B------:R-:W-:Y:S01]  /*17a0*/  ULDC UR4, c[0x0][0x424] ;  /* 0x0001090000047ab9 */ /* 0x000fe20000000800 */
[----:B------:R-:W-:Y:S01]  /*17b0*/  ULDC UR5, c[0x0][0x2f0] ;  /* 0x0000bc0000057ab9 */ /* 0x000fe20000000800 */
[----:B------:R-:W-:Y:S01]  /*17c0*/  USEL UR4, UR4, 0x1, UP0 ;  /* 0x0000000104047887 */ /* 0x000fe20008000000 */
[----:B------:R-:W-:Y:S01]  /*17d0*/  ISETP.NE.AND.EX P2, PT, RZ, UR9, PT, P2 ;  /* 0x00000009ff007c0c */ /* 0x000fe2000bf45320 */
[----:B------:R-:W-:-:S02]  /*17e0*/  IMAD.MOV.U32 R38, RZ, RZ, R0 ;  /* 0x000000ffff267224 */ /* 0x000fc400078e0000 */
[----:B------:R-:W-:-:S03]  /*17f0*/  UIMAD UR4, UR4, UR5, URZ ;  /* 0x00000005040472a4 */ /* 0x000fc6000f8e023f */
[----:B------:R-:W-:Y:S01]  /*1800*/  ULDC UR5, c[0x0][0x348] ;  /* 0x0000d20000057ab9 */ /* 0x000fe20000000800 */
[----:B-1----:R-:W-:Y:S08]  /*1810*/  @P1 BRA `(.L_x_4518) ;  /* 0x0000000000241947 */ /* 0x002ff00003800000 */
        /* <DEDUP_REMOVED lines=9> */
.L_x_4518:
[----:B------:R-:W-:Y:S02]  /*18b0*/  IMAD.U32 R27, RZ, RZ, UR5 ;  /* 0x00000005ff1b7e24 */ /* 0x000fe4000f8e00ff */
[----:B------:R-:W-:Y:S01]  /*18c0*/  IMAD.U32 R28, RZ, RZ, UR4 ;  /* 0x00000004ff1c7e24 */ /* 0x000fe2000f8e00ff */
[----:B------:R-:W-:Y:S06]  /*18d0*/  @!P2 BRA `(.L_x_4519) ;  /* 0x000000000010a947 */ /* 0x000fec0003800000 */
[----:B------:R-:W-:-:S04]  /*18e0*/  IADD3 R4, P0, R31, UR8, RZ ;  /* 0x000000081f047c10 */ /* 0x000fc8000ff1e0ff */
[----:B------:R-:W-:-:S05]  /*18f0*/  IADD3.X R5, R30, UR9, RZ, P0, !PT ;  /* 0x000000091e057c10 */ /* 0x000fca00087fe4ff */
[----:B------:R0:W5:Y:S01]  /*1900*/  LDG.E R28, desc[UR40][R4.64] ;  /* 0x00000028041c7981 */ /* 0x000162000c1e1900 */
[----:B------:R-:W-:Y:S05]  /*1910*/  BRA `(.L_x_4520) ;  /* 0x0000000000107947 */ /* 0x000fea0003800000 */
.L_x_4519:
[----:B------:R-:W-:Y:S05]  /*1920*/  @!P0 BRA `(.L_x_4520) ;  /* 0x00000000000c8947 */ /* 0x000fea0003800000 */
[----:B------:R-:W2:Y:S04]  /*1930*/  LDG.E R5, desc[UR40][R8.64] ;  /* 0x0000002808057981 */ /* 0x000ea8000c1e1900 */
[----:B------:R-:W2:Y:S02]  /*1940*/  LDG.E R28, desc[UR40][R8.64+0x4] ;  /* 0x00000428081c7981 */ /* 0x000ea4000c1e1900 */
[----:B--2---:R-:W-:-:S07]  /*1950*/  IMAD.IADD R28, R28, 0x1, -R5 ;  /* 0x000000011c1c7824 */ /* 0x004fce00078e0a05 */
.L_x_4520:
[----:B------:R-:W-:Y:S01]  /*1960*/  ULDC.64 UR4, c[0x0][0xa10] ;  /* 0x0002840000047ab9 */ /* 0x000fe20000000a00 */
[----:B------:R-:W1:Y:S01]  /*1970*/  LDC R8, c[0x0][0x448] ;  /* 0x00011200ff087b82 */ /* 0x000e620000000800 */
[----:B------:R-:W-:-:S04]  /*1980*/  ISETP.NE.U32.AND P0, PT, RZ, UR4, PT ;  /* 0x00000004ff007c0c */ /* 0x000fc8000bf05070 */
[----:B------:R-:W-:Y:S01]  /*1990*/  ISETP.NE.AND.EX P0, PT, RZ, UR5, PT, P0 ;  /* 0x00000005ff007c0c */ /* 0x000fe2000bf05300 */
[----:B------:R-:W-:-:S12]  /*19a0*/  ULDC.64 UR4, c[0x0][0xa30] ;  /* 0x00028c0000047ab9 */ /* 0x000fd80000000a00 */
[----:B0-----:R-:W0:Y:S02]  /*19b0*/  @P0 LDC.64 R4, c[0x0][0xa10] ;  /* 0x00028400ff040b82 */ /* 0x001e240000000a00 */
[----:B0-----:R-:W-:-:S05]  /*19c0*/  @P0 IMAD.WIDE R4, R38, 0x4, R4 ;  /* 0x0000000426040825 */ /* 0x001fca00078e0204 */
[----:B------:R-:W2:Y:S04]  /*19d0*/  @P0 LDG.E R0, desc[UR40][R4.64] ;  /* 0x0000002804000981 */ /* 0x000ea8000c1e1900 */
[----:B------:R0:W2:Y:S01]  /*19e0*/  @P0 LDG.E R9, desc[UR40][R4.64+0x4] ;  /* 0x0000042804090981 */ /* 0x0000a2000c1e1900 */
[----:B------:R-:W-:Y:S01]  /*19f0*/  ISETP.NE.U32.AND P1, PT, RZ, UR4, PT ;  /* 0x00000004ff007c0c */ /* 0x000fe2000bf25070 */
[----:B-----5:R-:W-:-:S03]  /*1a00*/  IMAD.MOV.U32 R24, RZ, RZ, R28 ;  /* 0x000000ffff187224 */ /* 0x020fc600078e001c */
[----:B------:R-:W-:-:S13]  /*1a10*/  ISETP.NE.AND.EX P1, PT, RZ, UR5, PT, P1 ;  /* 0x00000005ff007c0c */ /* 0x000fda000bf25310 */
[----:B------:R-:W-:-:S04]  /*1a20*/  @P1 IADD3 R6, P2, R31, UR4, RZ ;  /* 0x000000041f061c10 */ /* 0x000fc8000ff5e0ff */
[----:B------:R-:W-:-:S05]  /*1a30*/  @P1 IADD3.X R7, R30, UR5, RZ, P2, !PT ;  /* 0x000000051e071c10 */ /* 0x000fca00097fe4ff */
[----:B------:R3:W5:Y:S01]  /*1a40*/  @P1 LDG.E R24, desc[UR40][R6.64] ;  /* 0x0000002806181981 */ /* 0x000762000c1e1900 */
[----:B-1----:R-:W-:Y:S01]  /*1a50*/  ISETP.NE.AND P1, PT, R8, 0x1, PT ;  /* 0x000000010800780c */ /* 0x002fe20003f25270 */
[----:B------:R-:W-:Y:S02]  /*1a60*/  IMAD.SHL.U32 R201, R25, 0x40, RZ ;  /* 0x0000004019c97824 */ /* 0x000fe400078e00ff */
[----:B------:R-:W-:Y:S02]  /*1a70*/  IMAD.IADD R8, R28, 0x1, -R3 ;  /* 0x000000011c087824 */ /* 0x000fe400078e0a03 */
[----:B0-----:R-:W-:Y:S02]  /*1a80*/  VIADD R4, R201, 0x3f ;  /* 0x0000003fc9047836 */ /* 0x001fe40000000000 */
[----:B------:R-:W-:-:S05]  /*1a90*/  IMAD.MOV R39, RZ, RZ, -R8 ;  /* 0x000000ffff277224 */ /* 0x000fca00078e0a08 */
[----:B------:R-:W-:Y:S01]  /*1aa0*/  VIMNMX R39, RZ, R39, !PT ;  /* 0x00000027ff277248 */ /* 0x000fe20007fe0100 */
[----:B------:R-:W0:Y:S08]  /*1ab0*/  @P1 LDC R11, c[0x0][0x44c] ;  /* 0x00011300ff0b1b82 */ /* 0x000e300000000800 */
[----:B------:R-:W1:Y:S01]  /*1ac0*/  @P1 LDC R5, c[0x0][0x450] ;  /* 0x00011400ff051b82 */ /* 0x000e620000000800 */
[----:B--2---:R-:W-:Y:S01]  /*1ad0*/  @P0 IADD3 R27, -R0, R9, RZ ;  /* 0x00000009001b0210 */ /* 0x004fe20007ffe1ff */
[----:B0-----:R-:W-:-:S04]  /*1ae0*/  @P1 IMAD.HI.U32 R0, R4, R11, RZ ;  /* 0x0000000b04001227 */ /* 0x001fc800078e00ff */
[----:B------:R-:W-:Y:S01]  /*1af0*/  IMAD.IADD R185, R8, 0x1, R27 ;  /* 0x0000000108b97824 */ /* 0x000fe200078e021b */
[----:B-1----:R-:W-:-:S03]  /*1b00*/  @P1 SHF.R.U32.HI R4, RZ, R5, R0 ;  /* 0x00000005ff041219 */ /* 0x002fc60000011600 */
[C---:B------:R-:W-:Y:S01]  /*1b10*/  VIADD R0, R185.reuse, 0x3f ;  /* 0x0000003fb9007836 */ /* 0x040fe20000000000 */
[----:B------:R-:W-:-:S04]  /*1b20*/  IADD3 R40, R185, 0x40, -R184 ;  /* 0x00000040b9287810 */ /* 0x000fc80007ffe8b8 */
[----:B------:R-:W-:Y:S01]  /*1b30*/  SHF.R.S32.HI R3, RZ, 0x1f, R0 ;  /* 0x0000001fff037819 */ /* 0x000fe20000011400 */
[----:B------:R-:W-:-:S03]  /*1b40*/  IMAD.IADD R4, R40, 0x1, R4 ;  /* 0x0000000128047824 */ /* 0x000fc600078e0204 */
[----:B------:R-:W-:Y:S02]  /*1b50*/  LEA.HI R3, R3, R0, RZ, 0x6 ;  /* 0x0000000003037211 */ /* 0x000fe400078f30ff */
[----:B------:R-:W-:Y:S02]  /*1b60*/  SHF.R.S32.HI R5, RZ, 0x1f, R4 ;  /* 0x0000001fff057819 */ /* 0x000fe40000011404 */
[----:B------:R-:W-:Y:S02]  /*1b70*/  SHF.R.S32.HI R213, RZ, 0x6, R3 ;  /* 0x00000006ffd57819 */ /* 0x000fe40000011403 */
[----:B------:R-:W-:-:S04]  /*1b80*/  LEA.HI R5, R5, R4, RZ, 0x6 ;  /* 0x0000000405057211 */ /* 0x000fc800078f30ff */
[----:B------:R-:W-:-:S04]  /*1b90*/  SHF.R.S32.HI R0, RZ, 0x6, R5 ;  /* 0x00000006ff007819 */ /* 0x000fc80000011405 */
[----:B------:R-:W-:-:S05]  /*1ba0*/  VIMNMX R0, R213, R0, PT ;  /* 0x00000000d5007248 */ /* 0x000fca0003fe0100 */
[----:B------:R-:W-:-:S05]  /*1bb0*/  IMAD R0, R0, 0x40, -R8 ;  /* 0x0000004000007824 */ /* 0x000fca00078e0a08 */
[----:B------:R-:W-:-:S04]  /*1bc0*/  VIMNMX R0, R0, R27, PT ;  /* 0x0000001b00007248 */ /* 0x000fc80003fe0100 */
        /* <DEDUP_REMOVED lines=9> */
[----:B---3--:R-:W-:Y:S05]  /*1c60*/  @!P1 BRA `(.L_x_4521) ;  /* 0x0000002c00549947 */ /* 0x008fea0003800000 */
[----:B------:R-:W-:Y:S01]  /*1c70*/  VIADD R0, R2, 0x22400 ;  /* 0x0002240002007836 */ /* 0x000fe20000000000 */
[----:B------:R-:W-:Y:S04]  /*1c80*/  BSSY B6, `(.L_x_4522) ;  /* 0x0000013000067945 */ /* 0x000fe80003800000 */
[----:B------:R-:W-:-:S13]  /*1c90*/  LOP3.LUT P0, RZ, R0, 0x3ff, RZ, 0xc0, !PT ;  /* 0x000003ff00ff7812 */ /* 0x000fda000780c0ff */
[----:B------:R-:W-:Y:S05]  /*1ca0*/  @!P0 BRA `(.L_x_4523) ;  /* 0x0000000000408947 */ /* 0x000fea0003800000 */
[----:B------:R-:W-:Y:S01]  /*1cb0*/  MOV R0, 0x0 ;  /* 0x0000000000007802 */ /* 0x000fe20000000f00 */
[----:B------:R-:W-:Y:S01]  /*1cc0*/  ULDC.64 UR4, c[0x4][0x90] ;  /* 0x0100240000047ab9 */ /* 0x000fe20000000a00 */
[----:B------:R-:W-:Y:S01]  /*1cd0*/  ULDC.64 UR6, c[0x4][0x30] ;  /* 0x01000c0000067ab9 */ /* 0x000fe20000000a00 */
[----:B------:R-:W-:Y:S01]  /*1ce0*/  MOV R4, UR4 ;  /* 0x0000000400047c02 */ /* 0x000fe20008000f00 */
        /* <DEDUP_REMOVED lines=12> */
.L_x_4523:
[----:B------:R-:W-:Y:S05]  /*1db0*/  BSYNC B6 ;  /* 0x0000000000067941 */ /* 0x000fea0003800000 */
.L_x_4522:
        /* <DEDUP_REMOVED lines=20> */
.L_x_4525:
[----:B------:R-:W-:Y:S05]  /*1f00*/  BSYNC B6 ;  /* 0x0000000000067941 */ /* 0x000fea0003800000 */
.L_x_4524:
        /* <DEDUP_REMOVED lines=9> */
[----:B------:R-:W-:Y:S01]  /*1fa0*/  @P0 IADD3.X R7, R30, UR5, RZ, P1, !PT ;  /* 0x000000051e070c10 */ /* 0x000fe20008ffe4ff */
[----:B------:R-:W-:-:S04]  /*1fb0*/  ULDC UR4, c[0x0][0x2f4] ;  /* 0x0000bd0000047ab9 */ /* 0x000fc80000000800 */
[----:B------:R4:W3:Y:S01]  /*1fc0*/  @P0 LDG.E R38, desc[UR40][R6.64] ;  /* 0x0000002806260981 */ /* 0x0008e2000c1e1900 */
[CC--:B0-----:R-:W-:Y:S01]  /*1fd0*/  IMAD R0, R3.reuse, R42.reuse, RZ ;  /* 0x0000002a03007224 */ /* 0x0c1fe200078e02ff */
[----:B------:R-:W-:Y:S01]  /*1fe0*/  SHF.R.S32.HI R193, RZ, 0x1f, R192 ;  /* 0x0000001fffc17819 */ /* 0x000fe200000114c0 */
[----:B------:R-:W-:Y:S01]  /*1ff0*/  IMAD.WIDE.U32 R32, R190, R42, R16 ;  /* 0x0000002abe207225 */ /* 0x000fe200078e0010 */
[----:B------:R-:W0:Y:S01]  /*2000*/  S2R R30, SR_TID.X ;  /* 0x00000000001e7919 */ /* 0x000e220000002100 */
[----:B------:R-:W-:Y:S02]  /*2010*/  SHF.L.U64.HI R41, R42, 0x6, R43 ;  /* 0x000000062a297819 */ /* 0x000fe4000001022b */
[----:B-1----:R-:W-:Y:S01]  /*2020*/  IMAD R3, R3, R4, RZ ;  /* 0x0000000403037224 */ /* 0x002fe200078e02ff */
[----:B------:R-:W-:Y:S01]  /*2030*/  SHF.L.U64.HI R44, R4, 0x6, R5 ;  /* 0x00000006042c7819 */ /* 0x000fe20000010205 */
[C---:B------:R-:W-:Y:S01]  /*2040*/  IMAD R9, R190.reuse, R43, R0 ;  /* 0x0000002bbe097224 */ /* 0x040fe200078e0200 */
[----:B----45:R-:W-:Y:S01]  /*2050*/  SHF.R.S32.HI R7, RZ, 0x1f, R24 ;  /* 0x0000001fff077819 */ /* 0x030fe20000011418 */
[C---:B------:R-:W-:Y:S01]  /*2060*/  IMAD R11, R190.reuse, R5, R3 ;  /* 0x00000005be0b7224 */ /* 0x040fe200078e0203 */
[----:B------:R-:W-:Y:S01]  /*2070*/  IADD3 R0, R29, R28, RZ ;  /* 0x0000001c1d007210 */ /* 0x000fe20007ffe0ff */
[----:B------:R-:W-:Y:S01]  /*2080*/  IMAD.WIDE.U32 R34, R190, R4, R192 ;  /* 0x00000004be227225 */ /* 0x000fe200078e00c0 */
[----:B--2---:R-:W-:-:S02]  /*2090*/  ISETP.GE.AND P3, PT, R16, R13, PT ;  /* 0x0000000d1000720c */ /* 0x004fc40003f66270 */
[----:B------:R-:W-:Y:S01]  /*20a0*/  SHF.R.S32.HI R47, RZ, 0x1f, R26 ;  /* 0x0000001fff2f7819 */ /* 0x000fe2000001141a */
[----:B------:R-:W-:Y:S01]  /*20b0*/  IMAD R8, R7, R42, RZ ;  /* 0x0000002a07087224 */ /* 0x000fe200078e02ff */
[----:B------:R-:W-:Y:S01]  /*20c0*/  SEL R3, R13, RZ, P3 ;  /* 0x000000ff0d037207 */ /* 0x000fe20001800000 */
[-C--:B------:R-:W-:Y:S01]  /*20d0*/  IMAD.WIDE.U32 R36, R190, R4.reuse, R16 ;  /* 0x00000004be247225 */ /* 0x080fe200078e0010 */
[C---:B------:R-:W-:Y:S02]  /*20e0*/  ISETP.GE.AND P2, PT, R16.reuse, UR4, PT ;  /* 0x0000000410007c0c */ /* 0x040fe4000bf46270 */
[----:B------:R-:W-:Y:S01]  /*20f0*/  ISETP.GE.AND P1, PT, R23, UR4, PT ;  /* 0x0000000417007c0c */ /* 0x000fe2000bf26270 */
[----:B------:R-:W-:Y:S02]  /*2100*/  IMAD.IADD R3, R16, 0x1, R3 ;  /* 0x0000000110037824 */ /* 0x000fe400078e0203 */
[----:B------:R-:W-:Y:S01]  /*2110*/  IMAD R53, R24, R43, R8 ;  /* 0x0000002b18357224 */ /* 0x000fe200078e0208 */
[----:B---3--:R-:W-:Y:S01]  /*2120*/  LEA.HI R49, R49, 0x8, RZ, 0x19 ;  /* 0x0000000831317811 */ /* 0x008fe200078fc8ff */
[----:B------:R-:W-:Y:S01]  /*2130*/  IMAD R7, R7, R4, RZ ;  /* 0x0000000407077224 */ /* 0x000fe200078e02ff */
[----:B------:R-:W-:Y:S01]  /*2140*/  SHF.R.S32.HI R6, RZ, 0x1f, R3 ;  /* 0x0000001fff067819 */ /* 0x000fe20000011403 */
[----:B------:R-:W-:-:S02]  /*2150*/  IMAD.IADD R35, R35, 0x1, R11 ;  /* 0x0000000123237824 */ /* 0x000fc400078e020b */
[----:B------:R-:W-:Y:S01]  /*2160*/  IMAD.IADD R37, R11, 0x1, R37 ;  /* 0x000000010b257824 */ /* 0x000fe200078e0225 */
[----:B------:R-:W-:Y:S01]  /*2170*/  LEA.HI R3, R6, R3, RZ, 0x3 ;  /* 0x0000000306037211 */ /* 0x000fe200078f18ff */
[----:B------:R-:W-:Y:S02]  /*2180*/  IMAD.SHL.U32 R6, R195, 0x40, RZ ;  /* 0x00000040c3067824 */ /* 0x000fe400078e00ff */
[----:B------:R-:W-:Y:S01]  /*2190*/  IMAD R7, R24, R5, R7 ;  /* 0x0000000518077224 */ /* 0x000fe200078e0207 */
[----:B------:R-:W-:Y:S01]  /*21a0*/  LOP3.LUT R55, R3, 0xfffffff8, RZ, 0xc0, !PT ;  /* 0xfffffff803377812 */ /* 0x000fe200078ec0ff */
[----:B0-----:R-:W-:Y:S01]  /*21b0*/  VIADD R30, R30, 0xffffff80 ;  /* 0xffffff801e1e7836 */ /* 0x001fe20000000000 */
[----:B------:R-:W-:Y:S01]  /*21c0*/  LOP3.LUT R43, R6, 0x1c0, RZ, 0xc0, !PT ;  /* 0x000001c0062b7812 */ /* 0x000fe200078ec0ff */
[----:B------:R-:W-:Y:S01]  /*21d0*/  IMAD.WIDE.U32 R20, R190, R42, R192 ;  /* 0x0000002abe147225 */ /* 0x000fe200078e00c0 */
[----:B------:R-:W-:Y:S02]  /*21e0*/  SHF.R.S32.HI R60, RZ, 0x1f, R55 ;  /* 0x0000001fff3c7819 */ /* 0x000fe40000011437 */
[----:B------:R-:W-:Y:S01]  /*21f0*/  SHF.R.S32.HI R10, RZ, 0x1f, R30 ;  /* 0x0000001fff0a7819 */ /* 0x000fe2000001141e */
[----:B------:R-:W-:Y:S01]  /*2200*/  IMAD.WIDE.U32 R34, R24, R4, R34 ;  /* 0x0000000418227225 */ /* 0x000fe200078e0022 */
[----:B------:R-:W-:-:S02]  /*2210*/  SHF.R.U32.HI R46, RZ, 0x3, R43 ;  /* 0x00000003ff2e7819 */ /* 0x000fc4000001162b */
[----:B------:R-:W-:Y:S01]  /*2220*/  LOP3.LUT R5, R43, 0x18, R16, 0xf8, !PT ;  /* 0x000000182b057812 */ /* 0x000fe200078ef810 */
[----:B------:R-:W-:Y:S01]  /*2230*/  IMAD.WIDE.U32 R36, R24, R4, R36 ;  /* 0x0000000418247225 */ /* 0x000fe200078e0024 */
[----:B------:R-:W-:-:S03]  /*2240*/  LEA.HI R10, R10, R30, RZ, 0x2 ;  /* 0x0000001e0a0a7211 */ /* 0x000fc600078f10ff */
[----:B------:R-:W-:Y:S01]  /*2250*/  IMAD.SHL.U32 R45, R4, 0x40, RZ ;  /* 0x00000040042d7824 */ /* 0x000fe200078e00ff */
[----:B------:R-:W-:Y:S01]  /*2260*/  LOP3.LUT R4, R5, R46, RZ, 0x3c, !PT ;  /* 0x0000002e05047212 */ /* 0x000fe200078e3cff */
[----:B------:R-:W-:Y:S01]  /*2270*/  IMAD.IADD R21, R21, 0x1, R9 ;  /* 0x0000000115157824 */ /* 0x000fe200078e0209 */
[----:B------:R-:W-:Y:S01]  /*2280*/  LOP3.LUT R10, R10, 0xfffffffc, RZ, 0xc0, !PT ;  /* 0xfffffffc0a0a7812 */ /* 0x000fe200078ec0ff */
[----:B------:R-:W-:Y:S01]  /*2290*/  IMAD.IADD R33, R9, 0x1, R33 ;  /* 0x0000000109217824 */ /* 0x000fe200078e0221 */
[----:B------:R-:W-:Y:S01]  /*22a0*/  LOP3.LUT R5, R43, 0x38, R3, 0xf8, !PT ;  /* 0x000000382b057812 */ /* 0x000fe200078ef803 */
[----:B------:R-:W-:Y:S02]  /*22b0*/  IMAD R51, R227, 0x200, R4 ;  /* 0x00000200e3337824 */ /* 0x000fe400078e0204 */
[----:B------:R-:W-:Y:S01]  /*22c0*/  IMAD.WIDE.U32 R20, R24, R42, R20 ;  /* 0x0000002a18147225 */ /* 0x000fe200078e0014 */
[----:B------:R-:W-:-:S03]  /*22d0*/  LOP3.LUT R4, R5, R46, RZ, 0x3c, !PT ;  /* 0x0000002e05047212 */ /* 0x000fc600078e3cff */
[----:B------:R-:W-:Y:S02]  /*22e0*/  IMAD.IADD R10, R30, 0x1, -R10 ;  /* 0x000000011e0a7824 */ /* 0x000fe400078e0a0a */
[----:B------:R-:W-:-:S03]  /*22f0*/  IMAD.WIDE.U32 R32, R24, R42, R32 ;  /* 0x0000002a18207225 */ /* 0x000fc600078e0020 */
[----:B------:R-:W-:Y:S01]  /*2300*/  LEA R48, R10, R190, 0x6 ;  /* 0x000000be0a307211 */ /* 0x000fe200078e30ff */
[----:B------:R-:W-:Y:S02]  /*2310*/  IMAD.IADD R52, R21, 0x1, R53 ;  /* 0x0000000115347824 */ /* 0x000fe400078e0235 */
[----:B------:R-:W-:Y:S02]  /*2320*/  IMAD.SHL.U32 R42, R42, 0x40, RZ ;  /* 0x000000402a2a7824 */ /* 0x000fe400078e00ff */
[----:B------:R-:W-:Y:S02]  /*2330*/  IMAD.SHL.U32 R50, R13, 0x2, RZ ;  /* 0x000000020d327824 */ /* 0x000fe400078e00ff */
[----:B------:R-:W-:Y:S02]  /*2340*/  IMAD.IADD R53, R53, 0x1, R33 ;  /* 0x0000000135357824 */ /* 0x000fe400078e0221 */
[----:B------:R-:W-:Y:S02]  /*2350*/  IMAD.IADD R54, R35, 0x1, R7 ;  /* 0x0000000123367824 */ /* 0x000fe400078e0207 */
[----:B------:R-:W-:-:S02]  /*2360*/  IMAD.IADD R58, R7, 0x1, R37 ;  /* 0x00000001073a7824 */ /* 0x000fc400078e0225 */
[----:B------:R-:W-:Y:S01]  /*2370*/  IMAD R61, R227, 0x200, R4 ;  /* 0x00000200e33d7824 */ /* 0x000fe200078e0204 */
[----:B------:R-:W-:-:S07]  /*2380*/  SHF.R.S32.HI R59, RZ, 0x1f, R38 ;  /* 0x0000001fff3b7819 */ /* 0x000fce0000011426 */
.L_x_4558:
[----:B0-----:R-:W0:Y:S01]  /*2390*/  LDC R64, c[0x0][0x430] ;  /* 0x00010c00ff407b82 */ /* 0x001e220000000800 */
[----:B------:R-:W-:Y:S02]  /*23a0*/  VIADD R25, R25, 0xffffffff ;  /* 0xffffffff19197836 */ /* 0x000fe40000000000 */
[----:B------:R-:W-:Y:S02]  /*23b0*/  IMAD.MOV.U32 R63, RZ, RZ, RZ ;  /* 0x000000ffff3f7224 */ /* 0x000fe400078e00ff */
[----:B------:R-:W-:-:S03]  /*23c0*/  IMAD R4, R25, 0x40, R48 ;  /* 0x0000004019047824 */ /* 0x000fc600078e0230 */
[----:B-1----:R-:W1:Y:S02]  /*23d0*/  LDC R75, c[0x0][0x3f4] ;  /* 0x0000fd00ff4b7b82 */ /* 0x002e640000000800 */
[----:B------:R-:W-:Y:S02]  /*23e0*/  ISETP.GE.AND P0, PT, R4, R27, PT ;  /* 0x0000001b0400720c */ /* 0x000fe40003f06270 */
[----:B------:R-:W-:Y:S02]  /*23f0*/  IADD3 R12, R0, R4, RZ ;  /* 0x00000004000c7210 */ /* 0x000fe40007ffe0ff */
[----:B------:R-:W-:-:S03]  /*2400*/  ISETP.GT.OR P0, PT, R48, 0x3f, P0 ;  /* 0x0000003f3000780c */ /* 0x000fc60000704670 */
[----:B------:R-:W-:Y:S01]  /*2410*/  IMAD.MOV.U32 R8, RZ, RZ, R12 ;  /* 0x000000ffff087224 */ /* 0x000fe200078e000c */
[----:B0-----:R-:W-:-:S09]  /*2420*/  ISETP.NE.AND P4, PT, R64, 0x1, PT ;  /* 0x000000014000780c */ /* 0x001fd20003f85270 */
        /* <DEDUP_REMOVED lines=46> */
[----:B------:R-:W-:Y:S01]  /*2710*/  IMAD.WIDE.U32 R4, R42, R25, RZ ;  /* 0x000000192a047225 */ /* 0x000fe200078e00ff */
[----:B------:R-:W-:Y:S02]  /*2720*/  LEA R69, P5, R6, UR4, 0x1 ;  /* 0x0000000406457c11 */ /* 0x000fe4000f8a08ff */
[----:B------:R-:W-:Y:S01]  /*2730*/  IADD3 R7, R7, R9, RZ ;  /* 0x0000000907077210 */ /* 0x000fe20007ffe0ff */
[----:B------:R-:W-:-:S03]  /*2740*/  IMAD.IADD R11, R5, 0x1, R11 ;  /* 0x00000001050b7824 */ /* 0x000fc600078e020b */
[----:B------:R-:W-:Y:S01]  /*2750*/  LEA.HI.X R68, R6, UR5, R7, 0x1, P5 ;  /* 0x0000000506447c11 */ /* 0x000fe2000a8f0c07 */
        /* <DEDUP_REMOVED lines=11> */
[----:B------:R-:W-:Y:S01]  /*2810*/  ULDC.64 UR4, c[0x0][0x3e8] ;  /* 0x0000fa0000047ab9 */ /* 0x000fe20000000a00 */
[----:B------:R-:W-:Y:S01]  /*2820*/  IMAD.MOV.U32 R6, RZ, RZ, R34 ;  /* 0x000000ffff067224 */ /* 0x000fe200078e0022 */
[----:B------:R-:W-:Y:S01]  /*2830*/  ULDC.64 UR6, c[0x0][0x400] ;  /* 0x0001000000067ab9 */ /* 0x000fe20000000a00 */
[----:B------:R-:W-:Y:S01]  /*2840*/  IMAD.MOV.U32 R7, RZ, RZ, R54 ;  /* 0x000000ffff077224 */ /* 0x000fe200078e0036 */
[----:B------:R-:W-:Y:S01]  /*2850*/  CS2R R28, SRZ ;  /* 0x00000000001c7805 */ /* 0x000fe2000001ff00 */
[-C--:B------:R-:W-:Y:S02]  /*2860*/  IMAD R5, R10, R45.reuse, R8 ;  /* 0x0000002d0a057224 */ /* 0x080fe400078e0208 */
[----:B------:R-:W-:Y:S01]  /*2870*/  IMAD.WIDE.U32 R8, R25, R45, R6 ;  /* 0x0000002d19087225 */ /* 0x000fe200078e0006 */
[----:B------:R-:W-:-:S03]  /*2880*/  IADD3 R7, P5, R20, R4, RZ ;  /* 0x0000000414077210 */ /* 0x000fc60007fbe0ff */
[----:B------:R-:W-:Y:S01]  /*2890*/  IMAD.IADD R5, R9, 0x1, R5 ;  /* 0x0000000109057824 */ /* 0x000fe200078e0205 */
[C---:B------:R-:W-:Y:S01]  /*28a0*/  LEA R4, P6, R8.reuse, UR6, 0x1 ;  /* 0x0000000608047c11 */ /* 0x040fe2000f8c08ff */
[----:B------:R-:W-:Y:S01]  /*28b0*/  IMAD.X R10, R11, 0x1, R52, P5 ;  /* 0x000000010b0a7824 */ /* 0x000fe200028e0634 */
[C---:B------:R-:W-:Y:S02]  /*28c0*/  LEA R6, P5, R7.reuse, UR4, 0x1 ;  /* 0x0000000407067c11 */ /* 0x040fe4000f8a08ff */
[----:B------:R-:W-:Y:S02]  /*28d0*/  LEA.HI.X R5, R8, UR7, R5, 0x1, P6 ;  /* 0x0000000708057c11 */ /* 0x000fe4000b0f0c05 */
[----:B------:R-:W-:Y:S02]  /*28e0*/  CS2R R8, SRZ ;  /* 0x0000000000087805 */ /* 0x000fe4000001ff00 */
[----:B------:R-:W-:Y:S02]  /*28f0*/  LEA.HI.X R7, R7, UR5, R10, 0x1, P5 ;  /* 0x0000000507077c11 */ /* 0x000fe4000a8f0c0a */
[----:B------:R-:W-:-:S02]  /*2900*/  ISETP.GE.AND P6, PT, R192, R75, PT ;  /* 0x0000004bc000720c */ /* 0x000fc40003fc6270 */
[----:B------:R-:W-:-:S11]  /*2910*/  ISETP.GE.AND P5, PT, R199, R75, PT ;  /* 0x0000004bc700720c */ /* 0x000fd60003fa6270 */
[----:B------:R0:W5:Y:S04]  /*2920*/  @!P6 LDG.E.64 R30, desc[UR40][R6.64] ;  /* 0x00000028061ee981 */ /* 0x000168000c1e1b00 */
[----:B------:R0:W5:Y:S04]  /*2930*/  @!P5 LDG.E.64 R8, desc[UR40][R6.64+0x20] ;  /* 0x000020280608d981 */ /* 0x000168000c1e1b00 */
[----:B------:R0:W5:Y:S04]  /*2940*/  @!P6 LDG.E.64 R56, desc[UR40][R4.64] ;  /* 0x000000280438e981 */ /* 0x000168000c1e1b00 */
[----:B------:R0:W5:Y:S02]  /*2950*/  @!P5 LDG.E.64 R28, desc[UR40][R4.64+0x20] ;  /* 0x00002028041cd981 */ /* 0x000164000c1e1b00 */
.L_x_4530:
[----:B------:R-:W-:Y:S05]  /*2960*/  BSYNC B1 ;  /* 0x0000000000017941 */ /* 0x000fea0003800000 */
.L_x_4529:
[----:B------:R-:W-:Y:S01]  /*2970*/  ISETP.NE.AND P5, PT, R189, 0x3, PT ;  /* 0x00000003bd00780c */ /* 0x000fe20003fa5270 */
[----:B0----5:R-:W-:Y:S02]  /*2980*/  IMAD.MOV.U32 R4, RZ, RZ, R8 ;  /* 0x000000ffff047224 */ /* 0x021fe400078e0008 */
[----:B------:R-:W-:Y:S02]  /*2990*/  IMAD.MOV.U32 R5, RZ, RZ, R9 ;  /* 0x000000ffff057224 */ /* 0x000fe400078e0009 */
[----:B------:R-:W-:Y:S02]  /*29a0*/  IMAD.MOV.U32 R6, RZ, RZ, R30 ;  /* 0x000000ffff067224 */ /* 0x000fe400078e001e */
[----:B------:R-:W-:Y:S01]  /*29b0*/  IMAD.MOV.U32 R7, RZ, RZ, R31 ;  /* 0x000000ffff077224 */ /* 0x000fe200078e001f */
[----:B------:R-:W-:Y:S01]  /*29c0*/  PRMT R74, R4, 0x5410, R5 ;  /* 0x00005410044a7816 */ /* 0x000fe20000000005 */
[----:B------:R-:W-:Y:S01]  /*29d0*/  IMAD.MOV.U32 R5, RZ, RZ, R29 ;  /* 0x000000ffff057224 */ /* 0x000fe200078e001d */
[----:B------:R-:W-:-:S02]  /*29e0*/  MOV R4, R28 ;  /* 0x0000001c00047202 */ /* 0x000fc40000000f00 */
[----:B------:R-:W-:Y:S01]  /*29f0*/  PRMT R76, R6, 0x5410, R7 ;  /* 0x00005410064c7816 */ /* 0x000fe20000000007 */
[----:B------:R-:W-:Y:S01]  /*2a00*/  IMAD.MOV.U32 R6, RZ, RZ, R56 ;  /* 0x000000ffff067224 */ /* 0x000fe200078e0038 */
[----:B------:R-:W-:Y:S01]  /*2a10*/  PRMT R78, R4, 0x5410, R5 ;  /* 0x00005410044e7816 */ /* 0x000fe20000000005 */
[----:B------:R-:W-:-:S05]  /*2a20*/  IMAD.MOV.U32 R7, RZ, RZ, R57 ;  /* 0x000000ffff077224 */ /* 0x000fca00078e0039 */
[----:B------:R-:W-:Y:S01]  /*2a30*/  PRMT R79, R6, 0x5410, R7 ;  /* 0x00005410064f7816 */ /* 0x000fe20000000007 */
[----:B------:R-:W-:Y:S06]  /*2a40*/  @!P5 BRA `(.L_x_4531) ;  /* 0x000000000004d947 */ /* 0x000fec0003800000 */
[----:B------:R-:W-:Y:S01]  /*2a50*/  BPT.TRAP 0x1 ;  /* 0x000000040000795c */ /* 0x000fe20000300000 */
.L_x_4531:
[----:B------:R-:W-:Y:S01]  /*2a60*/  IMAD R62, R188, 0x8, R2 ;  /* 0x00000008bc3e7824 */ /* 0x000fe200078e0202 */
[----:B------:R-:W-:Y:S01]  /*2a70*/  SHF.L.U32 R73, R194, 0x1f, RZ ;  /* 0x0000001fc2497819 */ /* 0x000fe200000006ff */
[----:B------:R-:W-:Y:S03]  /*2a80*/  BSSY B1, `(.L_x_4532) ;  /* 0x0000003000017945 */ /* 0x000fe60003800000 */
[----:B------:R-:W0:Y:S02]  /*2a90*/  SYNCS.PHASECHK.TRANS64.TRYWAIT P6, [R62+URZ+0x28c90], R73 ;  /* 0x028c90493e0075a7 */ /* 0x000e2400080c017f */
[----:B0-----:R-:W-:Y:S05]  /*2aa0*/  @!P6 BRA `(.L_x_4533) ;  /* 0x0000017800ece947 */ /* 0x001fea0003800000 */
.L_x_4793:
[----:B------:R-:W-:Y:S05]  /*2ab0*/  BSYNC B1 ;  /* 0x0000000000017941 */ /* 0x000fea0003800000 */
.L_x_4532:
[----:B------:R-:W-:-:S03]  /*2ac0*/  UMOV UR4, 0xffffffff ;  /* 0xffffffff00047882 */ /* 0x000fc60000000000 */
[----:B------:R-:W-:Y:S05]  /*2ad0*/  BRA.DIV UR4, `(.L_x_4534) ;  /* 0x0000017a04f47947 */ /* 0x000fea000b800000 */
[----:B------:R1:W2:Y:S04]  /*2ae0*/  SHFL.IDX PT, R71, R68, RZ, 0x1c1f ;  /* 0x001c1fff44477589 */ /* 0x0002a800000e0000 */
[----:B------:R1:W3:Y:S02]  /*2af0*/  SHFL.IDX PT, R14, R69, RZ, 0x1c1f ;  /* 0x001c1fff450e7589 */ /* 0x0002e400000e0000 */
.L_x_4797:
        /* <DEDUP_REMOVED lines=50> */
.L_x_4539:
[----:B------:R-:W-:Y:S05]  /*2e20*/  BSYNC B2 ;  /* 0x0000000000027941 */ /* 0x000fea0003800000 */
.L_x_4538:
[----:B0-----:R4:W-:Y:S02]  /*2e30*/  ST.E.128 desc[UR40][R10.64], R4 ;  /* 0x000000040a007985 */ /* 0x0019e4000c101d28 */
.L_x_4537:
[----:B------:R-:W-:Y:S05]  /*2e40*/  BSYNC B1 ;  /* 0x0000000000017941 */ /* 0x000fea0003800000 */
.L_x_4536:
[----:B------:R-:W-:Y:S05]  /*2e50*/  @P1 BRA `(.L_x_4535) ;  /* 0x0000001000481947 */ /* 0x000fea0003800000 */
[----:B----4-:R-:W-:Y:S01]  /*2e60*/  IMAD.MOV.U32 R5, RZ, RZ, 0x20 ;  /* 0x00000020ff057424 */ /* 0x010fe200078e00ff */
[----:B------:R-:W-:Y:S01]  /*2e70*/  LOP3.LUT P0, RZ, R195, 0x4, RZ, 0xc0, !PT ;  /* 0x00000004c3ff7812 */ /* 0x000fe2000780c0ff */
[----:B------:R-:W-:Y:S01]  /*2e80*/  BSSY B1, `(.L_x_4540) ;  /* 0x0000032000017945 */ /* 0x000fe20003800000 */
[----:B------:R-:W-:Y:S02]  /*2e90*/  ISETP.GE.AND P6, PT, R199, R75, PT ;  /* 0x0000004bc700720c */ /* 0x000fe40003fc6270 */
[----:B------:R-:W-:Y:S02]  /*2ea0*/  SEL R5, R5, 0xffffffe0, !P0 ;  /* 0xffffffe005057807 */ /* 0x000fe40004000000 */
[----:B---3--:R-:W-:Y:S02]  /*2eb0*/  LEA R10, P0, R23, R14, 0x1 ;  /* 0x0000000e170a7211 */ /* 0x008fe400078008ff */
        /* <DEDUP_REMOVED lines=46> */
.L_x_4541:
[----:B------:R-:W-:Y:S05]  /*31a0*/  BSYNC B1 ;  /* 0x0000000000017941 */ /* 0x000fea0003800000 */
.L_x_4540:
[----:B--2---:R2:W-:Y:S01]  /*31b0*/  ST.E.128 desc[UR40][R10.64], R4 ;  /* 0x000000040a007985 */ /* 0x0045e2000c101d28 */
[----:B------:R-:W-:Y:S05]  /*31c0*/  BRA `(.L_x_4535) ;  /* 0x0000000c006c7947 */ /* 0x000fea0003800000 */
.L_x_4528:
        /* <DEDUP_REMOVED lines=8> */
[----:B------:R-:W-:Y:S01]  /*3250*/  @!P5 IMAD R15, R10, R45, R4 ;  /* 0x0000002d0a0fd224 */ /* 0x000fe200078e0204 */
[----:B------:R-:W-:Y:S01]  /*3260*/  @!P5 MOV R4, R36 ;  /* 0x000000240004d202 */ /* 0x000fe20000000f00 */
[----:B------:R-:W1:Y:S01]  /*3270*/  @!P5 LDC.64 R8, c[0x0][0x400] ;  /* 0x00010000ff08db82 */ /* 0x000e620000000a00 */
[----:B------:R-:W-:-:S03]  /*3280*/  @!P5 IMAD.X R7, R11, 0x1, R53, P6 ;  /* 0x000000010b07d824 */ /* 0x000fc600030e0635 */
        /* <DEDUP_REMOVED lines=23> */
[----:B------:R-:W-:-:S02]  /*3400*/  MOV R11, R29 ;  /* 0x0000001d000b7202 */ /* 0x000fc40000000f00 */
[----:B------:R-:W-:Y:S02]  /*3410*/  PRMT R79, R8, 0x7610, R79 ;  /* 0x00007610084f7816 */ /* 0x000fe4000000004f */
[----:B------:R-:W-:Y:S02]  /*3420*/  PRMT R84, R10, 0x5410, R9 ;  /* 0x000054100a547816 */ /* 0x000fe40000000009 */
[----:B------:R-:W-:Y:S01]  /*3430*/  PRMT R74, R11, 0x7610, R74 ;  /* 0x000076100b4a7816 */ /* 0x000fe2000000004a */
[----:B------:R-:W-:Y:S06]  /*3440*/  @!P5 BRA `(.L_x_4542) ;  /* 0x000000000004d947 */ /* 0x000fec0003800000 */
[----:B------:R-:W-:Y:S01]  /*3450*/  BPT.TRAP 0x1 ;  /* 0x000000040000795c */ /* 0x000fe20000300000 */
.L_x_4542:
[----:B------:R-:W-:Y:S01]  /*3460*/  IMAD R62, R188, 0x8, R2 ;  /* 0x00000008bc3e7824 */ /* 0x000fe200078e0202 */
[----:B------:R-:W-:Y:S01]  /*3470*/  SHF.L.U32 R73, R194, 0x1f, RZ ;  /* 0x0000001fc2497819 */ /* 0x000fe200000006ff */
[----:B------:R-:W-:Y:S03]  /*3480*/  BSSY B1, `(.L_x_4543) ;  /* 0x0000003000017945 */ /* 0x000fe60003800000 */
[----:B------:R-:W0:Y:S02]  /*3490*/  SYNCS.PHASECHK.TRANS64.TRYWAIT P6, [R62+URZ+0x28c90], R73 ;  /* 0x028c90493e0075a7 */ /* 0x000e2400080c017f */
[----:B0-----:R-:W-:Y:S05]  /*34a0*/  @!P6 BRA `(.L_x_4544) ;  /* 0x0000017000c8e947 */ /* 0x001fea0003800000 */
.L_x_4798:
[----:B------:R-:W-:Y:S05]  /*34b0*/  BSYNC B1 ;  /* 0x0000000000017941 */ /* 0x000fea0003800000 */
.L_x_4543:
[----:B------:R-:W-:-:S03]  /*34c0*/  UMOV UR4, 0xffffffff ;  /* 0xffffffff00047882 */ /* 0x000fc60000000000 */
[----:B------:R-:W-:Y:S05]  /*34d0*/  BRA.DIV UR4, `(.L_x_4545) ;  /* 0x0000017204d07947 */ /* 0x000fea000b800000 */
[----:B------:R-:W1:Y:S04]  /*34e0*/  SHFL.IDX PT, R68, R68, RZ, 0x1c1f ;  /* 0x001c1fff44447589 */ /* 0x000e6800000e0000 */
[----:B------:R-:W2:Y:S02]  /*34f0*/  SHFL.IDX PT, R69, R69, RZ, 0x1c1f ;  /* 0x001c1fff45457589 */ /* 0x000ea400000e0000 */
.L_x_4802:
        /* <DEDUP_REMOVED lines=14> */
[----:B------:R-:W-:Y:S01]  /*35e0*/  LOP3.LUT R8, R9, R46, RZ, 0x3c, !PT ;  /* 0x0000002e09087212 */ /* 0x000fe200078e3cff */
[----:B------:R-:W-:-:S04]  /*35f0*/  IMAD.IADD R9, R61, 0x1, R70 ;  /* 0x000000013d097824 */ /* 0x000fc800078e0246 */
[----:B------:R-:W-:Y:S02]  /*3600*/  IMAD R11, R227, 0x200, R8 ;  /* 0x00000200e30b7824 */ /* 0x000fe400078e0208 */
[----:B------:R-:W-:Y:S02]  /*3610*/  IMAD R9, R9, 0x2, R2 ;  /* 0x0000000209097824 */ /* 0x000fe400078e0202 */
[----:B------:R-:W-:-:S04]  /*3620*/  IMAD.IADD R11, R70, 0x1, R11 ;  /* 0x00000001460b7824 */ /* 0x000fc800078e020b */
[----:B------:R-:W-:Y:S02]  /*3630*/  IMAD R12, R11, 0x2, R2 ;  /* 0x000000020b0c7824 */ /* 0x000fe400078e0202 */
[----:B------:R-:W1:Y:S04]  /*3640*/  LDS.128 R8, [R9+0x22400] ;  /* 0x0224000009087984 */ /* 0x000e680000000c00 */
[----:B------:R-:W2:Y:S01]  /*3650*/  LDS.128 R12, [R12+0x22400] ;  /* 0x022400000c0c7984 */ /* 0x000ea20000000c00 */
[----:B------:R-:W-:Y:S05]  /*3660*/  @P0 BRA `(.L_x_4547) ;  /* 0x0000000400480947 */ /* 0x000fea0003800000 */
[--C-:B------:R-:W-:Y:S02]  /*3670*/  SHF.R.U64 R82, R28, 0x10, R29.reuse ;  /* 0x000000101c527819 */ /* 0x100fe4000000121d */
[----:B------:R-:W-:Y:S01]  /*3680*/  SHF.R.U32.HI R28, RZ, 0x10, R29 ;  /* 0x00000010ff1c7819 */ /* 0x000fe2000001161d */
[----:B------:R-:W-:Y:S01]  /*3690*/  HADD2.F32 R29, -RZ, R74.H0_H0 ;  /* 0x2000004aff1d7230 */ /* 0x000fe20000004100 */
[--C-:B------:R-:W-:Y:S02]  /*36a0*/  SHF.R.U64 R83, R4, 0x10, R5.reuse ;  /* 0x0000001004537819 */ /* 0x100fe40000001205 */
[----:B------:R-:W-:Y:S01]  /*36b0*/  SHF.R.U32.HI R70, RZ, 0x10, R5 ;  /* 0x00000010ff467819 */ /* 0x000fe20000011605 */
[----:B-1----:R-:W-:Y:S01]  /*36c0*/  HADD2.F32 R5, -RZ, R9.H0_H0 ;  /* 0x20000009ff057230 */ /* 0x002fe20000004100 */
[----:B------:R-:W-:Y:S01]  /*36d0*/  SHF.R.U64 R4, R6, 0x10, R7 ;  /* 0x0000001006047819 */ /* 0x000fe20000001207 */
[--C-:B--2---:R-:W-:Y:S01]  /*36e0*/  HADD2.F32 R6, -RZ, R13.reuse.H0_H0 ;  /* 0x2000000dff067230 */ /* 0x104fe20000004100 */
[----:B------:R-:W-:Y:S01]  /*36f0*/  SHF.R.U64 R77, R30, 0x10, R31 ;  /* 0x000000101e4d7819 */ /* 0x000fe2000000121f */
[----:B------:R-:W-:Y:S01]  /*3700*/  HADD2.F32 R13, -RZ, R13.H1_H1 ;  /* 0x3000000dff0d7230 */ /* 0x000fe20000004100 */
[----:B------:R-:W-:Y:S01]  /*3710*/  SHF.R.U32.HI R78, RZ, 0x10, R7 ;  /* 0x00000010ff4e7819 */ /* 0x000fe20000011607 */
[----:B------:R-:W-:Y:S01]  /*3720*/  HADD2.F32 R30, -RZ, R28.H0_H0 ;  /* 0x2000001cff1e7230 */ /* 0x000fe20000004100 */
[----:B------:R-:W-:Y:S01]  /*3730*/  SHF.R.U32.HI R76, RZ, 0x10, R31 ;  /* 0x00000010ff4c7819 */ /* 0x000fe2000001161f */
[----:B------:R-:W-:-:S02]  /*3740*/  HADD2.F32 R9, -RZ, R9.H1_H1 ;  /* 0x30000009ff097230 */ /* 0x000fc40000004100 */
[----:B------:R-:W-:Y:S02]  /*3750*/  HADD2.F32 R28, -RZ, R70.H0_H0 ;  /* 0x20000046ff1c7230 */ /* 0x000fe40000004100 */
[CC--:B------:R-:W-:Y:S01]  /*3760*/  FMUL.FTZ R70, R6.reuse, R29.reuse ;  /* 0x0000001d06467220 */ /* 0x0c0fe20000410000 */
[----:B------:R-:W-:Y:S02]  /*3770*/  HADD2.F32 R7, -RZ, R74.H1_H1 ;  /* 0x3000004aff077230 */ /* 0x000fe40000004100 */
[----:B------:R-:W-:Y:S01]  /*3780*/  FMUL.FTZ R29, R5, R29 ;  /* 0x0000001d051d7220 */ /* 0x000fe20000410000 */
[-C--:B------:R-:W-:Y:S01]  /*3790*/  FMUL.FTZ R74, R13, R30.reuse ;  /* 0x0000001e0d4a7220 */ /* 0x080fe20000410000 */
[C---:B------:R-:W-:Y:S02]  /*37a0*/  FMUL.FTZ R30, R9.reuse, R30 ;  /* 0x0000001e091e7220 */ /* 0x040fe40000410000 */
[-C--:B------:R-:W-:Y:S01]  /*37b0*/  FFMA.FTZ R31, R6, R7.reuse, R29 ;  /* 0x00000007061f7223 */ /* 0x080fe2000001001d */
[-C--:B------:R-:W-:Y:S01]  /*37c0*/  FFMA.FTZ R75, R9, R28.reuse, -R74 ;  /* 0x0000001c094b7223 */ /* 0x080fe2000001084a */
[----:B------:R-:W-:Y:S01]  /*37d0*/  FFMA.FTZ R70, R5, R7, -R70 ;  /* 0x0000000705467223 */ /* 0x000fe20000010846 */
[----:B------:R-:W-:Y:S01]  /*37e0*/  FFMA.FTZ R74, R13, R28, R30 ;  /* 0x0000001c0d4a7223 */ /* 0x000fe2000001001e */
[----:B------:R-:W-:-:S02]  /*37f0*/  HADD2.F32 R9, -RZ, R79.H0_H0 ;  /* 0x2000004fff097230 */ /* 0x000fc40000004100 */
[--C-:B------:R-:W-:Y:S02]  /*3800*/  HADD2.F32 R6, -RZ, R15.reuse.H0_H0 ;  /* 0x2000000fff067230 */ /* 0x100fe40000004100 */
[----:B------:R-:W-:Y:S01]  /*3810*/  HADD2.F32 R15, -RZ, R15.H1_H1 ;  /* 0x3000000fff0f7230 */ /* 0x000fe20000004100 */
[----:B------:R-:W-:Y:S01]  /*3820*/  F2FP.F16.F32.PACK_AB R31, R74, R31 ;  /* 0x0000001f4a1f723e */ /* 0x000fe200000000ff */
[--C-:B------:R-:W-:Y:S02]  /*3830*/  HADD2.F32 R5, -RZ, R11.reuse.H0_H0 ;  /* 0x2000000bff057230 */ /* 0x100fe40000004100 */
[----:B------:R-:W-:Y:S02]  /*3840*/  HADD2.F32 R30, -RZ, R76.H0_H0 ;  /* 0x2000004cff1e7230 */ /* 0x000fe40000004100 */
[-C--:B------:R-:W-:Y:S01]  /*3850*/  FMUL.FTZ R76, R6, R9.reuse ;  /* 0x00000009064c7220 */ /* 0x080fe20000410000 */
[----:B------:R-:W-:Y:S02]  /*3860*/  HADD2.F32 R11, -RZ, R11.H1_H1 ;  /* 0x3000000bff0b7230 */ /* 0x000fe40000004100 */
[----:B------:R-:W-:Y:S01]  /*3870*/  FMUL.FTZ R9, R5, R9 ;  /* 0x0000000905097220 */ /* 0x000fe20000410000 */
[----:B------:R-:W-:-:S02]  /*3880*/  HADD2.F32 R7, -RZ, R79.H1_H1 ;  /* 0x3000004fff077230 */ /* 0x000fc40000004100 */
[----:B------:R-:W-:Y:S02]  /*3890*/  HADD2.F32 R28, -RZ, R78.H0_H0 ;  /* 0x2000004eff1c7230 */ /* 0x000fe40000004100 */
[-C--:B------:R-:W-:Y:S01]  /*38a0*/  FMUL.FTZ R78, R15, R30.reuse ;  /* 0x0000001e0f4e7220 */ /* 0x080fe20000410000 */
[----:B------:R-:W-:Y:S01]  /*38b0*/  FMUL.FTZ R80, R11, R30 ;  /* 0x0000001e0b507220 */ /* 0x000fe20000410000 */
[-C--:B------:R-:W-:Y:S01]  /*38c0*/  FFMA.FTZ R30, R6, R7.reuse, R9 ;  /* 0x00000007061e7223 */ /* 0x080fe20000010009 */
[----:B------:R-:W-:Y:S01]  /*38d0*/  FFMA.FTZ R76, R5, R7, -R76 ;  /* 0x00000007054c7223 */ /* 0x000fe2000001084c */
[-C--:B------:R-:W-:Y:S01]  /*38e0*/  FFMA.FTZ R79, R11, R28.reuse, -R78 ;  /* 0x0000001c0b4f7223 */ /* 0x080fe2000001084e */
[----:B------:R-:W-:Y:S02]  /*38f0*/  HADD2.F32 R11, -RZ, R84.H1_H1 ;  /* 0x30000054ff0b7230 */ /* 0x000fe40000004100 */
[----:B------:R-:W-:Y:S01]  /*3900*/  FFMA.FTZ R81, R15, R28, R80 ;  /* 0x0000001c0f517223 */ /* 0x000fe20000010050 */
[----:B------:R-:W-:-:S02]  /*3910*/  HADD2.F32 R6, -RZ, R12.H0_H0 ;  /* 0x2000000cff067230 */ /* 0x000fc40000004100 */
[----:B------:R-:W-:Y:S02]  /*3920*/  HADD2.F32 R5, -RZ, R8.H0_H0 ;  /* 0x20000008ff057230 */ /* 0x000fe40000004100 */
[----:B------:R-:W-:Y:S02]  /*3930*/  HADD2.F32 R13, -RZ, R82.H0_H0 ;  /* 0x20000052ff0d7230 */ /* 0x000fe40000004100 */
[-C--:B------:R-:W-:Y:S01]  /*3940*/  FMUL.FTZ R28, R6, R11.reuse ;  /* 0x0000000b061c7220 */ /* 0x080fe20000410000 */
[----:B------:R-:W-:Y:S02]  /*3950*/  HADD2.F32 R12, -RZ, R12.H1_H1 ;  /* 0x3000000cff0c7230 */ /* 0x000fe40000004100 */
[----:B------:R-:W-:Y:S01]  /*3960*/  FMUL.FTZ R11, R5, R11 ;  /* 0x0000000b050b7220 */ /* 0x000fe20000410000 */
[----:B------:R-:W-:Y:S01]  /*3970*/  HADD2.F32 R8, -RZ, R8.H1_H1 ;  /* 0x30000008ff087230 */ /* 0x000fe20000004100 */
[----:B------:R-:W-:Y:S01]  /*3980*/  F2FP.F16.F32.PACK_AB R30, R81, R30 ;  /* 0x0000001e511e723e */ /* 0x000fe200000000ff */
[----:B------:R-:W-:-:S02]  /*3990*/  HADD2.F32 R7, -RZ, R85.H1_H1 ;  /* 0x30000055ff077230 */ /* 0x000fc40000004100 */
[-C--:B------:R-:W-:Y:S01]  /*39a0*/  FMUL.FTZ R15, R12, R13.reuse ;  /* 0x0000000d0c0f7220 */ /* 0x080fe20000410000 */
[----:B------:R-:W-:Y:S02]  /*39b0*/  HADD2.F32 R9, -RZ, R83.H0_H0 ;  /* 0x20000053ff097230 */ /* 0x000fe40000004100 */
[----:B------:R-:W-:Y:S01]  /*39c0*/  FMUL.FTZ R29, R8, R13 ;  /* 0x0000000d081d7220 */ /* 0x000fe20000410000 */
        /* <DEDUP_REMOVED lines=24> */
[----:B------:R-:W-:Y:S02]  /*3b50*/  F2FP.F16.F32.PACK_AB R11, R79, R76 ;  /* 0x0000004c4f0b723e */ /* 0x000fe400000000ff */
[----:B------:R-:W-:-:S02]  /*3b60*/  F2FP.F16.F32.PACK_AB R10, R77, R4 ;  /* 0x000000044d0a723e */ /* 0x000fc400000000ff */
[----:B------:R-:W-:Y:S02]  /*3b70*/  F2FP.F16.F32.PACK_AB R14, R14, R29 ;  /* 0x0000001d0e0e723e */ /* 0x000fe400000000ff */
[----:B------:R-:W-:-:S07]  /*3b80*/  MOV R15, R30 ;  /* 0x0000001e000f7202 */ /* 0x000fce0000000f00 */
.L_x_4547:
[----:B------:R-:W-:Y:S05]  /*3b90*/  BSYNC B1 ;  /* 0x0000000000017941 */ /* 0x000fea0003800000 */
.L_x_4546:
        /* <DEDUP_REMOVED lines=8> */
.L_x_4527:
[----:B------:R-:W-:-:S13]  /*3c20*/  ISETP.NE.AND P5, PT, R189, 0x3, PT ;  /* 0x00000003bd00780c */ /* 0x000fda0003fa5270 */
[----:B------:R-:W-:Y:S05]  /*3c30*/  @!P5 BRA `(.L_x_4548) ;  /* 0x000000000004d947 */ /* 0x000fea0003800000 */
[----:B------:R-:W-:Y:S01]  /*3c40*/  BPT.TRAP 0x1 ;  /* 0x000000040000795c */ /* 0x000fe20000300000 */
.L_x_4548:
[----:B------:R-:W-:Y:S01]  /*3c50*/  IMAD R62, R188, 0x8, R2 ;  /* 0x00000008bc3e7824 */ /* 0x000fe200078e0202 */
[----:B------:R-:W-:Y:S01]  /*3c60*/  SHF.L.U32 R73, R194, 0x1f, RZ ;  /* 0x0000001fc2497819 */ /* 0x000fe200000006ff */
[----:B------:R-:W-:Y:S01]  /*3c70*/  BSSY B1, `(.L_x_4549) ;  /* 0x0000004000017945 */ /* 0x000fe20003800000 */
[----:B------:R-:W-:Y:S02]  /*3c80*/  SHF.R.S32.HI R66, RZ, 0x1f, R64 ;  /* 0x0000001fff427819 */ /* 0x000fe40000011440 */
[----:B------:R-:W0:Y:S02]  /*3c90*/  SYNCS.PHASECHK.TRANS64.TRYWAIT P0, [R62+URZ+0x28c90], R73 ;  /* 0x028c90493e0075a7 */ /* 0x000e24000800017f */
[----:B0-----:R-:W-:Y:S05]  /*3ca0*/  @!P0 BRA `(.L_x_4550) ;  /* 0x0000016c00288947 */ /* 0x001fea0003800000 */
.L_x_4803:
[----:B------:R-:W-:Y:S05]  /*3cb0*/  BSYNC B1 ;  /* 0x0000000000017941 */ /* 0x000fea0003800000 */
.L_x_4549:
        /* <DEDUP_REMOVED lines=26> */
.L_x_4807:
        /* <DEDUP_REMOVED lines=14> */
[----:B------:R-:W-:-:S04]  /*3f40*/  LEA.HI.X R9, R23, R29, R198, 0x1, P0 ;  /* 0x0000001d17097211 */ /* 0x000fc800000f0cc6 */
[----:B------:R-:W-:-:S06]  /*3f50*/  LEA R5, R5, R2, 0x1 ;  /* 0x0000000205057211 */ /* 0x000fcc00078e08ff */
[----:B------:R-:W1:Y:S04]  /*3f60*/  LDS.128 R4, [R5+0x22400] ;  /* 0x0224000005047984 */ /* 0x000e680000000c00 */
[----:B-1----:R1:W-:Y:S02]  /*3f70*/  ST.E.128 desc[UR40][R8.64], R4 ;  /* 0x0000000408007985 */ /* 0x0023e4000c101d28 */
.L_x_4535:
[----:B------:R-:W-:Y:S05]  /*3f80*/  BSYNC B0 ;  /* 0x0000000000007941 */ /* 0x000fea0003800000 */
.L_x_4526:
        /* <DEDUP_REMOVED lines=17> */
.L_x_4553:
[----:B------:R-:W-:Y:S05]  /*40a0*/  BSYNC B0 ;  /* 0x0000000000007941 */ /* 0x000fea0003800000 */
.L_x_4552:
[----:B------:R-:W2:Y:S01]  /*40b0*/  SYNCS.PHASECHK.TRANS64.TRYWAIT P5, [R62+URZ+0x28cb0], R73 ;  /* 0x028cb0493e0075a7 */ /* 0x000ea200080a017f */
[----:B------:R-:W-:Y:S04]  /*40c0*/  BSSY B0, `(.L_x_4554) ;  /* 0x0000002000007945 */ /* 0x000fe80003800000 */
[----:B--2---:R-:W-:Y:S05]  /*40d0*/  @!P5 BRA `(.L_x_4555) ;  /* 0x000001680074d947 */ /* 0x004fea0003800000 */
.L_x_4808:
[----:B------:R-:W-:Y:S05]  /*40e0*/  BSYNC B0 ;  /* 0x0000000000007941 */ /* 0x000fea0003800000 */
.L_x_4554:
        /* <DEDUP_REMOVED lines=21> */
[----:B------:R-:W4:Y:S08]  /*4240*/  SHFL.IDX PT, R10, R10, RZ, 0x1c1f ;  /* 0x001c1fff0a0a7589 */ /* 0x000f3000000e0000 */
[----:B------:R-:W-:Y:S05]  /*4250*/  @!P5 BRA `(.L_x_4557) ;  /* 0x000000040090d947 */ /* 0x000fea0003800000 */
[----:B------:R-:W5:Y:S01]  /*4260*/  LDL R31, [R1] ;  /* 0x00000000011f7983 */ /* 0x000f620000100800 */
[----:B------:R-:W-:-:S03]  /*4270*/  ULDC UR4, c[0x0][0x320] ;  /* 0x0000c80000047ab9 */ /* 0x000fc60000000800 */
[----:B------:R-:W2:Y:S04]  /*4280*/  LDL R30, [R1+0x4] ;  /* 0x00000400011e7983 */ /* 0x000ea80000100800 */
[----:B------:R-:W2:Y:S04]  /*4290*/  LDL R29, [R1+0x8] ;  /* 0x00000800011d7983 */ /* 0x000ea80000100800 */
[----:B------:R-:W2:Y:S01]  /*42a0*/  LDL R28, [R1+0xc] ;  /* 0x00000c00011c7983 */ /* 0x000ea20000100800 */
[----:B------:R-:W-:Y:S01]  /*42b0*/  ISETP.GE.AND P6, PT, R16, UR4, PT ;  /* 0x0000000410007c0c */ /* 0x000fe2000bfc6270 */
[----:B------:R-:W-:-:S02]  /*42c0*/  IMAD R9, R188, 0x8000, R51 ;  /* 0x00008000bc097824 */ /* 0x000fc400078e0233 */
[----:B------:R-:W2:Y:S02]  /*42d0*/  LDL R15, [R1+0x10] ;  /* 0x00001000010f7983 */ /* 0x000ea40000100800 */
[----:B------:R-:W-:Y:S01]  /*42e0*/  IMAD R12, R9, 0x2, R2 ;  /* 0x00000002090c7824 */ /* 0x000fe200078e0202 */
[----:B------:R-:W-:Y:S01]  /*42f0*/  LOP3.LUT P5, RZ, R195, 0x4, RZ, 0xc0, !PT ;  /* 0x00000004c3ff7812 */ /* 0x000fe200078ac0ff */
[----:B---3--:R-:W3:Y:S01]  /*4300*/  LDL R14, [R1+0x14] ;  /* 0x00001400010e7983 */ /* 0x008ee20000100800 */
[----:B------:R-:W-:-:S03]  /*4310*/  VIADD R13, R9, 0x20 ;  /* 0x00000020090d7836 */ /* 0x000fc60000000000 */
[----:B------:R-:W3:Y:S04]  /*4320*/  LDL R56, [R1+0x18] ;  /* 0x0000180001387983 */ /* 0x000ee80000100800 */
[----:B------:R-:W0:Y:S04]  /*4330*/  @!P6 LDS.128 R4, [R12+0x400] ;  /* 0x000400000c04e984 */ /* 0x000e280000000c00 */
[----:B------:R-:W-:Y:S01]  /*4340*/  @P5 VIADD R13, R9, 0xffffffe0 ;  /* 0xffffffe0090d5836 */ /* 0x000fe20000000000 */
[----:B-1----:R-:W-:-:S03]  /*4350*/  @!P6 LEA R8, P5, R16, R11, 0x1 ;  /* 0x0000000b1008e211 */ /* 0x002fc600078a08ff */
[----:B------:R-:W-:Y:S01]  /*4360*/  IMAD R13, R13, 0x2, R2 ;  /* 0x000000020d0d7824 */ /* 0x000fe200078e0202 */
[----:B----4-:R-:W-:Y:S02]  /*4370*/  @!P6 LEA.HI.X R9, R16, R10, R17, 0x1, P5 ;  /* 0x0000000a1009e211 */ /* 0x010fe400028f0c11 */
        /* <DEDUP_REMOVED lines=14> */
[----:B-----5:R-:W-:Y:S01]  /*4460*/  @!P5 IMAD.X R9, R10, 0x1, R31, P6 ;  /* 0x000000010a09d824 */ /* 0x020fe200030e061f */
[C---:B------:R-:W-:Y:S01]  /*4470*/  ISETP.GE.AND P6, PT, R211.reuse, UR4, PT ;  /* 0x00000004d3007c0c */ /* 0x040fe2000bfc6270 */
[----:B------:R-:W4:Y:S04]  /*4480*/  LDL R31, [R1+0x1c] ;  /* 0x00001c00011f7983 */ /* 0x000f280000100800 */
        /* <DEDUP_REMOVED lines=47> */
[----:B0-----:R-:W-:-:S04]  /*4780*/  @!P6 LEA R8, P5, R203, R11, 0x1 ;  /* 0x0000000bcb08e211 */ /* 0x001fc800078a08ff */
[----:B-----5:R-:W-:Y:S02]  /*4790*/  @!P6 IADD3.X R9, R10, R29, RZ, P5, !PT ;  /* 0x0000001d0a09e210 */ /* 0x020fe40002ffe4ff */
        /* <DEDUP_REMOVED lines=14> */
[----:B---3--:R-:W-:-:S05]  /*4880*/  @!P5 IMAD.X R9, R10, 0x1, R14, P6 ;  /* 0x000000010a09d824 */ /* 0x008fca00030e060e */
[----:B-1----:R0:W-:Y:S03]  /*4890*/  @!P5 ST.E.128 desc[UR40][R8.64], R4 ;  /* 0x000000040800d985 */ /* 0x0021e6000c101d28 */
.L_x_4557:
[----:B------:R-:W-:Y:S05]  /*48a0*/  BSYNC B0 ;  /* 0x0000000000007941 */ /* 0x000fea0003800000 */
.L_x_4556:
        /* <DEDUP_REMOVED lines=11> */
[----:B------:R-:W-:Y:S02]  /*4960*/  SEL R5, RZ, 0x1, P5 ;  /* 0x00000001ff057807 */ /* 0x000fe40002800000 */
[----:B------:R-:W-:Y:S02]  /*4970*/  SEL R188, R188, RZ, P5 ;  /* 0x000000ffbcbc7207 */ /* 0x000fe40002800000 */
[----:B------:R-:W-:Y:S01]  /*4980*/  LOP3.LUT R194, R194, R5, RZ, 0x3c, !PT ;  /* 0x00000005c2c27212 */ /* 0x000fe200078e3cff */
[----:B------:R0:W-:Y:S01]  /*4990*/  @!P0 SYNCS.ARRIVE.TRANS64.RED.A1T0 RZ, [R62+URZ], RZ ;  /* 0x000000ff3eff89a7 */ /* 0x0001e2000810043f */
[----:B------:R-:W-:Y:S01]  /*49a0*/  PLOP3.LUT P0, PT, PT, PT, PT, 0x8, 0x0 ;  /* 0x000000000000781c */ /* 0x000fe20003f0e170 */
[----:B------:R-:W-:-:S12]  /*49b0*/  @P4 BRA `(.L_x_4558) ;  /* 0xffffffd800744947 */ /* 0x000fd8000383ffff */
.L_x_4521:
[----:B------:R-:W2:Y:S01]  /*49c0*/  LDL R4, [R1+0x54] ;  /* 0x0000540001047983 */ /* 0x000ea20000100800 */
[----:B------:R-:W-:Y:S01]  /*49d0*/  BSSY B0, `(.L_x_4559) ;  /* 0x0000005000007945 */ /* 0x000fe20003800000 */
[----:B--2---:R-:W-:-:S03]  /*49e0*/  ISETP.NE.AND P1, PT, R4, 0x1, PT ;  /* 0x000000010400780c */ /* 0x004fc60003f25270 */
[----:B------:R-:W-:Y:S10]  /*49f0*/  @P0 BRA `(.L_x_4560) ;  /* 0x0000000000080947 */ /* 0x000ff40003800000 */
[----:B------:R-:W2:Y:S02]  /*4a00*/  FENCE.VIEW.ASYNC.G ;  /* 0x00000000000073c6 */ /* 0x000ea40000000100 */
[----:B--2---:R-:W-:Y:S06]  /*4a10*/  BAR.ARV 0xc, 0x180 ;  /* 0x0306000000007b1d */ /* 0x004fec0000002000 */
.L_x_4560:
[----:B------:R-:W-:Y:S05]  /*4a20*/  BSYNC B0 ;  /* 0x0000000000007941 */ /* 0x000fea0003800000 */
.L_x_4559:
[----:B------:R-:W-:Y:S04]  /*4a30*/  BSSY B7, `(.L_x_4561) ;  /* 0x0000b37000077945 */ /* 0x000fe80003800000 */
[----:B------:R-:W-:Y:S05]  /*4a40*/  @!P1 BRA `(.L_x_4562) ;  /* 0x0000002000009947 */ /* 0x000fea0003800000 */
[----:B------:R-:W2:Y:S01]  /*4a50*/  LDC R0, c[0x0][0x448] ;  /* 0x00011200ff007b82 */ /* 0x000ea20000000800 */
[----:B------:R-:W-:Y:S01]  /*4a60*/  VIADD R3, R201, 0x3f ;  /* 0x0000003fc9037836 */ /* 0x000fe20000000000 */
        /* <DEDUP_REMOVED lines=22> */
[----:B--2---:R-:W-:-:S02]  /*4bd0*/  ISETP.NE.AND P0, PT, R0, 0x1, PT ;  /* 0x000000010000780c */ /* 0x004fc40003f05270 */
[----:B------:R-:W-:Y:S02]  /*4be0*/  CS2R R106, SRZ ;  /* 0x00000000006a7805 */ /* 0x000fe4000001ff00 */
[----:B------:R-:W-:Y:S02]  /*4bf0*/  CS2R R104, SRZ ;  /* 0x0000000000687805 */ /* 0x000fe4000001ff00 */
[----:B------:R-:W-:Y:S02]  /*4c00*/  CS2R R102, SRZ ;  /* 0x0000000000667805 */ /* 0x000fe4000001ff00 */
[----:B------:R-:W-:Y:S02]  /*4c10*/  CS2R R100, SRZ ;  /* 0x0000000000647805 */ /* 0x000fe4000001ff00 */
[----:B------:R-:W-:Y:S01]  /*4c20*/  MOV R99, RZ ;  /* 0x000000ff00637202 */ /* 0x000fe20000000f00 */
[----:B------:R-:W-:Y:S01]  /*4c30*/  IMAD.MOV.U32 R96, RZ, RZ, RZ ;  /* 0x000000ffff607224 */ /* 0x000fe200078e00ff */
[----:B------:R-:W-:-:S02]  /*4c40*/  CS2R R94, SRZ ;  /* 0x00000000005e7805 */ /* 0x000fc4000001ff00 */
[----:B------:R-:W-:Y:S01]  /*4c50*/  CS2R R92, SRZ ;  /* 0x00000000005c7805 */ /* 0x000fe2000001ff00 */
[----:B------:R-:W-:Y:S01]  /*4c60*/  IMAD.MOV.U32 R91, RZ, RZ, RZ ;  /* 0x000000ffff5b7224 */ /* 0x000fe200078e00ff */
[----:B------:R-:W-:Y:S02]  /*4c70*/  CS2R R36, SRZ ;  /* 0x0000000000247805 */ /* 0x000fe4000001ff00 */
[----:B------:R-:W-:Y:S02]  /*4c80*/  CS2R R88, SRZ ;  /* 0x0000000000587805 */ /* 0x000fe4000001ff00 */
[----:B------:R-:W-:Y:S01]  /*4c90*/  CS2R R86, SRZ ;  /* 0x0000000000567805 */ /* 0x000fe2000001ff00 */
[----:B------:R-:W2:Y:S01]  /*4ca0*/  @P0 LDC R0, c[0x0][0x44c] ;  /* 0x00011300ff000b82 */ /* 0x000ea20000000800 */
[----:B------:R-:W-:Y:S01]  /*4cb0*/  CS2R R84, SRZ ;  /* 0x0000000000547805 */ /* 0x000fe2000001ff00 */
[----:B------:R-:W-:Y:S01]  /*4cc0*/  IMAD.MOV.U32 R83, RZ, RZ, RZ ;  /* 0x000000ffff537224 */ /* 0x000fe200078e00ff */
[----:B------:R-:W-:-:S02]  /*4cd0*/  CS2R R32, SRZ ;  /* 0x0000000000207805 */ /* 0x000fc4000001ff00 */
[----:B------:R-:W-:Y:S02]  /*4ce0*/  CS2R R80, SRZ ;  /* 0x0000000000507805 */ /* 0x000fe4000001ff00 */
[----:B------:R-:W-:Y:S02]  /*4cf0*/  CS2R R78, SRZ ;  /* 0x00000000004e7805 */ /* 0x000fe4000001ff00 */
[----:B------:R-:W-:Y:S01]  /*4d00*/  CS2R R76, SRZ ;  /* 0x00000000004c7805 */ /* 0x000fe2000001ff00 */
[----:B------:R-:W-:Y:S01]  /*4d10*/  IMAD.MOV.U32 R75, RZ, RZ, RZ ;  /* 0x000000ffff4b7224 */ /* 0x000fe200078e00ff */
[----:B------:R-:W1:Y:S01]  /*4d20*/  @P0 LDC R5, c[0x0][0x450] ;  /* 0x00011400ff050b82 */ /* 0x000e620000000800 */
[----:B------:R-:W-:Y:S02]  /*4d30*/  CS2R R28, SRZ ;  /* 0x00000000001c7805 */ /* 0x000fe4000001ff00 */
[----:B------:R-:W-:Y:S01]  /*4d40*/  CS2R R72, SRZ ;  /* 0x0000000000487805 */ /* 0x000fe2000001ff00 */
[----:B------:R-:W-:Y:S01]  /*4d50*/  IMAD.MOV.U32 R71, RZ, RZ, RZ ;  /* 0x000000ffff477224 */ /* 0x000fe200078e00ff */
[----:B---3--:R-:W-:-:S02]  /*4d60*/  CS2R R14, SRZ ;  /* 0x00000000000e7805 */ /* 0x008fc4000001ff00 */
[----:B------:R-:W-:Y:S01]  /*4d70*/  CS2R R68, SRZ ;  /* 0x0000000000447805 */ /* 0x000fe2000001ff00 */
[----:B------:R-:W-:Y:S01]  /*4d80*/  IMAD.MOV.U32 R67, RZ, RZ, RZ ;  /* 0x000000ffff437224 */ /* 0x000fe200078e00ff */
[----:B------:R-:W-:Y:S01]  /*4d90*/  CS2R R64, SRZ ;  /* 0x0000000000407805 */ /* 0x000fe2000001ff00 */
[----:B------:R-:W-:Y:S01]  /*4da0*/  IMAD.MOV.U32 R13, RZ, RZ, RZ ;  /* 0x000000ffff0d7224 */ /* 0x000fe200078e00ff */
[----:B0-----:R-:W-:Y:S02]  /*4db0*/  CS2R R62, SRZ ;  /* 0x00000000003e7805 */ /* 0x001fe4000001ff00 */
[----:B------:R-:W-:Y:S02]  /*4dc0*/  CS2R R60, SRZ ;  /* 0x00000000003c7805 */ /* 0x000fe4000001ff00 */
[----:B------:R-:W-:Y:S02]  /*4dd0*/  CS2R R58, SRZ ;  /* 0x00000000003a7805 */ /* 0x000fe4000001ff00 */
[----:B------:R-:W-:-:S02]  /*4de0*/  CS2R R158, SRZ ;  /* 0x00000000009e7805 */ /* 0x000fc4000001ff00 */
[----:B------:R-:W-:Y:S02]  /*4df0*/  CS2R R160, SRZ ;  /* 0x0000000000a07805 */ /* 0x000fe4000001ff00 */
[----:B------:R-:W-:Y:S02]  /*4e00*/  CS2R R54, SRZ ;  /* 0x0000000000367805 */ /* 0x000fe4000001ff00 */
[----:B------:R-:W-:Y:S01]  /*4e10*/  CS2R R162, SRZ ;  /* 0x0000000000a27805 */ /* 0x000fe2000001ff00 */
[----:B--2---:R-:W-:Y:S01]  /*4e20*/  @P0 IMAD.HI.U32 R0, R3, R0, RZ ;  /* 0x0000000003000227 */ /* 0x004fe200078e00ff */
[----:B------:R-:W-:Y:S02]  /*4e30*/  CS2R R50, SRZ ;  /* 0x0000000000327805 */ /* 0x000fe4000001ff00 */
[----:B------:R-:W-:Y:S02]  /*4e40*/  CS2R R46, SRZ ;  /* 0x00000000002e7805 */ /* 0x000fe4000001ff00 */
[----:B------:R-:W-:-:S02]  /*4e50*/  CS2R R152, SRZ ;  /* 0x0000000000987805 */ /* 0x000fc4000001ff00 */
[----:B------:R-:W-:Y:S02]  /*4e60*/  CS2R R156, SRZ ;  /* 0x00000000009c7805 */ /* 0x000fe4000001ff00 */
[----:B------:R-:W-:Y:S02]  /*4e70*/  CS2R R42, SRZ ;  /* 0x00000000002a7805 */ /* 0x000fe4000001ff00 */
[----:B------:R-:W-:Y:S01]  /*4e80*/  CS2R R154, SRZ ;  /* 0x00000000009a7805 */ /* 0x000fe2000001ff00 */
[----:B------:R-:W-:Y:S01]  /*4e90*/  IMAD.MOV.U32 R39, RZ, RZ, RZ ;  /* 0x000000ffff277224 */ /* 0x000fe200078e00ff */
[----:B-1----:R-:W-:Y:S02]  /*4ea0*/  @P0 SHF.R.U32.HI R3, RZ, R5, R0 ;  /* 0x00000005ff030219 */ /* 0x002fe40000011600 */
[----:B----4-:R-:W-:Y:S02]  /*4eb0*/  CS2R R10, SRZ ;  /* 0x00000000000a7805 */ /* 0x010fe4000001ff00 */
[----:B------:R-:W-:Y:S01]  /*4ec0*/  PLOP3.LUT P0, PT, PT, PT, PT, 0x80, 0x0 ;  /* 0x000000000000781c */ /* 0x000fe20003f0f070 */
[----:B------:R-:W-:Y:S01]  /*4ed0*/  IMAD.MOV.U32 R35, RZ, RZ, RZ ;  /* 0x000000ffff237224 */ /* 0x000fe200078e00ff */
[----:B------:R-:W-:Y:S01]  /*4ee0*/  CS2R R8, SRZ ;  /* 0x0000000000087805 */ /* 0x000fe2000001ff00 */
[----:B------:R-:W-:Y:S01]  /*4ef0*/  IMAD.IADD R3, R40, 0x1, R3 ;  /* 0x0000000128037824 */ /* 0x000fe200078e0203 */
[----:B------:R-:W-:-:S02]  /*4f00*/  CS2R R40, SRZ ;  /* 0x0000000000287805 */ /* 0x000fc4000001ff00 */
[----:B------:R-:W-:Y:S02]  /*4f10*/  MOV R31, RZ ;  /* 0x000000ff001f7202 */ /* 0x000fe40000000f00 */
        /* <DEDUP_REMOVED lines=20> */
[----:B------:R-:W-:-:S04]  /*5060*/  IMAD R3, R3, 0x8000, R2 ;  /* 0x0000800003037824 */ /* 0x000fc800078e0202 */
[----:B------:R-:W-:-:S05]  /*5070*/  VIADD R3, R3, 0x400 ;  /* 0x0000040003037836 */ /* 0x000fca0000000000 */
[----:B------:R-:W-:-:S04]  /*5080*/  SHF.R.U32.HI R3, RZ, 0x4, R3 ;  /* 0x00000004ff037819 */ /* 0x000fc80000011603 */
[----:B------:R-:W-:-:S04]  /*5090*/  LOP3.LUT R0, R3, 0x3fff, RZ, 0xc0, !PT ;  /* 0x00003fff03007812 */ /* 0x000fc800078ec0ff */
[----:B------:R-:W-:Y:S01]  /*50a0*/  LOP3.LUT R0, R0, 0x2000000, RZ, 0xfc, !PT ;  /* 0x0200000000007812 */ /* 0x000fe200078efcff */
[----:B------:R-:W-:Y:S06]  /*50b0*/  @!P0 BRA `(.L_x_4564) ;  /* 0x0000000000048947 */ /* 0x000fec0003800000 */
[----:B------:R-:W-:Y:S01]  /*50c0*/  BPT.TRAP 0x1 ;  /* 0x000000040000795c */ /* 0x000fe20000300000 */
.L_x_4564:
        /* <DEDUP_REMOVED lines=11> */
.L_x_4809:
[----:B------:R-:W-:Y:S05]  /*5180*/  BSYNC B0 ;  /* 0x0000000000007941 */ /* 0x000fea0003800000 */
.L_x_4565:
[----:B------:R-:W-:Y:S01]  /*5190*/  BAR.SYNC.DEFER_BLOCKING 0xe, 0x100 ;  /* 0x0384000000007b1d */ /* 0x000fe20000010000 */
[----:B------:R-:W-:Y:S01]  /*51a0*/  MOV R5, 0x40000040 ;  /* 0x4000004000057802 */ /* 0x000fe20000000f00 */
[C---:B0-----:R-:W-:Y:S01]  /*51b0*/  VIADD R8, R6.reuse, 0x80 ;  /* 0x0000008006087836 */ /* 0x041fe20000000000 */
[----:B------:R-:W-:Y:S01]  /*51c0*/  R2UR UR6, R6 ;  /* 0x00000000060672ca */ /* 0x000fe200000e0000 */
[----:B------:R-:W-:Y:S01]  /*51d0*/  IMAD.MOV.U32 R9, RZ, RZ, 0x40000040 ;  /* 0x40000040ff097424 */ /* 0x000fe200078e00ff */
[----:B------:R-:W-:Y:S01]  /*51e0*/  R2UR UR7, R7 ;  /* 0x00000000070772ca */ /* 0x000fe200000e0000 */
[C---:B------:R-:W-:Y:S01]  /*51f0*/  VIADD R10, R4.reuse, 0x2 ;  /* 0x00000002040a7836 */ /* 0x040fe20000000000 */
[----:B------:R-:W-:Y:S01]  /*5200*/  R2UR UR4, R4 ;  /* 0x00000000040472ca */ /* 0x000fe200000e0000 */
[----:B------:R-:W-:Y:S01]  /*5210*/  IMAD.MOV.U32 R11, RZ, RZ, 0x40000040 ;  /* 0x40000040ff0b7424 */ /* 0x000fe200078e00ff */
[----:B------:R-:W-:Y:S01]  /*5220*/  R2UR UR5, R5 ;  /* 0x00000000050572ca */ /* 0x000fe200000e0000 */
[----:B------:R-:W-:Y:S01]  /*5230*/  IMAD.MOV.U32 R7, RZ, RZ, 0x40000040 ;  /* 0x40000040ff077424 */ /* 0x000fe200078e00ff */
[----:B-----5:R-:W-:-:S11]  /*5240*/  WARPGROUP.ARRIVE ;  /* 0x00000000000079c5 */ /* 0x020fd60000000000 */
[----:B------:R-:W-:Y:S01]  /*5250*/  HGMMA.64x256x16.F32 R24, gdesc[UR4].tnspB, RZ, !UPT, gsb0 ;  /* 0x43e00000041879f0 */ /* 0x000fe2000c0008ff */
[----:B------:R-:W-:Y:S01]  /*5260*/  R2UR UR6, R8 ;  /* 0x00000000080672ca */ /* 0x000fe200000e0000 */
[----:B------:R-:W-:Y:S01]  /*5270*/  VIADD R8, R6, 0x100 ;  /* 0x0000010006087836 */ /* 0x000fe20000000000 */
[----:B------:R-:W-:Y:S01]  /*5280*/  R2UR UR7, R9 ;  /* 0x00000000090772ca */ /* 0x000fe200000e0000 */
[----:B------:R-:W-:Y:S01]  /*5290*/  IMAD.MOV.U32 R9, RZ, RZ, 0x40000040 ;  /* 0x40000040ff097424 */ /* 0x000fe200078e00ff */
[----:B------:R-:W-:Y:S01]  /*52a0*/  R2UR UR4, R10 ;  /* 0x000000000a0472ca */ /* 0x000fe200000e0000 */
[----:B------:R-:W-:Y:S01]  /*52b0*/  VIADD R6, R6, 0x180 ;  /* 0x0000018006067836 */ /* 0x000fe20000000000 */
[----:B------:R-:W-:Y:S02]  /*52c0*/  R2UR UR5, R11 ;  /* 0x000000000b0572ca */ /* 0x000fe400000e0000 */
[----:B------:R-:W-:Y:S01]  /*52d0*/  R2UR UR10, R8 ;  /* 0x00000000080a72ca */ /* 0x000fe200000e0000 */
[----:B------:R-:W-:Y:S01]  /*52e0*/  VIADD R8, R4, 0x4 ;  /* 0x0000000404087836 */ /* 0x000fe20000000000 */
[----:B------:R-:W-:-:S02]  /*52f0*/  R2UR UR11, R9 ;  /* 0x00000000090b72ca */ /* 0x000fc400000e0000 */
[----:B------:R-:W-:Y:S02]  /*5300*/  MOV R9, 0x40000040 ;  /* 0x4000004000097802 */ /* 0x000fe40000000f00 */
[----:B------:R-:W-:Y:S02]  /*5310*/  R2UR UR8, R8 ;  /* 0x00000000080872ca */ /* 0x000fe400000e0000 */
[----:B------:R-:W-:Y:S01]  /*5320*/  R2UR UR9, R9 ;  /* 0x00000000090972ca */ /* 0x000fe200000e0000 */
[----:B------:R-:W-:Y:S02]  /*5330*/  WARPGROUP.DEPBAR.LE gsb0, 0x0 ;  /* 0x00008000000079c5 */ /* 0x000fe40000010000 */
[----:B------:R-:W-:-:S08]  /*5340*/  WARPGROUP.ARRIVE ;  /* 0x00000000000079c5 */ /* 0x000fd00000000000 */
        /* <DEDUP_REMOVED lines=19> */
.L_x_4567:
[----:B------:R-:W-:Y:S01]  /*5480*/  ISETP.GE.AND P1, PT, R12, 0x2, PT ;  /* 0x000000020c00780c */ /* 0x000fe20003f26270 */
[----:B------:R-:W-:Y:S01]  /*5490*/  VIADD R14, R3, 0x28c60 ;  /* 0x00028c60030e7836 */ /* 0x000fe20000000000 */
[----:B------:R-:W-:Y:S04]  /*54a0*/  BSSY B0, `(.L_x_4568) ;  /* 0x00000cb000007945 */ /* 0x000fe80003800000 */
[----:B------:R-:W-:-:S04]  /*54b0*/  PRMT R14, R191, 0x654, R14 ;  /* 0x00000654bf0e7816 */ /* 0x000fc8000000000e */
[----:B------:R0:W-:Y:S03]  /*54c0*/  SYNCS.ARRIVE.TRANS64.RED.A1T0 RZ, [R14+URZ], RZ ;  /* 0x000000ff0eff79a7 */ /* 0x0001e6000810043f */
[----:B------:R-:W-:Y:S05]  /*54d0*/  @!P1 BRA `(.L_x_4569) ;  /* 0x0000000c001c9947 */ /* 0x000fea0003800000 */
[----:B------:R-:W-:-:S07]  /*54e0*/  VIADD R3, R12, 0xfffffffe ;  /* 0xfffffffe0c037836 */ /* 0x000fce0000000000 */
.L_x_4576:
        /* <DEDUP_REMOVED lines=8> */
[----:B-1----:R-:W1:Y:S04]  /*5570*/  LDS R13, [R12+0x28800] ;  /* 0x028800000c0d7984 */ /* 0x002e680000000800 */
[----:B------:R-:W2:Y:S01]  /*5580*/  LDS R12, [R12+0x28820] ;  /* 0x028820000c0c7984 */ /* 0x000ea20000000800 */
[-C--:B-1----:R-:W-:Y:S01]  /*5590*/  FMUL.FTZ R24, R24, R13.reuse ;  /* 0x0000000d18187220 */ /* 0x082fe20000410000 */
[-C--:B------:R-:W-:Y:S01]  /*55a0*/  FMUL.FTZ R25, R25, R13.reuse ;  /* 0x0000000d19197220 */ /* 0x080fe20000410000 */
[-C--:B------:R-:W-:Y:S01]  /*55b0*/  FMUL.FTZ R28, R28, R13.reuse ;  /* 0x0000000d1c1c7220 */ /* 0x080fe20000410000 */
[-C--:B------:R-:W-:Y:S01]  /*55c0*/  FMUL.FTZ R29, R29, R13.reuse ;  /* 0x0000000d1d1d7220 */ /* 0x080fe20000410000 */
        /* <DEDUP_REMOVED lines=128> */
.L_x_4570:
[----:B------:R-:W-:Y:S01]  /*5dd0*/  IMAD R20, R18, 0x8, R2 ;  /* 0x0000000812147824 */ /* 0x000fe200078e0202 */
[----:B------:R-:W-:-:S04]  /*5de0*/  SHF.L.U32 R12, R19, 0x1f, RZ ;  /* 0x0000001f130c7819 */ /* 0x000fc800000006ff */
[----:B------:R1:W2:Y:S01]  /*5df0*/  SYNCS.PHASECHK.TRANS64.TRYWAIT P1, [R20+URZ+0x28c50], R12 ;  /* 0x028c500c140075a7 */ /* 0x0002a2000802017f */
[----:B------:R-:W-:Y:S05]  /*5e00*/  @!P0 BRA `(.L_x_4571) ;  /* 0x0000000000048947 */ /* 0x000fea0003800000 */
[----:B------:R-:W-:Y:S01]  /*5e10*/  BPT.TRAP 0x1 ;  /* 0x000000040000795c */ /* 0x000fe20000300000 */
.L_x_4571:
[----:B------:R-:W-:Y:S04]  /*5e20*/  BSSY B1, `(.L_x_4572) ;  /* 0x0000004000017945 */ /* 0x000fe80003800000 */
[----:B--2---:R-:W-:Y:S05]  /*5e30*/  @P1 BRA `(.L_x_4573) ;  /* 0x0000000000081947 */ /* 0x004fea0003800000 */
[----:B------:R-:W2:Y:S02]  /*5e40*/  SYNCS.PHASECHK.TRANS64.TRYWAIT P1, [R20+URZ+0x28c50], R12 ;  /* 0x028c500c140075a7 */ /* 0x000ea4000802017f */
[----:B--2---:R-:W-:Y:S05]  /*5e50*/  @!P1 BRA `(.L_x_4574) ;  /* 0x0000014c003c9947 */ /* 0x004fea0003800000 */
.L_x_4573:
[----:B------:R-:W-:Y:S05]  /*5e60*/  BSYNC B1 ;  /* 0x0000000000017941 */ /* 0x000fea0003800000 */
.L_x_4572:
[----:B------:R-:W-:Y:S01]  /*5e70*/  IMAD.MOV.U32 R13, RZ, RZ, 0x40000040 ;  /* 0x40000040ff0d7424 */ /* 0x000fe200078e00ff */
[----:B-12---:R-:W-:Y:S01]  /*5e80*/  LEA R12, R18, R0, 0xc ;  /* 0x00000000120c7211 */ /* 0x006fe200078e60ff */
[----:B------:R-:W-:Y:S01]  /*5e90*/  WARPGROUP.ARRIVE ;  /* 0x00000000000079c5 */ /* 0x000fe20000000000 */
[----:B------:R-:W-:Y:S01]  /*5ea0*/  R2UR UR4, R4 ;  /* 0x00000000040472ca */ /* 0x000fe200000e0000 */
[----:B------:R-:W-:Y:S01]  /*5eb0*/  IMAD.MOV.U32 R15, RZ, RZ, 0x40000040 ;  /* 0x40000040ff0f7424 */ /* 0x000fe200078e00ff */
[C---:B------:R-:W-:Y:S01]  /*5ec0*/  R2UR UR6, R12.reuse ;  /* 0x000000000c0672ca */ /* 0x040fe200000e0000 */
[----:B0-----:R-:W-:Y:S01]  /*5ed0*/  VIADD R14, R12, 0x80 ;  /* 0x000000800c0e7836 */ /* 0x001fe20000000000 */
[----:B------:R-:W-:Y:S01]  /*5ee0*/  R2UR UR7, R13 ;  /* 0x000000000d0772ca */ /* 0x000fe200000e0000 */
[----:B------:R-:W-:Y:S01]  /*5ef0*/  IMAD.MOV.U32 R13, RZ, RZ, 0x40000040 ;  /* 0x40000040ff0d7424 */ /* 0x000fe200078e00ff */
[----:B------:R-:W-:-:S13]  /*5f00*/  R2UR UR5, R5 ;  /* 0x00000000050572ca */ /* 0x000fda00000e0000 */
        /* <DEDUP_REMOVED lines=32> */
.L_x_4575:
[----:B------:R-:W-:-:S05]  /*6110*/  VIADD R20, R20, 0x28c60 ;  /* 0x00028c6014147836 */ /* 0x000fca0000000000 */
[----:B------:R-:W-:-:S04]  /*6120*/  PRMT R20, R191, 0x654, R20 ;  /* 0x00000654bf147816 */ /* 0x000fc80000000014 */
[----:B------:R1:W-:Y:S01]  /*6130*/  SYNCS.ARRIVE.TRANS64.RED.A1T0 RZ, [R20+URZ], RZ ;  /* 0x000000ff14ff79a7 */ /* 0x0003e2000810043f */
[----:B------:R-:W-:Y:S05]  /*6140*/  @P2 BRA `(.L_x_4576) ;  /* 0xfffffff000e82947 */ /* 0x000fea000383ffff */
.L_x_4569:
[----:B------:R-:W-:Y:S05]  /*6150*/  BSYNC B0 ;  /* 0x0000000000007941 */ /* 0x000fea0003800000 */
.L_x_4568:
[----:B------:R-:W-:Y:S01]  /*6160*/  BAR.SYNC.DEFER_BLOCKING 0xe, 0x100 ;  /* 0x0384000000007b1d */ /* 0x000fe20000010000 */
[C---:B------:R-:W-:Y:S01]  /*6170*/  IMAD R3, R18.reuse, 0x40, R197 ;  /* 0x0000004012037824 */ /* 0x040fe200078e02c5 */
[----:B------:R-:W-:Y:S01]  /*6180*/  PLOP3.LUT P0, PT, PT, PT, PT, 0x8, 0x0 ;  /* 0x000000000000781c */ /* 0x000fe20003f0e170 */
[----:B------:R-:W-:-:S03]  /*6190*/  VIADD R18, R18, 0x1 ;  /* 0x0000000112127836 */ /* 0x000fc60000000000 */
[----:B------:R-:W-:Y:S02]  /*61a0*/  LEA R3, R3, R2, 0x2 ;  /* 0x0000000203037211 */ /* 0x000fe400078e10ff */
[----:B------:R-:W-:-:S04]  /*61b0*/  ISETP.NE.AND P1, PT, R18, 0x2, PT ;  /* 0x000000021200780c */ /* 0x000fc80003f25270 */
[----:B------:R-:W-:Y:S01]  /*61c0*/  SEL R18, R18, RZ, P1 ;  /* 0x000000ff12127207 */ /* 0x000fe20000800000 */
[----:B------:R-:W2:Y:S04]  /*61d0*/  LDS R2, [R3+0x28800] ;  /* 0x0288000003027984 */ /* 0x000ea80000000800 */
[----:B------:R3:W4:Y:S02]  /*61e0*/  LDS R0, [R3+0x28820] ;  /* 0x0288200003007984 */ /* 0x0007240000000800 */
[----:B---3--:R-:W-:Y:S02]  /*61f0*/  IMAD.MOV.U32 R3, RZ, RZ, RZ ;  /* 0x000000ffff037224 */ /* 0x008fe400078e00ff */
[-C--:B--2---:R-:W-:Y:S01]  /*6200*/  FMUL.FTZ R154, R28, R2.reuse ;  /* 0x000000021c9a7220 */ /* 0x084fe20000410000 */
[-C--:B------:R-:W-:Y:S01]  /*6210*/  FMUL.FTZ R152, R29, R2.reuse ;  /* 0x000000021d987220 */ /* 0x080fe20000410000 */
[-C--:B0-----:R-:W-:Y:S01]  /*6220*/  FMUL.FTZ R14, R33, R2.reuse ;  /* 0x00000002210e7220 */ /* 0x081fe20000410000 */
[-C--:B------:R-:W-:Y:S01]  /*6230*/  FMUL.FTZ R28, R37, R2.reuse ;  /* 0x00000002251c7220 */ /* 0x080fe20000410000 */
[----:B------:R-:W-:Y:S01]  /*6240*/  FMUL.FTZ R155, R41, R2 ;  /* 0x00000002299b7220 */ /* 0x000fe20000410000 */
        /* <DEDUP_REMOVED lines=128> */
.L_x_4562:
        /* <DEDUP_REMOVED lines=33> */
[----:B------:R-:W-:Y:S02]  /*6c60*/  MOV R91, RZ ;  /* 0x000000ff005b7202 */ /* 0x000fe40000000f00 */
        /* <DEDUP_REMOVED lines=54> */
[----:B------:R-:W-:Y:S01]  /*6fd0*/  BSSY B6, `(.L_x_4577) ;  /* 0x0000020000067945 */ /* 0x000fe20003800000 */
[----:B0-----:R-:W-:-:S04]  /*6fe0*/  IADD3 R12, R12, -0x80, RZ ;  /* 0xffffff800c0c7810 */ /* 0x001fc80007ffe0ff */
        /* <DEDUP_REMOVED lines=30> */
.L_x_4578:
[----:B------:R-:W-:Y:S05]  /*71d0*/  BSYNC B6 ;  /* 0x0000000000067941 */ /* 0x000fea0003800000 */
.L_x_4577:
        /* <DEDUP_REMOVED lines=13> */
.L_x_4582:
[----:B-1----:R1:W2:Y:S02]  /*72b0*/  SYNCS.PHASECHK.TRANS64.TRYWAIT P0, [R2+URZ+0x28c00], R3 ;  /* 0x028c0003020075a7 */ /* 0x0022a4000800017f */
[----:B--2---:R-:W-:Y:S05]  /*72c0*/  @!P0 NANOSLEEP.SYNCS 0x989680 ;  /* 0x009896800000895d */ /* 0x004fea0003900000 */
[----:B------:R-:W2:Y:S02]  /*72d0*/  @!P0 SYNCS.PHASECHK.TRANS64 P0, [R2+URZ+0x28c00], R3 ;  /* 0x028c0003020085a7 */ /* 0x000ea4000800007f */
[----:B--2---:R-:W-:Y:S05]  /*72e0*/  @!P0 BRA `(.L_x_4582) ;  /* 0xfffffffc00f08947 */ /* 0x004fea000383ffff */
.L_x_4581:
[----:B------:R-:W-:Y:S05]  /*72f0*/  BSYNC B0 ;  /* 0x0000000000007941 */ /* 0x000fea0003800000 */
.L_x_4580:
[----:B------:R-:W-:Y:S05]  /*7300*/  BRA `(.L_x_4583) ;  /* 0x0000002c00407947 */ /* 0x000fea0003800000 */
.L_x_4579:
        /* <DEDUP_REMOVED lines=31> */
.L_x_4585:
[----:B------:R-:W-:Y:S05]  /*7500*/  BSYNC B6 ;  /* 0x0000000000067941 */ /* 0x000fea0003800000 */
.L_x_4584:
        /* <DEDUP_REMOVED lines=20> */
[----:B------:R-:W-:-:S05]  /*7650*/  IMAD.IADD R20, R28, 0x1, -R20 ;  /* 0x000000011c147824 */ /* 0x000fca00078e0a14 */
[----:B------:R-:W-:-:S05]  /*7660*/  LEA R3, R20, R37, 0x5 ;  /* 0x0000002514037211 */ /* 0x000fca00078e28ff */
        /* <DEDUP_REMOVED lines=23> */
.L_x_4815:
        /* <DEDUP_REMOVED lines=13> */
[----:B------:R-:W-:Y:S02]  /*78b0*/  ISETP.GE.AND P2, PT, R192, UR4, PT ;  /* 0x00000004c0007c0c */ /* 0x000fe4000bf46270 */
[----:B------:R-:W-:Y:S02]  /*78c0*/  CS2R R28, SRZ ;  /* 0x00000000001c7805 */ /* 0x000fe4000001ff00 */
[----:B---3--:R-:W-:-:S07]  /*78d0*/  MOV R15, R5 ;  /* 0x00000005000f7202 */ /* 0x008fce0000000f00 */
[C---:B------:R-:W-:Y:S01]  /*78e0*/  @!P3 IMAD.SHL.U32 R33, R199.reuse, 0x2, RZ ;  /* 0x00000002c721b824 */ /* 0x040fe200078e00ff */
        /* <DEDUP_REMOVED lines=14> */
.L_x_4590:
[----:B------:R-:W-:Y:S05]  /*79d0*/  BSYNC B1 ;  /* 0x0000000000017941 */ /* 0x000fea0003800000 */
.L_x_4589:
[----:B-1---5:R-:W-:Y:S01]  /*79e0*/  IMAD.MOV.U32 R3, RZ, RZ, R27 ;  /* 0x000000ffff037224 */ /* 0x022fe200078e001b */
[----:B------:R-:W-:Y:S01]  /*79f0*/  UMOV UR4, 0xffffffff ;  /* 0xffffffff00047882 */ /* 0x000fe20000000000 */
[----:B---3--:R-:W-:Y:S02]  /*7a00*/  IMAD.MOV.U32 R5, RZ, RZ, R24 ;  /* 0x000000ffff057224 */ /* 0x008fe400078e0018 */
[----:B--2---:R-:W-:Y:S02]  /*7a10*/  IMAD.MOV.U32 R0, RZ, RZ, R26 ;  /* 0x000000ffff007224 */ /* 0x004fe400078e001a */
[----:B------:R-:W-:Y:S01]  /*7a20*/  IMAD.MOV.U32 R8, RZ, RZ, R25 ;  /* 0x000000ffff087224 */ /* 0x000fe200078e0019 */
[----:B------:R-:W-:Y:S01]  /*7a30*/  PRMT R42, R3, 0x5410, R5 ;  /* 0x00005410032a7816 */ /* 0x000fe20000000005 */
[----:B------:R-:W-:Y:S01]  /*7a40*/  IMAD.MOV.U32 R5, RZ, RZ, R20 ;  /* 0x000000ffff057224 */ /* 0x000fe200078e0014 */
[----:B------:R-:W-:Y:S01]  /*7a50*/  PRMT R38, R0, 0x7610, R38 ;  /* 0x0000761000267816 */ /* 0x000fe20000000026 */
[----:B------:R-:W-:Y:S01]  /*7a60*/  IMAD.MOV.U32 R0, RZ, RZ, R28 ;  /* 0x000000ffff007224 */ /* 0x000fe200078e001c */
[----:B------:R-:W-:Y:S01]  /*7a70*/  PRMT R44, R8, 0x7610, R44 ;  /* 0x00007610082c7816 */ /* 0x000fe2000000002c */
[----:B------:R-:W-:Y:S01]  /*7a80*/  IMAD.MOV.U32 R3, RZ, RZ, R29 ;  /* 0x000000ffff037224 */ /* 0x000fe200078e001d */
[----:B------:R-:W-:-:S02]  /*7a90*/  MOV R8, R21 ;  /* 0x0000001500087202 */ /* 0x000fc40000000f00 */
[----:B------:R-:W-:Y:S02]  /*7aa0*/  PRMT R38, R38, 0x5410, R0 ;  /* 0x0000541026267816 */ /* 0x000fe40000000000 */
[----:B------:R-:W-:Y:S02]  /*7ab0*/  PRMT R45, R5, 0x5410, R8 ;  /* 0x00005410052d7816 */ /* 0x000fe40000000008 */
[----:B------:R-:W-:Y:S02]  /*7ac0*/  CS2R R8, SRZ ;  /* 0x0000000000087805 */ /* 0x000fe4000001ff00 */
[----:B------:R-:W-:Y:S01]  /*7ad0*/  PRMT R44, R44, 0x5410, R3 ;  /* 0x000054102c2c7816 */ /* 0x000fe20000000003 */
[----:B------:R-:W-:Y:S06]  /*7ae0*/  BRA.DIV UR4, `(.L_x_4591) ;  /* 0x00000132049c7947 */ /* 0x000fec000b800000 */
[----:B------:R1:W2:Y:S04]  /*7af0*/  SHFL.IDX PT, R3, R6, 0x1, 0x1c1f ;  /* 0x003c1f0006037f89 */ /* 0x0002a800000e0000 */
[----:B------:R1:W3:Y:S04]  /*7b00*/  SHFL.IDX PT, R0, R4, 0x1, 0x1c1f ;  /* 0x003c1f0004007f89 */ /* 0x0002e800000e0000 */
[----:B------:R1:W0:Y:S04]  /*7b10*/  SHFL.IDX PT, R5, R10, 0x1, 0x1c1f ;  /* 0x003c1f000a057f89 */ /* 0x00022800000e0000 */
[----:B----4-:R1:W4:Y:S02]  /*7b20*/  SHFL.IDX PT, R14, R7, 0x1, 0x1c1f ;  /* 0x003c1f00070e7f89 */ /* 0x01032400000e0000 */
.L_x_4821:
        /* <DEDUP_REMOVED lines=15> */
[----:B---3--:R-:W-:Y:S01]  /*7c20*/  IMAD.MOV.U32 R6, RZ, RZ, R0 ;  /* 0x000000ffff067224 */ /* 0x008fe200078e0000 */
[----:B------:R-:W-:Y:S01]  /*7c30*/  ISETP.GE.AND P2, PT, R192, UR4, PT ;  /* 0x00000004c0007c0c */ /* 0x000fe2000bf46270 */
[----:B--2---:R-:W-:Y:S01]  /*7c40*/  IMAD.MOV.U32 R7, RZ, RZ, R3 ;  /* 0x000000ffff077224 */ /* 0x004fe200078e0003 */
[----:B------:R-:W-:Y:S02]  /*7c50*/  ISETP.GE.AND P3, PT, R199, UR4, PT ;  /* 0x00000004c7007c0c */ /* 0x000fe4000bf66270 */
[----:B------:R-:W-:-:S09]  /*7c60*/  CS2R R30, SRZ ;  /* 0x00000000001e7805 */ /* 0x000fd2000001ff00 */
        /* <DEDUP_REMOVED lines=16> */
.L_x_4593:
[----:B------:R-:W-:Y:S05]  /*7d70*/  BSYNC B1 ;  /* 0x0000000000017941 */ /* 0x000fea0003800000 */
.L_x_4592:
[----:B------:R-:W1:Y:S01]  /*7d80*/  SYNCS.PHASECHK.TRANS64.TRYWAIT P0, [R2+URZ+0x28c00], R35 ;  /* 0x028c0023020075a7 */ /* 0x000e62000800017f */
[----:B--2---:R-:W-:Y:S01]  /*7d90*/  LOP3.LUT R3, R36, 0x1c0, RZ, 0xc0, !PT ;  /* 0x000001c024037812 */ /* 0x004fe200078ec0ff */
[----:B0----5:R-:W-:Y:S01]  /*7da0*/  IMAD.MOV.U32 R6, RZ, RZ, R30 ;  /* 0x000000ffff067224 */ /* 0x021fe200078e001e */
[----:B------:R-:W-:Y:S01]  /*7db0*/  MOV R4, R8 ;  /* 0x0000000800047202 */ /* 0x000fe20000000f00 */
[----:B------:R-:W-:Y:S01]  /*7dc0*/  IMAD.MOV.U32 R5, RZ, RZ, R11 ;  /* 0x000000ffff057224 */ /* 0x000fe200078e000b */
[----:B---3--:R-:W-:Y:S01]  /*7dd0*/  LOP3.LUT R0, R3, 0x18, R16, 0xf8, !PT ;  /* 0x0000001803007812 */ /* 0x008fe200078ef810 */
[----:B------:R-:W-:Y:S01]  /*7de0*/  BSSY B1, `(.L_x_4594) ;  /* 0x0000015000017945 */ /* 0x000fe20003800000 */
[----:B------:R-:W-:Y:S02]  /*7df0*/  SHF.R.U32.HI R3, RZ, 0x3, R3 ;  /* 0x00000003ff037819 */ /* 0x000fe40000011603 */
[----:B------:R-:W-:Y:S01]  /*7e00*/  PRMT R15, R15, 0x5410, R4 ;  /* 0x000054100f0f7816 */ /* 0x000fe20000000004 */
[----:B------:R-:W-:Y:S01]  /*7e10*/  IMAD.MOV.U32 R4, RZ, RZ, R10 ;  /* 0x000000ffff047224 */ /* 0x000fe200078e000a */
[----:B------:R-:W-:Y:S01]  /*7e20*/  LOP3.LUT R0, R0, R3, RZ, 0x3c, !PT ;  /* 0x0000000300007212 */ /* 0x000fe200078e3cff */
[----:B------:R-:W-:Y:S01]  /*7e30*/  IMAD.MOV.U32 R3, RZ, RZ, R9 ;  /* 0x000000ffff037224 */ /* 0x000fe200078e0009 */
[----:B------:R-:W-:-:S02]  /*7e40*/  VIADDMNMX R43, R34, -R201, 0x40, PT ;  /* 0x00000040222b7446 */ /* 0x000fc400038009c9 */
[----:B------:R-:W-:Y:S01]  /*7e50*/  PRMT R15, R4, 0x7610, R15 ;  /* 0x00007610040f7816 */ /* 0x000fe2000000000f */
[----:B------:R-:W-:Y:S01]  /*7e60*/  IMAD.MOV.U32 R4, RZ, RZ, R12 ;  /* 0x000000ffff047224 */ /* 0x000fe200078e000c */
[----:B------:R-:W-:Y:S01]  /*7e70*/  PRMT R46, R3, 0x5410, R6 ;  /* 0x00005410032e7816 */ /* 0x000fe20000000006 */
[----:B------:R-:W-:Y:S01]  /*7e80*/  IMAD R3, R227, 0x200, R0 ;  /* 0x00000200e3037824 */ /* 0x000fe200078e0200 */
[----:B----4-:R-:W-:Y:S01]  /*7e90*/  PRMT R14, R5, 0x7610, R14 ;  /* 0x00007610050e7816 */ /* 0x010fe2000000000e */
[----:B------:R-:W-:Y:S01]  /*7ea0*/  IMAD.MOV.U32 R0, RZ, RZ, R31 ;  /* 0x000000ffff007224 */ /* 0x000fe200078e001f */
[----:B------:R-:W-:Y:S01]  /*7eb0*/  LOP3.LUT P2, RZ, R195, 0x4, RZ, 0xc0, !PT ;  /* 0x00000004c3ff7812 */ /* 0x000fe2000784c0ff */
[----:B------:R-:W-:Y:S01]  /*7ec0*/  IMAD R3, R3, 0x2, R2 ;  /* 0x0000000203037824 */ /* 0x000fe200078e0202 */
[----:B------:R-:W-:Y:S01]  /*7ed0*/  ISETP.GE.AND P1, PT, R190, R43, PT ;  /* 0x0000002bbe00720c */ /* 0x000fe20003f26270 */
[----:B------:R-:W-:Y:S01]  /*7ee0*/  IMAD.MOV.U32 R5, RZ, RZ, R13 ;  /* 0x000000ffff057224 */ /* 0x000fe200078e000d */
[----:B------:R-:W-:Y:S01]  /*7ef0*/  PRMT R47, R0, 0x5410, R4 ;  /* 0x00005410002f7816 */ /* 0x000fe20000000004 */
[C---:B------:R-:W-:Y:S01]  /*7f00*/  VIADD R0, R3.reuse, 0x20440 ;  /* 0x0002044003007836 */ /* 0x040fe20000000000 */
[----:B------:R-:W-:Y:S01]  /*7f10*/  IADD3 R4, R3, 0x20400, RZ ;  /* 0x0002040003047810 */ /* 0x000fe20007ffe0ff */
[----:B-1----:R-:W-:Y:S08]  /*7f20*/  @!P0 BRA `(.L_x_4595) ;  /* 0x0000012c00fc8947 */ /* 0x002ff00003800000 */
.L_x_4822:
[----:B------:R-:W-:Y:S05]  /*7f30*/  BSYNC B1 ;  /* 0x0000000000017941 */ /* 0x000fea0003800000 */
.L_x_4594:
        /* <DEDUP_REMOVED lines=11> */
[--C-:B------:R-:W-:Y:S01]  /*7ff0*/  HADD2.F32 R34, -RZ, R38.reuse.H0_H0 ;  /* 0x20000026ff227230 */ /* 0x100fe20000004100 */
[----:B0-----:R-:W-:Y:S01]  /*8000*/  SHF.R.U32.HI R35, RZ, 0x10, R27 ;  /* 0x00000010ff237819 */ /* 0x001fe2000001161b */
[----:B------:R-:W-:Y:S01]  /*8010*/  HADD2.F32 R32, -RZ, R38.H1_H1 ;  /* 0x30000026ff207230 */ /* 0x000fe20000004100 */
[----:B------:R-:W-:Y:S01]  /*8020*/  SHF.R.U64 R41, R28, 0x10, R29 ;  /* 0x000000101c297819 */ /* 0x000fe2000000121d */
[----:B------:R-:W-:Y:S01]  /*8030*/  HADD2.F32 R33, -RZ, R33.H0_H0 ;  /* 0x20000021ff217230 */ /* 0x000fe20000004100 */
[----:B------:R-:W-:Y:S01]  /*8040*/  SHF.R.U64 R39, R26, 0x10, R27 ;  /* 0x000000101a277819 */ /* 0x000fe2000000121b */
[----:B------:R-:W-:Y:S02]  /*8050*/  HADD2.F32 R35, -RZ, R35.H0_H0 ;  /* 0x20000023ff237230 */ /* 0x000fe40000004100 */
[----:B-1----:R-:W-:-:S02]  /*8060*/  HADD2.F32 R28, -RZ, R7.H0_H0 ;  /* 0x20000007ff1c7230 */ /* 0x002fc40000004100 */
        /* <DEDUP_REMOVED lines=13> */
[----:B------:R-:W-:Y:S02]  /*8140*/  HADD2.F32 R32, -RZ, R42.H0_H0 ;  /* 0x2000002aff207230 */ /* 0x000fe40000004100 */
[----:B------:R-:W-:Y:S01]  /*8150*/  FFMA.FTZ R33, R7, R34, R38 ;  /* 0x0000002207217223 */ /* 0x000fe20000010026 */
[----:B------:R-:W-:Y:S02]  /*8160*/  HADD2.F32 R5, -RZ, R5.H1_H1 ;  /* 0x30000005ff057230 */ /* 0x000fe40000004100 */
[----:B------:R-:W-:-:S02]  /*8170*/  HADD2.F32 R28, -RZ, R44.H1_H1 ;  /* 0x3000002cff1c7230 */ /* 0x000fc40000004100 */
        /* <DEDUP_REMOVED lines=15> */
.L_x_4599:
[----:B------:R-:W-:Y:S05]  /*8270*/  BSYNC B2 ;  /* 0x0000000000027941 */ /* 0x000fea0003800000 */
.L_x_4598:
[----:B------:R-:W-:Y:S05]  /*8280*/  @P1 BRA `(.L_x_4597) ;  /* 0x0000000000a81947 */ /* 0x000fea0003800000 */
[----:B-1----:R-:W1:Y:S01]  /*8290*/  LDS.128 R4, [R0] ;  /* 0x0000000000047984 */ /* 0x002e620000000c00 */
[----:B------:R-:W-:Y:S01]  /*82a0*/  SHF.R.U32.HI R27, RZ, 0x10, R21 ;  /* 0x00000010ff1b7819 */ /* 0x000fe20000011615 */
[----:B------:R-:W-:Y:S01]  /*82b0*/  HADD2.F32 R28, -RZ, R42.H1_H1 ;  /* 0x3000002aff1c7230 */ /* 0x000fe20000004100 */
[--C-:B------:R-:W-:Y:S01]  /*82c0*/  SHF.R.U32.HI R29, RZ, 0x10, R25.reuse ;  /* 0x00000010ff1d7819 */ /* 0x100fe20000011619 */
[----:B------:R-:W-:Y:S01]  /*82d0*/  HADD2.F32 R26, -RZ, R45.H0_H0 ;  /* 0x2000002dff1a7230 */ /* 0x000fe20000004100 */
[----:B0-----:R-:W-:Y:S01]  /*82e0*/  SHF.R.U64 R35, R24, 0x10, R25 ;  /* 0x0000001018237819 */ /* 0x001fe20000001219 */
        /* <DEDUP_REMOVED lines=35> */
[----:B------:R2:W-:Y:S02]  /*8520*/  STS.128 [R0], R4 ;  /* 0x0000000400007388 */ /* 0x0005e40000000c00 */
.L_x_4597:
[----:B------:R-:W-:Y:S05]  /*8530*/  BSYNC B1 ;  /* 0x0000000000017941 */ /* 0x000fea0003800000 */
.L_x_4596:
        /* <DEDUP_REMOVED lines=10> */
[----:B------:R-:W-:Y:S01]  /*85e0*/  HADD2.F32 R26, -RZ, R15.H1_H1 ;  /* 0x3000000fff1a7230 */ /* 0x000fe20000004100 */
[----:B------:R-:W-:Y:S01]  /*85f0*/  SHF.R.U32.HI R27, RZ, 0x10, R9 ;  /* 0x00000010ff1b7819 */ /* 0x000fe20000011609 */
        /* <DEDUP_REMOVED lines=38> */
.L_x_4602:
[----:B------:R-:W-:Y:S05]  /*8860*/  BSYNC B1 ;  /* 0x0000000000017941 */ /* 0x000fea0003800000 */
.L_x_4601:
[----:B------:R-:W-:Y:S05]  /*8870*/  @P1 BRA `(.L_x_4600) ;  /* 0x0000001400c01947 */ /* 0x000fea0003800000 */
[----:B-1----:R-:W1:Y:S01]  /*8880*/  LDS.128 R4, [R0+0x1000] ;  /* 0x0010000000047984 */ /* 0x002e620000000c00 */
[--C-:B------:R-:W-:Y:S01]  /*8890*/  SHF.R.U64 R26, R12, 0x10, R13.reuse ;  /* 0x000000100c1a7819 */ /* 0x100fe2000000120d */
[----:B------:R-:W-:Y:S01]  /*88a0*/  HADD2.F32 R15, -RZ, R15.H0_H0 ;  /* 0x2000000fff0f7230 */ /* 0x000fe20000004100 */
[----:B------:R-:W-:Y:S02]  /*88b0*/  SHF.R.U32.HI R12, RZ, 0x10, R13 ;  /* 0x00000010ff0c7819 */ /* 0x000fe4000001160d */
[--C-:B------:R-:W-:Y:S02]  /*88c0*/  SHF.R.U32.HI R13, RZ, 0x10, R11.reuse ;  /* 0x00000010ff0d7819 */ /* 0x100fe4000001160b */
[----:B------:R-:W-:Y:S01]  /*88d0*/  SHF.R.U64 R25, R10, 0x10, R11 ;  /* 0x000000100a197819 */ /* 0x000fe2000000120b */
[----:B------:R-:W-:Y:S02]  /*88e0*/  HADD2.F32 R12, -RZ, R12.H0_H0 ;  /* 0x2000000cff0c7230 */ /* 0x000fe40000004100 */
[----:B------:R-:W-:-:S02]  /*88f0*/  HADD2.F32 R13, -RZ, R13.H0_H0 ;  /* 0x2000000dff0d7230 */ /* 0x000fc40000004100 */
[----:B------:R-:W-:Y:S02]  /*8900*/  HADD2.F32 R11, -RZ, R47.H1_H1 ;  /* 0x3000002fff0b7230 */ /* 0x000fe40000004100 */
        /* <DEDUP_REMOVED lines=34> */
.L_x_4587:
[----:B------:R-:W0:Y:S01]  /*8b30*/  S2R R0, SR_TID.X ;  /* 0x0000000000007919 */ /* 0x000e220000002100 */
[----:B------:R-:W1:Y:S01]  /*8b40*/  LDC R21, c[0x0][0x448] ;  /* 0x00011200ff157b82 */ /* 0x000e620000000800 */
[----:B------:R-:W-:Y:S01]  /*8b50*/  ULDC.64 UR4, c[0x0][0x3f8] ;  /* 0x0000fe0000047ab9 */ /* 0x000fe20000000a00 */
[----:B------:R-:W-:Y:S01]  /*8b60*/  ULDC.64 UR6, c[0x0][0x408] ;  /* 0x0001020000067ab9 */ /* 0x000fe20000000a00 */
[----:B------:R-:W-:Y:S01]  /*8b70*/  MOV R7, R31 ;  /* 0x0000001f00077202 */ /* 0x000fe20000000f00 */
        /* <DEDUP_REMOVED lines=42> */
[----:B--2---:R-:W-:-:S05]  /*8e20*/  @!P1 IMAD.X R7, R0, 0x1, R21, P2 ;  /* 0x0000000100079824 */ /* 0x004fca00010e0615 */
        /* <DEDUP_REMOVED lines=13> */
[----:B------:R-:W-:Y:S01]  /*8f00*/  @!P1 IMAD.MOV.U32 R32, RZ, RZ, R10 ;  /* 0x000000ffff209224 */ /* 0x000fe200078e000a */
[----:B------:R-:W-:Y:S01]  /*8f10*/  MOV R3, R31 ;  /* 0x0000001f00037202 */ /* 0x000fe20000000f00 */
[----:B------:R-:W-:Y:S02]  /*8f20*/  IMAD.MOV.U32 R0, RZ, RZ, R30 ;  /* 0x000000ffff007224 */ /* 0x000fe400078e001e */
[----:B------:R-:W-:Y:S01]  /*8f30*/  @!P1 IMAD.MOV.U32 R33, RZ, RZ, R11 ;  /* 0x000000ffff219224 */ /* 0x000fe200078e000b */
[----:B------:R-:W-:Y:S01]  /*8f40*/  PRMT R38, R38, 0x5410, R3 ;  /* 0x0000541026267816 */ /* 0x000fe20000000003 */
[----:B------:R-:W-:Y:S01]  /*8f50*/  IMAD.MOV.U32 R8, RZ, RZ, R32 ;  /* 0x000000ffff087224 */ /* 0x000fe200078e0020 */
[----:B------:R-:W-:Y:S01]  /*8f60*/  PRMT R51, R51, 0x5410, R0 ;  /* 0x0000541033337816 */ /* 0x000fe20000000000 */
[----:B------:R0:W2:Y:S01]  /*8f70*/  SHFL.IDX PT, R3, R25, 0x1, 0x1c1f ;  /* 0x003c1f0019037f89 */ /* 0x0000a200000e0000 */
[----:B------:R-:W-:-:S02]  /*8f80*/  IMAD.MOV.U32 R9, RZ, RZ, R33 ;  /* 0x000000ffff097224 */ /* 0x000fc400078e0021 */
[----:B---3--:R-:W-:Y:S01]  /*8f90*/  @!P1 IMAD.MOV.U32 R20, RZ, RZ, R4 ;  /* 0x000000ffff149224 */ /* 0x008fe200078e0004 */
[----:B------:R0:W3:Y:S01]  /*8fa0*/  SHFL.IDX PT, R0, R26, 0x1, 0x1c1f ;  /* 0x003c1f001a007f89 */ /* 0x0000e200000e0000 */
[----:B------:R-:W-:Y:S01]  /*8fb0*/  @!P1 IMAD.MOV.U32 R21, RZ, RZ, R5 ;  /* 0x000000ffff159224 */ /* 0x000fe200078e0005 */
[----:B------:R-:W-:Y:S01]  /*8fc0*/  PRMT R35, R8, 0x5410, R9 ;  /* 0x0000541008237816 */ /* 0x000fe20000000009 */
[----:B------:R-:W-:Y:S02]  /*8fd0*/  @!P1 IMAD.MOV.U32 R29, RZ, RZ, R7 ;  /* 0x000000ffff1d9224 */ /* 0x000fe400078e0007 */
[----:B------:R-:W-:Y:S01]  /*8fe0*/  @!P1 IMAD.MOV.U32 R28, RZ, RZ, R6 ;  /* 0x000000ffff1c9224 */ /* 0x000fe200078e0006 */
[----:B------:R-:W-:Y:S01]  /*8ff0*/  MOV R5, R21 ;  /* 0x0000001500057202 */ /* 0x000fe20000000f00 */
[----:B------:R-:W-:Y:S02]  /*9000*/  IMAD.MOV.U32 R4, RZ, RZ, R20 ;  /* 0x000000ffff047224 */ /* 0x000fe400078e0014 */
[----:B------:R-:W-:Y:S01]  /*9010*/  IMAD.MOV.U32 R7, RZ, RZ, R29 ;  /* 0x000000ffff077224 */ /* 0x000fe200078e001d */
[----:B------:R-:W-:Y:S01]  /*9020*/  PRMT R38, R5, 0x7610, R38 ;  /* 0x0000761005267816 */ /* 0x000fe20000000026 */
[----:B------:R-:W-:-:S03]  /*9030*/  IMAD.MOV.U32 R6, RZ, RZ, R28 ;  /* 0x000000ffff067224 */ /* 0x000fc600078e001c */
[----:B------:R-:W-:Y:S02]  /*9040*/  PRMT R44, R4, 0x5410, R7 ;  /* 0x00005410042c7816 */ /* 0x000fe40000000007 */
[----:B------:R-:W-:Y:S02]  /*9050*/  CS2R R4, SRZ ;  /* 0x0000000000047805 */ /* 0x000fe4000001ff00 */
[----:B01--4-:R-:W-:-:S07]  /*9060*/  PRMT R51, R6, 0x7610, R51 ;  /* 0x0000761006337816 */ /* 0x013fce0000000033 */
.L_x_4832:
[----:B------:R-:W4:Y:S01]  /*9070*/  LDL R7, [R1+0x44] ;  /* 0x0000440001077983 */ /* 0x000f220000100800 */
[----:B------:R-:W-:Y:S01]  /*9080*/  VIADD R37, R37, 0x20 ;  /* 0x0000002025257836 */ /* 0x000fe20000000000 */
[----:B------:R-:W-:Y:S01]  /*9090*/  BSSY B1, `(.L_x_4604) ;  /* 0x0000016000017945 */ /* 0x000fe20003800000 */
[----:B------:R-:W-:Y:S02]  /*90a0*/  CS2R R8, SRZ ;  /* 0x0000000000087805 */ /* 0x000fe4000001ff00 */
[----:B------:R-:W-:Y:S02]  /*90b0*/  CS2R R10, SRZ ;  /* 0x00000000000a7805 */ /* 0x000fe4000001ff00 */
[----:B------:R-:W-:Y:S02]  /*90c0*/  ISETP.GE.AND P1, PT, R37, R34, PT ;  /* 0x000000222500720c */ /* 0x000fe40003f26270 */
[----:B----4-:R-:W-:-:S04]  /*90d0*/  LEA.HI R6, R7, R7, RZ, 0x1 ;  /* 0x0000000707067211 */ /* 0x010fc800078f08ff */
        /* <DEDUP_REMOVED lines=11> */
[-C--:B--2---:R-:W-:Y:S02]  /*9190*/  IADD3 R8, P1, R3, R4.reuse, RZ ;  /* 0x0000000403087210 */ /* 0x084fe40007f3e0ff */
[----:B------:R-:W-:-:S03]  /*91a0*/  IADD3 R4, P2, R14, R4, RZ ;  /* 0x000000040e047210 */ /* 0x000fc60007f5e0ff */
[--C-:B---3--:R-:W-:Y:S02]  /*91b0*/  IMAD.X R9, R0, 0x1, R5.reuse, P1 ;  /* 0x0000000100097824 */ /* 0x108fe400008e0605 */
[----:B------:R-:W-:-:S04]  /*91c0*/  IMAD.X R5, R24, 0x1, R5, P2 ;  /* 0x0000000118057824 */ /* 0x000fc800010e0605 */
[----:B------:R-:W5:Y:S04]  /*91d0*/  LD.E.128 R8, desc[UR40][R8.64] ;  /* 0x0000002808087980 */ /* 0x000f68000c101d00 */
[----:B------:R-:W5:Y:S02]  /*91e0*/  LD.E.128 R4, desc[UR40][R4.64] ;  /* 0x0000002804047980 */ /* 0x000f64000c101d00 */
.L_x_4605:
[----:B------:R-:W-:Y:S05]  /*91f0*/  BSYNC B1 ;  /* 0x0000000000017941 */ /* 0x000fea0003800000 */
.L_x_4604:
[----:B------:R-:W0:Y:S01]  /*9200*/  SYNCS.PHASECHK.TRANS64.TRYWAIT P1, [R2+URZ+0x28c00], R13 ;  /* 0x028c000d020075a7 */ /* 0x000e22000802017f */
[----:B--2---:R-:W-:Y:S01]  /*9210*/  VIADDMNMX R3, R34, -R201, 0x40, PT ;  /* 0x0000004022037446 */ /* 0x004fe200038009c9 */
[C---:B------:R-:W-:Y:S01]  /*9220*/  VIADD R14, R190.reuse, 0x20 ;  /* 0x00000020be0e7836 */ /* 0x040fe20000000000 */
[----:B-----5:R-:W-:Y:S01]  /*9230*/  MOV R12, R5 ;  /* 0x00000005000c7202 */ /* 0x020fe20000000f00 */
[----:B---3--:R-:W-:Y:S01]  /*9240*/  IMAD.MOV.U32 R0, RZ, RZ, R4 ;  /* 0x000000ffff007224 */ /* 0x008fe200078e0004 */
[-C--:B------:R-:W-:Y:S01]  /*9250*/  ISETP.GE.OR P2, PT, R190, R3.reuse, P0 ;  /* 0x00000003be00720c */ /* 0x080fe20000746670 */
[----:B------:R-:W-:Y:S01]  /*9260*/  BSSY B1, `(.L_x_4606) ;  /* 0x000000b000017945 */ /* 0x000fe20003800000 */
[----:B------:R-:W-:Y:S01]  /*9270*/  ISETP.GE.OR P0, PT, R14, R3, P0 ;  /* 0x000000030e00720c */ /* 0x000fe20000706670 */
[----:B------:R-:W-:Y:S01]  /*9280*/  IMAD.MOV.U32 R3, RZ, RZ, R7 ;  /* 0x000000ffff037224 */ /* 0x000fe200078e0007 */
[----:B------:R-:W-:Y:S01]  /*9290*/  PRMT R52, R0, 0x5410, R12 ;  /* 0x0000541000347816 */ /* 0x000fe2000000000c */
[----:B------:R-:W-:-:S02]  /*92a0*/  IMAD.MOV.U32 R0, RZ, RZ, R6 ;  /* 0x000000ffff007224 */ /* 0x000fc400078e0006 */
[----:B------:R-:W-:Y:S02]  /*92b0*/  IMAD.MOV.U32 R12, RZ, RZ, R8 ;  /* 0x000000ffff0c7224 */ /* 0x000fe400078e0008 */
[----:B------:R-:W-:Y:S01]  /*92c0*/  IMAD.MOV.U32 R14, RZ, RZ, R9 ;  /* 0x000000ffff0e7224 */ /* 0x000fe200078e0009 */
[----:B------:R-:W-:Y:S01]  /*92d0*/  PRMT R0, R3, 0x5410, R0 ;  /* 0x0000541003007816 */ /* 0x000fe20000000000 */
[----:B------:R-:W-:-:S03]  /*92e0*/  IMAD.IADD R3, R16, 0x1, R39 ;  /* 0x0000000110037824 */ /* 0x000fc600078e0227 */
[----:B------:R-:W-:Y:S01]  /*92f0*/  PRMT R53, R12, 0x5410, R14 ;  /* 0x000054100c357816 */ /* 0x000fe2000000000e */
[----:B0-----:R-:W-:Y:S06]  /*9300*/  @!P1 BRA `(.L_x_4607) ;  /* 0x0000012000809947 */ /* 0x001fec0003800000 */
.L_x_4833:
[----:B------:R-:W-:Y:S05]  /*9310*/  BSYNC B1 ;  /* 0x0000000000017941 */ /* 0x000fea0003800000 */
.L_x_4606:
[----:B------:R-:W-:Y:S01]  /*9320*/  BSSY B1, `(.L_x_4608) ;  /* 0x0000063000017945 */ /* 0x000fe20003800000 */
[----:B------:R-:W-:Y:S01]  /*9330*/  IMAD.MOV.U32 R54, RZ, RZ, R10 ;  /* 0x000000ffff367224 */ /* 0x000fe200078e000a */
[----:B------:R-:W-:Y:S01]  /*9340*/  LOP3.LUT R3, R3, 0x38, RZ, 0xc0, !PT ;  /* 0x0000003803037812 */ /* 0x000fe200078ec0ff */
[----:B------:R-:W-:Y:S01]  /*9350*/  IMAD.MOV.U32 R55, RZ, RZ, R11 ;  /* 0x000000ffff377224 */ /* 0x000fe200078e000b */
[----:B------:R-:W-:Y:S06]  /*9360*/  @P2 BRA `(.L_x_4609) ;  /* 0x0000000400782947 */ /* 0x000fec0003800000 */
        /* <DEDUP_REMOVED lines=8> */
[----:B------:R-:W-:Y:S02]  /*93f0*/  SHF.R.U32.HI R15, RZ, 0x3, R24 ;  /* 0x00000003ff0f7819 */ /* 0x000fe40000011618 */
[----:B------:R-:W-:-:S02]  /*9400*/  LOP3.LUT R12, R24, 0x38, R16, 0xf8, !PT ;  /* 0x00000038180c7812 */ /* 0x000fc400078ef810 */
[----:B------:R-:W-:Y:S02]  /*9410*/  LOP3.LUT R24, R15, R3, R24, 0x1e, !PT ;  /* 0x000000030f187212 */ /* 0x000fe400078e1e18 */
[----:B------:R-:W-:Y:S02]  /*9420*/  LOP3.LUT R12, R12, R15, RZ, 0x3c, !PT ;  /* 0x0000000f0c0c7212 */ /* 0x000fe400078e3cff */
[----:B------:R-:W-:Y:S01]  /*9430*/  SHF.R.U32.HI R36, RZ, 0x10, R31 ;  /* 0x00000010ff247819 */ /* 0x000fe2000001161f */
[C---:B------:R-:W-:Y:S01]  /*9440*/  IMAD R25, R227.reuse, 0x200, R24 ;  /* 0x00000200e3197824 */ /* 0x040fe200078e0218 */
[----:B0-----:R-:W-:Y:S02]  /*9450*/  LEA R13, R227, R12, 0x9 ;  /* 0x0000000ce30d7211 */ /* 0x001fe400078e48ff */
[----:B------:R-:W-:Y:S01]  /*9460*/  SHF.R.U64 R49, R32, 0x10, R33 ;  /* 0x0000001020317819 */ /* 0x000fe20000001221 */
[--C-:B------:R-:W-:Y:S01]  /*9470*/  IMAD R46, R25, 0x2, R2.reuse ;  /* 0x00000002192e7824 */ /* 0x100fe200078e0202 */
[--C-:B------:R-:W-:Y:S01]  /*9480*/  SHF.R.U32.HI R40, RZ, 0x10, R29.reuse ;  /* 0x00000010ff287819 */ /* 0x100fe2000001161d */
[----:B------:R-:W-:Y:S01]  /*9490*/  IMAD R45, R13, 0x2, R2 ;  /* 0x000000020d2d7824 */ /* 0x000fe200078e0202 */
[----:B------:R-:W-:-:S02]  /*94a0*/  SHF.R.U64 R47, R28, 0x10, R29 ;  /* 0x000000101c2f7819 */ /* 0x000fc4000000121d */
[----:B------:R-:W0:Y:S01]  /*94b0*/  LDS.128 R24, [R46+0x20400] ;  /* 0x020400002e187984 */ /* 0x000e220000000c00 */
[----:B------:R-:W-:-:S03]  /*94c0*/  SHF.R.U32.HI R42, RZ, 0x10, R33 ;  /* 0x00000010ff2a7819 */ /* 0x000fc60000011621 */
[----:B------:R-:W1:Y:S01]  /*94d0*/  LDS.128 R12, [R45+0x20400] ;  /* 0x020400002d0c7984 */ /* 0x000e620000000c00 */
[--C-:B0-----:R-:W-:Y:S02]  /*94e0*/  HADD2.F32 R30, -RZ, R25.reuse.H0_H0 ;  /* 0x20000019ff1e7230 */ /* 0x101fe40000004100 */
[----:B------:R-:W-:Y:S02]  /*94f0*/  HADD2.F32 R31, -RZ, R25.H1_H1 ;  /* 0x30000019ff1f7230 */ /* 0x000fe40000004100 */
[--C-:B-1----:R-:W-:Y:S02]  /*9500*/  HADD2.F32 R20, -RZ, R13.reuse.H0_H0 ;  /* 0x2000000dff147230 */ /* 0x102fe40000004100 */
[C---:B------:R-:W-:Y:S01]  /*9510*/  FMUL.FTZ R41, R30.reuse, R39 ;  /* 0x000000271e297220 */ /* 0x040fe20000410000 */
[-C--:B------:R-:W-:Y:S01]  /*9520*/  FMUL.FTZ R43, R30, R37.reuse ;  /* 0x000000251e2b7220 */ /* 0x080fe20000410000 */
[----:B------:R-:W-:Y:S02]  /*9530*/  HADD2.F32 R30, -RZ, R36.H0_H0 ;  /* 0x20000024ff1e7230 */ /* 0x000fe40000004100 */
[----:B------:R-:W-:Y:S01]  /*9540*/  FMUL.FTZ R36, R31, R34 ;  /* 0x000000221f247220 */ /* 0x000fe20000410000 */
[----:B------:R-:W-:Y:S01]  /*9550*/  FFMA.FTZ R38, R20, R37, -R41 ;  /* 0x0000002514267223 */ /* 0x000fe20000010829 */
[----:B------:R-:W-:-:S02]  /*9560*/  HADD2.F32 R21, -RZ, R13.H1_H1 ;  /* 0x3000000dff157230 */ /* 0x000fc40000004100 */
[----:B------:R-:W-:Y:S01]  /*9570*/  FFMA.FTZ R43, R20, R39, R43 ;  /* 0x00000027142b7223 */ /* 0x000fe2000001002b */
[----:B------:R-:W-:Y:S02]  /*9580*/  HADD2.F32 R32, -RZ, R27.H0_H0 ;  /* 0x2000001bff207230 */ /* 0x000fe40000004100 */
[-C--:B------:R-:W-:Y:S01]  /*9590*/  FMUL.FTZ R20, R31, R30.reuse ;  /* 0x0000001e1f147220 */ /* 0x080fe20000410000 */
[----:B------:R-:W-:Y:S02]  /*95a0*/  HADD2.F32 R41, -RZ, R44.H1_H1 ;  /* 0x3000002cff297230 */ /* 0x000fe40000004100 */
[----:B------:R-:W-:Y:S01]  /*95b0*/  FFMA.FTZ R39, R21, R30, -R36 ;  /* 0x0000001e15277223 */ /* 0x000fe20000010824 */
[----:B------:R-:W-:Y:S02]  /*95c0*/  HADD2.F32 R37, -RZ, R35.H1_H1 ;  /* 0x30000023ff257230 */ /* 0x000fe40000004100 */
[----:B------:R-:W-:Y:S02]  /*95d0*/  HADD2.F32 R28, -RZ, R15.H0_H0 ;  /* 0x2000000fff1c7230 */ /* 0x000fe40000004100 */
[----:B------:R-:W-:Y:S01]  /*95e0*/  FMUL.FTZ R31, R32, R41 ;  /* 0x00000029201f7220 */ /* 0x000fe20000410000 */
[----:B------:R-:W-:-:S02]  /*95f0*/  HADD2.F32 R33, -RZ, R27.H1_H1 ;  /* 0x3000001bff217230 */ /* 0x000fc40000004100 */
[-C--:B------:R-:W-:Y:S01]  /*9600*/  FMUL.FTZ R32, R32, R37.reuse ;  /* 0x0000002520207220 */ /* 0x080fe20000410000 */
[----:B------:R-:W-:Y:S02]  /*9610*/  HADD2.F32 R36, -RZ, R40.H0_H0 ;  /* 0x20000028ff247230 */ /* 0x000fe40000004100 */
[C---:B------:R-:W-:Y:S01]  /*9620*/  FFMA.FTZ R37, R28.reuse, R37, -R31 ;  /* 0x000000251c257223 */ /* 0x040fe2000001081f */
[----:B------:R-:W-:Y:S02]  /*9630*/  HADD2.F32 R29, -RZ, R15.H1_H1 ;  /* 0x3000000fff1d7230 */ /* 0x000fe40000004100 */
[----:B------:R-:W-:Y:S01]  /*9640*/  FFMA.FTZ R41, R28, R41, R32 ;  /* 0x000000291c297223 */ /* 0x000fe20000010020 */
[----:B------:R-:W-:Y:S02]  /*9650*/  HADD2.F32 R30, -RZ, R42.H0_H0 ;  /* 0x2000002aff1e7230 */ /* 0x000fe40000004100 */
[----:B------:R-:W-:Y:S01]  /*9660*/  FFMA.FTZ R40, R21, R34, R20 ;  /* 0x0000002215287223 */ /* 0x000fe20000010014 */
[----:B------:R-:W-:-:S02]  /*9670*/  HADD2.F32 R25, -RZ, R24.H0_H0 ;  /* 0x20000018ff197230 */ /* 0x000fc40000004100 */
[C---:B------:R-:W-:Y:S01]  /*9680*/  FMUL.FTZ R28, R33.reuse, R36 ;  /* 0x00000024211c7220 */ /* 0x040fe20000410000 */
[----:B------:R-:W-:Y:S02]  /*9690*/  HADD2.F32 R32, -RZ, R44.H0_H0 ;  /* 0x2000002cff207230 */ /* 0x000fe40000004100 */
[-C--:B------:R-:W-:Y:S01]  /*96a0*/  FMUL.FTZ R44, R33, R30.reuse ;  /* 0x0000001e212c7220 */ /* 0x080fe20000410000 */
[----:B------:R-:W-:Y:S02]  /*96b0*/  HADD2.F32 R20, -RZ, R51.H1_H1 ;  /* 0x30000033ff147230 */ /* 0x000fe40000004100 */
[----:B------:R-:W-:Y:S01]  /*96c0*/  FFMA.FTZ R42, R29, R30, -R28 ;  /* 0x0000001e1d2a7223 */ /* 0x000fe2000001081c */
[----:B------:R-:W-:Y:S02]  /*96d0*/  HADD2.F32 R13, -RZ, R12.H0_H0 ;  /* 0x2000000cff0d7230 */ /* 0x000fe40000004100 */
[----:B------:R-:W-:Y:S01]  /*96e0*/  FMUL.FTZ R34, R25, R32 ;  /* 0x0000002019227220 */ /* 0x000fe20000410000 */
[----:B------:R-:W-:-:S02]  /*96f0*/  HADD2.F32 R27, -RZ, R26.H0_H0 ;  /* 0x2000001aff1b7230 */ /* 0x000fc40000004100 */
[----:B------:R-:W-:Y:S01]  /*9700*/  FMUL.FTZ R25, R25, R20 ;  /* 0x0000001419197220 */ /* 0x000fe20000410000 */
[----:B------:R-:W-:Y:S02]  /*9710*/  HADD2.F32 R30, -RZ, R51.H0_H0 ;  /* 0x20000033ff1e7230 */ /* 0x000fe40000004100 */
[----:B------:R-:W-:Y:S01]  /*9720*/  FFMA.FTZ R44, R29, R36, R44 ;  /* 0x000000241d2c7223 */ /* 0x000fe2000001002c */
[----:B------:R-:W-:Y:S02]  /*9730*/  HADD2.F32 R28, -RZ, R35.H0_H0 ;  /* 0x20000023ff1c7230 */ /* 0x000fe40000004100 */
[----:B------:R-:W-:Y:S01]  /*9740*/  FFMA.FTZ R34, R13, R20, -R34 ;  /* 0x000000140d227223 */ /* 0x000fe20000010822 */
[----:B------:R-:W-:Y:S02]  /*9750*/  HADD2.F32 R15, -RZ, R14.H0_H0 ;  /* 0x2000000eff0f7230 */ /* 0x000fe40000004100 */
[----:B------:R-:W-:Y:S01]  /*9760*/  FMUL.FTZ R36, R27, R30 ;  /* 0x0000001e1b247220 */ /* 0x000fe20000410000 */
[----:B------:R-:W-:Y:S01]  /*9770*/  FFMA.FTZ R32, R13, R32, R25 ;  /* 0x000000200d207223 */ /* 0x000fe20000010019 */
[----:B------:R-:W-:Y:S01]  /*9780*/  FMUL.FTZ R20, R27, R28 ;  /* 0x0000001c1b147220 */ /* 0x000fe20000410000 */
[----:B------:R-:W-:-:S02]  /*9790*/  HADD2.F32 R24, -RZ, R24.H1_H1 ;  /* 0x30000018ff187230 */ /* 0x000fc40000004100 */
[C---:B------:R-:W-:Y:S01]  /*97a0*/  FFMA.FTZ R36, R15.reuse, R28, -R36 ;  /* 0x0000001c0f247223 */ /* 0x040fe20000010824 */
[----:B------:R-:W-:Y:S02]  /*97b0*/  HADD2.F32 R26, -RZ, R26.H1_H1 ;  /* 0x3000001aff1a7230 */ /* 0x000fe40000004100 */
[----:B------:R-:W-:Y:S01]  /*97c0*/  FFMA.FTZ R20, R15, R30, R20 ;  /* 0x0000001e0f147223 */ /* 0x000fe20000010014 */
[----:B------:R-:W-:Y:S02]  /*97d0*/  HADD2.F32 R25, -RZ, R48.H0_H0 ;  /* 0x20000030ff197230 */ /* 0x000fe40000004100 */
[----:B------:R-:W-:Y:S02]  /*97e0*/  HADD2.F32 R27, -RZ, R47.H0_H0 ;  /* 0x2000002fff1b7230 */ /* 0x000fe40000004100 */
[----:B------:R-:W-:Y:S02]  /*97f0*/  HADD2.F32 R13, -RZ, R50.H0_H0 ;  /* 0x20000032ff0d7230 */ /* 0x000fe40000004100 */
[----:B------:R-:W-:Y:S01]  /*9800*/  FMUL.FTZ R15, R24, R25 ;  /* 0x00000019180f7220 */ /* 0x000fe20000410000 */
[----:B------:R-:W-:-:S02]  /*9810*/  HADD2.F32 R21, -RZ, R49.H0_H0 ;  /* 0x20000031ff157230 */ /* 0x000fc40000004100 */
[----:B------:R-:W-:Y:S01]  /*9820*/  FMUL.FTZ R33, R26, R27 ;  /* 0x0000001b1a217220 */ /* 0x000fe20000410000 */
[----:B------:R-:W-:Y:S02]  /*9830*/  HADD2.F32 R12, -RZ, R12.H1_H1 ;  /* 0x3000000cff0c7230 */ /* 0x000fe40000004100 */
[----:B------:R-:W-:Y:S01]  /*9840*/  FMUL.FTZ R24, R24, R13 ;  /* 0x0000000d18187220 */ /* 0x000fe20000410000 */
[----:B------:R-:W-:Y:S02]  /*9850*/  HADD2.F32 R14, -RZ, R14.H1_H1 ;  /* 0x3000000eff0e7230 */ /* 0x000fe40000004100 */
[----:B------:R-:W-:Y:S01]  /*9860*/  FMUL.FTZ R26, R26, R21 ;  /* 0x000000151a1a7220 */ /* 0x000fe20000410000 */
        /* <DEDUP_REMOVED lines=14> */
.L_x_4609:
[----:B------:R-:W-:Y:S05]  /*9950*/  BSYNC B1 ;  /* 0x0000000000017941 */ /* 0x000fea0003800000 */
.L_x_4608:
        /* <DEDUP_REMOVED lines=12> */
[----:B------:R-:W-:Y:S01]  /*9a20*/  HADD2.F32 R28, -RZ, R52.H1_H1 ;  /* 0x30000034ff1c7230 */ /* 0x000fe20000004100 */
        /* <DEDUP_REMOVED lines=23> */
[----:B------:R-:W-:-:S02]  /*9ba0*/  HADD2.F32 R9, -RZ, R52.H0_H0 ;  /* 0x20000034ff097230 */ /* 0x000fc40000004100 */
        /* <DEDUP_REMOVED lines=13> */
[--C-:B------:R-:W-:Y:S02]  /*9c80*/  HADD2.F32 R21, -RZ, R0.reuse.H1_H1 ;  /* 0x30000000ff157230 */ /* 0x100fe40000004100 */
        /* <DEDUP_REMOVED lines=47> */
.L_x_4600:
[----:B------:R-:W-:Y:S05]  /*9f80*/  BSYNC B0 ;  /* 0x0000000000007941 */ /* 0x000fea0003800000 */
.L_x_4586:
        /* <DEDUP_REMOVED lines=8> */
.L_x_4583:
[----:B------:R-:W-:-:S13]  /*a010*/  ISETP.NE.AND P0, PT, R189, 0x3, PT ;  /* 0x00000003bd00780c */ /* 0x000fda0003f05270 */
[----:B------:R-:W-:Y:S05]  /*a020*/  @!P0 BRA `(.L_x_4610) ;  /* 0x0000000000048947 */ /* 0x000fea0003800000 */
[----:B------:R-:W-:Y:S01]  /*a030*/  BPT.TRAP 0x1 ;  /* 0x000000040000795c */ /* 0x000fe20000300000 */
.L_x_4610:
[----:B------:R-:W-:Y:S01]  /*a040*/  IMAD R21, R18, 0x8, R2 ;  /* 0x0000000812157824 */ /* 0x000fe200078e0202 */
[----:B------:R-:W-:-:S04]  /*a050*/  SHF.L.U32 R58, R19, 0x1f, RZ ;  /* 0x0000001f133a7819 */ /* 0x000fc800000006ff */
[----:B------:R4:W0:Y:S01]  /*a060*/  SYNCS.PHASECHK.TRANS64.TRYWAIT P1, [R21+URZ+0x28c30], R58 ;  /* 0x028c303a150075a7 */ /* 0x000822000802017f */
[----:B------:R-:W-:Y:S05]  /*a070*/  @!P0 BRA `(.L_x_4611) ;  /* 0x0000000000048947 */ /* 0x000fea0003800000 */
[----:B------:R-:W-:Y:S01]  /*a080*/  BPT.TRAP 0x1 ;  /* 0x000000040000795c */ /* 0x000fe20000300000 */
.L_x_4611:
[C---:B--2---:R-:W-:Y:S02]  /*a090*/  VIADD R0, R2.reuse, 0x22400 ;  /* 0x0002240002007836 */ /* 0x044fe40000000000 */
        /* <DEDUP_REMOVED lines=9> */
.L_x_4612:
        /* <DEDUP_REMOVED lines=13> */
[----:B------:R-:W-:Y:S01]  /*a200*/  MOV R11, 0x40000040 ;  /* 0x40000040000b7802 */ /* 0x000fe20000000f00 */
[----:B------:R-:W-:Y:S01]  /*a210*/  VIADD R8, R4, 0x4 ;  /* 0x0000000404087836 */ /* 0x000fe20000000000 */
[----:B------:R-:W-:Y:S01]  /*a220*/  MOV R13, 0x40000040 ;  /* 0x40000040000d7802 */ /* 0x000fe20000000f00 */
[----:B------:R-:W-:-:S08]  /*a230*/  IMAD.MOV.U32 R9, RZ, RZ, 0x40000040 ;  /* 0x40000040ff097424 */ /* 0x000fd000078e00ff */
[----:B------:R-:W-:Y:S01]  /*a240*/  HGMMA.64x64x16.F32 R24, gdesc[UR4], RZ, !UPT, gsb0 ;  /* 0x00e00000041879f0 */ /* 0x000fe2000c0008ff */
[----:B------:R-:W-:Y:S02]  /*a250*/  R2UR UR4, R10 ;  /* 0x000000000a0472ca */ /* 0x000fe400000e0000 */
[----:B------:R-:W-:Y:S02]  /*a260*/  R2UR UR5, R11 ;  /* 0x000000000b0572ca */ /* 0x000fe400000e0000 */
[----:B------:R-:W-:Y:S01]  /*a270*/  R2UR UR6, R6 ;  /* 0x00000000060672ca */ /* 0x000fe200000e0000 */
[C---:B------:R-:W-:Y:S01]  /*a280*/  VIADD R6, R12.reuse, 0x4 ;  /* 0x000000040c067836 */ /* 0x040fe20000000000 */
[----:B------:R-:W-:Y:S01]  /*a290*/  R2UR UR7, R7 ;  /* 0x00000000070772ca */ /* 0x000fe200000e0000 */
[----:B------:R-:W-:Y:S02]  /*a2a0*/  IMAD.MOV.U32 R7, RZ, RZ, 0x40000040 ;  /* 0x40000040ff077424 */ /* 0x000fe400078e00ff */
[----:B------:R-:W-:Y:S01]  /*a2b0*/  VIADD R12, R12, 0x6 ;  /* 0x000000060c0c7836 */ /* 0x000fe20000000000 */
[----:B------:R-:W-:-:S02]  /*a2c0*/  WARPGROUP.DEPBAR.LE gsb0, 0x0 ;  /* 0x00008000000079c5 */ /* 0x000fc40000010000 */
[----:B------:R-:W-:-:S07]  /*a2d0*/  WARPGROUP.ARRIVE ;  /* 0x00000000000079c5 */ /* 0x000fce0000000000 */
        /* <DEDUP_REMOVED lines=20> */
.L_x_4614:
[----:B------:R-:W1:Y:S01]  /*a420*/  LDC R0, c[0x0][0x448] ;  /* 0x00011200ff007b82 */ /* 0x000e620000000800 */
[----:B------:R-:W-:Y:S01]  /*a430*/  LOP3.LUT R22, R22, 0xffffffef, RZ, 0xc0, !PT ;  /* 0xffffffef16167812 */ /* 0x000fe200078ec0ff */
[----:B------:R-:W-:Y:S01]  /*a440*/  ULDC UR4, c[0x0][0x988] ;  /* 0x0002620000047ab9 */ /* 0x000fe20000000800 */
[----:B-1----:R-:W-:Y:S01]  /*a450*/  ISETP.NE.AND P1, PT, R0, 0x1, PT ;  /* 0x000000010000780c */ /* 0x002fe20003f25270 */
[----:B------:R-:W-:-:S12]  /*a460*/  IMAD.IADD R0, R228, 0x1, R201 ;  /* 0x00000001e4007824 */ /* 0x000fd800078e02c9 */
[----:B------:R-:W1:Y:S01]  /*a470*/  @P1 LDC R3, c[0x0][0x44c] ;  /* 0x00011300ff031b82 */ /* 0x000e620000000800 */
[----:B------:R-:W-:-:S07]  /*a480*/  @P1 LOP3.LUT R22, R22, 0x10, RZ, 0xfc, !PT ;  /* 0x0000001016161812 */ /* 0x000fce00078efcff */
[----:B------:R-:W2:Y:S01]  /*a490*/  @P1 LDC R12, c[0x0][0x450] ;  /* 0x00011400ff0c1b82 */ /* 0x000ea20000000800 */
[----:B-1----:R-:W-:-:S05]  /*a4a0*/  @P1 IMAD.HI.U32 R3, R0, R3, RZ ;  /* 0x0000000300031227 */ /* 0x002fca00078e00ff */
[----:B--2---:R-:W-:Y:S01]  /*a4b0*/  @P1 SHF.R.U32.HI R0, RZ, R12, R3 ;  /* 0x0000000cff001219 */ /* 0x004fe20000011603 */
[----:B------:R-:W-:-:S04]  /*a4c0*/  IMAD.MOV.U32 R12, RZ, RZ, -0x40 ;  /* 0xffffffc0ff0c7424 */ /* 0x000fc800078e00ff */
[----:B------:R-:W1:Y:S01]  /*a4d0*/  SHFL.IDX PT, R13, R0, 0x1, 0x1c1f ;  /* 0x003c1f00000d7f89 */ /* 0x000e6200000e0000 */
[----:B------:R-:W-:-:S03]  /*a4e0*/  IMAD R12, R213, R12, 0x40 ;  /* 0x00000040d50c7424 */ /* 0x000fc600078e020c */
[----:B------:R-:W2:Y:S02]  /*a4f0*/  SHFL.IDX PT, R0, R0, RZ, 0x1c1f ;  /* 0x001c1fff00007589 */ /* 0x000ea400000e0000 */
[----:B------:R-:W-:Y:S02]  /*a500*/  IADD3 R3, R185, 0x1, R12 ;  /* 0x00000001b9037810 */ /* 0x000fe40007ffe00c */
[----:B------:R-:W-:Y:S02]  /*a510*/  IADD3 R12, -R196, R12, R185 ;  /* 0x0000000cc40c7210 */ /* 0x000fe40007ffe1b9 */
[----:B------:R-:W-:-:S04]  /*a520*/  IADD3 R3, -R184, R3, -R196 ;  /* 0x00000003b8037210 */ /* 0x000fc80007ffe9c4 */
[----:B-1----:R-:W-:-:S04]  /*a530*/  VIADDMNMX R13, R13, R3, R12, PT ;  /* 0x000000030d0d7246 */ /* 0x002fc8000380010c */
        /* <DEDUP_REMOVED lines=46> */
[----:B--2---:R-:W-:Y:S02]  /*a820*/  VIADDMNMX R3, R0, R3, R12, PT ;  /* 0x0000000300037246 */ /* 0x004fe4000380010c */
[----:B------:R-:W-:-:S02]  /*a830*/  FMNMX.FTZ R26, R55, R26, !PT ;  /* 0x0000001a371a7209 */ /* 0x000fc40007810000 */
[C---:B------:R-:W-:Y:S02]  /*a840*/  ISETP.GT.AND P1, PT, R3.reuse, RZ, PT ;  /* 0x000000ff0300720c */ /* 0x040fe40003f24270 */
[C---:B------:R-:W-:Y:S01]  /*a850*/  ISETP.GT.AND P2, PT, R3.reuse, 0x1, PT ;  /* 0x000000010300780c */ /* 0x040fe20003f44270 */
[----:B------:R-:W1:Y:S01]  /*a860*/  SHFL.BFLY PT, R13, R26, 0x2, 0x1f ;  /* 0x0c401f001a0d7f89 */ /* 0x000e6200000e0000 */
        /* <DEDUP_REMOVED lines=15> */
[----:B------:R-:W1:Y:S01]  /*a960*/  SHFL.BFLY PT, R12, R13, 0x1, 0x1f ;  /* 0x0c201f000d0c7f89 */ /* 0x000e6200000e0000 */
        /* <DEDUP_REMOVED lines=19> */
[----:B-1----:R-:W-:Y:S01]  /*aaa0*/  FMNMX.FTZ R13, R13, R12, !PT ;  /* 0x0000000c0d0d7209 */ /* 0x002fe20007810000 */
[----:B------:R-:W-:Y:S01]  /*aab0*/  IMAD.U32 R12, RZ, RZ, UR4 ;  /* 0x00000004ff0c7e24 */ /* 0x000fe2000f8e00ff */
[----:B------:R-:W-:Y:S02]  /*aac0*/  ISETP.GT.AND P2, PT, R3, 0x31, PT ;  /* 0x000000310300780c */ /* 0x000fe40003f44270 */
[----:B------:R-:W-:Y:S01]  /*aad0*/  FSEL R51, R48, -INF , P1 ;  /* 0xff80000030337808 */ /* 0x000fe20000800000 */
[----:B------:R-:W-:Y:S01]  /*aae0*/  FMUL.FTZ R24, R13, R12 ;  /* 0x0000000c0d187220 */ /* 0x000fe20000410000 */
[----:B------:R-:W-:Y:S02]  /*aaf0*/  FMNMX.FTZ R0, R45, R0, !PT ;  /* 0x000000002d007209 */ /* 0x000fe40007810000 */
[----:B------:R-:W-:Y:S02]  /*ab00*/  ISETP.GT.AND P1, PT, R3, 0x38, PT ;  /* 0x000000380300780c */ /* 0x000fe40003f24270 */
[----:B------:R-:W-:-:S02]  /*ab10*/  FSEL R49, R49, -INF , P2 ;  /* 0xff80000031317808 */ /* 0x000fc40001000000 */
[----:B------:R-:W-:Y:S02]  /*ab20*/  FMNMX.FTZ R0, R51, R0, !PT ;  /* 0x0000000033007209 */ /* 0x000fe40007810000 */
[----:B------:R-:W-:Y:S02]  /*ab30*/  FSETP.NEU.FTZ.AND P4, PT, R13, -INF , PT ;  /* 0xff8000000d00780b */ /* 0x000fe40003f9d000 */
[----:B------:R-:W-:Y:S02]  /*ab40*/  ISETP.GT.AND P2, PT, R3, 0x39, PT ;  /* 0x000000390300780c */ /* 0x000fe40003f44270 */
[----:B------:R-:W-:Y:S02]  /*ab50*/  FSEL R3, R52, -INF , P1 ;  /* 0xff80000034037808 */ /* 0x000fe40000800000 */
[----:B------:R-:W-:Y:S02]  /*ab60*/  FMNMX.FTZ R0, R49, R0, !PT ;  /* 0x0000000031007209 */ /* 0x000fe40007810000 */
[----:B------:R-:W-:-:S02]  /*ab70*/  FSEL R24, R24, RZ, P4 ;  /* 0x000000ff18187208 */ /* 0x000fc40002000000 */
[----:B------:R-:W-:Y:S02]  /*ab80*/  FSEL R53, R53, -INF , P2 ;  /* 0xff80000035357808 */ /* 0x000fe40001000000 */
        /* <DEDUP_REMOVED lines=9> */
[-CC-:B------:R-:W-:Y:S01]  /*ac20*/  FFMA.FTZ R65, R65, R12.reuse, -R24.reuse ;  /* 0x0000000c41417223 */ /* 0x180fe20000010818 */
[-CC-:B------:R-:W-:Y:S01]  /*ac30*/  FFMA.FTZ R67, R67, R12.reuse, -R24.reuse ;  /* 0x0000000c43437223 */ /* 0x180fe20000010818 */
[-CC-:B------:R-:W-:Y:S01]  /*ac40*/  FFMA.FTZ R69, R69, R12.reuse, -R24.reuse ;  /* 0x0000000c45457223 */ /* 0x180fe20000010818 */
[-CC-:B------:R-:W-:Y:S01]  /*ac50*/  FFMA.FTZ R71, R71, R12.reuse, -R24.reuse ;  /* 0x0000000c47477223 */ /* 0x180fe20000010818 */
[----:B------:R2:W-:Y:S01]  /*ac60*/  MUFU.EX2 R26, R14 ;  /* 0x0000000e001a7308 */ /* 0x0005e20000000800 */
[----:B-1----:R-:W2:Y:S01]  /*ac70*/  SHFL.BFLY PT, R15, R0, 0x2, 0x1f ;  /* 0x0c401f00000f7f89 */ /* 0x002ea200000e0000 */
[-CC-:B------:R-:W-:Y:S01]  /*ac80*/  FFMA.FTZ R73, R73, R12.reuse, -R24.reuse ;  /* 0x0000000c49497223 */ /* 0x180fe20000010818 */
[-CC-:B------:R-:W-:Y:S01]  /*ac90*/  FFMA.FTZ R75, R75, R12.reuse, -R24.reuse ;  /* 0x0000000c4b4b7223 */ /* 0x180fe20000010818 */
[-CC-:B------:R-:W-:Y:S01]  /*aca0*/  FFMA.FTZ R77, R77, R12.reuse, -R24.reuse ;  /* 0x0000000c4d4d7223 */ /* 0x180fe20000010818 */
[-CC-:B------:R-:W-:Y:S01]  /*acb0*/  FFMA.FTZ R79, R79, R12.reuse, -R24.reuse ;  /* 0x0000000c4f4f7223 */ /* 0x180fe20000010818 */
[-CC-:B------:R-:W-:Y:S01]  /*acc0*/  FFMA.FTZ R81, R81, R12.reuse, -R24.reuse ;  /* 0x0000000c51517223 */ /* 0x180fe20000010818 */
[----:B------:R-:W-:Y:S01]  /*acd0*/  FFMA.FTZ R24, R55, R12, -R24 ;  /* 0x0000000c37187223 */ /* 0x000fe20000010818 */
[----:B------:R-:W-:Y:S08]  /*ace0*/  MUFU.EX2 R57, R57 ;  /* 0x0000003900397308 */ /* 0x000ff00000000800 */
[----:B------:R-:W1:Y:S08]  /*acf0*/  MUFU.EX2 R28, R59 ;  /* 0x0000003b001c7308 */ /* 0x000e700000000800 */
[----:B------:R-:W-:Y:S01]  /*ad00*/  MUFU.EX2 R61, R61 ;  /* 0x0000003d003d7308 */ /* 0x000fe20000000800 */
[----:B--2---:R-:W-:-:S05]  /*ad10*/  FMNMX.FTZ R14, R0, R15, !PT ;  /* 0x0000000f000e7209 */ /* 0x004fca0007810000 */
[----:B------:R-:W2:Y:S02]  /*ad20*/  SHFL.BFLY PT, R15, R14, 0x1, 0x1f ;  /* 0x0c201f000e0f7f89 */ /* 0x000ea400000e0000 */
[----:B------:R-:W3:Y:S01]  /*ad30*/  MUFU.EX2 R30, R63 ;  /* 0x0000003f001e7308 */ /* 0x000ee20000000800 */
[----:B-1----:R-:W-:-:S07]  /*ad40*/  F2FP.F16.F32.PACK_AB R167, R28, R57 ;  /* 0x000000391ca7723e */ /* 0x002fce00000000ff */
[----:B------:R-:W-:Y:S08]  /*ad50*/  MUFU.EX2 R65, R65 ;  /* 0x0000004100417308 */ /* 0x000ff00000000800 */
[----:B------:R-:W1:Y:S01]  /*ad60*/  MUFU.EX2 R32, R67 ;  /* 0x0000004300207308 */ /* 0x000e620000000800 */
[----:B---3--:R-:W-:Y:S02]  /*ad70*/  F2FP.F16.F32.PACK_AB R161, R30, R61 ;  /* 0x0000003d1ea1723e */ /* 0x008fe400000000ff */
[----:B--2---:R-:W-:-:S05]  /*ad80*/  FMNMX.FTZ R15, R14, R15, !PT ;  /* 0x0000000f0e0f7209 */ /* 0x004fca0007810000 */
[----:B------:R-:W-:Y:S01]  /*ad90*/  MUFU.EX2 R69, R69 ;  /* 0x0000004500457308 */ /* 0x000fe20000000800 */
[C---:B------:R-:W-:Y:S01]  /*ada0*/  FSETP.NEU.FTZ.AND P1, PT, R15.reuse, -INF , PT ;  /* 0xff8000000f00780b */ /* 0x040fe20003f3d000 */
[----:B------:R-:W-:-:S05]  /*adb0*/  FMUL.FTZ R0, R15, R12 ;  /* 0x0000000c0f007220 */ /* 0x000fca0000410000 */
[----:B------:R-:W-:Y:S01]  /*adc0*/  FSEL R14, R0, RZ, P1 ;  /* 0x000000ff000e7208 */ /* 0x000fe20000800000 */
[----:B------:R-:W-:Y:S01]  /*add0*/  FADD.FTZ R0, R165, R26 ;  /* 0x0000001aa5007221 */ /* 0x000fe20000010000 */
[----:B------:R-:W2:Y:S01]  /*ade0*/  MUFU.EX2 R34, R71 ;  /* 0x0000004700227308 */ /* 0x000ea20000000800 */
[----:B------:R-:W-:Y:S02]  /*adf0*/  F2FP.F16.F32.PACK_AB R165, R26, R165 ;  /* 0x000000a51aa5723e */ /* 0x000fe400000000ff */
[-CC-:B------:R-:W-:Y:S01]  /*ae00*/  FFMA.FTZ R27, R27, R12.reuse, -R14.reuse ;  /* 0x0000000c1b1b7223 */ /* 0x180fe2000001080e */
[-CC-:B------:R-:W-:Y:S01]  /*ae10*/  FFMA.FTZ R25, R25, R12.reuse, -R14.reuse ;  /* 0x0000000c19197223 */ /* 0x180fe2000001080e */
[-CC-:B------:R-:W-:Y:S01]  /*ae20*/  FFMA.FTZ R31, R31, R12.reuse, -R14.reuse ;  /* 0x0000000c1f1f7223 */ /* 0x180fe2000001080e */
[-CC-:B------:R-:W-:Y:S01]  /*ae30*/  FFMA.FTZ R29, R29, R12.reuse, -R14.reuse ;  /* 0x0000000c1d1d7223 */ /* 0x180fe2000001080e */
[-CC-:B------:R-:W-:Y:S01]  /*ae40*/  FFMA.FTZ R35, R35, R12.reuse, -R14.reuse ;  /* 0x0000000c23237223 */ /* 0x180fe2000001080e */
[----:B------:R3:W-:Y:S01]  /*ae50*/  MUFU.EX2 R164, R25 ;  /* 0x0000001900a47308 */ /* 0x0007e20000000800 */
[-CC-:B------:R-:W-:Y:S01]  /*ae60*/  FFMA.FTZ R33, R33, R12.reuse, -R14.reuse ;  /* 0x0000000c21217223 */ /* 0x180fe2000001080e */
[-CC-:B------:R-:W-:Y:S01]  /*ae70*/  FFMA.FTZ R39, R39, R12.reuse, -R14.reuse ;  /* 0x0000000c27277223 */ /* 0x180fe2000001080e */
[-CC-:B------:R-:W-:Y:S01]  /*ae80*/  FFMA.FTZ R37, R37, R12.reuse, -R14.reuse ;  /* 0x0000000c25257223 */ /* 0x180fe2000001080e */
[-CC-:B------:R-:W-:Y:S01]  /*ae90*/  FFMA.FTZ R43, R43, R12.reuse, -R14.reuse ;  /* 0x0000000c2b2b7223 */ /* 0x180fe2000001080e */
[-CC-:B------:R-:W-:Y:S01]  /*aea0*/  FFMA.FTZ R41, R41, R12.reuse, -R14.reuse ;  /* 0x0000000c29297223 */ /* 0x180fe2000001080e */
[-CC-:B------:R-:W-:Y:S01]  /*aeb0*/  FFMA.FTZ R47, R47, R12.reuse, -R14.reuse ;  /* 0x0000000c2f2f7223 */ /* 0x180fe2000001080e */
[----:B------:R-:W-:Y:S01]  /*aec0*/  FFMA.FTZ R45, R45, R12, -R14 ;  /* 0x0000000c2d2d7223 */ /* 0x000fe2000001080e */
[----:B------:R-:W5:Y:S01]  /*aed0*/  MUFU.EX2 R27, R27 ;  /* 0x0000001b001b7308 */ /* 0x000f620000000800 */
[----:B---3--:R-:W-:Y:S01]  /*aee0*/  FADD.FTZ R25, R57, R0 ;  /* 0x0000000039197221 */ /* 0x008fe20000010000 */
[----:B------:R-:W-:-:S02]  /*aef0*/  VIADD R0, R21, 0x28c40 ;  /* 0x00028c4015007836 */ /* 0x000fc40000000000 */
[-CC-:B------:R-:W-:Y:S01]  /*af00*/  FFMA.FTZ R51, R51, R12.reuse, -R14.reuse ;  /* 0x0000000c33337223 */ /* 0x180fe2000001080e */
[-CC-:B------:R-:W-:Y:S01]  /*af10*/  FFMA.FTZ R49, R49, R12.reuse, -R14.reuse ;  /* 0x0000000c31317223 */ /* 0x180fe2000001080e */
[----:B------:R-:W-:Y:S01]  /*af20*/  FADD.FTZ R44, R28, R25 ;  /* 0x000000191c2c7221 */ /* 0x000fe20000010000 */
[-C--:B------:R-:W-:Y:S01]  /*af30*/  FFMA.FTZ R3, R3, R12.reuse, -R14 ;  /* 0x0000000c03037223 */ /* 0x080fe2000001080e */
[----:B------:R-:W-:Y:S01]  /*af40*/  PRMT R0, R191, 0x654, R0 ;  /* 0x00000654bf007816 */ /* 0x000fe20000000000 */
[----:B------:R-:W3:Y:S01]  /*af50*/  MUFU.EX2 R31, R31 ;  /* 0x0000001f001f7308 */ /* 0x000ee20000000800 */
[----:B------:R-:W-:Y:S01]  /*af60*/  FFMA.FTZ R14, R53, R12, -R14 ;  /* 0x0000000c350e7223 */ /* 0x000fe2000001080e */
[----:B-1----:R-:W-:Y:S01]  /*af70*/  F2FP.F16.F32.PACK_AB R163, R32, R65 ;  /* 0x0000004120a3723e */ /* 0x002fe200000000ff */
[----:B------:R1:W-:Y:S01]  /*af80*/  SYNCS.ARRIVE.TRANS64.RED.A1T0 RZ, [R0+URZ], RZ ;  /* 0x000000ff00ff79a7 */ /* 0x0003e2000810043f */
[----:B--2---:R-:W-:-:S04]  /*af90*/  F2FP.F16.F32.PACK_AB R157, R34, R69 ;  /* 0x00000045229d723e */ /* 0x004fc800000000ff */
[----:B------:R2:W0:Y:S01]  /*afa0*/  MUFU.EX2 R166, R29 ;  /* 0x0000001d00a67308 */ /* 0x0004220000000800 */
[----:B-----5:R-:W-:Y:S01]  /*afb0*/  FADD.FTZ R42, R27, R164 ;  /* 0x000000a41b2a7221 */ /* 0x020fe20000010000 */
[----:B------:R-:W-:-:S06]  /*afc0*/  F2FP.F16.F32.PACK_AB R164, R164, R27 ;  /* 0x0000001ba4a4723e */ /* 0x000fcc00000000ff */
[----:B------:R-:W5:Y:S01]  /*afd0*/  MUFU.EX2 R35, R35 ;  /* 0x0000002300237308 */ /* 0x000f620000000800 */
[----:B---3--:R-:W-:Y:S01]  /*afe0*/  FADD.FTZ R25, R31, R42 ;  /* 0x0000002a1f197221 */ /* 0x008fe20000010000 */
[----:B--2---:R-:W-:-:S04]  /*aff0*/  FADD.FTZ R29, R61, R44 ;  /* 0x0000002c3d1d7221 */ /* 0x004fc80000010000 */
[----:B------:R-:W-:Y:S02]  /*b000*/  FADD.FTZ R44, R30, R29 ;  /* 0x0000001d1e2c7221 */ /* 0x000fe40000010000 */
[----:B------:R-:W2:Y:S01]  /*b010*/  MUFU.EX2 R160, R33 ;  /* 0x0000002100a07308 */ /* 0x000ea20000000800 */
[C---:B0-----:R-:W-:Y:S01]  /*b020*/  FADD.FTZ R42, R166.reuse, R25 ;  /* 0x00000019a62a7221 */ /* 0x041fe20000010000 */
[----:B------:R-:W-:Y:S01]  /*b030*/  FADD.FTZ R29, R65, R44 ;  /* 0x0000002c411d7221 */ /* 0x000fe20000010000 */
[----:B------:R-:W-:Y:S01]  /*b040*/  F2FP.F16.F32.PACK_AB R166, R166, R31 ;  /* 0x0000001fa6a6723e */ /* 0x000fe200000000ff */
[----:B------:R-:W-:Y:S01]  /*b050*/  BAR.SYNC.DEFER_BLOCKING 0xf, 0x100 ;  /* 0x03c4000000007b1d */ /* 0x000fe20000010000 */
[----:B-----5:R-:W-:-:S05]  /*b060*/  FADD.FTZ R25, R35, R42 ;  /* 0x0000002a23197221 */ /* 0x020fca0000010000 */
[----:B------:R-:W0:Y:S01]  /*b070*/  MUFU.EX2 R39, R39 ;  /* 0x0000002700277308 */ /* 0x000e220000000800 */
[----:B------:R-:W-:-:S04]  /*b080*/  FADD.FTZ R42, R32, R29 ;  /* 0x0000001d202a7221 */ /* 0x000fc80000010000 */
[----:B------:R-:W-:Y:S01]  /*b090*/  FADD.FTZ R29, R69, R42 ;  /* 0x0000002a451d7221 */ /* 0x000fe20000010000 */
[----:B--2---:R-:W-:Y:S02]  /*b0a0*/  FADD.FTZ R26, R160, R25 ;  /* 0x00000019a01a7221 */ /* 0x004fe40000010000 */
[----:B------:R-:W2:Y:S01]  /*b0b0*/  MUFU.EX2 R162, R37 ;  /* 0x0000002500a27308 */ /* 0x000ea20000000800 */
[----:B------:R-:W-:Y:S01]  /*b0c0*/  FADD.FTZ R28, R34, R29 ;  /* 0x0000001d221c7221 */ /* 0x000fe20000010000 */
[----:B------:R-:W-:-:S06]  /*b0d0*/  F2FP.F16.F32.PACK_AB R160, R160, R35 ;  /* 0x00000023a0a0723e */ /* 0x000fcc00000000ff */
[----:B------:R-:W3:Y:S01]  /*b0e0*/  MUFU.EX2 R43, R43 ;  /* 0x0000002b002b7308 */ /* 0x000ee20000000800 */
[----:B0-----:R-:W-:Y:S01]  /*b0f0*/  FADD.FTZ R25, R39, R26 ;  /* 0x0000001a27197221 */ /* 0x001fe20000010000 */
[----:B------:R0:W-:Y:S06]  /*b100*/  STSM.16.M88.4 [R216+0x26800], R164 ;  /* 0x026800a4d8007844 */ /* 0x0001ec0000000200 */
[----:B------:R-:W5:Y:S01]  /*b110*/  MUFU.EX2 R156, R41 ;  /* 0x00000029009c7308 */ /* 0x000f620000000800 */
[C---:B--2---:R-:W-:Y:S01]  /*b120*/  FADD.FTZ R26, R162.reuse, R25 ;  /* 0x00000019a21a7221 */ /* 0x044fe20000010000 */
[----:B------:R-:W-:-:S05]  /*b130*/  F2FP.F16.F32.PACK_AB R162, R162, R39 ;  /* 0x00000027a2a2723e */ /* 0x000fca00000000ff */
[----:B------:R0:W-:Y:S01]  /*b140*/  STSM.16.M88.4 [R218], R160 ;  /* 0x000000a0da007844 */ /* 0x0001e20000000200 */
[----:B------:R-:W2:Y:S01]  /*b150*/  MUFU.EX2 R73, R73 ;  /* 0x0000004900497308 */ /* 0x000ea20000000800 */
[----:B---3--:R-:W-:-:S07]  /*b160*/  FADD.FTZ R25, R43, R26 ;  /* 0x0000001a2b197221 */ /* 0x008fce0000010000 */
[----:B------:R-:W3:Y:S01]  /*b170*/  MUFU.EX2 R47, R47 ;  /* 0x0000002f002f7308 */ /* 0x000ee20000000800 */
[C---:B-----5:R-:W-:Y:S01]  /*b180*/  FADD.FTZ R26, R156.reuse, R25 ;  /* 0x000000199c1a7221 */ /* 0x060fe20000010000 */
[----:B------:R-:W-:-:S06]  /*b190*/  F2FP.F16.F32.PACK_AB R156, R156, R43 ;  /* 0x0000002b9c9c723e */ /* 0x000fcc00000000ff */
[----:B------:R-:W-:Y:S01]  /*b1a0*/  MUFU.EX2 R40, R24 ;  /* 0x0000001800287308 */ /* 0x000fe20000000800 */
[----:B--2---:R-:W-:-:S07]  /*b1b0*/  FADD.FTZ R27, R73, R28 ;  /* 0x0000001c491b7221 */ /* 0x004fce0000010000 */
[----:B------:R-:W2:Y:S01]  /*b1c0*/  MUFU.EX2 R36, R75 ;  /* 0x0000004b00247308 */ /* 0x000ea20000000800 */
[----:B---3--:R-:W-:-:S07]  /*b1d0*/  FADD.FTZ R25, R47, R26 ;  /* 0x0000001a2f197221 */ /* 0x008fce0000010000 */
[----:B------:R-:W3:Y:S08]  /*b1e0*/  MUFU.EX2 R24, R45 ;  /* 0x0000002d00187308 */ /* 0x000ef00000000800 */
[----:B------:R-:W-:Y:S01]  /*b1f0*/  MUFU.EX2 R77, R77 ;  /* 0x0000004d004d7308 */ /* 0x000fe20000000800 */
[C---:B--2---:R-:W-:Y:S01]  /*b200*/  F2FP.F16.F32.PACK_AB R159, R36.reuse, R73 ;  /* 0x00000049249f723e */ /* 0x044fe200000000ff */
[----:B------:R-:W-:-:S06]  /*b210*/  FADD.FTZ R36, R36, R27 ;  /* 0x0000001b24247221 */ /* 0x000fcc0000010000 */
[----:B------:R-:W2:Y:S01]  /*b220*/  MUFU.EX2 R38, R79 ;  /* 0x0000004f00267308 */ /* 0x000ea20000000800 */
[C---:B---3--:R-:W-:Y:S01]  /*b230*/  F2FP.F16.F32.PACK_AB R158, R24.reuse, R47 ;  /* 0x0000002f189e723e */ /* 0x048fe200000000ff */
[----:B------:R-:W-:-:S04]  /*b240*/  FADD.FTZ R24, R24, R25 ;  /* 0x0000001918187221 */ /* 0x000fc80000010000 */
[----:B------:R0:W-:Y:S02]  /*b250*/  STSM.16.M88.4 [R222], R156 ;  /* 0x0000009cde007844 */ /* 0x0001e40000000200 */
[----:B------:R-:W-:Y:S08]  /*b260*/  MUFU.EX2 R51, R51 ;  /* 0x0000003300337308 */ /* 0x000ff00000000800 */
[----:B-1----:R-:W1:Y:S01]  /*b270*/  MUFU.EX2 R0, R49 ;  /* 0x0000003100007308 */ /* 0x002e620000000800 */
[----:B--2---:R-:W-:Y:S01]  /*b280*/  F2FP.F16.F32.PACK_AB R153, R38, R77 ;  /* 0x0000004d2699723e */ /* 0x004fe200000000ff */
[----:B------:R-:W-:-:S04]  /*b290*/  FADD.FTZ R77, R77, R36 ;  /* 0x000000244d4d7221 */ /* 0x000fc80000010000 */
[----:B------:R-:W-:Y:S02]  /*b2a0*/  FADD.FTZ R38, R38, R77 ;  /* 0x0000004d26267221 */ /* 0x000fe40000010000 */
[----:B------:R-:W2:Y:S08]  /*b2b0*/  MUFU.EX2 R81, R81 ;  /* 0x0000005100517308 */ /* 0x000eb00000000800 */
[----:B------:R-:W3:Y:S01]  /*b2c0*/  MUFU.EX2 R3, R3 ;  /* 0x0000000300037308 */ /* 0x000ee20000000800 */
[----:B-1----:R-:W-:Y:S01]  /*b2d0*/  F2FP.F16.F32.PACK_AB R152, R0, R51 ;  /* 0x000000330098723e */ /* 0x002fe200000000ff */
[----:B------:R-:W-:-:S04]  /*b2e0*/  FADD.FTZ R51, R51, R24 ;  /* 0x0000001833337221 */ /* 0x000fc80000010000 */
[----:B------:R-:W-:Y:S02]  /*b2f0*/  FADD.FTZ R0, R0, R51 ;  /* 0x0000003300007221 */ /* 0x000fe40000010000 */
[----:B------:R-:W1:Y:S01]  /*b300*/  MUFU.EX2 R14, R14 ;  /* 0x0000000e000e7308 */ /* 0x000e620000000800 */
[----:B--2---:R-:W-:Y:S01]  /*b310*/  F2FP.F16.F32.PACK_AB R155, R40, R81 ;  /* 0x00000051289b723e */ /* 0x004fe200000000ff */
[----:B------:R-:W-:Y:S01]  /*b320*/  FADD.FTZ R81, R81, R38 ;  /* 0x0000002651517221 */ /* 0x000fe20000010000 */
[----:B---3--:R-:W-:Y:S01]  /*b330*/  FADD.FTZ R25, R3, R0 ;  /* 0x0000000003197221 */ /* 0x008fe20000010000 */
[----:B-1----:R-:W-:Y:S02]  /*b340*/  F2FP.F16.F32.PACK_AB R154, R14, R3 ;  /* 0x000000030e9a723e */ /* 0x002fe400000000ff */
[----:B------:R-:W-:Y:S01]  /*b350*/  FADD.FTZ R3, R40, R81 ;  /* 0x0000005128037221 */ /* 0x000fe20000010000 */
[----:B------:R-:W-:Y:S02]  /*b360*/  FADD.FTZ R0, R14, R25 ;  /* 0x000000190e007221 */ /* 0x000fe40000010000 */
[----:B------:R0:W-:Y:S01]  /*b370*/  STSM.16.M88.4 [R221], R152 ;  /* 0x00000098dd007844 */ /* 0x0001e20000000200 */
[----:B------:R-:W-:Y:S05]  /*b380*/  @!P0 BRA `(.L_x_4615) ;  /* 0x0000000000048947 */ /* 0x000fea0003800000 */
[----:B------:R-:W-:Y:S01]  /*b390*/  BPT.TRAP 0x1 ;  /* 0x000000040000795c */ /* 0x000fe20000300000 */
.L_x_4615:
[----:B------:R1:W2:Y:S01]  /*b3a0*/  SYNCS.PHASECHK.TRANS64.TRYWAIT P1, [R21+URZ+0x28c50], R58 ;  /* 0x028c503a150075a7 */ /* 0x0002a2000802017f */
[----:B------:R-:W-:Y:S05]  /*b3b0*/  @!P0 BRA `(.L_x_4616) ;  /* 0x0000000000048947 */ /* 0x000fea0003800000 */
[----:B------:R-:W-:Y:S01]  /*b3c0*/  BPT.TRAP 0x1 ;  /* 0x000000040000795c */ /* 0x000fe20000300000 */
.L_x_4616:
[----:B------:R-:W-:Y:S01]  /*b3d0*/  LOP3.LUT R14, R56, 0x2000000, RZ, 0xfc, !PT ;  /* 0x02000000380e7812 */ /* 0x000fe200078efcff */
[----:B------:R-:W-:Y:S01]  /*b3e0*/  ULDC UR36, c[0x0][0x988] ;  /* 0x0002620000247ab9 */ /* 0x000fe20000000800 */
[----:B------:R-:W-:Y:S01]  /*b3f0*/  ULDC UR37, c[0x0][0x988] ;  /* 0x0002620000257ab9 */ /* 0x000fe20000000800 */
[----:B------:R-:W-:Y:S01]  /*b400*/  BSSY B0, `(.L_x_4617) ;  /* 0x0000006000007945 */ /* 0x000fe20003800000 */
[----:B------:R-:W-:Y:S02]  /*b410*/  IMAD.MOV.U32 R29, RZ, RZ, 0x40000040 ;  /* 0x40000040ff1d7424 */ /* 0x000fe400078e00ff */
[----:B------:R-:W-:Y:S01]  /*b420*/  IMAD R28, R18, 0x1000, R14 ;  /* 0x00001000121c7824 */ /* 0x000fe200078e020e */
[----:B--2---:R-:W-:Y:S06]  /*b430*/  @P1 BRA `(.L_x_4618) ;  /* 0x0000000000081947 */ /* 0x004fec0003800000 */
[----:B------:R-:W2:Y:S02]  /*b440*/  SYNCS.PHASECHK.TRANS64.TRYWAIT P1, [R21+URZ+0x28c50], R58 ;  /* 0x028c503a150075a7 */ /* 0x000ea4000802017f */
[----:B--2---:R-:W-:Y:S05]  /*b450*/  @!P1 BRA `(.L_x_4619) ;  /* 0x0000010000549947 */ /* 0x004fea0003800000 */
.L_x_4618:
[----:B------:R-:W-:Y:S05]  /*b460*/  BSYNC B0 ;  /* 0x0000000000007941 */ /* 0x000fea0003800000 */
.L_x_4617:
[C---:B------:R-:W-:Y:S01]  /*b470*/  R2UR UR6, R28.reuse ;  /* 0x000000001c0672ca */ /* 0x040fe200000e0000 */
[C---:B------:R-:W-:Y:S01]  /*b480*/  VIADD R26, R28.reuse, 0x80 ;  /* 0x000000801c1a7836 */ /* 0x040fe20000000000 */
[----:B------:R-:W-:Y:S01]  /*b490*/  R2UR UR7, R29 ;  /* 0x000000001d0772ca */ /* 0x000fe200000e0000 */
[C---:B------:R-:W-:Y:S01]  /*b4a0*/  VIADD R24, R28.reuse, 0x100 ;  /* 0x000001001c187836 */ /* 0x040fe20000000000 */
[----:B------:R-:W-:Y:S01]  /*b4b0*/  IADD3 R28, R28, 0x180, RZ ;  /* 0x000001801c1c7810 */ /* 0x000fe20007ffe0ff */
        /* <DEDUP_REMOVED lines=9> */
[----:B-12-4-:R-:W-:-:S06]  /*b550*/  WARPGROUP.ARRIVE ;  /* 0x00000000000079c5 */ /* 0x016fcc0000000000 */
        /* <DEDUP_REMOVED lines=22> */
[----:B------:R-:W-:Y:S05]  /*b6c0*/  @!P0 BRA `(.L_x_4620) ;  /* 0x0000000000048947 */ /* 0x000fea0003800000 */
[----:B------:R-:W-:Y:S01]  /*b6d0*/  BPT.TRAP 0x1 ;  /* 0x000000040000795c */ /* 0x000fe20000300000 */
.L_x_4620:
[----:B0-----:R-:W0:Y:S01]  /*b6e0*/  LDC R152, c[0x0][0x448] ;  /* 0x00011200ff987b82 */ /* 0x001e220000000800 */
[----:B------:R-:W-:Y:S01]  /*b6f0*/  VIADD R21, R21, 0x28c60 ;  /* 0x00028c6015157836 */ /* 0x000fe20000000000 */
[----:B------:R-:W-:Y:S01]  /*b700*/  BSSY B1, `(.L_x_4621) ;  /* 0x0000217000017945 */ /* 0x000fe20003800000 */
[----:B------:R-:W-:Y:S02]  /*b710*/  IMAD.MOV.U32 R153, RZ, RZ, R201 ;  /* 0x000000ffff997224 */ /* 0x000fe400078e00c9 */
[----:B------:R-:W-:Y:S01]  /*b720*/  VIADD R213, R213, 0xfffffffe ;  /* 0xfffffffed5d57836 */ /* 0x000fe20000000000 */
[----:B------:R-:W-:-:S04]  /*b730*/  PRMT R21, R191, 0x654, R21 ;  /* 0x00000654bf157816 */ /* 0x000fc80000000015 */
[----:B------:R1:W-:Y:S01]  /*b740*/  SYNCS.ARRIVE.TRANS64.RED.A1T0 RZ, [R21+URZ], RZ ;  /* 0x000000ff15ff79a7 */ /* 0x0003e2000810043f */
[----:B0-----:R-:W-:-:S13]  /*b750*/  ISETP.NE.AND P1, PT, R152, 0x1, PT ;  /* 0x000000019800780c */ /* 0x001fda0003f25270 */
[----:B------:R-:W0:Y:S08]  /*b760*/  @P1 LDC R152, c[0x0][0x44c] ;  /* 0x00011300ff981b82 */ /* 0x000e300000000800 */
[----:B-1----:R-:W1:Y:S01]  /*b770*/  @P1 LDC R21, c[0x0][0x450] ;  /* 0x00011400ff151b82 */ /* 0x002e620000000800 */
[----:B0-----:R-:W-:-:S05]  /*b780*/  @P1 IMAD.HI.U32 R152, R201, R152, RZ ;  /* 0x00000098c9981227 */ /* 0x001fca00078e00ff */
[----:B-1----:R-:W-:-:S04]  /*b790*/  @P1 SHF.R.U32.HI R153, RZ, R21, R152 ;  /* 0x00000015ff991219 */ /* 0x002fc80000011698 */
[----:B------:R-:W-:-:S04]  /*b7a0*/  IADD3 R21, R153, R185, -R184 ;  /* 0x000000b999157210 */ /* 0x000fc80007ffe8b8 */
[----:B------:R-:W-:-:S04]  /*b7b0*/  SHF.R.S32.HI R152, RZ, 0x1f, R21 ;  /* 0x0000001fff987819 */ /* 0x000fc80000011415 */
[----:B------:R-:W-:-:S04]  /*b7c0*/  LEA.HI R21, R152, R21, RZ, 0x6 ;  /* 0x0000001598157211 */ /* 0x000fc800078f30ff */
[----:B------:R-:W-:-:S04]  /*b7d0*/  SHF.R.S32.HI R21, RZ, 0x6, R21 ;  /* 0x00000006ff157819 */ /* 0x000fc80000011415 */
[----:B------:R-:W-:-:S04]  /*b7e0*/  VIMNMX R21, RZ, R21, !PT ;  /* 0x00000015ff157248 */ /* 0x000fc80007fe0100 */
[----:B------:R-:W-:-:S13]  /*b7f0*/  ISETP.GE.AND P1, PT, R213, R21, PT ;  /* 0x00000015d500720c */ /* 0x000fda0003f26270 */
[----:B------:R-:W-:Y:S05]  /*b800*/  @!P1 BRA `(.L_x_4622) ;  /* 0x0000002000189947 */ /* 0x000fea0003800000 */
[----:B------:R-:W-:Y:S01]  /*b810*/  BSSY B0, `(.L_x_4623) ;  /* 0x0000204000007945 */ /* 0x000fe20003800000 */
[----:B------:R-:W-:Y:S01]  /*b820*/  IMAD.MOV.U32 R220, RZ, RZ, R13 ;  /* 0x000000ffffdc7224 */ /* 0x000fe200078e000d */
[----:B------:R-:W-:Y:S01]  /*b830*/  MOV R186, R213 ;  /* 0x000000d500ba7202 */ /* 0x000fe20000000f00 */
[----:B------:R-:W-:Y:S02]  /*b840*/  IMAD.MOV.U32 R217, RZ, RZ, R15 ;  /* 0x000000ffffd97224 */ /* 0x000fe400078e000f */
[----:B------:R-:W-:-:S07]  /*b850*/  IMAD.MOV.U32 R219, RZ, RZ, R18 ;  /* 0x000000ffffdb7224 */ /* 0x000fce00078e0012 */
.L_x_4636:
[----:B------:R-:W-:-:S05]  /*b860*/  VIADD R18, R219, 0x1 ;  /* 0x00000001db127836 */ /* 0x000fca0000000000 */
[----:B------:R-:W-:-:S04]  /*b870*/  ISETP.NE.AND P1, PT, R18, 0x2, PT ;  /* 0x000000021200780c */ /* 0x000fc80003f25270 */
[----:B------:R-:W-:Y:S02]  /*b880*/  SEL R12, RZ, 0x1, P1 ;  /* 0x00000001ff0c7807 */ /* 0x000fe40000800000 */
[----:B------:R-:W-:Y:S02]  /*b890*/  SEL R18, R18, RZ, P1 ;  /* 0x000000ff12127207 */ /* 0x000fe40000800000 */
[----:B------:R-:W-:Y:S01]  /*b8a0*/  LOP3.LUT R19, R19, R12, RZ, 0x3c, !PT ;  /* 0x0000000c13137212 */ /* 0x000fe200078e3cff */
[----:B0-----:R-:W-:Y:S06]  /*b8b0*/  @!P0 BRA `(.L_x_4624) ;  /* 0x0000000000048947 */ /* 0x001fec0003800000 */
[----:B------:R-:W-:Y:S01]  /*b8c0*/  BPT.TRAP 0x1 ;  /* 0x000000040000795c */ /* 0x000fe20000300000 */
.L_x_4624:
[----:B------:R-:W-:Y:S01]  /*b8d0*/  IMAD R187, R18, 0x8, R2 ;  /* 0x0000000812bb7824 */ /* 0x000fe200078e0202 */
[----:B------:R-:W-:-:S04]  /*b8e0*/  SHF.L.U32 R213, R19, 0x1f, RZ ;  /* 0x0000001f13d57819 */ /* 0x000fc800000006ff */
[----:B------:R0:W1:Y:S01]  /*b8f0*/  SYNCS.PHASECHK.TRANS64.TRYWAIT P1, [R187+URZ+0x28c30], R213 ;  /* 0x028c30d5bb0075a7 */ /* 0x000062000802017f */
[----:B------:R-:W-:Y:S05]  /*b900*/  @!P0 BRA `(.L_x_4625) ;  /* 0x0000000000048947 */ /* 0x000fea0003800000 */
[----:B------:R-:W-:Y:S01]  /*b910*/  BPT.TRAP 0x1 ;  /* 0x000000040000795c */ /* 0x000fe20000300000 */
.L_x_4625:
[----:B------:R-:W-:Y:S01]  /*b920*/  BSSY B2, `(.L_x_4626) ;  /* 0x0000006000027945 */ /* 0x000fe20003800000 */
[----:B------:R-:W-:Y:S02]  /*b930*/  IMAD R154, R18, 0x200, R20 ;  /* 0x00000200129a7824 */ /* 0x000fe400078e0214 */
[----:B------:R-:W-:Y:S01]  /*b940*/  IMAD.MOV.U32 R155, RZ, RZ, 0x40000040 ;  /* 0x40000040ff9b7424 */ /* 0x000fe200078e00ff */
[----:B-1----:R-:W-:Y:S06]  /*b950*/  @P1 BRA `(.L_x_4627) ;  /* 0x0000000000081947 */ /* 0x002fec0003800000 */
[----:B------:R-:W1:Y:S02]  /*b960*/  SYNCS.PHASECHK.TRANS64.TRYWAIT P1, [R187+URZ+0x28c30], R213 ;  /* 0x028c30d5bb0075a7 */ /* 0x000e64000802017f */
[----:B-1----:R-:W-:Y:S05]  /*b970*/  @!P1 BRA `(.L_x_4628) ;  /* 0x000000fc00209947 */ /* 0x002fea0003800000 */
.L_x_4627:
[----:B------:R-:W-:Y:S05]  /*b980*/  BSYNC B2 ;  /* 0x0000000000027941 */ /* 0x000fea0003800000 */
.L_x_4626:
        /* <DEDUP_REMOVED lines=8> */
[----:B------:R-:W-:Y:S01]  /*ba10*/  MOV R153, 0x40000040 ;  /* 0x4000004000997802 */ /* 0x000fe20000000f00 */
        /* <DEDUP_REMOVED lines=27> */
.L_x_4629:
[----:B------:R-:W2:Y:S01]  /*bbd0*/  LDC R12, c[0x0][0x448] ;  /* 0x00011200ff0c7b82 */ /* 0x000ea20000000800 */
[----:B------:R-:W-:-:S04]  /*bbe0*/  LOP3.LUT R22, R22, 0xffffdfff, RZ, 0xc0, !PT ;  /* 0xffffdfff16167812 */ /* 0x000fc800078ec0ff */
[----:B------:R-:W-:-:S04]  /*bbf0*/  @P0 LOP3.LUT R22, R22, 0x2000, RZ, 0xfc, !PT ;  /* 0x0000200016160812 */ /* 0x000fc800078efcff */
[----:B------:R-:W-:Y:S02]  /*bc00*/  LOP3.LUT R22, R22, 0xffffbfff, RZ, 0xc0, !PT ;  /* 0xffffbfff16167812 */ /* 0x000fe400078ec0ff */
[----:B--2---:R-:W-:Y:S01]  /*bc10*/  ISETP.NE.AND P1, PT, R12, 0x1, PT ;  /* 0x000000010c00780c */ /* 0x004fe20003f25270 */
[----:B------:R-:W-:-:S12]  /*bc20*/  IMAD.IADD R12, R228, 0x1, R201 ;  /* 0x00000001e40c7824 */ /* 0x000fd800078e02c9 */
[----:B------:R-:W2:Y:S08]  /*bc30*/  @P1 LDC R15, c[0x0][0x44c] ;  /* 0x00011300ff0f1b82 */ /* 0x000eb00000000800 */
[----:B------:R-:W3:Y:S01]  /*bc40*/  @P1 LDC R13, c[0x0][0x450] ;  /* 0x00011400ff0d1b82 */ /* 0x000ee20000000800 */
[----:B--2---:R-:W-:-:S05]  /*bc50*/  @P1 IMAD.HI.U32 R15, R12, R15, RZ ;  /* 0x0000000f0c0f1227 */ /* 0x004fca00078e00ff */
[----:B---3--:R-:W-:Y:S01]  /*bc60*/  @P1 SHF.R.U32.HI R12, RZ, R13, R15 ;  /* 0x0000000dff0c1219 */ /* 0x008fe2000001160f */
[----:B------:R-:W-:-:S04]  /*bc70*/  IMAD.MOV.U32 R13, RZ, RZ, -0x40 ;  /* 0xffffffc0ff0d7424 */ /* 0x000fc800078e00ff */
[----:B------:R-:W2:Y:S01]  /*bc80*/  SHFL.IDX PT, R15, R12, RZ, 0x1c1f ;  /* 0x001c1fff0c0f7589 */ /* 0x000ea200000e0000 */
[----:B------:R-:W-:-:S03]  /*bc90*/  IMAD R13, R186, R13, 0x1 ;  /* 0x00000001ba0d7424 */ /* 0x000fc600078e020d */
[----:B------:R-:W3:Y:S02]  /*bca0*/  SHFL.IDX PT, R12, R12, 0x1, 0x1c1f ;  /* 0x003c1f000c0c7f89 */ /* 0x000ee400000e0000 */
[----:B------:R-:W-:-:S05]  /*bcb0*/  IADD3 R13, R185, R13, -R196 ;  /* 0x0000000db90d7210 */ /* 0x000fca0007ffe8c4 */
[----:B------:R-:W-:-:S04]  /*bcc0*/  IMAD.IADD R13, R13, 0x1, -R184 ;  /* 0x000000010d0d7824 */ /* 0x000fc800078e0ab8 */
[C---:B--2---:R-:W-:Y:S02]  /*bcd0*/  IMAD.IADD R15, R13.reuse, 0x1, R15 ;  /* 0x000000010d0f7824 */ /* 0x044fe400078e020f */
[----:B---3--:R-:W-:-:S03]  /*bce0*/  IMAD.IADD R12, R13, 0x1, R12 ;  /* 0x000000010d0c7824 */ /* 0x008fc600078e020c */
[C---:B------:R-:W-:Y:S02]  /*bcf0*/  ISETP.GT.AND P0, PT, R15.reuse, 0x21, PT ;  /* 0x000000210f00780c */ /* 0x040fe40003f04270 */
[----:B------:R-:W-:Y:S02]  /*bd00*/  ISETP.GT.AND P5, PT, R15, 0x8, PT ;  /* 0x000000080f00780c */ /* 0x000fe40003fa4270 */
[----:B------:R-:W-:Y:S02]  /*bd10*/  ISETP.GT.AND P6, PT, R12, RZ, PT ;  /* 0x000000ff0c00720c */ /* 0x000fe40003fc4270 */
[----:B------:R-:W-:Y:S02]  /*bd20*/  FSEL R156, R156, -INF , P5 ;  /* 0xff8000009c9c7808 */ /* 0x000fe40002800000 */
[----:B------:R-:W-:Y:S02]  /*bd30*/  FSEL R154, R154, -INF , P6 ;  /* 0xff8000009a9a7808 */ /* 0x000fe40003000000 */
[----:B------:R-:W-:-:S02]  /*bd40*/  ISETP.GT.AND P6, PT, R12, 0x1, PT ;  /* 0x000000010c00780c */ /* 0x000fc40003fc4270 */
[----:B------:R-:W-:Y:S02]  /*bd50*/  ISETP.GT.AND P5, PT, R15, 0x29, PT ;  /* 0x000000290f00780c */ /* 0x000fe40003fa4270 */
[----:B------:R-:W-:Y:S02]  /*bd60*/  FSEL R155, R155, -INF , P6 ;  /* 0xff8000009b9b7808 */ /* 0x000fe40003000000 */
[----:B------:R-:W-:Y:S02]  /*bd70*/  ISETP.GT.AND P6, PT, R12, 0x8, PT ;  /* 0x000000080c00780c */ /* 0x000fe40003fc4270 */
[----:B------:R-:W-:Y:S02]  /*bd80*/  ISETP.GT.AND P1, PT, R15, 0x1, PT ;  /* 0x000000010f00780c */ /* 0x000fe40003f24270 */
[----:B------:R-:W-:Y:S02]  /*bd90*/  FSEL R158, R158, -INF , P6 ;  /* 0xff8000009e9e7808 */ /* 0x000fe40003000000 */
[----:B------:R-:W-:-:S02]  /*bda0*/  ISETP.GT.AND P6, PT, R12, 0x9, PT ;  /* 0x000000090c00780c */ /* 0x000fc40003fc4270 */
[----:B------:R-:W-:Y:S02]  /*bdb0*/  ISETP.GT.AND P2, PT, R15, RZ, PT ;  /* 0x000000ff0f00720c */ /* 0x000fe40003f44270 */
[----:B------:R-:W-:Y:S02]  /*bdc0*/  FSEL R159, R159, -INF , P6 ;  /* 0xff8000009f9f7808 */ /* 0x000fe40003000000 */
[----:B------:R-:W-:Y:S02]  /*bdd0*/  ISETP.GT.AND P6, PT, R12, 0x10, PT ;  /* 0x000000100c00780c */ /* 0x000fe40003fc4270 */
[----:B------:R-:W-:Y:S02]  /*bde0*/  @P0 LOP3.LUT R22, R22, 0x4000, RZ, 0xfc, !PT ;  /* 0x0000400016160812 */ /* 0x000fe400078efcff */
[----:B------:R-:W-:Y:S02]  /*bdf0*/  FSEL R162, R162, -INF , P6 ;  /* 0xff800000a2a27808 */ /* 0x000fe40003000000 */
[----:B------:R-:W-:-:S02]  /*be00*/  ISETP.GT.AND P6, PT, R12, 0x11, PT ;  /* 0x000000110c00780c */ /* 0x000fc40003fc4270 */
[----:B------:R-:W-:Y:S02]  /*be10*/  FSEL R224, R153, -INF , P1 ;  /* 0xff80000099e07808 */ /* 0x000fe40000800000 */
[----:B------:R-:W-:Y:S02]  /*be20*/  FSEL R163, R163, -INF , P6 ;  /* 0xff800000a3a37808 */ /* 0x000fe40003000000 */
[----:B------:R-:W-:Y:S02]  /*be30*/  ISETP.GT.AND P6, PT, R12, 0x18, PT ;  /* 0x000000180c00780c */ /* 0x000fe40003fc4270 */
        /* <DEDUP_REMOVED lines=15> */
[----:B------:R-:W-:Y:S02]  /*bf30*/  LOP3.LUT R22, R22, 0xffff7fff, RZ, 0xc0, !PT ;  /* 0xffff7fff16167812 */ /* 0x000fe400078ec0ff */
[----:B------:R-:W-:Y:S02]  /*bf40*/  FSEL R175, R175, -INF , P6 ;  /* 0xff800000afaf7808 */ /* 0x000fe40003000000 */
[----:B------:R-:W-:Y:S02]  /*bf50*/  ISETP.GT.AND P6, PT, R12, 0x30, PT ;  /* 0x000000300c00780c */ /* 0x000fe40003fc4270 */
[----:B------:R-:W-:Y:S02]  /*bf60*/  FSEL R157, R157, -INF , P4 ;  /* 0xff8000009d9d7808 */ /* 0x000fe40002000000 */
        /* <DEDUP_REMOVED lines=8> */
[----:B------:R-:W-:Y:S02]  /*bff0*/  FMNMX.FTZ R12, R154, R220, !PT ;  /* 0x000000dc9a0c7209 */ /* 0x000fe40007810000 */
[----:B------:R-:W-:Y:S02]  /*c000*/  FSEL R183, R183, -INF , P6 ;  /* 0xff800000b7b77808 */ /* 0x000fe40003000000 */
[----:B------:R-:W-:Y:S02]  /*c010*/  FMNMX.FTZ R12, R155, R12, !PT ;  /* 0x0000000c9b0c7209 */ /* 0x000fe40007810000 */
[----:B------:R-:W-:Y:S02]  /*c020*/  FSEL R164, R164, -INF , P1 ;  /* 0xff800000a4a47808 */ /* 0x000fe40000800000 */
[----:B------:R-:W-:Y:S02]  /*c030*/  FMNMX.FTZ R12, R158, R12, !PT ;  /* 0x0000000c9e0c7209 */ /* 0x000fe40007810000 */
[----:B------:R-:W-:-:S02]  /*c040*/  @P5 LOP3.LUT R22, R22, 0x8000, RZ, 0xfc, !PT ;  /* 0x0000800016165812 */ /* 0x000fc400078efcff */
[----:B------:R-:W-:Y:S02]  /*c050*/  FMNMX.FTZ R12, R159, R12, !PT ;  /* 0x0000000c9f0c7209 */ /* 0x000fe40007810000 */
[C---:B------:R-:W-:Y:S02]  /*c060*/  ISETP.GT.AND P4, PT, R15.reuse, 0x30, PT ;  /* 0x000000300f00780c */ /* 0x040fe40003f84270 */
[----:B------:R-:W-:Y:S02]  /*c070*/  FMNMX.FTZ R12, R162, R12, !PT ;  /* 0x0000000ca20c7209 */ /* 0x000fe40007810000 */
[----:B------:R-:W-:Y:S02]  /*c080*/  ISETP.GT.AND P3, PT, R15, 0x31, PT ;  /* 0x000000310f00780c */ /* 0x000fe40003f64270 */
[----:B------:R-:W-:Y:S02]  /*c090*/  FMNMX.FTZ R12, R163, R12, !PT ;  /* 0x0000000ca30c7209 */ /* 0x000fe40007810000 */
[----:B------:R-:W-:-:S02]  /*c0a0*/  ISETP.GT.AND P2, PT, R15, 0x38, PT ;  /* 0x000000380f00780c */ /* 0x000fc40003f44270 */
[----:B------:R-:W-:Y:S02]  /*c0b0*/  FMNMX.FTZ R12, R166, R12, !PT ;  /* 0x0000000ca60c7209 */ /* 0x000fe40007810000 */
[----:B------:R-:W-:Y:S02]  /*c0c0*/  ISETP.GT.AND P1, PT, R15, 0x39, PT ;  /* 0x000000390f00780c */ /* 0x000fe40003f24270 */
[----:B------:R-:W-:Y:S02]  /*c0d0*/  FMNMX.FTZ R12, R167, R12, !PT ;  /* 0x0000000ca70c7209 */ /* 0x000fe40007810000 */
[C---:B------:R-:W-:Y:S02]  /*c0e0*/  ISETP.GT.AND P5, PT, R15.reuse, 0x19, PT ;  /* 0x000000190f00780c */ /* 0x040fe40003fa4270 */
[----:B------:R-:W-:Y:S02]  /*c0f0*/  FMNMX.FTZ R12, R170, R12, !PT ;  /* 0x0000000caa0c7209 */ /* 0x000fe40007810000 */
[----:B------:R-:W-:-:S02]  /*c100*/  ISETP.GT.AND P0, PT, R15, 0x20, PT ;  /* 0x000000200f00780c */ /* 0x000fc40003f04270 */
[----:B------:R-:W-:Y:S02]  /*c110*/  FMNMX.FTZ R12, R171, R12, !PT ;  /* 0x0000000cab0c7209 */ /* 0x000fe40007810000 */
[----:B------:R-:W-:Y:S02]  /*c120*/  FSEL R165, R165, -INF , P5 ;  /* 0xff800000a5a57808 */ /* 0x000fe40002800000 */
[----:B------:R-:W-:Y:S02]  /*c130*/  FMNMX.FTZ R12, R174, R12, !PT ;  /* 0x0000000cae0c7209 */ /* 0x000fe40007810000 */
[----:B------:R-:W-:Y:S02]  /*c140*/  FSEL R168, R168, -INF , P0 ;  /* 0xff800000a8a87808 */ /* 0x000fe40000000000 */
[----:B------:R-:W-:Y:S02]  /*c150*/  FMNMX.FTZ R12, R175, R12, !PT ;  /* 0x0000000caf0c7209 */ /* 0x000fe40007810000 */
[----:B------:R-:W-:-:S02]  /*c160*/  LOP3.LUT P0, RZ, R22, 0x4000, RZ, 0xc0, !PT ;  /* 0x0000400016ff7812 */ /* 0x000fc4000780c0ff */
[----:B------:R-:W-:Y:S02]  /*c170*/  FMNMX.FTZ R12, R178, R12, !PT ;  /* 0x0000000cb20c7209 */ /* 0x000fe40007810000 */
[----:B------:R-:W-:Y:S02]  /*c180*/  FSEL R169, R169, -INF , P0 ;  /* 0xff800000a9a97808 */ /* 0x000fe40000000000 */
[----:B------:R-:W-:Y:S02]  /*c190*/  FMNMX.FTZ R12, R179, R12, !PT ;  /* 0x0000000cb30c7209 */ /* 0x000fe40007810000 */
[----:B------:R-:W-:Y:S02]  /*c1a0*/  LOP3.LUT P5, RZ, R22, 0x8000, RZ, 0xc0, !PT ;  /* 0x0000800016ff7812 */ /* 0x000fe400078ac0ff */
[----:B------:R-:W-:Y:S02]  /*c1b0*/  FMNMX.FTZ R12, R182, R12, !PT ;  /* 0x0000000cb60c7209 */ /* 0x000fe40007810000 */
[----:B------:R-:W-:-:S02]  /*c1c0*/  FSEL R176, R176, -INF , P4 ;  /* 0xff800000b0b07808 */ /* 0x000fc40002000000 */
[----:B------:R-:W-:Y:S02]  /*c1d0*/  FMNMX.FTZ R12, R183, R12, !PT ;  /* 0x0000000cb70c7209 */ /* 0x000fe40007810000 */
[----:B------:R-:W-:Y:S02]  /*c1e0*/  FSEL R177, R177, -INF , P3 ;  /* 0xff800000b1b17808 */ /* 0x000fe40001800000 */
[----:B------:R-:W-:Y:S01]  /*c1f0*/  FSEL R180, R180, -INF , P2 ;  /* 0xff800000b4b47808 */ /* 0x000fe20001000000 */
[----:B------:R-:W2:Y:S01]  /*c200*/  SHFL.BFLY PT, R13, R12, 0x2, 0x1f ;  /* 0x0c401f000c0d7f89 */ /* 0x000ea200000e0000 */
[----:B------:R-:W-:Y:S02]  /*c210*/  FSEL R181, R181, -INF , P1 ;  /* 0xff800000b5b57808 */ /* 0x000fe40000800000 */
[----:B------:R-:W-:Y:S02]  /*c220*/  LOP3.LUT P0, RZ, R22, 0x2000, RZ, 0xc0, !PT ;  /* 0x0000200016ff7812 */ /* 0x000fe4000780c0ff */
[----:B--2---:R-:W-:-:S05]  /*c230*/  FMNMX.FTZ R13, R12, R13, !PT ;  /* 0x0000000d0c0d7209 */ /* 0x004fca0007810000 */
[----:B------:R-:W2:Y:S02]  /*c240*/  SHFL.BFLY PT, R12, R13, 0x1, 0x1f ;  /* 0x0c201f000d0c7f89 */ /* 0x000ea400000e0000 */
[----:B--2---:R-:W-:-:S04]  /*c250*/  FMNMX.FTZ R13, R13, R12, !PT ;  /* 0x0000000c0d0d7209 */ /* 0x004fc80007810000 */
[----:B------:R-:W-:-:S04]  /*c260*/  FSETP.NEU.FTZ.AND P6, PT, R13, -INF , PT ;  /* 0xff8000000d00780b */ /* 0x000fc80003fdd000 */
[----:B------:R-:W-:-:S05]  /*c270*/  FSEL R12, R13, RZ, P6 ;  /* 0x000000ff0d0c7208 */ /* 0x000fca0003000000 */
[----:B------:R-:W-:Y:S01]  /*c280*/  FADD.FTZ R220, -R12, R220 ;  /* 0x000000dc0cdc7221 */ /* 0x000fe20000010100 */
[----:B------:R-:W-:-:S04]  /*c290*/  IMAD.U32 R12, RZ, RZ, UR37 ;  /* 0x00000025ff0c7e24 */ /* 0x000fc8000f8e00ff */
[----:B------:R-:W-:-:S05]  /*c2a0*/  FMUL.FTZ R153, R13, R12 ;  /* 0x0000000c0d997220 */ /* 0x000fca0000410000 */
[----:B------:R-:W-:Y:S02]  /*c2b0*/  FSEL R153, R153, RZ, P6 ;  /* 0x000000ff99997208 */ /* 0x000fe40003000000 */
[----:B------:R-:W-:Y:S02]  /*c2c0*/  ISETP.GT.AND P6, PT, R15, 0x28, PT ;  /* 0x000000280f00780c */ /* 0x000fe40003fc4270 */
[----:B------:R-:W-:Y:S01]  /*c2d0*/  IADD3 R15, R187, 0x28c40, RZ ;  /* 0x00028c40bb0f7810 */ /* 0x000fe20007ffe0ff */
[-CC-:B------:R-:W-:Y:S01]  /*c2e0*/  FFMA.FTZ R154, R154, R12.reuse, -R153.reuse ;  /* 0x0000000c9a9a7223 */ /* 0x180fe20000010899 */
[-C--:B------:R-:W-:Y:S01]  /*c2f0*/  FFMA.FTZ R225, R170, R12.reuse, -R153 ;  /* 0x0000000caae17223 */ /* 0x080fe20000010899 */
[----:B------:R-:W-:Y:S01]  /*c300*/  FSEL R172, R172, -INF , P6 ;  /* 0xff800000acac7808 */ /* 0x000fe20003000000 */
[-C--:B------:R-:W-:Y:S01]  /*c310*/  FMUL.FTZ R170, R220, R12.reuse ;  /* 0x0000000cdcaa7220 */ /* 0x080fe20000410000 */
[----:B------:R-:W-:Y:S01]  /*c320*/  PRMT R15, R191, 0x654, R15 ;  /* 0x00000654bf0f7816 */ /* 0x000fe2000000000f */
[-CC-:B------:R-:W-:Y:S01]  /*c330*/  FFMA.FTZ R155, R155, R12.reuse, -R153.reuse ;  /* 0x0000000c9b9b7223 */ /* 0x180fe20000010899 */
[-CC-:B------:R-:W-:Y:S01]  /*c340*/  FFMA.FTZ R158, R158, R12.reuse, -R153.reuse ;  /* 0x0000000c9e9e7223 */ /* 0x180fe20000010899 */
[-CC-:B------:R-:W-:Y:S01]  /*c350*/  FFMA.FTZ R159, R159, R12.reuse, -R153.reuse ;  /* 0x0000000c9f9f7223 */ /* 0x180fe20000010899 */
[----:B------:R2:W-:Y:S01]  /*c360*/  SYNCS.ARRIVE.TRANS64.RED.A1T0 RZ, [R15+URZ], RZ ;  /* 0x000000ff0fff79a7 */ /* 0x0005e2000810043f */
[-CC-:B------:R-:W-:Y:S01]  /*c370*/  FFMA.FTZ R162, R162, R12.reuse, -R153.reuse ;  /* 0x0000000ca2a27223 */ /* 0x180fe20000010899 */
[-CC-:B------:R-:W-:Y:S01]  /*c380*/  FFMA.FTZ R163, R163, R12.reuse, -R153.reuse ;  /* 0x0000000ca3a37223 */ /* 0x180fe20000010899 */
[-CC-:B------:R-:W-:Y:S01]  /*c390*/  FFMA.FTZ R166, R166, R12.reuse, -R153.reuse ;  /* 0x0000000ca6a67223 */ /* 0x180fe20000010899 */
[-CC-:B------:R-:W-:Y:S01]  /*c3a0*/  FFMA.FTZ R167, R167, R12.reuse, -R153.reuse ;  /* 0x0000000ca7a77223 */ /* 0x180fe20000010899 */
[-CC-:B------:R-:W-:Y:S01]  /*c3b0*/  FFMA.FTZ R171, R171, R12.reuse, -R153.reuse ;  /* 0x0000000cabab7223 */ /* 0x180fe20000010899 */
[-CC-:B------:R-:W-:Y:S01]  /*c3c0*/  FFMA.FTZ R174, R174, R12.reuse, -R153.reuse ;  /* 0x0000000caeae7223 */ /* 0x180fe20000010899 */
[-CC-:B------:R-:W-:Y:S01]  /*c3d0*/  FFMA.FTZ R175, R175, R12.reuse, -R153.reuse ;  /* 0x0000000cafaf7223 */ /* 0x180fe20000010899 */
[----:B--2---:R-:W-:Y:S01]  /*c3e0*/  FMNMX.FTZ R15, R152, R217, !PT ;  /* 0x000000d9980f7209 */ /* 0x004fe20007810000 */
[-CC-:B------:R-:W-:Y:S01]  /*c3f0*/  FFMA.FTZ R178, R178, R12.reuse, -R153.reuse ;  /* 0x0000000cb2b27223 */ /* 0x180fe20000010899 */
[-CC-:B------:R-:W-:Y:S01]  /*c400*/  FFMA.FTZ R179, R179, R12.reuse, -R153.reuse ;  /* 0x0000000cb3b37223 */ /* 0x180fe20000010899 */
[-CC-:B------:R-:W-:Y:S01]  /*c410*/  FFMA.FTZ R182, R182, R12.reuse, -R153.reuse ;  /* 0x0000000cb6b67223 */ /* 0x180fe20000010899 */
[----:B------:R-:W-:Y:S01]  /*c420*/  FMNMX.FTZ R15, R224, R15, !PT ;  /* 0x0000000fe00f7209 */ /* 0x000fe20007810000 */
[----:B------:R-:W-:Y:S01]  /*c430*/  FFMA.FTZ R183, R183, R12, -R153 ;  /* 0x0000000cb7b77223 */ /* 0x000fe20000010899 */
[----:B------:R-:W2:Y:S02]  /*c440*/  MUFU.EX2 R170, R170 ;  /* 0x000000aa00aa7308 */ /* 0x000ea40000000800 */
[----:B------:R-:W-:-:S04]  /*c450*/  FMNMX.FTZ R15, R156, R15, !PT ;  /* 0x0000000f9c0f7209 */ /* 0x000fc80007810000 */
[----:B------:R-:W-:Y:S02]  /*c460*/  FMNMX.FTZ R15, R157, R15, !PT ;  /* 0x0000000f9d0f7209 */ /* 0x000fe40007810000 */
[----:B------:R3:W4:Y:S02]  /*c470*/  MUFU.EX2 R153, R154 ;  /* 0x0000009a00997308 */ /* 0x0007240000000800 */
[----:B------:R-:W-:-:S04]  /*c480*/  FMNMX.FTZ R15, R160, R15, !PT ;  /* 0x0000000fa00f7209 */ /* 0x000fc80007810000 */
[----:B------:R-:W-:Y:S02]  /*c490*/  FMNMX.FTZ R15, R161, R15, !PT ;  /* 0x0000000fa10f7209 */ /* 0x000fe40007810000 */
[----:B------:R-:W5:Y:S01]  /*c4a0*/  MUFU.EX2 R155, R155 ;  /* 0x0000009b009b7308 */ /* 0x000f620000000800 */
[----:B---3--:R-:W-:Y:S01]  /*c4b0*/  FSEL R154, R173, -INF , P5 ;  /* 0xff800000ad9a7808 */ /* 0x008fe20002800000 */
[-C--:B--2---:R-:W-:Y:S01]  /*c4c0*/  FMUL.FTZ R26, R26, R170.reuse ;  /* 0x000000aa1a1a7220 */ /* 0x084fe20000410000 */
[----:B------:R-:W-:Y:S01]  /*c4d0*/  FMNMX.FTZ R15, R164, R15, !PT ;  /* 0x0000000fa40f7209 */ /* 0x000fe20007810000 */
[-C--:B------:R-:W-:Y:S01]  /*c4e0*/  FMUL.FTZ R27, R27, R170.reuse ;  /* 0x000000aa1b1b7220 */ /* 0x080fe20000410000 */
[-C--:B------:R-:W-:Y:S01]  /*c4f0*/  FMUL.FTZ R30, R30, R170.reuse ;  /* 0x000000aa1e1e7220 */ /* 0x080fe20000410000 */
[-C--:B------:R-:W-:Y:S01]  /*c500*/  FMUL.FTZ R31, R31, R170.reuse ;  /* 0x000000aa1f1f7220 */ /* 0x080fe20000410000 */
[----:B------:R-:W-:Y:S01]  /*c510*/  FMNMX.FTZ R15, R165, R15, !PT ;  /* 0x0000000fa50f7209 */ /* 0x000fe20007810000 */
[----:B------:R-:W-:Y:S01]  /*c520*/  MUFU.EX2 R159, R159 ;  /* 0x0000009f009f7308 */ /* 0x000fe20000000800 */
[----:B----4-:R-:W-:Y:S01]  /*c530*/  FFMA.FTZ R3, R170, R3, R153 ;  /* 0x00000003aa037223 */ /* 0x010fe20000010099 */
[-C--:B------:R-:W-:Y:S01]  /*c540*/  FMUL.FTZ R34, R34, R170.reuse ;  /* 0x000000aa22227220 */ /* 0x080fe20000410000 */
[----:B------:R-:W-:Y:S01]  /*c550*/  FMNMX.FTZ R15, R168, R15, !PT ;  /* 0x0000000fa80f7209 */ /* 0x000fe20007810000 */
[-C--:B------:R-:W-:Y:S01]  /*c560*/  FMUL.FTZ R35, R35, R170.reuse ;  /* 0x000000aa23237220 */ /* 0x080fe20000410000 */
[-C--:B------:R-:W-:Y:S01]  /*c570*/  FMUL.FTZ R38, R38, R170.reuse ;  /* 0x000000aa26267220 */ /* 0x080fe20000410000 */
[-C--:B------:R-:W-:Y:S01]  /*c580*/  FMUL.FTZ R39, R39, R170.reuse ;  /* 0x000000aa27277220 */ /* 0x080fe20000410000 */
[----:B------:R-:W-:Y:S01]  /*c590*/  FMNMX.FTZ R15, R169, R15, !PT ;  /* 0x0000000fa90f7209 */ /* 0x000fe20007810000 */
[----:B------:R-:W-:Y:S01]  /*c5a0*/  MUFU.EX2 R162, R162 ;  /* 0x000000a200a27308 */ /* 0x000fe20000000800 */
[C---:B-----5:R-:W-:Y:S01]  /*c5b0*/  FADD.FTZ R3, R155.reuse, R3 ;  /* 0x000000039b037221 */ /* 0x060fe20000010000 */
[----:B------:R-:W-:Y:S01]  /*c5c0*/  F2FP.F16.F32.PACK_AB R153, R155, R153 ;  /* 0x000000999b99723e */ /* 0x000fe200000000ff */
[-C--:B------:R-:W-:Y:S01]  /*c5d0*/  FMUL.FTZ R42, R42, R170.reuse ;  /* 0x000000aa2a2a7220 */ /* 0x080fe20000410000 */
[----:B------:R-:W-:Y:S01]  /*c5e0*/  FMNMX.FTZ R15, R172, R15, !PT ;  /* 0x0000000fac0f7209 */ /* 0x000fe20007810000 */
[-C--:B------:R-:W-:Y:S01]  /*c5f0*/  FMUL.FTZ R43, R43, R170.reuse ;  /* 0x000000aa2b2b7220 */ /* 0x080fe20000410000 */
[-C--:B------:R-:W-:Y:S01]  /*c600*/  FMUL.FTZ R46, R46, R170.reuse ;  /* 0x000000aa2e2e7220 */ /* 0x080fe20000410000 */
[-C--:B------:R-:W-:Y:S01]  /*c610*/  FMUL.FTZ R47, R47, R170.reuse ;  /* 0x000000aa2f2f7220 */ /* 0x080fe20000410000 */
[----:B------:R-:W-:Y:S01]  /*c620*/  FMNMX.FTZ R15, R154, R15, !PT ;  /* 0x0000000f9a0f7209 */ /* 0x000fe20007810000 */
[----:B------:R-:W2:Y:S01]  /*c630*/  MUFU.EX2 R155, R158 ;  /* 0x0000009e009b7308 */ /* 0x000ea20000000800 */
        /* <DEDUP_REMOVED lines=16> */
[----:B--2---:R-:W-:Y:S01]  /*c740*/  FADD.FTZ R3, R155, R3 ;  /* 0x000000039b037221 */ /* 0x004fe20000010000 */
[C---:B------:R-:W-:Y:S01]  /*c750*/  F2FP.F16.F32.PACK_AB R155, R159.reuse, R155 ;  /* 0x0000009b9f9b723e */ /* 0x040fe200000000ff */
[-C--:B------:R-:W-:Y:S01]  /*c760*/  FMUL.FTZ R70, R70, R170.reuse ;  /* 0x000000aa46467220 */ /* 0x080fe20000410000 */
[----:B------:R-:W2:Y:S01]  /*c770*/  SHFL.BFLY PT, R158, R15, 0x2, 0x1f ;  /* 0x0c401f000f9e7f89 */ /* 0x000ea200000e0000 */
[----:B------:R-:W-:Y:S01]  /*c780*/  FADD.FTZ R3, R159, R3 ;  /* 0x000000039f037221 */ /* 0x000fe20000010000 */
[-C--:B------:R-:W-:Y:S01]  /*c790*/  FMUL.FTZ R71, R71, R170.reuse ;  /* 0x000000aa47477220 */ /* 0x080fe20000410000 */
[-C--:B------:R-:W-:Y:S01]  /*c7a0*/  FMUL.FTZ R74, R74, R170.reuse ;  /* 0x000000aa4a4a7220 */ /* 0x080fe20000410000 */
[----:B------:R-:W-:Y:S01]  /*c7b0*/  MUFU.EX2 R171, R171 ;  /* 0x000000ab00ab7308 */ /* 0x000fe20000000800 */
[----:B------:R-:W-:Y:S01]  /*c7c0*/  FADD.FTZ R3, R162, R3 ;  /* 0x00000003a2037221 */ /* 0x000fe20000010000 */
        /* <DEDUP_REMOVED lines=19> */
[-C--:B------:R-:W-:Y:S01]  /*c900*/  FMUL.FTZ R107, R107, R170.reuse ;  /* 0x000000aa6b6b7220 */ /* 0x080fe20000410000 */
[-C--:B------:R-:W-:Y:S01]  /*c910*/  FMUL.FTZ R110, R110, R170.reuse ;  /* 0x000000aa6e6e7220 */ /* 0x080fe20000410000 */
[-C--:B------:R-:W-:Y:S01]  /*c920*/  FMUL.FTZ R111, R111, R170.reuse ;  /* 0x000000aa6f6f7220 */ /* 0x080fe20000410000 */
[----:B------:R2:W3:Y:S01]  /*c930*/  MUFU.EX2 R158, R163 ;  /* 0x000000a3009e7308 */ /* 0x0004e20000000800 */
[----:B------:R-:W4:Y:S01]  /*c940*/  SHFL.BFLY PT, R159, R15, 0x1, 0x1f ;  /* 0x0c201f000f9f7f89 */ /* 0x000f2200000e0000 */
[-C--:B------:R-:W-:Y:S01]  /*c950*/  FMUL.FTZ R114, R114, R170.reuse ;  /* 0x000000aa72727220 */ /* 0x080fe20000410000 */
[-C--:B------:R-:W-:Y:S01]  /*c960*/  FMUL.FTZ R115, R115, R170.reuse ;  /* 0x000000aa73737220 */ /* 0x080fe20000410000 */
[-C--:B------:R-:W-:Y:S01]  /*c970*/  FMUL.FTZ R118, R118, R170.reuse ;  /* 0x000000aa76767220 */ /* 0x080fe20000410000 */
[-C--:B------:R-:W-:Y:S01]  /*c980*/  FMUL.FTZ R119, R119, R170.reuse ;  /* 0x000000aa77777220 */ /* 0x080fe20000410000 */
[-C--:B------:R-:W-:Y:S01]  /*c990*/  FMUL.FTZ R122, R122, R170.reuse ;  /* 0x000000aa7a7a7220 */ /* 0x080fe20000410000 */
[----:B------:R-:W-:Y:S01]  /*c9a0*/  FMUL.FTZ R123, R123, R170 ;  /* 0x000000aa7b7b7220 */ /* 0x000fe20000410000 */
[----:B------:R-:W-:Y:S01]  /*c9b0*/  MUFU.EX2 R179, R179 ;  /* 0x000000b300b37308 */ /* 0x000fe20000000800 */
[----:B--2---:R-:W-:-:S02]  /*c9c0*/  IMAD.MOV R163, RZ, RZ, -R215 ;  /* 0x000000ffffa37224 */ /* 0x004fc400078e0ad7 */
[-C--:B------:R-:W-:Y:S01]  /*c9d0*/  FMUL.FTZ R126, R126, R170.reuse ;  /* 0x000000aa7e7e7220 */ /* 0x080fe20000410000 */
[-C--:B------:R-:W-:Y:S01]  /*c9e0*/  FMUL.FTZ R127, R127, R170.reuse ;  /* 0x000000aa7f7f7220 */ /* 0x080fe20000410000 */
[-C--:B------:R-:W-:Y:S01]  /*c9f0*/  FMUL.FTZ R130, R130, R170.reuse ;  /* 0x000000aa82827220 */ /* 0x080fe20000410000 */
[-C--:B------:R-:W-:Y:S01]  /*ca00*/  FMUL.FTZ R131, R131, R170.reuse ;  /* 0x000000aa83837220 */ /* 0x080fe20000410000 */
[----:B------:R-:W-:Y:S01]  /*ca10*/  ISETP.NE.AND P1, PT, R196, R163, PT ;  /* 0x000000a3c400720c */ /* 0x000fe20003f25270 */
[-C--:B------:R-:W-:Y:S01]  /*ca20*/  FMUL.FTZ R134, R134, R170.reuse ;  /* 0x000000aa86867220 */ /* 0x080fe20000410000 */
[----:B------:R-:W-:Y:S01]  /*ca30*/  MUFU.EX2 R182, R182 ;  /* 0x000000b600b67308 */ /* 0x000fe20000000800 */
        /* <DEDUP_REMOVED lines=8> */
[----:B----4-:R-:W-:Y:S01]  /*cac0*/  FMNMX.FTZ R15, R15, R159, !PT ;  /* 0x0000009f0f0f7209 */ /* 0x010fe20007810000 */
[-C--:B------:R-:W-:Y:S01]  /*cad0*/  FMUL.FTZ R150, R150, R170.reuse ;  /* 0x000000aa96967220 */ /* 0x080fe20000410000 */
[----:B------:R2:W3:Y:S01]  /*cae0*/  MUFU.EX2 R159, R166 ;  /* 0x000000a6009f7308 */ /* 0x0004e20000000800 */
[----:B------:R-:W-:Y:S01]  /*caf0*/  FMUL.FTZ R151, R151, R170 ;  /* 0x000000aa97977220 */ /* 0x000fe20000410000 */
[----:B------:R-:W-:-:S04]  /*cb00*/  FSETP.NEU.FTZ.AND P2, PT, R15, -INF , PT ;  /* 0xff8000000f00780b */ /* 0x000fc80003f5d000 */
[----:B------:R-:W-:Y:S01]  /*cb10*/  FSEL R163, R15, RZ, P2 ;  /* 0x000000ff0fa37208 */ /* 0x000fe20001000000 */
[----:B--2---:R-:W-:-:S04]  /*cb20*/  @!P1 IMAD R166, R219, 0x40, R197 ;  /* 0x00000040dba69824 */ /* 0x004fc800078e02c5 */
[----:B------:R-:W-:Y:S01]  /*cb30*/  FADD.FTZ R163, -R163, R217 ;  /* 0x000000d9a3a37221 */ /* 0x000fe20000010100 */
[-C--:B------:R-:W-:Y:S01]  /*cb40*/  FMUL.FTZ R217, R15, R12.reuse ;  /* 0x0000000c0fd97220 */ /* 0x080fe20000410000 */
[----:B------:R-:W-:Y:S02]  /*cb50*/  @!P1 IMAD R166, R166, 0x4, R2 ;  /* 0x00000004a6a69824 */ /* 0x000fe400078e0202 */
[-C--:B------:R-:W-:Y:S02]  /*cb60*/  FMUL.FTZ R163, R163, R12.reuse ;  /* 0x0000000ca3a37220 */ /* 0x080fe40000410000 */
[----:B------:R-:W-:Y:S01]  /*cb70*/  FSEL R217, R217, RZ, P2 ;  /* 0x000000ffd9d97208 */ /* 0x000fe20001000000 */
[----:B------:R-:W-:Y:S01]  /*cb80*/  @!P1 STS [R166+0x28820], R170 ;  /* 0x028820aaa6009388 */ /* 0x000fe20000000800 */
[----:B------:R-:W2:Y:S01]  /*cb90*/  MUFU.EX2 R173, R163 ;  /* 0x000000a300ad7308 */ /* 0x000ea20000000800 */
[----:B---3--:R-:W-:Y:S01]  /*cba0*/  FADD.FTZ R3, R159, R3 ;  /* 0x000000039f037221 */ /* 0x008fe20000010000 */
[----:B------:R-:W-:Y:S01]  /*cbb0*/  F2FP.F16.F32.PACK_AB R159, R167, R159 ;  /* 0x0000009fa79f723e */ /* 0x000fe200000000ff */
        /* <DEDUP_REMOVED lines=10> */
[-CC-:B------:R-:W-:Y:S01]  /*cc60*/  FFMA.FTZ R169, R169, R12.reuse, -R217.reuse ;  /* 0x0000000ca9a97223 */ /* 0x180fe200000108d9 */
[-CC-:B------:R-:W-:Y:S01]  /*cc70*/  FFMA.FTZ R172, R172, R12.reuse, -R217.reuse ;  /* 0x0000000cacac7223 */ /* 0x180fe200000108d9 */
[-CC-:B------:R-:W-:Y:S01]  /*cc80*/  FFMA.FTZ R154, R154, R12.reuse, -R217.reuse ;  /* 0x0000000c9a9a7223 */ /* 0x180fe200000108d9 */
[-CC-:B------:R-:W-:Y:S01]  /*cc90*/  FFMA.FTZ R176, R176, R12.reuse, -R217.reuse ;  /* 0x0000000cb0b07223 */ /* 0x180fe200000108d9 */
[----:B------:R-:W4:Y:S01]  /*cca0*/  MUFU.EX2 R224, R224 ;  /* 0x000000e000e07308 */ /* 0x000f220000000800 */
[----:B--2---:R2:W-:Y:S01]  /*ccb0*/  @!P1 STS [R166+0x28800], R173 ;  /* 0x028800ada6009388 */ /* 0x0045e20000000800 */
[-CC-:B------:R-:W-:Y:S01]  /*ccc0*/  FFMA.FTZ R177, R177, R12.reuse, -R217.reuse ;  /* 0x0000000cb1b17223 */ /* 0x180fe200000108d9 */
[-CC-:B------:R-:W-:Y:S01]  /*ccd0*/  FFMA.FTZ R181, R181, R12.reuse, -R217.reuse ;  /* 0x0000000cb5b57223 */ /* 0x180fe200000108d9 */
[----:B------:R-:W-:Y:S01]  /*cce0*/  FFMA.FTZ R180, R180, R12, -R217 ;  /* 0x0000000cb4b47223 */ /* 0x000fe200000108d9 */
[-C--:B------:R-:W-:Y:S01]  /*ccf0*/  FMUL.FTZ R24, R24, R173.reuse ;  /* 0x000000ad18187220 */ /* 0x080fe20000410000 */
[-C--:B------:R-:W-:Y:S01]  /*cd00*/  FMUL.FTZ R25, R25, R173.reuse ;  /* 0x000000ad19197220 */ /* 0x080fe20000410000 */
[-C--:B------:R-:W-:Y:S01]  /*cd10*/  FMUL.FTZ R28, R28, R173.reuse ;  /* 0x000000ad1c1c7220 */ /* 0x080fe20000410000 */
[----:B------:R-:W5:Y:S01]  /*cd20*/  MUFU.EX2 R156, R156 ;  /* 0x0000009c009c7308 */ /* 0x000f620000000800 */
[-C--:B------:R-:W-:Y:S01]  /*cd30*/  FMUL.FTZ R29, R29, R173.reuse ;  /* 0x000000ad1d1d7220 */ /* 0x080fe20000410000 */
[-C--:B------:R-:W-:Y:S01]  /*cd40*/  FMUL.FTZ R32, R32, R173.reuse ;  /* 0x000000ad20207220 */ /* 0x080fe20000410000 */
[-C--:B------:R-:W-:Y:S01]  /*cd50*/  FMUL.FTZ R33, R33, R173.reuse ;  /* 0x000000ad21217220 */ /* 0x080fe20000410000 */
[-C--:B------:R-:W-:Y:S01]  /*cd60*/  FMUL.FTZ R36, R36, R173.reuse ;  /* 0x000000ad24247220 */ /* 0x080fe20000410000 */
[-C--:B------:R-:W-:Y:S01]  /*cd70*/  FMUL.FTZ R37, R37, R173.reuse ;  /* 0x000000ad25257220 */ /* 0x080fe20000410000 */
[-C--:B------:R-:W-:Y:S01]  /*cd80*/  FMUL.FTZ R40, R40, R173.reuse ;  /* 0x000000ad28287220 */ /* 0x080fe20000410000 */
[-C--:B------:R-:W-:Y:S01]  /*cd90*/  FMUL.FTZ R41, R41, R173.reuse ;  /* 0x000000ad29297220 */ /* 0x080fe20000410000 */
[----:B--2---:R2:W0:Y:S01]  /*cda0*/  MUFU.EX2 R166, R157 ;  /* 0x0000009d00a67308 */ /* 0x0044220000000800 */
        /* <DEDUP_REMOVED lines=9> */
[----:B---3--:R-:W-:Y:S01]  /*ce40*/  FFMA.FTZ R158, R173, R0, R152 ;  /* 0x00000000ad9e7223 */ /* 0x008fe20000010098 */
[----:B------:R-:W-:Y:S01]  /*ce50*/  FADD.FTZ R0, R167, R3 ;  /* 0x00000003a7007221 */ /* 0x000fe20000010000 */
[C---:B----4-:R-:W-:Y:S01]  /*ce60*/  F2FP.F16.F32.PACK_AB R152, R224.reuse, R152 ;  /* 0x00000098e098723e */ /* 0x050fe200000000ff */
[-C--:B------:R-:W-:Y:S01]  /*ce70*/  FMUL.FTZ R57, R57, R173.reuse ;  /* 0x000000ad39397220 */ /* 0x080fe20000410000 */
[----:B------:R-:W-:Y:S01]  /*ce80*/  FADD.FTZ R158, R224, R158 ;  /* 0x0000009ee09e7221 */ /* 0x000fe20000010000 */
[-C--:B------:R-:W-:Y:S01]  /*ce90*/  FMUL.FTZ R60, R60, R173.reuse ;  /* 0x000000ad3c3c7220 */ /* 0x080fe20000410000 */
[----:B------:R-:W2:Y:S01]  /*cea0*/  MUFU.EX2 R161, R161 ;  /* 0x000000a100a17308 */ /* 0x000ea20000000800 */
[-C--:B------:R-:W-:Y:S01]  /*ceb0*/  FMUL.FTZ R61, R61, R173.reuse ;  /* 0x000000ad3d3d7220 */ /* 0x080fe20000410000 */
[----:B-----5:R-:W-:Y:S01]  /*cec0*/  FADD.FTZ R158, R156, R158 ;  /* 0x0000009e9c9e7221 */ /* 0x020fe20000010000 */
[-C--:B------:R-:W-:Y:S01]  /*ced0*/  FMUL.FTZ R64, R64, R173.reuse ;  /* 0x000000ad40407220 */ /* 0x080fe20000410000 */
[-C--:B------:R-:W-:Y:S01]  /*cee0*/  FMUL.FTZ R65, R65, R173.reuse ;  /* 0x000000ad41417220 */ /* 0x080fe20000410000 */
[-C--:B------:R-:W-:Y:S01]  /*cef0*/  FMUL.FTZ R68, R68, R173.reuse ;  /* 0x000000ad44447220 */ /* 0x080fe20000410000 */
[----:B0-----:R-:W-:Y:S01]  /*cf00*/  FADD.FTZ R158, R166, R158 ;  /* 0x0000009ea69e7221 */ /* 0x001fe20000010000 */
[-C--:B------:R-:W-:Y:S01]  /*cf10*/  FMUL.FTZ R69, R69, R173.reuse ;  /* 0x000000ad45457220 */ /* 0x080fe20000410000 */
[----:B------:R-:W0:Y:S01]  /*cf20*/  MUFU.EX2 R164, R164 ;  /* 0x000000a400a47308 */ /* 0x000e220000000800 */
[-C--:B------:R-:W-:Y:S01]  /*cf30*/  FMUL.FTZ R72, R72, R173.reuse ;  /* 0x000000ad48487220 */ /* 0x080fe20000410000 */
[----:B-1----:R-:W-:Y:S01]  /*cf40*/  FADD.FTZ R158, R160, R158 ;  /* 0x0000009ea09e7221 */ /* 0x002fe20000010000 */
[-C--:B------:R-:W-:Y:S01]  /*cf50*/  FMUL.FTZ R73, R73, R173.reuse ;  /* 0x000000ad49497220 */ /* 0x080fe20000410000 */
[-C--:B------:R-:W-:Y:S01]  /*cf60*/  FMUL.FTZ R76, R76, R173.reuse ;  /* 0x000000ad4c4c7220 */ /* 0x080fe20000410000 */
[-C--:B------:R-:W-:Y:S01]  /*cf70*/  FMUL.FTZ R77, R77, R173.reuse ;  /* 0x000000ad4d4d7220 */ /* 0x080fe20000410000 */
        /* <DEDUP_REMOVED lines=35> */
[-C--:B------:R-:W-:Y:S01]  /*d1b0*/  FMUL.FTZ R136, R136, R173.reuse ;  /* 0x000000ad88887220 */ /* 0x080fe20000410000 */
[-C--:B------:R-:W-:Y:S01]  /*d1c0*/  FMUL.FTZ R137, R137, R173.reuse ;  /* 0x000000ad89897220 */ /* 0x080fe20000410000 */
[-C--:B------:R-:W-:Y:S01]  /*d1d0*/  FMUL.FTZ R140, R140, R173.reuse ;  /* 0x000000ad8c8c7220 */ /* 0x080fe20000410000 */
[-C--:B------:R-:W-:Y:S01]  /*d1e0*/  FMUL.FTZ R141, R141, R173.reuse ;  /* 0x000000ad8d8d7220 */ /* 0x080fe20000410000 */
[-C--:B------:R-:W-:Y:S01]  /*d1f0*/  FMUL.FTZ R144, R144, R173.reuse ;  /* 0x000000ad90907220 */ /* 0x080fe20000410000 */
[-C--:B------:R-:W-:Y:S01]  /*d200*/  FMUL.FTZ R145, R145, R173.reuse ;  /* 0x000000ad91917220 */ /* 0x080fe20000410000 */
[-C--:B------:R-:W-:Y:S01]  /*d210*/  FMUL.FTZ R148, R148, R173.reuse ;  /* 0x000000ad94947220 */ /* 0x080fe20000410000 */
[----:B------:R5:W4:Y:S01]  /*d220*/  MUFU.EX2 R3, R154 ;  /* 0x0000009a00037308 */ /* 0x000b220000000800 */
[----:B------:R-:W-:-:S07]  /*d230*/  FMUL.FTZ R149, R149, R173 ;  /* 0x000000ad95957220 */ /* 0x000fce0000410000 */
[----:B------:R-:W4:Y:S01]  /*d240*/  MUFU.EX2 R176, R176 ;  /* 0x000000b000b07308 */ /* 0x000f220000000800 */
[----:B-----5:R-:W-:Y:S01]  /*d250*/  F2FP.F16.F32.PACK_AB R154, R166, R156 ;  /* 0x0000009ca69a723e */ /* 0x020fe200000000ff */
[----:B------:R-:W-:Y:S01]  /*d260*/  BAR.SYNC.DEFER_BLOCKING 0xf, 0x100 ;  /* 0x03c4000000007b1d */ /* 0x000fe20000010000 */
[----:B------:R-:W-:Y:S01]  /*d270*/  F2FP.F16.F32.PACK_AB R156, R161, R160 ;  /* 0x000000a0a19c723e */ /* 0x000fe200000000ff */
[----:B-1----:R-:W-:Y:S01]  /*d280*/  FADD.FTZ R160, R165, R158 ;  /* 0x0000009ea5a07221 */ /* 0x002fe20000010000 */
[----:B------:R-:W-:Y:S01]  /*d290*/  FADD.FTZ R161, R225, R0 ;  /* 0x00000000e1a17221 */ /* 0x000fe20000010000 */
[----:B------:R-:W-:Y:S02]  /*d2a0*/  F2FP.F16.F32.PACK_AB R158, R165, R164 ;  /* 0x000000a4a59e723e */ /* 0x000fe400000000ff */
[----:B--2---:R-:W-:Y:S01]  /*d2b0*/  FADD.FTZ R160, R168, R160 ;  /* 0x000000a0a8a07221 */ /* 0x004fe20000010000 */
[C---:B------:R-:W-:Y:S01]  /*d2c0*/  FADD.FTZ R164, R171.reuse, R161 ;  /* 0x000000a1aba47221 */ /* 0x040fe20000010000 */
[----:B------:R-:W1:Y:S01]  /*d2d0*/  MUFU.EX2 R177, R177 ;  /* 0x000000b100b17308 */ /* 0x000e620000000800 */
[----:B------:R-:W-:Y:S01]  /*d2e0*/  F2FP.F16.F32.PACK_AB R161, R171, R225 ;  /* 0x000000e1aba1723e */ /* 0x000fe200000000ff */
[----:B0-----:R-:W-:Y:S01]  /*d2f0*/  FADD.FTZ R0, R169, R160 ;  /* 0x000000a0a9007221 */ /* 0x001fe20000010000 */
[----:B---3--:R-:W-:Y:S01]  /*d300*/  FADD.FTZ R164, R163, R164 ;  /* 0x000000a4a3a47221 */ /* 0x008fe20000010000 */
[----:B------:R-:W-:-:S02]  /*d310*/  F2FP.F16.F32.PACK_AB R160, R169, R168 ;  /* 0x000000a8a9a0723e */ /* 0x000fc400000000ff */
[----:B----4-:R-:W-:Y:S01]  /*d320*/  FADD.FTZ R0, R162, R0 ;  /* 0x00000000a2007221 */ /* 0x010fe20000010000 */
[----:B------:R-:W-:Y:S01]  /*d330*/  FADD.FTZ R164, R175, R164 ;  /* 0x000000a4afa47221 */ /* 0x000fe20000010000 */
[----:B------:R-:W0:Y:S01]  /*d340*/  MUFU.EX2 R166, R180 ;  /* 0x000000b400a67308 */ /* 0x000e220000000800 */
[C---:B------:R-:W-:Y:S01]  /*d350*/  F2FP.F16.F32.PACK_AB R162, R3.reuse, R162 ;  /* 0x000000a203a2723e */ /* 0x040fe200000000ff */
[----:B------:R-:W-:Y:S01]  /*d360*/  FADD.FTZ R0, R3, R0 ;  /* 0x0000000003007221 */ /* 0x000fe20000010000 */
[----:B------:R-:W-:Y:S01]  /*d370*/  FADD.FTZ R3, R178, R164 ;  /* 0x000000a4b2037221 */ /* 0x000fe20000010000 */
[----:B------:R-:W-:Y:S02]  /*d380*/  F2FP.F16.F32.PACK_AB R163, R175, R163 ;  /* 0x000000a3afa3723e */ /* 0x000fe400000000ff */
[----:B------:R-:W-:Y:S01]  /*d390*/  FADD.FTZ R0, R176, R0 ;  /* 0x00000000b0007221 */ /* 0x000fe20000010000 */
[----:B------:R-:W-:Y:S01]  /*d3a0*/  FADD.FTZ R3, R179, R3 ;  /* 0x00000003b3037221 */ /* 0x000fe20000010000 */
[----:B------:R-:W2:Y:S01]  /*d3b0*/  MUFU.EX2 R167, R183 ;  /* 0x000000b700a77308 */ /* 0x000ea20000000800 */
[C---:B-1----:R-:W-:Y:S01]  /*d3c0*/  F2FP.F16.F32.PACK_AB R164, R177.reuse, R176 ;  /* 0x000000b0b1a4723e */ /* 0x042fe200000000ff */
[----:B------:R-:W-:Y:S01]  /*d3d0*/  FADD.FTZ R0, R177, R0 ;  /* 0x00000000b1007221 */ /* 0x000fe20000010000 */
[----:B------:R-:W-:Y:S01]  /*d3e0*/  FADD.FTZ R3, R182, R3 ;  /* 0x00000003b6037221 */ /* 0x000fe20000010000 */
[----:B------:R-:W-:Y:S01]  /*d3f0*/  F2FP.F16.F32.PACK_AB R165, R179, R178 ;  /* 0x000000b2b3a5723e */ /* 0x000fe200000000ff */
[----:B------:R1:W-:Y:S03]  /*d400*/  STSM.16.M88.4 [R216+0x26800], R152 ;  /* 0x02680098d8007844 */ /* 0x0003e60000000200 */
[----:B------:R-:W3:Y:S01]  /*d410*/  MUFU.EX2 R181, R181 ;  /* 0x000000b500b57308 */ /* 0x000ee20000000800 */
[----:B0-----:R-:W-:Y:S01]  /*d420*/  FADD.FTZ R0, R166, R0 ;  /* 0x00000000a6007221 */ /* 0x001fe20000010000 */
[----:B------:R1:W-:Y:S04]  /*d430*/  STSM.16.M88.4 [R218], R156 ;  /* 0x0000009cda007844 */ /* 0x0003e80000000200 */
[----:B------:R1:W-:Y:S01]  /*d440*/  STSM.16.M88.4 [R222], R160 ;  /* 0x000000a0de007844 */ /* 0x0003e20000000200 */
[C---:B--2---:R-:W-:Y:S01]  /*d450*/  FADD.FTZ R3, R167.reuse, R3 ;  /* 0x00000003a7037221 */ /* 0x044fe20000010000 */
[----:B------:R-:W-:-:S02]  /*d460*/  F2FP.F16.F32.PACK_AB R167, R167, R182 ;  /* 0x000000b6a7a7723e */ /* 0x000fc400000000ff */
[C---:B---3--:R-:W-:Y:S01]  /*d470*/  F2FP.F16.F32.PACK_AB R166, R181.reuse, R166 ;  /* 0x000000a6b5a6723e */ /* 0x048fe200000000ff */
[----:B------:R-:W-:-:S04]  /*d480*/  FADD.FTZ R0, R181, R0 ;  /* 0x00000000b5007221 */ /* 0x000fc80000010000 */
[----:B------:R1:W-:Y:S01]  /*d490*/  STSM.16.M88.4 [R221], R164 ;  /* 0x000000a4dd007844 */ /* 0x0003e20000000200 */
[----:B------:R-:W-:Y:S05]  /*d4a0*/  @!P0 BRA `(.L_x_4630) ;  /* 0x0000000000048947 */ /* 0x000fea0003800000 */
[----:B------:R-:W-:Y:S01]  /*d4b0*/  BPT.TRAP 0x1 ;  /* 0x000000040000795c */ /* 0x000fe20000300000 */
.L_x_4630:
[----:B------:R0:W2:Y:S01]  /*d4c0*/  SYNCS.PHASECHK.TRANS64.TRYWAIT P1, [R187+URZ+0x28c50], R213 ;  /* 0x028c50d5bb0075a7 */ /* 0x0000a2000802017f */
[----:B------:R-:W-:Y:S05]  /*d4d0*/  @!P0 BRA `(.L_x_4631) ;  /* 0x0000000000048947 */ /* 0x000fea0003800000 */
[----:B------:R-:W-:Y:S01]  /*d4e0*/  BPT.TRAP 0x1 ;  /* 0x000000040000795c */ /* 0x000fe20000300000 */
.L_x_4631:
[----:B------:R-:W-:Y:S04]  /*d4f0*/  BSSY B2, `(.L_x_4632) ;  /* 0x0000004000027945 */ /* 0x000fe80003800000 */
[----:B--2---:R-:W-:Y:S05]  /*d500*/  @P1 BRA `(.L_x_4633) ;  /* 0x0000000000081947 */ /* 0x004fea0003800000 */
[----:B------:R-:W2:Y:S02]  /*d510*/  SYNCS.PHASECHK.TRANS64.TRYWAIT P1, [R187+URZ+0x28c50], R213 ;  /* 0x028c50d5bb0075a7 */ /* 0x000ea4000802017f */
[----:B--2---:R-:W-:Y:S05]  /*d520*/  @!P1 BRA `(.L_x_4634) ;  /* 0x000000e000489947 */ /* 0x004fea0003800000 */
.L_x_4633:
[----:B------:R-:W-:Y:S05]  /*d530*/  BSYNC B2 ;  /* 0x0000000000027941 */ /* 0x000fea0003800000 */
.L_x_4632:
        /* <DEDUP_REMOVED lines=14> */
[----:B------:R-:W-:Y:S01]  /*d620*/  VIADD R168, R168, 0x180 ;  /* 0x00000180a8a87836 */ /* 0x000fe20000000000 */
[----:B------:R-:W-:-:S14]  /*d630*/  MOV R153, 0x40000040 ;  /* 0x4000004000997802 */ /* 0x000fdc0000000f00 */
        /* <DEDUP_REMOVED lines=24> */
.L_x_4635:
[C---:B------:R-:W-:Y:S01]  /*d7c0*/  ISETP.GT.AND P1, PT, R186.reuse, R21, PT ;  /* 0x00000015ba00720c */ /* 0x040fe20003f24270 */
[----:B0-2---:R-:W-:Y:S02]  /*d7d0*/  VIADD R187, R187, 0x28c60 ;  /* 0x00028c60bbbb7836 */ /* 0x005fe40000000000 */
        /* <DEDUP_REMOVED lines=8> */
.L_x_4623:
[----:B------:R-:W-:-:S07]  /*d860*/  IMAD.MOV.U32 R213, RZ, RZ, R186 ;  /* 0x000000ffffd57224 */ /* 0x000fce00078e00ba */
.L_x_4622:
[----:B------:R-:W-:Y:S05]  /*d870*/  BSYNC B1 ;  /* 0x0000000000017941 */ /* 0x000fea0003800000 */
.L_x_4621:
[----:B------:R-:W-:Y:S01]  /*d880*/  ISETP.GE.AND P1, PT, R213, RZ, PT ;  /* 0x000000ffd500720c */ /* 0x000fe20003f26270 */
[----:B------:R-:W-:-:S12]  /*d890*/  BSSY B0, `(.L_x_4637) ;  /* 0x00001a7000007945 */ /* 0x000fd80003800000 */
[----:B------:R-:W-:Y:S05]  /*d8a0*/  @!P1 BRA `(.L_x_4638) ;  /* 0x0000001800949947 */ /* 0x000fea0003800000 */
[----:B------:R-:W-:Y:S01]  /*d8b0*/  MOV R185, R13 ;  /* 0x0000000d00b97202 */ /* 0x000fe20000000f00 */
[----:B------:R-:W-:Y:S02]  /*d8c0*/  IMAD.MOV.U32 R184, RZ, RZ, R15 ;  /* 0x000000ffffb87224 */ /* 0x000fe400078e000f */
[----:B0-----:R-:W-:-:S07]  /*d8d0*/  IMAD.MOV.U32 R187, RZ, RZ, R18 ;  /* 0x000000ffffbb7224 */ /* 0x001fce00078e0012 */
.L_x_4651:
[----:B------:R-:W-:-:S05]  /*d8e0*/  VIADD R18, R187, 0x1 ;  /* 0x00000001bb127836 */ /* 0x000fca0000000000 */
[----:B------:R-:W-:-:S04]  /*d8f0*/  ISETP.NE.AND P1, PT, R18, 0x2, PT ;  /* 0x000000021200780c */ /* 0x000fc80003f25270 */
[----:B------:R-:W-:Y:S02]  /*d900*/  SEL R12, RZ, 0x1, P1 ;  /* 0x00000001ff0c7807 */ /* 0x000fe40000800000 */
[----:B------:R-:W-:Y:S02]  /*d910*/  SEL R18, R18, RZ, P1 ;  /* 0x000000ff12127207 */ /* 0x000fe40000800000 */
[----:B------:R-:W-:Y:S01]  /*d920*/  LOP3.LUT R19, R19, R12, RZ, 0x3c, !PT ;  /* 0x0000000c13137212 */ /* 0x000fe200078e3cff */
[----:B-1----:R-:W-:Y:S06]  /*d930*/  @!P0 BRA `(.L_x_4639) ;  /* 0x0000000000048947 */ /* 0x002fec0003800000 */
[----:B------:R-:W-:Y:S01]  /*d940*/  BPT.TRAP 0x1 ;  /* 0x000000040000795c */ /* 0x000fe20000300000 */
.L_x_4639:
[----:B------:R-:W-:Y:S01]  /*d950*/  IMAD R21, R18, 0x8, R2 ;  /* 0x0000000812157824 */ /* 0x000fe200078e0202 */
[----:B------:R-:W-:-:S04]  /*d960*/  SHF.L.U32 R217, R19, 0x1f, RZ ;  /* 0x0000001f13d97819 */ /* 0x000fc800000006ff */
[----:B------:R0:W1:Y:S01]  /*d970*/  SYNCS.PHASECHK.TRANS64.TRYWAIT P1, [R21+URZ+0x28c30], R217 ;  /* 0x028c30d9150075a7 */ /* 0x000062000802017f */
[----:B------:R-:W-:Y:S05]  /*d980*/  @!P0 BRA `(.L_x_4640) ;  /* 0x0000000000048947 */ /* 0x000fea0003800000 */
[----:B------:R-:W-:Y:S01]  /*d990*/  BPT.TRAP 0x1 ;  /* 0x000000040000795c */ /* 0x000fe20000300000 */
.L_x_4640:
[----:B------:R-:W-:Y:S01]  /*d9a0*/  BSSY B1, `(.L_x_4641) ;  /* 0x0000006000017945 */ /* 0x000fe20003800000 */
[----:B------:R-:W-:Y:S02]  /*d9b0*/  IMAD R154, R18, 0x200, R20 ;  /* 0x00000200129a7824 */ /* 0x000fe400078e0214 */
[----:B------:R-:W-:Y:S01]  /*d9c0*/  IMAD.MOV.U32 R155, RZ, RZ, 0x40000040 ;  /* 0x40000040ff9b7424 */ /* 0x000fe200078e00ff */
[----:B-1----:R-:W-:Y:S06]  /*d9d0*/  @P1 BRA `(.L_x_4642) ;  /* 0x0000000000081947 */ /* 0x002fec0003800000 */
[----:B------:R-:W1:Y:S02]  /*d9e0*/  SYNCS.PHASECHK.TRANS64.TRYWAIT P1, [R21+URZ+0x28c30], R217 ;  /* 0x028c30d9150075a7 */ /* 0x000e64000802017f */
[----:B-1----:R-:W-:Y:S05]  /*d9f0*/  @!P1 BRA `(.L_x_4643) ;  /* 0x000000dc00289947 */ /* 0x002fea0003800000 */
.L_x_4642:
[----:B------:R-:W-:Y:S05]  /*da00*/  BSYNC B1 ;  /* 0x0000000000017941 */ /* 0x000fea0003800000 */
.L_x_4641:
        /* <DEDUP_REMOVED lines=8> */
[----:B------:R-:W-:Y:S01]  /*da90*/  IADD3 R154, R154, 0x6, RZ ;  /* 0x000000069a9a7810 */ /* 0x000fe20007ffe0ff */
        /* <DEDUP_REMOVED lines=27> */
.L_x_4644:
        /* <DEDUP_REMOVED lines=17> */
[----:B--2---:R-:W-:Y:S01]  /*dd60*/  FMNMX.FTZ R13, R12, R13, !PT ;  /* 0x0000000d0c0d7209 */ /* 0x004fe20007810000 */
[----:B------:R-:W-:-:S04]  /*dd70*/  IMAD.U32 R12, RZ, RZ, UR36 ;  /* 0x00000024ff0c7e24 */ /* 0x000fc8000f8e00ff */
[----:B------:R-:W2:Y:S02]  /*dd80*/  SHFL.BFLY PT, R15, R13, 0x1, 0x1f ;  /* 0x0c201f000d0f7f89 */ /* 0x000ea400000e0000 */
[----:B--2---:R-:W-:-:S05]  /*dd90*/  FMNMX.FTZ R15, R13, R15, !PT ;  /* 0x0000000f0d0f7209 */ /* 0x004fca0007810000 */
        /* <DEDUP_REMOVED lines=32> */
[-C--:B------:R-:W-:Y:S01]  /*dfa0*/  FMUL.FTZ R25, R25, R164.reuse ;  /* 0x000000a419197220 */ /* 0x080fe20000410000 */
[----:B------:R-:W-:Y:S01]  /*dfb0*/  FMNMX.FTZ R13, R158, R13, !PT ;  /* 0x0000000d9e0d7209 */ /* 0x000fe20007810000 */
[-C--:B------:R-:W-:Y:S01]  /*dfc0*/  FMUL.FTZ R28, R28, R164.reuse ;  /* 0x000000a41c1c7220 */ /* 0x080fe20000410000 */
[----:B------:R-:W-:Y:S01]  /*dfd0*/  FMUL.FTZ R29, R29, R164 ;  /* 0x000000a41d1d7220 */ /* 0x000fe20000410000 */
[----:B------:R-:W2:Y:S01]  /*dfe0*/  MUFU.EX2 R157, R157 ;  /* 0x0000009d009d7308 */ /* 0x000ea20000000800 */
[----:B------:R-:W-:Y:S01]  /*dff0*/  FMNMX.FTZ R13, R159, R13, !PT ;  /* 0x0000000d9f0d7209 */ /* 0x000fe20007810000 */
[C---:B----4-:R-:W-:Y:S01]  /*e000*/  FADD.FTZ R0, R153.reuse, R0 ;  /* 0x0000000099007221 */ /* 0x050fe20000010000 */
[----:B------:R-:W-:Y:S01]  /*e010*/  F2FP.F16.F32.PACK_AB R184, R153, R152 ;  /* 0x0000009899b8723e */ /* 0x000fe200000000ff */
[-C--:B------:R-:W-:Y:S01]  /*e020*/  FMUL.FTZ R32, R32, R164.reuse ;  /* 0x000000a420207220 */ /* 0x080fe20000410000 */
[----:B------:R-:W-:Y:S01]  /*e030*/  FMNMX.FTZ R13, R162, R13, !PT ;  /* 0x0000000da20d7209 */ /* 0x000fe20007810000 */
[-C--:B------:R-:W-:Y:S01]  /*e040*/  FMUL.FTZ R33, R33, R164.reuse ;  /* 0x000000a421217220 */ /* 0x080fe20000410000 */
[-C--:B------:R-:W-:Y:S01]  /*e050*/  FMUL.FTZ R36, R36, R164.reuse ;  /* 0x000000a424247220 */ /* 0x080fe20000410000 */
[----:B------:R-:W4:Y:S01]  /*e060*/  MUFU.EX2 R152, R160 ;  /* 0x000000a000987308 */ /* 0x000f220000000800 */
[----:B------:R-:W-:Y:S01]  /*e070*/  FMNMX.FTZ R13, R163, R13, !PT ;  /* 0x0000000da30d7209 */ /* 0x000fe20007810000 */
[----:B---3--:R-:W-:Y:S01]  /*e080*/  FADD.FTZ R0, R156, R0 ;  /* 0x000000009c007221 */ /* 0x008fe20000010000 */
[-C--:B------:R-:W-:Y:S01]  /*e090*/  FMUL.FTZ R37, R37, R164.reuse ;  /* 0x000000a425257220 */ /* 0x080fe20000410000 */
[-C--:B------:R-:W-:Y:S01]  /*e0a0*/  FMUL.FTZ R40, R40, R164.reuse ;  /* 0x000000a428287220 */ /* 0x080fe20000410000 */
[----:B------:R-:W-:Y:S01]  /*e0b0*/  FMNMX.FTZ R13, R166, R13, !PT ;  /* 0x0000000da60d7209 */ /* 0x000fe20007810000 */
[-C--:B------:R-:W-:Y:S01]  /*e0c0*/  FMUL.FTZ R41, R41, R164.reuse ;  /* 0x000000a429297220 */ /* 0x080fe20000410000 */
[----:B------:R-:W-:Y:S01]  /*e0d0*/  FMUL.FTZ R44, R44, R164 ;  /* 0x000000a42c2c7220 */ /* 0x000fe20000410000 */
[----:B------:R-:W3:Y:S01]  /*e0e0*/  MUFU.EX2 R219, R219 ;  /* 0x000000db00db7308 */ /* 0x000ee20000000800 */
[----:B------:R-:W-:Y:S01]  /*e0f0*/  FMNMX.FTZ R13, R167, R13, !PT ;  /* 0x0000000da70d7209 */ /* 0x000fe20007810000 */
[C---:B--2---:R-:W-:Y:S01]  /*e100*/  FADD.FTZ R0, R157.reuse, R0 ;  /* 0x000000009d007221 */ /* 0x044fe20000010000 */
[----:B------:R-:W-:Y:S01]  /*e110*/  F2FP.F16.F32.PACK_AB R186, R157, R156 ;  /* 0x0000009c9dba723e */ /* 0x000fe200000000ff */
[-C--:B------:R-:W-:Y:S01]  /*e120*/  FMUL.FTZ R45, R45, R164.reuse ;  /* 0x000000a42d2d7220 */ /* 0x080fe20000410000 */
[----:B------:R-:W-:Y:S01]  /*e130*/  FMNMX.FTZ R13, R170, R13, !PT ;  /* 0x0000000daa0d7209 */ /* 0x000fe20007810000 */
[-C--:B------:R-:W-:Y:S01]  /*e140*/  FMUL.FTZ R48, R48, R164.reuse ;  /* 0x000000a430307220 */ /* 0x080fe20000410000 */
[-C--:B------:R-:W-:Y:S01]  /*e150*/  FMUL.FTZ R49, R49, R164.reuse ;  /* 0x000000a431317220 */ /* 0x080fe20000410000 */
[----:B------:R-:W-:Y:S01]  /*e160*/  MUFU.EX2 R157, R165 ;  /* 0x000000a5009d7308 */ /* 0x000fe20000000800 */
[----:B------:R-:W-:Y:S01]  /*e170*/  FMNMX.FTZ R13, R171, R13, !PT ;  /* 0x0000000dab0d7209 */ /* 0x000fe20007810000 */
[----:B----4-:R-:W-:Y:S01]  /*e180*/  FADD.FTZ R0, R152, R0 ;  /* 0x0000000098007221 */ /* 0x010fe20000010000 */
[-C--:B------:R-:W-:Y:S01]  /*e190*/  FMUL.FTZ R52, R52, R164.reuse ;  /* 0x000000a434347220 */ /* 0x080fe20000410000 */
[-C--:B------:R-:W-:Y:S01]  /*e1a0*/  FMUL.FTZ R53, R53, R164.reuse ;  /* 0x000000a435357220 */ /* 0x080fe20000410000 */
[----:B------:R-:W-:Y:S01]  /*e1b0*/  FMNMX.FTZ R13, R174, R13, !PT ;  /* 0x0000000dae0d7209 */ /* 0x000fe20007810000 */
[-C--:B------:R-:W-:Y:S01]  /*e1c0*/  FMUL.FTZ R56, R56, R164.reuse ;  /* 0x000000a438387220 */ /* 0x080fe20000410000 */
[----:B------:R-:W-:Y:S01]  /*e1d0*/  FMUL.FTZ R57, R57, R164 ;  /* 0x000000a439397220 */ /* 0x000fe20000410000 */
[----:B------:R-:W2:Y:S01]  /*e1e0*/  MUFU.EX2 R161, R161 ;  /* 0x000000a100a17308 */ /* 0x000ea20000000800 */
[----:B------:R-:W-:Y:S01]  /*e1f0*/  FMNMX.FTZ R13, R175, R13, !PT ;  /* 0x0000000daf0d7209 */ /* 0x000fe20007810000 */
[C---:B---3--:R-:W-:Y:S01]  /*e200*/  FADD.FTZ R0, R219.reuse, R0 ;  /* 0x00000000db007221 */ /* 0x048fe20000010000 */
[----:B------:R-:W-:Y:S01]  /*e210*/  F2FP.F16.F32.PACK_AB R152, R219, R152 ;  /* 0x00000098db98723e */ /* 0x000fe200000000ff */
[-C--:B------:R-:W-:Y:S01]  /*e220*/  FMUL.FTZ R60, R60, R164.reuse ;  /* 0x000000a43c3c7220 */ /* 0x080fe20000410000 */
[----:B------:R-:W-:Y:S01]  /*e230*/  FMNMX.FTZ R13, R178, R13, !PT ;  /* 0x0000000db20d7209 */ /* 0x000fe20007810000 */
[-C--:B------:R-:W-:Y:S01]  /*e240*/  FMUL.FTZ R61, R61, R164.reuse ;  /* 0x000000a43d3d7220 */ /* 0x080fe20000410000 */
[-C--:B------:R-:W-:Y:S01]  /*e250*/  FMUL.FTZ R64, R64, R164.reuse ;  /* 0x000000a440407220 */ /* 0x080fe20000410000 */
[----:B------:R-:W3:Y:S01]  /*e260*/  MUFU.EX2 R156, R168 ;  /* 0x000000a8009c7308 */ /* 0x000ee20000000800 */
[----:B------:R-:W-:Y:S01]  /*e270*/  FMNMX.FTZ R13, R179, R13, !PT ;  /* 0x0000000db30d7209 */ /* 0x000fe20007810000 */
[-C--:B------:R-:W-:Y:S01]  /*e280*/  FMUL.FTZ R65, R65, R164.reuse ;  /* 0x000000a441417220 */ /* 0x080fe20000410000 */
[-C--:B------:R-:W-:Y:S01]  /*e290*/  FMUL.FTZ R68, R68, R164.reuse ;  /* 0x000000a444447220 */ /* 0x080fe20000410000 */
[-C--:B------:R-:W-:Y:S01]  /*e2a0*/  FMUL.FTZ R69, R69, R164.reuse ;  /* 0x000000a445457220 */ /* 0x080fe20000410000 */
[----:B------:R-:W-:Y:S01]  /*e2b0*/  FMNMX.FTZ R13, R182, R13, !PT ;  /* 0x0000000db60d7209 */ /* 0x000fe20007810000 */
[-C--:B------:R-:W-:Y:S01]  /*e2c0*/  FMUL.FTZ R72, R72, R164.reuse ;  /* 0x000000a448487220 */ /* 0x080fe20000410000 */
[-C--:B------:R-:W-:Y:S01]  /*e2d0*/  FMUL.FTZ R73, R73, R164.reuse ;  /* 0x000000a449497220 */ /* 0x080fe20000410000 */
        /* <DEDUP_REMOVED lines=30> */
[----:B--2---:R-:W-:Y:S01]  /*e4c0*/  FMNMX.FTZ R13, R13, R153, !PT ;  /* 0x000000990d0d7209 */ /* 0x004fe20007810000 */
[-C--:B------:R-:W-:Y:S01]  /*e4d0*/  FMUL.FTZ R112, R112, R164.reuse ;  /* 0x000000a470707220 */ /* 0x080fe20000410000 */
[----:B------:R-:W2:Y:S01]  /*e4e0*/  MUFU.EX2 R177, R177 ;  /* 0x000000b100b17308 */ /* 0x000ea20000000800 */
        /* <DEDUP_REMOVED lines=25> */
[-C--:B------:R-:W-:Y:S01]  /*e680*/  FMUL.FTZ R148, R148, R164.reuse ;  /* 0x000000a494947220 */ /* 0x080fe20000410000 */
[----:B---3--:R-:W-:Y:S01]  /*e690*/  FMNMX.FTZ R13, R13, R153, !PT ;  /* 0x000000990d0d7209 */ /* 0x008fe20007810000 */
[----:B------:R-:W-:-:S04]  /*e6a0*/  FMUL.FTZ R149, R149, R164 ;  /* 0x000000a495957220 */ /* 0x000fc80000410000 */
[----:B------:R-:W-:Y:S01]  /*e6b0*/  FADD.FTZ R153, -R13, R185 ;  /* 0x000000b90d997221 */ /* 0x000fe20000010100 */
[----:B----4-:R-:W-:-:S03]  /*e6c0*/  FADD.FTZ R0, R181, R0 ;  /* 0x00000000b5007221 */ /* 0x010fc60000010000 */
[----:B------:R-:W-:-:S04]  /*e6d0*/  FMUL.FTZ R153, R153, R12 ;  /* 0x0000000c99997220 */ /* 0x000fc80000410000 */
[----:B------:R2:W3:Y:S02]  /*e6e0*/  MUFU.EX2 R165, R153 ;  /* 0x0000009900a57308 */ /* 0x0004e40000000800 */
[----:B--2---:R-:W-:-:S04]  /*e6f0*/  @!P1 IMAD R153, R187, 0x40, R197 ;  /* 0x00000040bb999824 */ /* 0x004fc800078e02c5 */
[----:B------:R-:W-:Y:S02]  /*e700*/  @!P1 IMAD R153, R153, 0x4, R2 ;  /* 0x0000000499999824 */ /* 0x000fe400078e0202 */
[----:B---3--:R-:W-:-:S03]  /*e710*/  FMUL.FTZ R26, R26, R165 ;  /* 0x000000a51a1a7220 */ /* 0x008fc60000410000 */
        /* <DEDUP_REMOVED lines=14> */
[-C--:B--2---:R-:W-:Y:S01]  /*e800*/  FMUL.FTZ R153, R13, R12.reuse ;  /* 0x0000000c0d997220 */ /* 0x084fe20000410000 */
[-C--:B------:R-:W-:Y:S01]  /*e810*/  FMUL.FTZ R51, R51, R165.reuse ;  /* 0x000000a533337220 */ /* 0x080fe20000410000 */
[-C--:B------:R-:W-:Y:S01]  /*e820*/  FMUL.FTZ R54, R54, R165.reuse ;  /* 0x000000a536367220 */ /* 0x080fe20000410000 */
[-C--:B------:R-:W-:Y:S01]  /*e830*/  FMUL.FTZ R55, R55, R165.reuse ;  /* 0x000000a537377220 */ /* 0x080fe20000410000 */
        /* <DEDUP_REMOVED lines=91> */
[----:B------:R-:W-:-:S04]  /*edf0*/  FMUL.FTZ R151, R151, R165 ;  /* 0x000000a597977220 */ /* 0x000fc80000410000 */
        /* <DEDUP_REMOVED lines=22> */
.L_x_4645:
[----:B------:R3:W4:Y:S01]  /*ef60*/  SYNCS.PHASECHK.TRANS64.TRYWAIT P1, [R21+URZ+0x28c50], R217 ;  /* 0x028c50d9150075a7 */ /* 0x000722000802017f */
[----:B------:R-:W-:Y:S05]  /*ef70*/  @!P0 BRA `(.L_x_4646) ;  /* 0x0000000000048947 */ /* 0x000fea0003800000 */
[----:B------:R-:W-:Y:S01]  /*ef80*/  BPT.TRAP 0x1 ;  /* 0x000000040000795c */ /* 0x000fe20000300000 */
.L_x_4646:
[----:B------:R-:W-:Y:S04]  /*ef90*/  BSSY B1, `(.L_x_4647) ;  /* 0x0000004000017945 */ /* 0x000fe80003800000 */
[----:B----4-:R-:W-:Y:S05]  /*efa0*/  @P1 BRA `(.L_x_4648) ;  /* 0x0000000000081947 */ /* 0x010fea0003800000 */
[----:B------:R-:W4:Y:S02]  /*efb0*/  SYNCS.PHASECHK.TRANS64.TRYWAIT P1, [R21+URZ+0x28c50], R217 ;  /* 0x028c50d9150075a7 */ /* 0x000f24000802017f */
[----:B----4-:R-:W-:Y:S05]  /*efc0*/  @!P1 BRA `(.L_x_4649) ;  /* 0x000000c400c89947 */ /* 0x010fea0003800000 */
.L_x_4648:
[----:B------:R-:W-:Y:S05]  /*efd0*/  BSYNC B1 ;  /* 0x0000000000017941 */ /* 0x000fea0003800000 */
.L_x_4647:
[----:B------:R-:W-:Y:S01]  /*efe0*/  IMAD.MOV.U32 R165, RZ, RZ, 0x40000040 ;  /* 0x40000040ffa57424 */ /* 0x000fe200078e00ff */
[----:B------:R-:W-:Y:S01]  /*eff0*/  LEA R164, R18, R14, 0xc ;  /* 0x0000000e12a47211 */ /* 0x000fe200078e60ff */
[----:B------:R-:W-:Y:S01]  /*f000*/  WARPGROUP.ARRIVE ;  /* 0x00000000000079c5 */ /* 0x000fe20000000000 */
[----:B------:R-:W-:Y:S02]  /*f010*/  IMAD.MOV.U32 R167, RZ, RZ, 0x40000040 ;  /* 0x40000040ffa77424 */ /* 0x000fe400078e00ff */
[C---:B------:R-:W-:Y:S01]  /*f020*/  R2UR UR6, R164.reuse ;  /* 0x00000000a40672ca */ /* 0x040fe200000e0000 */
[----:B------:R-:W-:Y:S01]  /*f030*/  VIADD R166, R164, 0x80 ;  /* 0x00000080a4a67836 */ /* 0x000fe20000000000 */
        /* <DEDUP_REMOVED lines=35> */
.L_x_4650:
[----:B------:R-:W-:Y:S01]  /*f270*/  ISETP.GT.AND P1, PT, R213, RZ, PT ;  /* 0x000000ffd500720c */ /* 0x000fe20003f24270 */
[----:B01-34-:R-:W-:Y:S01]  /*f280*/  VIADD R21, R21, 0x28c60 ;  /* 0x00028c6015157836 */ /* 0x01bfe20000000000 */
[----:B------:R-:W-:Y:S01]  /*f290*/  IADD3 R213, R213, -0x1, RZ ;  /* 0xffffffffd5d57810 */ /* 0x000fe20007ffe0ff */
[----:B------:R-:W-:Y:S02]  /*f2a0*/  IMAD.MOV.U32 R185, RZ, RZ, R13 ;  /* 0x000000ffffb97224 */ /* 0x000fe400078e000d */
[----:B------:R-:W-:Y:S01]  /*f2b0*/  IMAD.MOV.U32 R184, RZ, RZ, R15 ;  /* 0x000000ffffb87224 */ /* 0x000fe200078e000f */
[----:B------:R-:W-:Y:S01]  /*f2c0*/  PRMT R21, R191, 0x654, R21 ;  /* 0x00000654bf157816 */ /* 0x000fe20000000015 */
[----:B------:R-:W-:-:S03]  /*f2d0*/  IMAD.MOV.U32 R187, RZ, RZ, R18 ;  /* 0x000000ffffbb7224 */ /* 0x000fc600078e0012 */
[----:B------:R1:W-:Y:S03]  /*f2e0*/  SYNCS.ARRIVE.TRANS64.RED.A1T0 RZ, [R21+URZ], RZ ;  /* 0x000000ff15ff79a7 */ /* 0x0003e6000810043f */
[----:B------:R-:W-:Y:S05]  /*f2f0*/  @P1 BRA `(.L_x_4651) ;  /* 0xffffffe400781947 */ /* 0x000fea000383ffff */
.L_x_4638:
[----:B------:R-:W-:Y:S05]  /*f300*/  BSYNC B0 ;  /* 0x0000000000007941 */ /* 0x000fea0003800000 */
.L_x_4637:
[----:B-1----:R-:W2:Y:S04]  /*f310*/  LDL.LU R21, [R1+0x44] ;  /* 0x0000440001157983 */ /* 0x002ea80000300800 */
[----:B------:R-:W1:Y:S04]  /*f320*/  SHFL.BFLY PT, R5, R0, 0x2, 0x1f ;  /* 0x0c401f0000057f89 */ /* 0x000e6800000e0000 */
[----:B------:R-:W3:Y:S01]  /*f330*/  SHFL.BFLY PT, R4, R3, 0x2, 0x1f ;  /* 0x0c401f0003047f89 */ /* 0x000ee200000e0000 */
[----:B-1----:R-:W-:Y:S01]  /*f340*/  FADD.FTZ R5, R5, R0 ;  /* 0x0000000005057221 */ /* 0x002fe20000010000 */
[----:B------:R-:W-:-:S02]  /*f350*/  IMAD.MOV.U32 R0, RZ, RZ, -0x800000 ;  /* 0xff800000ff007424 */ /* 0x000fc400078e00ff */
[----:B---3--:R-:W-:Y:S02]  /*f360*/  FADD.FTZ R4, R4, R3 ;  /* 0x0000000304047221 */ /* 0x008fe40000010000 */
        /* <DEDUP_REMOVED lines=8> */
[----:B------:R-:W1:Y:S02]  /*f3f0*/  @P0 MUFU.LG2 R8, R6 ;  /* 0x0000000600080308 */ /* 0x000e640000000c00 */
[----:B------:R-:W-:-:S06]  /*f400*/  @P1 FMUL.FTZ R5, R12, 0.69314718246459960938 ;  /* 0x3f3172180c051820 */ /* 0x000fcc0000410000 */
[----:B------:R-:W3:Y:S01]  /*f410*/  @P1 MUFU.LG2 R9, R7 ;  /* 0x0000000700091308 */ /* 0x000ee20000000c00 */
[----:B-1----:R-:W-:Y:S01]  /*f420*/  @P0 FMUL.FTZ R3, R8, 0.69314718246459960938 ;  /* 0x3f31721808030820 */ /* 0x002fe20000410000 */
[----:B------:R-:W-:-:S04]  /*f430*/  @P0 FMUL.FTZ R8, R12, 0.69314718246459960938 ;  /* 0x3f3172180c080820 */ /* 0x000fc80000410000 */
[----:B------:R-:W-:Y:S01]  /*f440*/  @P0 FFMA.FTZ R0, R8, R15, R3 ;  /* 0x0000000f08000223 */ /* 0x000fe20000010003 */
[----:B------:R-:W-:Y:S02]  /*f450*/  IMAD.MOV.U32 R3, RZ, RZ, -0x800000 ;  /* 0xff800000ff037424 */ /* 0x000fe400078e00ff */
[----:B---3--:R-:W-:-:S04]  /*f460*/  @P1 FMUL.FTZ R4, R9, 0.69314718246459960938 ;  /* 0x3f31721809041820 */ /* 0x008fc80000410000 */
[----:B------:R-:W-:Y:S01]  /*f470*/  @P1 FFMA.FTZ R3, R5, R13, R4 ;  /* 0x0000000d05031223 */ /* 0x000fe20000010004 */
[----:B------:R-:W-:-:S05]  /*f480*/  IMAD.MOV R5, RZ, RZ, -R215 ;  /* 0x000000ffff057224 */ /* 0x000fca00078e0ad7 */
[----:B------:R-:W-:Y:S02]  /*f490*/  ISETP.NE.AND P2, PT, R196, R5, PT ;  /* 0x00000005c400720c */ /* 0x000fe40003f45270 */
[----:B------:R-:W-:-:S06]  /*f4a0*/  CS2R R4, SRZ ;  /* 0x0000000000047805 */ /* 0x000fcc000001ff00 */
[----:B------:R-:W1:Y:S01]  /*f4b0*/  @P0 MUFU.RCP R5, R6 ;  /* 0x0000000600050308 */ /* 0x000e620000001000 */
[----:B------:R-:W-:-:S04]  /*f4c0*/  PLOP3.LUT P0, PT, PT, PT, PT, 0x8, 0x0 ;  /* 0x000000000000781c */ /* 0x000fc80003f0e170 */
[C---:B------:R-:W-:Y:S01]  /*f4d0*/  @!P2 IMAD R9, R18.reuse, 0x40, R197 ;  /* 0x000000401209a824 */ /* 0x040fe200078e02c5 */
[----:B------:R-:W-:Y:S02]  /*f4e0*/  IADD3 R18, R18, 0x1, RZ ;  /* 0x0000000112127810 */ /* 0x000fe40007ffe0ff */
[----:B------:R-:W3:Y:S01]  /*f4f0*/  @P1 MUFU.RCP R4, R7 ;  /* 0x0000000700041308 */ /* 0x000ee20000001000 */
[----:B------:R-:W-:Y:S01]  /*f500*/  @!P2 IMAD R9, R9, 0x4, R2 ;  /* 0x000000040909a824 */ /* 0x000fe200078e0202 */
[----:B------:R-:W-:-:S04]  /*f510*/  ISETP.NE.AND P1, PT, R18, 0x2, PT ;  /* 0x000000021200780c */ /* 0x000fc80003f25270 */
[----:B------:R-:W-:Y:S01]  /*f520*/  SEL R2, RZ, 0x1, P1 ;  /* 0x00000001ff027807 */ /* 0x000fe20000800000 */
        /* <DEDUP_REMOVED lines=8> */
[----:B---3--:R3:W-:Y:S01]  /*f5b0*/  @!P2 STS [R9+0x28820], R4 ;  /* 0x028820040900a388 */ /* 0x0087e20000000800 */
        /* <DEDUP_REMOVED lines=126> */
.L_x_4563:
[----:B------:R-:W-:Y:S05]  /*fda0*/  BSYNC B7 ;  /* 0x0000000000077941 */ /* 0x000fea0003800000 */
.L_x_4561:
        /* <DEDUP_REMOVED lines=10> */
[----:B------:R-:W0:Y:S01]  /*fe50*/  S2R R45, SR_SWINHI ;  /* 0x00000000002d7919 */ /* 0x000e220000002f00 */
[----:B------:R-:W-:Y:S01]  /*fe60*/  F2FP.F16.F32.PACK_AB R7, R31, R7 ;  /* 0x000000071f07723e */ /* 0x000fe200000000ff */
[----:B------:R-:W-:Y:S01]  /*fe70*/  ULDC.64 UR4, c[0x0][0xc00] ;  /* 0x0003000000047ab9 */ /* 0x000fe20000000a00 */
[----:B------:R-:W-:Y:S01]  /*fe80*/  F2FP.F16.F32.PACK_AB R4, R8, R10 ;  /* 0x0000000a0804723e */ /* 0x000fe200000000ff */
[----:B------:R-:W2:Y:S04]  /*fe90*/  LDL.LU R82, [R1+0x38] ;  /* 0x0000380001527983 */ /* 0x000ea80000300800 */
[----:B------:R-:W2:Y:S01]  /*fea0*/  LDL.LU R74, [R1+0x3c] ;  /* 0x00003c00014a7983 */ /* 0x000ea20000300800 */
[----:B-1----:R-:W-:-:S02]  /*feb0*/  MOV R20, R2 ;  /* 0x0000000200147202 */ /* 0x002fc40000000f00 */
[----:B0-----:R-:W-:Y:S02]  /*fec0*/  MOV R21, R45 ;  /* 0x0000002d00157202 */ /* 0x001fe40000000f00 */
        /* <DEDUP_REMOVED lines=13> */
[----:B------:R-:W-:Y:S01]  /*ffa0*/  IMAD.MOV.U32 R80, RZ, RZ, RZ ;  /* 0x000000ffff507224 */ /* 0x000fe200078e00ff */
[----:B------:R-:W-:Y:S01]  /*ffb0*/  BAR.SYNC.DEFER_BLOCKING 0x1, 0x100 ;  /* 0x0044000000007b1d */ /* 0x000fe20000010000 */
[----:B----4-:R-:W-:-:S03]  /*ffc0*/  IMAD.WIDE R44, R12, 0x2, R20 ;  /* 0x000000020c2c7825 */ /* 0x010fc600078e0214 */
[----:B------:R-:W-:Y:S01]  /*ffd0*/  LOP3.LUT R49, R44, 0x380, RZ, 0xc0, !PT ;  /* 0x000003802c317812 */ /* 0x000fe200078ec0ff */
[----:B------:R-:W-:-:S03]  /*ffe0*/  IMAD.MOV.U32 R31, RZ, RZ, R45 ;  /* 0x000000ffff1f7224 */ /* 0x000fc600078e002d */
[----:B------:R-:W-:-:S04]  /*fff0*/  SHF.R.U64 R49, R49, 0x3, RZ ;  /* 0x0000000331317819 */ /* 0x000fc800000012ff */
[----:B------:R-:W-:-:S04]  /*10000*/  LOP3.LUT R30, R49, R44, RZ, 0x3c, !PT ;  /* 0x0000002c311e7212 */ /* 0x000fc800078e3cff */
[----:B------:R-:W-:Y:S02]  /*10010*/  MOV R30, R30 ;  /* 0x0000001e001e7202 */ /* 0x000fe40000000f00 */
[----:B------:R-:W-:-:S04]  /*10020*/  IADD3 R31, P0, R44, 0x20, RZ ;  /* 0x000000202c1f7810 */ /* 0x000fc80007f1e0ff */
[----:B------:R-:W-:Y:S01]  /*10030*/  LOP3.LUT R10, R31, 0x380, RZ, 0xc0, !PT ;  /* 0x000003801f0a7812 */ /* 0x000fe200078ec0ff */
[----:B------:R0:W-:Y:S03]  /*10040*/  STSM.16.M88.4 [R30], R4 ;  /* 0x000000041e007844 */ /* 0x0001e60000000200 */
[----:B------:R-:W-:Y:S01]  /*10050*/  SHF.R.U64 R10, R10, 0x3, RZ ;  /* 0x000000030a0a7819 */ /* 0x000fe200000012ff */
[----:B0-----:R-:W-:-:S03]  /*10060*/  IMAD.X R5, RZ, RZ, R45, P0 ;  /* 0x000000ffff057224 */ /* 0x001fc600000e062d */
[----:B------:R-:W-:-:S04]  /*10070*/  LOP3.LUT R4, R10, R31, RZ, 0x3c, !PT ;  /* 0x0000001f0a047212 */ /* 0x000fc800078e3cff */
[----:B------:R-:W-:Y:S02]  /*10080*/  MOV R12, R4 ;  /* 0x00000004000c7202 */ /* 0x000fe40000000f00 */
[----:B------:R-:W-:-:S04]  /*10090*/  IADD3 R5, P0, R44, 0x40, RZ ;  /* 0x000000402c057810 */ /* 0x000fc80007f1e0ff */
[----:B------:R-:W-:Y:S02]  /*100a0*/  LOP3.LUT R4, R5, 0x380, RZ, 0xc0, !PT ;  /* 0x0000038005047812 */ /* 0x000fe400078ec0ff */
[----:B------:R-:W-:Y:S02]  /*100b0*/  IADD3 R6, P4, R44, 0x60, RZ ;  /* 0x000000602c067810 */ /* 0x000fe40007f9e0ff */
[----:B------:R-:W-:-:S04]  /*100c0*/  SHF.R.U64 R4, R4, 0x3, RZ ;  /* 0x0000000304047819 */ /* 0x000fc800000012ff */
[----:B------:R-:W-:Y:S02]  /*100d0*/  LOP3.LUT R4, R4, R5, RZ, 0x3c, !PT ;  /* 0x0000000504047212 */ /* 0x000fe400078e3cff */
[----:B------:R-:W-:Y:S02]  /*100e0*/  LOP3.LUT R5, R6, 0x380, RZ, 0xc0, !PT ;  /* 0x0000038006057812 */ /* 0x000fe400078ec0ff */
[----:B------:R-:W-:Y:S02]  /*100f0*/  F2FP.F16.F32.PACK_AB R10, R28, R36 ;  /* 0x000000241c0a723e */ /* 0x000fe400000000ff */
[----:B------:R-:W-:Y:S02]  /*10100*/  SHF.R.U64 R5, R5, 0x3, RZ ;  /* 0x0000000305057819 */ /* 0x000fe400000012ff */
[----:B------:R-:W-:Y:S01]  /*10110*/  IADD3 R14, P5, R44, 0x2000, RZ ;  /* 0x000020002c0e7810 */ /* 0x000fe20007fbe0ff */
[----:B------:R0:W-:Y:S03]  /*10120*/  STSM.16.M88.4 [R12], R8 ;  /* 0x000000080c007844 */ /* 0x0001e60000000200 */
[----:B------:R-:W-:-:S04]  /*10130*/  LOP3.LUT R7, R14, 0x380, RZ, 0xc0, !PT ;  /* 0x000003800e077812 */ /* 0x000fc800078ec0ff */
[----:B------:R-:W-:Y:S02]  /*10140*/  SHF.R.U64 R7, R7, 0x3, RZ ;  /* 0x0000000307077819 */ /* 0x000fe400000012ff */
[----:B0-----:R-:W-:Y:S01]  /*10150*/  LOP3.LUT R8, R5, R6, RZ, 0x3c, !PT ;  /* 0x0000000605087212 */ /* 0x001fe200078e3cff */
[----:B------:R-:W-:Y:S01]  /*10160*/  IMAD.X R5, RZ, RZ, R45, P0 ;  /* 0x000000ffff057224 */ /* 0x000fe200000e062d */
[----:B------:R-:W-:-:S04]  /*10170*/  IADD3 R57, P0, R44, 0x2040, RZ ;  /* 0x000020402c397810 */ /* 0x000fc80007f1e0ff */
[----:B------:R-:W-:Y:S02]  /*10180*/  LOP3.LUT R56, R57, 0x380, RZ, 0xc0, !PT ;  /* 0x0000038039387812 */ /* 0x000fe400078ec0ff */
[----:B------:R-:W-:Y:S02]  /*10190*/  LOP3.LUT R10, R7, R14, RZ, 0x3c, !PT ;  /* 0x0000000e070a7212 */ /* 0x000fe400078e3cff */
[----:B------:R-:W-:Y:S02]  /*101a0*/  MOV R9, R4 ;  /* 0x0000000400097202 */ /* 0x000fe40000000f00 */
[----:B------:R-:W-:Y:S02]  /*101b0*/  F2FP.F16.F32.PACK_AB R4, R155, R157 ;  /* 0x0000009d9b04723e */ /* 0x000fe400000000ff */
[----:B------:R-:W-:Y:S02]  /*101c0*/  IADD3 R31, P6, R44, 0x2020, RZ ;  /* 0x000020202c1f7810 */ /* 0x000fe40007fde0ff */
[----:B------:R-:W-:-:S02]  /*101d0*/  F2FP.F16.F32.PACK_AB R5, R43, R42 ;  /* 0x0000002a2b05723e */ /* 0x000fc400000000ff */
[----:B------:R-:W-:Y:S02]  /*101e0*/  F2FP.F16.F32.PACK_AB R6, R153, R156 ;  /* 0x0000009c9906723e */ /* 0x000fe400000000ff */
[----:B------:R-:W-:Y:S02]  /*101f0*/  F2FP.F16.F32.PACK_AB R7, R47, R46 ;  /* 0x0000002e2f07723e */ /* 0x000fe400000000ff */
[----:B------:R-:W-:Y:S02]  /*10200*/  SHF.R.U64 R56, R56, 0x3, RZ ;  /* 0x0000000338387819 */ /* 0x000fe400000012ff */
[C---:B------:R-:W-:Y:S02]  /*10210*/  IADD3 R53, P1, R44.reuse, 0x2060, RZ ;  /* 0x000020602c357810 */ /* 0x040fe40007f3e0ff */
[----:B------:R-:W-:Y:S01]  /*10220*/  IADD3 R49, P2, R44, 0x4000, RZ ;  /* 0x000040002c317810 */ /* 0x000fe20007f5e0ff */
[----:B------:R0:W-:Y:S01]  /*10230*/  STSM.16.M88.4 [R9], R4 ;  /* 0x0000000409007844 */ /* 0x0001e20000000200 */
[----:B------:R-:W-:-:S02]  /*10240*/  LOP3.LUT R30, R31, 0x380, RZ, 0xc0, !PT ;  /* 0x000003801f1e7812 */ /* 0x000fc400078ec0ff */
[----:B------:R-:W-:Y:S02]  /*10250*/  LOP3.LUT R56, R56, R57, RZ, 0x3c, !PT ;  /* 0x0000003938387212 */ /* 0x000fe400078e3cff */
[----:B------:R-:W-:Y:S02]  /*10260*/  LOP3.LUT R52, R53, 0x380, RZ, 0xc0, !PT ;  /* 0x0000038035347812 */ /* 0x000fe400078ec0ff */
[----:B------:R-:W-:Y:S02]  /*10270*/  LOP3.LUT R48, R49, 0x380, RZ, 0xc0, !PT ;  /* 0x0000038031307812 */ /* 0x000fe400078ec0ff */
[----:B------:R-:W-:Y:S02]  /*10280*/  IADD3.X R57, RZ, R45, RZ, P0, !PT ;  /* 0x0000002dff397210 */ /* 0x000fe400007fe4ff */
[----:B------:R-:W-:Y:S02]  /*10290*/  SHF.R.U64 R30, R30, 0x3, RZ ;  /* 0x000000031e1e7819 */ /* 0x000fe400000012ff */
[----:B------:R-:W-:-:S02]  /*102a0*/  SHF.R.U64 R52, R52, 0x3, RZ ;  /* 0x0000000334347819 */ /* 0x000fc400000012ff */
[----:B0-----:R-:W-:Y:S02]  /*102b0*/  IADD3 R7, P0, R44, 0x6020, RZ ;  /* 0x000060202c077810 */ /* 0x001fe40007f1e0ff */
[----:B------:R-:W-:Y:S02]  /*102c0*/  SHF.R.U64 R48, R48, 0x3, RZ ;  /* 0x0000000330307819 */ /* 0x000fe400000012ff */
[----:B------:R-:W-:Y:S01]  /*102d0*/  LOP3.LUT R6, R7, 0x380, RZ, 0xc0, !PT ;  /* 0x0000038007067812 */ /* 0x000fe200078ec0ff */
[--C-:B------:R-:W-:Y:S01]  /*102e0*/  IMAD.X R9, RZ, RZ, R45.reuse, P4 ;  /* 0x000000ffff097224 */ /* 0x100fe200020e062d */
[----:B------:R-:W-:Y:S01]  /*102f0*/  LOP3.LUT R30, R30, R31, RZ, 0x3c, !PT ;  /* 0x0000001f1e1e7212 */ /* 0x000fe200078e3cff */
[--C-:B------:R-:W-:Y:S01]  /*10300*/  IMAD.X R11, RZ, RZ, R45.reuse, P5 ;  /* 0x000000ffff0b7224 */ /* 0x100fe200028e062d */
[----:B------:R-:W-:Y:S01]  /*10310*/  LOP3.LUT R52, R52, R53, RZ, 0x3c, !PT ;  /* 0x0000003534347212 */ /* 0x000fe200078e3cff */
[--C-:B------:R-:W-:Y:S01]  /*10320*/  IMAD.X R31, RZ, RZ, R45.reuse, P6 ;  /* 0x000000ffff1f7224 */ /* 0x100fe200030e062d */
[----:B------:R-:W-:Y:S01]  /*10330*/  LOP3.LUT R48, R48, R49, RZ, 0x3c, !PT ;  /* 0x0000003130307212 */ /* 0x000fe200078e3cff */
[--C-:B------:R-:W-:Y:S01]  /*10340*/  IMAD.X R53, RZ, RZ, R45.reuse, P1 ;  /* 0x000000ffff357224 */ /* 0x100fe200008e062d */
[C---:B------:R-:W-:Y:S01]  /*10350*/  IADD3 R35, P3, R44.reuse, 0x4020, RZ ;  /* 0x000040202c237810 */ /* 0x040fe20007f7e0ff */
[----:B------:R-:W-:Y:S01]  /*10360*/  IMAD.X R49, RZ, RZ, R45, P2 ;  /* 0x000000ffff317224 */ /* 0x000fe200010e062d */
[----:B------:R-:W-:-:S02]  /*10370*/  IADD3 R47, P4, R44, 0x4040, RZ ;  /* 0x000040402c2f7810 */ /* 0x000fc40007f9e0ff */
[C---:B------:R-:W-:Y:S02]  /*10380*/  IADD3 R43, P5, R44.reuse, 0x4060, RZ ;  /* 0x000040602c2b7810 */ /* 0x040fe40007fbe0ff */
[----:B------:R-:W-:Y:S02]  /*10390*/  IADD3 R39, P6, R44, 0x6000, RZ ;  /* 0x000060002c277810 */ /* 0x000fe40007fde0ff */
[----:B------:R-:W-:Y:S02]  /*103a0*/  SHF.R.U64 R6, R6, 0x3, RZ ;  /* 0x0000000306067819 */ /* 0x000fe400000012ff */
[C---:B------:R-:W-:Y:S02]  /*103b0*/  IADD3 R4, P1, R44.reuse, 0x6040, RZ ;  /* 0x000060402c047810 */ /* 0x040fe40007f3e0ff */
[----:B------:R-:W-:Y:S02]  /*103c0*/  IADD3 R44, P2, R44, 0x6060, RZ ;  /* 0x000060602c2c7810 */ /* 0x000fe40007f5e0ff */
[----:B------:R-:W-:-:S02]  /*103d0*/  LOP3.LUT R46, R47, 0x380, RZ, 0xc0, !PT ;  /* 0x000003802f2e7812 */ /* 0x000fc400078ec0ff */
[----:B------:R-:W-:Y:S02]  /*103e0*/  LOP3.LUT R6, R6, R7, RZ, 0x3c, !PT ;  /* 0x0000000706067212 */ /* 0x000fe400078e3cff */
[----:B------:R-:W-:Y:S02]  /*103f0*/  LOP3.LUT R7, R4, 0x380, RZ, 0xc0, !PT ;  /* 0x0000038004077812 */ /* 0x000fe400078ec0ff */
[----:B------:R-:W-:Y:S02]  /*10400*/  LOP3.LUT R5, R44, 0x380, RZ, 0xc0, !PT ;  /* 0x000003802c057812 */ /* 0x000fe400078ec0ff */
[----:B------:R-:W-:Y:S02]  /*10410*/  SHF.R.U64 R46, R46, 0x3, RZ ;  /* 0x000000032e2e7819 */ /* 0x000fe400000012ff */
[----:B------:R-:W-:Y:S02]  /*10420*/  SHF.R.U64 R7, R7, 0x3, RZ ;  /* 0x0000000307077819 */ /* 0x000fe400000012ff */
[----:B------:R-:W-:-:S02]  /*10430*/  SHF.R.U64 R5, R5, 0x3, RZ ;  /* 0x0000000305057819 */ /* 0x000fc400000012ff */
[----:B------:R-:W-:Y:S02]  /*10440*/  LOP3.LUT R34, R35, 0x380, RZ, 0xc0, !PT ;  /* 0x0000038023227812 */ /* 0x000fe400078ec0ff */
[----:B------:R-:W-:Y:S02]  /*10450*/  LOP3.LUT R38, R39, 0x380, RZ, 0xc0, !PT ;  /* 0x0000038027267812 */ /* 0x000fe400078ec0ff */
[----:B------:R-:W-:Y:S02]  /*10460*/  LOP3.LUT R42, R43, 0x380, RZ, 0xc0, !PT ;  /* 0x000003802b2a7812 */ /* 0x000fe400078ec0ff */
        /* <DEDUP_REMOVED lines=8> */
[----:B------:R-:W-:Y:S02]  /*104f0*/  SHF.R.U64 R42, R42, 0x3, RZ ;  /* 0x000000032a2a7819 */ /* 0x000fe400000012ff */
[----:B------:R-:W-:Y:S01]  /*10500*/  LOP3.LUT R34, R34, R35, RZ, 0x3c, !PT ;  /* 0x0000002322227212 */ /* 0x000fe200078e3cff */
[--C-:B------:R-:W-:Y:S01]  /*10510*/  IMAD.X R35, RZ, RZ, R45.reuse, P3 ;  /* 0x000000ffff237224 */ /* 0x100fe200018e062d */
[----:B------:R-:W-:Y:S02]  /*10520*/  MOV R47, R46 ;  /* 0x0000002e002f7202 */ /* 0x000fe40000000f00 */
[----:B------:R-:W-:Y:S01]  /*10530*/  LOP3.LUT R38, R38, R39, RZ, 0x3c, !PT ;  /* 0x0000002726267212 */ /* 0x000fe200078e3cff */
[----:B------:R-:W-:Y:S01]  /*10540*/  IMAD.X R39, RZ, RZ, R45, P6 ;  /* 0x000000ffff277224 */ /* 0x000fe200030e062d */
[----:B---3--:R-:W-:-:S02]  /*10550*/  MOV R24, R6 ;  /* 0x0000000600187202 */ /* 0x008fc40000000f00 */
[----:B------:R-:W-:Y:S02]  /*10560*/  MOV R46, R4 ;  /* 0x00000004002e7202 */ /* 0x000fe40000000f00 */
[----:B------:R-:W-:Y:S01]  /*10570*/  LOP3.LUT R42, R42, R43, RZ, 0x3c, !PT ;  /* 0x0000002b2a2a7212 */ /* 0x000fe200078e3cff */
[----:B------:R-:W-:Y:S01]  /*10580*/  IMAD.X R43, RZ, RZ, R45, P5 ;  /* 0x000000ffff2b7224 */ /* 0x000fe200028e062d */
[----:B------:R-:W-:Y:S02]  /*10590*/  MOV R36, R8 ;  /* 0x0000000800247202 */ /* 0x000fe40000000f00 */
[----:B------:R-:W-:Y:S02]  /*105a0*/  F2FP.F16.F32.PACK_AB R4, R161, R163 ;  /* 0x000000a3a104723e */ /* 0x000fe400000000ff */
[----:B------:R-:W-:Y:S02]  /*105b0*/  F2FP.F16.F32.PACK_AB R5, R51, R50 ;  /* 0x000000323305723e */ /* 0x000fe400000000ff */
[----:B------:R-:W-:-:S02]  /*105c0*/  F2FP.F16.F32.PACK_AB R6, R159, R162 ;  /* 0x000000a29f06723e */ /* 0x000fc400000000ff */
[----:B------:R-:W-:Y:S02]  /*105d0*/  F2FP.F16.F32.PACK_AB R7, R55, R54 ;  /* 0x000000363707723e */ /* 0x000fe400000000ff */
[----:B------:R-:W-:Y:S02]  /*105e0*/  MOV R66, R10 ;  /* 0x0000000a00427202 */ /* 0x000fe40000000f00 */
[----:B------:R-:W-:Y:S02]  /*105f0*/  F2FP.F16.F32.PACK_AB R8, R158, R160 ;  /* 0x000000a09e08723e */ /* 0x000fe400000000ff */
[----:B------:R-:W-:Y:S02]  /*10600*/  F2FP.F16.F32.PACK_AB R9, R59, R58 ;  /* 0x0000003a3b09723e */ /* 0x000fe400000000ff */
[----:B------:R-:W-:Y:S02]  /*10610*/  F2FP.F16.F32.PACK_AB R10, R61, R60 ;  /* 0x0000003c3d0a723e */ /* 0x000fe400000000ff */
[----:B------:R-:W-:-:S02]  /*10620*/  F2FP.F16.F32.PACK_AB R11, R63, R62 ;  /* 0x0000003e3f0b723e */ /* 0x000fc400000000ff */
[----:B------:R-:W-:Y:S02]  /*10630*/  MOV R70, R30 ;  /* 0x0000001e00467202 */ /* 0x000fe40000000f00 */
[----:B------:R-:W-:Y:S02]  /*10640*/  MOV R56, R56 ;  /* 0x0000003800387202 */ /* 0x000fe40000000f00 */
[----:B------:R-:W-:Y:S02]  /*10650*/  MOV R48, R48 ;  /* 0x0000003000307202 */ /* 0x000fe40000000f00 */
[----:B------:R-:W-:Y:S02]  /*10660*/  F2FP.F16.F32.PACK_AB R12, R65, R64 ;  /* 0x00000040410c723e */ /* 0x000fe400000000ff */
[----:B------:R-:W-:Y:S01]  /*10670*/  F2FP.F16.F32.PACK_AB R14, R69, R68 ;  /* 0x00000044450e723e */ /* 0x000fe200000000ff */
[----:B------:R0:W-:Y:S01]  /*10680*/  STSM.16.M88.4 [R36], R4 ;  /* 0x0000000424007844 */ /* 0x0001e20000000200 */
[----:B------:R-:W-:-:S02]  /*10690*/  MOV R57, R52 ;  /* 0x0000003400397202 */ /* 0x000fc40000000f00 */
[----:B------:R-:W-:Y:S02]  /*106a0*/  MOV R49, R34 ;  /* 0x0000002200317202 */ /* 0x000fe40000000f00 */
[----:B------:R-:W-:Y:S02]  /*106b0*/  F2FP.F16.F32.PACK_AB R28, R73, R72 ;  /* 0x00000048491c723e */ /* 0x000fe400000000ff */
[----:B------:R-:W-:Y:S02]  /*106c0*/  F2FP.F16.F32.PACK_AB R30, R77, R76 ;  /* 0x0000004c4d1e723e */ /* 0x000fe400000000ff */
[----:B------:R-:W-:Y:S02]  /*106d0*/  F2FP.F16.F32.PACK_AB R31, R79, R78 ;  /* 0x0000004e4f1f723e */ /* 0x000fe400000000ff */
[----:B------:R-:W-:Y:S02]  /*106e0*/  MOV R53, R38 ;  /* 0x0000002600357202 */ /* 0x000fe40000000f00 */
[----:B------:R-:W-:-:S02]  /*106f0*/  F2FP.F16.F32.PACK_AB R34, R85, R84 ;  /* 0x000000545522723e */ /* 0x000fc400000000ff */
[----:B------:R-:W-:Y:S01]  /*10700*/  F2FP.F16.F32.PACK_AB R35, R87, R86 ;  /* 0x000000565723723e */ /* 0x000fe200000000ff */
[----:B------:R1:W-:Y:S01]  /*10710*/  STSM.16.M88.4 [R66], R8 ;  /* 0x0000000842007844 */ /* 0x0003e20000000200 */
[----:B------:R-:W-:Y:S02]  /*10720*/  MOV R52, R42 ;  /* 0x0000002a00347202 */ /* 0x000fe40000000f00 */
[----:B0-----:R-:W-:Y:S02]  /*10730*/  F2FP.F16.F32.PACK_AB R36, R89, R88 ;  /* 0x000000585924723e */ /* 0x001fe400000000ff */
[----:B------:R-:W-:Y:S02]  /*10740*/  F2FP.F16.F32.PACK_AB R38, R93, R92 ;  /* 0x0000005c5d26723e */ /* 0x000fe400000000ff */
[----:B------:R-:W-:Y:S01]  /*10750*/  F2FP.F16.F32.PACK_AB R39, R95, R94 ;  /* 0x0000005e5f27723e */ /* 0x000fe200000000ff */
[----:B------:R0:W-:Y:S01]  /*10760*/  STSM.16.M88.4 [R70], R12 ;  /* 0x0000000c46007844 */ /* 0x0001e20000000200 */
[----:B------:R-:W-:-:S02]  /*10770*/  F2FP.F16.F32.PACK_AB R42, R101, R100 ;  /* 0x00000064652a723e */ /* 0x000fc400000000ff */
[----:B------:R-:W-:Y:S01]  /*10780*/  F2FP.F16.F32.PACK_AB R43, R103, R102 ;  /* 0x00000066672b723e */ /* 0x000fe200000000ff */
[----:B------:R-:W-:Y:S01]  /*10790*/  STSM.16.M88.4 [R56], R28 ;  /* 0x0000001c38007844 */ /* 0x000fe20000000200 */
[----:B------:R-:W-:Y:S02]  /*107a0*/  F2FP.F16.F32.PACK_AB R4, R105, R104 ;  /* 0x000000686904723e */ /* 0x000fe400000000ff */
[----:B------:R-:W-:Y:S02]  /*107b0*/  F2FP.F16.F32.PACK_AB R5, R107, R106 ;  /* 0x0000006a6b05723e */ /* 0x000fe400000000ff */
[----:B------:R-:W-:Y:S02]  /*107c0*/  F2FP.F16.F32.PACK_AB R6, R109, R108 ;  /* 0x0000006c6d06723e */ /* 0x000fe400000000ff */
[----:B------:R-:W-:Y:S01]  /*107d0*/  F2FP.F16.F32.PACK_AB R7, R111, R110 ;  /* 0x0000006e6f07723e */ /* 0x000fe200000000ff */
[----:B------:R3:W-:Y:S01]  /*107e0*/  STSM.16.M88.4 [R57], R32 ;  /* 0x0000002039007844 */ /* 0x0007e20000000200 */
[----:B-1----:R-:W-:-:S02]  /*107f0*/  F2FP.F16.F32.PACK_AB R8, R113, R112 ;  /* 0x000000707108723e */ /* 0x002fc400000000ff */
[----:B------:R-:W-:Y:S02]  /*10800*/  F2FP.F16.F32.PACK_AB R9, R115, R114 ;  /* 0x000000727309723e */ /* 0x000fe400000000ff */
[----:B------:R-:W-:Y:S02]  /*10810*/  F2FP.F16.F32.PACK_AB R10, R117, R116 ;  /* 0x00000074750a723e */ /* 0x000fe400000000ff */
[----:B------:R-:W-:Y:S01]  /*10820*/  F2FP.F16.F32.PACK_AB R11, R119, R118 ;  /* 0x00000076770b723e */ /* 0x000fe200000000ff */
[----:B------:R-:W-:Y:S01]  /*10830*/  STSM.16.M88.4 [R48], R36 ;  /* 0x0000002430007844 */ /* 0x000fe20000000200 */
[----:B------:R-:W-:-:S03]  /*10840*/  IADD3.X R45, RZ, R45, RZ, P2, !PT ;  /* 0x0000002dff2d7210 */ /* 0x000fc600017fe4ff */
[----:B------:R-:W-:Y:S01]  /*10850*/  STSM.16.M88.4 [R49], R40 ;  /* 0x0000002831007844 */ /* 0x000fe20000000200 */
[----:B0-----:R-:W-:-:S03]  /*10860*/  F2FP.F16.F32.PACK_AB R12, R121, R120 ;  /* 0x00000078790c723e */ /* 0x001fc600000000ff */
[----:B------:R-:W-:Y:S01]  /*10870*/  STSM.16.M88.4 [R47], R4 ;  /* 0x000000042f007844 */ /* 0x000fe20000000200 */
[----:B------:R-:W-:Y:S02]  /*10880*/  F2FP.F16.F32.PACK_AB R13, R123, R122 ;  /* 0x0000007a7b0d723e */ /* 0x000fe400000000ff */
[----:B------:R-:W-:Y:S01]  /*10890*/  F2FP.F16.F32.PACK_AB R14, R125, R124 ;  /* 0x0000007c7d0e723e */ /* 0x000fe200000000ff */
[----:B------:R2:W-:Y:S01]  /*108a0*/  STSM.16.M88.4 [R52], R8 ;  /* 0x0000000834007844 */ /* 0x0005e20000000200 */
[----:B------:R-:W-:Y:S02]  /*108b0*/  F2FP.F16.F32.PACK_AB R15, R127, R126 ;  /* 0x0000007e7f0f723e */ /* 0x000fe400000000ff */
[----:B------:R-:W-:Y:S02]  /*108c0*/  ISETP.NE.U32.AND P0, PT, RZ, UR4, PT ;  /* 0x00000004ff007c0c */ /* 0x000fe4000bf05070 */
[----:B---3--:R-:W-:Y:S02]  /*108d0*/  F2FP.F16.F32.PACK_AB R32, R129, R128 ;  /* 0x000000808120723e */ /* 0x008fe400000000ff */
        /* <DEDUP_REMOVED lines=22> */
[----:B------:R-:W-:Y:S09]  /*10a40*/  BAR.SYNC.DEFER_BLOCKING 0x1, 0x100 ;  /* 0x0044000000007b1d */ /* 0x000ff20000010000 */
[----:B0-----:R-:W-:Y:S01]  /*10a50*/  @P6 IADD3 R4, P4, R82, UR4, RZ ;  /* 0x0000000452046c10 */ /* 0x001fe2000ff9e0ff */
[----:B------:R-:W-:-:S02]  /*10a60*/  ULDC UR4, c[0x0][0xa88] ;  /* 0x0002a20000047ab9 */ /* 0x000fc40000000800 */
[----:B------:R-:W-:Y:S01]  /*10a70*/  IMAD.U32 R24, RZ, RZ, UR4 ;  /* 0x00000004ff187e24 */ /* 0x000fe2000f8e00ff */
[----:B------:R-:W-:Y:S01]  /*10a80*/  @P6 IADD3.X R5, R74, UR5, RZ, P4, !PT ;  /* 0x000000054a056c10 */ /* 0x000fe2000a7fe4ff */
[----:B------:R0:W5:Y:S04]  /*10a90*/  @P0 LDG.E R80, desc[UR40][R8.64] ;  /* 0x0000002808500981 */ /* 0x000168000c1e1900 */
[----:B------:R0:W5:Y:S01]  /*10aa0*/  @P6 LDG.E R24, desc[UR40][R4.64] ;  /* 0x0000002804186981 */ /* 0x000162000c1e1900 */
[----:B------:R-:W1:Y:S02]  /*10ab0*/  S2R R90, SR_TID.X ;  /* 0x00000000005a7919 */ /* 0x000e640000002100 */
[----:B-1----:R-:W-:-:S05]  /*10ac0*/  VIADD R90, R90, 0xffffff80 ;  /* 0xffffff805a5a7836 */ /* 0x002fca0000000000 */
        /* <DEDUP_REMOVED lines=54> */
[----:B--2---:R-:W-:-:S07]  /*10e30*/  IADD3 R24, -R5, R24, RZ ;  /* 0x0000001805187210 */ /* 0x004fce0007ffe1ff */
.L_x_4654:
[----:B------:R-:W2:Y:S01]  /*10e40*/  LDL.LU R9, [R1+0x40] ;  /* 0x0000400001097983 */ /* 0x000ea20000300800 */
[----:B------:R-:W-:-:S03]  /*10e50*/  ISETP.NE.AND P6, PT, R6, RZ, PT ;  /* 0x000000ff0600720c */ /* 0x000fc60003fc5270 */
[----:B------:R-:W3:Y:S01]  /*10e60*/  LDL.LU R8, [R1+0x48] ;  /* 0x0000480001087983 */ /* 0x000ee20000300800 */
[----:B------:R-:W0:Y:S01]  /*10e70*/  S2R R5, SR_TID.X ;  /* 0x0000000000057919 */ /* 0x000e220000002100 */
[--C-:B------:R-:W-:Y:S02]  /*10e80*/  IMAD.X R57, RZ, RZ, R21.reuse, P5 ;  /* 0x000000ffff397224 */ /* 0x100fe400028e0615 */
[----:B------:R-:W-:Y:S01]  /*10e90*/  IMAD.X R37, RZ, RZ, R21, P6 ;  /* 0x000000ffff257224 */ /* 0x000fe200030e0615 */
[----:B------:R-:W4:Y:S01]  /*10ea0*/  LDL R84, [R1+0x34] ;  /* 0x0000340001547983 */ /* 0x000f220000100800 */
        /* <DEDUP_REMOVED lines=30> */
[----:B------:R-:W-:Y:S02]  /*11090*/  LOP3.LUT R64, R64, R65, RZ, 0x3c, !PT ;  /* 0x0000004140407212 */ /* 0x000fe400078e3cff */
[----:B------:R-:W-:Y:S01]  /*110a0*/  LOP3.LUT R68, R68, R69, RZ, 0x3c, !PT ;  /* 0x0000004544447212 */ /* 0x000fe200078e3cff */
[--C-:B------:R-:W-:Y:S01]  /*110b0*/  IMAD.X R69, RZ, RZ, R21.reuse, P2 ;  /* 0x000000ffff457224 */ /* 0x100fe200010e0615 */
[----:B------:R-:W-:Y:S01]  /*110c0*/  LOP3.LUT R72, R72, R73, RZ, 0x3c, !PT ;  /* 0x0000004948487212 */ /* 0x000fe200078e3cff */
[--C-:B------:R-:W-:Y:S01]  /*110d0*/  IMAD.X R73, RZ, RZ, R21.reuse, P3 ;  /* 0x000000ffff497224 */ /* 0x100fe200018e0615 */
[----:B------:R-:W-:Y:S01]  /*110e0*/  LOP3.LUT R4, R5, R20, RZ, 0x3c, !PT ;  /* 0x0000001405047212 */ /* 0x000fe200078e3cff */
[----:B------:R-:W-:Y:S01]  /*110f0*/  IMAD.MOV.U32 R5, RZ, RZ, R21 ;  /* 0x000000ffff057224 */ /* 0x000fe200078e0015 */
[----:B------:R-:W-:-:S02]  /*11100*/  IADD3.X R65, RZ, R21, RZ, P1, !PT ;  /* 0x00000015ff417210 */ /* 0x000fc40000ffe4ff */
[----:B------:R-:W-:Y:S02]  /*11110*/  LOP3.LUT R76, R6, R7, RZ, 0x3c, !PT ;  /* 0x00000007064c7212 */ /* 0x000fe400078e3cff */
[----:B-----5:R-:W-:Y:S02]  /*11120*/  SHF.R.S32.HI R21, RZ, 0x1f, R80 ;  /* 0x0000001fff157819 */ /* 0x020fe40000011450 */
[----:B--2---:R-:W-:Y:S02]  /*11130*/  SEL R81, R9, RZ, !P0 ;  /* 0x000000ff09517207 */ /* 0x004fe40004000000 */
[----:B---3--:R-:W-:Y:S02]  /*11140*/  SEL R82, R8, RZ, !P0 ;  /* 0x000000ff08527207 */ /* 0x008fe40004000000 */
[----:B----4-:R-:W-:Y:S01]  /*11150*/  SHF.R.S32.HI R83, RZ, 0x1f, R84 ;  /* 0x0000001fff537819 */ /* 0x010fe20000011454 */
[----:B------:R-:W-:Y:S06]  /*11160*/  @P5 BRA `(.L_x_4655) ;  /* 0x0000000000b85947 */ /* 0x000fec0003800000 */
[----:B------:R-:W0:Y:S01]  /*11170*/  LDC R35, c[0x0][0xbe8] ;  /* 0x0002fa00ff237b82 */ /* 0x000e220000000800 */
[----:B------:R-:W-:Y:S01]  /*11180*/  ULDC.64 UR4, c[0x0][0xb90] ;  /* 0x0002e40000047ab9 */ /* 0x000fe20000000a00 */
[----:B------:R-:W-:Y:S02]  /*11190*/  IMAD.IADD R20, R228, 0x1, R201 ;  /* 0x00000001e4147824 */ /* 0x000fe400078e02c9 */
[----:B------:R-:W-:Y:S02]  /*111a0*/  IMAD R8, R83, UR4, RZ ;  /* 0x0000000453087c24 */ /* 0x000fe4000f8e02ff */
[----:B------:R-:W-:Y:S02]  /*111b0*/  IMAD.MOV.U32 R6, RZ, RZ, R80 ;  /* 0x000000ffff067224 */ /* 0x000fe400078e0050 */
[----:B------:R-:W-:Y:S02]  /*111c0*/  IMAD.MOV.U32 R7, RZ, RZ, R21 ;  /* 0x000000ffff077224 */ /* 0x000fe400078e0015 */
[----:B------:R-:W-:-:S02]  /*111d0*/  IMAD R15, R84, UR5, R8 ;  /* 0x00000005540f7c24 */ /* 0x000fc4000f8e0208 */
[----:B------:R-:W-:Y:S01]  /*111e0*/  IMAD.WIDE.U32 R6, R84, UR4, R6 ;  /* 0x0000000454067c25 */ /* 0x000fe2000f8e0006 */
[----:B------:R-:W-:-:S03]  /*111f0*/  ULDC.64 UR4, c[0x0][0xb98] ;  /* 0x0002e60000047ab9 */ /* 0x000fc60000000a00 */
[----:B------:R-:W-:Y:S01]  /*11200*/  IMAD.IADD R30, R197, 0x1, R201 ;  /* 0x00000001c51e7824 */ /* 0x000fe200078e02c9 */
[----:B------:R-:W-:-:S03]  /*11210*/  IADD3 R7, R7, R15, RZ ;  /* 0x0000000f07077210 */ /* 0x000fc60007ffe0ff */
        /* <DEDUP_REMOVED lines=35> */
.L_x_4655:
[----:B------:R-:W1:Y:S01]  /*11450*/  LDC R87, c[0x0][0xbe8] ;  /* 0x0002fa00ff577b82 */ /* 0x000e620000000800 */
[----:B------:R-:W-:Y:S01]  /*11460*/  ULDC.64 UR4, c[0x0][0xaa0] ;  /* 0x0002a80000047ab9 */ /* 0x000fe20000000a00 */
[----:B0-----:R-:W5:Y:S01]  /*11470*/  LD.E.128 R4, desc[UR40][R4.64] ;  /* 0x0000002804047980 */ /* 0x001f62000c101d00 */
[----:B------:R-:W-:Y:S01]  /*11480*/  IMAD R21, R21, UR4, RZ ;  /* 0x0000000415157c24 */ /* 0x000fe2000f8e02ff */
[----:B------:R-:W-:Y:S02]  /*11490*/  SHF.R.S32.HI R0, RZ, 0x1f, R90 ;  /* 0x0000001fff007819 */ /* 0x000fe4000001145a */
[----:B------:R-:W5:Y:S01]  /*114a0*/  LD.E.128 R8, desc[UR40][R10.64] ;  /* 0x000000280a087980 */ /* 0x000f62000c101d00 */
[C---:B------:R-:W-:Y:S02]  /*114b0*/  IMAD R3, R80.reuse, UR5, R21 ;  /* 0x0000000550037c24 */ /* 0x040fe4000f8e0215 */
[----:B------:R-:W-:Y:S01]  /*114c0*/  IMAD.WIDE.U32 R20, R80, UR4, RZ ;  /* 0x0000000450147c25 */ /* 0x000fe2000f8e00ff */
[----:B------:R-:W-:Y:S01]  /*114d0*/  LEA.HI R0, R0, R90, RZ, 0x3 ;  /* 0x0000005a00007211 */ /* 0x000fe200078f18ff */
        /* <DEDUP_REMOVED lines=8> */
[----:B------:R-:W-:Y:S01]  /*11560*/  LOP3.LUT R0, R0, 0xfffffff8, RZ, 0xc0, !PT ;  /* 0xfffffff800007812 */ /* 0x000fe200078ec0ff */
[----:B------:R-:W-:Y:S01]  /*11570*/  IMAD R83, R83, UR4, RZ ;  /* 0x0000000453537c24 */ /* 0x000fe2000f8e02ff */
[----:B------:R-:W5:Y:S04]  /*11580*/  LD.E.128 R40, desc[UR40][R40.64] ;  /* 0x0000002828287980 */ /* 0x000f68000c101d00 */
[----:B------:R-:W5:Y:S02]  /*11590*/  LD.E.128 R44, desc[UR40][R44.64] ;  /* 0x000000282c2c7980 */ /* 0x000f64000c101d00 */
[----:B------:R-:W1:Y:S01]  /*115a0*/  @P1 LDC R85, c[0x0][0xbec] ;  /* 0x0002fb00ff551b82 */ /* 0x000e620000000800 */
[----:B------:R-:W-:Y:S01]  /*115b0*/  IMAD.IADD R0, R90, 0x1, -R0 ;  /* 0x000000015a007824 */ /* 0x000fe200078e0a00 */
[----:B------:R-:W5:Y:S04]  /*115c0*/  LD.E.128 R48, desc[UR40][R48.64] ;  /* 0x0000002830307980 */ /* 0x000f68000c101d00 */
[----:B------:R-:W5:Y:S02]  /*115d0*/  LD.E.128 R52, desc[UR40][R52.64] ;  /* 0x0000002834347980 */ /* 0x000f64000c101d00 */
[----:B------:R-:W2:Y:S01]  /*115e0*/  @P1 LDC R89, c[0x0][0xbf0] ;  /* 0x0002fc00ff591b82 */ /* 0x000ea20000000800 */
[C---:B------:R-:W-:Y:S01]  /*115f0*/  IMAD R83, R84.reuse, UR5, R83 ;  /* 0x0000000554537c24 */ /* 0x040fe2000f8e0253 */
[----:B------:R-:W5:Y:S01]  /*11600*/  LD.E.128 R56, desc[UR40][R56.64] ;  /* 0x0000002838387980 */ /* 0x000f62000c101d00 */
[----:B------:R-:W-:Y:S01]  /*11610*/  IMAD.WIDE.U32 R20, R84, UR4, R20 ;  /* 0x0000000454147c25 */ /* 0x000fe2000f8e0014 */
[----:B------:R-:W-:Y:S01]  /*11620*/  ULDC.64 UR4, c[0x0][0xaf0] ;  /* 0x0002bc0000047ab9 */ /* 0x000fe20000000a00 */
[----:B------:R-:W-:Y:S01]  /*11630*/  LEA R0, R0, R98, 0x5 ;  /* 0x0000006200007211 */ /* 0x000fe200078e28ff */
[----:B------:R-:W5:Y:S01]  /*11640*/  LD.E.128 R60, desc[UR40][R60.64] ;  /* 0x000000283c3c7980 */ /* 0x000f62000c101d00 */
[----:B------:R-:W-:-:S02]  /*11650*/  IMAD R82, R82, UR4, RZ ;  /* 0x0000000452527c24 */ /* 0x000fc4000f8e02ff */
[----:B------:R-:W-:Y:S01]  /*11660*/  IMAD.IADD R21, R21, 0x1, R83 ;  /* 0x0000000115157824 */ /* 0x000fe200078e0253 */
[----:B------:R-:W5:Y:S01]  /*11670*/  LD.E.128 R64, desc[UR40][R64.64] ;  /* 0x0000002840407980 */ /* 0x000f62000c101d00 */
[----:B------:R-:W-:Y:S02]  /*11680*/  IMAD R83, R81, UR5, R82 ;  /* 0x0000000551537c24 */ /* 0x000fe4000f8e0252 */
[C---:B------:R-:W-:Y:S01]  /*11690*/  VIADD R99, R200.reuse, 0x40 ;  /* 0x00000040c8637836 */ /* 0x040fe20000000000 */
[----:B------:R-:W5:Y:S01]  /*116a0*/  LD.E.128 R68, desc[UR40][R68.64] ;  /* 0x0000002844447980 */ /* 0x000f62000c101d00 */
[----:B------:R-:W-:Y:S02]  /*116b0*/  IMAD.IADD R82, R201, 0x1, R0 ;  /* 0x00000001c9527824 */ /* 0x000fe400078e0200 */
[----:B------:R-:W-:Y:S01]  /*116c0*/  VIADD R97, R200, 0x80 ;  /* 0x00000080c8617836 */ /* 0x000fe20000000000 */
[----:B0-----:R-:W-:Y:S01]  /*116d0*/  ISETP.GE.AND P0, PT, R99, R3, PT ;  /* 0x000000036300720c */ /* 0x001fe20003f06270 */
[----:B-1----:R-:W-:Y:S01]  /*116e0*/  @P1 IMAD.HI.U32 R0, R82, R85, RZ ;  /* 0x0000005552001227 */ /* 0x002fe200078e00ff */
[----:B------:R-:W5:Y:S02]  /*116f0*/  LD.E.128 R72, desc[UR40][R72.64] ;  /* 0x0000002848487980 */ /* 0x000f64000c101d00 */
[----:B------:R-:W-:Y:S01]  /*11700*/  SEL R80, RZ, 0xffffffff, P0 ;  /* 0xffffffffff507807 */ /* 0x000fe20000000000 */
[----:B------:R-:W-:Y:S01]  /*11710*/  IMAD.WIDE.U32 R20, R81, UR4, R20 ;  /* 0x0000000451147c25 */ /* 0x000fe2000f8e0014 */
[----:B------:R-:W-:Y:S01]  /*11720*/  ISETP.GE.AND P0, PT, R97, R3, PT ;  /* 0x000000036100720c */ /* 0x000fe20003f06270 */
[----:B------:R-:W-:Y:S01]  /*11730*/  ULDC.64 UR4, c[0x0][0xae0] ;  /* 0x0002b80000047ab9 */ /* 0x000fe20000000a00 */
[----:B------:R-:W5:Y:S01]  /*11740*/  LD.E.128 R76, desc[UR40][R76.64] ;  /* 0x000000284c4c7980 */ /* 0x000f62000c101d00 */
[----:B------:R-:W-:Y:S01]  /*11750*/  IMAD.MOV.U32 R81, RZ, RZ, R82 ;  /* 0x000000ffff517224 */ /* 0x000fe200078e0052 */
[----:B--2---:R-:W-:Y:S01]  /*11760*/  @P1 SHF.R.U32.HI R81, RZ, R89, R0 ;  /* 0x00000059ff511219 */ /* 0x004fe20000011600 */
[C---:B------:R-:W-:Y:S01]  /*11770*/  VIADD R95, R200.reuse, 0xc0 ;  /* 0x000000c0c85f7836 */ /* 0x040fe20000000000 */
[-C--:B------:R-:W-:Y:S01]  /*11780*/  ISETP.GE.AND P1, PT, R200, R3.reuse, PT ;  /* 0x00000003c800720c */ /* 0x080fe20003f26270 */
[----:B------:R-:W-:Y:S01]  /*11790*/  IMAD.SHL.U32 R85, R80, 0x2, RZ ;  /* 0x0000000250557824 */ /* 0x000fe200078e00ff */
[----:B------:R-:W-:Y:S01]  /*117a0*/  SEL R80, RZ, 0xffffffff, P0 ;  /* 0xffffffffff507807 */ /* 0x000fe20000000000 */
[----:B------:R-:W-:Y:S01]  /*117b0*/  IMAD.IADD R21, R21, 0x1, R83 ;  /* 0x0000000115157824 */ /* 0x000fe200078e0253 */
[----:B------:R-:W-:Y:S01]  /*117c0*/  SEL R0, RZ, 0x1, P1 ;  /* 0x00000001ff007807 */ /* 0x000fe20000800000 */
[--C-:B------:R-:W-:Y:S01]  /*117d0*/  IMAD.MOV R83, RZ, RZ, -R81.reuse ;  /* 0x000000ffff537224 */ /* 0x100fe200078e0a51 */
[----:B------:R-:W-:Y:S01]  /*117e0*/  ISETP.GE.AND P0, PT, R95, R3, PT ;  /* 0x000000035f00720c */ /* 0x000fe20003f06270 */
[C---:B------:R-:W-:Y:S01]  /*117f0*/  VIADD R91, R200.reuse, 0x140 ;  /* 0x00000140c85b7836 */ /* 0x040fe20000000000 */
[----:B------:R-:W-:Y:S01]  /*11800*/  IADD3 R93, R200, 0x100, RZ ;  /* 0x00000100c85d7810 */ /* 0x000fe20007ffe0ff */
[----:B------:R-:W-:Y:S01]  /*11810*/  IMAD R83, R87, R83, R82 ;  /* 0x0000005357537224 */ /* 0x000fe200078e0252 */
[----:B------:R-:W-:Y:S01]  /*11820*/  LOP3.LUT R0, R85, 0x2, R0, 0xe2, !PT ;  /* 0x0000000255007812 */ /* 0x000fe200078ee200 */
[----:B------:R-:W-:Y:S01]  /*11830*/  IMAD.SHL.U32 R85, R80, 0x4, RZ ;  /* 0x0000000450557824 */ /* 0x000fe200078e00ff */
[----:B------:R-:W-:Y:S01]  /*11840*/  SEL R80, RZ, 0xffffffff, P0 ;  /* 0xffffffffff507807 */ /* 0x000fe20000000000 */
[----:B------:R-:W-:Y:S01]  /*11850*/  @!PT LDS RZ, [RZ] ;  /* 0x00000000fffff984 */ /* 0x000fe20000000800 */
[----:B------:R-:W-:Y:S01]  /*11860*/  @!PT LDS RZ, [RZ] ;  /* 0x00000000fffff984 */ /* 0x000fe20000000800 */
[----:B------:R-:W-:Y:S01]  /*11870*/  @!PT LDS RZ, [RZ] ;  /* 0x00000000fffff984 */ /* 0x000fe20000000800 */
[----:B------:R-:W-:Y:S01]  /*11880*/  @!PT LDS RZ, [RZ] ;  /* 0x00000000fffff984 */ /* 0x000fe20000000800 */
[----:B------:R0:W-:Y:S06]  /*11890*/  MEMBAR.ALL.CTA ;  /* 0x0000000000007992 */ /* 0x0001ec0000008000 */
[----:B0-----:R-:W0:Y:S01]  /*118a0*/  FENCE.VIEW.ASYNC.S ;  /* 0x00000000000073c6 */ /* 0x001e220000000000 */
[-C--:B------:R-:W-:Y:S01]  /*118b0*/  ISETP.GE.AND P0, PT, R93, R3.reuse, PT ;  /* 0x000000035d00720c */ /* 0x080fe20003f06270 */
[----:B------:R-:W-:Y:S01]  /*118c0*/  VIADD R90, R200, 0x180 ;  /* 0x00000180c85a7836 */ /* 0x000fe20000000000 */
[----:B------:R-:W-:Y:S01]  /*118d0*/  LOP3.LUT R0, R85, 0x4, R0, 0xe2, !PT ;  /* 0x0000000455007812 */ /* 0x000fe200078ee200 */
[----:B------:R-:W-:Y:S01]  /*118e0*/  IMAD.SHL.U32 R85, R80, 0x8, RZ ;  /* 0x0000000850557824 */ /* 0x000fe200078e00ff */
[----:B------:R-:W-:Y:S01]  /*118f0*/  SHF.R.S32.HI R82, RZ, 0x1f, R81 ;  /* 0x0000001fff527819 */ /* 0x000fe20000011451 */
[----:B------:R-:W-:Y:S01]  /*11900*/  IMAD.WIDE.U32 R20, R81, UR4, R20 ;  /* 0x0000000451147c25 */ /* 0x000fe2000f8e0014 */
[----:B------:R-:W-:Y:S01]  /*11910*/  SEL R80, RZ, 0xffffffff, P0 ;  /* 0xffffffffff507807 */ /* 0x000fe20000000000 */
[----:B------:R-:W-:Y:S01]  /*11920*/  BSSY B1, `(.L_x_4656) ;  /* 0x0000051000017945 */ /* 0x000fe20003800000 */
[-C--:B------:R-:W-:Y:S01]  /*11930*/  ISETP.GE.AND P0, PT, R91, R3.reuse, PT ;  /* 0x000000035b00720c */ /* 0x080fe20003f06270 */
[----:B------:R-:W-:Y:S01]  /*11940*/  IMAD R82, R82, UR4, RZ ;  /* 0x0000000452527c24 */ /* 0x000fe2000f8e02ff */
        /* <DEDUP_REMOVED lines=9> */
[----:B------:R-:W-:Y:S01]  /*119e0*/  IMAD R87, R24, R87, RZ ;  /* 0x0000005718577224 */ /* 0x000fe200078e02ff */
[----:B------:R-:W-:Y:S01]  /*119f0*/  IADD3 R201, R98, R201, RZ ;  /* 0x000000c962c97210 */ /* 0x000fe20007ffe0ff */
[----:B------:R-:W-:Y:S01]  /*11a00*/  IMAD.IADD R21, R21, 0x1, R85 ;  /* 0x0000000115157824 */ /* 0x000fe200078e0255 */
[----:B------:R-:W-:Y:S01]  /*11a10*/  LOP3.LUT R0, R89, 0x20, R0, 0xe2, !PT ;  /* 0x0000002059007812 */ /* 0x000fe200078ee200 */
[----:B------:R-:W-:Y:S01]  /*11a20*/  IMAD R24, R81, UR4, RZ ;  /* 0x0000000451187c24 */ /* 0x000fe2000f8e02ff */
[----:B------:R-:W-:Y:S01]  /*11a30*/  SEL R81, RZ, 0x40, P0 ;  /* 0x00000040ff517807 */ /* 0x000fe20000000000 */
[----:B------:R-:W-:Y:S01]  /*11a40*/  VIADD R86, R200, 0x1c0 ;  /* 0x000001c0c8567836 */ /* 0x000fe20000000000 */
[----:B------:R-:W-:Y:S01]  /*11a50*/  ISETP.GE.AND P1, PT, R201, R87, PT ;  /* 0x00000057c900720c */ /* 0x000fe20003f26270 */
[C---:B------:R-:W-:Y:S01]  /*11a60*/  IMAD R85, R83.reuse, UR5, R24 ;  /* 0x0000000553557c24 */ /* 0x040fe2000f8e0218 */
[----:B------:R-:W-:Y:S01]  /*11a70*/  LOP3.LUT R24, R0, R81, RZ, 0xfc, !PT ;  /* 0x0000005100187212 */ /* 0x000fe200078efcff */
[----:B------:R-:W-:Y:S01]  /*11a80*/  IMAD.WIDE.U32 R20, R83, UR4, R20 ;  /* 0x0000000453147c25 */ /* 0x000fe2000f8e0014 */
[----:B------:R-:W-:Y:S01]  /*11a90*/  ULDC.64 UR4, c[0x0][0xa80] ;  /* 0x0002a00000047ab9 */ /* 0x000fe20000000a00 */
[----:B------:R-:W-:-:S02]  /*11aa0*/  ISETP.GE.AND P0, PT, R86, R3, PT ;  /* 0x000000035600720c */ /* 0x000fc40003f06270 */
[----:B------:R-:W-:Y:S01]  /*11ab0*/  VIADD R0, R2, 0x28c20 ;  /* 0x00028c2002007836 */ /* 0x000fe20000000000 */
[----:B------:R-:W-:Y:S01]  /*11ac0*/  LEA R84, P2, R20, UR4, 0x1 ;  /* 0x0000000414547c11 */ /* 0x000fe2000f8408ff */
[----:B------:R-:W-:Y:S01]  /*11ad0*/  IMAD.IADD R81, R21, 0x1, R85 ;  /* 0x0000000115517824 */ /* 0x000fe200078e0255 */
[----:B------:R-:W-:Y:S01]  /*11ae0*/  SEL R21, RZ, 0x80, P0 ;  /* 0x00000080ff157807 */ /* 0x000fe20000000000 */
[C---:B------:R-:W-:Y:S01]  /*11af0*/  VIADD R88, R200.reuse, 0x1c0 ;  /* 0x000001c0c8587836 */ /* 0x040fe20000000000 */
[----:B------:R-:W-:Y:S01]  /*11b00*/  PRMT R0, RZ, 0x654, R0 ;  /* 0x00000654ff007816 */ /* 0x000fe20000000000 */
[----:B------:R-:W-:Y:S01]  /*11b10*/  VIADD R89, R200, 0x180 ;  /* 0x00000180c8597836 */ /* 0x000fe20000000000 */
[----:B------:R-:W-:Y:S01]  /*11b20*/  LEA.HI.X R85, R20, UR5, R81, 0x1, P2 ;  /* 0x0000000514557c11 */ /* 0x000fe200090f0c51 */
[C---:B------:R-:W-:Y:S01]  /*11b30*/  VIADD R92, R200.reuse, 0x140 ;  /* 0x00000140c85c7836 */ /* 0x040fe20000000000 */
[----:B0-----:R0:W-:Y:S01]  /*11b40*/  SYNCS.ARRIVE.TRANS64.RED.A1T0 RZ, [R0+URZ], RZ ;  /* 0x000000ff00ff79a7 */ /* 0x0011e2000810043f */
[C---:B------:R-:W-:Y:S01]  /*11b50*/  VIADD R94, R200.reuse, 0x100 ;  /* 0x00000100c85e7836 */ /* 0x040fe20000000000 */
[C---:B------:R-:W-:Y:S01]  /*11b60*/  IADD3 R100, R200.reuse, 0x40, RZ ;  /* 0x00000040c8647810 */ /* 0x040fe20007ffe0ff */
[C---:B------:R-:W-:Y:S01]  /*11b70*/  VIADD R96, R200.reuse, 0xc0 ;  /* 0x000000c0c8607836 */ /* 0x040fe20000000000 */
[----:B------:R1:W2:Y:S01]  /*11b80*/  SHFL.IDX PT, R20, R84, RZ, 0x181f ;  /* 0x00181fff54147589 */ /* 0x0002a200000e0000 */
[----:B------:R-:W-:Y:S01]  /*11b90*/  VIADD R98, R200, 0x80 ;  /* 0x00000080c8627836 */ /* 0x000fe20000000000 */
[----:B------:R-:W-:-:S02]  /*11ba0*/  SHF.R.S32.HI R88, RZ, 0x1f, R88 ;  /* 0x0000001fff587819 */ /* 0x000fc40000011458 */
[----:B0-----:R-:W-:Y:S02]  /*11bb0*/  LOP3.LUT R0, R24, R21, RZ, 0xfc, !PT ;  /* 0x0000001518007212 */ /* 0x001fe400078efcff */
[----:B------:R1:W0:Y:S01]  /*11bc0*/  SHFL.IDX PT, R21, R85, RZ, 0x181f ;  /* 0x00181fff55157589 */ /* 0x00022200000e0000 */
[----:B------:R-:W-:Y:S02]  /*11bd0*/  SHF.R.S32.HI R89, RZ, 0x1f, R89 ;  /* 0x0000001fff597819 */ /* 0x000fe40000011459 */
[----:B------:R-:W-:Y:S02]  /*11be0*/  SHF.R.S32.HI R92, RZ, 0x1f, R92 ;  /* 0x0000001fff5c7819 */ /* 0x000fe4000001145c */
[----:B------:R-:W-:Y:S02]  /*11bf0*/  SHF.R.S32.HI R94, RZ, 0x1f, R94 ;  /* 0x0000001fff5e7819 */ /* 0x000fe4000001145e */
[----:B------:R-:W-:Y:S02]  /*11c00*/  SHF.R.S32.HI R96, RZ, 0x1f, R96 ;  /* 0x0000001fff607819 */ /* 0x000fe40000011460 */
[----:B------:R-:W-:-:S02]  /*11c10*/  SHF.R.S32.HI R98, RZ, 0x1f, R98 ;  /* 0x0000001fff627819 */ /* 0x000fc40000011462 */
[----:B------:R-:W-:Y:S01]  /*11c20*/  SHF.R.S32.HI R100, RZ, 0x1f, R100 ;  /* 0x0000001fff647819 */ /* 0x000fe20000011464 */
[----:B-1----:R-:W-:Y:S06]  /*11c30*/  @P1 BRA `(.L_x_4657) ;  /* 0x00000000007c1947 */ /* 0x002fec0003800000 */
[-C--:B------:R-:W-:Y:S02]  /*11c40*/  ISETP.GE.AND P1, PT, R99, R3.reuse, PT ;  /* 0x000000036300720c */ /* 0x080fe40003f26270 */
[-C--:B------:R-:W-:Y:S02]  /*11c50*/  ISETP.GE.AND P0, PT, R200, R3.reuse, PT ;  /* 0x00000003c800720c */ /* 0x080fe40003f06270 */
[-C--:B------:R-:W-:Y:S02]  /*11c60*/  ISETP.GE.AND P5, PT, R97, R3.reuse, PT ;  /* 0x000000036100720c */ /* 0x080fe40003fa6270 */
[----:B------:R-:W-:-:S07]  /*11c70*/  ISETP.GE.AND P3, PT, R95, R3, PT ;  /* 0x000000035f00720c */ /* 0x000fce0003f66270 */
[C---:B--2---:R-:W-:Y:S02]  /*11c80*/  @!P1 LEA R80, P2, R99.reuse, R20, 0x1 ;  /* 0x0000001463509211 */ /* 0x044fe400078408ff */
[----:B0-----:R-:W-:Y:S02]  /*11c90*/  @!P0 IMAD.WIDE R82, R200, 0x2, R20 ;  /* 0x00000002c8528825 */ /* 0x001fe400078e0214 */
        /* <DEDUP_REMOVED lines=13> */
[-C--:B-1----:R-:W-:Y:S01]  /*11d70*/  @!P1 LEA R12, P6, R91, R20.reuse, 0x1 ;  /* 0x000000145b0c9211 */ /* 0x082fe200078c08ff */
        /* <DEDUP_REMOVED lines=11> */
.L_x_4657:
[----:B------:R-:W-:Y:S05]  /*11e30*/  BSYNC B1 ;  /* 0x0000000000017941 */ /* 0x000fea0003800000 */
.L_x_4656:
[----:B---3-5:R-:W-:Y:S01]  /*11e40*/  VIADD R6, R201, 0x20 ;  /* 0x00000020c9067836 */ /* 0x028fe20000000000 */
[----:B------:R1:W3:Y:S04]  /*11e50*/  SHFL.IDX PT, R5, R85, 0x1, 0x181f ;  /* 0x00381f0055057f89 */ /* 0x0002e800000e0000 */
        /* <DEDUP_REMOVED lines=21> */
[-C--:B0-----:R-:W-:Y:S02]  /*11fb0*/  @!P2 LEA.HI.X R21, R95, R5.reuse, R96, 0x1, P5 ;  /* 0x000000055f15a211 */ /* 0x081fe400028f0c60 */
        /* <DEDUP_REMOVED lines=14> */
.L_x_4653:
[----:B------:R-:W4:Y:S01]  /*120a0*/  LDL.LU R6, [R1+0x38] ;  /* 0x0000380001067983 */ /* 0x000f220000300800 */
[----:B------:R-:W-:Y:S01]  /*120b0*/  ULDC.64 UR4, c[0x0][0xc00] ;  /* 0x0003000000047ab9 */ /* 0x000fe20000000a00 */
[----:B------:R-:W-:Y:S01]  /*120c0*/  IMAD.MOV.U32 R3, RZ, RZ, RZ ;  /* 0x000000ffff037224 */ /* 0x000fe200078e00ff */
[----:B-1----:R-:W1:Y:S01]  /*120d0*/  LDC R21, c[0x0][0xbe8] ;  /* 0x0002fa00ff157b82 */ /* 0x002e620000000800 */
[----:B------:R-:W2:Y:S01]  /*120e0*/  LDL.LU R0, [R1+0x3c] ;  /* 0x00003c0001007983 */ /* 0x000ea20000300800 */
[----:B------:R-:W-:-:S04]  /*120f0*/  ISETP.NE.U32.AND P0, PT, RZ, UR4, PT ;  /* 0x00000004ff007c0c */ /* 0x000fc8000bf05070 */
[----:B------:R-:W-:Y:S02]  /*12100*/  ISETP.NE.AND.EX P0, PT, RZ, UR5, PT, P0 ;  /* 0x00000005ff007c0c */ /* 0x000fe4000bf05300 */
[----:B----4-:R-:W-:-:S04]  /*12110*/  IADD3 R4, P1, R6, UR4, RZ ;  /* 0x0000000406047c10 */ /* 0x010fc8000ff3e0ff */
[----:B--2---:R-:W-:Y:S01]  /*12120*/  IADD3.X R5, R0, UR5, RZ, P1, !PT ;  /* 0x0000000500057c10 */ /* 0x004fe20008ffe4ff */
[----:B------:R-:W-:Y:S02]  /*12130*/  ULDC.64 UR4, c[0x0][0xc08] ;  /* 0x0003020000047ab9 */ /* 0x000fe40000000a00 */
[----:B------:R-:W-:-:S04]  /*12140*/  ISETP.NE.U32.AND P1, PT, RZ, UR4, PT ;  /* 0x00000004ff007c0c */ /* 0x000fc8000bf25070 */
[----:B------:R2:W5:Y:S01]  /*12150*/  @P0 LDG.E R3, desc[UR40][R4.64] ;  /* 0x0000002804030981 */ /* 0x000562000c1e1900 */
[----:B------:R-:W-:Y:S01]  /*12160*/  ISETP.NE.AND.EX P1, PT, RZ, UR5, PT, P1 ;  /* 0x00000005ff007c0c */ /* 0x000fe2000bf25310 */
[----:B---3--:R-:W3:-:S12]  /*12170*/  S2R R24, SR_TID.X ;  /* 0x0000000000187919 */ /* 0x008ed80000002100 */
[----:B------:R-:W-:Y:S01]  /*12180*/  @P1 IADD3 R6, P2, R6, UR4, RZ ;  /* 0x0000000406061c10 */ /* 0x000fe2000ff5e0ff */
[----:B------:R-:W-:-:S03]  /*12190*/  ULDC UR4, c[0x0][0xa88] ;  /* 0x0002a20000047ab9 */ /* 0x000fc60000000800 */
[----:B------:R-:W-:Y:S01]  /*121a0*/  @P1 IADD3.X R7, R0, UR5, RZ, P2, !PT ;  /* 0x0000000500071c10 */ /* 0x000fe200097fe4ff */
[----:B------:R-:W-:-:S06]  /*121b0*/  IMAD.U32 R0, RZ, RZ, UR4 ;  /* 0x00000004ff007e24 */ /* 0x000fcc000f8e00ff */
[----:B------:R2:W5:Y:S01]  /*121c0*/  @P1 LDG.E R0, desc[UR40][R6.64] ;  /* 0x0000002806001981 */ /* 0x000562000c1e1900 */
[----:B---3--:R-:W-:-:S05]  /*121d0*/  VIADD R24, R24, 0xffffff80 ;  /* 0xffffff8018187836 */ /* 0x008fca0000000000 */
[----:B------:R-:W-:Y:S01]  /*121e0*/  ISETP.GE.AND P2, PT, R24, 0x40, PT ;  /* 0x000000401800780c */ /* 0x000fe20003f46270 */
[----:B-12---:R-:W-:-:S12]  /*121f0*/  @P1 BRA `(.L_x_4659) ;  /* 0x0000000000101947 */ /* 0x006fd80003800000 */
[----:B------:R-:W-:Y:S05]  /*12200*/  @!P0 BRA `(.L_x_4659) ;  /* 0x00000000000c8947 */ /* 0x000fea0003800000 */
[----:B------:R-:W2:Y:S04]  /*12210*/  LDG.E R7, desc[UR40][R4.64] ;  /* 0x0000002804077981 */ /* 0x000ea8000c1e1900 */
[----:B-----5:R-:W2:Y:S02]  /*12220*/  LDG.E R0, desc[UR40][R4.64+0x4] ;  /* 0x0000042804007981 */ /* 0x020ea4000c1e1900 */
[----:B--2---:R-:W-:-:S07]  /*12230*/  IMAD.IADD R0, R0, 0x1, -R7 ;  /* 0x0000000100007824 */ /* 0x004fce00078e0a07 */
.L_x_4659:
[----:B------:R-:W2:Y:S04]  /*12240*/  LDL.LU R5, [R1+0x40] ;  /* 0x0000400001057983 */ /* 0x000ea80000300800 */
[----:B------:R-:W3:Y:S04]  /*12250*/  LDL.LU R4, [R1+0x48] ;  /* 0x0000480001047983 */ /* 0x000ee80000300800 */
[----:B------:R-:W4:Y:S01]  /*12260*/  LDL R28, [R1+0x34] ;  /* 0x00003400011c7983 */ /* 0x000f220000100800 */
[----:B------:R-:W-:Y:S01]  /*12270*/  BSSY B1, `(.L_x_4660) ;  /* 0x000002d000017945 */ /* 0x000fe20003800000 */
[----:B-----5:R-:W-:-:S02]  /*12280*/  SHF.R.S32.HI R10, RZ, 0x1f, R3 ;  /* 0x0000001fff0a7819 */ /* 0x020fc40000011403 */
[----:B--2---:R-:W-:Y:S02]  /*12290*/  SEL R13, R5, RZ, !P0 ;  /* 0x000000ff050d7207 */ /* 0x004fe40004000000 */
[----:B---3--:R-:W-:Y:S02]  /*122a0*/  SEL R14, R4, RZ, !P0 ;  /* 0x000000ff040e7207 */ /* 0x008fe40004000000 */
[----:B----4-:R-:W-:Y:S01]  /*122b0*/  SHF.R.S32.HI R12, RZ, 0x1f, R28 ;  /* 0x0000001fff0c7819 */ /* 0x010fe2000001141c */
[----:B------:R-:W-:Y:S06]  /*122c0*/  @P2 BRA `(.L_x_4661) ;  /* 0x00000000009c2947 */ /* 0x000fec0003800000 */
[----:B------:R-:W1:Y:S01]  /*122d0*/  S2R R6, SR_TID.X ;  /* 0x0000000000067919 */ /* 0x000e620000002100 */
        /* <DEDUP_REMOVED lines=14> */
[----:B------:R-:W-:-:S04]  /*123c0*/  ULDC.64 UR4, c[0x0][0xb98] ;  /* 0x0002e60000047ab9 */ /* 0x000fc80000000a00 */
[----:B------:R-:W-:Y:S02]  /*123d0*/  IADD3 R5, R5, R9, RZ ;  /* 0x0000000905057210 */ /* 0x000fe40007ffe0ff */
[----:B------:R-:W2:Y:S01]  /*123e0*/  @P0 LDC R15, c[0x0][0xbf0] ;  /* 0x0002fc00ff0f0b82 */ /* 0x000ea20000000800 */
[----:B------:R-:W-:-:S04]  /*123f0*/  IMAD.WIDE.U32 R4, R13, UR4, R4 ;  /* 0x000000040d047c25 */ /* 0x000fc8000f8e0004 */
[----:B-1----:R-:W-:-:S05]  /*12400*/  @P0 IMAD.HI.U32 R6, R11, R6, RZ ;  /* 0x000000060b060227 */ /* 0x002fca00078e00ff */
[----:B--2---:R-:W-:Y:S01]  /*12410*/  @P0 SHF.R.U32.HI R7, RZ, R15, R6 ;  /* 0x0000000fff070219 */ /* 0x004fe20000011606 */
        /* <DEDUP_REMOVED lines=18> */
.L_x_4661:
[----:B------:R-:W-:Y:S05]  /*12540*/  BSYNC B1 ;  /* 0x0000000000017941 */ /* 0x000fea0003800000 */
.L_x_4660:
[----:B------:R-:W-:Y:S01]  /*12550*/  ISETP.NE.AND P0, PT, R21, 0x1, PT ;  /* 0x000000011500780c */ /* 0x000fe20003f05270 */
[----:B------:R-:W2:Y:S01]  /*12560*/  LDC R29, c[0x0][0xac8] ;  /* 0x0002b200ff1d7b82 */ /* 0x000ea20000000800 */
[----:B------:R-:W-:Y:S01]  /*12570*/  ULDC.64 UR4, c[0x0][0xaa0] ;  /* 0x0002a80000047ab9 */ /* 0x000fe20000000a00 */
[--C-:B------:R-:W-:Y:S01]  /*12580*/  SHF.R.S32.HI R8, RZ, 0x1f, R24.reuse ;  /* 0x0000001fff087819 */ /* 0x100fe20000011418 */
[----:B-1----:R-:W-:Y:S01]  /*12590*/  IMAD R6, R10, UR4, RZ ;  /* 0x000000040a067c24 */ /* 0x002fe2000f8e02ff */
[----:B------:R-:W-:Y:S01]  /*125a0*/  SHF.R.S32.HI R15, RZ, 0x1f, R24 ;  /* 0x0000001fff0f7819 */ /* 0x000fe20000011418 */
[----:B------:R-:W-:Y:S01]  /*125b0*/  IMAD.WIDE.U32 R4, R3, UR4, RZ ;  /* 0x0000000403047c25 */ /* 0x000fe2000f8e00ff */
[-C--:B------:R-:W-:Y:S01]  /*125c0*/  LEA.HI R8, R8, R24.reuse, RZ, 0x3 ;  /* 0x0000001808087211 */ /* 0x080fe200078f18ff */
[----:B------:R-:W-:Y:S01]  /*125d0*/  BSSY B1, `(.L_x_4662) ;  /* 0x000007f000017945 */ /* 0x000fe20003800000 */
[----:B------:R-:W-:Y:S01]  /*125e0*/  LEA.HI R15, R15, R24, RZ, 0x3 ;  /* 0x000000180f0f7211 */ /* 0x000fe200078f18ff */
[----:B------:R-:W-:Y:S01]  /*125f0*/  IMAD R3, R3, UR5, R6 ;  /* 0x0000000503037c24 */ /* 0x000fe2000f8e0206 */
[----:B------:R-:W-:Y:S01]  /*12600*/  ULDC.64 UR4, c[0x0][0xae8] ;  /* 0x0002ba0000047ab9 */ /* 0x000fe20000000a00 */
[----:B------:R-:W-:Y:S01]  /*12610*/  LOP3.LUT R8, R8, 0xfffffff8, RZ, 0xc0, !PT ;  /* 0xfffffff808087812 */ /* 0x000fe200078ec0ff */
[----:B------:R-:W1:Y:S01]  /*12620*/  @P0 LDC R7, c[0x0][0xbec] ;  /* 0x0002fb00ff070b82 */ /* 0x000e620000000800 */
[----:B------:R-:W-:Y:S01]  /*12630*/  IMAD.IADD R5, R5, 0x1, R3 ;  /* 0x0000000105057824 */ /* 0x000fe200078e0203 */
[----:B------:R-:W-:Y:S01]  /*12640*/  SHF.R.S32.HI R15, RZ, 0x3, R15 ;  /* 0x00000003ff0f7819 */ /* 0x000fe2000001140f */
[----:B------:R-:W-:Y:S01]  /*12650*/  IMAD R3, R12, UR4, RZ ;  /* 0x000000040c037c24 */ /* 0x000fe2000f8e02ff */
[C---:B------:R-:W-:Y:S01]  /*12660*/  IADD3 R32, R200.reuse, 0x1c0, RZ ;  /* 0x000001c0c8207810 */ /* 0x040fe20007ffe0ff */
[----:B------:R-:W-:-:S02]  /*12670*/  VIADD R43, R200, 0x40 ;  /* 0x00000040c82b7836 */ /* 0x000fc40000000000 */
[----:B------:R-:W-:Y:S01]  /*12680*/  IMAD.IADD R8, R24, 0x1, -R8 ;  /* 0x0000000118087824 */ /* 0x000fe200078e0a08 */
[----:B------:R-:W3:Y:S01]  /*12690*/  @P0 LDC R9, c[0x0][0xbf0] ;  /* 0x0002fc00ff090b82 */ /* 0x000ee20000000800 */
[C---:B------:R-:W-:Y:S01]  /*126a0*/  IMAD R3, R28.reuse, UR5, R3 ;  /* 0x000000051c037c24 */ /* 0x040fe2000f8e0203 */
[----:B------:R-:W-:Y:S01]  /*126b0*/  SHF.R.S32.HI R32, RZ, 0x1f, R32 ;  /* 0x0000001fff207819 */ /* 0x000fe20000011420 */
[----:B------:R-:W-:Y:S01]  /*126c0*/  IMAD.WIDE.U32 R4, R28, UR4, R4 ;  /* 0x000000041c047c25 */ /* 0x000fe2000f8e0004 */
[----:B------:R-:W-:Y:S01]  /*126d0*/  ULDC.64 UR4, c[0x0][0xaf0] ;  /* 0x0002bc0000047ab9 */ /* 0x000fe20000000a00 */
[-C--:B--2---:R-:W-:Y:S02]  /*126e0*/  ISETP.GE.AND P1, PT, R43, R29.reuse, PT ;  /* 0x0000001d2b00720c */ /* 0x084fe40003f26270 */
        /* <DEDUP_REMOVED lines=9> */
[----:B------:R-:W-:Y:S01]  /*12780*/  VIADD R41, R200, 0x80 ;  /* 0x00000080c8297836 */ /* 0x000fe20000000000 */
[----:B------:R-:W-:Y:S01]  /*12790*/  IADD3 R5, R5, R3, RZ ;  /* 0x0000000305057210 */ /* 0x000fe20007ffe0ff */
[----:B-1----:R-:W-:Y:S01]  /*127a0*/  @P0 IMAD.HI.U32 R6, R8, R7, RZ ;  /* 0x0000000708060227 */ /* 0x002fe200078e00ff */
[----:B------:R-:W-:Y:S02]  /*127b0*/  SEL R7, RZ, 0x1, P2 ;  /* 0x00000001ff077807 */ /* 0x000fe40001000000 */
[----:B------:R-:W-:Y:S01]  /*127c0*/  ISETP.GE.AND P2, PT, R41, R29, PT ;  /* 0x0000001d2900720c */ /* 0x000fe20003f46270 */
[----:B------:R-:W-:Y:S02]  /*127d0*/  IMAD.SHL.U32 R10, R10, 0x2, RZ ;  /* 0x000000020a0a7824 */ /* 0x000fe400078e00ff */
[----:B------:R-:W-:Y:S01]  /*127e0*/  IMAD.MOV.U32 R3, RZ, RZ, R8 ;  /* 0x000000ffff037224 */ /* 0x000fe200078e0008 */
[----:B---3--:R-:W-:Y:S01]  /*127f0*/  @P0 SHF.R.U32.HI R3, RZ, R9, R6 ;  /* 0x00000009ff030219 */ /* 0x008fe20000011606 */
[----:B------:R-:W-:Y:S01]  /*12800*/  VIADD R39, R200, 0xc0 ;  /* 0x000000c0c8277836 */ /* 0x000fe20000000000 */
[----:B------:R-:W-:Y:S01]  /*12810*/  LOP3.LUT R9, R10, 0x2, R7, 0xe2, !PT ;  /* 0x000000020a097812 */ /* 0x000fe200078ee207 */
[----:B------:R-:W-:Y:S01]  /*12820*/  VIADD R37, R200, 0x100 ;  /* 0x00000100c8257836 */ /* 0x000fe20000000000 */
[----:B------:R-:W-:Y:S01]  /*12830*/  SEL R10, RZ, 0xffffffff, P2 ;  /* 0xffffffffff0a7807 */ /* 0x000fe20001000000 */
[--C-:B------:R-:W-:Y:S01]  /*12840*/  IMAD.MOV R7, RZ, RZ, -R3.reuse ;  /* 0x000000ffff077224 */ /* 0x100fe200078e0a03 */
[----:B------:R-:W-:Y:S01]  /*12850*/  ISETP.GE.AND P1, PT, R39, R29, PT ;  /* 0x0000001d2700720c */ /* 0x000fe20003f26270 */
[----:B------:R-:W-:Y:S01]  /*12860*/  IMAD R31, R0, R21, RZ ;  /* 0x00000015001f7224 */ /* 0x000fe200078e02ff */
[----:B------:R-:W-:Y:S01]  /*12870*/  SHF.R.S32.HI R6, RZ, 0x1f, R3 ;  /* 0x0000001fff067819 */ /* 0x000fe20000011403 */
[----:B------:R-:W-:Y:S01]  /*12880*/  IMAD.SHL.U32 R10, R10, 0x4, RZ ;  /* 0x000000040a0a7824 */ /* 0x000fe200078e00ff */
[----:B------:R-:W-:Y:S01]  /*12890*/  SEL R11, RZ, 0xffffffff, P1 ;  /* 0xffffffffff0b7807 */ /* 0x000fe20000800000 */
[----:B------:R-:W-:Y:S01]  /*128a0*/  IMAD R7, R21, R7, R8 ;  /* 0x0000000715077224 */ /* 0x000fe200078e0208 */
[-C--:B------:R-:W-:Y:S01]  /*128b0*/  ISETP.GE.AND P0, PT, R37, R29.reuse, PT ;  /* 0x0000001d2500720c */ /* 0x080fe20003f06270 */
[----:B------:R-:W-:Y:S01]  /*128c0*/  IMAD R6, R6, UR4, RZ ;  /* 0x0000000406067c24 */ /* 0x000fe2000f8e02ff */
[----:B------:R-:W-:Y:S01]  /*128d0*/  LOP3.LUT R0, R10, 0x4, R9, 0xe2, !PT ;  /* 0x000000040a007812 */ /* 0x000fe200078ee209 */
[C---:B------:R-:W-:Y:S01]  /*128e0*/  VIADD R35, R200.reuse, 0x140 ;  /* 0x00000140c8237836 */ /* 0x040fe20000000000 */
[----:B------:R-:W-:Y:S01]  /*128f0*/  SHF.L.U32 R11, R11, 0x3, RZ ;  /* 0x000000030b0b7819 */ /* 0x000fe200000006ff */
        /* <DEDUP_REMOVED lines=76> */
.L_x_4663:
[----:B------:R-:W-:Y:S05]  /*12dc0*/  BSYNC B1 ;  /* 0x0000000000017941 */ /* 0x000fea0003800000 */
.L_x_4662:
        /* <DEDUP_REMOVED lines=36> */
.L_x_4658:
[----:B------:R-:W-:Y:S05]  /*13010*/  BSYNC B0 ;  /* 0x0000000000007941 */ /* 0x000fea0003800000 */
.L_x_4652:
[----:B------:R-:W-:Y:S02]  /*13020*/  ULDC UR4, c[0x0][0xc3c] ;  /* 0x00030f0000047ab9 */ /* 0x000fe40000000800 */
[----:B------:R-:W-:-:S13]  /*13030*/  ISETP.GE.AND P0, PT, R27, UR4, PT ;  /* 0x000000041b007c0c */ /* 0x000fda000bf06270 */
[----:B------:R-:W-:Y:S05]  /*13040*/  @!P0 BRA `(.L_x_4664) ;  /* 0xfffffee4003c8947 */ /* 0x000fea000383ffff */
[----:B------:R-:W-:Y:S05]  /*13050*/  BRA `(.L_x_4517) ;  /* 0x0000007400787947 */ /* 0x000fea0003800000 */
.L_x_4515:
        /* <DEDUP_REMOVED lines=16> */
.L_x_4665:
        /* <DEDUP_REMOVED lines=41> */
.L_x_4671:
[----:B------:R-:W-:Y:S01]  /*133f0*/  UIADD3 UR4, UR4, 0x1f, URZ ;  /* 0x0000001f04047890 */ /* 0x000fe2000fffe03f */
[----:B------:R-:W-:-:S05]  /*13400*/  IMAD.U32 R19, RZ, RZ, UR7 ;  /* 0x00000007ff137e24 */ /* 0x000fca000f8e00ff */
[----:B0-----:R-:W-:-:S13]  /*13410*/  ISETP.LE.AND P6, PT, R10, UR4, PT ;  /* 0x000000040a007c0c */ /* 0x001fda000bfc3270 */
[----:B------:R-:W-:Y:S05]  /*13420*/  @P6 BRA `(.L_x_4668) ;  /* 0x0000000400b06947 */ /* 0x000fea0003800000 */
[----:B------:R-:W-:Y:S01]  /*13430*/  IADD3 R7, R5, UR4, RZ ;  /* 0x0000000405077c10 */ /* 0x000fe2000fffe0ff */
[----:B------:R-:W-:Y:S01]  /*13440*/  BSSY B0, `(.L_x_4669) ;  /* 0x0000007000007945 */ /* 0x000fe20003800000 */
[----:B------:R-:W-:Y:S02]  /*13450*/  IMAD.MOV.U32 R4, RZ, RZ, RZ ;  /* 0x000000ffff047224 */ /* 0x000fe400078e00ff */
[----:B------:R-:W-:-:S13]  /*13460*/  ISETP.GE.OR P6, PT, R7, R10, !P0 ;  /* 0x0000000a0700720c */ /* 0x000fda00047c6670 */
[----:B------:R-:W-:Y:S05]  /*13470*/  @P6 BRA `(.L_x_4670) ;  /* 0x00000000000c6947 */ /* 0x000fea0003800000 */
[----:B------:R-:W0:Y:S02]  /*13480*/  LDC.64 R2, c[0x0][0xc80] ;  /* 0x00032000ff027b82 */ /* 0x000e240000000a00 */
[----:B0-----:R-:W-:-:S05]  /*13490*/  IMAD.WIDE R2, R7, 0x4, R2 ;  /* 0x0000000407027825 */ /* 0x001fca00078e0202 */
[----:B------:R0:W5:Y:S02]  /*134a0*/  LDG.E R4, desc[UR40][R2.64] ;  /* 0x0000002802047981 */ /* 0x000164000c1e1900 */
.L_x_4670:
[----:B------:R-:W-:Y:S05]  /*134b0*/  BSYNC B0 ;  /* 0x0000000000007941 */ /* 0x000fea0003800000 */
.L_x_4669:
        /* <DEDUP_REMOVED lines=20> */
.L_x_4667:
[----:B------:R-:W-:-:S04]  /*13600*/  IMAD.IADD R13, R6, 0x1, -R3 ;  /* 0x00000001060d7824 */ /* 0x000fc800078e0a03 */
[----:B------:R-:W-:-:S05]  /*13610*/  IMAD R2, R8, UR5, R13 ;  /* 0x0000000508027c24 */ /* 0x000fca000f8e020d */
[----:B------:R-:W-:Y:S02]  /*13620*/  ISETP.GT.AND P0, PT, R2, UR6, PT ;  /* 0x0000000602007c0c */ /* 0x000fe4000bf04270 */
[----:B------:R-:W0:Y:S11]  /*13630*/  LDC.64 R2, c[0x0][0xc90] ;  /* 0x00032400ff027b82 */ /* 0x000e360000000a00 */
[----:B------:R-:W-:-:S04]  /*13640*/  VOTE.ANY R9, PT, !P0 ;  /* 0x0000000000097806 */ /* 0x000fc800040e0100 */
[----:B------:R-:W1:Y:S02]  /*13650*/  POPC R15, R9 ;  /* 0x00000009000f7309 */ /* 0x000e640000000000 */
[----:B-1----:R-:W-:-:S05]  /*13660*/  IADD3 R19, R15, UR4, RZ ;  /* 0x000000040f137c10 */ /* 0x002fca000fffe0ff */
        /* <DEDUP_REMOVED lines=13> */
.L_x_4672:
        /* <DEDUP_REMOVED lines=14> */
[----:B------:R-:W-:Y:S01]  /*13820*/  @!P1 IMAD.IADD R3, R3, 0x1, -R12 ;  /* 0x0000000103039824 */ /* 0x000fe200078e0a0c */
[----:B------:R-:W-:Y:S02]  /*13830*/  @!P1 IADD3 R2, R2, 0x1, RZ ;  /* 0x0000000102029810 */ /* 0x000fe40007ffe0ff */
        /* <DEDUP_REMOVED lines=12> */
[----:B------:R-:W-:-:S04]  /*13900*/  VIADDMNMX R18, R10, UR5, R7, PT ;  /* 0x000000050a127c46 */ /* 0x000fc8000b800107 */
[-C--:B------:R-:W-:Y:S02]  /*13910*/  IABS R10, R18.reuse ;  /* 0x00000012000a7213 */ /* 0x080fe40000000000 */
[----:B------:R-:W-:Y:S02]  /*13920*/  IABS R6, R18 ;  /* 0x0000001200067213 */ /* 0x000fe40000000000 */
        /* <DEDUP_REMOVED lines=22> */
[----:B------:R-:W-:Y:S01]  /*13a90*/  @!P1 LOP3.LUT R2, RZ, R18, RZ, 0x33, !PT ;  /* 0x00000012ff029212 */ /* 0x000fe200078e33ff */
[----:B------:R-:W-:-:S03]  /*13aa0*/  IMAD.MOV R18, RZ, RZ, -R18 ;  /* 0x000000ffff127224 */ /* 0x000fc600078e0a12 */
[----:B------:R-:W-:Y:S01]  /*13ab0*/  LOP3.LUT R17, RZ, R2, RZ, 0x33, !PT ;  /* 0x00000002ff117212 */ /* 0x000fe200078e33ff */
[----:B------:R-:W-:-:S04]  /*13ac0*/  IMAD R18, R2, R18, R3 ;  /* 0x0000001202127224 */ /* 0x000fc800078e0203 */
[----:B------:R-:W-:Y:S01]  /*13ad0*/  IMAD.IADD R17, R4, 0x1, R17 ;  /* 0x0000000104117824 */ /* 0x000fe200078e0211 */
[----:B------:R-:W-:Y:S06]  /*13ae0*/  BRA `(.L_x_4673) ;  /* 0x00000000000c7947 */ /* 0x000fec0003800000 */
.L_x_4668:
[----:B------:R-:W-:Y:S01]  /*13af0*/  IMAD.MOV.U32 R17, RZ, RZ, RZ ;  /* 0x000000ffff117224 */ /* 0x000fe200078e00ff */
[----:B------:R-:W-:Y:S01]  /*13b00*/  MOV R16, UR6 ;  /* 0x0000000600107c02 */ /* 0x000fe20008000f00 */
[----:B------:R-:W-:-:S07]  /*13b10*/  IMAD.MOV.U32 R18, RZ, RZ, RZ ;  /* 0x000000ffff127224 */ /* 0x000fce00078e00ff */
.L_x_4673:
[----:B------:R-:W-:-:S13]  /*13b20*/  ISETP.NE.AND P0, PT, R5, RZ, PT ;  /* 0x000000ff0500720c */ /* 0x000fda0003f05270 */
[----:B------:R-:W0:Y:S01]  /*13b30*/  @!P0 S2R R3, SR_CgaCtaId ;  /* 0x0000000000038919 */ /* 0x000e220000008800 */
[----:B------:R-:W-:-:S04]  /*13b40*/  @!P0 MOV R2, 0x400 ;  /* 0x0000040000028802 */ /* 0x000fc80000000f00 */
[----:B0-----:R-:W-:-:S05]  /*13b50*/  @!P0 LEA R2, R3, R2, 0x18 ;  /* 0x0000000203028211 */ /* 0x001fca00078ec0ff */
[----:B------:R0:W-:Y:S01]  /*13b60*/  @!P0 STS.128 [R2+0x28cd0], R16 ;  /* 0x028cd01002008388 */ /* 0x0001e20000000c00 */
[----:B------:R-:W-:Y:S06]  /*13b70*/  BAR.ARV 0x5, 0x180 ;  /* 0x0146000000007b1d */ /* 0x000fec0000002000 */
.L_x_4666:
        /* <DEDUP_REMOVED lines=12> */
[C---:B------:R-:W-:Y:S01]  /*13c40*/  LOP3.LUT R3, R2.reuse, 0x1f8, RZ, 0xc0, !PT ;  /* 0x000001f802037812 */ /* 0x040fe200078ec0ff */
[----:B------:R-:W-:Y:S01]  /*13c50*/  IMAD.SHL.U32 R35, R5, 0x8, RZ ;  /* 0x0000000805237824 */ /* 0x000fe200078e00ff */
[----:B------:R-:W-:Y:S01]  /*13c60*/  LOP3.LUT R2, R2, 0x38, RZ, 0xc0, !PT ;  /* 0x0000003802027812 */ /* 0x000fe200078ec0ff */
[----:B------:R-:W-:Y:S01]  /*13c70*/  IMAD.MOV.U32 R26, RZ, RZ, 0x1 ;  /* 0x00000001ff1a7424 */ /* 0x000fe200078e00ff */
[----:B------:R-:W-:Y:S01]  /*13c80*/  LOP3.LUT R4, R3, 0x38, R0, 0x78, !PT ;  /* 0x0000003803047812 */ /* 0x000fe200078e7800 */
[----:B------:R-:W-:Y:S01]  /*13c90*/  IMAD.SHL.U32 R0, R0, 0x10, RZ ;  /* 0x0000001000007824 */ /* 0x000fe200078e00ff */
[----:B------:R-:W-:-:S02]  /*13ca0*/  SHF.R.U32.HI R3, RZ, 0x3, R5 ;  /* 0x00000003ff037819 */ /* 0x000fc40000011605 */
[----:B------:R-:W-:Y:S02]  /*13cb0*/  CS2R R24, SRZ ;  /* 0x0000000000187805 */ /* 0x000fe4000001ff00 */
[----:B------:R-:W-:Y:S01]  /*13cc0*/  LOP3.LUT R35, R4, 0x200, R35, 0xf8, !PT ;  /* 0x0000020004237812 */ /* 0x000fe200078ef823 */
[----:B------:R-:W-:Y:S01]  /*13cd0*/  IMAD.MOV.U32 R28, RZ, RZ, 0x1 ;  /* 0x00000001ff1c7424 */ /* 0x000fe200078e00ff */
[----:B------:R-:W-:Y:S01]  /*13ce0*/  LOP3.LUT R0, R3, 0x70, R0, 0xf8, !PT ;  /* 0x0000007003007812 */ /* 0x000fe200078ef800 */
[----:B------:R-:W-:Y:S01]  /*13cf0*/  ULDC.64 UR38, c[0x0][0x198] ;  /* 0x0000660000267ab9 */ /* 0x000fe20000000a00 */
[C---:B------:R-:W-:Y:S01]  /*13d00*/  LOP3.LUT R0, R2.reuse, 0xc0, RZ, 0xfc, !PT ;  /* 0x000000c002007812 */ /* 0x040fe200078efcff */
[----:B------:R-:W-:Y:S01]  /*13d10*/  ULDC UR36, c[0x0][0xc] ;  /* 0x0000030000247ab9 */ /* 0x000fe20000000800 */
[C---:B------:R-:W-:Y:S02]  /*13d20*/  LOP3.LUT R0, R2.reuse, 0x140, RZ, 0xfc, !PT ;  /* 0x0000014002007812 */ /* 0x040fe400078efcff */
[----:B------:R-:W-:Y:S01]  /*13d30*/  LOP3.LUT R3, R2, 0x40, RZ, 0xfc, !PT ;  /* 0x0000004002037812 */ /* 0x000fe200078efcff */
[----:B-1----:R-:W-:Y:S01]  /*13d40*/  ULEA UR4, UR5, UR4, 0x18 ;  /* 0x0000000405047291 */ /* 0x002fe2000f8ec03f */
[----:B------:R-:W-:-:S02]  /*13d50*/  LOP3.LUT R4, R37, 0x2, RZ, 0xfc, !PT ;  /* 0x0000000225047812 */ /* 0x000fc400078efcff */
[C---:B------:R-:W-:Y:S02]  /*13d60*/  LOP3.LUT R3, R2.reuse, 0x100, RZ, 0xfc, !PT ;  /* 0x0000010002037812 */ /* 0x040fe400078efcff */
[C---:B------:R-:W-:Y:S02]  /*13d70*/  LOP3.LUT R4, R2.reuse, 0x80, RZ, 0xfc, !PT ;  /* 0x0000008002047812 */ /* 0x040fe400078efcff */
[----:B------:R-:W-:Y:S02]  /*13d80*/  MOV R23, UR4 ;  /* 0x0000000400177c02 */ /* 0x000fe40008000f00 */
[C---:B------:R-:W-:Y:S02]  /*13d90*/  LOP3.LUT R3, R2.reuse, 0x180, RZ, 0xfc, !PT ;  /* 0x0000018002037812 */ /* 0x040fe400078efcff */
[----:B------:R-:W-:Y:S01]  /*13da0*/  LOP3.LUT R2, R2, 0x1c0, RZ, 0xfc, !PT ;  /* 0x000001c002027812 */ /* 0x000fe200078efcff */
[----:B------:R-:W-:-:S05]  /*13db0*/  IMAD R0, R35, 0x2, R23 ;  /* 0x0000000223007824 */ /* 0x000fca00078e0217 */
[----:B------:R0:W-:Y:S02]  /*13dc0*/  STL [R1+0x38], R0 ;  /* 0x0000380001007387 */ /* 0x0001e40000100800 */
.L_x_4781:
[----:B-1----:R-:W1:Y:S02]  /*13dd0*/  LDC.64 R32, c[0x0][0xc88] ;  /* 0x00032200ff207b82 */ /* 0x002e640000000a00 */
[----:B-1----:R-:W-:-:S06]  /*13de0*/  IMAD.WIDE R32, R19, 0x4, R32 ;  /* 0x0000000413207825 */ /* 0x002fcc00078e0220 */
[----:B------:R1:W0:Y:S01]  /*13df0*/  LDG.E R32, desc[UR40][R32.64] ;  /* 0x0000002820207981 */ /* 0x000222000c1e1900 */
[----:B------:R-:W-:Y:S05]  /*13e00*/  YIELD ;  /* 0x0000000000007946 */ /* 0x000fea0003800000 */
[----:B------:R-:W-:Y:S01]  /*13e10*/  ULDC.64 UR4, c[0x0][0xa28] ;  /* 0x00028a0000047ab9 */ /* 0x000fe20000000a00 */
[----:B--23--:R-:W-:Y:S01]  /*13e20*/  IMAD.MOV.U32 R6, RZ, RZ, RZ ;  /* 0x000000ffff067224 */ /* 0x00cfe200078e00ff */
[----:B------:R-:W-:Y:S01]  /*13e30*/  ISETP.NE.U32.AND P0, PT, RZ, UR4, PT ;  /* 0x00000004ff007c0c */ /* 0x000fe2000bf05070 */
[----:B------:R-:W-:Y:S01]  /*13e40*/  ULDC.64 UR8, c[0x0][0xa18] ;  /* 0x0002860000087ab9 */ /* 0x000fe20000000a00 */
[----:B-1----:R-:W-:Y:S01]  /*13e50*/  IMAD.MOV.U32 R33, RZ, RZ, RZ ;  /* 0x000000ffff217224 */ /* 0x002fe200078e00ff */
[----:B------:R-:W-:Y:S01]  /*13e60*/  ULDC.64 UR6, c[0x0][0xa10] ;  /* 0x0002840000067ab9 */ /* 0x000fe20000000a00 */
[----:B------:R-:W-:-:S02]  /*13e70*/  ISETP.NE.AND.EX P0, PT, RZ, UR5, PT, P0 ;  /* 0x00000005ff007c0c */ /* 0x000fc4000bf05300 */
[----:B0-----:R-:W-:-:S11]  /*13e80*/  SHF.R.S32.HI R0, RZ, 0x1f, R32 ;  /* 0x0000001fff007819 */ /* 0x001fd60000011420 */
        /* <DEDUP_REMOVED lines=34> */
[----:B0-----:R-:W-:Y:S01]  /*140b0*/  IMAD.U32 R6, RZ, RZ, UR5 ;  /* 0x00000005ff067e24 */ /* 0x001fe2000f8e00ff */
[----:B------:R-:W-:Y:S01]  /*140c0*/  MOV R7, UR4 ;  /* 0x0000000400077c02 */ /* 0x000fe20008000f00 */
[----:B--2---:R0:W-:Y:S01]  /*140d0*/  STL [R1+0x10], R8 ;  /* 0x0000100801007387 */ /* 0x0041e20000100800 */
[----:B------:R-:W-:Y:S01]  /*140e0*/  IMAD.MOV.U32 R9, RZ, RZ, R8 ;  /* 0x000000ffff097224 */ /* 0x000fe200078e0008 */
[----:B----4-:R-:W-:Y:S06]  /*140f0*/  @P2 BRA `(.L_x_4675) ;  /* 0x0000000000142947 */ /* 0x010fec0003800000 */
[----:B------:R-:W-:Y:S05]  /*14100*/  @!P0 BRA `(.L_x_4675) ;  /* 0x0000000000108947 */ /* 0x000fea0003800000 */
[----:B0-----:R-:W2:Y:S04]  /*14110*/  LDG.E R8, desc[UR40][R2.64] ;  /* 0x0000002802087981 */ /* 0x001ea8000c1e1900 */
[----:B------:R-:W2:Y:S02]  /*14120*/  LDG.E R2, desc[UR40][R2.64+0x4] ;  /* 0x0000042802027981 */ /* 0x000ea4000c1e1900 */
[----:B--2---:R-:W-:-:S05]  /*14130*/  IMAD.IADD R9, R2, 0x1, -R8 ;  /* 0x0000000102097824 */ /* 0x004fca00078e0a08 */
[----:B------:R1:W-:Y:S02]  /*14140*/  STL [R1+0x10], R9 ;  /* 0x0000100901007387 */ /* 0x0003e40000100800 */
.L_x_4675:
        /* <DEDUP_REMOVED lines=9> */
.L_x_4676:
        /* <DEDUP_REMOVED lines=9> */
.L_x_4677:
[----:B--2---:R-:W2:Y:S01]  /*14270*/  @P1 LDG.E R2, desc[UR40][R4.64] ;  /* 0x0000002804021981 */ /* 0x004ea2000c1e1900 */
[----:B------:R-:W3:Y:S03]  /*14280*/  LDC R3, c[0x0][0x448] ;  /* 0x00011200ff037b82 */ /* 0x000ee60000000800 */
[----:B------:R4:W2:Y:S01]  /*14290*/  @P1 LDG.E R5, desc[UR40][R4.64+0x4] ;  /* 0x0000042804051981 */ /* 0x0008a2000c1e1900 */
[----:B-----5:R-:W-:Y:S01]  /*142a0*/  IMAD.IADD R7, R7, 0x1, -R33 ;  /* 0x0000000107077824 */ /* 0x020fe200078e0a21 */
[----:B------:R-:W-:Y:S01]  /*142b0*/  BSSY B0, `(.L_x_4678) ;  /* 0x00001ba000007945 */ /* 0x000fe20003800000 */
[----:B---3--:R-:W-:-:S13]  /*142c0*/  ISETP.NE.AND P0, PT, R3, 0x1, PT ;  /* 0x000000010300780c */ /* 0x008fda0003f05270 */
[----:B----4-:R-:W3:Y:S08]  /*142d0*/  @P0 LDC R4, c[0x0][0x44c] ;  /* 0x00011300ff040b82 */ /* 0x010ef00000000800 */
[----:B------:R-:W4:Y:S01]  /*142e0*/  @P0 LDC R3, c[0x0][0x450] ;  /* 0x00011400ff030b82 */ /* 0x000f220000000800 */
[----:B--2---:R-:W-:Y:S02]  /*142f0*/  @P1 IMAD.IADD R6, R5, 0x1, -R2 ;  /* 0x0000000105061824 */ /* 0x004fe400078e0a02 */
[----:B------:R-:W-:-:S02]  /*14300*/  IMAD.SHL.U32 R2, R17, 0x40, RZ ;  /* 0x0000004011027824 */ /* 0x000fc400078e00ff */
[----:B------:R-:W-:Y:S02]  /*14310*/  IMAD.IADD R31, R7, 0x1, R6 ;  /* 0x00000001071f7824 */ /* 0x000fe400078e0206 */
[----:B------:R-:W-:-:S03]  /*14320*/  VIADD R2, R2, 0x3f ;  /* 0x0000003f02027836 */ /* 0x000fc60000000000 */
[----:B------:R-:W-:Y:S01]  /*14330*/  IADD3 R5, R31, 0x3f, RZ ;  /* 0x0000003f1f057810 */ /* 0x000fe20007ffe0ff */
[----:B---3--:R-:W-:-:S05]  /*14340*/  @P0 IMAD.HI.U32 R4, R2, R4, RZ ;  /* 0x0000000402040227 */ /* 0x008fca00078e00ff */
[----:B----4-:R-:W-:Y:S02]  /*14350*/  @P0 SHF.R.U32.HI R2, RZ, R3, R4 ;  /* 0x00000003ff020219 */ /* 0x010fe40000011604 */
[----:B------:R-:W-:Y:S02]  /*14360*/  IADD3 R4, R31, 0x40, -R9 ;  /* 0x000000401f047810 */ /* 0x000fe40007ffe809 */
[----:B------:R-:W-:-:S03]  /*14370*/  SHF.R.S32.HI R3, RZ, 0x1f, R5 ;  /* 0x0000001fff037819 */ /* 0x000fc60000011405 */
[----:B------:R-:W-:Y:S01]  /*14380*/  IMAD.IADD R2, R4, 0x1, R2 ;  /* 0x0000000104027824 */ /* 0x000fe200078e0202 */
[----:B------:R-:W-:-:S04]  /*14390*/  LEA.HI R5, R3, R5, RZ, 0x6 ;  /* 0x0000000503057211 */ /* 0x000fc800078f30ff */
[----:B------:R-:W-:Y:S02]  /*143a0*/  SHF.R.S32.HI R3, RZ, 0x1f, R2 ;  /* 0x0000001fff037819 */ /* 0x000fe40000011402 */
[----:B------:R-:W-:Y:S02]  /*143b0*/  SHF.R.S32.HI R5, RZ, 0x6, R5 ;  /* 0x00000006ff057819 */ /* 0x000fe40000011405 */
[----:B------:R-:W-:-:S04]  /*143c0*/  LEA.HI R3, R3, R2, RZ, 0x6 ;  /* 0x0000000203037211 */ /* 0x000fc800078f30ff */
[----:B------:R-:W-:-:S04]  /*143d0*/  SHF.R.S32.HI R3, RZ, 0x6, R3 ;  /* 0x00000006ff037819 */ /* 0x000fc80000011403 */
[----:B------:R-:W-:-:S05]  /*143e0*/  VIMNMX R2, R5, R3, PT ;  /* 0x0000000305027248 */ /* 0x000fca0003fe0100 */
[--C-:B------:R-:W-:Y:S02]  /*143f0*/  IMAD R2, R2, 0x40, -R7.reuse ;  /* 0x0000004002027824 */ /* 0x100fe400078e0a07 */
[----:B------:R-:W-:-:S03]  /*14400*/  IMAD.MOV R7, RZ, RZ, -R7 ;  /* 0x000000ffff077224 */ /* 0x000fc600078e0a07 */
[----:B------:R-:W-:Y:S02]  /*14410*/  VIMNMX R2, R2, R6, PT ;  /* 0x0000000602027248 */ /* 0x000fe40003fe0100 */
[----:B------:R-:W-:-:S04]  /*14420*/  VIMNMX R7, RZ, R7, !PT ;  /* 0x00000007ff077248 */ /* 0x000fc80007fe0100 */
        /* <DEDUP_REMOVED lines=13> */
[----:B------:R-:W2:Y:S02]  /*14500*/  S2R R3, SR_TID.X ;  /* 0x0000000000037919 */ /* 0x000ea40000002100 */
[----:B--2---:R-:W-:-:S04]  /*14510*/  SHF.R.U32.HI R3, RZ, 0x5, R3 ;  /* 0x00000005ff037819 */ /* 0x004fc80000011603 */
[----:B------:R-:W-:-:S05]  /*14520*/  LOP3.LUT R3, R3, 0x3, RZ, 0xc0, !PT ;  /* 0x0000000303037812 */ /* 0x000fca00078ec0ff */
[----:B------:R2:W3:Y:S02]  /*14530*/  SHFL.IDX PT, R14, R3, RZ, 0x1f ;  /* 0x00001fff030e7589 */ /* 0x0004e400000e0000 */
.L_x_4836:
[----:B---3--:R-:W-:Y:S02]  /*14540*/  ISETP.NE.AND P0, PT, R14, RZ, PT ;  /* 0x000000ff0e00720c */ /* 0x008fe40003f05270 */
[----:B------:R-:W-:-:S11]  /*14550*/  PLOP3.LUT P6, PT, PT, PT, PT, 0x8, 0x0 ;  /* 0x000000000000781c */ /* 0x000fd60003fce170 */
[----:B------:R-:W-:Y:S05]  /*14560*/  @P0 BRA `(.L_x_4681) ;  /* 0x00000000000c0947 */ /* 0x000fea0003800000 */
[----:B------:R-:W-:-:S03]  /*14570*/  UMOV UR4, 0xffffffff ;  /* 0xffffffff00047882 */ /* 0x000fc60000000000 */
[----:B------:R-:W-:Y:S05]  /*14580*/  BRA.DIV UR4, `(.L_x_4682) ;  /* 0x0000007204a07947 */ /* 0x000fea000b800000 */
[----:B------:R-:W-:-:S13]  /*14590*/  ELECT P6, URZ, PT ;  /* 0x00000000003f782f */ /* 0x000fda00038c0000 */
.L_x_4681:
[----:B--2---:R-:W2:Y:S01]  /*145a0*/  LDL R3, [R1+0x20] ;  /* 0x0000200001037983 */ /* 0x004ea20000100800 */
[----:B------:R-:W-:Y:S01]  /*145b0*/  BSSY B1, `(.L_x_4683) ;  /* 0x0000008000017945 */ /* 0x000fe20003800000 */
[----:B--2---:R-:W-:-:S05]  /*145c0*/  VIADD R3, R3, 0x1 ;  /* 0x0000000103037836 */ /* 0x004fca0000000000 */
[----:B0-----:R-:W-:-:S04]  /*145d0*/  LEA.HI R8, R3, R3, RZ, 0x1 ;  /* 0x0000000303087211 */ /* 0x001fc800078f08ff */
[----:B------:R-:W-:-:S05]  /*145e0*/  LOP3.LUT R8, R8, 0xfffffffe, RZ, 0xc0, !PT ;  /* 0xfffffffe08087812 */ /* 0x000fca00078ec0ff */
[----:B------:R-:W-:-:S05]  /*145f0*/  IMAD.IADD R3, R3, 0x1, -R8 ;  /* 0x0000000103037824 */ /* 0x000fca00078e0a08 */
[----:B------:R-:W-:-:S04]  /*14600*/  SHF.L.U32 R3, R3, 0x1f, RZ ;  /* 0x0000001f03037819 */ /* 0x000fc800000006ff */
[----:B------:R-:W0:Y:S02]  /*14610*/  SYNCS.PHASECHK.TRANS64.TRYWAIT P0, [R23+URZ+0x28c20], R3 ;  /* 0x028c2003170075a7 */ /* 0x000e24000800017f */
[----:B0-----:R-:W-:Y:S05]  /*14620*/  @!P0 BRA `(.L_x_4684) ;  /* 0x0000007000988947 */ /* 0x001fea0003800000 */
.L_x_4839:
[----:B------:R-:W-:Y:S05]  /*14630*/  BSYNC B1 ;  /* 0x0000000000017941 */ /* 0x000fea0003800000 */
.L_x_4683:
[----:B------:R-:W-:Y:S04]  /*14640*/  BSSY B1, `(.L_x_4685) ;  /* 0x00000b7000017945 */ /* 0x000fe80003800000 */
[----:B------:R-:W-:Y:S05]  /*14650*/  @!P6 BRA `(.L_x_4686) ;  /* 0x0000000800d4e947 */ /* 0x000fea0003800000 */
[----:B0-----:R-:W-:Y:S01]  /*14660*/  IMAD R3, R24, 0x8, R23 ;  /* 0x0000000818037824 */ /* 0x001fe200078e0217 */
[----:B------:R-:W-:Y:S01]  /*14670*/  SHF.L.U32 R8, R28, 0x1f, RZ ;  /* 0x0000001f1c087819 */ /* 0x000fe200000006ff */
[----:B-1----:R-:W0:Y:S01]  /*14680*/  S2R R9, SR_TID.X ;  /* 0x0000000000097919 */ /* 0x002e220000002100 */
[----:B------:R-:W-:Y:S02]  /*14690*/  BSSY B2, `(.L_x_4687) ;  /* 0x0000005000027945 */ /* 0x000fe40003800000 */
[----:B------:R-:W1:Y:S01]  /*146a0*/  SYNCS.PHASECHK.TRANS64.TRYWAIT P0, [R3+URZ+0x28ca0], R8 ;  /* 0x028ca008030075a7 */ /* 0x000e62000800017f */
[----:B0-----:R-:W-:-:S04]  /*146b0*/  LOP3.LUT R9, R9, 0x7f, RZ, 0xc0, !PT ;  /* 0x0000007f09097812 */ /* 0x001fc800078ec0ff */
[----:B------:R-:W-:Y:S01]  /*146c0*/  ISETP.NE.AND P1, PT, R9, RZ, PT ;  /* 0x000000ff0900720c */ /* 0x000fe20003f25270 */
[----:B-1----:R-:W-:-:S12]  /*146d0*/  @!P0 BRA `(.L_x_4688) ;  /* 0x0000007000808947 */ /* 0x002fd80003800000 */
.L_x_4840:
[----:B------:R-:W-:Y:S05]  /*146e0*/  BSYNC B2 ;  /* 0x0000000000027941 */ /* 0x000fea0003800000 */
.L_x_4687:
[----:B------:R-:W-:Y:S04]  /*146f0*/  BSSY B2, `(.L_x_4689) ;  /* 0x0000009000027945 */ /* 0x000fe80003800000 */
[----:B------:R-:W-:Y:S05]  /*14700*/  @P1 BRA `(.L_x_4690) ;  /* 0x00000000001c1947 */ /* 0x000fea0003800000 */
[----:B------:R-:W1:Y:S01]  /*14710*/  S2R R10, SR_TID.X ;  /* 0x00000000000a7919 */ /* 0x000e620000002100 */
[----:B------:R-:W-:-:S04]  /*14720*/  MOV R9, 0x2000 ;  /* 0x0000200000097802 */ /* 0x000fc80000000f00 */
[----:B------:R2:W-:Y:S01]  /*14730*/  SYNCS.ARRIVE.TRANS64 RZ, [R3+URZ+0x28c90], R9 ;  /* 0x028c900903ff79a7 */ /* 0x0005e2000800003f */
[----:B-1----:R-:W-:-:S04]  /*14740*/  LOP3.LUT R10, R10, 0x1f, RZ, 0xc0, !PT ;  /* 0x0000001f0a0a7812 */ /* 0x002fc800078ec0ff */
[----:B------:R-:W-:-:S13]  /*14750*/  ISETP.NE.AND P0, PT, R10, RZ, PT ;  /* 0x000000ff0a00720c */ /* 0x000fda0003f05270 */
[----:B--2---:R-:W-:Y:S05]  /*14760*/  @!P0 BRA `(.L_x_4690) ;  /* 0x0000000000048947 */ /* 0x004fea0003800000 */
[----:B------:R-:W-:Y:S01]  /*14770*/  BPT.TRAP 0x1 ;  /* 0x000000040000795c */ /* 0x000fe20000300000 */
.L_x_4690:
[----:B------:R-:W-:Y:S05]  /*14780*/  BSYNC B2 ;  /* 0x0000000000027941 */ /* 0x000fea0003800000 */
.L_x_4689:
        /* <DEDUP_REMOVED lines=12> */
.L_x_4691:
        /* <DEDUP_REMOVED lines=13> */
.L_x_4841:
[----:B------:R-:W-:Y:S05]  /*14920*/  BSYNC B2 ;  /* 0x0000000000027941 */ /* 0x000fea0003800000 */
.L_x_4692:
[----:B------:R-:W-:Y:S01]  /*14930*/  BSSY B2, `(.L_x_4694) ;  /* 0x000000b000027945 */ /* 0x000fe20003800000 */
[----:B------:R-:W-:Y:S02]  /*14940*/  IMAD.MOV.U32 R12, RZ, RZ, 0x0 ;  /* 0x00000000ff0c7424 */ /* 0x000fe400078e00ff */
[----:B------:R-:W-:Y:S01]  /*14950*/  IMAD.MOV.U32 R13, RZ, RZ, 0x12f00000 ;  /* 0x12f00000ff0d7424 */ /* 0x000fe200078e00ff */
[----:B------:R-:W-:Y:S06]  /*14960*/  @P1 BRA `(.L_x_4695) ;  /* 0x00000000001c1947 */ /* 0x000fec0003800000 */
[----:B------:R-:W2:Y:S01]  /*14970*/  S2R R10, SR_TID.X ;  /* 0x00000000000a7919 */ /* 0x000ea20000002100 */
[----:B01----:R-:W-:-:S04]  /*14980*/  MOV R8, 0x10000 ;  /* 0x0001000000087802 */ /* 0x003fc80000000f00 */
[----:B------:R3:W-:Y:S01]  /*14990*/  SYNCS.ARRIVE.TRANS64 RZ, [R3+URZ+0x28cb0], R8 ;  /* 0x028cb00803ff79a7 */ /* 0x0007e2000800003f */
[----:B--2---:R-:W-:-:S04]  /*149a0*/  LOP3.LUT R10, R10, 0x1f, RZ, 0xc0, !PT ;  /* 0x0000001f0a0a7812 */ /* 0x004fc800078ec0ff */
[----:B------:R-:W-:-:S13]  /*149b0*/  ISETP.NE.AND P0, PT, R10, RZ, PT ;  /* 0x000000ff0a00720c */ /* 0x000fda0003f05270 */
[----:B---3--:R-:W-:Y:S05]  /*149c0*/  @!P0 BRA `(.L_x_4695) ;  /* 0x0000000000048947 */ /* 0x008fea0003800000 */
[----:B------:R-:W-:Y:S01]  /*149d0*/  BPT.TRAP 0x1 ;  /* 0x000000040000795c */ /* 0x000fe20000300000 */
.L_x_4695:
[----:B------:R-:W-:Y:S05]  /*149e0*/  BSYNC B2 ;  /* 0x0000000000027941 */ /* 0x000fea0003800000 */
.L_x_4694:
        /* <DEDUP_REMOVED lines=9> */
.L_x_4696:
        /* <DEDUP_REMOVED lines=15> */
.L_x_4697:
        /* <DEDUP_REMOVED lines=15> */
.L_x_4698:
        /* <DEDUP_REMOVED lines=15> */
.L_x_4699:
        /* <DEDUP_REMOVED lines=15> */
.L_x_4700:
        /* <DEDUP_REMOVED lines=15> */
.L_x_4701:
        /* <DEDUP_REMOVED lines=15> */
.L_x_4702:
        /* <DEDUP_REMOVED lines=15> */
.L_x_4703:
        /* <DEDUP_REMOVED lines=10> */
.L_x_4686:
[----:B------:R-:W-:Y:S05]  /*151b0*/  BSYNC B1 ;  /* 0x0000000000017941 */ /* 0x000fea0003800000 */
.L_x_4685:
        /* <DEDUP_REMOVED lines=9> */
.L_x_4723:
[----:B------:R-:W-:Y:S05]  /*15250*/  YIELD ;  /* 0x0000000000007946 */ /* 0x000fea0003800000 */
[----:B------:R-:W-:Y:S04]  /*15260*/  BSSY B1, `(.L_x_4704) ;  /* 0x00000b6000017945 */ /* 0x000fe80003800000 */
[----:B------:R-:W-:Y:S05]  /*15270*/  @!P6 BRA `(.L_x_4705) ;  /* 0x0000000800d0e947 */ /* 0x000fea0003800000 */
[----:B------:R-:W-:Y:S01]  /*15280*/  IMAD R8, R24, 0x8, R23 ;  /* 0x0000000818087824 */ /* 0x000fe200078e0217 */
[----:B------:R-:W-:Y:S01]  /*15290*/  SHF.L.U32 R2, R28, 0x1f, RZ ;  /* 0x0000001f1c027819 */ /* 0x000fe200000006ff */
[----:B0-----:R-:W0:Y:S01]  /*152a0*/  S2R R3, SR_TID.X ;  /* 0x0000000000037919 */ /* 0x001e220000002100 */
[----:B------:R-:W-:Y:S02]  /*152b0*/  BSSY B2, `(.L_x_4706) ;  /* 0x0000005000027945 */ /* 0x000fe40003800000 */
[----:B------:R-:W2:Y:S01]  /*152c0*/  SYNCS.PHASECHK.TRANS64.TRYWAIT P1, [R8+URZ+0x28ca0], R2 ;  /* 0x028ca002080075a7 */ /* 0x000ea2000802017f */
[----:B0-----:R-:W-:-:S04]  /*152d0*/  LOP3.LUT R3, R3, 0x7f, RZ, 0xc0, !PT ;  /* 0x0000007f03037812 */ /* 0x001fc800078ec0ff */
[----:B------:R-:W-:Y:S01]  /*152e0*/  ISETP.NE.AND P2, PT, R3, RZ, PT ;  /* 0x000000ff0300720c */ /* 0x000fe20003f45270 */
[----:B--2---:R-:W-:-:S12]  /*152f0*/  @!P1 BRA `(.L_x_4707) ;  /* 0x0000006400a09947 */ /* 0x004fd80003800000 */
.L_x_4842:
[----:B------:R-:W-:Y:S05]  /*15300*/  BSYNC B2 ;  /* 0x0000000000027941 */ /* 0x000fea0003800000 */
.L_x_4706:
[----:B------:R-:W-:Y:S04]  /*15310*/  BSSY B2, `(.L_x_4708) ;  /* 0x0000009000027945 */ /* 0x000fe80003800000 */
[----:B------:R-:W-:Y:S05]  /*15320*/  @P2 BRA `(.L_x_4709) ;  /* 0x00000000001c2947 */ /* 0x000fea0003800000 */
[----:B-1----:R-:W1:Y:S01]  /*15330*/  S2R R9, SR_TID.X ;  /* 0x0000000000097919 */ /* 0x002e620000002100 */
[----:B------:R-:W-:-:S04]  /*15340*/  IMAD.MOV.U32 R3, RZ, RZ, 0x2000 ;  /* 0x00002000ff037424 */ /* 0x000fc800078e00ff */
[----:B------:R2:W-:Y:S01]  /*15350*/  SYNCS.ARRIVE.TRANS64 RZ, [R8+URZ+0x28c90], R3 ;  /* 0x028c900308ff79a7 */ /* 0x0005e2000800003f */
[----:B-1----:R-:W-:-:S04]  /*15360*/  LOP3.LUT R9, R9, 0x1f, RZ, 0xc0, !PT ;  /* 0x0000001f09097812 */ /* 0x002fc800078ec0ff */
[----:B------:R-:W-:-:S13]  /*15370*/  ISETP.NE.AND P1, PT, R9, RZ, PT ;  /* 0x000000ff0900720c */ /* 0x000fda0003f25270 */
[----:B--2---:R-:W-:Y:S05]  /*15380*/  @!P1 BRA `(.L_x_4709) ;  /* 0x0000000000049947 */ /* 0x004fea0003800000 */
[----:B------:R-:W-:Y:S01]  /*15390*/  BPT.TRAP 0x1 ;  /* 0x000000040000795c */ /* 0x000fe20000300000 */
.L_x_4709:
[----:B------:R-:W-:Y:S05]  /*153a0*/  BSYNC B2 ;  /* 0x0000000000027941 */ /* 0x000fea0003800000 */
.L_x_4708:
[----:B------:R-:W-:Y:S01]  /*153b0*/  IMAD.MOV.U32 R12, RZ, RZ, RZ ;  /* 0x000000ffff0c7224 */ /* 0x000fe200078e00ff */
[----:B------:R-:W-:Y:S01]  /*153c0*/  UIADD3 UR4, UP0, UR38, 0x570, URZ ;  /* 0x0000057026047890 */ /* 0x000fe2000ff1e03f */
[----:B------:R-:W-:Y:S01]  /*153d0*/  IMAD R3, R24, 0x2000, R23 ;  /* 0x0000200018037824 */ /* 0x000fe200078e0217 */
[----:B------:R-:W-:Y:S01]  /*153e0*/  PLOP3.LUT P1, PT, PT, PT, PT, 0x80, 0x0 ;  /* 0x000000000000781c */ /* 0x000fe20003f2f070 */
[----:B-1----:R-:W-:Y:S01]  /*153f0*/  VIADD R9, R8, 0x28c90 ;  /* 0x00028c9008097836 */ /* 0x002fe20000000000 */
[----:B------:R-:W-:Y:S01]  /*15400*/  R2UR UR10, R12 ;  /* 0x000000000c0a72ca */ /* 0x000fe200000e0000 */
[----:B------:R-:W-:Y:S01]  /*15410*/  VIADD R3, R3, 0x22400 ;  /* 0x0002240003037836 */ /* 0x000fe20000000000 */
[----:B------:R-:W-:Y:S01]  /*15420*/  LEA R10, R11, R0, 0x6 ;  /* 0x000000000b0a7211 */ /* 0x000fe200078e30ff */
[----:B------:R-:W-:Y:S01]  /*15430*/  UIADD3.X UR5, URZ, UR39, URZ, UP0, !UPT ;  /* 0x000000273f057290 */ /* 0x000fe200087fe43f */
[----:B------:R-:W-:Y:S01]  /*15440*/  UMOV UR6, 0x0 ;  /* 0x0000000000067882 */ /* 0x000fe20000000000 */
[----:B------:R-:W-:-:S10]  /*15450*/  UMOV UR7, 0x12f00000 ;  /* 0x12f0000000077882 */ /* 0x000fd40000000000 */
.L_x_4710:
        /* <DEDUP_REMOVED lines=13> */
.L_x_4843:
[----:B------:R-:W-:Y:S05]  /*15530*/  BSYNC B2 ;  /* 0x0000000000027941 */ /* 0x000fea0003800000 */
.L_x_4711:
        /* <DEDUP_REMOVED lines=11> */
.L_x_4714:
[----:B------:R-:W-:Y:S05]  /*155f0*/  BSYNC B2 ;  /* 0x0000000000027941 */ /* 0x000fea0003800000 */
.L_x_4713:
        /* <DEDUP_REMOVED lines=9> */
.L_x_4715:
        /* <DEDUP_REMOVED lines=15> */
.L_x_4716:
        /* <DEDUP_REMOVED lines=15> */
.L_x_4717:
        /* <DEDUP_REMOVED lines=15> */
.L_x_4718:
        /* <DEDUP_REMOVED lines=15> */
.L_x_4719:
        /* <DEDUP_REMOVED lines=15> */
.L_x_4720:
        /* <DEDUP_REMOVED lines=15> */
.L_x_4721:
        /* <DEDUP_REMOVED lines=15> */
.L_x_4722:
        /* <DEDUP_REMOVED lines=10> */
.L_x_4705:
[----:B------:R-:W-:Y:S05]  /*15dc0*/  BSYNC B1 ;  /* 0x0000000000017941 */ /* 0x000fea0003800000 */
.L_x_4704:
        /* <DEDUP_REMOVED lines=8> */
.L_x_4679:
[----:B------:R-:W-:Y:S05]  /*15e50*/  BSYNC B0 ;  /* 0x0000000000007941 */ /* 0x000fea0003800000 */
.L_x_4678:
[----:B------:R-:W2:Y:S01]  /*15e60*/  LDC R0, c[0x0][0x448] ;  /* 0x00011200ff007b82 */ /* 0x000ea20000000800 */
[----:B------:R-:W-:Y:S01]  /*15e70*/  LEA R2, R17, 0x3f, 0x6 ;  /* 0x0000003f11027811 */ /* 0x000fe200078e30ff */
[----:B------:R-:W-:Y:S05]  /*15e80*/  @!P0 WARPSYNC.ALL ;  /* 0x0000000000008948 */ /* 0x000fea0003800000 */
[----:B------:R-:W-:Y:S01]  /*15e90*/  BSSY B7, `(.L_x_4724) ;  /* 0x0000382000077945 */ /* 0x000fe20003800000 */
[----:B------:R-:W-:Y:S01]  /*15ea0*/  @!P0 BAR.SYNC.DEFER_BLOCKING 0xc, 0x180 ;  /* 0x0306000000008b1d */ /* 0x000fe20000010000 */
[----:B--2---:R-:W-:-:S13]  /*15eb0*/  ISETP.NE.AND P1, PT, R0, 0x1, PT ;  /* 0x000000010000780c */ /* 0x004fda0003f25270 */
[----:B0-----:R-:W0:Y:S08]  /*15ec0*/  @P1 LDC R3, c[0x0][0x44c] ;  /* 0x00011300ff031b82 */ /* 0x001e300000000800 */
[----:B------:R-:W2:Y:S01]  /*15ed0*/  @P1 LDC R0, c[0x0][0x450] ;  /* 0x00011400ff001b82 */ /* 0x000ea20000000800 */
[----:B0-----:R-:W-:-:S05]  /*15ee0*/  @P1 IMAD.HI.U32 R3, R2, R3, RZ ;  /* 0x0000000302031227 */ /* 0x001fca00078e00ff */
[----:B--2---:R-:W-:-:S05]  /*15ef0*/  @P1 SHF.R.U32.HI R2, RZ, R0, R3 ;  /* 0x00000000ff021219 */ /* 0x004fca0000011603 */
[----:B------:R-:W-:-:S05]  /*15f00*/  IMAD.IADD R2, R4, 0x1, R2 ;  /* 0x0000000104027824 */ /* 0x000fca00078e0202 */
        /* <DEDUP_REMOVED lines=13> */
[----:B------:R-:W2:Y:S01]  /*15fe0*/  LDC.64 R2, c[0x0][0xc60] ;  /* 0x00031800ff027b82 */ /* 0x000ea20000000a00 */
[----:B------:R-:W0:Y:S02]  /*15ff0*/  FLO.U32 R0, UR4 ;  /* 0x0000000400007d00 */ /* 0x000e2400080e0000 */
[----:B0-----:R-:W-:-:S06]  /*16000*/  ISETP.EQ.U32.AND P0, PT, R0, R5, PT ;  /* 0x000000050000720c */ /* 0x001fcc0003f02070 */
        /* <DEDUP_REMOVED lines=8> */
.L_x_4725:
        /* <DEDUP_REMOVED lines=20> */
.L_x_4728:
[----:B------:R-:W-:Y:S05]  /*161d0*/  BSYNC B6 ;  /* 0x0000000000067941 */ /* 0x000fea0003800000 */
.L_x_4727:
        /* <DEDUP_REMOVED lines=19> */
[----:B-12---:R-:W-:Y:S05]  /*16310*/  CALL.ABS.NOINC R2 ;  /* 0x0000000002007343 */ /* 0x006fea0003c00000 */
.L_x_4731:
        /* <DEDUP_REMOVED lines=15> */
.L_x_4730:
[----:B------:R-:W-:Y:S05]  /*16410*/  BSYNC B6 ;  /* 0x0000000000067941 */ /* 0x000fea0003800000 */
.L_x_4729:
[----:B------:R-:W2:Y:S01]  /*16420*/  LDL R21, [R1+0x14] ;  /* 0x0000140001157983 */ /* 0x000ea20000100800 */
[----:B------:R-:W-:Y:S01]  /*16430*/  ULDC.64 UR4, c[0x0][0x9f8] ;  /* 0x00027e0000047ab9 */ /* 0x000fe20000000a00 */
[----:B------:R-:W0:Y:S01]  /*16440*/  LDC R10, c[0x0][0x430] ;  /* 0x00010c00ff0a7b82 */ /* 0x000e220000000800 */
[----:B------:R-:W-:Y:S01]  /*16450*/  ISETP.NE.U32.AND P0, PT, RZ, UR4, PT ;  /* 0x00000004ff007c0c */ /* 0x000fe2000bf05070 */
[----:B------:R-:W3:Y:S03]  /*16460*/  S2R R20, SR_TID.X ;  /* 0x0000000000147919 */ /* 0x000ee60000002100 */
[----:B------:R-:W-:-:S13]  /*16470*/  ISETP.NE.AND.EX P0, PT, RZ, UR5, PT, P0 ;  /* 0x00000005ff007c0c */ /* 0x000fda000bf05300 */
[----:B------:R-:W-:Y:S01]  /*16480*/  @P0 IADD3 R2, P1, R27, UR4, RZ ;  /* 0x000000041b020c10 */ /* 0x000fe2000ff3e0ff */
[----:B------:R-:W4:Y:S01]  /*16490*/  S2R R11, SR_TID.X ;  /* 0x00000000000b7919 */ /* 0x000f220000002100 */
[----:B------:R-:W-:Y:S02]  /*164a0*/  ULDC UR4, c[0x0][0x320] ;  /* 0x0000c80000047ab9 */ /* 0x000fe40000000800 */
[----:B------:R-:W-:-:S05]  /*164b0*/  @P0 IADD3.X R3, R29, UR5, RZ, P1, !PT ;  /* 0x000000051d030c10 */ /* 0x000fca0008ffe4ff */
[----:B------:R1:W2:Y:S01]  /*164c0*/  @P0 LDG.E R30, desc[UR40][R2.64] ;  /* 0x00000028021e0981 */ /* 0x0002a2000c1e1900 */
[----:B---3--:R-:W-:-:S04]  /*164d0*/  LOP3.LUT R20, R20, 0x7f, RZ, 0xc0, !PT ;  /* 0x0000007f14147812 */ /* 0x008fc800078ec0ff */
[----:B------:R-:W-:Y:S02]  /*164e0*/  SHF.R.U32.HI R34, RZ, 0x3, R20 ;  /* 0x00000003ff227819 */ /* 0x000fe40000011614 */
[----:B------:R-:W3:Y:S01]  /*164f0*/  S2R R20, SR_TID.X ;  /* 0x0000000000147919 */ /* 0x000ee20000002100 */
[----:B0-----:R-:W-:-:S13]  /*16500*/  ISETP.NE.AND P1, PT, R10, 0x1, PT ;  /* 0x000000010a00780c */ /* 0x001fda0003f25270 */
[----:B-1----:R-:W0:Y:S08]  /*16510*/  @P1 LDC R3, c[0x0][0x434] ;  /* 0x00010d00ff031b82 */ /* 0x002e300000000800 */
[----:B------:R-:W1:Y:S01]  /*16520*/  @P1 LDC R2, c[0x0][0x438] ;  /* 0x00010e00ff021b82 */ /* 0x000e620000000800 */
[----:B---3--:R-:W-:-:S05]  /*16530*/  IMAD.SHL.U32 R20, R20, 0x10, RZ ;  /* 0x0000001014147824 */ /* 0x008fca00078e00ff */
[----:B------:R-:W-:Y:S01]  /*16540*/  LOP3.LUT R20, R34, 0x70, R20, 0xf8, !PT ;  /* 0x0000007022147812 */ /* 0x000fe200078ef814 */
[----:B----4-:R-:W-:-:S05]  /*16550*/  IMAD.SHL.U32 R11, R11, 0x8, RZ ;  /* 0x000000080b0b7824 */ /* 0x010fca00078e00ff */
[----:B------:R-:W-:Y:S02]  /*16560*/  LOP3.LUT R11, R11, 0x38, RZ, 0xc0, !PT ;  /* 0x000000380b0b7812 */ /* 0x000fe400078ec0ff */
[----:B------:R-:W-:Y:S01]  /*16570*/  LOP3.LUT R22, R22, 0xffffffbf, RZ, 0xc0, !PT ;  /* 0xffffffbf16167812 */ /* 0x000fe200078ec0ff */
[----:B------:R-:W-:Y:S01]  /*16580*/  IMAD.MOV.U32 R36, RZ, RZ, RZ ;  /* 0x000000ffff247224 */ /* 0x000fe200078e00ff */
[----:B------:R-:W-:Y:S02]  /*16590*/  LOP3.LUT R13, R11, 0x1c0, RZ, 0xfc, !PT ;  /* 0x000001c00b0d7812 */ /* 0x000fe400078efcff */
[----:B--2---:R-:W-:Y:S02]  /*165a0*/  LEA R27, R21, 0xffffffc0, 0x6 ;  /* 0xffffffc0151b7811 */ /* 0x004fe400078e30ff */
[----:B------:R-:W2:Y:S02]  /*165b0*/  S2R R21, SR_TID.X ;  /* 0x0000000000157919 */ /* 0x000ea40000002100 */
[----:B--2---:R-:W-:-:S05]  /*165c0*/  IMAD.SHL.U32 R21, R21, 0x8, RZ ;  /* 0x0000000815157824 */ /* 0x004fca00078e00ff */
[----:B------:R-:W-:-:S04]  /*165d0*/  LOP3.LUT R21, R21, 0x38, RZ, 0xc0, !PT ;  /* 0x0000003815157812 */ /* 0x000fc800078ec0ff */
[----:B------:R-:W-:-:S04]  /*165e0*/  LOP3.LUT R21, R21, 0x40, RZ, 0xfc, !PT ;  /* 0x0000004015157812 */ /* 0x000fc800078efcff */
[----:B------:R-:W-:Y:S02]  /*165f0*/  ISETP.GE.AND P2, PT, R21, UR4, PT ;  /* 0x0000000415007c0c */ /* 0x000fe4000bf46270 */
[----:B------:R-:W2:Y:S01]  /*16600*/  S2R R21, SR_TID.X ;  /* 0x0000000000157919 */ /* 0x000ea20000002100 */
[----:B------:R-:W-:-:S04]  /*16610*/  IMAD.IADD R4, R20, 0x1, R27 ;  /* 0x0000000114047824 */ /* 0x000fc800078e021b */
[----:B------:R-:W-:-:S04]  /*16620*/  IMAD.IADD R0, R4, 0x1, R33 ;  /* 0x0000000104007824 */ /* 0x000fc800078e0221 */
[----:B0-----:R-:W-:Y:S01]  /*16630*/  @P1 IMAD.HI.U32 R3, R0, R3, RZ ;  /* 0x0000000300031227 */ /* 0x001fe200078e00ff */
[----:B------:R-:W-:-:S03]  /*16640*/  ISETP.GE.AND P0, PT, R4, R31, PT ;  /* 0x0000001f0400720c */ /* 0x000fc60003f06270 */
[----:B------:R-:W-:Y:S01]  /*16650*/  IMAD.MOV.U32 R8, RZ, RZ, R0 ;  /* 0x000000ffff087224 */ /* 0x000fe200078e0000 */
[----:B-1----:R-:W-:Y:S02]  /*16660*/  @P1 SHF.R.U32.HI R8, RZ, R2, R3 ;  /* 0x00000002ff081219 */ /* 0x002fe40000011603 */
[----:B------:R-:W-:Y:S02]  /*16670*/  ISETP.GE.AND P1, PT, R11, UR4, PT ;  /* 0x000000040b007c0c */ /* 0x000fe4000bf26270 */
[----:B------:R-:W-:Y:S02]  /*16680*/  ISETP.GT.U32.OR P0, PT, R20, 0x3f, P0 ;  /* 0x0000003f1400780c */ /* 0x000fe40000704470 */
[----:B------:R-:W-:Y:S02]  /*16690*/  @P2 LOP3.LUT R22, R22, 0x40, RZ, 0xfc, !PT ;  /* 0x0000004016162812 */ /* 0x000fe400078efcff */
[----:B--2---:R-:W-:-:S09]  /*166a0*/  SHF.L.U32 R21, R21, 0x3, RZ ;  /* 0x0000000315157819 */ /* 0x004fd200000006ff */
[----:B------:R-:W0:Y:S01]  /*166b0*/  @!P0 LDC.64 R2, c[0x0][0x428] ;  /* 0x00010a00ff028b82 */ /* 0x000e220000000a00 */
[----:B------:R-:W-:Y:S02]  /*166c0*/  LOP3.LUT R21, R21, 0x38, RZ, 0xc0, !PT ;  /* 0x0000003815157812 */ /* 0x000fe400078ec0ff */
[----:B------:R-:W-:Y:S02]  /*166d0*/  LOP3.LUT R22, R22, 0xffffff7f, RZ, 0xc0, !PT ;  /* 0xffffff7f16167812 */ /* 0x000fe400078ec0ff */
[C---:B------:R-:W-:Y:S02]  /*166e0*/  LOP3.LUT R34, R21.reuse, 0x80, RZ, 0xfc, !PT ;  /* 0x0000008015227812 */ /* 0x040fe400078efcff */
[----:B------:R-:W-:Y:S02]  /*166f0*/  LOP3.LUT R21, R21, 0xc0, RZ, 0xfc, !PT ;  /* 0x000000c015157812 */ /* 0x000fe400078efcff */
[----:B------:R-:W-:Y:S02]  /*16700*/  @P1 LOP3.LUT R22, R22, 0x80, RZ, 0xfc, !PT ;  /* 0x0000008016161812 */ /* 0x000fe400078efcff */
[----:B------:R-:W-:-:S02]  /*16710*/  SEL R4, RZ, 0x1, P1 ;  /* 0x00000001ff047807 */ /* 0x000fc40000800000 */
[----:B------:R-:W-:Y:S02]  /*16720*/  ISETP.GE.AND P1, PT, R21, UR4, PT ;  /* 0x0000000415007c0c */ /* 0x000fe4000bf26270 */
[----:B------:R-:W-:Y:S01]  /*16730*/  SEL R9, RZ, 0xffffffff, P2 ;  /* 0xffffffffff097807 */ /* 0x000fe20001000000 */
[----:B------:R-:W1:Y:S04]  /*16740*/  S2R R21, SR_TID.X ;  /* 0x0000000000157919 */ /* 0x000e680000002100 */
[----:B------:R-:W-:Y:S01]  /*16750*/  IMAD.SHL.U32 R9, R9, 0x2, RZ ;  /* 0x0000000209097824 */ /* 0x000fe200078e00ff */
[----:B------:R-:W-:-:S04]  /*16760*/  ISETP.GE.AND P2, PT, R34, UR4, PT ;  /* 0x0000000422007c0c */ /* 0x000fc8000bf46270 */
[----:B------:R-:W-:Y:S02]  /*16770*/  LOP3.LUT R9, R9, 0x2, R4, 0xe2, !PT ;  /* 0x0000000209097812 */ /* 0x000fe400078ee204 */
[----:B------:R-:W2:Y:S01]  /*16780*/  @!P0 LDC.64 R4, c[0x0][0x418] ;  /* 0x00010600ff048b82 */ /* 0x000ea20000000a00 */
[----:B------:R-:W-:Y:S02]  /*16790*/  SEL R6, RZ, 0x4, P2 ;  /* 0x00000004ff067807 */ /* 0x000fe40001000000 */
[----:B------:R-:W-:Y:S02]  /*167a0*/  SEL R7, RZ, 0x8, P1 ;  /* 0x00000008ff077807 */ /* 0x000fe40000800000 */
[----:B------:R-:W-:Y:S02]  /*167b0*/  SHF.R.S32.HI R34, RZ, 0x1f, R30 ;  /* 0x0000001fff227819 */ /* 0x000fe4000001141e */
[----:B------:R-:W-:Y:S01]  /*167c0*/  LOP3.LUT R9, R7, R9, R6, 0xfe, !PT ;  /* 0x0000000907097212 */ /* 0x000fe200078efe06 */
[--C-:B------:R-:W-:Y:S01]  /*167d0*/  @!P0 IMAD.MOV.U32 R6, RZ, RZ, R8.reuse ;  /* 0x000000ffff068224 */ /* 0x100fe200078e0008 */
[----:B------:R-:W-:-:S02]  /*167e0*/  @!P0 SHF.R.S32.HI R7, RZ, 0x1f, R8 ;  /* 0x0000001fff078819 */ /* 0x000fc40000011408 */
[----:B------:R-:W-:Y:S01]  /*167f0*/  LOP3.LUT R22, R22, 0xffffffdf, RZ, 0xc0, !PT ;  /* 0xffffffdf16167812 */ /* 0x000fe200078ec0ff */
[----:B0-----:R-:W-:-:S03]  /*16800*/  @!P0 IMAD.WIDE.U32 R6, R30, R2, R6 ;  /* 0x000000021e068225 */ /* 0x001fc600078e0006 */
[----:B------:R-:W-:Y:S01]  /*16810*/  @P2 LOP3.LUT R22, R22, 0x20, RZ, 0xfc, !PT ;  /* 0x0000002016162812 */ /* 0x000fe200078efcff */
[----:B------:R-:W-:-:S03]  /*16820*/  @!P0 IMAD R2, R34, R2, RZ ;  /* 0x0000000222028224 */ /* 0x000fc600078e02ff */
[----:B------:R-:W-:Y:S01]  /*16830*/  LOP3.LUT R22, R22, 0xffffffef, RZ, 0xc0, !PT ;  /* 0xffffffef16167812 */ /* 0x000fe200078ec0ff */
[----:B------:R-:W-:Y:S02]  /*16840*/  @!P0 IMAD R3, R30, R3, R2 ;  /* 0x000000031e038224 */ /* 0x000fe400078e0202 */
[----:B-1----:R-:W-:Y:S01]  /*16850*/  IMAD.SHL.U32 R21, R21, 0x8, RZ ;  /* 0x0000000815157824 */ /* 0x002fe200078e00ff */
[----:B------:R-:W-:Y:S01]  /*16860*/  @P1 LOP3.LUT R22, R22, 0x10, RZ, 0xfc, !PT ;  /* 0x0000001016161812 */ /* 0x000fe200078efcff */
[----:B------:R-:W-:Y:S01]  /*16870*/  @!P0 IMAD.IADD R3, R7, 0x1, R3 ;  /* 0x0000000107038824 */ /* 0x000fe200078e0203 */
[C---:B--2---:R-:W-:Y:S02]  /*16880*/  @!P0 LEA R4, P1, R6.reuse, R4, 0x2 ;  /* 0x0000000406048211 */ /* 0x044fe400078210ff */
        /* <DEDUP_REMOVED lines=12> */
[----:B------:R-:W-:-:S04]  /*16950*/  LOP3.LUT R4, R5, R9, R4, 0xfe, !PT ;  /* 0x0000000905047212 */ /* 0x000fc800078efe04 */
[----:B------:R-:W-:Y:S01]  /*16960*/  LOP3.LUT R6, R4, R3, RZ, 0xfc, !PT ;  /* 0x0000000304067212 */ /* 0x000fe200078efcff */
[----:B------:R-:W-:-:S04]  /*16970*/  IMAD.MOV R3, RZ, RZ, -R8 ;  /* 0x000000ffff037224 */ /* 0x000fc800078e0a08 */
[----:B------:R-:W-:Y:S01]  /*16980*/  IMAD R0, R10, R3, R0 ;  /* 0x000000030a007224 */ /* 0x000fe200078e0200 */
        /* <DEDUP_REMOVED lines=10> */
.L_x_4846:
        /* <DEDUP_REMOVED lines=12> */
.L_x_4733:
[----:B------:R-:W0:Y:S01]  /*16af0*/  S2R R0, SR_TID.X ;  /* 0x0000000000007919 */ /* 0x000e220000002100 */
[----:B------:R-:W-:Y:S01]  /*16b00*/  BSSY B0, `(.L_x_4734) ;  /* 0x0000008000007945 */ /* 0x000fe20003800000 */
[----:B0-----:R-:W-:-:S04]  /*16b10*/  LOP3.LUT R0, R0, 0x7f, RZ, 0xc0, !PT ;  /* 0x0000007f00007812 */ /* 0x001fc800078ec0ff */
[----:B------:R-:W-:-:S04]  /*16b20*/  SHF.R.U32.HI R0, RZ, 0x3, R0 ;  /* 0x00000003ff007819 */ /* 0x000fc80000011600 */
[----:B------:R-:W-:Y:S01]  /*16b30*/  IADD3 R27, -R0, R31, -R27 ;  /* 0x0000001f001b7210 */ /* 0x000fe20007ffe91b */
[----:B------:R-:W-:Y:S01]  /*16b40*/  IMAD R31, R25, 0x8, R23 ;  /* 0x00000008191f7824 */ /* 0x000fe200078e0217 */
[----:B------:R-:W-:-:S04]  /*16b50*/  SHF.L.U32 R0, R26, 0x1f, RZ ;  /* 0x0000001f1a007819 */ /* 0x000fc800000006ff */
[----:B------:R-:W0:Y:S02]  /*16b60*/  SYNCS.PHASECHK.TRANS64.TRYWAIT P0, [R31+URZ+0x28c40], R0 ;  /* 0x028c40001f0075a7 */ /* 0x000e24000800017f */
[----:B0-----:R-:W-:Y:S05]  /*16b70*/  @!P0 BRA `(.L_x_4735) ;  /* 0x0000004c00dc8947 */ /* 0x001fea0003800000 */
.L_x_4847:
[----:B------:R-:W-:Y:S05]  /*16b80*/  BSYNC B0 ;  /* 0x0000000000007941 */ /* 0x000fea0003800000 */
.L_x_4734:
        /* <DEDUP_REMOVED lines=24> */
[----:B------:R-:W-:-:S04]  /*16d10*/  ULDC.64 UR4, c[0x0][0x2e8] ;  /* 0x0000ba0000047ab9 */ /* 0x000fc80000000a00 */
[----:B-1----:R-:W-:Y:S02]  /*16d20*/  IADD3 R4, R3, R0, RZ ;  /* 0x0000000003047210 */ /* 0x002fe40007ffe0ff */
        /* <DEDUP_REMOVED lines=40> */
.L_x_4857:
[----:B------:R-:W-:-:S13]  /*16fb0*/  ISETP.GE.AND P0, PT, R27, 0x31, PT ;  /* 0x000000311b00780c */ /* 0x000fda0003f06270 */
[----:B01----:R-:W-:Y:S01]  /*16fc0*/  @P0 LEA R2, P1, R7, R0, 0x1 ;  /* 0x0000000007020211 */ /* 0x003fe200078208ff */
        /* <DEDUP_REMOVED lines=8> */
.L_x_4737:
        /* <DEDUP_REMOVED lines=11> */
.L_x_4738:
        /* <DEDUP_REMOVED lines=21> */
[----:B------:R-:W-:Y:S01]  /*17250*/  IMAD.IADD R0, R5, 0x1, R0 ;  /* 0x0000000105007824 */ /* 0x000fe200078e0200 */
[----:B------:R0:W-:Y:S01]  /*17260*/  STL.64 [R1+0x18], R4 ;  /* 0x0000180401007387 */ /* 0x0001e20000100a00 */
[----:B--2---:R-:W-:-:S03]  /*17270*/  VIADD R2, R23, 0x20400 ;  /* 0x0002040017027836 */ /* 0x004fc60000000000 */
[----:B------:R0:W-:Y:S02]  /*17280*/  STL [R1+0x8], R0 ;  /* 0x0000080001007387 */ /* 0x0001e40000100800 */
[----:B------:R-:W-:-:S13]  /*17290*/  LOP3.LUT P0, RZ, R2, 0x3ff, RZ, 0xc0, !PT ;  /* 0x000003ff02ff7812 */ /* 0x000fda000780c0ff */
[----:B0-----:R-:W-:Y:S05]  /*172a0*/  @!P0 BRA `(.L_x_4740) ;  /* 0x0000000000408947 */ /* 0x001fea0003800000 */
        /* <DEDUP_REMOVED lines=16> */
.L_x_4740:
[----:B------:R-:W-:Y:S05]  /*173b0*/  BSYNC B6 ;  /* 0x0000000000067941 */ /* 0x000fea0003800000 */
.L_x_4739:
        /* <DEDUP_REMOVED lines=30> */
[----:B0-----:R-:W-:Y:S01]  /*175a0*/  @P0 IMAD.HI.U32 R5, R0, R5, RZ ;  /* 0x0000000500050227 */ /* 0x001fe200078e00ff */
[----:B------:R-:W-:-:S04]  /*175b0*/  MOV R4, R0 ;  /* 0x0000000000047202 */ /* 0x000fc80000000f00 */
        /* <DEDUP_REMOVED lines=17> */
[----:B------:R-:W-:Y:S01]  /*176d0*/  IMAD.IADD R3, R3, 0x1, R4 ;  /* 0x0000000103037824 */ /* 0x000fe200078e0204 */
[----:B------:R-:W-:Y:S02]  /*176e0*/  ULDC UR4, c[0x0][0x2b8] ;  /* 0x0000ae0000047ab9 */ /* 0x000fe40000000800 */
        /* <DEDUP_REMOVED lines=29> */
[----:B0-----:R-:W-:Y:S02]  /*178c0*/  IADD3 R4, R17, 0x20, RZ ;  /* 0x0000002011047810 */ /* 0x001fe40007ffe0ff */
[----:B------:R-:W0:Y:S02]  /*178d0*/  SHFL.IDX PT, R5, R0, 0x2, 0x181f ;  /* 0x00581f0000057f89 */ /* 0x000e2400000e0000 */
[----:B------:R-:W-:Y:S02]  /*178e0*/  ISETP.GE.AND P0, PT, R4, R3, PT ;  /* 0x000000030400720c */ /* 0x000fe40003f06270 */
[----:B------:R-:W-:Y:S04]  /*178f0*/  SHFL.IDX PT, R0, R0, 0x3, 0x181f ;  /* 0x00781f0000007f89 */ /* 0x000fe800000e0000 */
[----:B------:R-:W1:Y:S07]  /*17900*/  SHFL.IDX PT, R4, R2, 0x2, 0x181f ;  /* 0x00581f0002047f89 */ /* 0x000e6e00000e0000 */
[----:B0-----:R-:W-:-:S05]  /*17910*/  @!P0 LEA R5, P2, R9, R5, 0x1 ;  /* 0x0000000509058211 */ /* 0x001fca00078408ff */
[----:B-1----:R-:W-:-:S05]  /*17920*/  @!P0 IMAD.X R4, RZ, RZ, R4, P2 ;  /* 0x000000ffff048224 */ /* 0x002fca00010e0604 */
[----:B------:R-:W-:-:S04]  /*17930*/  @!P0 LOP3.LUT R5, R5, R4, RZ, 0x3c, !PT ;  /* 0x0000000405058212 */ /* 0x000fc800078e3cff */
[----:B------:R-:W-:-:S04]  /*17940*/  @!P0 LOP3.LUT R4, R5, R4, RZ, 0x3c, !PT ;  /* 0x0000000405048212 */ /* 0x000fc800078e3cff */
[----:B------:R-:W-:-:S05]  /*17950*/  @!P0 LOP3.LUT R5, R5, R4, RZ, 0x3c, !PT ;  /* 0x0000000405058212 */ /* 0x000fca00078e3cff */
[----:B------:R0:W-:Y:S04]  /*17960*/  @!P0 LDGSTS.E.BYPASS.LTC128B.128 [R8+0x21400], desc[UR40][R4.64], !P1 ;  /* 0x2140000004088fae */ /* 0x0001e8000c901d68 */
[----:B0-----:R0:W1:Y:S02]  /*17970*/  SHFL.IDX PT, R4, R2, 0x3, 0x181f ;  /* 0x00781f0002047f89 */ /* 0x00106400000e0000 */
.L_x_4866:
        /* <DEDUP_REMOVED lines=10> */
.L_x_4742:
        /* <DEDUP_REMOVED lines=18> */
.L_x_4867:
[----:B------:R-:W-:Y:S05]  /*17b40*/  BSYNC B0 ;  /* 0x0000000000007941 */ /* 0x000fea0003800000 */
.L_x_4743:
[----:B------:R-:W-:-:S04]  /*17b50*/  LOP3.LUT R2, R37, 0x2, RZ, 0xfc, !PT ;  /* 0x0000000225027812 */ /* 0x000fc800078efcff */
[----:B------:R-:W-:-:S13]  /*17b60*/  ISETP.NE.AND P0, PT, R2, 0x3, PT ;  /* 0x000000030200780c */ /* 0x000fda0003f05270 */
[----:B------:R-:W-:Y:S05]  /*17b70*/  @!P0 BRA `(.L_x_4745) ;  /* 0x0000000000048947 */ /* 0x000fea0003800000 */
[----:B------:R-:W-:Y:S01]  /*17b80*/  BPT.TRAP 0x1 ;  /* 0x000000040000795c */ /* 0x000fe20000300000 */
.L_x_4745:
[----:B0-----:R-:W-:Y:S01]  /*17b90*/  SHF.L.U32 R0, R26, 0x1f, RZ ;  /* 0x0000001f1a007819 */ /* 0x001fe200000006ff */
[----:B------:R-:W-:Y:S03]  /*17ba0*/  BSSY B0, `(.L_x_4746) ;  /* 0x0000003000007945 */ /* 0x000fe60003800000 */
[----:B------:R-:W0:Y:S02]  /*17bb0*/  SYNCS.PHASECHK.TRANS64.TRYWAIT P0, [R31+URZ+0x28c60], R0 ;  /* 0x028c60001f0075a7 */ /* 0x000e24000800017f */
[----:B0-----:R-:W-:Y:S05]  /*17bc0*/  @!P0 BRA `(.L_x_4747) ;  /* 0x0000004800848947 */ /* 0x001fea0003800000 */
.L_x_4868:
[----:B------:R-:W-:Y:S05]  /*17bd0*/  BSYNC B0 ;  /* 0x0000000000007941 */ /* 0x000fea0003800000 */
.L_x_4746:
        /* <DEDUP_REMOVED lines=9> */
[----:B---3--:R-:W-:Y:S01]  /*17c70*/  IMAD R0, R4, UR4, RZ ;  /* 0x0000000404007c24 */ /* 0x008fe2000f8e02ff */
[----:B------:R-:W-:Y:S01]  /*17c80*/  LEA R4, R25, R35, 0xf ;  /* 0x0000002319047211 */ /* 0x000fe200078e78ff */
        /* <DEDUP_REMOVED lines=101> */
.L_x_4878:
        /* <DEDUP_REMOVED lines=34> */
.L_x_4749:
        /* <DEDUP_REMOVED lines=11> */
.L_x_4750:
[----:B------:R-:W2:Y:S01]  /*185b0*/  LDL R2, [R1+0x14] ;  /* 0x0000140001027983 */ /* 0x000ea20000100800 */
[----:B------:R1:W-:Y:S01]  /*185c0*/  SYNCS.ARRIVE.TRANS64.A1T0 RZ, [R31+URZ+0x28c50], RZ ;  /* 0x028c50ff1fff79a7 */ /* 0x0003e2000810003f */
[----:B------:R-:W-:Y:S01]  /*185d0*/  BSSY B0, `(.L_x_4751) ;  /* 0x00000f6000007945 */ /* 0x000fe20003800000 */
[----:B--2---:R-:W-:-:S13]  /*185e0*/  ISETP.GE.AND P0, PT, R2, 0x2, PT ;  /* 0x000000020200780c */ /* 0x004fda0003f06270 */
[----:B-1----:R-:W-:Y:S05]  /*185f0*/  @!P0 BRA `(.L_x_4752) ;  /* 0x0000000c00cc8947 */ /* 0x002fea0003800000 */
[----:B------:R-:W2:Y:S04]  /*18600*/  LDL.LU R4, [R1+0x34] ;  /* 0x0000340001047983 */ /* 0x000ea80000300800 */
[----:B------:R-:W3:Y:S01]  /*18610*/  LDL.LU R3, [R1+0xc] ;  /* 0x00000c0001037983 */ /* 0x000ee20000300800 */
[----:B------:R-:W-:Y:S02]  /*18620*/  IADD3 R7, R2, -0x2, RZ ;  /* 0xfffffffe02077810 */ /* 0x000fe40007ffe0ff */
[----:B--2---:R-:W-:Y:S02]  /*18630*/  LOP3.LUT R32, R4, 0x40, RZ, 0xc0, !PT ;  /* 0x0000004004207812 */ /* 0x004fe400078ec0ff */
[----:B---3--:R-:W-:Y:S02]  /*18640*/  LOP3.LUT R31, R3, 0x80, RZ, 0xc0, !PT ;  /* 0x00000080031f7812 */ /* 0x008fe400078ec0ff */
[----:B------:R-:W-:-:S02]  /*18650*/  SHF.R.U32.HI R32, RZ, 0x2, R32 ;  /* 0x00000002ff207819 */ /* 0x000fc40000011620 */
[----:B------:R-:W-:-:S07]  /*18660*/  SHF.R.U32.HI R31, RZ, 0x3, R31 ;  /* 0x00000003ff1f7819 */ /* 0x000fce000001161f */
.L_x_4765:
        /* <DEDUP_REMOVED lines=35> */
[----:B------:R-:W-:Y:S02]  /*188a0*/  LOP3.LUT R26, R26, R2, RZ, 0x3c, !PT ;  /* 0x000000021a1a7212 */ /* 0x000fe400078e3cff */
[----:B------:R-:W-:Y:S01]  /*188b0*/  MOV R2, R7 ;  /* 0x0000000700027202 */ /* 0x000fe20000000f00 */
[----:B------:R-:W-:Y:S01]  /*188c0*/  VIADD R7, R7, 0xffffffff ;  /* 0xffffffff07077836 */ /* 0x000fe20000000000 */
[----:B------:R-:W-:-:S02]  /*188d0*/  SEL R25, R25, RZ, P0 ;  /* 0x000000ff19197207 */ /* 0x000fc40000000000 */
[----:B------:R-:W-:Y:S01]  /*188e0*/  ISETP.GT.AND P3, PT, R2, RZ, PT ;  /* 0x000000ff0200720c */ /* 0x000fe20003f64270 */
[----:B0-----:R-:W-:-:S12]  /*188f0*/  @!P1 BRA `(.L_x_4753) ;  /* 0x0000000000049947 */ /* 0x001fd80003800000 */
[----:B------:R-:W-:Y:S01]  /*18900*/  BPT.TRAP 0x1 ;  /* 0x000000040000795c */ /* 0x000fe20000300000 */
.L_x_4753:
[----:B------:R-:W-:Y:S01]  /*18910*/  IMAD R6, R25, 0x8, R23 ;  /* 0x0000000819067824 */ /* 0x000fe200078e0217 */
[----:B------:R-:W-:Y:S01]  /*18920*/  SHF.L.U32 R17, R26, 0x1f, RZ ;  /* 0x0000001f1a117819 */ /* 0x000fe200000006ff */
[----:B------:R-:W-:Y:S01]  /*18930*/  BSSY B1, `(.L_x_4754) ;  /* 0x0000004000017945 */ /* 0x000fe20003800000 */
[----:B------:R-:W-:Y:S02]  /*18940*/  SHF.R.S32.HI R9, RZ, 0x1f, R5 ;  /* 0x0000001fff097819 */ /* 0x000fe40000011405 */
[----:B------:R-:W0:Y:S02]  /*18950*/  SYNCS.PHASECHK.TRANS64.TRYWAIT P0, [R6+URZ+0x28c40], R17 ;  /* 0x028c4011060075a7 */ /* 0x000e24000800017f */
[----:B0-----:R-:W-:Y:S05]  /*18960*/  @!P0 BRA `(.L_x_4755) ;  /* 0x00000044005c8947 */ /* 0x001fea0003800000 */
.L_x_4879:
[----:B------:R-:W-:Y:S05]  /*18970*/  BSYNC B1 ;  /* 0x0000000000017941 */ /* 0x000fea0003800000 */
.L_x_4754:
        /* <DEDUP_REMOVED lines=32> */
[----:B-1----:R-:W-:-:S04]  /*18b80*/  IADD3 R2, P0, R2, R0, RZ ;  /* 0x0000000002027210 */ /* 0x002fc80007f1e0ff */
[----:B--2---:R-:W-:-:S05]  /*18b90*/  IADD3.X R3, RZ, R3, RZ, P0, !PT ;  /* 0x00000003ff037210 */ /* 0x004fca00007fe4ff */
        /* <DEDUP_REMOVED lines=8> */
.L_x_4889:
        /* <DEDUP_REMOVED lines=8> */
.L_x_4757:
        /* <DEDUP_REMOVED lines=11> */
.L_x_4758:
[----:B------:R2:W-:Y:S01]  /*18d50*/  SYNCS.ARRIVE.TRANS64.A1T0 RZ, [R6+URZ+0x28c30], RZ ;  /* 0x028c30ff06ff79a7 */ /* 0x0005e2000810003f */
[----:B------:R-:W-:Y:S05]  /*18d60*/  @!P2 BRA `(.L_x_4759) ;  /* 0x000000000004a947 */ /* 0x000fea0003800000 */
[----:B------:R-:W-:Y:S01]  /*18d70*/  BPT.TRAP 0x1 ;  /* 0x000000040000795c */ /* 0x000fe20000300000 */
.L_x_4759:
[----:B------:R-:W3:Y:S01]  /*18d80*/  SYNCS.PHASECHK.TRANS64.TRYWAIT P0, [R6+URZ+0x28c60], R17 ;  /* 0x028c6011060075a7 */ /* 0x000ee2000800017f */
[----:B------:R-:W-:Y:S04]  /*18d90*/  BSSY B1, `(.L_x_4760) ;  /* 0x0000002000017945 */ /* 0x000fe80003800000 */
[----:B---3--:R-:W-:Y:S05]  /*18da0*/  @!P0 BRA `(.L_x_4761) ;  /* 0x00000044007c8947 */ /* 0x008fea0003800000 */
.L_x_4890:
[----:B------:R-:W-:Y:S05]  /*18db0*/  BSYNC B1 ;  /* 0x0000000000017941 */ /* 0x000fea0003800000 */
.L_x_4760:
        /* <DEDUP_REMOVED lines=52> */
[----:B------:R-:W-:Y:S04]  /*19100*/  LDGSTS.E.BYPASS.LTC128B.128 [R17+0xc400], desc[UR40][R2.64+0x300], P0 ;  /* 0x0c40030002117fae */ /* 0x000fe80008101d68 */
[----:B------:R-:W0:Y:S04]  /*19110*/  SHFL.IDX PT, R14, R9, 0x2, 0x181f ;  /* 0x00581f00090e7f89 */ /* 0x000e2800000e0000 */
[----:B------:R0:W-:Y:S04]  /*19120*/  LDGSTS.E.BYPASS.LTC128B.128 [R17+0xe400], desc[UR40][R2.64+0x380], P1 ;  /* 0x0e40038002117fae */ /* 0x0001e80008901d68 */
[----:B------:R3:W-:Y:S01]  /*19130*/  LDGSTS.E.BYPASS.LTC128B.128 [R17+0xc00], desc[UR40][R4.64], !P3 ;  /* 0x00c0000004117fae */ /* 0x0007e2000d901d68 */
[----:B------:R-:W-:-:S02]  /*19140*/  LOP3.LUT P3, RZ, R22, 0x8000, RZ, 0xc0, !PT ;  /* 0x0000800016ff7812 */ /* 0x000fc4000786c0ff */
[----:B------:R-:W-:Y:S01]  /*19150*/  LOP3.LUT R22, R22, 0xffffbfff, RZ, 0xc0, !PT ;  /* 0xffffbfff16167812 */ /* 0x000fe200078ec0ff */
[----:B------:R3:W-:Y:S10]  /*19160*/  LDGSTS.E.BYPASS.LTC128B.128 [R17+0x2c00], desc[UR40][R4.64+0x80], !P2 ;  /* 0x02c0008004117fae */ /* 0x0007f4000d101d68 */
[----:B------:R-:W-:Y:S01]  /*19170*/  @P3 LOP3.LUT R22, R22, 0x4000, RZ, 0xfc, !PT ;  /* 0x0000400016163812 */ /* 0x000fe200078efcff */
[----:B------:R3:W-:Y:S01]  /*19180*/  LDGSTS.E.BYPASS.LTC128B.128 [R17+0x4c00], desc[UR40][R4.64+0x100], !P3 ;  /* 0x04c0010004117fae */ /* 0x0007e2000d901d68 */
[----:B0-----:R-:W-:-:S02]  /*19190*/  IADD3 R2, P2, R14, R0, RZ ;  /* 0x000000000e027210 */ /* 0x001fc40007f5e0ff */
[C---:B------:R-:W-:Y:S01]  /*191a0*/  LOP3.LUT P3, RZ, R22.reuse, 0x80, RZ, 0xc0, !PT ;  /* 0x0000008016ff7812 */ /* 0x040fe2000786c0ff */
[----:B------:R3:W-:Y:S01]  /*191b0*/  LDGSTS.E.BYPASS.LTC128B.128 [R17+0x6c00], desc[UR40][R4.64+0x180], !P6 ;  /* 0x06c0018004117fae */ /* 0x0007e2000f101d68 */
[----:B------:R-:W-:Y:S02]  /*191c0*/  IADD3.X R3, RZ, R8, RZ, P2, !PT ;  /* 0x00000008ff037210 */ /* 0x000fe400017fe4ff */
[C---:B------:R-:W-:Y:S01]  /*191d0*/  LOP3.LUT P2, RZ, R22.reuse, 0x40, RZ, 0xc0, !PT ;  /* 0x0000004016ff7812 */ /* 0x040fe2000784c0ff */
        /* <DEDUP_REMOVED lines=15> */
.L_x_4900:
        /* <DEDUP_REMOVED lines=25> */
.L_x_4763:
        /* <DEDUP_REMOVED lines=11> */
.L_x_4764:
[----:B------:R3:W-:Y:S01]  /*19510*/  SYNCS.ARRIVE.TRANS64.A1T0 RZ, [R6+URZ+0x28c50], RZ ;  /* 0x028c50ff06ff79a7 */ /* 0x0007e2000810003f */
[----:B------:R-:W-:Y:S05]  /*19520*/  @P3 BRA `(.L_x_4765) ;  /* 0xfffffff000503947 */ /* 0x000fea000383ffff */
.L_x_4752:
[----:B------:R-:W-:Y:S05]  /*19530*/  BSYNC B0 ;  /* 0x0000000000007941 */ /* 0x000fea0003800000 */
.L_x_4751:
        /* <DEDUP_REMOVED lines=21> */
.L_x_4767:
[----:B------:R-:W-:Y:S05]  /*19690*/  BSYNC B0 ;  /* 0x0000000000007941 */ /* 0x000fea0003800000 */
.L_x_4766:
[----:B------:R-:W-:-:S07]  /*196a0*/  SEL R25, R25, RZ, P0 ;  /* 0x000000ff19197207 */ /* 0x000fce0000000000 */
.L_x_4726:
[----:B------:R-:W-:Y:S05]  /*196b0*/  BSYNC B7 ;  /* 0x0000000000077941 */ /* 0x000fea0003800000 */
.L_x_4724:
        /* <DEDUP_REMOVED lines=11> */
.L_x_4768:
        /* <DEDUP_REMOVED lines=23> */
[----:B------:R-:W0:Y:S02]  /*198e0*/  SHFL.UP PT, R14, R4, 0x2, RZ ;  /* 0x04400000040e7989 */ /* 0x000e2400000e00ff */
[----:B0-----:R-:W-:-:S05]  /*198f0*/  SEL R5, R14, RZ, P2 ;  /* 0x000000ff0e057207 */ /* 0x001fca0001000000 */
[----:B------:R-:W-:-:S05]  /*19900*/  IMAD.IADD R5, R4, 0x1, R5 ;  /* 0x0000000104057824 */ /* 0x000fca00078e0205 */
[----:B------:R-:W2:Y:S02]  /*19910*/  SHFL.UP PT, R14, R5, 0x4, RZ ;  /* 0x04800000050e7989 */ /* 0x000ea400000e00ff */
[----:B--23--:R-:W-:-:S04]  /*19920*/  SEL R6, R14, RZ, P3 ;  /* 0x000000ff0e067207 */ /* 0x00cfc80001800000 */
        /* <DEDUP_REMOVED lines=8> */
.L_x_4910:
[----:B------:R-:W-:Y:S02]  /*199b0*/  ULDC UR4, c[0x0][0xc38] ;  /* 0x00030e0000047ab9 */ /* 0x000fe40000000800 */
[----:B------:R-:W-:-:S04]  /*199c0*/  IMAD.U32 R4, RZ, RZ, UR4 ;  /* 0x00000004ff047e24 */ /* 0x000fc8000f8e00ff */
[----:B--2---:R-:W-:-:S04]  /*199d0*/  IMAD R5, R14, R4, RZ ;  /* 0x000000040e057224 */ /* 0x004fc800078e02ff */
[----:B------:R-:W-:-:S05]  /*199e0*/  IMAD.IADD R16, R16, 0x1, R5 ;  /* 0x0000000110107824 */ /* 0x000fca00078e0205 */
[----:B------:R-:W-:-:S13]  /*199f0*/  ISETP.GT.AND P6, PT, R16, R0, PT ;  /* 0x000000001000720c */ /* 0x000fda0003fc4270 */
[----:B------:R-:W-:Y:S05]  /*19a00*/  @P6 BRA `(.L_x_4771) ;  /* 0x00000000009c6947 */ /* 0x000fea0003800000 */
.L_x_4776:
[----:B------:R-:W2:Y:S01]  /*19a10*/  LDC R4, c[0x0][0xc3c] ;  /* 0x00030f00ff047b82 */ /* 0x000ea20000000800 */
[----:B------:R-:W-:-:S05]  /*19a20*/  VIADD R19, R19, 0x1f ;  /* 0x0000001f13137836 */ /* 0x000fca0000000000 */
[----:B--2---:R-:W-:-:S13]  /*19a30*/  ISETP.GE.AND P6, PT, R19, R4, PT ;  /* 0x000000041300720c */ /* 0x004fda0003fc6270 */
[----:B------:R-:W-:Y:S05]  /*19a40*/  @P6 BRA `(.L_x_4772) ;  /* 0x0000000400d06947 */ /* 0x000fea0003800000 */
[----:B------:R-:W2:Y:S01]  /*19a50*/  S2R R2, SR_TID.X ;  /* 0x0000000000027919 */ /* 0x000ea20000002100 */
[----:B------:R-:W-:Y:S01]  /*19a60*/  BSSY B0, `(.L_x_4773) ;  /* 0x0000009000007945 */ /* 0x000fe20003800000 */
[----:B--2---:R-:W-:-:S05]  /*19a70*/  LOP3.LUT R2, R2, 0x1f, RZ, 0xc0, !PT ;  /* 0x0000001f02027812 */ /* 0x004fca00078ec0ff */
[----:B------:R-:W-:Y:S02]  /*19a80*/  IMAD.IADD R5, R19, 0x1, R2 ;  /* 0x0000000113057824 */ /* 0x000fe400078e0202 */
[----:B------:R-:W-:-:S03]  /*19a90*/  IMAD.MOV.U32 R2, RZ, RZ, RZ ;  /* 0x000000ffff027224 */ /* 0x000fc600078e00ff */
[----:B------:R-:W-:-:S13]  /*19aa0*/  ISETP.GE.OR P6, PT, R5, R4, !P0 ;  /* 0x000000040500720c */ /* 0x000fda00047c6670 */
[----:B------:R-:W-:Y:S05]  /*19ab0*/  @P6 BRA `(.L_x_4774) ;  /* 0x00000000000c6947 */ /* 0x000fea0003800000 */
[----:B0-----:R-:W0:Y:S02]  /*19ac0*/  LDC.64 R2, c[0x0][0xc80] ;  /* 0x00032000ff027b82 */ /* 0x001e240000000a00 */
[----:B0-----:R-:W-:-:S06]  /*19ad0*/  IMAD.WIDE R2, R5, 0x4, R2 ;  /* 0x0000000405027825 */ /* 0x001fcc00078e0202 */
[----:B------:R2:W5:Y:S02]  /*19ae0*/  LDG.E R2, desc[UR40][R2.64] ;  /* 0x0000002802027981 */ /* 0x000564000c1e1900 */
.L_x_4774:
[----:B------:R-:W-:Y:S05]  /*19af0*/  BSYNC B0 ;  /* 0x0000000000007941 */ /* 0x000fea0003800000 */
.L_x_4773:
[----:B------:R-:W-:-:S03]  /*19b00*/  UMOV UR4, 0xffffffff ;  /* 0xffffffff00047882 */ /* 0x000fc60000000000 */
[----:B------:R-:W-:Y:S05]  /*19b10*/  BRA.DIV UR4, `(.L_x_4775) ;  /* 0x0000004604347947 */ /* 0x000fea000b800000 */
[----:B-----5:R-:W3:Y:S02]  /*19b20*/  SHFL.UP PT, R14, R2, 0x1, RZ ;  /* 0x04200000020e7989 */ /* 0x020ee400000e00ff */
[----:B---3--:R-:W-:-:S05]  /*19b30*/  SEL R13, R14, RZ, P1 ;  /* 0x000000ff0e0d7207 */ /* 0x008fca0000800000 */
[----:B------:R-:W-:-:S05]  /*19b40*/  IMAD.IADD R13, R2, 0x1, R13 ;  /* 0x00000001020d7824 */ /* 0x000fca00078e020d */
[----:B------:R-:W3:Y:S02]  /*19b50*/  SHFL.UP PT, R14, R13, 0x2, RZ ;  /* 0x044000000d0e7989 */ /* 0x000ee400000e00ff */
[----:B---3--:R-:W-:-:S04]  /*19b60*/  SEL R14, R14, RZ, P2 ;  /* 0x000000ff0e0e7207 */ /* 0x008fc80001000000 */
[----:B0-2---:R-:W-:-:S05]  /*19b70*/  IADD3 R3, R13, R14, RZ ;  /* 0x0000000e0d037210 */ /* 0x005fca0007ffe0ff */
        /* <DEDUP_REMOVED lines=10> */
.L_x_4918:
[----:B------:R-:W-:Y:S02]  /*19c20*/  ULDC UR4, c[0x0][0xc38] ;  /* 0x00030e0000047ab9 */ /* 0x000fe40000000800 */
[----:B------:R-:W-:-:S04]  /*19c30*/  IMAD.U32 R4, RZ, RZ, UR4 ;  /* 0x00000004ff047e24 */ /* 0x000fc8000f8e00ff */
[----:B--2---:R-:W-:-:S04]  /*19c40*/  IMAD R5, R14, R4, RZ ;  /* 0x000000040e057224 */ /* 0x004fc800078e02ff */
[----:B------:R-:W-:-:S05]  /*19c50*/  IMAD.IADD R16, R5, 0x1, R16 ;  /* 0x0000000105107824 */ /* 0x000fca00078e0210 */
[----:B------:R-:W-:-:S13]  /*19c60*/  ISETP.GT.AND P6, PT, R16, R0, PT ;  /* 0x000000001000720c */ /* 0x000fda0003fc4270 */
[----:B------:R-:W-:Y:S05]  /*19c70*/  @!P6 BRA `(.L_x_4776) ;  /* 0xfffffffc0064e947 */ /* 0x000fea000383ffff */
.L_x_4771:
        /* <DEDUP_REMOVED lines=8> */
.L_x_4922:
[----:B------:R-:W-:Y:S01]  /*19d00*/  ISETP.NE.AND P0, PT, R6, RZ, PT ;  /* 0x000000ff0600720c */ /* 0x000fe20003f05270 */
[----:B------:R-:W-:-:S12]  /*19d10*/  IMAD.MOV.U32 R6, RZ, RZ, RZ ;  /* 0x000000ffff067224 */ /* 0x000fd800078e00ff */
[----:B------:R-:W-:Y:S05]  /*19d20*/  @!P0 BRA `(.L_x_4778) ;  /* 0x0000000000108947 */ /* 0x000fea0003800000 */
[----:B------:R-:W-:Y:S01]  /*19d30*/  UMOV UR4, 0xffffffff ;  /* 0xffffffff00047882 */ /* 0x000fe20000000000 */
[----:B------:R-:W-:Y:S02]  /*19d40*/  VIADD R12, R5, 0xffffffff ;  /* 0xffffffff050c7836 */ /* 0x000fe40000000000 */
[----:B------:R-:W-:Y:S05]  /*19d50*/  BRA.DIV UR4, `(.L_x_4779) ;  /* 0x0000004604a87947 */ /* 0x000fea000b800000 */
[----:B------:R4:W0:Y:S02]  /*19d60*/  SHFL.IDX PT, R6, R3, R12, 0x1f ;  /* 0x00001f0c03067589 */ /* 0x00082400000e0000 */
.L_x_4778:
[----:B0-2-4-:R-:W0:Y:S01]  /*19d70*/  LDC.64 R2, c[0x0][0xc90] ;  /* 0x00032400ff027b82 */ /* 0x015e220000000a00 */
[----:B------:R-:W-:-:S05]  /*19d80*/  IADD3 R19, R5, R19, RZ ;  /* 0x0000001305137210 */ /* 0x000fca0007ffe0ff */
[----:B0-----:R-:W-:-:S05]  /*19d90*/  IMAD.WIDE R2, R19, 0x4, R2 ;  /* 0x0000000413027825 */ /* 0x001fca00078e0202 */
[----:B------:R0:W3:Y:S01]  /*19da0*/  LDG.E R7, desc[UR40][R2.64] ;  /* 0x0000002802077981 */ /* 0x0000e2000c1e1900 */
[----:B------:R-:W-:-:S04]  /*19db0*/  IMAD R16, R6, R4, R16 ;  /* 0x0000000406107224 */ /* 0x000fc800078e0210 */
[----:B------:R-:W-:Y:S02]  /*19dc0*/  IMAD.IADD R0, R0, 0x1, -R16 ;  /* 0x0000000100007824 */ /* 0x000fe400078e0a10 */
[----:B0-----:R-:W-:Y:S02]  /*19dd0*/  IMAD.MOV.U32 R2, RZ, RZ, RZ ;  /* 0x000000ffff027224 */ /* 0x001fe400078e00ff */
[----:B---3--:R-:W-:-:S05]  /*19de0*/  IMAD R5, R17, R7, RZ ;  /* 0x0000000711057224 */ /* 0x008fca00078e02ff */
[-C--:B------:R-:W-:Y:S02]  /*19df0*/  IABS R8, R5.reuse ;  /* 0x0000000500087213 */ /* 0x080fe40000000000 */
[----:B------:R-:W-:Y:S02]  /*19e00*/  IABS R6, R5 ;  /* 0x0000000500067213 */ /* 0x000fe40000000000 */
[----:B-1----:R-:W0:Y:S03]  /*19e10*/  I2F.RP R9, R8 ;  /* 0x0000000800097306 */ /* 0x002e260000209400 */
[----:B------:R-:W-:-:S05]  /*19e20*/  IMAD.MOV R6, RZ, RZ, -R6 ;  /* 0x000000ffff067224 */ /* 0x000fca00078e0a06 */
[----:B0-----:R-:W0:Y:S02]  /*19e30*/  MUFU.RCP R9, R9 ;  /* 0x0000000900097308 */ /* 0x001e240000001000 */
[----:B0-----:R-:W-:-:S06]  /*19e40*/  VIADD R10, R9, 0xffffffe ;  /* 0x0ffffffe090a7836 */ /* 0x001fcc0000000000 */
[----:B------:R-:W0:Y:S02]  /*19e50*/  F2I.FTZ.U32.TRUNC.NTZ R3, R10 ;  /* 0x0000000a00037305 */ /* 0x000e24000021f000 */
        /* <DEDUP_REMOVED lines=14> */
[----:B------:R-:W-:Y:S02]  /*19f40*/  @!P2 IADD3 R2, -R2, RZ, RZ ;  /* 0x000000ff0202a210 */ /* 0x000fe40007ffe1ff */
[----:B------:R-:W-:-:S05]  /*19f50*/  @!P1 LOP3.LUT R2, RZ, R5, RZ, 0x33, !PT ;  /* 0x00000005ff029212 */ /* 0x000fca00078e33ff */
[----:B------:R-:W-:Y:S02]  /*19f60*/  IMAD R6, R7, R2, RZ ;  /* 0x0000000207067224 */ /* 0x000fe400078e02ff */
[----:B------:R-:W-:Y:S02]  /*19f70*/  IMAD.MOV R2, RZ, RZ, -R2 ;  /* 0x000000ffff027224 */ /* 0x000fe400078e0a02 */
[----:B------:R-:W-:Y:S02]  /*19f80*/  IMAD.MOV R3, RZ, RZ, -R6 ;  /* 0x000000ffff037224 */ /* 0x000fe400078e0a06 */
[----:B------:R-:W-:Y:S02]  /*19f90*/  IMAD R5, R5, R2, R0 ;  /* 0x0000000205057224 */ /* 0x000fe400078e0200 */
[----:B------:R-:W-:Y:S01]  /*19fa0*/  IMAD.MOV.U32 R2, RZ, RZ, RZ ;  /* 0x000000ffff027224 */ /* 0x000fe200078e00ff */
[----:B------:R-:W-:-:S04]  /*19fb0*/  VIADDMNMX R4, R3, R4, R7, PT ;  /* 0x0000000403047246 */ /* 0x000fc80003800107 */
[----:B------:R-:W-:-:S04]  /*19fc0*/  IABS R7, R4 ;  /* 0x0000000400077213 */ /* 0x000fc80000000000 */
[----:B------:R-:W0:Y:S08]  /*19fd0*/  I2F.RP R8, R7 ;  /* 0x0000000700087306 */ /* 0x000e300000209400 */
[----:B0-----:R-:W0:Y:S02]  /*19fe0*/  MUFU.RCP R8, R8 ;  /* 0x0000000800087308 */ /* 0x001e240000001000 */
[----:B0-----:R-:W-:-:S06]  /*19ff0*/  VIADD R3, R8, 0xffffffe ;  /* 0x0ffffffe08037836 */ /* 0x001fcc0000000000 */
[----:B------:R-:W0:Y:S02]  /*1a000*/  F2I.FTZ.U32.TRUNC.NTZ R3, R3 ;  /* 0x0000000300037305 */ /* 0x000e24000021f000 */
[----:B0-----:R-:W-:-:S04]  /*1a010*/  IMAD.MOV R0, RZ, RZ, -R3 ;  /* 0x000000ffff007224 */ /* 0x001fc800078e0a03 */
[----:B------:R-:W-:Y:S01]  /*1a020*/  IMAD R9, R0, R7, RZ ;  /* 0x0000000700097224 */ /* 0x000fe200078e02ff */
[----:B------:R-:W-:-:S03]  /*1a030*/  IABS R0, R4 ;  /* 0x0000000400007213 */ /* 0x000fc60000000000 */
[----:B------:R-:W-:Y:S01]  /*1a040*/  IMAD.HI.U32 R2, R3, R9, R2 ;  /* 0x0000000903027227 */ /* 0x000fe200078e0002 */
[----:B------:R-:W-:-:S03]  /*1a050*/  IABS R9, R5 ;  /* 0x0000000500097213 */ /* 0x000fc60000000000 */
        /* <DEDUP_REMOVED lines=8> */
[C---:B------:R-:W-:Y:S01]  /*1a0e0*/  LOP3.LUT R0, R5.reuse, R4, RZ, 0x3c, !PT ;  /* 0x0000000405007212 */ /* 0x040fe200078e3cff */
[----:B------:R-:W-:-:S03]  /*1a0f0*/  IMAD.IADD R5, R5, 0x1, R6 ;  /* 0x0000000105057824 */ /* 0x000fc600078e0206 */
[----:B------:R-:W-:-:S07]  /*1a100*/  ISETP.GE.AND P2, PT, R0, RZ, PT ;  /* 0x000000ff0000720c */ /* 0x000fce0003f46270 */
[----:B------:R-:W-:-:S06]  /*1a110*/  @P0 IADD3 R2, R2, 0x1, RZ ;  /* 0x0000000102020810 */ /* 0x000fcc0007ffe0ff */
[----:B------:R-:W-:Y:S01]  /*1a120*/  @!P2 IMAD.MOV R2, RZ, RZ, -R2 ;  /* 0x000000ffff02a224 */ /* 0x000fe200078e0a02 */
[----:B------:R-:W-:Y:S01]  /*1a130*/  @!P1 LOP3.LUT R2, RZ, R4, RZ, 0x33, !PT ;  /* 0x00000004ff029212 */ /* 0x000fe200078e33ff */
[----:B------:R-:W-:-:S04]  /*1a140*/  IMAD.MOV R4, RZ, RZ, -R4 ;  /* 0x000000ffff047224 */ /* 0x000fc800078e0a04 */
[----:B------:R-:W-:Y:S01]  /*1a150*/  IMAD R18, R2, R4, R5 ;  /* 0x0000000402127224 */ /* 0x000fe200078e0205 */
[----:B------:R-:W-:-:S05]  /*1a160*/  LOP3.LUT R2, RZ, R2, RZ, 0x33, !PT ;  /* 0x00000002ff027212 */ /* 0x000fca00078e33ff */
[----:B------:R-:W-:Y:S01]  /*1a170*/  IMAD.IADD R17, R17, 0x1, R2 ;  /* 0x0000000111117824 */ /* 0x000fe200078e0202 */
[----:B------:R-:W-:Y:S06]  /*1a180*/  BRA `(.L_x_4780) ;  /* 0x00000000001c7947 */ /* 0x000fec0003800000 */
.L_x_4772:
[----:B------:R-:W-:Y:S01]  /*1a190*/  UMOV UR4, URZ ;  /* 0x0000003f00047c82 */ /* 0x000fe20008000000 */
[----:B------:R-:W-:Y:S01]  /*1a1a0*/  UMOV UR5, URZ ;  /* 0x0000003f00057c82 */ /* 0x000fe20008000000 */
[----:B------:R-:W-:Y:S01]  /*1a1b0*/  ULDC UR6, c[0x0][0xc3c] ;  /* 0x00030f0000067ab9 */ /* 0x000fe20000000800 */
[----:B------:R-:W-:Y:S02]  /*1a1c0*/  IMAD.MOV.U32 R16, RZ, RZ, R0 ;  /* 0x000000ffff107224 */ /* 0x000fe400078e0000 */
[----:B------:R-:W-:Y:S02]  /*1a1d0*/  IMAD.U32 R17, RZ, RZ, UR4 ;  /* 0x00000004ff117e24 */ /* 0x000fe4000f8e00ff */
[----:B------:R-:W-:Y:S02]  /*1a1e0*/  IMAD.U32 R18, RZ, RZ, UR5 ;  /* 0x00000005ff127e24 */ /* 0x000fe4000f8e00ff */
[----:B------:R-:W-:-:S07]  /*1a1f0*/  IMAD.U32 R19, RZ, RZ, UR6 ;  /* 0x00000006ff137e24 */ /* 0x000fce000f8e00ff */
.L_x_4780:
        /* <DEDUP_REMOVED lines=10> */
.L_x_4769:
[----:B------:R-:W-:Y:S02]  /*1a2a0*/  ULDC UR4, c[0x0][0xc3c] ;  /* 0x00030f0000047ab9 */ /* 0x000fe40000000800 */
[----:B0-----:R-:W-:-:S13]  /*1a2b0*/  ISETP.GE.AND P0, PT, R19, UR4, PT ;  /* 0x0000000413007c0c */ /* 0x001fda000bf06270 */
[----:B------:R-:W-:Y:S05]  /*1a2c0*/  @!P0 BRA `(.L_x_4781) ;  /* 0xffffff9800c08947 */ /* 0x000fea000383ffff */
[----:B------:R-:W-:Y:S05]  /*1a2d0*/  BSYNC B8 ;  /* 0x0000000000087941 */ /* 0x000fea0003800000 */
.L_x_4674:
[----:B------:R-:W5:Y:S01]  /*1a2e0*/  LDL.LU R0, [R1+0x20] ;  /* 0x0000200001007983 */ /* 0x000f620000300800 */
[----:B------:R-:W-:Y:S01]  /*1a2f0*/  BSSY B0, `(.L_x_4782) ;  /* 0x000000b000007945 */ /* 0x000fe20003800000 */
[----:B------:R-:W1:Y:S01]  /*1a300*/  S2R R5, SR_CgaCtaId ;  /* 0x0000000000057919 */ /* 0x000e620000008800 */
[----:B-----5:R-:W-:-:S04]  /*1a310*/  IADD3 R0, R0, 0x1, RZ ;  /* 0x0000000100007810 */ /* 0x020fc80007ffe0ff */
        /* <DEDUP_REMOVED lines=8> */
.L_x_4925:
[----:B------:R-:W-:Y:S05]  /*1a3a0*/  BSYNC B0 ;  /* 0x0000000000007941 */ /* 0x000fea0003800000 */
.L_x_4782:
[----:B------:R-:W-:-:S03]  /*1a3b0*/  UMOV UR4, 0xffffffff ;  /* 0xffffffff00047882 */ /* 0x000fc60000000000 */
[----:B------:R-:W-:Y:S05]  /*1a3c0*/  BRA.DIV UR4, `(.L_x_4784) ;  /* 0x0000004204487947 */ /* 0x000fea000b800000 */
[----:B0-----:R-:W0:Y:S02]  /*1a3d0*/  S2R R0, SR_TID.X ;  /* 0x0000000000007919 */ /* 0x001e240000002100 */
[----:B0-----:R-:W-:-:S04]  /*1a3e0*/  SHF.R.U32.HI R0, RZ, 0x5, R0 ;  /* 0x00000005ff007819 */ /* 0x001fc80000011600 */
[----:B------:R-:W-:-:S05]  /*1a3f0*/  LOP3.LUT R0, R0, 0x3, RZ, 0xc0, !PT ;  /* 0x0000000300007812 */ /* 0x000fca00078ec0ff */
[----:B------:R0:W1:Y:S02]  /*1a400*/  SHFL.IDX PT, R14, R0, RZ, 0x1f ;  /* 0x00001fff000e7589 */ /* 0x00006400000e0000 */
.L_x_4928:
[----:B-1----:R-:W-:-:S13]  /*1a410*/  ISETP.NE.AND P0, PT, R14, RZ, PT ;  /* 0x000000ff0e00720c */ /* 0x002fda0003f05270 */
[----:B------:R-:W-:Y:S05]  /*1a420*/  @P0 BRA `(.L_x_4517) ;  /* 0x0000000000840947 */ /* 0x000fea0003800000 */
[----:B------:R-:W-:-:S03]  /*1a430*/  UMOV UR4, 0xffffffff ;  /* 0xffffffff00047882 */ /* 0x000fc60000000000 */
[----:B------:R-:W-:Y:S05]  /*1a440*/  BRA.DIV UR4, `(.L_x_4785) ;  /* 0x00000042045c7947 */ /* 0x000fea000b800000 */
[----:B------:R-:W-:-:S13]  /*1a450*/  ELECT P6, URZ, PT ;  /* 0x00000000003f782f */ /* 0x000fda00038c0000 */
.L_x_4931:
[----:B------:R-:W-:Y:S05]  /*1a460*/  @!P6 BRA `(.L_x_4517) ;  /* 0x000000000074e947 */ /* 0x000fea0003800000 */
[----:B------:R-:W-:-:S04]  /*1a470*/  LOP3.LUT R37, R37, 0x2, RZ, 0xfc, !PT ;  /* 0x0000000225257812 */ /* 0x000fc800078efcff */
[----:B------:R-:W-:-:S13]  /*1a480*/  ISETP.NE.AND P0, PT, R37, 0x3, PT ;  /* 0x000000032500780c */ /* 0x000fda0003f05270 */
[----:B------:R-:W-:Y:S05]  /*1a490*/  @!P0 BRA `(.L_x_4786) ;  /* 0x0000000000048947 */ /* 0x000fea0003800000 */
[----:B------:R-:W-:Y:S01]  /*1a4a0*/  BPT.TRAP 0x1 ;  /* 0x000000040000795c */ /* 0x000fe20000300000 */
.L_x_4786:
[C---:B------:R-:W-:Y:S01]  /*1a4b0*/  IMAD R5, R25.reuse, 0x8, R4 ;  /* 0x0000000819057824 */ /* 0x040fe200078e0204 */
[----:B0-----:R-:W-:Y:S01]  /*1a4c0*/  SHF.L.U32 R0, R26, 0x1f, RZ ;  /* 0x0000001f1a007819 */ /* 0x001fe200000006ff */
[----:B------:R-:W-:-:S03]  /*1a4d0*/  VIADD R25, R25, 0x1 ;  /* 0x0000000119197836 */ /* 0x000fc60000000000 */
[----:B------:R-:W0:Y:S02]  /*1a4e0*/  SYNCS.PHASECHK.TRANS64.TRYWAIT P1, [R5+URZ+0x28c40], R0 ;  /* 0x028c4000050075a7 */ /* 0x000e24000802017f */
[----:B------:R-:W-:-:S04]  /*1a4f0*/  ISETP.NE.AND P2, PT, R25, 0x2, PT ;  /* 0x000000021900780c */ /* 0x000fc80003f45270 */
[----:B------:R-:W-:Y:S01]  /*1a500*/  SEL R3, RZ, 0x1, P2 ;  /* 0x00000001ff037807 */ /* 0x000fe20001000000 */
[----:B0-----:R-:W-:Y:S08]  /*1a510*/  @!P1 BRA `(.L_x_4787) ;  /* 0x0000004000489947 */ /* 0x001ff00003800000 */
.L_x_4932:
[----:B------:R-:W-:Y:S02]  /*1a520*/  SEL R25, R25, RZ, P2 ;  /* 0x000000ff19197207 */ /* 0x000fe40001000000 */
[----:B------:R-:W-:Y:S01]  /*1a530*/  LOP3.LUT R2, R26, R3, RZ, 0x3c, !PT ;  /* 0x000000031a027212 */ /* 0x000fe200078e3cff */
[----:B------:R-:W-:Y:S06]  /*1a540*/  @!P0 BRA `(.L_x_4788) ;  /* 0x0000000000048947 */ /* 0x000fec0003800000 */
[----:B------:R-:W-:Y:S01]  /*1a550*/  BPT.TRAP 0x1 ;  /* 0x000000040000795c */ /* 0x000fe20000300000 */
.L_x_4788:
[----:B------:R-:W-:Y:S01]  /*1a560*/  IMAD R25, R25, 0x8, R4 ;  /* 0x0000000819197824 */ /* 0x000fe200078e0204 */
[----:B------:R-:W-:-:S04]  /*1a570*/  SHF.L.U32 R2, R2, 0x1f, RZ ;  /* 0x0000001f02027819 */ /* 0x000fc800000006ff */
[----:B------:R-:W1:Y:S02]  /*1a580*/  SYNCS.PHASECHK.TRANS64.TRYWAIT P1, [R25+URZ+0x28c40], R2 ;  /* 0x028c4002190075a7 */ /* 0x000e64000802017f */
[----:B-1----:R-:W-:Y:S05]  /*1a590*/  @!P1 BRA `(.L_x_4789) ;  /* 0x00000040003c9947 */ /* 0x002fea0003800000 */
.L_x_4933:
[----:B------:R-:W-:Y:S05]  /*1a5a0*/  @!P0 BRA `(.L_x_4790) ;  /* 0x0000000000048947 */ /* 0x000fea0003800000 */
[----:B------:R-:W-:Y:S01]  /*1a5b0*/  BPT.TRAP 0x1 ;  /* 0x000000040000795c */ /* 0x000fe20000300000 */
.L_x_4790:
[----:B------:R-:W5:Y:S02]  /*1a5c0*/  SYNCS.PHASECHK.TRANS64.TRYWAIT P1, [R5+URZ+0x28c60], R0 ;  /* 0x028c6000050075a7 */ /* 0x000f64000802017f */
[----:B-----5:R-:W-:Y:S05]  /*1a5d0*/  @!P1 BRA `(.L_x_4791) ;  /* 0x0000004000409947 */ /* 0x020fea0003800000 */
.L_x_4934:
[----:B------:R-:W-:Y:S05]  /*1a5e0*/  @!P0 BRA `(.L_x_4792) ;  /* 0x0000000000048947 */ /* 0x000fea0003800000 */
[----:B------:R-:W-:Y:S01]  /*1a5f0*/  BPT.TRAP 0x1 ;  /* 0x000000040000795c */ /* 0x000fe20000300000 */
.L_x_4792:
[----:B------:R0:W0:Y:S02]  /*1a600*/  SYNCS.PHASECHK.TRANS64.TRYWAIT P0, [R25+URZ+0x28c60], R2 ;  /* 0x028c6002190075a7 */ /* 0x000024000800017f */
[----:B0-----:R-:W-:Y:S05]  /*1a610*/  @!P0 NANOSLEEP.SYNCS 0x989680 ;  /* 0x009896800000895d */ /* 0x001fea0003900000 */
[----:B------:R-:W0:Y:S02]  /*1a620*/  @!P0 SYNCS.PHASECHK.TRANS64 P0, [R25+URZ+0x28c60], R2 ;  /* 0x028c6002190085a7 */ /* 0x000e24000800007f */
[----:B0-----:R-:W-:Y:S05]  /*1a630*/  @!P0 BRA `(.L_x_4792) ;  /* 0xfffffffc00f08947 */ /* 0x001fea000383ffff */
.L_x_4517:
[----:B------:R-:W-:Y:S05]  /*1a640*/  BSYNC B9 ;  /* 0x0000000000097941 */ /* 0x000fea0003800000 */
.L_x_4514:
[----:B------:R-:W-:Y:S05]  /*1a650*/  EXIT ;  /* 0x000000000000794d */ /* 0x000fea0003800000 */
.L_x_4533:
[----:B0-----:R0:W1:Y:S02]  /*1a660*/  SYNCS.PHASECHK.TRANS64.TRYWAIT P6, [R62+URZ+0x28c90], R73 ;  /* 0x028c90493e0075a7 */ /* 0x00106400080c017f */
[----:B-1----:R-:W-:Y:S05]  /*1a670*/  @!P6 NANOSLEEP.SYNCS 0x989680 ;  /* 0x009896800000e95d */ /* 0x002fea0003900000 */
[----:B------:R-:W1:Y:S02]  /*1a680*/  @!P6 SYNCS.PHASECHK.TRANS64 P6, [R62+URZ+0x28c90], R73 ;  /* 0x028c90493e00e5a7 */ /* 0x000e6400080c007f */
[----:B-1----:R-:W-:Y:S05]  /*1a690*/  @!P6 BRA `(.L_x_4533) ;  /* 0xfffffffc00f0e947 */ /* 0x002fea000383ffff */
[----:B------:R-:W-:Y:S05]  /*1a6a0*/  BRA `(.L_x_4793) ;  /* 0xfffffe8400007947 */ /* 0x000fea000383ffff */
.L_x_4534:
        /* <DEDUP_REMOVED lines=8> */
.L_x_4795:
[----:B------:R-:W-:Y:S05]  /*1a730*/  BSYNC B1 ;  /* 0x0000000000017941 */ /* 0x000fea0003800000 */
.L_x_4794:
        /* <DEDUP_REMOVED lines=8> */
.L_x_4796:
[----:B------:R-:W-:Y:S05]  /*1a7c0*/  BRA `(.L_x_4797) ;  /* 0xfffffe8000cc7947 */ /* 0x000fea000383ffff */
.L_x_4544:
[----:B0-----:R0:W1:Y:S02]  /*1a7d0*/  SYNCS.PHASECHK.TRANS64.TRYWAIT P6, [R62+URZ+0x28c90], R73 ;  /* 0x028c90493e0075a7 */ /* 0x00106400080c017f */
[----:B-1----:R-:W-:Y:S05]  /*1a7e0*/  @!P6 NANOSLEEP.SYNCS 0x989680 ;  /* 0x009896800000e95d */ /* 0x002fea0003900000 */
[----:B------:R-:W1:Y:S02]  /*1a7f0*/  @!P6 SYNCS.PHASECHK.TRANS64 P6, [R62+URZ+0x28c90], R73 ;  /* 0x028c90493e00e5a7 */ /* 0x000e6400080c007f */
[----:B-1----:R-:W-:Y:S05]  /*1a800*/  @!P6 BRA `(.L_x_4544) ;  /* 0xfffffffc00f0e947 */ /* 0x002fea000383ffff */
[----:B------:R-:W-:Y:S05]  /*1a810*/  BRA `(.L_x_4798) ;  /* 0xfffffe8c00247947 */ /* 0x000fea000383ffff */
.L_x_4545:
        /* <DEDUP_REMOVED lines=8> */
.L_x_4800:
[----:B------:R-:W-:Y:S05]  /*1a8a0*/  BSYNC B1 ;  /* 0x0000000000017941 */ /* 0x000fea0003800000 */
.L_x_4799:
        /* <DEDUP_REMOVED lines=8> */
.L_x_4801:
[----:B------:R-:W-:Y:S01]  /*1a930*/  IMAD.MOV.U32 R69, RZ, RZ, R14 ;  /* 0x000000ffff457224 */ /* 0x000fe200078e000e */
[----:B------:R-:W-:Y:S06]  /*1a940*/  BRA `(.L_x_4802) ;  /* 0xfffffe8800ec7947 */ /* 0x000fec000383ffff */
.L_x_4550:
[----:B0-----:R0:W1:Y:S02]  /*1a950*/  SYNCS.PHASECHK.TRANS64.TRYWAIT P0, [R62+URZ+0x28c90], R73 ;  /* 0x028c90493e0075a7 */ /* 0x001064000800017f */
[----:B-1----:R-:W-:Y:S05]  /*1a960*/  @!P0 NANOSLEEP.SYNCS 0x989680 ;  /* 0x009896800000895d */ /* 0x002fea0003900000 */
[----:B------:R-:W1:Y:S02]  /*1a970*/  @!P0 SYNCS.PHASECHK.TRANS64 P0, [R62+URZ+0x28c90], R73 ;  /* 0x028c90493e0085a7 */ /* 0x000e64000800007f */
[----:B-1----:R-:W-:Y:S05]  /*1a980*/  @!P0 BRA `(.L_x_4550) ;  /* 0xfffffffc00f08947 */ /* 0x002fea000383ffff */
[----:B------:R-:W-:Y:S05]  /*1a990*/  BRA `(.L_x_4803) ;  /* 0xfffffe9000c47947 */ /* 0x000fea000383ffff */
.L_x_4551:
[----:B------:R-:W-:Y:S01]  /*1a9a0*/  BSSY B1, `(.L_x_4804) ;  /* 0x0000007000017945 */ /* 0x000fe20003800000 */
[----:B------:R-:W-:Y:S02]  /*1a9b0*/  IMAD.MOV.U32 R12, RZ, RZ, RZ ;  /* 0x000000ffff0c7224 */ /* 0x000fe400078e00ff */
[----:B------:R-:W-:Y:S02]  /*1a9c0*/  IMAD.MOV.U32 R11, RZ, RZ, 0x1c1f ;  /* 0x00001c1fff0b7424 */ /* 0x000fe400078e00ff */
[----:B------:R-:W-:-:S07]  /*1a9d0*/  IMAD.MOV.U32 R15, RZ, RZ, -0x1 ;  /* 0xffffffffff0f7424 */ /* 0x000fce00078e00ff */
[----:B0-----:R-:W-:Y:S05]  /*1a9e0*/  WARPSYNC.COLLECTIVE R15, `(.L_x_4805) ;  /* 0x000000000f087348 */ /* 0x001fea0003c00000 */
[----:B------:R1:W2:Y:S02]  /*1a9f0*/  SHFL.IDX P6, R14, R13, R12, R11 ;  /* 0x0000000c0d0e7389 */ /* 0x0002a400000c000b */
[----:B012---:R-:W-:Y:S01]  /*1aa00*/  ENDCOLLECTIVE ;  /* 0x000000000000791b */ /* 0x007fe20003800000 */
.L_x_4805:
[----:B------:R-:W-:Y:S05]  /*1aa10*/  BSYNC B1 ;  /* 0x0000000000017941 */ /* 0x000fea0003800000 */
.L_x_4804:
        /* <DEDUP_REMOVED lines=8> */
.L_x_4806:
[----:B------:R-:W-:Y:S05]  /*1aaa0*/  BRA `(.L_x_4807) ;  /* 0xfffffe9000ec7947 */ /* 0x000fea000383ffff */
.L_x_4555:
[----:B--2---:R2:W4:Y:S02]  /*1aab0*/  SYNCS.PHASECHK.TRANS64.TRYWAIT P5, [R62+URZ+0x28cb0], R73 ;  /* 0x028cb0493e0075a7 */ /* 0x00452400080a017f */
[----:B----4-:R-:W-:Y:S05]  /*1aac0*/  @!P5 NANOSLEEP.SYNCS 0x989680 ;  /* 0x009896800000d95d */ /* 0x010fea0003900000 */
[----:B------:R-:W4:Y:S02]  /*1aad0*/  @!P5 SYNCS.PHASECHK.TRANS64 P5, [R62+URZ+0x28cb0], R73 ;  /* 0x028cb0493e00d5a7 */ /* 0x000f2400080a007f */
[----:B----4-:R-:W-:Y:S05]  /*1aae0*/  @!P5 BRA `(.L_x_4555) ;  /* 0xfffffffc00f0d947 */ /* 0x010fea000383ffff */
[----:B------:R-:W-:Y:S05]  /*1aaf0*/  BRA `(.L_x_4808) ;  /* 0xfffffe9400787947 */ /* 0x000fea000383ffff */
.L_x_4566:
[----:B0-----:R0:W1:Y:S02]  /*1ab00*/  SYNCS.PHASECHK.TRANS64.TRYWAIT P1, [R3+URZ+0x28c50], R8 ;  /* 0x028c5008030075a7 */ /* 0x001064000802017f */
[----:B-1----:R-:W-:Y:S05]  /*1ab10*/  @!P1 NANOSLEEP.SYNCS 0x989680 ;  /* 0x009896800000995d */ /* 0x002fea0003900000 */
[----:B------:R-:W1:Y:S02]  /*1ab20*/  @!P1 SYNCS.PHASECHK.TRANS64 P1, [R3+URZ+0x28c50], R8 ;  /* 0x028c5008030095a7 */ /* 0x000e64000802007f */
[----:B-1----:R-:W-:Y:S05]  /*1ab30*/  @!P1 BRA `(.L_x_4566) ;  /* 0xfffffffc00f09947 */ /* 0x002fea000383ffff */
[----:B------:R-:W-:Y:S05]  /*1ab40*/  BRA `(.L_x_4809) ;  /* 0xfffffea4008c7947 */ /* 0x000fea000383ffff */
.L_x_4574:
[----:B--2---:R2:W3:Y:S02]  /*1ab50*/  SYNCS.PHASECHK.TRANS64.TRYWAIT P1, [R20+URZ+0x28c50], R12 ;  /* 0x028c500c140075a7 */ /* 0x0044e4000802017f */
[----:B---3--:R-:W-:Y:S05]  /*1ab60*/  @!P1 NANOSLEEP.SYNCS 0x989680 ;  /* 0x009896800000995d */ /* 0x008fea0003900000 */
[----:B------:R-:W3:Y:S02]  /*1ab70*/  @!P1 SYNCS.PHASECHK.TRANS64 P1, [R20+URZ+0x28c50], R12 ;  /* 0x028c500c140095a7 */ /* 0x000ee4000802007f */
[----:B---3--:R-:W-:Y:S05]  /*1ab80*/  @!P1 BRA `(.L_x_4574) ;  /* 0xfffffffc00f09947 */ /* 0x008fea000383ffff */
[----:B------:R-:W-:Y:S05]  /*1ab90*/  BRA `(.L_x_4573) ;  /* 0xfffffeb000b07947 */ /* 0x000fea000383ffff */
.L_x_4588:
        /* <DEDUP_REMOVED lines=8> */
.L_x_4811:
[----:B------:R-:W-:Y:S05]  /*1ac20*/  BSYNC B1 ;  /* 0x0000000000017941 */ /* 0x000fea0003800000 */
.L_x_4810:
        /* <DEDUP_REMOVED lines=8> */
.L_x_4812:
[----:B------:R-:W-:Y:S02]  /*1acb0*/  IMAD.MOV.U32 R13, RZ, RZ, R10 ;  /* 0x000000ffff0d7224 */ /* 0x000fe400078e000a */
[----:B------:R-:W-:-:S07]  /*1acc0*/  IMAD.MOV.U32 R0, RZ, RZ, R14 ;  /* 0x000000ffff007224 */ /* 0x000fce00078e000e */
[----:B------:R-:W-:Y:S05]  /*1acd0*/  WARPSYNC.COLLECTIVE R15, `(.L_x_4813) ;  /* 0x000000000f087348 */ /* 0x000fea0003c00000 */
[----:B------:R0:W1:Y:S02]  /*1ace0*/  SHFL.IDX P6, R14, R13, R12, R11 ;  /* 0x0000000c0d0e7389 */ /* 0x00006400000c000b */
[----:B01----:R-:W-:Y:S01]  /*1acf0*/  ENDCOLLECTIVE ;  /* 0x000000000000791b */ /* 0x003fe20003800000 */
.L_x_4813:
[----:B------:R-:W-:Y:S02]  /*1ad00*/  IMAD.MOV.U32 R13, RZ, RZ, R7 ;  /* 0x000000ffff0d7224 */ /* 0x000fe400078e0007 */
[----:B------:R-:W-:-:S07]  /*1ad10*/  IMAD.MOV.U32 R5, RZ, RZ, R14 ;  /* 0x000000ffff057224 */ /* 0x000fce00078e000e */
[----:B------:R-:W-:Y:S05]  /*1ad20*/  WARPSYNC.COLLECTIVE R15, `(.L_x_4814) ;  /* 0x000000000f087348 */ /* 0x000fea0003c00000 */
[----:B------:R0:W1:Y:S02]  /*1ad30*/  SHFL.IDX P6, R14, R13, R12, R11 ;  /* 0x0000000c0d0e7389 */ /* 0x00006400000c000b */
[----:B01----:R-:W-:Y:S01]  /*1ad40*/  ENDCOLLECTIVE ;  /* 0x000000000000791b */ /* 0x003fe20003800000 */
.L_x_4814:
[----:B------:R-:W-:Y:S05]  /*1ad50*/  BRA `(.L_x_4815) ;  /* 0xfffffec800a07947 */ /* 0x000fea000383ffff */
.L_x_4591:
[----:B------:R-:W-:Y:S01]  /*1ad60*/  BSSY B1, `(.L_x_4816) ;  /* 0x0000008000017945 */ /* 0x000fe20003800000 */
[----:B------:R-:W-:Y:S01]  /*1ad70*/  MOV R13, R6 ;  /* 0x00000006000d7202 */ /* 0x000fe20000000f00 */
[----:B------:R-:W-:Y:S02]  /*1ad80*/  IMAD.MOV.U32 R12, RZ, RZ, 0x1 ;  /* 0x00000001ff0c7424 */ /* 0x000fe400078e00ff */
[----:B------:R-:W-:Y:S02]  /*1ad90*/  IMAD.MOV.U32 R11, RZ, RZ, 0x1c1f ;  /* 0x00001c1fff0b7424 */ /* 0x000fe400078e00ff */
[----:B------:R-:W-:-:S07]  /*1ada0*/  IMAD.MOV.U32 R15, RZ, RZ, -0x1 ;  /* 0xffffffffff0f7424 */ /* 0x000fce00078e00ff */
[----:B0---4-:R-:W-:Y:S05]  /*1adb0*/  WARPSYNC.COLLECTIVE R15, `(.L_x_4817) ;  /* 0x000000000f087348 */ /* 0x011fea0003c00000 */
[----:B----4-:R1:W2:Y:S02]  /*1adc0*/  SHFL.IDX P6, R14, R13, R12, R11 ;  /* 0x0000000c0d0e7389 */ /* 0x0102a400000c000b */
[----:B012---:R-:W-:Y:S01]  /*1add0*/  ENDCOLLECTIVE ;  /* 0x000000000000791b */ /* 0x007fe20003800000 */
.L_x_4817:
[----:B------:R-:W-:Y:S05]  /*1ade0*/  BSYNC B1 ;  /* 0x0000000000017941 */ /* 0x000fea0003800000 */
.L_x_4816:
        /* <DEDUP_REMOVED lines=8> */
.L_x_4818:
[----:B------:R-:W-:Y:S01]  /*1ae70*/  IMAD.MOV.U32 R13, RZ, RZ, R10 ;  /* 0x000000ffff0d7224 */ /* 0x000fe200078e000a */
[----:B------:R-:W-:-:S07]  /*1ae80*/  MOV R0, R14 ;  /* 0x0000000e00007202 */ /* 0x000fce0000000f00 */
[----:B------:R-:W-:Y:S05]  /*1ae90*/  WARPSYNC.COLLECTIVE R15, `(.L_x_4819) ;  /* 0x000000000f087348 */ /* 0x000fea0003c00000 */
[----:B------:R0:W1:Y:S02]  /*1aea0*/  SHFL.IDX P6, R14, R13, R12, R11 ;  /* 0x0000000c0d0e7389 */ /* 0x00006400000c000b */
[----:B01----:R-:W-:Y:S01]  /*1aeb0*/  ENDCOLLECTIVE ;  /* 0x000000000000791b */ /* 0x003fe20003800000 */
.L_x_4819:
[----:B------:R-:W-:Y:S02]  /*1aec0*/  IMAD.MOV.U32 R13, RZ, RZ, R7 ;  /* 0x000000ffff0d7224 */ /* 0x000fe400078e0007 */
[----:B------:R-:W-:-:S07]  /*1aed0*/  IMAD.MOV.U32 R5, RZ, RZ, R14 ;  /* 0x000000ffff057224 */ /* 0x000fce00078e000e */
[----:B------:R-:W-:Y:S05]  /*1aee0*/  WARPSYNC.COLLECTIVE R15, `(.L_x_4820) ;  /* 0x000000000f087348 */ /* 0x000fea0003c00000 */
[----:B------:R0:W1:Y:S02]  /*1aef0*/  SHFL.IDX P6, R14, R13, R12, R11 ;  /* 0x0000000c0d0e7389 */ /* 0x00006400000c000b */
[----:B01----:R-:W-:Y:S01]  /*1af00*/  ENDCOLLECTIVE ;  /* 0x000000000000791b */ /* 0x003fe20003800000 */
.L_x_4820:
[----:B------:R-:W-:Y:S05]  /*1af10*/  BRA `(.L_x_4821) ;  /* 0xfffffecc00047947 */ /* 0x000fea000383ffff */
.L_x_4595:
[----:B0-----:R0:W1:Y:S02]  /*1af20*/  SYNCS.PHASECHK.TRANS64.TRYWAIT P0, [R2+URZ+0x28c00], R35 ;  /* 0x028c0023020075a7 */ /* 0x001064000800017f */
[----:B-1----:R-:W-:Y:S05]  /*1af30*/  @!P0 NANOSLEEP.SYNCS 0x989680 ;  /* 0x009896800000895d */ /* 0x002fea0003900000 */
[----:B------:R-:W1:Y:S02]  /*1af40*/  @!P0 SYNCS.PHASECHK.TRANS64 P0, [R2+URZ+0x28c00], R35 ;  /* 0x028c0023020085a7 */ /* 0x000e64000800007f */
[----:B-1----:R-:W-:Y:S05]  /*1af50*/  @!P0 BRA `(.L_x_4595) ;  /* 0xfffffffc00f08947 */ /* 0x002fea000383ffff */
[----:B------:R-:W-:Y:S05]  /*1af60*/  BRA `(.L_x_4822) ;  /* 0xfffffecc00f07947 */ /* 0x000fea000383ffff */
.L_x_4603:
        /* <DEDUP_REMOVED lines=9> */
.L_x_4824:
[----:B------:R-:W-:Y:S05]  /*1b000*/  BSYNC B1 ;  /* 0x0000000000017941 */ /* 0x000fea0003800000 */
.L_x_4823:
[----:B------:R-:W-:Y:S01]  /*1b010*/  MOV R13, R25 ;  /* 0x00000019000d7202 */ /* 0x000fe20000000f00 */
[----:B------:R-:W-:Y:S01]  /*1b020*/  IMAD.MOV.U32 R12, RZ, RZ, RZ ;  /* 0x000000ffff0c7224 */ /* 0x000fe200078e00ff */
[----:B------:R-:W-:Y:S01]  /*1b030*/  ISETP.GE.AND P0, PT, R16, R39, PT ;  /* 0x000000271000720c */ /* 0x000fe20003f06270 */
[----:B------:R-:W-:Y:S02]  /*1b040*/  IMAD.MOV.U32 R11, RZ, RZ, 0x1c1f ;  /* 0x00001c1fff0b7424 */ /* 0x000fe400078e00ff */
[----:B------:R-:W-:Y:S02]  /*1b050*/  IMAD.MOV.U32 R15, RZ, RZ, -0x1 ;  /* 0xffffffffff0f7424 */ /* 0x000fe400078e00ff */
[----:B------:R-:W-:Y:S02]  /*1b060*/  IMAD.MOV.U32 R0, RZ, RZ, R14 ;  /* 0x000000ffff007224 */ /* 0x000fe400078e000e */
[----:B------:R-:W-:-:S07]  /*1b070*/  IMAD R34, R184, R21, RZ ;  /* 0x00000015b8227224 */ /* 0x000fce00078e02ff */
[----:B------:R-:W-:Y:S05]  /*1b080*/  WARPSYNC.COLLECTIVE R15, `(.L_x_4825) ;  /* 0x000000000f087348 */ /* 0x000fea0003c00000 */
[----:B------:R0:W1:Y:S02]  /*1b090*/  SHFL.IDX P6, R14, R13, R12, R11 ;  /* 0x0000000c0d0e7389 */ /* 0x00006400000c000b */
[----:B01----:R-:W-:Y:S01]  /*1b0a0*/  ENDCOLLECTIVE ;  /* 0x000000000000791b */ /* 0x003fe20003800000 */
.L_x_4825:
        /* <DEDUP_REMOVED lines=8> */
.L_x_4826:
[----:B------:R-:W-:-:S04]  /*1b130*/  @!P1 IADD3 R6, P2, R3, R5, RZ ;  /* 0x0000000503069210 */ /* 0x000fc80007f5e0ff */
[----:B------:R-:W-:Y:S01]  /*1b140*/  @!P1 IADD3.X R7, R0, R21, RZ, P2, !PT ;  /* 0x0000001500079210 */ /* 0x000fe200017fe4ff */
[----:B------:R-:W-:Y:S02]  /*1b150*/  IMAD.MOV.U32 R13, RZ, RZ, R27 ;  /* 0x000000ffff0d7224 */ /* 0x000fe400078e001b */
[----:B------:R-:W-:-:S07]  /*1b160*/  IMAD.MOV.U32 R4, RZ, RZ, R14 ;  /* 0x000000ffff047224 */ /* 0x000fce00078e000e */
[----:B------:R-:W-:Y:S05]  /*1b170*/  WARPSYNC.COLLECTIVE R15, `(.L_x_4827) ;  /* 0x000000000f087348 */ /* 0x000fea0003c00000 */
[----:B------:R0:W1:Y:S02]  /*1b180*/  SHFL.IDX P6, R14, R13, R12, R11 ;  /* 0x0000000c0d0e7389 */ /* 0x00006400000c000b */
[----:B01----:R-:W-:Y:S01]  /*1b190*/  ENDCOLLECTIVE ;  /* 0x000000000000791b */ /* 0x003fe20003800000 */
.L_x_4827:
[----:B------:R-:W2:Y:S01]  /*1b1a0*/  @!P1 LD.E.128 R8, desc[UR40][R6.64] ;  /* 0x0000002806089980 */ /* 0x000ea2000c101d00 */
[----:B------:R-:W-:-:S05]  /*1b1b0*/  @!P1 IADD3 R14, P2, R14, R5, RZ ;  /* 0x000000050e0e9210 */ /* 0x000fca0007f5e0ff */
[----:B------:R-:W-:-:S04]  /*1b1c0*/  @!P1 IMAD.X R3, R4, 0x1, R21, P2 ;  /* 0x0000000104039824 */ /* 0x000fc800010e0615 */
[----:B------:R-:W-:-:S05]  /*1b1d0*/  @!P1 IMAD.MOV.U32 R15, RZ, RZ, R3 ;  /* 0x000000ffff0f9224 */ /* 0x000fca00078e0003 */
[----:B------:R0:W5:Y:S01]  /*1b1e0*/  @!P1 LD.E.128 R4, desc[UR40][R14.64] ;  /* 0x000000280e049980 */ /* 0x000162000c101d00 */
[----:B------:R-:W-:Y:S02]  /*1b1f0*/  CS2R R32, SRZ ;  /* 0x0000000000207805 */ /* 0x000fe4000001ff00 */
[----:B------:R-:W-:Y:S01]  /*1b200*/  MOV R13, R26 ;  /* 0x0000001a000d7202 */ /* 0x000fe20000000f00 */
[----:B------:R-:W-:Y:S01]  /*1b210*/  IMAD.MOV.U32 R12, RZ, RZ, 0x1 ;  /* 0x00000001ff0c7424 */ /* 0x000fe200078e00ff */
[----:B------:R-:W-:Y:S02]  /*1b220*/  CS2R R30, SRZ ;  /* 0x00000000001e7805 */ /* 0x000fe4000001ff00 */
[----:B------:R-:W-:Y:S02]  /*1b230*/  CS2R R20, SRZ ;  /* 0x0000000000147805 */ /* 0x000fe4000001ff00 */
[----:B------:R-:W-:Y:S01]  /*1b240*/  CS2R R28, SRZ ;  /* 0x00000000001c7805 */ /* 0x000fe2000001ff00 */
[----:B0-----:R-:W-:-:S02]  /*1b250*/  IMAD.MOV.U32 R15, RZ, RZ, -0x1 ;  /* 0xffffffffff0f7424 */ /* 0x001fc400078e00ff */
[----:B--2---:R-:W-:Y:S02]  /*1b260*/  @!P1 IMAD.MOV.U32 R33, RZ, RZ, R11 ;  /* 0x000000ffff219224 */ /* 0x004fe400078e000b */
[----:B------:R-:W-:Y:S02]  /*1b270*/  IMAD.MOV.U32 R11, RZ, RZ, 0x1c1f ;  /* 0x00001c1fff0b7424 */ /* 0x000fe400078e00ff */
[----:B------:R-:W-:Y:S02]  /*1b280*/  @!P1 IMAD.MOV.U32 R30, RZ, RZ, R8 ;  /* 0x000000ffff1e9224 */ /* 0x000fe400078e0008 */
[----:B------:R-:W-:-:S07]  /*1b290*/  @!P1 IMAD.MOV.U32 R31, RZ, RZ, R9 ;  /* 0x000000ffff1f9224 */ /* 0x000fce00078e0009 */
[----:B-----5:R-:W-:Y:S05]  /*1b2a0*/  WARPSYNC.COLLECTIVE R15, `(.L_x_4828) ;  /* 0x000000000f087348 */ /* 0x020fea0003c00000 */
[----:B------:R0:W1:Y:S02]  /*1b2b0*/  SHFL.IDX P6, R14, R13, R12, R11 ;  /* 0x0000000c0d0e7389 */ /* 0x00006400000c000b */
[----:B01---5:R-:W-:Y:S01]  /*1b2c0*/  ENDCOLLECTIVE ;  /* 0x000000000000791b */ /* 0x023fe20003800000 */
.L_x_4828:
        /* <DEDUP_REMOVED lines=17> */
.L_x_4829:
[----:B------:R-:W-:Y:S01]  /*1b3e0*/  IMAD.MOV.U32 R4, RZ, RZ, R20 ;  /* 0x000000ffff047224 */ /* 0x000fe200078e0014 */
[----:B------:R-:W-:Y:S01]  /*1b3f0*/  MOV R6, R28 ;  /* 0x0000001c00067202 */ /* 0x000fe20000000f00 */
[----:B------:R-:W-:Y:S02]  /*1b400*/  IMAD.MOV.U32 R5, RZ, RZ, R21 ;  /* 0x000000ffff057224 */ /* 0x000fe400078e0015 */
[----:B------:R-:W-:Y:S01]  /*1b410*/  IMAD.MOV.U32 R7, RZ, RZ, R29 ;  /* 0x000000ffff077224 */ /* 0x000fe200078e001d */
[----:B------:R-:W-:Y:S02]  /*1b420*/  PRMT R51, R6, 0x7610, R51 ;  /* 0x0000761006337816 */ /* 0x000fe40000000033 */
[----:B------:R-:W-:Y:S02]  /*1b430*/  PRMT R38, R5, 0x7610, R38 ;  /* 0x0000761005267816 */ /* 0x000fe40000000026 */
[----:B------:R-:W-:Y:S02]  /*1b440*/  PRMT R44, R4, 0x5410, R7 ;  /* 0x00005410042c7816 */ /* 0x000fe40000000007 */
[----:B------:R-:W-:Y:S01]  /*1b450*/  CS2R R4, SRZ ;  /* 0x0000000000047805 */ /* 0x000fe2000001ff00 */
[----:B------:R-:W-:-:S02]  /*1b460*/  IMAD.MOV.U32 R13, RZ, RZ, R24 ;  /* 0x000000ffff0d7224 */ /* 0x000fc400078e0018 */
[----:B------:R-:W-:-:S07]  /*1b470*/  IMAD.MOV.U32 R3, RZ, RZ, R14 ;  /* 0x000000ffff037224 */ /* 0x000fce00078e000e */
[----:B------:R-:W-:Y:S05]  /*1b480*/  WARPSYNC.COLLECTIVE R15, `(.L_x_4830) ;  /* 0x000000000f087348 */ /* 0x000fea0003c00000 */
[----:B------:R0:W1:Y:S02]  /*1b490*/  SHFL.IDX P6, R14, R13, R12, R11 ;  /* 0x0000000c0d0e7389 */ /* 0x00006400000c000b */
[----:B01----:R-:W-:Y:S01]  /*1b4a0*/  ENDCOLLECTIVE ;  /* 0x000000000000791b */ /* 0x003fe20003800000 */
.L_x_4830:
[----:B------:R-:W-:Y:S01]  /*1b4b0*/  MOV R13, R27 ;  /* 0x0000001b000d7202 */ /* 0x000fe20000000f00 */
[----:B------:R-:W-:-:S07]  /*1b4c0*/  IMAD.MOV.U32 R24, RZ, RZ, R14 ;  /* 0x000000ffff187224 */ /* 0x000fce00078e000e */
[----:B------:R-:W-:Y:S05]  /*1b4d0*/  WARPSYNC.COLLECTIVE R15, `(.L_x_4831) ;  /* 0x000000000f087348 */ /* 0x000fea0003c00000 */
[----:B------:R0:W1:Y:S02]  /*1b4e0*/  SHFL.IDX P6, R14, R13, R12, R11 ;  /* 0x0000000c0d0e7389 */ /* 0x00006400000c000b */
[----:B01----:R-:W-:Y:S01]  /*1b4f0*/  ENDCOLLECTIVE ;  /* 0x000000000000791b */ /* 0x003fe20003800000 */
.L_x_4831:
[----:B------:R-:W-:Y:S05]  /*1b500*/  BRA `(.L_x_4832) ;  /* 0xfffffed800d87947 */ /* 0x000fea000383ffff */
.L_x_4607:
[----:B0-----:R0:W1:Y:S02]  /*1b510*/  SYNCS.PHASECHK.TRANS64.TRYWAIT P1, [R2+URZ+0x28c00], R13 ;  /* 0x028c000d020075a7 */ /* 0x001064000802017f */
[----:B-1----:R-:W-:Y:S05]  /*1b520*/  @!P1 NANOSLEEP.SYNCS 0x989680 ;  /* 0x009896800000995d */ /* 0x002fea0003900000 */
[----:B------:R-:W1:Y:S02]  /*1b530*/  @!P1 SYNCS.PHASECHK.TRANS64 P1, [R2+URZ+0x28c00], R13 ;  /* 0x028c000d020095a7 */ /* 0x000e64000802007f */
[----:B-1----:R-:W-:Y:S05]  /*1b540*/  @!P1 BRA `(.L_x_4607) ;  /* 0xfffffffc00f09947 */ /* 0x002fea000383ffff */
[----:B------:R-:W-:Y:S05]  /*1b550*/  BRA `(.L_x_4833) ;  /* 0xfffffedc006c7947 */ /* 0x000fea000383ffff */
.L_x_4613:
[----:B0-----:R0:W1:Y:S02]  /*1b560*/  SYNCS.PHASECHK.TRANS64.TRYWAIT P1, [R21+URZ+0x28c30], R58 ;  /* 0x028c303a150075a7 */ /* 0x001064000802017f */
[----:B-1----:R-:W-:Y:S05]  /*1b570*/  @!P1 NANOSLEEP.SYNCS 0x989680 ;  /* 0x009896800000995d */ /* 0x002fea0003900000 */
[----:B------:R-:W1:Y:S02]  /*1b580*/  @!P1 SYNCS.PHASECHK.TRANS64 P1, [R21+URZ+0x28c30], R58 ;  /* 0x028c303a150095a7 */ /* 0x000e64000802007f */
[----:B-1----:R-:W-:Y:S05]  /*1b590*/  @!P1 BRA `(.L_x_4613) ;  /* 0xfffffffc00f09947 */ /* 0x002fea000383ffff */
[----:B------:R-:W-:Y:S05]  /*1b5a0*/  BRA `(.L_x_4612) ;  /* 0xfffffee800e07947 */ /* 0x000fea000383ffff */
.L_x_4619:
[----:B--2---:R2:W3:Y:S02]  /*1b5b0*/  SYNCS.PHASECHK.TRANS64.TRYWAIT P1, [R21+URZ+0x28c50], R58 ;  /* 0x028c503a150075a7 */ /* 0x0044e4000802017f */
[----:B---3--:R-:W-:Y:S05]  /*1b5c0*/  @!P1 NANOSLEEP.SYNCS 0x989680 ;  /* 0x009896800000995d */ /* 0x008fea0003900000 */
[----:B------:R-:W3:Y:S02]  /*1b5d0*/  @!P1 SYNCS.PHASECHK.TRANS64 P1, [R21+URZ+0x28c50], R58 ;  /* 0x028c503a150095a7 */ /* 0x000ee4000802007f */
[----:B---3--:R-:W-:Y:S05]  /*1b5e0*/  @!P1 BRA `(.L_x_4619) ;  /* 0xfffffffc00f09947 */ /* 0x008fea000383ffff */
[----:B------:R-:W-:Y:S05]  /*1b5f0*/  BRA `(.L_x_4618) ;  /* 0xfffffefc00987947 */ /* 0x000fea000383ffff */
.L_x_4628:
[----:B-1----:R1:W2:Y:S02]  /*1b600*/  SYNCS.PHASECHK.TRANS64.TRYWAIT P1, [R187+URZ+0x28c30], R213 ;  /* 0x028c30d5bb0075a7 */ /* 0x0022a4000802017f */
[----:B--2---:R-:W-:Y:S05]  /*1b610*/  @!P1 NANOSLEEP.SYNCS 0x989680 ;  /* 0x009896800000995d */ /* 0x004fea0003900000 */
[----:B------:R-:W2:Y:S02]  /*1b620*/  @!P1 SYNCS.PHASECHK.TRANS64 P1, [R187+URZ+0x28c30], R213 ;  /* 0x028c30d5bb0095a7 */ /* 0x000ea4000802007f */
[----:B--2---:R-:W-:Y:S05]  /*1b630*/  @!P1 BRA `(.L_x_4628) ;  /* 0xfffffffc00f09947 */ /* 0x004fea000383ffff */
[----:B------:R-:W-:Y:S05]  /*1b640*/  BRA `(.L_x_4627) ;  /* 0xffffff0000cc7947 */ /* 0x000fea000383ffff */
.L_x_4634:
[----:B--2---:R2:W3:Y:S02]  /*1b650*/  SYNCS.PHASECHK.TRANS64.TRYWAIT P1, [R187+URZ+0x28c50], R213 ;  /* 0x028c50d5bb0075a7 */ /* 0x0044e4000802017f */
[----:B---3--:R-:W-:Y:S05]  /*1b660*/  @!P1 NANOSLEEP.SYNCS 0x989680 ;  /* 0x009896800000995d */ /* 0x008fea0003900000 */
[----:B------:R-:W3:Y:S02]  /*1b670*/  @!P1 SYNCS.PHASECHK.TRANS64 P1, [R187+URZ+0x28c50], R213 ;  /* 0x028c50d5bb0095a7 */ /* 0x000ee4000802007f */
[----:B---3--:R-:W-:Y:S05]  /*1b680*/  @!P1 BRA `(.L_x_4634) ;  /* 0xfffffffc00f09947 */ /* 0x008fea000383ffff */
[----:B------:R-:W-:Y:S05]  /*1b690*/  BRA `(.L_x_4633) ;  /* 0xffffff1c00a47947 */ /* 0x000fea000383ffff */
.L_x_4643:
[----:B-1----:R1:W2:Y:S02]  /*1b6a0*/  SYNCS.PHASECHK.TRANS64.TRYWAIT P1, [R21+URZ+0x28c30], R217 ;  /* 0x028c30d9150075a7 */ /* 0x0022a4000802017f */
[----:B--2---:R-:W-:Y:S05]  /*1b6b0*/  @!P1 NANOSLEEP.SYNCS 0x989680 ;  /* 0x009896800000995d */ /* 0x004fea0003900000 */
[----:B------:R-:W2:Y:S02]  /*1b6c0*/  @!P1 SYNCS.PHASECHK.TRANS64 P1, [R21+URZ+0x28c30], R217 ;  /* 0x028c30d9150095a7 */ /* 0x000ea4000802007f */
[----:B--2---:R-:W-:Y:S05]  /*1b6d0*/  @!P1 BRA `(.L_x_4643) ;  /* 0xfffffffc00f09947 */ /* 0x004fea000383ffff */
[----:B------:R-:W-:Y:S05]  /*1b6e0*/  BRA `(.L_x_4642) ;  /* 0xffffff2000c47947 */ /* 0x000fea000383ffff */
.L_x_4649:
[----:B----4-:R4:W0:Y:S02]  /*1b6f0*/  SYNCS.PHASECHK.TRANS64.TRYWAIT P1, [R21+URZ+0x28c50], R217 ;  /* 0x028c50d9150075a7 */ /* 0x010824000802017f */
[----:B0-----:R-:W-:Y:S05]  /*1b700*/  @!P1 NANOSLEEP.SYNCS 0x989680 ;  /* 0x009896800000995d */ /* 0x001fea0003900000 */
[----:B------:R-:W0:Y:S02]  /*1b710*/  @!P1 SYNCS.PHASECHK.TRANS64 P1, [R21+URZ+0x28c50], R217 ;  /* 0x028c50d9150095a7 */ /* 0x000e24000802007f */
[----:B0-----:R-:W-:Y:S05]  /*1b720*/  @!P1 BRA `(.L_x_4649) ;  /* 0xfffffffc00f09947 */ /* 0x001fea000383ffff */
[----:B------:R-:W-:Y:S05]  /*1b730*/  BRA `(.L_x_4648) ;  /* 0xffffff3800247947 */ /* 0x000fea000383ffff */
.L_x_4680:
        /* <DEDUP_REMOVED lines=8> */
[----:B-1----:R-:W-:Y:S05]  /*1b7c0*/  WARPSYNC.COLLECTIVE R15, `(.L_x_4835) ;  /* 0x000000000f087348 */ /* 0x002fea0003c00000 */
[----:B------:R0:W2:Y:S02]  /*1b7d0*/  SHFL.IDX P6, R14, R13, R12, R11 ;  /* 0x0000000c0d0e7389 */ /* 0x0000a400000c000b */
[----:B012---:R-:W-:Y:S01]  /*1b7e0*/  ENDCOLLECTIVE ;  /* 0x000000000000791b */ /* 0x007fe20003800000 */
.L_x_4835:
[----:B------:R-:W-:Y:S05]  /*1b7f0*/  BSYNC B1 ;  /* 0x0000000000017941 */ /* 0x000fea0003800000 */
.L_x_4834:
[----:B------:R-:W-:Y:S05]  /*1b800*/  BRA `(.L_x_4836) ;  /* 0xffffff8c004c7947 */ /* 0x000fea000383ffff */
.L_x_4682:
[----:B------:R-:W-:Y:S01]  /*1b810*/  BSSY B1, `(.L_x_4837) ;  /* 0x0000006000017945 */ /* 0x000fe20003800000 */
[----:B------:R-:W-:-:S07]  /*1b820*/  IMAD.MOV.U32 R15, RZ, RZ, -0x1 ;  /* 0xffffffffff0f7424 */ /* 0x000fce00078e00ff */
[----:B012---:R-:W-:Y:S05]  /*1b830*/  WARPSYNC.COLLECTIVE R15, `(.L_x_4838) ;  /* 0x000000000f0c7348 */ /* 0x007fea0003c00000 */
[----:B------:R-:W-:Y:S02]  /*1b840*/  ELECT P6, UR62, PT ;  /* 0x00000000003e782f */ /* 0x000fe400038c0000 */
[----:B------:R-:W-:Y:S01]  /*1b850*/  MOV R14, UR62 ;  /* 0x0000003e000e7c02 */ /* 0x000fe20008000f00 */
[----:B012---:R-:W-:Y:S10]  /*1b860*/  ENDCOLLECTIVE ;  /* 0x000000000000791b */ /* 0x007ff40003800000 */
.L_x_4838:
[----:B------:R-:W-:Y:S05]  /*1b870*/  BSYNC B1 ;  /* 0x0000000000017941 */ /* 0x000fea0003800000 */
.L_x_4837:
[----:B------:R-:W-:Y:S05]  /*1b880*/  BRA `(.L_x_4681) ;  /* 0xffffff8c00447947 */ /* 0x000fea000383ffff */
.L_x_4684:
[----:B0-----:R0:W2:Y:S02]  /*1b890*/  SYNCS.PHASECHK.TRANS64.TRYWAIT P0, [R23+URZ+0x28c20], R3 ;  /* 0x028c2003170075a7 */ /* 0x0010a4000800017f */
[----:B--2---:R-:W-:Y:S05]  /*1b8a0*/  @!P0 NANOSLEEP.SYNCS 0x989680 ;  /* 0x009896800000895d */ /* 0x004fea0003900000 */
[----:B------:R-:W2:Y:S02]  /*1b8b0*/  @!P0 SYNCS.PHASECHK.TRANS64 P0, [R23+URZ+0x28c20], R3 ;  /* 0x028c2003170085a7 */ /* 0x000ea4000800007f */
[----:B--2---:R-:W-:Y:S05]  /*1b8c0*/  @!P0 BRA `(.L_x_4684) ;  /* 0xfffffffc00f08947 */ /* 0x004fea000383ffff */
[----:B------:R-:W-:Y:S05]  /*1b8d0*/  BRA `(.L_x_4839) ;  /* 0xffffff8c00547947 */ /* 0x000fea000383ffff */
.L_x_4688:
[----:B0-----:R0:W1:Y:S02]  /*1b8e0*/  SYNCS.PHASECHK.TRANS64.TRYWAIT P0, [R3+URZ+0x28ca0], R8 ;  /* 0x028ca008030075a7 */ /* 0x001064000800017f */
[----:B-1----:R-:W-:Y:S05]  /*1b8f0*/  @!P0 NANOSLEEP.SYNCS 0x989680 ;  /* 0x009896800000895d */ /* 0x002fea0003900000 */
[----:B------:R-:W1:Y:S02]  /*1b900*/  @!P0 SYNCS.PHASECHK.TRANS64 P0, [R3+URZ+0x28ca0], R8 ;  /* 0x028ca008030085a7 */ /* 0x000e64000800007f */
[----:B-1----:R-:W-:Y:S05]  /*1b910*/  @!P0 BRA `(.L_x_4688) ;  /* 0xfffffffc00f08947 */ /* 0x002fea000383ffff */
[----:B------:R-:W-:Y:S05]  /*1b920*/  BRA `(.L_x_4840) ;  /* 0xffffff8c006c7947 */ /* 0x000fea000383ffff */
.L_x_4693:
[----:B-1----:R1:W2:Y:S02]  /*1b930*/  SYNCS.PHASECHK.TRANS64.TRYWAIT P0, [R3+URZ+0x28cc0], R8 ;  /* 0x028cc008030075a7 */ /* 0x0022a4000800017f */
[----:B--2---:R-:W-:Y:S05]  /*1b940*/  @!P0 NANOSLEEP.SYNCS 0x989680 ;  /* 0x009896800000895d */ /* 0x004fea0003900000 */
[----:B------:R-:W2:Y:S02]  /*1b950*/  @!P0 SYNCS.PHASECHK.TRANS64 P0, [R3+URZ+0x28cc0], R8 ;  /* 0x028cc008030085a7 */ /* 0x000ea4000800007f */
[----:B--2---:R-:W-:Y:S05]  /*1b960*/  @!P0 BRA `(.L_x_4693) ;  /* 0xfffffffc00f08947 */ /* 0x004fea000383ffff */
[----:B------:R-:W-:Y:S05]  /*1b970*/  BRA `(.L_x_4841) ;  /* 0xffffff8c00e87947 */ /* 0x000fea000383ffff */
.L_x_4707:
[----:B0-----:R0:W2:Y:S02]  /*1b980*/  SYNCS.PHASECHK.TRANS64.TRYWAIT P1, [R8+URZ+0x28ca0], R2 ;  /* 0x028ca002080075a7 */ /* 0x0010a4000802017f */
[----:B--2---:R-:W-:Y:S05]  /*1b990*/  @!P1 NANOSLEEP.SYNCS 0x989680 ;  /* 0x009896800000995d */ /* 0x004fea0003900000 */
[----:B------:R-:W2:Y:S02]  /*1b9a0*/  @!P1 SYNCS.PHASECHK.TRANS64 P1, [R8+URZ+0x28ca0], R2 ;  /* 0x028ca002080095a7 */ /* 0x000ea4000802007f */
[----:B--2---:R-:W-:Y:S05]  /*1b9b0*/  @!P1 BRA `(.L_x_4707) ;  /* 0xfffffffc00f09947 */ /* 0x004fea000383ffff */
[----:B------:R-:W-:Y:S05]  /*1b9c0*/  BRA `(.L_x_4842) ;  /* 0xffffff98004c7947 */ /* 0x000fea000383ffff */
.L_x_4712:
[----:B-1----:R1:W2:Y:S02]  /*1b9d0*/  SYNCS.PHASECHK.TRANS64.TRYWAIT P1, [R8+URZ+0x28cc0], R2 ;  /* 0x028cc002080075a7 */ /* 0x0022a4000802017f */
[----:B--2---:R-:W-:Y:S05]  /*1b9e0*/  @!P1 NANOSLEEP.SYNCS 0x989680 ;  /* 0x009896800000995d */ /* 0x004fea0003900000 */
[----:B------:R-:W2:Y:S02]  /*1b9f0*/  @!P1 SYNCS.PHASECHK.TRANS64 P1, [R8+URZ+0x28cc0], R2 ;  /* 0x028cc002080095a7 */ /* 0x000ea4000802007f */
[----:B--2---:R-:W-:Y:S05]  /*1ba00*/  @!P1 BRA `(.L_x_4712) ;  /* 0xfffffffc00f09947 */ /* 0x004fea000383ffff */
[----:B------:R-:W-:Y:S05]  /*1ba10*/  BRA `(.L_x_4843) ;  /* 0xffffff9800c47947 */ /* 0x000fea000383ffff */
.L_x_4732:
[----:B------:R-:W0:Y:S01]  /*1ba20*/  S2R R11, SR_TID.X ;  /* 0x00000000000b7919 */ /* 0x000e220000002100 */
[----:B------:R-:W-:Y:S01]  /*1ba30*/  BSSY B0, `(.L_x_4844) ;  /* 0x000000a000007945 */ /* 0x000fe20003800000 */
[----:B------:R-:W-:Y:S02]  /*1ba40*/  IMAD.MOV.U32 R12, RZ, RZ, RZ ;  /* 0x000000ffff0c7224 */ /* 0x000fe400078e00ff */
[----:B------:R-:W-:Y:S01]  /*1ba50*/  IMAD.MOV.U32 R15, RZ, RZ, -0x1 ;  /* 0xffffffffff0f7424 */ /* 0x000fe200078e00ff */
[----:B0-----:R-:W-:-:S04]  /*1ba60*/  SHF.R.U32.HI R11, RZ, 0x5, R11 ;  /* 0x00000005ff0b7819 */ /* 0x001fc8000001160b */
[----:B------:R-:W-:-:S05]  /*1ba70*/  LOP3.LUT R11, R11, 0x3, RZ, 0xc0, !PT ;  /* 0x000000030b0b7812 */ /* 0x000fca00078ec0ff */
[----:B------:R-:W-:Y:S01]  /*1ba80*/  IMAD.MOV.U32 R13, RZ, RZ, R11 ;  /* 0x000000ffff0d7224 */ /* 0x000fe200078e000b */
[----:B------:R-:W-:-:S07]  /*1ba90*/  MOV R11, 0x1f ;  /* 0x0000001f000b7802 */ /* 0x000fce0000000f00 */
[----:B-----5:R-:W-:Y:S05]  /*1baa0*/  WARPSYNC.COLLECTIVE R15, `(.L_x_4845) ;  /* 0x000000000f087348 */ /* 0x020fea0003c00000 */
[----:B------:R0:W1:Y:S02]  /*1bab0*/  SHFL.IDX P6, R14, R13, R12, R11 ;  /* 0x0000000c0d0e7389 */ /* 0x00006400000c000b */
[----:B01---5:R-:W-:Y:S01]  /*1bac0*/  ENDCOLLECTIVE ;  /* 0x000000000000791b */ /* 0x023fe20003800000 */
.L_x_4845:
[----:B------:R-:W-:Y:S05]  /*1bad0*/  BSYNC B0 ;  /* 0x0000000000007941 */ /* 0x000fea0003800000 */
.L_x_4844:
[----:B------:R-:W-:Y:S05]  /*1bae0*/  BRA `(.L_x_4846) ;  /* 0xffffffac00d07947 */ /* 0x000fea000383ffff */
.L_x_4735:
[----:B0-----:R0:W1:Y:S02]  /*1baf0*/  SYNCS.PHASECHK.TRANS64.TRYWAIT P0, [R31+URZ+0x28c40], R0 ;  /* 0x028c40001f0075a7 */ /* 0x001064000800017f */
[----:B-1----:R-:W-:Y:S05]  /*1bb00*/  @!P0 NANOSLEEP.SYNCS 0x989680 ;  /* 0x009896800000895d */ /* 0x002fea0003900000 */
[----:B------:R-:W1:Y:S02]  /*1bb10*/  @!P0 SYNCS.PHASECHK.TRANS64 P0, [R31+URZ+0x28c40], R0 ;  /* 0x028c40001f0085a7 */ /* 0x000e64000800007f */
[----:B-1----:R-:W-:Y:S05]  /*1bb20*/  @!P0 BRA `(.L_x_4735) ;  /* 0xfffffffc00f08947 */ /* 0x002fea000383ffff */
[----:B------:R-:W-:Y:S05]  /*1bb30*/  BRA `(.L_x_4847) ;  /* 0xffffffb000107947 */ /* 0x000fea000383ffff */
.L_x_4736:
        /* <DEDUP_REMOVED lines=8> */
.L_x_4849:
[----:B------:R-:W-:Y:S05]  /*1bbc0*/  BSYNC B0 ;  /* 0x0000000000007941 */ /* 0x000fea0003800000 */
.L_x_4848:
[----:B------:R-:W-:Y:S01]  /*1bbd0*/  IMAD.MOV.U32 R13, RZ, RZ, R0 ;  /* 0x000000ffff0d7224 */ /* 0x000fe200078e0000 */
[----:B------:R-:W-:Y:S01]  /*1bbe0*/  MOV R11, 0x181f ;  /* 0x0000181f000b7802 */ /* 0x000fe20000000f00 */
[----:B------:R-:W-:Y:S02]  /*1bbf0*/  IMAD.MOV.U32 R12, RZ, RZ, RZ ;  /* 0x000000ffff0c7224 */ /* 0x000fe400078e00ff */
[----:B------:R-:W-:Y:S02]  /*1bc00*/  IMAD.MOV.U32 R15, RZ, RZ, -0x1 ;  /* 0xffffffffff0f7424 */ /* 0x000fe400078e00ff */
[----:B------:R-:W-:Y:S02]  /*1bc10*/  IMAD.MOV.U32 R2, RZ, RZ, R14 ;  /* 0x000000ffff027224 */ /* 0x000fe400078e000e */
[----:B------:R-:W-:-:S07]  /*1bc20*/  @P0 IMAD R6, R5, 0x2, R23 ;  /* 0x0000000205060824 */ /* 0x000fce00078e0217 */
[----:B------:R-:W-:Y:S05]  /*1bc30*/  WARPSYNC.COLLECTIVE R15, `(.L_x_4850) ;  /* 0x000000000f087348 */ /* 0x000fea0003c00000 */
[----:B------:R0:W1:Y:S02]  /*1bc40*/  SHFL.IDX P6, R14, R13, R12, R11 ;  /* 0x0000000c0d0e7389 */ /* 0x00006400000c000b */
[----:B01----:R-:W-:Y:S01]  /*1bc50*/  ENDCOLLECTIVE ;  /* 0x000000000000791b */ /* 0x003fe20003800000 */
.L_x_4850:
[----:B------:R-:W-:Y:S02]  /*1bc60*/  IMAD.MOV.U32 R13, RZ, RZ, R4 ;  /* 0x000000ffff0d7224 */ /* 0x000fe400078e0004 */
[----:B------:R-:W-:Y:S02]  /*1bc70*/  IMAD.MOV.U32 R12, RZ, RZ, 0x1 ;  /* 0x00000001ff0c7424 */ /* 0x000fe400078e00ff */
[----:B------:R-:W-:-:S07]  /*1bc80*/  IMAD.MOV.U32 R3, RZ, RZ, R14 ;  /* 0x000000ffff037224 */ /* 0x000fce00078e000e */
[----:B------:R-:W-:Y:S05]  /*1bc90*/  WARPSYNC.COLLECTIVE R15, `(.L_x_4851) ;  /* 0x000000000f087348 */ /* 0x000fea0003c00000 */
[----:B------:R0:W1:Y:S02]  /*1bca0*/  SHFL.IDX P6, R14, R13, R12, R11 ;  /* 0x0000000c0d0e7389 */ /* 0x00006400000c000b */
[----:B01----:R-:W-:Y:S01]  /*1bcb0*/  ENDCOLLECTIVE ;  /* 0x000000000000791b */ /* 0x003fe20003800000 */
.L_x_4851:
        /* <DEDUP_REMOVED lines=15> */
.L_x_4852:
[----:B------:R-:W-:Y:S02]  /*1bdb0*/  @P0 IMAD R6, R5, 0x2, R23 ;  /* 0x0000000205060824 */ /* 0x000fe400078e0217 */
[----:B------:R-:W-:Y:S02]  /*1bdc0*/  IMAD.MOV.U32 R13, RZ, RZ, R4 ;  /* 0x000000ffff0d7224 */ /* 0x000fe400078e0004 */
[----:B------:R-:W-:Y:S01]  /*1bdd0*/  IMAD.MOV.U32 R12, RZ, RZ, 0x2 ;  /* 0x00000002ff0c7424 */ /* 0x000fe200078e00ff */
[----:B------:R-:W-:-:S07]  /*1bde0*/  MOV R3, R14 ;  /* 0x0000000e00037202 */ /* 0x000fce0000000f00 */
[----:B------:R-:W-:Y:S05]  /*1bdf0*/  WARPSYNC.COLLECTIVE R15, `(.L_x_4853) ;  /* 0x000000000f087348 */ /* 0x000fea0003c00000 */
[----:B------:R0:W1:Y:S02]  /*1be00*/  SHFL.IDX P6, R14, R13, R12, R11 ;  /* 0x0000000c0d0e7389 */ /* 0x00006400000c000b */
[----:B01----:R-:W-:Y:S01]  /*1be10*/  ENDCOLLECTIVE ;  /* 0x000000000000791b */ /* 0x003fe20003800000 */
.L_x_4853:
        /* <DEDUP_REMOVED lines=15> */
.L_x_4854:
[----:B------:R-:W-:Y:S01]  /*1bf10*/  @P0 LEA R6, R5, R23, 0x1 ;  /* 0x0000001705060211 */ /* 0x000fe200078e08ff */
[----:B------:R-:W-:Y:S02]  /*1bf20*/  IMAD.MOV.U32 R13, RZ, RZ, R4 ;  /* 0x000000ffff0d7224 */ /* 0x000fe400078e0004 */
[----:B------:R-:W-:Y:S02]  /*1bf30*/  IMAD.MOV.U32 R12, RZ, RZ, 0x3 ;  /* 0x00000003ff0c7424 */ /* 0x000fe400078e00ff */
[----:B------:R-:W-:-:S07]  /*1bf40*/  IMAD.MOV.U32 R3, RZ, RZ, R14 ;  /* 0x000000ffff037224 */ /* 0x000fce00078e000e */
[----:B------:R-:W-:Y:S05]  /*1bf50*/  WARPSYNC.COLLECTIVE R15, `(.L_x_4855) ;  /* 0x000000000f087348 */ /* 0x000fea0003c00000 */
[----:B------:R0:W1:Y:S02]  /*1bf60*/  SHFL.IDX P6, R14, R13, R12, R11 ;  /* 0x0000000c0d0e7389 */ /* 0x00006400000c000b */
[----:B01----:R-:W-:Y:S01]  /*1bf70*/  ENDCOLLECTIVE ;  /* 0x000000000000791b */ /* 0x003fe20003800000 */
.L_x_4855:
        /* <DEDUP_REMOVED lines=10> */
.L_x_4856:
[----:B------:R-:W-:Y:S01]  /*1c020*/  @!PT LDS RZ, [RZ] ;  /* 0x00000000fffff984 */ /* 0x000fe20000000800 */
[----:B------:R-:W-:Y:S01]  /*1c030*/  @!PT LDS RZ, [RZ] ;  /* 0x00000000fffff984 */ /* 0x000fe20000000800 */
[----:B------:R-:W-:Y:S01]  /*1c040*/  @!PT LDS RZ, [RZ] ;  /* 0x00000000fffff984 */ /* 0x000fe20000000800 */
[----:B------:R0:W-:Y:S01]  /*1c050*/  @P0 LDGSTS.E.BYPASS.LTC128B.128 [R6+0x23400], desc[UR40][R2.64], !P2 ;  /* 0x2340000002060fae */ /* 0x0001e2000d101d68 */
[----:B------:R-:W-:Y:S01]  /*1c060*/  IMAD.MOV.U32 R0, RZ, RZ, R14 ;  /* 0x000000ffff007224 */ /* 0x000fe200078e000e */
[----:B------:R-:W-:Y:S06]  /*1c070*/  BRA `(.L_x_4857) ;  /* 0xffffffac00cc7947 */ /* 0x000fec000383ffff */
.L_x_4741:
        /* <DEDUP_REMOVED lines=9> */
.L_x_4858:
[C---:B------:R-:W-:Y:S01]  /*1c110*/  VIADD R6, R17.reuse, 0x10 ;  /* 0x0000001011067836 */ /* 0x040fe20000000000 */
[----:B------:R-:W-:Y:S01]  /*1c120*/  ISETP.GE.AND P0, PT, R17, R3, PT ;  /* 0x000000031100720c */ /* 0x000fe20003f06270 */
[----:B------:R-:W-:Y:S02]  /*1c130*/  IMAD.MOV.U32 R13, RZ, RZ, R0 ;  /* 0x000000ffff0d7224 */ /* 0x000fe400078e0000 */
[----:B------:R-:W-:-:S10]  /*1c140*/  IMAD.MOV.U32 R4, RZ, RZ, R14 ;  /* 0x000000ffff047224 */ /* 0x000fd400078e000e */
[----:B------:R-:W-:Y:S05]  /*1c150*/  WARPSYNC.COLLECTIVE R15, `(.L_x_4859) ;  /* 0x000000000f087348 */ /* 0x000fea0003c00000 */
[----:B------:R0:W1:Y:S02]  /*1c160*/  SHFL.IDX P6, R14, R13, R12, R11 ;  /* 0x0000000c0d0e7389 */ /* 0x00006400000c000b */
[----:B01----:R-:W-:Y:S01]  /*1c170*/  ENDCOLLECTIVE ;  /* 0x000000000000791b */ /* 0x003fe20003800000 */
.L_x_4859:
[----:B------:R-:W-:Y:S02]  /*1c180*/  IMAD.MOV.U32 R13, RZ, RZ, R2 ;  /* 0x000000ffff0d7224 */ /* 0x000fe400078e0002 */
[----:B------:R-:W-:Y:S02]  /*1c190*/  IMAD.MOV.U32 R12, RZ, RZ, 0x1 ;  /* 0x00000001ff0c7424 */ /* 0x000fe400078e00ff */
[----:B------:R-:W-:-:S07]  /*1c1a0*/  IMAD.MOV.U32 R5, RZ, RZ, R14 ;  /* 0x000000ffff057224 */ /* 0x000fce00078e000e */
[----:B------:R-:W-:Y:S05]  /*1c1b0*/  WARPSYNC.COLLECTIVE R15, `(.L_x_4860) ;  /* 0x000000000f087348 */ /* 0x000fea0003c00000 */
[----:B------:R0:W1:Y:S02]  /*1c1c0*/  SHFL.IDX P6, R14, R13, R12, R11 ;  /* 0x0000000c0d0e7389 */ /* 0x00006400000c000b */
[----:B01----:R-:W-:Y:S01]  /*1c1d0*/  ENDCOLLECTIVE ;  /* 0x000000000000791b */ /* 0x003fe20003800000 */
.L_x_4860:
        /* <DEDUP_REMOVED lines=15> */
.L_x_4861:
[----:B------:R-:W-:Y:S02]  /*1c2d0*/  IMAD.MOV.U32 R13, RZ, RZ, R2 ;  /* 0x000000ffff0d7224 */ /* 0x000fe400078e0002 */
[----:B------:R-:W-:Y:S02]  /*1c2e0*/  IMAD.MOV.U32 R12, RZ, RZ, 0x2 ;  /* 0x00000002ff0c7424 */ /* 0x000fe400078e00ff */
[----:B------:R-:W-:-:S07]  /*1c2f0*/  IMAD.MOV.U32 R5, RZ, RZ, R14 ;  /* 0x000000ffff057224 */ /* 0x000fce00078e000e */
[----:B------:R-:W-:Y:S05]  /*1c300*/  WARPSYNC.COLLECTIVE R15, `(.L_x_4862) ;  /* 0x000000000f087348 */ /* 0x000fea0003c00000 */
[----:B------:R0:W1:Y:S02]  /*1c310*/  SHFL.IDX P6, R14, R13, R12, R11 ;  /* 0x0000000c0d0e7389 */ /* 0x00006400000c000b */
[----:B01----:R-:W-:Y:S01]  /*1c320*/  ENDCOLLECTIVE ;  /* 0x000000000000791b */ /* 0x003fe20003800000 */
.L_x_4862:
        /* <DEDUP_REMOVED lines=16> */
.L_x_4863:
[----:B------:R-:W-:Y:S02]  /*1c430*/  IMAD.MOV.U32 R13, RZ, RZ, R2 ;  /* 0x000000ffff0d7224 */ /* 0x000fe400078e0002 */
[----:B------:R-:W-:Y:S01]  /*1c440*/  IMAD.MOV.U32 R12, RZ, RZ, 0x3 ;  /* 0x00000003ff0c7424 */ /* 0x000fe200078e00ff */
[----:B------:R-:W-:-:S07]  /*1c450*/  MOV R5, R14 ;  /* 0x0000000e00057202 */ /* 0x000fce0000000f00 */
[----:B------:R-:W-:Y:S05]  /*1c460*/  WARPSYNC.COLLECTIVE R15, `(.L_x_4864) ;  /* 0x000000000f087348 */ /* 0x000fea0003c00000 */
[----:B------:R0:W1:Y:S02]  /*1c470*/  SHFL.IDX P6, R14, R13, R12, R11 ;  /* 0x0000000c0d0e7389 */ /* 0x00006400000c000b */
[----:B01----:R-:W-:Y:S01]  /*1c480*/  ENDCOLLECTIVE ;  /* 0x000000000000791b */ /* 0x003fe20003800000 */
.L_x_4864:
        /* <DEDUP_REMOVED lines=14> */
.L_x_4865:
[----:B------:R-:W-:Y:S01]  /*1c570*/  IMAD.MOV.U32 R0, RZ, RZ, R14 ;  /* 0x000000ffff007224 */ /* 0x000fe200078e000e */
[----:B------:R-:W-:Y:S06]  /*1c580*/  BRA `(.L_x_4866) ;  /* 0xffffffb000fc7947 */ /* 0x000fec000383ffff */
.L_x_4744:
[----:B0-----:R0:W1:Y:S02]  /*1c590*/  SYNCS.PHASECHK.TRANS64.TRYWAIT P0, [R23+URZ+0x28c20], R0 ;  /* 0x028c2000170075a7 */ /* 0x001064000800017f */
[----:B-1----:R-:W-:Y:S05]  /*1c5a0*/  @!P0 NANOSLEEP.SYNCS 0x989680 ;  /* 0x009896800000895d */ /* 0x002fea0003900000 */
[----:B------:R-:W1:Y:S02]  /*1c5b0*/  @!P0 SYNCS.PHASECHK.TRANS64 P0, [R23+URZ+0x28c20], R0 ;  /* 0x028c2000170085a7 */ /* 0x000e64000800007f */
[----:B-1----:R-:W-:Y:S05]  /*1c5c0*/  @!P0 BRA `(.L_x_4744) ;  /* 0xfffffffc00f08947 */ /* 0x002fea000383ffff */
[----:B------:R-:W-:Y:S05]  /*1c5d0*/  BRA `(.L_x_4867) ;  /* 0xffffffb400587947 */ /* 0x000fea000383ffff */
.L_x_4747:
[----:B0-----:R0:W1:Y:S02]  /*1c5e0*/  SYNCS.PHASECHK.TRANS64.TRYWAIT P0, [R31+URZ+0x28c60], R0 ;  /* 0x028c60001f0075a7 */ /* 0x001064000800017f */
[----:B-1----:R-:W-:Y:S05]  /*1c5f0*/  @!P0 NANOSLEEP.SYNCS 0x989680 ;  /* 0x009896800000895d */ /* 0x002fea0003900000 */
[----:B------:R-:W1:Y:S02]  /*1c600*/  @!P0 SYNCS.PHASECHK.TRANS64 P0, [R31+URZ+0x28c60], R0 ;  /* 0x028c60001f0085a7 */ /* 0x000e64000800007f */
[----:B-1----:R-:W-:Y:S05]  /*1c610*/  @!P0 BRA `(.L_x_4747) ;  /* 0xfffffffc00f08947 */ /* 0x002fea000383ffff */
[----:B------:R-:W-:Y:S05]  /*1c620*/  BRA `(.L_x_4868) ;  /* 0xffffffb400687947 */ /* 0x000fea000383ffff */
.L_x_4748:
        /* <DEDUP_REMOVED lines=8> */
.L_x_4870:
[----:B------:R-:W-:Y:S05]  /*1c6b0*/  BSYNC B0 ;  /* 0x0000000000007941 */ /* 0x000fea0003800000 */
.L_x_4869:
        /* <DEDUP_REMOVED lines=15> */
.L_x_4871:
[----:B------:R-:W-:Y:S01]  /*1c7b0*/  LOP3.LUT P2, RZ, R32, 0x10, RZ, 0xc0, !PT ;  /* 0x0000001020ff7812 */ /* 0x000fe2000784c0ff */
[----:B------:R-:W-:Y:S02]  /*1c7c0*/  IMAD.MOV.U32 R13, RZ, RZ, R6 ;  /* 0x000000ffff0d7224 */ /* 0x000fe400078e0006 */
[----:B------:R-:W-:Y:S02]  /*1c7d0*/  IMAD.MOV.U32 R12, RZ, RZ, 0x1 ;  /* 0x00000001ff0c7424 */ /* 0x000fe400078e00ff */
[----:B------:R-:W-:Y:S02]  /*1c7e0*/  IMAD.SHL.U32 R7, R7, 0x8, RZ ;  /* 0x0000000807077824 */ /* 0x000fe400078e00ff */
[----:B------:R-:W-:-:S03]  /*1c7f0*/  IMAD.MOV.U32 R2, RZ, RZ, R14 ;  /* 0x000000ffff027224 */ /* 0x000fc600078e000e */
[----:B------:R-:W-:-:S04]  /*1c800*/  LOP3.LUT R7, R7, 0x38, RZ, 0xc0, !PT ;  /* 0x0000003807077812 */ /* 0x000fc800078ec0ff */
[----:B------:R-:W-:Y:S02]  /*1c810*/  SHF.L.U32 R0, R7, 0x1, RZ ;  /* 0x0000000107007819 */ /* 0x000fe400000006ff */
[----:B------:R-:W-:Y:S02]  /*1c820*/  LOP3.LUT R7, R32, 0x1, RZ, 0xc0, !PT ;  /* 0x0000000120077812 */ /* 0x000fe400078ec0ff */
        /* <DEDUP_REMOVED lines=32> */
.L_x_4872:
[----:B------:R-:W-:Y:S02]  /*1ca30*/  IMAD.MOV.U32 R13, RZ, RZ, R5 ;  /* 0x000000ffff0d7224 */ /* 0x000fe400078e0005 */
[----:B------:R-:W-:-:S07]  /*1ca40*/  IMAD.MOV.U32 R3, RZ, RZ, R14 ;  /* 0x000000ffff037224 */ /* 0x000fce00078e000e */
[----:B------:R-:W-:Y:S05]  /*1ca50*/  WARPSYNC.COLLECTIVE R15, `(.L_x_4873) ;  /* 0x000000000f087348 */ /* 0x000fea0003c00000 */
[----:B------:R0:W1:Y:S02]  /*1ca60*/  SHFL.IDX P6, R14, R13, R12, R11 ;  /* 0x0000000c0d0e7389 */ /* 0x00006400000c000b */
[----:B01----:R-:W-:Y:S01]  /*1ca70*/  ENDCOLLECTIVE ;  /* 0x000000000000791b */ /* 0x003fe20003800000 */
.L_x_4873:
        /* <DEDUP_REMOVED lines=29> */
.L_x_4874:
[----:B------:R-:W-:Y:S02]  /*1cc50*/  IMAD.MOV.U32 R13, RZ, RZ, R5 ;  /* 0x000000ffff0d7224 */ /* 0x000fe400078e0005 */
[----:B------:R-:W-:-:S07]  /*1cc60*/  IMAD.MOV.U32 R7, RZ, RZ, R14 ;  /* 0x000000ffff077224 */ /* 0x000fce00078e000e */
[----:B------:R-:W-:Y:S05]  /*1cc70*/  WARPSYNC.COLLECTIVE R15, `(.L_x_4875) ;  /* 0x000000000f087348 */ /* 0x000fea0003c00000 */
[----:B------:R0:W1:Y:S02]  /*1cc80*/  SHFL.IDX P6, R14, R13, R12, R11 ;  /* 0x0000000c0d0e7389 */ /* 0x00006400000c000b */
[----:B01----:R-:W-:Y:S01]  /*1cc90*/  ENDCOLLECTIVE ;  /* 0x000000000000791b */ /* 0x003fe20003800000 */
.L_x_4875:
        /* <DEDUP_REMOVED lines=29> */
.L_x_4876:
[----:B------:R-:W-:Y:S01]  /*1ce70*/  MOV R13, R5 ;  /* 0x00000005000d7202 */ /* 0x000fe20000000f00 */
[----:B------:R-:W-:-:S07]  /*1ce80*/  IMAD.MOV.U32 R6, RZ, RZ, R14 ;  /* 0x000000ffff067224 */ /* 0x000fce00078e000e */
[----:B------:R-:W-:Y:S05]  /*1ce90*/  WARPSYNC.COLLECTIVE R15, `(.L_x_4877) ;  /* 0x000000000f087348 */ /* 0x000fea0003c00000 */
[----:B------:R0:W1:Y:S02]  /*1cea0*/  SHFL.IDX P6, R14, R13, R12, R11 ;  /* 0x0000000c0d0e7389 */ /* 0x00006400000c000b */
[----:B01----:R-:W-:Y:S01]  /*1ceb0*/  ENDCOLLECTIVE ;  /* 0x000000000000791b */ /* 0x003fe20003800000 */
.L_x_4877:
[----:B------:R-:W-:Y:S01]  /*1cec0*/  IMAD.MOV.U32 R2, RZ, RZ, R14 ;  /* 0x000000ffff027224 */ /* 0x000fe200078e000e */
[----:B------:R-:W-:Y:S06]  /*1ced0*/  BRA `(.L_x_4878) ;  /* 0xffffffb400007947 */ /* 0x000fec000383ffff */
.L_x_4755:
[----:B0-----:R0:W1:Y:S02]  /*1cee0*/  SYNCS.PHASECHK.TRANS64.TRYWAIT P0, [R6+URZ+0x28c40], R17 ;  /* 0x028c4011060075a7 */ /* 0x001064000800017f */
[----:B-1----:R-:W-:Y:S05]  /*1cef0*/  @!P0 NANOSLEEP.SYNCS 0x989680 ;  /* 0x009896800000895d */ /* 0x002fea0003900000 */
[----:B------:R-:W1:Y:S02]  /*1cf00*/  @!P0 SYNCS.PHASECHK.TRANS64 P0, [R6+URZ+0x28c40], R17 ;  /* 0x028c4011060085a7 */ /* 0x000e64000800007f */
[----:B-1----:R-:W-:Y:S05]  /*1cf10*/  @!P0 BRA `(.L_x_4755) ;  /* 0xfffffffc00f08947 */ /* 0x002fea000383ffff */
[----:B------:R-:W-:Y:S05]  /*1cf20*/  BRA `(.L_x_4879) ;  /* 0xffffffb800907947 */ /* 0x000fea000383ffff */
.L_x_4756:
        /* <DEDUP_REMOVED lines=8> */
.L_x_4881:
[----:B------:R-:W-:Y:S05]  /*1cfb0*/  BSYNC B1 ;  /* 0x0000000000017941 */ /* 0x000fea0003800000 */
.L_x_4880:
[----:B------:R-:W-:Y:S01]  /*1cfc0*/  IMAD.MOV.U32 R13, RZ, RZ, R20 ;  /* 0x000000ffff0d7224 */ /* 0x000fe200078e0014 */
[----:B------:R-:W-:Y:S01]  /*1cfd0*/  MOV R11, 0x181f ;  /* 0x0000181f000b7802 */ /* 0x000fe20000000f00 */
[----:B------:R-:W-:Y:S02]  /*1cfe0*/  IMAD.MOV.U32 R12, RZ, RZ, RZ ;  /* 0x000000ffff0c7224 */ /* 0x000fe400078e00ff */
[----:B------:R-:W-:Y:S02]  /*1cff0*/  IMAD.MOV.U32 R15, RZ, RZ, -0x1 ;  /* 0xffffffffff0f7424 */ /* 0x000fe400078e00ff */
[----:B------:R-:W-:Y:S02]  /*1d000*/  IMAD.MOV.U32 R3, RZ, RZ, R14 ;  /* 0x000000ffff037224 */ /* 0x000fe400078e000e */
[----:B------:R-:W-:-:S07]  /*1d010*/  IMAD R21, R8, 0x2, R23 ;  /* 0x0000000208157824 */ /* 0x000fce00078e0217 */
[----:B------:R-:W-:Y:S05]  /*1d020*/  WARPSYNC.COLLECTIVE R15, `(.L_x_4882) ;  /* 0x000000000f087348 */ /* 0x000fea0003c00000 */
[----:B------:R0:W1:Y:S02]  /*1d030*/  SHFL.IDX P6, R14, R13, R12, R11 ;  /* 0x0000000c0d0e7389 */ /* 0x00006400000c000b */
[----:B01----:R-:W-:Y:S01]  /*1d040*/  ENDCOLLECTIVE ;  /* 0x000000000000791b */ /* 0x003fe20003800000 */
.L_x_4882:
[----:B------:R-:W-:Y:S02]  /*1d050*/  IMAD.MOV.U32 R13, RZ, RZ, R27 ;  /* 0x000000ffff0d7224 */ /* 0x000fe400078e001b */
[----:B------:R-:W-:Y:S02]  /*1d060*/  IMAD.MOV.U32 R12, RZ, RZ, 0x1 ;  /* 0x00000001ff0c7424 */ /* 0x000fe400078e00ff */
[----:B------:R-:W-:-:S07]  /*1d070*/  IMAD.MOV.U32 R2, RZ, RZ, R14 ;  /* 0x000000ffff027224 */ /* 0x000fce00078e000e */
[----:B------:R-:W-:Y:S05]  /*1d080*/  WARPSYNC.COLLECTIVE R15, `(.L_x_4883) ;  /* 0x000000000f087348 */ /* 0x000fea0003c00000 */
[----:B------:R0:W1:Y:S02]  /*1d090*/  SHFL.IDX P6, R14, R13, R12, R11 ;  /* 0x0000000c0d0e7389 */ /* 0x00006400000c000b */
[----:B01----:R-:W-:Y:S01]  /*1d0a0*/  ENDCOLLECTIVE ;  /* 0x000000000000791b */ /* 0x003fe20003800000 */
.L_x_4883:
        /* <DEDUP_REMOVED lines=11> */
.L_x_4884:
[----:B------:R-:W-:Y:S02]  /*1d160*/  IMAD.MOV.U32 R13, RZ, RZ, R27 ;  /* 0x000000ffff0d7224 */ /* 0x000fe400078e001b */
[----:B------:R-:W-:Y:S01]  /*1d170*/  IMAD.MOV.U32 R12, RZ, RZ, 0x2 ;  /* 0x00000002ff0c7424 */ /* 0x000fe200078e00ff */
[----:B------:R-:W-:-:S07]  /*1d180*/  MOV R2, R14 ;  /* 0x0000000e00027202 */ /* 0x000fce0000000f00 */
[----:B------:R-:W-:Y:S05]  /*1d190*/  WARPSYNC.COLLECTIVE R15, `(.L_x_4885) ;  /* 0x000000000f087348 */ /* 0x000fea0003c00000 */
[----:B------:R0:W1:Y:S02]  /*1d1a0*/  SHFL.IDX P6, R14, R13, R12, R11 ;  /* 0x0000000c0d0e7389 */ /* 0x00006400000c000b */
[----:B01----:R-:W-:Y:S01]  /*1d1b0*/  ENDCOLLECTIVE ;  /* 0x000000000000791b */ /* 0x003fe20003800000 */
.L_x_4885:
        /* <DEDUP_REMOVED lines=11> */
.L_x_4886:
[----:B------:R-:W-:Y:S01]  /*1d270*/  IMAD.MOV.U32 R13, RZ, RZ, R27 ;  /* 0x000000ffff0d7224 */ /* 0x000fe200078e001b */
[----:B------:R-:W-:Y:S01]  /*1d280*/  MOV R12, 0x3 ;  /* 0x00000003000c7802 */ /* 0x000fe20000000f00 */
[----:B------:R-:W-:-:S07]  /*1d290*/  IMAD.MOV.U32 R2, RZ, RZ, R14 ;  /* 0x000000ffff027224 */ /* 0x000fce00078e000e */
[----:B------:R-:W-:Y:S05]  /*1d2a0*/  WARPSYNC.COLLECTIVE R15, `(.L_x_4887) ;  /* 0x000000000f087348 */ /* 0x000fea0003c00000 */
[----:B------:R0:W1:Y:S02]  /*1d2b0*/  SHFL.IDX P6, R14, R13, R12, R11 ;  /* 0x0000000c0d0e7389 */ /* 0x00006400000c000b */
[----:B01----:R-:W-:Y:S01]  /*1d2c0*/  ENDCOLLECTIVE ;  /* 0x000000000000791b */ /* 0x003fe20003800000 */
.L_x_4887:
        /* <DEDUP_REMOVED lines=11> */
.L_x_4888:
[----:B------:R-:W-:Y:S01]  /*1d380*/  IMAD.MOV.U32 R2, RZ, RZ, R14 ;  /* 0x000000ffff027224 */ /* 0x000fe200078e000e */
[----:B------:R-:W-:Y:S06]  /*1d390*/  BRA `(.L_x_4889) ;  /* 0xffffffb800207947 */ /* 0x000fec000383ffff */
.L_x_4761:
[----:B---3--:R3:W4:Y:S02]  /*1d3a0*/  SYNCS.PHASECHK.TRANS64.TRYWAIT P0, [R6+URZ+0x28c60], R17 ;  /* 0x028c6011060075a7 */ /* 0x008724000800017f */
[----:B----4-:R-:W-:Y:S05]  /*1d3b0*/  @!P0 NANOSLEEP.SYNCS 0x989680 ;  /* 0x009896800000895d */ /* 0x010fea0003900000 */
[----:B------:R-:W4:Y:S02]  /*1d3c0*/  @!P0 SYNCS.PHASECHK.TRANS64 P0, [R6+URZ+0x28c60], R17 ;  /* 0x028c6011060085a7 */ /* 0x000f24000800007f */
[----:B----4-:R-:W-:Y:S05]  /*1d3d0*/  @!P0 BRA `(.L_x_4761) ;  /* 0xfffffffc00f08947 */ /* 0x010fea000383ffff */
[----:B------:R-:W-:Y:S05]  /*1d3e0*/  BRA `(.L_x_4890) ;  /* 0xffffffb800707947 */ /* 0x000fea000383ffff */
.L_x_4762:
        /* <DEDUP_REMOVED lines=8> */
.L_x_4892:
[----:B------:R-:W-:Y:S05]  /*1d470*/  BSYNC B1 ;  /* 0x0000000000017941 */ /* 0x000fea0003800000 */
.L_x_4891:
[----:B------:R-:W-:Y:S01]  /*1d480*/  MOV R13, R9 ;  /* 0x00000009000d7202 */ /* 0x000fe20000000f00 */
[----:B------:R-:W-:Y:S01]  /*1d490*/  IMAD.MOV.U32 R12, RZ, RZ, RZ ;  /* 0x000000ffff0c7224 */ /* 0x000fe200078e00ff */
[C---:B------:R-:W-:Y:S01]  /*1d4a0*/  LOP3.LUT P2, RZ, R22.reuse, 0x40, RZ, 0xc0, !PT ;  /* 0x0000004016ff7812 */ /* 0x040fe2000784c0ff */
[----:B------:R-:W-:Y:S01]  /*1d4b0*/  IMAD.MOV.U32 R11, RZ, RZ, 0x181f ;  /* 0x0000181fff0b7424 */ /* 0x000fe200078e00ff */
[C---:B------:R-:W-:Y:S01]  /*1d4c0*/  LOP3.LUT P1, RZ, R22.reuse, 0x20, RZ, 0xc0, !PT ;  /* 0x0000002016ff7812 */ /* 0x040fe2000782c0ff */
[----:B------:R-:W-:Y:S01]  /*1d4d0*/  IMAD.MOV.U32 R15, RZ, RZ, -0x1 ;  /* 0xffffffffff0f7424 */ /* 0x000fe200078e00ff */
[----:B------:R-:W-:Y:S01]  /*1d4e0*/  LOP3.LUT R22, R22, 0xffffdfff, RZ, 0xc0, !PT ;  /* 0xffffdfff16167812 */ /* 0x000fe200078ec0ff */
[----:B------:R-:W-:Y:S02]  /*1d4f0*/  IMAD.MOV.U32 R3, RZ, RZ, R14 ;  /* 0x000000ffff037224 */ /* 0x000fe400078e000e */
[----:B------:R-:W-:-:S08]  /*1d500*/  IMAD R17, R17, 0x2, R23 ;  /* 0x0000000211117824 */ /* 0x000fd000078e0217 */
[----:B------:R-:W-:Y:S05]  /*1d510*/  WARPSYNC.COLLECTIVE R15, `(.L_x_4893) ;  /* 0x000000000f087348 */ /* 0x000fea0003c00000 */
[----:B------:R0:W1:Y:S02]  /*1d520*/  SHFL.IDX P6, R14, R13, R12, R11 ;  /* 0x0000000c0d0e7389 */ /* 0x00006400000c000b */
[----:B01----:R-:W-:Y:S01]  /*1d530*/  ENDCOLLECTIVE ;  /* 0x000000000000791b */ /* 0x003fe20003800000 */
.L_x_4893:
        /* <DEDUP_REMOVED lines=18> */
.L_x_4894:
        /* <DEDUP_REMOVED lines=16> */
.L_x_4895:
        /* <DEDUP_REMOVED lines=19> */
.L_x_4896:
        /* <DEDUP_REMOVED lines=14> */
.L_x_4897:
        /* <DEDUP_REMOVED lines=16> */
.L_x_4898:
        /* <DEDUP_REMOVED lines=14> */
.L_x_4899:
[----:B------:R-:W-:Y:S05]  /*1db50*/  BRA `(.L_x_4900) ;  /* 0xffffffb400dc7947 */ /* 0x000fea000383ffff */
.L_x_4770:
        /* <DEDUP_REMOVED lines=8> */
.L_x_4902:
[----:B------:R-:W-:Y:S05]  /*1dbe0*/  BSYNC B0 ;  /* 0x0000000000007941 */ /* 0x000fea0003800000 */
.L_x_4901:
        /* <DEDUP_REMOVED lines=9> */
.L_x_4903:
        /* <DEDUP_REMOVED lines=18> */
.L_x_4904:
[----:B------:R-:W-:Y:S01]  /*1dda0*/  IMAD.MOV.U32 R12, RZ, RZ, 0x2 ;  /* 0x00000002ff0c7424 */ /* 0x000fe200078e00ff */
[----:B------:R-:W-:-:S04]  /*1ddb0*/  SEL R5, R14, RZ, P1 ;  /* 0x000000ff0e057207 */ /* 0x000fc80000800000 */
[----:B------:R-:W-:-:S05]  /*1ddc0*/  IADD3 R4, R2, R5, RZ ;  /* 0x0000000502047210 */ /* 0x000fca0007ffe0ff */
[----:B------:R-:W-:-:S07]  /*1ddd0*/  IMAD.MOV.U32 R13, RZ, RZ, R4 ;  /* 0x000000ffff0d7224 */ /* 0x000fce00078e0004 */
[----:B------:R-:W-:Y:S05]  /*1dde0*/  WARPSYNC.COLLECTIVE R15, `(.L_x_4905) ;  /* 0x000000000f087348 */ /* 0x000fea0003c00000 */
[----:B------:R0:W1:Y:S02]  /*1ddf0*/  SHFL.UP P6, R14, R13, R12, R11 ;  /* 0x0400000c0d0e7389 */ /* 0x00006400000c000b */
[----:B01----:R-:W-:Y:S01]  /*1de00*/  ENDCOLLECTIVE ;  /* 0x000000000000791b */ /* 0x003fe20003800000 */
.L_x_4905:
[----:B------:R-:W-:Y:S01]  /*1de10*/  IMAD.MOV.U32 R12, RZ, RZ, 0x4 ;  /* 0x00000004ff0c7424 */ /* 0x000fe200078e00ff */
[----:B------:R-:W-:-:S05]  /*1de20*/  SEL R5, R14, RZ, P2 ;  /* 0x000000ff0e057207 */ /* 0x000fca0001000000 */
[----:B------:R-:W-:-:S04]  /*1de30*/  IMAD.IADD R5, R4, 0x1, R5 ;  /* 0x0000000104057824 */ /* 0x000fc800078e0205 */
[----:B------:R-:W-:-:S07]  /*1de40*/  IMAD.MOV.U32 R13, RZ, RZ, R5 ;  /* 0x000000ffff0d7224 */ /* 0x000fce00078e0005 */
[----:B------:R-:W-:Y:S05]  /*1de50*/  WARPSYNC.COLLECTIVE R15, `(.L_x_4906) ;  /* 0x000000000f087348 */ /* 0x000fea0003c00000 */
[----:B------:R0:W1:Y:S02]  /*1de60*/  SHFL.UP P6, R14, R13, R12, R11 ;  /* 0x0400000c0d0e7389 */ /* 0x00006400000c000b */
[----:B01----:R-:W-:Y:S01]  /*1de70*/  ENDCOLLECTIVE ;  /* 0x000000000000791b */ /* 0x003fe20003800000 */
.L_x_4906:
[----:B------:R-:W-:Y:S01]  /*1de80*/  IMAD.MOV.U32 R12, RZ, RZ, 0x8 ;  /* 0x00000008ff0c7424 */ /* 0x000fe200078e00ff */
[----:B------:R-:W-:-:S05]  /*1de90*/  SEL R6, R14, RZ, P3 ;  /* 0x000000ff0e067207 */ /* 0x000fca0001800000 */
[----:B------:R-:W-:-:S04]  /*1dea0*/  IMAD.IADD R6, R5, 0x1, R6 ;  /* 0x0000000105067824 */ /* 0x000fc800078e0206 */
[----:B------:R-:W-:-:S07]  /*1deb0*/  IMAD.MOV.U32 R13, RZ, RZ, R6 ;  /* 0x000000ffff0d7224 */ /* 0x000fce00078e0006 */
[----:B------:R-:W-:Y:S05]  /*1dec0*/  WARPSYNC.COLLECTIVE R15, `(.L_x_4907) ;  /* 0x000000000f087348 */ /* 0x000fea0003c00000 */
[----:B------:R0:W1:Y:S02]  /*1ded0*/  SHFL.UP P6, R14, R13, R12, R11 ;  /* 0x0400000c0d0e7389 */ /* 0x00006400000c000b */
[----:B01----:R-:W-:Y:S01]  /*1dee0*/  ENDCOLLECTIVE ;  /* 0x000000000000791b */ /* 0x003fe20003800000 */
.L_x_4907:
[----:B------:R-:W-:Y:S01]  /*1def0*/  IMAD.MOV.U32 R12, RZ, RZ, 0x10 ;  /* 0x00000010ff0c7424 */ /* 0x000fe200078e00ff */
[----:B------:R-:W-:-:S04]  /*1df00*/  SEL R3, R14, RZ, P4 ;  /* 0x000000ff0e037207 */ /* 0x000fc80002000000 */
[----:B------:R-:W-:-:S05]  /*1df10*/  IADD3 R4, R6, R3, RZ ;  /* 0x0000000306047210 */ /* 0x000fca0007ffe0ff */
[----:B------:R-:W-:-:S07]  /*1df20*/  IMAD.MOV.U32 R13, RZ, RZ, R4 ;  /* 0x000000ffff0d7224 */ /* 0x000fce00078e0004 */
[----:B------:R-:W-:Y:S05]  /*1df30*/  WARPSYNC.COLLECTIVE R15, `(.L_x_4908) ;  /* 0x000000000f087348 */ /* 0x000fea0003c00000 */
[----:B------:R0:W1:Y:S02]  /*1df40*/  SHFL.UP P6, R14, R13, R12, R11 ;  /* 0x0400000c0d0e7389 */ /* 0x00006400000c000b */
[----:B01----:R-:W-:Y:S01]  /*1df50*/  ENDCOLLECTIVE ;  /* 0x000000000000791b */ /* 0x003fe20003800000 */
.L_x_4908:
        /* <DEDUP_REMOVED lines=8> */
.L_x_4909:
[----:B------:R-:W-:Y:S05]  /*1dfe0*/  BRA `(.L_x_4910) ;  /* 0xffffffb800707947 */ /* 0x000fea000383ffff */
.L_x_4775:
[----:B------:R-:W-:Y:S01]  /*1dff0*/  BSSY B0, `(.L_x_4911) ;  /* 0x0000008000007945 */ /* 0x000fe20003800000 */
[----:B-----5:R-:W-:Y:S01]  /*1e000*/  IMAD.MOV.U32 R13, RZ, RZ, R2 ;  /* 0x000000ffff0d7224 */ /* 0x020fe200078e0002 */
[----:B------:R-:W-:Y:S01]  /*1e010*/  MOV R11, RZ ;  /* 0x000000ff000b7202 */ /* 0x000fe20000000f00 */
[----:B------:R-:W-:Y:S02]  /*1e020*/  IMAD.MOV.U32 R12, RZ, RZ, 0x1 ;  /* 0x00000001ff0c7424 */ /* 0x000fe400078e00ff */
[----:B------:R-:W-:-:S07]  /*1e030*/  IMAD.MOV.U32 R15, RZ, RZ, -0x1 ;  /* 0xffffffffff0f7424 */ /* 0x000fce00078e00ff */
[----:B012---:R-:W-:Y:S05]  /*1e040*/  WARPSYNC.COLLECTIVE R15, `(.L_x_4912) ;  /* 0x000000000f087348 */ /* 0x007fea0003c00000 */
[----:B------:R3:W4:Y:S02]  /*1e050*/  SHFL.UP P6, R14, R13, R12, R11 ;  /* 0x0400000c0d0e7389 */ /* 0x00072400000c000b */
[----:B01234-:R-:W-:Y:S01]  /*1e060*/  ENDCOLLECTIVE ;  /* 0x000000000000791b */ /* 0x01ffe20003800000 */
.L_x_4912:
[----:B------:R-:W-:Y:S05]  /*1e070*/  BSYNC B0 ;  /* 0x0000000000007941 */ /* 0x000fea0003800000 */
.L_x_4911:
        /* <DEDUP_REMOVED lines=8> */
.L_x_4913:
[----:B------:R-:W-:Y:S01]  /*1e100*/  IMAD.MOV.U32 R12, RZ, RZ, 0x4 ;  /* 0x00000004ff0c7424 */ /* 0x000fe200078e00ff */
[----:B------:R-:W-:-:S05]  /*1e110*/  SEL R14, R14, RZ, P2 ;  /* 0x000000ff0e0e7207 */ /* 0x000fca0001000000 */
[----:B------:R-:W-:-:S04]  /*1e120*/  IMAD.IADD R3, R13, 0x1, R14 ;  /* 0x000000010d037824 */ /* 0x000fc800078e020e */
[----:B------:R-:W-:-:S07]  /*1e130*/  IMAD.MOV.U32 R13, RZ, RZ, R3 ;  /* 0x000000ffff0d7224 */ /* 0x000fce00078e0003 */
[----:B------:R-:W-:Y:S05]  /*1e140*/  WARPSYNC.COLLECTIVE R15, `(.L_x_4914) ;  /* 0x000000000f087348 */ /* 0x000fea0003c00000 */
[----:B------:R0:W1:Y:S02]  /*1e150*/  SHFL.UP P6, R14, R13, R12, R11 ;  /* 0x0400000c0d0e7389 */ /* 0x00006400000c000b */
[----:B01----:R-:W-:Y:S01]  /*1e160*/  ENDCOLLECTIVE ;  /* 0x000000000000791b */ /* 0x003fe20003800000 */
.L_x_4914:
[----:B------:R-:W-:Y:S01]  /*1e170*/  IMAD.MOV.U32 R12, RZ, RZ, 0x8 ;  /* 0x00000008ff0c7424 */ /* 0x000fe200078e00ff */
[----:B------:R-:W-:-:S04]  /*1e180*/  SEL R4, R14, RZ, P3 ;  /* 0x000000ff0e047207 */ /* 0x000fc80001800000 */
[----:B------:R-:W-:-:S05]  /*1e190*/  IADD3 R4, R3, R4, RZ ;  /* 0x0000000403047210 */ /* 0x000fca0007ffe0ff */
[----:B------:R-:W-:-:S07]  /*1e1a0*/  IMAD.MOV.U32 R13, RZ, RZ, R4 ;  /* 0x000000ffff0d7224 */ /* 0x000fce00078e0004 */
[----:B------:R-:W-:Y:S05]  /*1e1b0*/  WARPSYNC.COLLECTIVE R15, `(.L_x_4915) ;  /* 0x000000000f087348 */ /* 0x000fea0003c00000 */
[----:B------:R0:W1:Y:S02]  /*1e1c0*/  SHFL.UP P6, R14, R13, R12, R11 ;  /* 0x0400000c0d0e7389 */ /* 0x00006400000c000b */
[----:B01----:R-:W-:Y:S01]  /*1e1d0*/  ENDCOLLECTIVE ;  /* 0x000000000000791b */ /* 0x003fe20003800000 */
.L_x_4915:
[----:B------:R-:W-:Y:S01]  /*1e1e0*/  IMAD.MOV.U32 R12, RZ, RZ, 0x10 ;  /* 0x00000010ff0c7424 */ /* 0x000fe200078e00ff */
[----:B------:R-:W-:-:S05]  /*1e1f0*/  SEL R5, R14, RZ, P4 ;  /* 0x000000ff0e057207 */ /* 0x000fca0002000000 */
[----:B------:R-:W-:-:S04]  /*1e200*/  IMAD.IADD R5, R4, 0x1, R5 ;  /* 0x0000000104057824 */ /* 0x000fc800078e0205 */
[----:B------:R-:W-:-:S07]  /*1e210*/  IMAD.MOV.U32 R13, RZ, RZ, R5 ;  /* 0x000000ffff0d7224 */ /* 0x000fce00078e0005 */
[----:B------:R-:W-:Y:S05]  /*1e220*/  WARPSYNC.COLLECTIVE R15, `(.L_x_4916) ;  /* 0x000000000f087348 */ /* 0x000fea0003c00000 */
[----:B------:R0:W1:Y:S02]  /*1e230*/  SHFL.UP P6, R14, R13, R12, R11 ;  /* 0x0400000c0d0e7389 */ /* 0x00006400000c000b */
[----:B01----:R-:W-:Y:S01]  /*1e240*/  ENDCOLLECTIVE ;  /* 0x000000000000791b */ /* 0x003fe20003800000 */
.L_x_4916:
[----:B------:R-:W-:Y:S01]  /*1e250*/  IMAD.MOV.U32 R12, RZ, RZ, 0x1f ;  /* 0x0000001fff0c7424 */ /* 0x000fe200078e00ff */
[----:B------:R-:W-:Y:S02]  /*1e260*/  MOV R11, 0x1f ;  /* 0x0000001f000b7802 */ /* 0x000fe40000000f00 */
[----:B------:R-:W-:-:S05]  /*1e270*/  SEL R14, R14, RZ, P5 ;  /* 0x000000ff0e0e7207 */ /* 0x000fca0002800000 */
[----:B------:R-:W-:-:S04]  /*1e280*/  IMAD.IADD R3, R5, 0x1, R14 ;  /* 0x0000000105037824 */ /* 0x000fc800078e020e */
[----:B------:R-:W-:-:S07]  /*1e290*/  IMAD.MOV.U32 R13, RZ, RZ, R3 ;  /* 0x000000ffff0d7224 */ /* 0x000fce00078e0003 */
[----:B------:R-:W-:Y:S05]  /*1e2a0*/  WARPSYNC.COLLECTIVE R15, `(.L_x_4917) ;  /* 0x000000000f087348 */ /* 0x000fea0003c00000 */
[----:B------:R0:W1:Y:S02]  /*1e2b0*/  SHFL.IDX P6, R14, R13, R12, R11 ;  /* 0x0000000c0d0e7389 */ /* 0x00006400000c000b */
[----:B01----:R-:W-:Y:S01]  /*1e2c0*/  ENDCOLLECTIVE ;  /* 0x000000000000791b */ /* 0x003fe20003800000 */
.L_x_4917:
[----:B------:R-:W-:Y:S05]  /*1e2d0*/  BRA `(.L_x_4918) ;  /* 0xffffffb800507947 */ /* 0x000fea000383ffff */
.L_x_4777:
[----:B------:R-:W-:Y:S01]  /*1e2e0*/  BSSY B0, `(.L_x_4919) ;  /* 0x0000006000007945 */ /* 0x000fe20003800000 */
[----:B------:R-:W-:Y:S01]  /*1e2f0*/  PLOP3.LUT P6, PT, P6, PT, PT, 0x8, 0x0 ;  /* 0x000000000000781c */ /* 0x000fe200037ce170 */
[----:B------:R-:W-:-:S12]  /*1e300*/  IMAD.MOV.U32 R15, RZ, RZ, -0x1 ;  /* 0xffffffffff0f7424 */ /* 0x000fd800078e00ff */
[----:B01----:R-:W-:Y:S05]  /*1e310*/  WARPSYNC.COLLECTIVE R15, `(.L_x_4920) ;  /* 0x000000000f087348 */ /* 0x003fea0003c00000 */
[----:B------:R-:W-:Y:S01]  /*1e320*/  VOTE.ANY R14, PT, P6 ;  /* 0x00000000000e7806 */ /* 0x000fe200030e0100 */
[----:B01----:R-:W-:Y:S06]  /*1e330*/  ENDCOLLECTIVE ;  /* 0x000000000000791b */ /* 0x003fec0003800000 */
.L_x_4920:
[----:B------:R-:W-:Y:S05]  /*1e340*/  BSYNC B0 ;  /* 0x0000000000007941 */ /* 0x000fea0003800000 */
.L_x_4919:
        /* <DEDUP_REMOVED lines=9> */
.L_x_4921:
[----:B------:R-:W-:Y:S01]  /*1e3e0*/  IMAD.MOV.U32 R17, RZ, RZ, R14 ;  /* 0x000000ffff117224 */ /* 0x000fe200078e000e */
[----:B------:R-:W-:Y:S06]  /*1e3f0*/  BRA `(.L_x_4922) ;  /* 0xffffffb800407947 */ /* 0x000fec000383ffff */
.L_x_4779:
[----:B------:R-:W-:Y:S01]  /*1e400*/  BSSY B0, `(.L_x_4923) ;  /* 0x0000007000007945 */ /* 0x000fe20003800000 */
[----:B------:R-:W-:Y:S01]  /*1e410*/  IMAD.MOV.U32 R13, RZ, RZ, R3 ;  /* 0x000000ffff0d7224 */ /* 0x000fe200078e0003 */
[----:B------:R-:W-:Y:S01]  /*1e420*/  MOV R11, 0x1f ;  /* 0x0000001f000b7802 */ /* 0x000fe20000000f00 */
[----:B------:R-:W-:-:S07]  /*1e430*/  IMAD.MOV.U32 R15, RZ, RZ, -0x1 ;  /* 0xffffffffff0f7424 */ /* 0x000fce00078e00ff */
[----:B0123--:R-:W-:Y:S05]  /*1e440*/  WARPSYNC.COLLECTIVE R15, `(.L_x_4924) ;  /* 0x000000000f087348 */ /* 0x00ffea0003c00000 */
[----:B------:R4:W0:Y:S02]  /*1e450*/  SHFL.IDX P6, R14, R13, R12, R11 ;  /* 0x0000000c0d0e7389 */ /* 0x00082400000c000b */
[----:B01234-:R-:W-:Y:S01]  /*1e460*/  ENDCOLLECTIVE ;  /* 0x000000000000791b */ /* 0x01ffe20003800000 */
.L_x_4924:
[----:B------:R-:W-:Y:S05]  /*1e470*/  BSYNC B0 ;  /* 0x0000000000007941 */ /* 0x000fea0003800000 */
.L_x_4923:
[----:B------:R-:W-:Y:S01]  /*1e480*/  IMAD.MOV.U32 R6, RZ, RZ, R14 ;  /* 0x000000ffff067224 */ /* 0x000fe200078e000e */
[----:B------:R-:W-:Y:S06]  /*1e490*/  BRA `(.L_x_4778) ;  /* 0xffffffb800347947 */ /* 0x000fec000383ffff */
.L_x_4783:
[----:B0-----:R0:W1:Y:S02]  /*1e4a0*/  SYNCS.PHASECHK.TRANS64.TRYWAIT P0, [R4+URZ+0x28c20], R0 ;  /* 0x028c2000040075a7 */ /* 0x001064000800017f */
[----:B-1----:R-:W-:Y:S05]  /*1e4b0*/  @!P0 NANOSLEEP.SYNCS 0x989680 ;  /* 0x009896800000895d */ /* 0x002fea0003900000 */
[----:B------:R-:W1:Y:S02]  /*1e4c0*/  @!P0 SYNCS.PHASECHK.TRANS64 P0, [R4+URZ+0x28c20], R0 ;  /* 0x028c2000040085a7 */ /* 0x000e64000800007f */
[----:B-1----:R-:W-:Y:S05]  /*1e4d0*/  @!P0 BRA `(.L_x_4783) ;  /* 0xfffffffc00f08947 */ /* 0x002fea000383ffff */
[----:B------:R-:W-:Y:S05]  /*1e4e0*/  BRA `(.L_x_4925) ;  /* 0xffffffbc00ac7947 */ /* 0x000fea000383ffff */
.L_x_4784:
        /* <DEDUP_REMOVED lines=11> */
.L_x_4927:
[----:B------:R-:W-:Y:S05]  /*1e5a0*/  BSYNC B0 ;  /* 0x0000000000007941 */ /* 0x000fea0003800000 */
.L_x_4926:
[----:B------:R-:W-:Y:S05]  /*1e5b0*/  BRA `(.L_x_4928) ;  /* 0xffffffbc00947947 */ /* 0x000fea000383ffff */
.L_x_4785:
[----:B------:R-:W-:Y:S01]  /*1e5c0*/  BSSY B0, `(.L_x_4929) ;  /* 0x0000006000007945 */ /* 0x000fe20003800000 */
[----:B------:R-:W-:-:S07]  /*1e5d0*/  IMAD.MOV.U32 R15, RZ, RZ, -0x1 ;  /* 0xffffffffff0f7424 */ /* 0x000fce00078e00ff */
[----:B0-234-:R-:W-:Y:S05]  /*1e5e0*/  WARPSYNC.COLLECTIVE R15, `(.L_x_4930) ;  /* 0x000000000f0c7348 */ /* 0x01dfea0003c00000 */
[----:B------:R-:W-:Y:S02]  /*1e5f0*/  ELECT P6, UR62, PT ;  /* 0x00000000003e782f */ /* 0x000fe400038c0000 */
[----:B------:R-:W-:Y:S01]  /*1e600*/  MOV R14, UR62 ;  /* 0x0000003e000e7c02 */ /* 0x000fe20008000f00 */
[----:B0-234-:R-:W-:Y:S10]  /*1e610*/  ENDCOLLECTIVE ;  /* 0x000000000000791b */ /* 0x01dff40003800000 */
.L_x_4930:
[----:B------:R-:W-:Y:S05]  /*1e620*/  BSYNC B0 ;  /* 0x0000000000007941 */ /* 0x000fea0003800000 */
.L_x_4929:
[----:B------:R-:W-:Y:S05]  /*1e630*/  BRA `(.L_x_4931) ;  /* 0xffffffbc00887947 */ /* 0x000fea000383ffff */
.L_x_4787:
[----:B0-----:R0:W1:Y:S02]  /*1e640*/  SYNCS.PHASECHK.TRANS64.TRYWAIT P1, [R5+URZ+0x28c40], R0 ;  /* 0x028c4000050075a7 */ /* 0x001064000802017f */
[----:B-1----:R-:W-:Y:S05]  /*1e650*/  @!P1 NANOSLEEP.SYNCS 0x989680 ;  /* 0x009896800000995d */ /* 0x002fea0003900000 */
[----:B------:R-:W1:Y:S02]  /*1e660*/  @!P1 SYNCS.PHASECHK.TRANS64 P1, [R5+URZ+0x28c40], R0 ;  /* 0x028c4000050095a7 */ /* 0x000e64000802007f */
[----:B-1----:R-:W-:Y:S05]  /*1e670*/  @!P1 BRA `(.L_x_4787) ;  /* 0xfffffffc00f09947 */ /* 0x002fea000383ffff */
[----:B------:R-:W-:Y:S05]  /*1e680*/  BRA `(.L_x_4932) ;  /* 0xffffffbc00a47947 */ /* 0x000fea000383ffff */
.L_x_4789:
[----:B-1----:R1:W0:Y:S02]  /*1e690*/  SYNCS.PHASECHK.TRANS64.TRYWAIT P1, [R25+URZ+0x28c40], R2 ;  /* 0x028c4002190075a7 */ /* 0x002224000802017f */
[----:B0-----:R-:W-:Y:S05]  /*1e6a0*/  @!P1 NANOSLEEP.SYNCS 0x989680 ;  /* 0x009896800000995d */ /* 0x001fea0003900000 */
[----:B------:R-:W0:Y:S02]  /*1e6b0*/  @!P1 SYNCS.PHASECHK.TRANS64 P1, [R25+URZ+0x28c40], R2 ;  /* 0x028c4002190095a7 */ /* 0x000e24000802007f */
[----:B0-----:R-:W-:Y:S05]  /*1e6c0*/  @!P1 BRA `(.L_x_4789) ;  /* 0xfffffffc00f09947 */ /* 0x001fea000383ffff */
[----:B------:R-:W-:Y:S05]  /*1e6d0*/  BRA `(.L_x_4933) ;  /* 0xffffffbc00b07947 */ /* 0x000fea000383ffff */
.L_x_4791:
[----:B------:R0:W0:Y:S02]  /*1e6e0*/  SYNCS.PHASECHK.TRANS64.TRYWAIT P1, [R5+URZ+0x28c60], R0 ;  /* 0x028c6000050075a7 */ /* 0x000024000802017f */
[----:B0-----:R-:W-:Y:S05]  /*1e6f0*/  @!P1 NANOSLEEP.SYNCS 0x989680 ;  /* 0x009896800000995d */ /* 0x001fea0003900000 */
[----:B------:R-:W0:Y:S02]  /*1e700*/  @!P1 SYNCS.PHASECHK.TRANS64 P1, [R5+URZ+0x28c60], R0 ;  /* 0x028c6000050095a7 */ /* 0x000e24000802007f */
[----:B0-----:R-:W-:Y:S05]  /*1e710*/  @!P1 BRA `(.L_x_4791) ;  /* 0xfffffffc00f09947 */ /* 0x001fea000383ffff */
[----:B------:R-:W-:Y:S05]  /*1e720*/  BRA `(.L_x_4934) ;  /* 0xffffffbc00ac7947 */ /* 0x000fea000383ffff */
.L_x_4935:
        /* <DEDUP_REMOVED lines=13> */
.L_x_5648:


//--------------------- .text._ZN7cutlass13device_kernelIN5flash11enable_sm90INS1_16FlashAttnFwdSm90INS1_25CollectiveMainloopFwdSm90ILi2EN4cute5tupleIJNS5_1CILi1EEES8_S8_EEENS6_IJNS7_ILi64EEESA_SA_EEELi512ENS_6half_tEfNS_4arch4Sm90ELb1ELb0ELb0ELb1ELb1ELb0ELb1ELb0ELb0ELb1ELb0ELb0EEENS1_21CollectiveEpilogueFwdINS6_IJSA_NS7_ILi512EEESA_EEES9_SC_SE_Li256ELb1ELb1ELb0ELb0EEENS1_36VarlenDynamicPersistentTileSchedulerILi64ELi64ELi256ELi128ELb0ELb1ELb1ELb1ELb1ELb1EEEEEEEEEvNT_6ParamsE --------------------------
	.section	.text._ZN7cutlass13device_kernelIN5flash11enable_sm90INS1_16FlashAttnFwdSm90INS1_25CollectiveMainloopFwdSm90ILi2EN4cute5tupleIJNS5_1CILi1EEES8_S8_EEENS6_IJNS7_ILi64EEESA_SA_EEELi512ENS_6half_tEfNS_4arch4Sm90ELb1ELb0ELb0ELb1ELb1ELb0ELb1ELb0ELb0ELb1ELb0ELb0EEENS1_21CollectiveEpilogueFwdINS6_IJSA_NS7_ILi512EEESA_EEES9_SC_SE_Li256ELb1ELb1ELb0ELb0EEENS1_36VarlenDynamicPersistentTileSchedulerILi64ELi64ELi256ELi128ELb0ELb1ELb1ELb1ELb1ELb1EEEEEEEEEvNT_6ParamsE,"ax",@progbits
	.align	128
.text._ZN7cutlass13device_kernelIN5flash11enable_sm90INS1_16FlashAttnFwdSm90INS1_25CollectiveMainloopFwdSm90ILi2EN4cute5tupleIJNS5_1CILi1EEES8_S8_EEENS6_IJNS7_ILi64EEESA_SA_EEELi512ENS_6half_tEfNS_4arch4Sm90ELb1ELb0ELb0ELb1ELb1ELb0ELb1ELb0ELb0ELb1ELb0ELb0EEENS1_21CollectiveEpilogueFwdINS6_IJSA_NS7_ILi512EEESA_EEES9_SC_SE_Li256ELb1ELb1ELb0ELb0EEENS1_36VarlenDynamicPersistentTileSchedulerILi64ELi64ELi256ELi128ELb0ELb1ELb1ELb1ELb1ELb1EEEEEEEEEvNT_6ParamsE:
        .type           _ZN7cutlass13device_kernelIN5flash11enable_sm90INS1_16FlashAttnFwdSm90INS1_25CollectiveMainloopFwdSm90ILi2EN4cute5tupleIJNS5_1CILi1EEES8_S8_EEENS6_IJNS7_ILi64EEESA_SA_EEELi512ENS_6half_tEfNS_4arch4Sm90ELb1ELb0ELb0ELb1ELb1ELb0ELb1ELb0ELb0ELb1ELb0ELb0EEENS1_21CollectiveEpilogueFwdINS6_IJSA_NS7_ILi512EEESA_EEES9_SC_SE_Li256ELb1ELb1ELb0ELb0EEENS1_36VarlenDynamicPersistentTileSchedulerILi64ELi64ELi256ELi128ELb0ELb1ELb1ELb1ELb1ELb1EEEEEEEEEvNT_6ParamsE,@function
        .size           _ZN7cutlass13device_kernelIN5flash11enable_sm90INS1_16FlashAttnFwdSm90INS1_25CollectiveMainloopFwdSm90ILi2EN4cute5tupleIJNS5_1CILi1EEES8_S8_EEENS6_IJNS7_ILi64EEESA_SA_EEELi512ENS_6half_tEfNS_4arch4Sm90ELb1ELb0ELb0ELb1ELb1ELb0ELb1ELb0ELb0ELb1ELb0ELb0EEENS1_21CollectiveEpilogueFwdINS6_IJSA_NS7_ILi512EEESA_EEES9_SC_SE_Li256ELb1ELb1ELb0ELb0EEENS1_36VarlenDynamicPersistentTileSchedulerILi64ELi64ELi256ELi128ELb0ELb1ELb1ELb1ELb1ELb1EEEEEEEEEvNT_6ParamsE,(.L_x_5649 - _ZN7cutlass13device_kernelIN5flash11enable_sm90INS1_16FlashAttnFwdSm90INS1_25CollectiveMainloopFwdSm90ILi2EN4cute5tupleIJNS5_1CILi1EEES8_S8_EEENS6_IJNS7_ILi64EEESA_SA_EEELi512ENS_6half_tEfNS_4arch4Sm90ELb1ELb0ELb0ELb1ELb1ELb0ELb1ELb0ELb0ELb1ELb0ELb0EEENS1_21CollectiveEpilogueFwdINS6_IJSA_NS7_ILi512EEESA_EEES9_SC_SE_Li256ELb1ELb1ELb0ELb0EEENS1_36VarlenDynamicPersistentTileSchedulerILi64ELi64ELi256ELi128ELb0ELb1ELb1ELb1ELb1ELb1EEEEEEEEEvNT_6ParamsE)
        .other          _ZN7cutlass13device_kernelIN5flash11enable_sm90INS1_16FlashAttnFwdSm90INS1_25CollectiveMainloopFwdSm90ILi2EN4cute5tupleIJNS5_1CILi1EEES8_S8_EEENS6_IJNS7_ILi64EEESA_SA_EEELi512ENS_6half_tEfNS_4arch4Sm90ELb1ELb0ELb0ELb1ELb1ELb0ELb1ELb0ELb0ELb1ELb0ELb0EEENS1_21CollectiveEpilogueFwdINS6_IJSA_NS7_ILi512EEESA_EEES9_SC_SE_Li256ELb1ELb1ELb0ELb0EEENS1_36VarlenDynamicPersistentTileSchedulerILi64ELi64ELi256ELi128ELb0ELb1ELb1ELb1ELb1ELb1EEEEEEEEEvNT_6ParamsE,@"STO_CUDA_ENTRY STV_DEFAULT"
_ZN7cutlass13device_kernelIN5flash11enable_sm90INS1_16FlashAttnFwdSm90INS1_25CollectiveMainloopFwdSm90ILi2EN4cute5tupleIJNS5_1CILi1EEES8_S8_EEENS6_IJNS7_ILi64EEESA_SA_EEELi512ENS_6half_tEfNS_4arch4Sm90ELb1ELb0ELb0ELb1ELb1ELb0ELb1ELb0ELb0ELb1ELb0ELb0EEENS1_21CollectiveEpilogueFwdINS6_IJSA_NS7_ILi512EEESA_EEES9_SC_SE_Li256ELb1ELb1ELb0ELb0EEENS1_36VarlenDynamicPersistentTileSchedulerILi64ELi64ELi256ELi128ELb0ELb1ELb1ELb1ELb1ELb1EEEEEEEEEvNT_6ParamsE:
        /* <DEDUP_REMOVED lines=43> */
.L_x_4936:
        /* <DEDUP_REMOVED lines=22> */
.L_x_4937:
        /* <DEDUP_REMOVED lines=18> */
.L_x_4938:
        /* <DEDUP_REMOVED lines=22> */
.L_x_4939:
        /* <DEDUP_REMOVED lines=23> */
.L_x_4940:
        /* <DEDUP_REMOVED lines=8> */
.L_x_4942:
[----:B------:R-:W-:-:S08]  /*0880*/  NOP ;  /* 0x0000000000007918 */ /* 0x000fd00000000000 */
[----:B------:R-:W0:Y:S02]  /*0890*/  USETMAXREG.TRY_ALLOC.CTAPOOL UP0, 0xe8 ;  /* 0x000000e8000079c8 */ /* 0x000e240008000600 */
[----:B0-----:R-:W-:-:S13]  /*08a0*/  PLOP3.LUT P0, PT, PT, PT, UP0, 0x80, 0x0 ;  /* 0x000000000000781c */ /* 0x001fda0003f0f008 */
[----:B------:R-:W-:Y:S05]  /*08b0*/  @!P0 BRA `(.L_x_4942) ;  /* 0xfffffffc00f08947 */ /* 0x000fea000383ffff */
[----:B------:R-:W0:Y:S01]  /*08c0*/  S2R R2, SR_TID.X ;  /* 0x0000000000027919 */ /* 0x000e220000002100 */
[----:B------:R-:W-:Y:S01]  /*08d0*/  MOV R17, 0x400 ;  /* 0x0000040000117802 */ /* 0x000fe20000000f00 */
[----:B------:R-:W-:Y:S01]  /*08e0*/  ULDC UR4, c[0x0][0xd3c] ;  /* 0x00034f0000047ab9 */ /* 0x000fe20000000800 */
[----:B------:R-:W1:Y:S01]  /*08f0*/  S2R R202, SR_CgaCtaId ;  /* 0x0000000000ca7919 */ /* 0x000e620000008800 */
[----:B0-----:R-:W-:-:S04]  /*0900*/  LOP3.LUT R0, R2, 0xffffff80, RZ, 0xc0, !PT ;  /* 0xffffff8002007812 */ /* 0x001fc800078ec0ff */
[----:B------:R-:W-:Y:S02]  /*0910*/  ISETP.NE.AND P0, PT, R0, 0x80, PT ;  /* 0x000000800000780c */ /* 0x000fe40003f05270 */
[----:B-1----:R-:W-:-:S11]  /*0920*/  LEA R17, R202, R17, 0x18 ;  /* 0x00000011ca117211 */ /* 0x002fd600078ec0ff */
[----:B------:R-:W-:Y:S06]  /*0930*/  @!P0 BAR.ARV 0x8, 0x100 ;  /* 0x0204000000008b1d */ /* 0x000fec0000002000 */
[----:B------:R-:W-:-:S13]  /*0940*/  ISETP.GE.U32.AND P0, PT, R2, 0x100, PT ;  /* 0x000001000200780c */ /* 0x000fda0003f06070 */
[----:B------:R-:W-:Y:S08]  /*0950*/  @P0 BAR.ARV 0xf, 0x100 ;  /* 0x03c4000000000b1d */ /* 0x000ff00000002000 */
[----:B------:R-:W-:Y:S06]  /*0960*/  BAR.SYNC.DEFER_BLOCKING 0x5, 0x180 ;  /* 0x0146000000007b1d */ /* 0x000fec0000010000 */
[----:B------:R-:W0:Y:S02]  /*0970*/  LDS.128 R12, [R17+0x388d0] ;  /* 0x0388d000110c7984 */ /* 0x000e240000000c00 */
        /* <DEDUP_REMOVED lines=15> */
[----:B------:R-:W-:-:S03]  /*0a70*/  LEA.HI R4, R3, R2, RZ, 0x1 ;  /* 0x0000000203047211 */ /* 0x000fc600078f08ff */
[----:B------:R-:W-:Y:S01]  /*0a80*/  IMAD.IADD R6, R205, 0x1, -R6 ;  /* 0x00000001cd067824 */ /* 0x000fe200078e0a06 */
[----:B------:R-:W-:Y:S02]  /*0a90*/  LOP3.LUT R5, R4, 0x1ffffffe, RZ, 0xc0, !PT ;  /* 0x1ffffffe04057812 */ /* 0x000fe400078ec0ff */
[----:B------:R-:W-:-:S03]  /*0aa0*/  LEA.HI R4, R0, R205, RZ, 0x5 ;  /* 0x000000cd00047211 */ /* 0x000fc600078f28ff */
[----:B------:R-:W-:Y:S01]  /*0ab0*/  IMAD.IADD R8, R2, 0x1, -R5 ;  /* 0x0000000102087824 */ /* 0x000fe200078e0a05 */
[-C--:B------:R-:W-:Y:S02]  /*0ac0*/  LEA.HI R2, R0, R205.reuse, RZ, 0x7 ;  /* 0x000000cd00027211 */ /* 0x080fe400078f38ff */
[--C-:B------:R-:W-:Y:S01]  /*0ad0*/  SHF.R.S32.HI R10, RZ, 0x5, R4.reuse ;  /* 0x00000005ff0a7819 */ /* 0x100fe20000011404 */
[----:B------:R-:W-:Y:S01]  /*0ae0*/  IMAD.SHL.U32 R8, R8, 0x8, RZ ;  /* 0x0000000808087824 */ /* 0x000fe200078e00ff */
[----:B------:R-:W-:Y:S02]  /*0af0*/  SHF.R.S32.HI R3, RZ, 0x1f, R4 ;  /* 0x0000001fff037819 */ /* 0x000fe40000011404 */
        /* <DEDUP_REMOVED lines=13> */
[-C--:B------:R-:W-:Y:S01]  /*0bd0*/  LEA.HI R5, R3, R4.reuse, RZ, 0x2 ;  /* 0x0000000403057211 */ /* 0x080fe200078f10ff */
[----:B------:R-:W-:Y:S01]  /*0be0*/  IMAD R203, R11, 0x10, R14 ;  /* 0x000000100bcb7824 */ /* 0x000fe200078e020e */
[C---:B------:R-:W-:Y:S01]  /*0bf0*/  LOP3.LUT R9, R7.reuse, 0xfffffff8, RZ, 0xc0, !PT ;  /* 0xfffffff807097812 */ /* 0x040fe200078ec0ff */
[----:B------:R-:W-:Y:S01]  /*0c00*/  IMAD.SHL.U32 R7, R7, 0x40, RZ ;  /* 0x0000004007077824 */ /* 0x000fe200078e00ff */
[----:B------:R-:W-:Y:S01]  /*0c10*/  LOP3.LUT R11, R5, 0x7ffffffc, RZ, 0xc0, !PT ;  /* 0x7ffffffc050b7812 */ /* 0x000fe200078ec0ff */
[----:B------:R-:W-:Y:S01]  /*0c20*/  IMAD.U32 R203, R203, 0x40, R8 ;  /* 0x00000040cbcb7824 */ /* 0x000fe200078e0008 */
[----:B------:R-:W-:Y:S01]  /*0c30*/  LOP3.LUT R0, R198, 0xfffffff8, RZ, 0xc0, !PT ;  /* 0xfffffff8c6007812 */ /* 0x000fe200078ec0ff */
[----:B------:R-:W-:Y:S01]  /*0c40*/  IMAD.IADD R9, R6, 0x1, -R9 ;  /* 0x0000000106097824 */ /* 0x000fe200078e0a09 */
[----:B------:R-:W-:Y:S01]  /*0c50*/  LEA.HI R6, R3, R4, RZ, 0x5 ;  /* 0x0000000403067211 */ /* 0x000fe200078f28ff */
[----:B------:R-:W-:Y:S01]  /*0c60*/  IMAD.IADD R11, R4, 0x1, -R11 ;  /* 0x00000001040b7824 */ /* 0x000fe200078e0a0b */
[--C-:B------:R-:W-:Y:S01]  /*0c70*/  SHF.R.S32.HI R3, RZ, 0x2, R5.reuse ;  /* 0x00000002ff037819 */ /* 0x100fe20000011405 */
[----:B------:R-:W-:Y:S01]  /*0c80*/  IMAD.IADD R197, R205, 0x1, -R0 ;  /* 0x00000001cdc57824 */ /* 0x000fe200078e0a00 */
[----:B------:R-:W-:Y:S01]  /*0c90*/  SHF.R.S32.HI R4, RZ, 0x1f, R5 ;  /* 0x0000001fff047819 */ /* 0x000fe20000011405 */
[----:B------:R-:W-:Y:S01]  /*0ca0*/  IMAD.SHL.U32 R5, R9, 0x40, RZ ;  /* 0x0000004009057824 */ /* 0x000fe200078e00ff */
[----:B------:R-:W-:Y:S01]  /*0cb0*/  LOP3.LUT R7, R7, 0x7ffffe00, RZ, 0xc0, !PT ;  /* 0x7ffffe0007077812 */ /* 0x000fe200078ec0ff */
[----:B------:R-:W-:Y:S01]  /*0cc0*/  IMAD.SHL.U32 R23, R197, 0x8, RZ ;  /* 0x00000008c5177824 */ /* 0x000fe200078e00ff */
[----:B------:R-:W-:Y:S01]  /*0cd0*/  LEA.HI R4, R4, R3, RZ, 0x3 ;  /* 0x0000000304047211 */ /* 0x000fe200078f18ff */
[----:B------:R-:W-:Y:S01]  /*0ce0*/  IMAD.SHL.U32 R18, R11, 0x2, RZ ;  /* 0x000000020b127824 */ /* 0x000fe200078e00ff */
[----:B------:R-:W-:Y:S01]  /*0cf0*/  LOP3.LUT R5, R5, 0x1c0, RZ, 0xc0, !PT ;  /* 0x000001c005057812 */ /* 0x000fe200078ec0ff */
[----:B------:R-:W-:Y:S01]  /*0d00*/  IMAD R7, R10, 0x400, R7 ;  /* 0x000004000a077824 */ /* 0x000fe200078e0207 */
[----:B------:R-:W-:Y:S01]  /*0d10*/  R2P PR, R9, 0x6 ;  /* 0x0000000609007804 */ /* 0x000fe20000000000 */
[----:B------:R-:W-:Y:S01]  /*0d20*/  VIADD R196, R23, 0x40 ;  /* 0x0000004017c47836 */ /* 0x000fe20000000000 */
[----:B------:R-:W-:Y:S01]  /*0d30*/  LOP3.LUT R8, R5, 0x8, R8, 0xf8, !PT ;  /* 0x0000000805087812 */ /* 0x000fe200078ef808 */
[C---:B------:R-:W-:Y:S01]  /*0d40*/  VIADD R195, R23.reuse, 0x80 ;  /* 0x0000008017c37836 */ /* 0x040fe20000000000 */
[----:B------:R-:W-:Y:S01]  /*0d50*/  SHF.R.U32.HI R5, RZ, 0x3, R5 ;  /* 0x00000003ff057819 */ /* 0x000fe20000011605 */
[C---:B------:R-:W-:Y:S01]  /*0d60*/  VIADD R194, R23.reuse, 0xc0 ;  /* 0x000000c017c27836 */ /* 0x040fe20000000000 */
        /* <DEDUP_REMOVED lines=8> */
[----:B------:R-:W-:Y:S01]  /*0df0*/  LOP3.LUT R13, R13, 0x1ffffffe, RZ, 0xc0, !PT ;  /* 0x1ffffffe0d0d7812 */ /* 0x000fe200078ec0ff */
[----:B------:R-:W-:Y:S01]  /*0e00*/  IMAD.IADD R3, R3, 0x1, -R4 ;  /* 0x0000000103037824 */ /* 0x000fe200078e0a04 */
[----:B------:R-:W-:Y:S01]  /*0e10*/  SHF.R.S32.HI R6, RZ, 0x5, R6 ;  /* 0x00000005ff067819 */ /* 0x000fe20000011406 */
[----:B------:R-:W-:Y:S01]  /*0e20*/  IMAD R187, R8, 0x2, R17 ;  /* 0x0000000208bb7824 */ /* 0x000fe200078e0211 */
[----:B------:R-:W-:Y:S01]  /*0e30*/  LOP3.LUT R0, R2, 0xfffffe, RZ, 0xc0, !PT ;  /* 0x00fffffe02007812 */ /* 0x000fe200078ec0ff */
[----:B------:R-:W-:Y:S01]  /*0e40*/  VIADD R200, R23, 0x1c0 ;  /* 0x000001c017c87836 */ /* 0x000fe20000000000 */
[----:B------:R-:W-:Y:S01]  /*0e50*/  SEL R189, R189, 0xffffffc0, !P2 ;  /* 0xffffffc0bdbd7807 */ /* 0x000fe20005000000 */
[C---:B------:R-:W-:Y:S01]  /*0e60*/  VIADD R190, R187.reuse, 0x36400 ;  /* 0x00036400bbbe7836 */ /* 0x040fe20000000000 */
[----:B------:R-:W-:Y:S01]  /*0e70*/  SHF.R.S32.HI R198, RZ, 0x3, R198 ;  /* 0x00000003ffc67819 */ /* 0x000fe200000114c6 */
[----:B------:R-:W-:Y:S01]  /*0e80*/  VIADD R188, R187, 0x36420 ;  /* 0x00036420bbbc7836 */ /* 0x000fe20000000000 */
[----:B------:R-:W-:Y:S01]  /*0e90*/  SHF.R.S32.HI R212, RZ, 0x1f, R196 ;  /* 0x0000001fffd47819 */ /* 0x000fe200000114c4 */
[----:B------:R-:W-:Y:S01]  /*0ea0*/  IMAD.IADD R13, R12, 0x1, -R13 ;  /* 0x000000010c0d7824 */ /* 0x000fe200078e0a0d */
        /* <DEDUP_REMOVED lines=9> */
[----:B------:R-:W-:Y:S01]  /*0f40*/  IMAD.MOV.U32 R7, RZ, RZ, R15 ;  /* 0x000000ffff077224 */ /* 0x000fe200078e000f */
[----:B------:R-:W-:Y:S01]  /*0f50*/  SHF.R.S32.HI R206, RZ, 0x1f, R200 ;  /* 0x0000001fffce7819 */ /* 0x000fe200000114c8 */
[----:B------:R-:W-:-:S02]  /*0f60*/  IMAD.MOV.U32 R2, RZ, RZ, RZ ;  /* 0x000000ffff027224 */ /* 0x000fc400078e00ff */
[----:B------:R-:W-:Y:S02]  /*0f70*/  IMAD.SHL.U32 R184, R0, 0x100, RZ ;  /* 0x0000010000b87824 */ /* 0x000fe400078e00ff */
[----:B------:R-:W-:Y:S02]  /*0f80*/  IMAD R191, R13, 0x8, R22 ;  /* 0x000000080dbf7824 */ /* 0x000fe400078e0216 */
[----:B------:R-:W-:-:S07]  /*0f90*/  IMAD.IADD R189, R189, 0x1, R188 ;  /* 0x00000001bdbd7824 */ /* 0x000fce00078e02bc */
.L_x_5001:
[----:B0-2-4-:R-:W0:Y:S01]  /*0fa0*/  LDC.64 R4, c[0x0][0xd88] ;  /* 0x00036200ff047b82 */ /* 0x015e220000000a00 */
[----:B------:R-:W-:Y:S01]  /*0fb0*/  ULDC.64 UR8, c[0x0][0xb20] ;  /* 0x0002c80000087ab9 */ /* 0x000fe20000000a00 */
[----:B------:R-:W-:-:S06]  /*0fc0*/  ULDC.64 UR10, c[0x0][0xb10] ;  /* 0x0002c400000a7ab9 */ /* 0x000fcc0000000a00 */
[----:B-1-3--:R-:W1:Y:S08]  /*0fd0*/  LDC.64 R8, c[0x0][0x418] ;  /* 0x00010600ff087b82 */ /* 0x00ae700000000a00 */
[----:B------:R-:W2:Y:S01]  /*0fe0*/  LDC R0, c[0x0][0x424] ;  /* 0x00010900ff007b82 */ /* 0x000ea20000000800 */
[----:B0-----:R-:W-:-:S07]  /*0ff0*/  IMAD.WIDE R4, R7, 0x4, R4 ;  /* 0x0000000407047825 */ /* 0x001fce00078e0204 */
[----:B------:R-:W0:Y:S01]  /*1000*/  LDC R11, c[0x0][0x2f0] ;  /* 0x0000bc00ff0b7b82 */ /* 0x000e220000000800 */
[----:B------:R-:W3:Y:S01]  /*1010*/  LDG.E R4, desc[UR44][R4.64] ;  /* 0x0000002c04047981 */ /* 0x000ee2000c1e1900 */
[----:B------:R-:W-:Y:S01]  /*1020*/  UISETP.NE.U32.AND UP0, UPT, UR8, URZ, UPT ;  /* 0x0000003f0800728c */ /* 0x000fe2000bf05070 */
[----:B------:R-:W-:Y:S01]  /*1030*/  IMAD.MOV.U32 R3, RZ, RZ, RZ ;  /* 0x000000ffff037224 */ /* 0x000fe200078e00ff */
[----:B------:R-:W-:Y:S02]  /*1040*/  UISETP.NE.U32.AND UP1, UPT, UR10, URZ, UPT ;  /* 0x0000003f0a00728c */ /* 0x000fe4000bf25070 */
[----:B------:R-:W-:Y:S02]  /*1050*/  UISETP.NE.AND.EX UP0, UPT, UR9, URZ, UPT, UP0 ;  /* 0x0000003f0900728c */ /* 0x000fe4000bf05300 */
[----:B------:R-:W-:-:S04]  /*1060*/  UISETP.NE.AND.EX UP1, UPT, UR11, URZ, UPT, UP1 ;  /* 0x0000003f0b00728c */ /* 0x000fc8000bf25310 */
[----:B------:R-:W-:Y:S02]  /*1070*/  PLOP3.LUT P0, PT, PT, PT, UP0, 0x80, 0x0 ;  /* 0x000000000000781c */ /* 0x000fe40003f0f008 */
[----:B------:R-:W-:Y:S02]  /*1080*/  PLOP3.LUT P2, PT, PT, PT, UP1, 0x80, 0x0 ;  /* 0x000000000000781c */ /* 0x000fe40003f4f018 */
[----:B---3--:R-:W-:-:S13]  /*1090*/  R2UR UR40, R4 ;  /* 0x00000000042872ca */ /* 0x008fda00000e0000 */
[----:B------:R-:W-:Y:S02]  /*10a0*/  USHF.R.S32.HI UR39, URZ, 0x1f, UR40 ;  /* 0x0000001f3f277899 */ /* 0x000fe40008011428 */
[----:B------:R-:W-:-:S04]  /*10b0*/  @UP0 ULEA UR8, UP2, UR40, UR8, 0x2 ;  /* 0x0000000828080291 */ /* 0x000fc8000f84103f */
[----:B------:R-:W-:Y:S02]  /*10c0*/  @UP0 ULEA.HI.X UR9, UR40, UR9, UR39, 0x2, UP2 ;  /* 0x0000000928090291 */ /* 0x000fe400090f1427 */
[----:B------:R-:W-:Y:S01]  /*10d0*/  @UP1 ULEA UR10, UP0, UR40, UR10, 0x2 ;  /* 0x0000000a280a1291 */ /* 0x000fe2000f80103f */
[----:B------:R-:W-:-:S03]  /*10e0*/  IMAD.U32 R4, RZ, RZ, UR8 ;  /* 0x00000008ff047e24 */ /* 0x000fc6000f8e00ff */
[----:B------:R-:W-:Y:S01]  /*10f0*/  @UP1 ULEA.HI.X UR11, UR40, UR11, UR39, 0x2, UP0 ;  /* 0x0000000b280b1291 */ /* 0x000fe200080f1427 */
[----:B------:R-:W-:Y:S01]  /*1100*/  IMAD.U32 R5, RZ, RZ, UR9 ;  /* 0x00000009ff057e24 */ /* 0x000fe2000f8e00ff */
[----:B------:R-:W-:Y:S01]  /*1110*/  ULDC.64 UR8, c[0x0][0xb18] ;  /* 0x0002c60000087ab9 */ /* 0x000fe20000000a00 */
[----:B------:R-:W-:-:S03]  /*1120*/  IMAD.U32 R6, RZ, RZ, UR10 ;  /* 0x0000000aff067e24 */ /* 0x000fc6000f8e00ff */
[----:B------:R-:W-:Y:S01]  /*1130*/  IMAD.U32 R7, RZ, RZ, UR11 ;  /* 0x0000000bff077e24 */ /* 0x000fe2000f8e00ff */
[----:B------:R3:W5:Y:S04]  /*1140*/  @P0 LDG.E R3, desc[UR44][R4.64] ;  /* 0x0000002c04030981 */ /* 0x000768000c1e1900 */
[----:B------:R3:W5:Y:S01]  /*1150*/  @P2 LDG.E R185, desc[UR44][R6.64] ;  /* 0x0000002c06b92981 */ /* 0x000762000c1e1900 */
[----:B-1----:R-:W-:Y:S01]  /*1160*/  ISETP.NE.U32.AND P0, PT, R8, RZ, PT ;  /* 0x000000ff0800720c */ /* 0x002fe20003f05070 */
[----:B------:R-:W-:Y:S01]  /*1170*/  UMOV UR38, UR6 ;  /* 0x0000000600267c82 */ /* 0x000fe20008000000 */
[----:B------:R-:W-:Y:S02]  /*1180*/  ISETP.NE.U32.AND P1, PT, RZ, UR8, PT ;  /* 0x00000008ff007c0c */ /* 0x000fe4000bf25070 */
[----:B------:R-:W-:-:S02]  /*1190*/  ISETP.NE.AND.EX P0, PT, R9, RZ, PT, P0 ;  /* 0x000000ff0900720c */ /* 0x000fc40003f05300 */
[----:B------:R-:W-:Y:S02]  /*11a0*/  ISETP.NE.AND.EX P1, PT, RZ, UR9, PT, P1 ;  /* 0x00000009ff007c0c */ /* 0x000fe4000bf25310 */
[----:B--2---:R-:W-:Y:S01]  /*11b0*/  SEL R0, R0, 0x1, P0 ;  /* 0x0000000100007807 */ /* 0x004fe20000000000 */
[----:B0--3--:R-:W-:Y:S10]  /*11c0*/  @P2 BRA `(.L_x_4943) ;  /* 0x0000000000302947 */ /* 0x009ff40003800000 */
[----:B------:R-:W-:Y:S01]  /*11d0*/  ULDC.64 UR6, c[0x0][0xaf8] ;  /* 0x0002be0000067ab9 */ /* 0x000fe20000000a00 */
[----:B-----5:R-:W0:Y:S01]  /*11e0*/  LDC R185, c[0x0][0x288] ;  /* 0x0000a200ffb97b82 */ /* 0x020e220000000800 */
[----:B------:R-:W-:-:S04]  /*11f0*/  ISETP.NE.U32.AND P0, PT, RZ, UR6, PT ;  /* 0x00000006ff007c0c */ /* 0x000fc8000bf05070 */
[----:B------:R-:W-:-:S13]  /*1200*/  ISETP.NE.AND.EX P0, PT, RZ, UR7, PT, P0 ;  /* 0x00000007ff007c0c */ /* 0x000fda000bf05300 */
[----:B------:R-:W-:Y:S05]  /*1210*/  @!P0 BRA `(.L_x_4943) ;  /* 0x00000000001c8947 */ /* 0x000fea0003800000 */
[----:B------:R-:W-:Y:S02]  /*1220*/  ULDC.64 UR6, c[0x0][0xaf8] ;  /* 0x0002be0000067ab9 */ /* 0x000fe40000000a00 */
[----:B------:R-:W-:-:S06]  /*1230*/  UIMAD.WIDE UR6, UR40, 0x4, UR6 ;  /* 0x00000004280678a5 */ /* 0x000fcc000f8e0206 */
[----:B------:R-:W-:Y:S02]  /*1240*/  IMAD.U32 R4, RZ, RZ, UR6 ;  /* 0x00000006ff047e24 */ /* 0x000fe4000f8e00ff */
[----:B------:R-:W-:-:S05]  /*1250*/  IMAD.U32 R5, RZ, RZ, UR7 ;  /* 0x00000007ff057e24 */ /* 0x000fca000f8e00ff */
[----:B0-----:R-:W2:Y:S04]  /*1260*/  LDG.E R185, desc[UR44][R4.64] ;  /* 0x0000002c04b97981 */ /* 0x001ea8000c1e1900 */
[----:B------:R-:W2:Y:S02]  /*1270*/  LDG.E R6, desc[UR44][R4.64+0x4] ;  /* 0x0000042c04067981 */ /* 0x000ea4000c1e1900 */
[----:B--2---:R-:W-:-:S07]  /*1280*/  IMAD.IADD R185, R6, 0x1, -R185 ;  /* 0x0000000106b97824 */ /* 0x004fce00078e0ab9 */
.L_x_4943:
[----:B------:R-:W-:Y:S01]  /*1290*/  IMAD R186, R0, R11, RZ ;  /* 0x0000000b00ba7224 */ /* 0x000fe200078e02ff */
[----:B------:R-:W-:Y:S06]  /*12a0*/  @!P1 BRA `(.L_x_4944) ;  /* 0x0000000000189947 */ /* 0x000fec0003800000 */
[----:B------:R-:W-:-:S04]  /*12b0*/  ULEA UR4, UP0, UR40, UR8, 0x2 ;  /* 0x0000000828047291 */ /* 0x000fc8000f80103f */
[----:B------:R-:W-:Y:S02]  /*12c0*/  ULEA.HI.X UR6, UR40, UR9, UR39, 0x2, UP0 ;  /* 0x0000000928067291 */ /* 0x000fe400080f1427 */
[----:B------:R-:W-:-:S04]  /*12d0*/  IMAD.U32 R4, RZ, RZ, UR4 ;  /* 0x00000004ff047e24 */ /* 0x000fc8000f8e00ff */
[----:B------:R-:W-:-:S05]  /*12e0*/  IMAD.U32 R5, RZ, RZ, UR6 ;  /* 0x00000006ff057e24 */ /* 0x000fca000f8e00ff */
[----:B------:R1:W5:Y:S01]  /*12f0*/  LDG.E R186, desc[UR44][R4.64] ;  /* 0x0000002c04ba7981 */ /* 0x000362000c1e1900 */
[----:B------:R-:W-:Y:S05]  /*1300*/  BRA `(.L_x_4945) ;  /* 0x00000000002c7947 */ /* 0x000fea0003800000 */
.L_x_4944:
        /* <DEDUP_REMOVED lines=9> */
[----:B------:R-:W2:Y:S02]  /*13a0*/  LDG.E R7, desc[UR44][R4.64+0x4] ;  /* 0x0000042c04077981 */ /* 0x000ea4000c1e1900 */
[----:B--2---:R-:W-:-:S07]  /*13b0*/  IMAD.IADD R186, R7, 0x1, -R186 ;  /* 0x0000000107ba7824 */ /* 0x004fce00078e0aba */
.L_x_4945:
[----:B------:R-:W-:Y:S01]  /*13c0*/  UISETP.NE.AND UP0, UPT, UR43, 0x1, UPT ;  /* 0x000000012b00788c */ /* 0x000fe2000bf05270 */
[----:B-----5:R-:W-:Y:S01]  /*13d0*/  IMAD.IADD R186, R186, 0x1, -R3 ;  /* 0x00000001baba7824 */ /* 0x020fe200078e0a03 */
[----:B------:R-:W-:-:S03]  /*13e0*/  USHF.L.U32 UR37, UR5, 0x6, URZ ;  /* 0x0000000605257899 */ /* 0x000fc6000800063f */
[----:B------:R-:W-:Y:S01]  /*13f0*/  VIADD R0, R186, 0x3f ;  /* 0x0000003fba007836 */ /* 0x000fe20000000000 */
[----:B------:R-:W-:-:S04]  /*1400*/  PLOP3.LUT P0, PT, PT, PT, UP0, 0x80, 0x0 ;  /* 0x000000000000781c */ /* 0x000fc80003f0f008 */
[----:B------:R-:W-:-:S04]  /*1410*/  SHF.R.S32.HI R3, RZ, 0x1f, R0 ;  /* 0x0000001fff037819 */ /* 0x000fc80000011400 */
[----:B------:R-:W-:-:S04]  /*1420*/  LEA.HI R3, R3, R0, RZ, 0x6 ;  /* 0x0000000003037211 */ /* 0x000fc800078f30ff */
[----:B------:R-:W-:Y:S01]  /*1430*/  SHF.R.S32.HI R168, RZ, 0x6, R3 ;  /* 0x00000006ffa87819 */ /* 0x000fe20000011403 */
[----:B------:R-:W-:Y:S06]  /*1440*/  @!P0 BRA `(.L_x_4946) ;  /* 0x0000001c00508947 */ /* 0x000fec0003800000 */
[----:B------:R-:W2:Y:S01]  /*1450*/  LDC R0, c[0x0][0x448] ;  /* 0x00011200ff007b82 */ /* 0x000ea20000000800 */
[----:B------:R-:W-:Y:S01]  /*1460*/  UIADD3 UR4, UR37, 0x3f, URZ ;  /* 0x0000003f25047890 */ /* 0x000fe2000fffe03f */
[----:B0-----:R-:W-:Y:S02]  /*1470*/  IADD3 R185, R186, 0x40, -R185 ;  /* 0x00000040bab97810 */ /* 0x001fe40007ffe8b9 */
        /* <DEDUP_REMOVED lines=21> */
[----:B--2---:R-:W-:Y:S01]  /*15d0*/  ISETP.NE.AND P0, PT, R0, 0x1, PT ;  /* 0x000000010000780c */ /* 0x004fe20003f05270 */
        /* <DEDUP_REMOVED lines=15> */
[----:B------:R-:W-:Y:S01]  /*16d0*/  CS2R R92, SRZ ;  /* 0x00000000005c7805 */ /* 0x000fe2000001ff00 */
[----:B------:R-:W-:Y:S01]  /*16e0*/  IMAD.MOV.U32 R19, RZ, RZ, RZ ;  /* 0x000000ffff137224 */ /* 0x000fe200078e00ff */
[----:B------:R-:W-:Y:S02]  /*16f0*/  CS2R R88, SRZ ;  /* 0x0000000000587805 */ /* 0x000fe4000001ff00 */
[----:B------:R-:W-:Y:S02]  /*1700*/  CS2R R86, SRZ ;  /* 0x0000000000567805 */ /* 0x000fe4000001ff00 */
[----:B------:R-:W-:Y:S01]  /*1710*/  CS2R R84, SRZ ;  /* 0x0000000000547805 */ /* 0x000fe2000001ff00 */
[----:B-1----:R-:W1:Y:S01]  /*1720*/  @P0 LDC R4, c[0x0][0x450] ;  /* 0x00011400ff040b82 */ /* 0x002e620000000800 */
        /* <DEDUP_REMOVED lines=15> */
[----:B0-----:R-:W-:Y:S01]  /*1820*/  @P0 IMAD.HI.U32 R3, R3, UR4, RZ ;  /* 0x0000000403030c27 */ /* 0x001fe2000f8e00ff */
[----:B------:R-:W-:Y:S02]  /*1830*/  CS2R R14, SRZ ;  /* 0x00000000000e7805 */ /* 0x000fe4000001ff00 */
[----:B------:R-:W-:Y:S02]  /*1840*/  CS2R R12, SRZ ;  /* 0x00000000000c7805 */ /* 0x000fe4000001ff00 */
[----:B------:R-:W-:Y:S02]  /*1850*/  CS2R R170, SRZ ;  /* 0x0000000000aa7805 */ /* 0x000fe4000001ff00 */
[----:B------:R-:W-:Y:S01]  /*1860*/  CS2R R38, SRZ ;  /* 0x0000000000267805 */ /* 0x000fe2000001ff00 */
[----:B------:R-:W-:Y:S01]  /*1870*/  IMAD.MOV.U32 R169, RZ, RZ, RZ ;  /* 0x000000ffffa97224 */ /* 0x000fe200078e00ff */
[----:B------:R-:W-:-:S02]  /*1880*/  CS2R R172, SRZ ;  /* 0x0000000000ac7805 */ /* 0x000fc4000001ff00 */
[----:B------:R-:W-:Y:S02]  /*1890*/  CS2R R34, SRZ ;  /* 0x0000000000227805 */ /* 0x000fe4000001ff00 */
[----:B-1----:R-:W-:Y:S01]  /*18a0*/  @P0 SHF.R.U32.HI R0, RZ, R4, R3 ;  /* 0x00000004ff000219 */ /* 0x002fe20000011603 */
[----:B------:R-:W-:Y:S01]  /*18b0*/  IMAD.MOV.U32 R31, RZ, RZ, RZ ;  /* 0x000000ffff1f7224 */ /* 0x000fe200078e00ff */
[----:B------:R-:W-:Y:S02]  /*18c0*/  PLOP3.LUT P0, PT, PT, PT, PT, 0x80, 0x0 ;  /* 0x000000000000781c */ /* 0x000fe40003f0f070 */
[----:B------:R-:W-:Y:S02]  /*18d0*/  CS2R R10, SRZ ;  /* 0x00000000000a7805 */ /* 0x000fe4000001ff00 */
[----:B------:R-:W-:Y:S01]  /*18e0*/  CS2R R174, SRZ ;  /* 0x0000000000ae7805 */ /* 0x000fe2000001ff00 */
[----:B------:R-:W-:Y:S02]  /*18f0*/  IMAD.IADD R0, R185, 0x1, R0 ;  /* 0x00000001b9007824 */ /* 0x000fe400078e0200 */
[----:B------:R-:W-:-:S02]  /*1900*/  IMAD.MOV.U32 R27, RZ, RZ, RZ ;  /* 0x000000ffff1b7224 */ /* 0x000fc400078e00ff */
[----:B------:R-:W-:Y:S01]  /*1910*/  IMAD.MOV.U32 R9, RZ, RZ, RZ ;  /* 0x000000ffff097224 */ /* 0x000fe200078e00ff */
[----:B------:R-:W-:Y:S01]  /*1920*/  SHF.R.S32.HI R3, RZ, 0x1f, R0 ;  /* 0x0000001fff037819 */ /* 0x000fe20000011400 */
[----:B------:R-:W-:-:S03]  /*1930*/  IMAD.MOV.U32 R20, RZ, RZ, RZ ;  /* 0x000000ffff147224 */ /* 0x000fc600078e00ff */
        /* <DEDUP_REMOVED lines=64> */
.L_x_4948:
[----:B------:R-:W-:Y:S01]  /*1d40*/  IMAD R0, R2, 0x8, R17 ;  /* 0x0000000802007824 */ /* 0x000fe200078e0211 */
[----:B------:R-:W-:-:S03]  /*1d50*/  ISETP.GE.AND P0, PT, R4, 0x2, PT ;  /* 0x000000020400780c */ /* 0x000fc60003f06270 */
[----:B------:R-:W-:-:S05]  /*1d60*/  VIADD R3, R0, 0x38860 ;  /* 0x0003886000037836 */ /* 0x000fca0000000000 */
[----:B------:R-:W-:-:S04]  /*1d70*/  PRMT R3, R202, 0x654, R3 ;  /* 0x00000654ca037816 */ /* 0x000fc80000000003 */
[----:B------:R0:W-:Y:S01]  /*1d80*/  SYNCS.ARRIVE.TRANS64.RED.A1T0 RZ, [R3+URZ], RZ ;  /* 0x000000ff03ff79a7 */ /* 0x0001e2000810043f */
[----:B------:R-:W-:Y:S05]  /*1d90*/  @!P0 BRA `(.L_x_4949) ;  /* 0x0000000800c08947 */ /* 0x000fea0003800000 */
[----:B------:R-:W-:-:S07]  /*1da0*/  VIADD R4, R4, 0xfffffffe ;  /* 0xfffffffe04047836 */ /* 0x000fce0000000000 */
.L_x_4951:
[----:B------:R-:W-:Y:S01]  /*1db0*/  BAR.SYNC.DEFER_BLOCKING 0xe, 0x100 ;  /* 0x0384000000007b1d */ /* 0x000fe20000010000 */
[----:B------:R-:W-:Y:S01]  /*1dc0*/  IMAD R0, R2, 0x40, R22 ;  /* 0x0000004002007824 */ /* 0x000fe200078e0216 */
        /* <DEDUP_REMOVED lines=10> */
[----:B01----:R-:W0:Y:S04]  /*1e70*/  LDS R3, [R0+0x38400] ;  /* 0x0384000000037984 */ /* 0x003e280000000800 */
        /* <DEDUP_REMOVED lines=157> */
.L_x_4950:
[----:B------:R-:W-:-:S04]  /*2850*/  IMAD R0, R2, 0x8, R17 ;  /* 0x0000000802007824 */ /* 0x000fc800078e0211 */
[----:B------:R-:W-:-:S05]  /*2860*/  VIADD R3, R0, 0x38860 ;  /* 0x0003886000037836 */ /* 0x000fca0000000000 */
[----:B------:R-:W-:-:S04]  /*2870*/  PRMT R3, R202, 0x654, R3 ;  /* 0x00000654ca037816 */ /* 0x000fc80000000003 */
[----:B------:R1:W-:Y:S01]  /*2880*/  SYNCS.ARRIVE.TRANS64.RED.A1T0 RZ, [R3+URZ], RZ ;  /* 0x000000ff03ff79a7 */ /* 0x0003e2000810043f */
[----:B------:R-:W-:Y:S05]  /*2890*/  @P1 BRA `(.L_x_4951) ;  /* 0xfffffff400441947 */ /* 0x000fea000383ffff */
.L_x_4949:
        /* <DEDUP_REMOVED lines=9> */
[----:B01----:R-:W0:Y:S04]  /*2930*/  LDS R3, [R17+0x38400] ;  /* 0x0384000011037984 */ /* 0x003e280000000800 */
        /* <DEDUP_REMOVED lines=133> */
.L_x_4946:
[----:B------:R-:W2:Y:S01]  /*3190*/  LDC R204, c[0x0][0x448] ;  /* 0x00011200ffcc7b82 */ /* 0x000ea20000000800 */
[----:B------:R-:W-:Y:S01]  /*31a0*/  UIADD3 UR4, UR37, 0x3f, URZ ;  /* 0x0000003f25047890 */ /* 0x000fe2000fffe03f */
[----:B01----:R-:W-:Y:S02]  /*31b0*/  IADD3 R5, R186, 0x40, -R185 ;  /* 0x00000040ba057810 */ /* 0x003fe40007ffe8b9 */
        /* <DEDUP_REMOVED lines=34> */
[----:B------:R-:W0:Y:S01]  /*33e0*/  @P0 LDC R0, c[0x0][0x44c] ;  /* 0x00011300ff000b82 */ /* 0x000e220000000800 */
[----:B------:R-:W-:-:S02]  /*33f0*/  CS2R R90, SRZ ;  /* 0x00000000005a7805 */ /* 0x000fc4000001ff00 */
[----:B------:R-:W-:Y:S01]  /*3400*/  CS2R R92, SRZ ;  /* 0x00000000005c7805 */ /* 0x000fe2000001ff00 */
[----:B------:R-:W-:Y:S01]  /*3410*/  IMAD.MOV.U32 R19, RZ, RZ, RZ ;  /* 0x000000ffff137224 */ /* 0x000fe200078e00ff */
        /* <DEDUP_REMOVED lines=23> */
[----:B------:R-:W-:Y:S01]  /*3590*/  CS2R R38, SRZ ;  /* 0x0000000000267805 */ /* 0x000fe2000001ff00 */
[----:B------:R-:W-:Y:S01]  /*35a0*/  IMAD.U32 R0, RZ, RZ, UR4 ;  /* 0x00000004ff007e24 */ /* 0x000fe2000f8e00ff */
[----:B------:R-:W-:Y:S01]  /*35b0*/  CS2R R172, SRZ ;  /* 0x0000000000ac7805 */ /* 0x000fe2000001ff00 */
[----:B------:R-:W-:Y:S01]  /*35c0*/  IMAD.MOV.U32 R169, RZ, RZ, RZ ;  /* 0x000000ffffa97224 */ /* 0x000fe200078e00ff */
[----:B------:R-:W-:-:S02]  /*35d0*/  CS2R R34, SRZ ;  /* 0x0000000000227805 */ /* 0x000fc4000001ff00 */
[----:B-1----:R-:W-:Y:S01]  /*35e0*/  @P0 SHF.R.U32.HI R0, RZ, R4, R3 ;  /* 0x00000004ff000219 */ /* 0x002fe20000011603 */
[----:B------:R-:W-:Y:S01]  /*35f0*/  IMAD.MOV.U32 R31, RZ, RZ, RZ ;  /* 0x000000ffff1f7224 */ /* 0x000fe200078e00ff */
[----:B------:R-:W-:Y:S02]  /*3600*/  PLOP3.LUT P0, PT, PT, PT, PT, 0x80, 0x0 ;  /* 0x000000000000781c */ /* 0x000fe40003f0f070 */
[----:B------:R-:W-:Y:S02]  /*3610*/  CS2R R10, SRZ ;  /* 0x00000000000a7805 */ /* 0x000fe4000001ff00 */
[----:B------:R-:W-:Y:S01]  /*3620*/  CS2R R174, SRZ ;  /* 0x0000000000ae7805 */ /* 0x000fe2000001ff00 */
[----:B------:R-:W-:Y:S02]  /*3630*/  IMAD.IADD R0, R5, 0x1, R0 ;  /* 0x0000000105007824 */ /* 0x000fe400078e0200 */
[----:B------:R-:W-:Y:S02]  /*3640*/  IMAD.MOV.U32 R27, RZ, RZ, RZ ;  /* 0x000000ffff1b7224 */ /* 0x000fe400078e00ff */
        /* <DEDUP_REMOVED lines=38> */
.L_x_4952:
        /* <DEDUP_REMOVED lines=9> */
.L_x_5092:
[----:B------:R-:W-:Y:S05]  /*3940*/  @!P0 BRA `(.L_x_4954) ;  /* 0x0000000000048947 */ /* 0x000fea0003800000 */
[----:B------:R-:W-:Y:S01]  /*3950*/  BPT.TRAP 0x1 ;  /* 0x000000040000795c */ /* 0x000fe20000300000 */
.L_x_4954:
[----:B------:R-:W-:Y:S01]  /*3960*/  IMAD R9, R2, 0x8, R17 ;  /* 0x0000000802097824 */ /* 0x000fe200078e0211 */
[----:B------:R-:W-:-:S04]  /*3970*/  SHF.L.U32 R6, R16, 0x1f, RZ ;  /* 0x0000001f10067819 */ /* 0x000fc800000006ff */
[----:B------:R1:W2:Y:S01]  /*3980*/  SYNCS.PHASECHK.TRANS64.TRYWAIT P1, [R9+URZ+0x38830], R6 ;  /* 0x03883006090075a7 */ /* 0x0002a2000802017f */
[----:B------:R-:W-:Y:S05]  /*3990*/  @!P0 BRA `(.L_x_4955) ;  /* 0x0000000000048947 */ /* 0x000fea0003800000 */
[----:B------:R-:W-:Y:S01]  /*39a0*/  BPT.TRAP 0x1 ;  /* 0x000000040000795c */ /* 0x000fe20000300000 */
.L_x_4955:
[----:B------:R-:W-:-:S05]  /*39b0*/  VIADD R0, R17, 0x22400 ;  /* 0x0002240011007836 */ /* 0x000fca0000000000 */
[----:B------:R-:W-:-:S04]  /*39c0*/  SHF.R.U32.HI R0, RZ, 0x4, R0 ;  /* 0x00000004ff007819 */ /* 0x000fc80000011600 */
[----:B------:R-:W-:Y:S01]  /*39d0*/  LOP3.LUT R0, R0, 0x3fff, RZ, 0xc0, !PT ;  /* 0x00003fff00007812 */ /* 0x000fe200078ec0ff */
[----:B--2---:R-:W-:Y:S06]  /*39e0*/  @P1 BRA `(.L_x_4956) ;  /* 0x0000000000081947 */ /* 0x004fec0003800000 */
[----:B------:R-:W2:Y:S02]  /*39f0*/  SYNCS.PHASECHK.TRANS64.TRYWAIT P1, [R9+URZ+0x38830], R6 ;  /* 0x03883006090075a7 */ /* 0x000ea4000802017f */
[----:B--2---:R-:W-:Y:S05]  /*3a00*/  @!P1 BRA `(.L_x_4957) ;  /* 0x0000012c00209947 */ /* 0x004fea0003800000 */
.L_x_4956:
        /* <DEDUP_REMOVED lines=40> */
.L_x_5093:
[----:B------:R-:W-:Y:S05]  /*3c90*/  @!P0 BRA `(.L_x_4959) ;  /* 0x0000000000048947 */ /* 0x000fea0003800000 */
[----:B------:R-:W-:Y:S01]  /*3ca0*/  BPT.TRAP 0x1 ;  /* 0x000000040000795c */ /* 0x000fe20000300000 */
.L_x_4959:
[----:B------:R4:W0:Y:S01]  /*3cb0*/  SYNCS.PHASECHK.TRANS64.TRYWAIT P1, [R9+URZ+0x38850], R6 ;  /* 0x03885006090075a7 */ /* 0x000822000802017f */
[----:B------:R-:W-:Y:S05]  /*3cc0*/  @!P0 BRA `(.L_x_4960) ;  /* 0x0000000000048947 */ /* 0x000fea0003800000 */
[----:B------:R-:W-:Y:S01]  /*3cd0*/  BPT.TRAP 0x1 ;  /* 0x000000040000795c */ /* 0x000fe20000300000 */
.L_x_4960:
        /* <DEDUP_REMOVED lines=12> */
.L_x_4961:
        /* <DEDUP_REMOVED lines=292> */
[----:B------:R-:W-:-:S02]  /*4fe0*/  IMAD.IADD R10, R10, 0x1, R11 ;  /* 0x000000010a0a7824 */ /* 0x000fc400078e020b */
[----:B------:R-:W-:Y:S01]  /*4ff0*/  IMAD.MOV.U32 R11, RZ, RZ, 0x40 ;  /* 0x00000040ff0b7424 */ /* 0x000fe200078e00ff */
[----:B------:R-:W-:Y:S02]  /*5000*/  WARPGROUP.DEPBAR.LE gsb0, 0x0 ;  /* 0x00008000000079c5 */ /* 0x000fe40000010000 */
        /* <DEDUP_REMOVED lines=33> */
.L_x_4963:
[----:B------:R-:W-:Y:S01]  /*5220*/  ISETP.NE.AND P5, PT, R204, 0x1, PT ;  /* 0x00000001cc00780c */ /* 0x000fe20003fa5270 */
[----:B------:R-:W-:Y:S01]  /*5230*/  VIADD R5, R191, UR37 ;  /* 0x00000025bf057c36 */ /* 0x000fe20008000000 */
[----:B------:R-:W-:Y:S01]  /*5240*/  ULDC UR28, c[0x0][0xa80] ;  /* 0x0002a000001c7ab9 */ /* 0x000fe20000000800 */
[----:B------:R-:W-:Y:S01]  /*5250*/  IMAD R217, R2, 0x1000, R19 ;  /* 0x0000100002d97824 */ /* 0x000fe200078e0213 */
[----:B------:R-:W-:-:S03]  /*5260*/  UMOV UR7, 0x40000040 ;  /* 0x4000004000077882 */ /* 0x000fc60000000000 */
[C---:B------:R-:W-:Y:S01]  /*5270*/  VIADD R221, R217.reuse, 0x80 ;  /* 0x00000080d9dd7836 */ /* 0x040fe20000000000 */
[----:B------:R-:W-:-:S05]  /*5280*/  R2UR UR6, R217 ;  /* 0x00000000d90672ca */ /* 0x000fca00000e0000 */
[----:B------:R-:W0:Y:S08]  /*5290*/  @P5 LDC R6, c[0x0][0x44c] ;  /* 0x00011300ff065b82 */ /* 0x000e300000000800 */
[----:B------:R-:W1:Y:S01]  /*52a0*/  @P5 LDC R7, c[0x0][0x450] ;  /* 0x00011400ff075b82 */ /* 0x000e620000000800 */
[----:B0-----:R-:W-:-:S05]  /*52b0*/  @P5 IMAD.HI.U32 R6, R5, R6, RZ ;  /* 0x0000000605065227 */ /* 0x001fca00078e00ff */
[----:B-1----:R-:W-:Y:S01]  /*52c0*/  @P5 SHF.R.U32.HI R5, RZ, R7, R6 ;  /* 0x00000007ff055219 */ /* 0x002fe20000011606 */
[----:B------:R-:W-:-:S04]  /*52d0*/  IMAD R7, R168, -0x40, R11 ;  /* 0xffffffc0a8077824 */ /* 0x000fc800078e020b */
[----:B------:R-:W0:Y:S01]  /*52e0*/  SHFL.IDX PT, R8, R5, RZ, 0x1c1f ;  /* 0x001c1fff05087589 */ /* 0x000e2200000e0000 */
[----:B------:R-:W-:Y:S02]  /*52f0*/  IADD3 R6, R186, 0x1, R7 ;  /* 0x00000001ba067810 */ /* 0x000fe40007ffe007 */
[----:B------:R-:W-:Y:S01]  /*5300*/  IADD3 R7, -R18, R7, R186 ;  /* 0x0000000712077210 */ /* 0x000fe20007ffe1ba */
[----:B------:R-:W1:Y:S01]  /*5310*/  SHFL.IDX PT, R5, R5, 0x1, 0x1c1f ;  /* 0x003c1f0005057f89 */ /* 0x000e6200000e0000 */
[----:B------:R-:W-:-:S04]  /*5320*/  IADD3 R6, -R185, R6, -R18 ;  /* 0x00000006b9067210 */ /* 0x000fc80007ffe912 */
        /* <DEDUP_REMOVED lines=92> */
[----:B------:R-:W-:Y:S02]  /*58f0*/  ISETP.GT.AND P1, PT, R6, 0x38, PT ;  /* 0x000000380600780c */ /* 0x000fe40003f24270 */
        /* <DEDUP_REMOVED lines=10> */
[----:B------:R-:W0:Y:S02]  /*59a0*/  SHFL.BFLY PT, R21, R8, 0x2, 0x1f ;  /* 0x0c401f0008157f89 */ /* 0x000e2400000e0000 */
        /* <DEDUP_REMOVED lines=16> */
[----:B0-----:R-:W-:Y:S01]  /*5ab0*/  FMNMX.FTZ R24, R8, R21, !PT ;  /* 0x0000001508187209 */ /* 0x001fe20007810000 */
[----:B------:R-:W-:-:S06]  /*5ac0*/  FFMA.FTZ R21, R41, UR28, -R56 ;  /* 0x0000001c29157c23 */ /* 0x000fcc0008010838 */
[----:B------:R-:W0:Y:S01]  /*5ad0*/  MUFU.EX2 R6, R6 ;  /* 0x0000000600067308 */ /* 0x000e220000000800 */
[----:B------:R-:W1:Y:S07]  /*5ae0*/  SHFL.BFLY PT, R25, R24, 0x1, 0x1f ;  /* 0x0c201f0018197f89 */ /* 0x000e6e00000e0000 */
[----:B------:R-:W-:Y:S08]  /*5af0*/  MUFU.EX2 R10, R10 ;  /* 0x0000000a000a7308 */ /* 0x000ff00000000800 */
[----:B------:R-:W2:Y:S01]  /*5b00*/  MUFU.EX2 R11, R11 ;  /* 0x0000000b000b7308 */ /* 0x000ea20000000800 */
[----:B0-----:R-:W-:Y:S01]  /*5b10*/  F2FP.F16.F32.PACK_AB R152, R6, R5 ;  /* 0x000000050698723e */ /* 0x001fe200000000ff */
[----:B------:R-:W-:-:S06]  /*5b20*/  FADD.FTZ R5, R5, R6 ;  /* 0x0000000605057221 */ /* 0x000fcc0000010000 */
[----:B------:R-:W-:Y:S01]  /*5b30*/  MUFU.EX2 R12, R12 ;  /* 0x0000000c000c7308 */ /* 0x000fe20000000800 */
[----:B-1----:R-:W-:Y:S01]  /*5b40*/  FMNMX.FTZ R8, R24, R25, !PT ;  /* 0x0000001918087209 */ /* 0x002fe20007810000 */
[----:B------:R-:W-:-:S03]  /*5b50*/  VIADD R25, R9, 0x38840 ;  /* 0x0003884009197836 */ /* 0x000fc60000000000 */
[C---:B------:R-:W-:Y:S01]  /*5b60*/  FSETP.NEU.FTZ.AND P1, PT, R8.reuse, -INF , PT ;  /* 0xff8000000800780b */ /* 0x040fe20003f3d000 */
[----:B------:R-:W-:Y:S01]  /*5b70*/  FMUL.FTZ R24, R8, UR28 ;  /* 0x0000001c08187c20 */ /* 0x000fe20008410000 */
[----:B------:R-:W-:Y:S01]  /*5b80*/  PRMT R25, R202, 0x654, R25 ;  /* 0x00000654ca197816 */ /* 0x000fe20000000019 */
[----:B------:R-:W0:Y:S01]  /*5b90*/  MUFU.EX2 R13, R13 ;  /* 0x0000000d000d7308 */ /* 0x000e220000000800 */
[C---:B--2---:R-:W-:Y:S01]  /*5ba0*/  F2FP.F16.F32.PACK_AB R154, R11.reuse, R10 ;  /* 0x0000000a0b9a723e */ /* 0x044fe200000000ff */
[----:B------:R-:W-:Y:S01]  /*5bb0*/  FADD.FTZ R10, R10, R5 ;  /* 0x000000050a0a7221 */ /* 0x000fe20000010000 */
[----:B------:R-:W-:Y:S01]  /*5bc0*/  FSEL R24, R24, RZ, P1 ;  /* 0x000000ff18187208 */ /* 0x000fe20000800000 */
[----:B------:R1:W-:Y:S02]  /*5bd0*/  SYNCS.ARRIVE.TRANS64.RED.A1T0 RZ, [R25+URZ], RZ ;  /* 0x000000ff19ff79a7 */ /* 0x0003e4000810043f */
[----:B------:R-:W-:Y:S02]  /*5be0*/  FADD.FTZ R11, R11, R10 ;  /* 0x0000000a0b0b7221 */ /* 0x000fe40000010000 */
        /* <DEDUP_REMOVED lines=46> */
[----:B------:R0:W-:Y:S01]  /*5ed0*/  STSM.16.M88.4 [R188], R156 ;  /* 0x0000009cbc007844 */ /* 0x0001e20000000200 */
[----:B------:R-:W-:Y:S01]  /*5ee0*/  FADD.FTZ R182, R182, R181 ;  /* 0x000000b5b6b67221 */ /* 0x000fe20000010000 */
        /* <DEDUP_REMOVED lines=21> */
[----:B------:R-:W3:Y:S08]  /*6040*/  MUFU.EX2 R173, R173 ;  /* 0x000000ad00ad7308 */ /* 0x000ef00000000800 */
[----:B------:R-:W4:Y:S01]  /*6050*/  MUFU.EX2 R174, R174 ;  /* 0x000000ae00ae7308 */ /* 0x000f220000000800 */
[----:B--2---:R-:W-:Y:S01]  /*6060*/  F2FP.F16.F32.PACK_AB R164, R172, R171 ;  /* 0x000000abaca4723e */ /* 0x004fe200000000ff */
[----:B------:R-:W-:-:S04]  /*6070*/  FADD.FTZ R171, R171, R170 ;  /* 0x000000aaabab7221 */ /* 0x000fc80000010000 */
[----:B------:R-:W-:Y:S02]  /*6080*/  FADD.FTZ R172, R172, R171 ;  /* 0x000000abacac7221 */ /* 0x000fe40000010000 */
[----:B------:R-:W-:Y:S02]  /*6090*/  MUFU.EX2 R215, R215 ;  /* 0x000000d700d77308 */ /* 0x000fe40000000800 */
[----:B---3--:R-:W-:-:S06]  /*60a0*/  FADD.FTZ R5, R173, R172 ;  /* 0x000000acad057221 */ /* 0x008fcc0000010000 */
[----:B------:R-:W2:Y:S01]  /*60b0*/  MUFU.EX2 R218, R218 ;  /* 0x000000da00da7308 */ /* 0x000ea20000000800 */
[C---:B----4-:R-:W-:Y:S01]  /*60c0*/  F2FP.F16.F32.PACK_AB R166, R174.reuse, R173 ;  /* 0x000000adaea6723e */ /* 0x050fe200000000ff */
[----:B------:R-:W-:-:S06]  /*60d0*/  FADD.FTZ R5, R174, R5 ;  /* 0x00000005ae057221 */ /* 0x000fcc0000010000 */
[----:B------:R-:W-:Y:S08]  /*60e0*/  MUFU.EX2 R219, R219 ;  /* 0x000000db00db7308 */ /* 0x000ff00000000800 */
[----:B------:R-:W3:Y:S01]  /*60f0*/  MUFU.EX2 R220, R220 ;  /* 0x000000dc00dc7308 */ /* 0x000ee20000000800 */
[----:B--2---:R-:W-:Y:S01]  /*6100*/  F2FP.F16.F32.PACK_AB R165, R218, R215 ;  /* 0x000000d7daa5723e */ /* 0x004fe200000000ff */
[----:B------:R-:W-:-:S04]  /*6110*/  FADD.FTZ R215, R215, R216 ;  /* 0x000000d8d7d77221 */ /* 0x000fc80000010000 */
[----:B------:R-:W-:Y:S01]  /*6120*/  FADD.FTZ R218, R218, R215 ;  /* 0x000000d7dada7221 */ /* 0x000fe20000010000 */
[----:B---3--:R-:W-:-:S03]  /*6130*/  F2FP.F16.F32.PACK_AB R167, R220, R219 ;  /* 0x000000dbdca7723e */ /* 0x008fc600000000ff */
[----:B------:R-:W-:Y:S02]  /*6140*/  FADD.FTZ R219, R219, R218 ;  /* 0x000000dadbdb7221 */ /* 0x000fe40000010000 */
[----:B------:R0:W-:Y:S01]  /*6150*/  STSM.16.M88.4 [R189], R164 ;  /* 0x000000a4bd007844 */ /* 0x0001e20000000200 */
[----:B-1----:R-:W-:Y:S01]  /*6160*/  WARPGROUP.ARRIVE ;  /* 0x00000000000079c5 */ /* 0x002fe20000000000 */
[----:B------:R-:W-:-:S05]  /*6170*/  FADD.FTZ R6, R220, R219 ;  /* 0x000000dbdc067221 */ /* 0x000fca0000010000 */
        /* <DEDUP_REMOVED lines=32> */
.L_x_4964:
[----:B------:R-:W0:Y:S01]  /*6380*/  @P5 LDC R11, c[0x0][0x44c] ;  /* 0x00011300ff0b5b82 */ /* 0x000e220000000800 */
[----:B------:R-:W-:Y:S02]  /*6390*/  IMAD.U32 R10, RZ, RZ, UR37 ;  /* 0x00000025ff0a7e24 */ /* 0x000fe4000f8e00ff */
[----:B------:R-:W-:Y:S02]  /*63a0*/  VIADD R168, R168, 0xfffffffe ;  /* 0xfffffffea8a87836 */ /* 0x000fe40000000000 */
[----:B------:R-:W-:-:S03]  /*63b0*/  VIADD R9, R9, 0x38860 ;  /* 0x0003886009097836 */ /* 0x000fc60000000000 */
[----:B------:R-:W1:Y:S01]  /*63c0*/  @P5 LDC R12, c[0x0][0x450] ;  /* 0x00011400ff0c5b82 */ /* 0x000e620000000800 */
[----:B------:R-:W-:Y:S02]  /*63d0*/  R2UR UR30, R168 ;  /* 0x00000000a81e72ca */ /* 0x000fe400000e0000 */
[----:B------:R-:W-:-:S04]  /*63e0*/  PRMT R9, R202, 0x654, R9 ;  /* 0x00000654ca097816 */ /* 0x000fc80000000009 */
[----:B------:R2:W-:Y:S01]  /*63f0*/  SYNCS.ARRIVE.TRANS64.RED.A1T0 RZ, [R9+URZ], RZ ;  /* 0x000000ff09ff79a7 */ /* 0x0005e2000810043f */
[----:B0-----:R-:W-:-:S05]  /*6400*/  @P5 IMAD.HI.U32 R11, R11, UR37, RZ ;  /* 0x000000250b0b5c27 */ /* 0x001fca000f8e00ff */
[----:B-1----:R-:W-:-:S04]  /*6410*/  @P5 SHF.R.U32.HI R10, RZ, R12, R11 ;  /* 0x0000000cff0a5219 */ /* 0x002fc8000001160b */
[----:B------:R-:W-:-:S04]  /*6420*/  IADD3 R10, R10, R186, -R185 ;  /* 0x000000ba0a0a7210 */ /* 0x000fc80007ffe8b9 */
[----:B------:R-:W-:-:S04]  /*6430*/  SHF.R.S32.HI R11, RZ, 0x1f, R10 ;  /* 0x0000001fff0b7819 */ /* 0x000fc8000001140a */
[----:B------:R-:W-:-:S04]  /*6440*/  LEA.HI R11, R11, R10, RZ, 0x6 ;  /* 0x0000000a0b0b7211 */ /* 0x000fc800078f30ff */
[----:B------:R-:W-:-:S04]  /*6450*/  SHF.R.S32.HI R11, RZ, 0x6, R11 ;  /* 0x00000006ff0b7819 */ /* 0x000fc8000001140b */
[----:B------:R-:W-:-:S13]  /*6460*/  R2UR UR29, R11 ;  /* 0x000000000b1d72ca */ /* 0x000fda00000e0000 */
[----:B------:R-:W-:-:S04]  /*6470*/  UISETP.LT.AND UP0, UPT, URZ, UR29, UPT ;  /* 0x0000001d3f00728c */ /* 0x000fc8000bf01270 */
[----:B------:R-:W-:-:S04]  /*6480*/  USEL UR29, URZ, UR29, !UP0 ;  /* 0x0000001d3f1d7287 */ /* 0x000fc8000c000000 */
[----:B------:R-:W-:-:S06]  /*6490*/  UISETP.GE.AND UP0, UPT, UR30, UR29, UPT ;  /* 0x0000001d1e00728c */ /* 0x000fcc000bf06270 */
[----:B------:R-:W-:-:S13]  /*64a0*/  PLOP3.LUT P1, PT, PT, PT, UP0, 0x80, 0x0 ;  /* 0x000000000000781c */ /* 0x000fda0003f2f008 */
[----:B--2---:R-:W-:Y:S05]  /*64b0*/  @!P1 BRA `(.L_x_4965) ;  /* 0x00000030009c9947 */ /* 0x004fea0003800000 */
[----:B------:R-:W-:Y:S01]  /*64c0*/  IMAD.MOV.U32 R11, RZ, RZ, R8 ;  /* 0x000000ffff0b7224 */ /* 0x000fe200078e0008 */
[----:B------:R-:W-:Y:S01]  /*64d0*/  ULDC UR28, c[0x0][0xa80] ;  /* 0x0002a000001c7ab9 */ /* 0x000fe20000000800 */
[----:B------:R-:W-:Y:S02]  /*64e0*/  IMAD.MOV.U32 R10, RZ, RZ, R7 ;  /* 0x000000ffff0a7224 */ /* 0x000fe400078e0007 */
[----:B------:R-:W-:-:S07]  /*64f0*/  IMAD.MOV.U32 R13, RZ, RZ, R2 ;  /* 0x000000ffff0d7224 */ /* 0x000fce00078e0002 */
.L_x_4976:
[----:B------:R-:W-:-:S05]  /*6500*/  VIADD R2, R13, 0x1 ;  /* 0x000000010d027836 */ /* 0x000fca0000000000 */
[----:B------:R-:W-:-:S04]  /*6510*/  ISETP.NE.AND P1, PT, R2, 0x2, PT ;  /* 0x000000020200780c */ /* 0x000fc80003f25270 */
[----:B------:R-:W-:Y:S02]  /*6520*/  SEL R7, RZ, 0x1, P1 ;  /* 0x00000001ff077807 */ /* 0x000fe40000800000 */
[----:B------:R-:W-:Y:S02]  /*6530*/  SEL R2, R2, RZ, P1 ;  /* 0x000000ff02027207 */ /* 0x000fe40000800000 */
[----:B------:R-:W-:Y:S01]  /*6540*/  LOP3.LUT R16, R16, R7, RZ, 0x3c, !PT ;  /* 0x0000000710107212 */ /* 0x000fe200078e3cff */
[----:B0-----:R-:W-:Y:S06]  /*6550*/  @!P0 BRA `(.L_x_4966) ;  /* 0x0000000000048947 */ /* 0x001fec0003800000 */
[----:B------:R-:W-:Y:S01]  /*6560*/  BPT.TRAP 0x1 ;  /* 0x000000040000795c */ /* 0x000fe20000300000 */
.L_x_4966:
[----:B------:R-:W-:Y:S01]  /*6570*/  IMAD R9, R2, 0x8, R17 ;  /* 0x0000000802097824 */ /* 0x000fe200078e0211 */
[----:B------:R-:W-:-:S04]  /*6580*/  SHF.L.U32 R8, R16, 0x1f, RZ ;  /* 0x0000001f10087819 */ /* 0x000fc800000006ff */
[----:B------:R0:W1:Y:S01]  /*6590*/  SYNCS.PHASECHK.TRANS64.TRYWAIT P1, [R9+URZ+0x38830], R8 ;  /* 0x03883008090075a7 */ /* 0x000062000802017f */
[----:B------:R-:W-:Y:S05]  /*65a0*/  @!P0 BRA `(.L_x_4967) ;  /* 0x0000000000048947 */ /* 0x000fea0003800000 */
[----:B------:R-:W-:Y:S01]  /*65b0*/  BPT.TRAP 0x1 ;  /* 0x000000040000795c */ /* 0x000fe20000300000 */
.L_x_4967:
[----:B------:R-:W-:Y:S01]  /*65c0*/  IMAD R7, R2, 0x200, R0 ;  /* 0x0000020002077824 */ /* 0x000fe200078e0200 */
[----:B-1----:R-:W-:Y:S06]  /*65d0*/  @P1 BRA `(.L_x_4968) ;  /* 0x0000000000081947 */ /* 0x002fec0003800000 */
[----:B------:R-:W1:Y:S02]  /*65e0*/  SYNCS.PHASECHK.TRANS64.TRYWAIT P1, [R9+URZ+0x38830], R8 ;  /* 0x03883008090075a7 */ /* 0x000e64000802017f */
[----:B-1----:R-:W-:Y:S05]  /*65f0*/  @!P1 BRA `(.L_x_4969) ;  /* 0x0000010000609947 */ /* 0x002fea0003800000 */
.L_x_4968:
        /* <DEDUP_REMOVED lines=22> */
.L_x_4970:
[----:B------:R2:W3:Y:S01]  /*6760*/  SYNCS.PHASECHK.TRANS64.TRYWAIT P1, [R9+URZ+0x38850], R8 ;  /* 0x03885008090075a7 */ /* 0x0004e2000802017f */
[----:B------:R-:W-:Y:S05]  /*6770*/  @!P0 BRA `(.L_x_4971) ;  /* 0x0000000000048947 */ /* 0x000fea0003800000 */
[----:B------:R-:W-:Y:S01]  /*6780*/  BPT.TRAP 0x1 ;  /* 0x000000040000795c */ /* 0x000fe20000300000 */
.L_x_4971:
[----:B------:R-:W-:Y:S01]  /*6790*/  IMAD R7, R2, 0x1000, R4 ;  /* 0x0000100002077824 */ /* 0x000fe200078e0204 */
[----:B---3--:R-:W-:Y:S06]  /*67a0*/  @P1 BRA `(.L_x_4972) ;  /* 0x0000000000081947 */ /* 0x008fec0003800000 */
[----:B------:R-:W3:Y:S02]  /*67b0*/  SYNCS.PHASECHK.TRANS64.TRYWAIT P1, [R9+URZ+0x38850], R8 ;  /* 0x03885008090075a7 */ /* 0x000ee4000802017f */
[----:B---3--:R-:W-:Y:S05]  /*67c0*/  @!P1 BRA `(.L_x_4973) ;  /* 0x0000010000009947 */ /* 0x008fea0003800000 */
.L_x_4972:
        /* <DEDUP_REMOVED lines=189> */
[----:B------:R-:W-:Y:S01]  /*73a0*/  IMAD.IADD R15, R21, 0x1, R8 ;  /* 0x00000001150f7824 */ /* 0x000fe200078e0208 */
[----:B------:R-:W-:Y:S02]  /*73b0*/  WARPGROUP.DEPBAR.LE gsb0, 0x0 ;  /* 0x00008000000079c5 */ /* 0x000fe40000010000 */
[----:B------:R-:W-:-:S08]  /*73c0*/  WARPGROUP.ARRIVE ;  /* 0x00000000000079c5 */ /* 0x000fd00000000000 */
[----:B------:R-:W-:Y:S01]  /*73d0*/  HGMMA.64x64x16.F32 R152, gdesc[UR24], R152, gsb0 ;  /* 0x00e00000189879f0 */ /* 0x000fe20008000898 */
[----:B------:R-:W-:Y:S01]  /*73e0*/  R2UR UR24, R15 ;  /* 0x000000000f1872ca */ /* 0x000fe200000e0000 */
[----:B------:R-:W-:Y:S01]  /*73f0*/  VIADD R15, R7, 0xa00 ;  /* 0x00000a00070f7836 */ /* 0x000fe20000000000 */
[----:B------:R-:W-:Y:S01]  /*7400*/  UMOV UR25, 0x40000040 ;  /* 0x4000004000197882 */ /* 0x000fe20000000000 */
[----:B------:R-:W-:Y:S02]  /*7410*/  UMOV UR27, 0x40000040 ;  /* 0x40000040001b7882 */ /* 0x000fe40000000000 */
[----:B------:R-:W-:-:S05]  /*7420*/  IMAD.IADD R20, R8, 0x1, R15 ;  /* 0x0000000108147824 */ /* 0x000fca00078e020f */
        /* <DEDUP_REMOVED lines=128> */
.L_x_4974:
        /* <DEDUP_REMOVED lines=9> */
[----:B------:R-:W-:-:S03]  /*7cc0*/  IADD3 R8, R186, UR6, -R18 ;  /* 0x00000006ba087c10 */ /* 0x000fc6000fffe812 */
[----:B------:R-:W0:Y:S02]  /*7cd0*/  SHFL.IDX PT, R15, R7, 0x1, 0x1c1f ;  /* 0x003c1f00070f7f89 */ /* 0x000e2400000e0000 */
[----:B------:R-:W-:Y:S02]  /*7ce0*/  IMAD.IADD R8, R8, 0x1, -R185 ;  /* 0x0000000108087824 */ /* 0x000fe400078e0ab9 */
[----:B------:R-:W1:Y:S02]  /*7cf0*/  SHFL.IDX PT, R7, R7, RZ, 0x1c1f ;  /* 0x001c1fff07077589 */ /* 0x000e6400000e0000 */
[----:B0-----:R-:W-:-:S05]  /*7d00*/  IMAD.IADD R12, R8, 0x1, R15 ;  /* 0x00000001080c7824 */ /* 0x001fca00078e020f */
        /* <DEDUP_REMOVED lines=47> */
[----:B------:R-:W-:Y:S01]  /*8000*/  FMNMX.FTZ R14, R183, R12, !PT ;  /* 0x0000000cb70e7209 */ /* 0x000fe20007810000 */
[----:B-1----:R-:W-:-:S04]  /*8010*/  IMAD.IADD R12, R8, 0x1, R7 ;  /* 0x00000001080c7824 */ /* 0x002fc800078e0207 */
        /* <DEDUP_REMOVED lines=70> */
[----:B------:R-:W-:Y:S01]  /*8480*/  FFMA.FTZ R181, R183, UR28, -R214 ;  /* 0x0000001cb7b57c23 */ /* 0x000fe200080108d6 */
[----:B------:R-:W0:Y:S01]  /*8490*/  SHFL.BFLY PT, R158, R7, 0x2, 0x1f ;  /* 0x0c401f00079e7f89 */ /* 0x000e2200000e0000 */
[----:B------:R-:W-:Y:S08]  /*84a0*/  MUFU.EX2 R15, R15 ;  /* 0x0000000f000f7308 */ /* 0x000ff00000000800 */
[----:B------:R-:W-:Y:S08]  /*84b0*/  MUFU.EX2 R12, R12 ;  /* 0x0000000c000c7308 */ /* 0x000ff00000000800 */
[----:B------:R-:W-:Y:S01]  /*84c0*/  MUFU.EX2 R14, R177 ;  /* 0x000000b1000e7308 */ /* 0x000fe20000000800 */
[----:B0-----:R-:W-:-:S07]  /*84d0*/  FMNMX.FTZ R158, R7, R158, !PT ;  /* 0x0000009e079e7209 */ /* 0x001fce0007810000 */
[----:B------:R-:W0:Y:S01]  /*84e0*/  MUFU.EX2 R169, R169 ;  /* 0x000000a900a97308 */ /* 0x000e220000000800 */
[----:B------:R-:W1:Y:S07]  /*84f0*/  SHFL.BFLY PT, R7, R158, 0x1, 0x1f ;  /* 0x0c201f009e077f89 */ /* 0x000e6e00000e0000 */
[----:B------:R-:W-:Y:S08]  /*8500*/  MUFU.EX2 R20, R20 ;  /* 0x0000001400147308 */ /* 0x000ff00000000800 */
[----:B------:R-:W2:Y:S08]  /*8510*/  MUFU.EX2 R173, R173 ;  /* 0x000000ad00ad7308 */ /* 0x000eb00000000800 */
        /* <DEDUP_REMOVED lines=9> */
[----:B------:R-:W-:Y:S01]  /*85b0*/  FSEL R153, R7, RZ, P2 ;  /* 0x000000ff07997208 */ /* 0x000fe20001000000 */
[--C-:B------:R-:W-:Y:S01]  /*85c0*/  FFMA.FTZ R221, R152, UR28, -R158.reuse ;  /* 0x0000001c98dd7c23 */ /* 0x100fe2000801089e */
[----:B------:R-:W-:Y:S01]  /*85d0*/  FSEL R152, R8, RZ, P1 ;  /* 0x000000ff08987208 */ /* 0x000fe20000800000 */
[----:B------:R-:W-:Y:S01]  /*85e0*/  FFMA.FTZ R214, R157, UR28, -R158 ;  /* 0x0000001c9dd67c23 */ /* 0x000fe2000801089e */
[----:B------:R-:W-:Y:S02]  /*85f0*/  IMAD.MOV R157, RZ, RZ, -R184 ;  /* 0x000000ffff9d7224 */ /* 0x000fe400078e0ab8 */
[----:B------:R-:W-:Y:S01]  /*8600*/  FADD.FTZ R153, -R153, R10 ;  /* 0x0000000a99997221 */ /* 0x000fe20000010100 */
[--C-:B------:R-:W-:Y:S01]  /*8610*/  FFMA.FTZ R222, R213, UR28, -R158.reuse ;  /* 0x0000001cd5de7c23 */ /* 0x100fe2000801089e */
[----:B------:R-:W-:Y:S01]  /*8620*/  FADD.FTZ R152, -R152, R11 ;  /* 0x0000000b98987221 */ /* 0x000fe20000010100 */
[--C-:B------:R-:W-:Y:S01]  /*8630*/  FFMA.FTZ R213, R215, UR28, -R158.reuse ;  /* 0x0000001cd7d57c23 */ /* 0x100fe2000801089e */
[----:B------:R-:W-:Y:S01]  /*8640*/  FMUL.FTZ R215, R153, UR28 ;  /* 0x0000001c99d77c20 */ /* 0x000fe20008410000 */
[----:B------:R-:W-:Y:S01]  /*8650*/  ISETP.NE.AND P1, PT, R18, R157, PT ;  /* 0x0000009d1200720c */ /* 0x000fe20003f25270 */
[----:B------:R-:W-:Y:S01]  /*8660*/  FMUL.FTZ R152, R152, UR28 ;  /* 0x0000001c98987c20 */ /* 0x000fe20008410000 */
[--C-:B------:R-:W-:Y:S01]  /*8670*/  FFMA.FTZ R183, R156, UR28, -R158.reuse ;  /* 0x0000001c9cb77c23 */ /* 0x100fe2000801089e */
[--C-:B------:R-:W-:Y:S01]  /*8680*/  FFMA.FTZ R156, R176, UR28, -R158.reuse ;  /* 0x0000001cb09c7c23 */ /* 0x100fe2000801089e */
[----:B------:R-:W-:Y:S01]  /*8690*/  FFMA.FTZ R224, R154, UR28, -R158 ;  /* 0x0000001c9ae07c23 */ /* 0x000fe2000801089e */
[----:B------:R-:W1:Y:S01]  /*86a0*/  MUFU.EX2 R10, R152 ;  /* 0x00000098000a7308 */ /* 0x000e620000000800 */
[----:B------:R-:W-:-:S02]  /*86b0*/  VIADD R153, R9, 0x38840 ;  /* 0x0003884009997836 */ /* 0x000fc40000000000 */
[--C-:B------:R-:W-:Y:S01]  /*86c0*/  FFMA.FTZ R217, R160, UR28, -R158.reuse ;  /* 0x0000001ca0d97c23 */ /* 0x100fe2000801089e */
[--C-:B------:R-:W-:Y:S01]  /*86d0*/  FFMA.FTZ R218, R161, UR28, -R158.reuse ;  /* 0x0000001ca1da7c23 */ /* 0x100fe2000801089e */
[--C-:B------:R-:W-:Y:S01]  /*86e0*/  FFMA.FTZ R219, R164, UR28, -R158.reuse ;  /* 0x0000001ca4db7c23 */ /* 0x100fe2000801089e */
[--C-:B------:R-:W-:Y:S01]  /*86f0*/  FFMA.FTZ R220, R165, UR28, -R158.reuse ;  /* 0x0000001ca5dc7c23 */ /* 0x100fe2000801089e */
[----:B------:R-:W-:Y:S01]  /*8700*/  PRMT R153, R202, 0x654, R153 ;  /* 0x00000654ca997816 */ /* 0x000fe20000000099 */
[----:B------:R-:W-:Y:S01]  /*8710*/  FFMA.FTZ R172, R172, UR28, -R158 ;  /* 0x0000001cacac7c23 */ /* 0x000fe2000801089e */
[----:B------:R-:W3:Y:S01]  /*8720*/  MUFU.EX2 R215, R215 ;  /* 0x000000d700d77308 */ /* 0x000ee20000000800 */
[----:B------:R-:W-:Y:S02]  /*8730*/  @!P1 IMAD R154, R13, 0x40, R22 ;  /* 0x000000400d9a9824 */ /* 0x000fe400078e0216 */
[--C-:B------:R-:W-:Y:S01]  /*8740*/  FFMA.FTZ R13, R216, UR28, -R158.reuse ;  /* 0x0000001cd80d7c23 */ /* 0x100fe2000801089e */
[----:B------:R4:W-:Y:S01]  /*8750*/  SYNCS.ARRIVE.TRANS64.RED.A1T0 RZ, [R153+URZ], RZ ;  /* 0x000000ff99ff79a7 */ /* 0x0009e2000810043f */
[----:B------:R-:W-:Y:S01]  /*8760*/  FFMA.FTZ R216, R155, UR28, -R158 ;  /* 0x0000001c9bd87c23 */ /* 0x000fe2000801089e */
[----:B------:R-:W-:Y:S01]  /*8770*/  IMAD R176, R2, 0x1000, R19 ;  /* 0x0000100002b07824 */ /* 0x000fe200078e0213 */
[----:B0-----:R-:W-:Y:S01]  /*8780*/  F2FP.F16.F32.PACK_AB R155, R169, R14 ;  /* 0x0000000ea99b723e */ /* 0x001fe200000000ff */
[----:B------:R0:W-:Y:S01]  /*8790*/  MUFU.EX2 R11, R156 ;  /* 0x0000009c000b7308 */ /* 0x0001e20000000800 */
[----:B--2---:R-:W-:Y:S01]  /*87a0*/  F2FP.F16.F32.PACK_AB R157, R173, R20 ;  /* 0x00000014ad9d723e */ /* 0x004fe200000000ff */
[-C--:B-1----:R-:W-:Y:S01]  /*87b0*/  FMUL.FTZ R26, R26, R10.reuse ;  /* 0x0000000a1a1a7220 */ /* 0x082fe20000410000 */
[----:B----4-:R-:W-:Y:S01]  /*87c0*/  F2FP.F16.F32.PACK_AB R153, R12, R15 ;  /* 0x0000000f0c99723e */ /* 0x010fe200000000ff */
[----:B------:R-:W-:Y:S01]  /*87d0*/  FMUL.FTZ R27, R27, R10 ;  /* 0x0000000a1b1b7220 */ /* 0x000fe20000410000 */
[----:B------:R-:W-:Y:S01]  /*87e0*/  F2FP.F16.F32.PACK_AB R159, R177, R168 ;  /* 0x000000a8b19f723e */ /* 0x000fe200000000ff */
[----:B------:R-:W-:Y:S01]  /*87f0*/  FMUL.FTZ R30, R30, R10 ;  /* 0x0000000a1e1e7220 */ /* 0x000fe20000410000 */
[----:B------:R-:W-:Y:S01]  /*8800*/  R2UR UR6, R176 ;  /* 0x00000000b00672ca */ /* 0x000fe200000e0000 */
[----:B------:R-:W-:Y:S01]  /*8810*/  MUFU.EX2 R182, R182 ;  /* 0x000000b600b67308 */ /* 0x000fe20000000800 */
[----:B0-----:R-:W-:-:S02]  /*8820*/  @!P1 IMAD R156, R154, 0x4, R17 ;  /* 0x000000049a9c9824 */ /* 0x001fc400078e0211 */
[-C--:B---3--:R-:W-:Y:S01]  /*8830*/  FMUL.FTZ R24, R24, R215.reuse ;  /* 0x000000d718187220 */ /* 0x088fe20000410000 */
[-C--:B------:R-:W-:Y:S01]  /*8840*/  FMUL.FTZ R25, R25, R215.reuse ;  /* 0x000000d719197220 */ /* 0x080fe20000410000 */
[-C--:B------:R-:W-:Y:S01]  /*8850*/  FMUL.FTZ R28, R28, R215.reuse ;  /* 0x000000d71c1c7220 */ /* 0x080fe20000410000 */
[-C--:B------:R-:W-:Y:S01]  /*8860*/  FMUL.FTZ R29, R29, R215.reuse ;  /* 0x000000d71d1d7220 */ /* 0x080fe20000410000 */
[----:B------:R-:W-:Y:S01]  /*8870*/  @!P1 STS [R156+0x38400], R215 ;  /* 0x038400d79c009388 */ /* 0x000fe20000000800 */
[-C--:B------:R-:W-:Y:S01]  /*8880*/  FMUL.FTZ R31, R31, R10.reuse ;  /* 0x0000000a1f1f7220 */ /* 0x080fe20000410000 */
[----:B------:R-:W0:Y:S01]  /*8890*/  MUFU.EX2 R21, R21 ;  /* 0x0000001500157308 */ /* 0x000e220000000800 */
[-C--:B------:R-:W-:Y:S01]  /*88a0*/  FMUL.FTZ R32, R32, R215.reuse ;  /* 0x000000d720207220 */ /* 0x080fe20000410000 */
[----:B------:R1:W-:Y:S01]  /*88b0*/  @!P1 STS [R156+0x38420], R10 ;  /* 0x0384200a9c009388 */ /* 0x0003e20000000800 */
        /* <DEDUP_REMOVED lines=59> */
[----:B------:R-:W-:Y:S01]  /*8c70*/  FMUL.FTZ R81, R81, R215 ;  /* 0x000000d751517220 */ /* 0x000fe20000410000 */
[-C--:B------:R-:W-:Y:S01]  /*8c80*/  FMUL.FTZ R82, R82, R10.reuse ;  /* 0x0000000a52527220 */ /* 0x080fe20000410000 */
[----:B------:R-:W-:Y:S01]  /*8c90*/  MUFU.EX2 R174, R174 ;  /* 0x000000ae00ae7308 */ /* 0x000fe20000000800 */
[----:B0-----:R-:W-:Y:S01]  /*8ca0*/  F2FP.F16.F32.PACK_AB R158, R220, R219 ;  /* 0x000000dbdc9e723e */ /* 0x001fe200000000ff */
        /* <DEDUP_REMOVED lines=81> */
[-C--:B------:R-:W-:Y:S01]  /*91c0*/  FMUL.FTZ R150, R150, R10.reuse ;  /* 0x0000000a96967220 */ /* 0x080fe20000410000 */
[----:B------:R-:W-:Y:S01]  /*91d0*/  FMUL.FTZ R151, R151, R10 ;  /* 0x0000000a97977220 */ /* 0x000fe20000410000 */
[----:B-1----:R-:W-:Y:S01]  /*91e0*/  F2FP.F16.F32.PACK_AB R165, R179, R178 ;  /* 0x000000b2b3a5723e */ /* 0x002fe200000000ff */
[----:B------:R1:W-:Y:S01]  /*91f0*/  STSM.16.M88.4 [R187+0x36400], R152 ;  /* 0x03640098bb007844 */ /* 0x0003e20000000200 */
[----:B------:R-:W-:Y:S01]  /*9200*/  VIADD R223, R176, 0x80 ;  /* 0x00000080b0df7836 */ /* 0x000fe20000000000 */
[----:B------:R-:W-:Y:S01]  /*9210*/  MUFU.EX2 R13, R13 ;  /* 0x0000000d000d7308 */ /* 0x000fe20000000800 */
[----:B0-----:R-:W-:Y:S01]  /*9220*/  F2FP.F16.F32.PACK_AB R167, R181, R180 ;  /* 0x000000b4b5a7723e */ /* 0x001fe200000000ff */
[----:B------:R1:W-:Y:S01]  /*9230*/  STSM.16.M88.4 [R188], R156 ;  /* 0x0000009cbc007844 */ /* 0x0003e20000000200 */
[----:B------:R-:W-:Y:S01]  /*9240*/  FFMA.FTZ R15, R10, R6, R15 ;  /* 0x000000060a0f7223 */ /* 0x000fe2000001000f */
[----:B------:R-:W-:-:S02]  /*9250*/  FFMA.FTZ R182, R215, R5, R182 ;  /* 0x00000005d7b67223 */ /* 0x000fc400000100b6 */
[----:B------:R1:W-:Y:S01]  /*9260*/  STSM.16.M88.4 [R190], R160 ;  /* 0x000000a0be007844 */ /* 0x0003e20000000200 */
[----:B------:R-:W-:Y:S01]  /*9270*/  FADD.FTZ R15, R12, R15 ;  /* 0x0000000f0c0f7221 */ /* 0x000fe20000010000 */
[----:B------:R-:W0:Y:S01]  /*9280*/  MUFU.EX2 R216, R216 ;  /* 0x000000d800d87308 */ /* 0x000e220000000800 */
        /* <DEDUP_REMOVED lines=64> */
.L_x_4975:
[----:B------:R-:W-:Y:S01]  /*9690*/  UISETP.GT.AND UP0, UPT, UR30, UR29, UPT ;  /* 0x0000001d1e00728c */ /* 0x000fe2000bf04270 */
[----:B------:R-:W-:Y:S01]  /*96a0*/  VIADD R9, R9, 0x38860 ;  /* 0x0003886009097836 */ /* 0x000fe20000000000 */
[----:B------:R-:W-:Y:S01]  /*96b0*/  UIADD3 UR30, UR30, -0x1, URZ ;  /* 0xffffffff1e1e7890 */ /* 0x000fe2000fffe03f */
[----:B------:R-:W-:Y:S02]  /*96c0*/  IMAD.MOV.U32 R11, RZ, RZ, R8 ;  /* 0x000000ffff0b7224 */ /* 0x000fe400078e0008 */
[----:B------:R-:W-:Y:S01]  /*96d0*/  IMAD.MOV.U32 R10, RZ, RZ, R7 ;  /* 0x000000ffff0a7224 */ /* 0x000fe200078e0007 */
[----:B------:R-:W-:Y:S01]  /*96e0*/  PLOP3.LUT P1, PT, PT, PT, UP0, 0x80, 0x0 ;  /* 0x000000000000781c */ /* 0x000fe20003f2f008 */
[----:B------:R-:W-:Y:S01]  /*96f0*/  IMAD.MOV.U32 R13, RZ, RZ, R2 ;  /* 0x000000ffff0d7224 */ /* 0x000fe200078e0002 */
[----:B------:R-:W-:-:S04]  /*9700*/  PRMT R9, R202, 0x654, R9 ;  /* 0x00000654ca097816 */ /* 0x000fc80000000009 */
[----:B------:R0:W-:Y:S07]  /*9710*/  SYNCS.ARRIVE.TRANS64.RED.A1T0 RZ, [R9+URZ], RZ ;  /* 0x000000ff09ff79a7 */ /* 0x0001ee000810043f */
[----:B------:R-:W-:Y:S05]  /*9720*/  @P1 BRA `(.L_x_4976) ;  /* 0xffffffcc00741947 */ /* 0x000fea000383ffff */
.L_x_4965:
[----:B------:R-:W-:-:S13]  /*9730*/  ISETP.LE.AND P1, PT, RZ, UR30, PT ;  /* 0x0000001eff007c0c */ /* 0x000fda000bf23270 */
[----:B------:R-:W-:Y:S05]  /*9740*/  @!P1 BRA `(.L_x_4977) ;  /* 0x0000002c004c9947 */ /* 0x000fea0003800000 */
[----:B------:R-:W-:Y:S01]  /*9750*/  IMAD.MOV.U32 R185, RZ, RZ, R8 ;  /* 0x000000ffffb97224 */ /* 0x000fe200078e0008 */
[----:B------:R-:W-:Y:S01]  /*9760*/  ULDC UR28, c[0x0][0xa80] ;  /* 0x0002a000001c7ab9 */ /* 0x000fe20000000800 */
[----:B------:R-:W-:Y:S02]  /*9770*/  IMAD.MOV.U32 R10, RZ, RZ, R7 ;  /* 0x000000ffff0a7224 */ /* 0x000fe400078e0007 */
[----:B------:R-:W-:-:S07]  /*9780*/  IMAD.MOV.U32 R213, RZ, RZ, R2 ;  /* 0x000000ffffd57224 */ /* 0x000fce00078e0002 */
.L_x_4988:
[----:B------:R-:W-:-:S05]  /*9790*/  VIADD R2, R213, 0x1 ;  /* 0x00000001d5027836 */ /* 0x000fca0000000000 */
[----:B------:R-:W-:-:S04]  /*97a0*/  ISETP.NE.AND P1, PT, R2, 0x2, PT ;  /* 0x000000020200780c */ /* 0x000fc80003f25270 */
[----:B------:R-:W-:Y:S02]  /*97b0*/  SEL R7, RZ, 0x1, P1 ;  /* 0x00000001ff077807 */ /* 0x000fe40000800000 */
[----:B------:R-:W-:Y:S02]  /*97c0*/  SEL R2, R2, RZ, P1 ;  /* 0x000000ff02027207 */ /* 0x000fe40000800000 */
[----:B------:R-:W-:Y:S01]  /*97d0*/  LOP3.LUT R16, R16, R7, RZ, 0x3c, !PT ;  /* 0x0000000710107212 */ /* 0x000fe200078e3cff */
[----:B-1----:R-:W-:Y:S06]  /*97e0*/  @!P0 BRA `(.L_x_4978) ;  /* 0x0000000000048947 */ /* 0x002fec0003800000 */
[----:B------:R-:W-:Y:S01]  /*97f0*/  BPT.TRAP 0x1 ;  /* 0x000000040000795c */ /* 0x000fe20000300000 */
.L_x_4978:
[----:B0-----:R-:W-:Y:S01]  /*9800*/  IMAD R9, R2, 0x8, R17 ;  /* 0x0000000802097824 */ /* 0x001fe200078e0211 */
[----:B------:R-:W-:-:S04]  /*9810*/  SHF.L.U32 R8, R16, 0x1f, RZ ;  /* 0x0000001f10087819 */ /* 0x000fc800000006ff */
[----:B------:R0:W1:Y:S01]  /*9820*/  SYNCS.PHASECHK.TRANS64.TRYWAIT P1, [R9+URZ+0x38830], R8 ;  /* 0x03883008090075a7 */ /* 0x000062000802017f */
[----:B------:R-:W-:Y:S05]  /*9830*/  @!P0 BRA `(.L_x_4979) ;  /* 0x0000000000048947 */ /* 0x000fea0003800000 */
[----:B------:R-:W-:Y:S01]  /*9840*/  BPT.TRAP 0x1 ;  /* 0x000000040000795c */ /* 0x000fe20000300000 */
.L_x_4979:
[----:B------:R-:W-:Y:S01]  /*9850*/  IMAD R7, R2, 0x200, R0 ;  /* 0x0000020002077824 */ /* 0x000fe200078e0200 */
[----:B-1----:R-:W-:Y:S06]  /*9860*/  @P1 BRA `(.L_x_4980) ;  /* 0x0000000000081947 */ /* 0x002fec0003800000 */
[----:B------:R-:W1:Y:S02]  /*9870*/  SYNCS.PHASECHK.TRANS64.TRYWAIT P1, [R9+URZ+0x38830], R8 ;  /* 0x03883008090075a7 */ /* 0x000e64000802017f */
[----:B-1----:R-:W-:Y:S05]  /*9880*/  @!P1 BRA `(.L_x_4981) ;  /* 0x000000cc00e49947 */ /* 0x002fea0003800000 */
.L_x_4980:
        /* <DEDUP_REMOVED lines=22> */
.L_x_4982:
[----:B------:R2:W3:Y:S01]  /*99f0*/  SYNCS.PHASECHK.TRANS64.TRYWAIT P1, [R9+URZ+0x38850], R8 ;  /* 0x03885008090075a7 */ /* 0x0004e2000802017f */
[----:B------:R-:W-:Y:S05]  /*9a00*/  @!P0 BRA `(.L_x_4983) ;  /* 0x0000000000048947 */ /* 0x000fea0003800000 */
[----:B------:R-:W-:Y:S01]  /*9a10*/  BPT.TRAP 0x1 ;  /* 0x000000040000795c */ /* 0x000fe20000300000 */
.L_x_4983:
[----:B------:R-:W-:Y:S01]  /*9a20*/  IMAD R7, R2, 0x1000, R4 ;  /* 0x0000100002077824 */ /* 0x000fe200078e0204 */
[----:B---3--:R-:W-:Y:S06]  /*9a30*/  @P1 BRA `(.L_x_4984) ;  /* 0x0000000000081947 */ /* 0x008fec0003800000 */
[----:B------:R-:W3:Y:S02]  /*9a40*/  SYNCS.PHASECHK.TRANS64.TRYWAIT P1, [R9+URZ+0x38850], R8 ;  /* 0x03885008090075a7 */ /* 0x000ee4000802017f */
[----:B---3--:R-:W-:Y:S05]  /*9a50*/  @!P1 BRA `(.L_x_4985) ;  /* 0x000000cc00849947 */ /* 0x008fea0003800000 */
.L_x_4984:
        /* <DEDUP_REMOVED lines=326> */
.L_x_4986:
[----:B------:R-:W-:Y:S01]  /*aec0*/  FMNMX.FTZ R8, R152, R10, !PT ;  /* 0x0000000a98087209 */ /* 0x000fe20007810000 */
[----:B------:R-:W-:Y:S01]  /*aed0*/  IMAD R220, R2, 0x1000, R19 ;  /* 0x0000100002dc7824 */ /* 0x000fe200078e0213 */
[----:B------:R-:W-:Y:S02]  /*aee0*/  UMOV UR7, 0x40000040 ;  /* 0x4000004000077882 */ /* 0x000fe40000000000 */
[----:B------:R-:W-:Y:S02]  /*aef0*/  FMNMX.FTZ R7, R153, R8, !PT ;  /* 0x0000000899077209 */ /* 0x000fe40007810000 */
        /* <DEDUP_REMOVED lines=109> */
[----:B------:R-:W-:Y:S01]  /*b5d0*/  FFMA.FTZ R153, R181, UR28, -R204 ;  /* 0x0000001cb5997c23 */ /* 0x000fe200080108cc */
[----:B------:R-:W-:Y:S01]  /*b5e0*/  MUFU.EX2 R186, R186 ;  /* 0x000000ba00ba7308 */ /* 0x000fe20000000800 */
[----:B-1----:R-:W-:Y:S01]  /*b5f0*/  F2FP.F16.F32.PACK_AB R156, R20, R15 ;  /* 0x0000000f149c723e */ /* 0x002fe200000000ff */
        /* <DEDUP_REMOVED lines=11> */
[--C-:B------:R-:W-:Y:S01]  /*b6b0*/  FFMA.FTZ R204, R154, UR28, -R152.reuse ;  /* 0x0000001c9acc7c23 */ /* 0x100fe20008010898 */
[--C-:B------:R-:W-:Y:S01]  /*b6c0*/  FFMA.FTZ R215, R155, UR28, -R152.reuse ;  /* 0x0000001c9bd77c23 */ /* 0x100fe20008010898 */
[----:B------:R-:W-:Y:S01]  /*b6d0*/  FFMA.FTZ R214, R158, UR28, -R152 ;  /* 0x0000001c9ed67c23 */ /* 0x000fe20008010898 */
[----:B------:R-:W1:Y:S01]  /*b6e0*/  MUFU.EX2 R181, R181 ;  /* 0x000000b500b57308 */ /* 0x000e620000000800 */
[----:B0-----:R-:W-:-:S02]  /*b6f0*/  IMAD.MOV R153, RZ, RZ, -R184 ;  /* 0x000000ffff997224 */ /* 0x001fc400078e0ab8 */
[--C-:B------:R-:W-:Y:S01]  /*b700*/  FFMA.FTZ R217, R159, UR28, -R152.reuse ;  /* 0x0000001c9fd97c23 */ /* 0x100fe20008010898 */
[--C-:B------:R-:W-:Y:S01]  /*b710*/  FFMA.FTZ R216, R162, UR28, -R152.reuse ;  /* 0x0000001ca2d87c23 */ /* 0x100fe20008010898 */
[--C-:B------:R-:W-:Y:S01]  /*b720*/  FFMA.FTZ R219, R163, UR28, -R152.reuse ;  /* 0x0000001ca3db7c23 */ /* 0x100fe20008010898 */
[--C-:B------:R-:W-:Y:S01]  /*b730*/  FFMA.FTZ R218, R166, UR28, -R152.reuse ;  /* 0x0000001ca6da7c23 */ /* 0x100fe20008010898 */
[----:B------:R-:W-:Y:S01]  /*b740*/  ISETP.NE.AND P1, PT, R18, R153, PT ;  /* 0x000000991200720c */ /* 0x000fe20003f25270 */
[----:B------:R-:W-:Y:S02]  /*b750*/  VIADD R153, R9, 0x38840 ;  /* 0x0003884009997836 */ /* 0x000fe40000000000 */
[--C-:B------:R-:W-:Y:S01]  /*b760*/  FFMA.FTZ R221, R167, UR28, -R152.reuse ;  /* 0x0000001ca7dd7c23 */ /* 0x100fe20008010898 */
[--C-:B------:R-:W-:Y:S01]  /*b770*/  FFMA.FTZ R170, R170, UR28, -R152.reuse ;  /* 0x0000001caaaa7c23 */ /* 0x100fe20008010898 */
[--C-:B------:R-:W-:Y:S01]  /*b780*/  FFMA.FTZ R171, R171, UR28, -R152.reuse ;  /* 0x0000001cabab7c23 */ /* 0x100fe20008010898 */
[--C-:B------:R-:W-:Y:S01]  /*b790*/  FFMA.FTZ R174, R174, UR28, -R152.reuse ;  /* 0x0000001caeae7c23 */ /* 0x100fe20008010898 */
[----:B------:R-:W-:Y:S01]  /*b7a0*/  PRMT R153, R202, 0x654, R153 ;  /* 0x00000654ca997816 */ /* 0x000fe20000000099 */
[--C-:B------:R-:W-:Y:S01]  /*b7b0*/  FFMA.FTZ R175, R175, UR28, -R152.reuse ;  /* 0x0000001cafaf7c23 */ /* 0x100fe20008010898 */
[--C-:B------:R-:W-:Y:S01]  /*b7c0*/  FFMA.FTZ R178, R178, UR28, -R152.reuse ;  /* 0x0000001cb2b27c23 */ /* 0x100fe20008010898 */
[--C-:B------:R-:W-:Y:S01]  /*b7d0*/  FFMA.FTZ R179, R179, UR28, -R152.reuse ;  /* 0x0000001cb3b37c23 */ /* 0x100fe20008010898 */
[----:B------:R0:W-:Y:S01]  /*b7e0*/  SYNCS.ARRIVE.TRANS64.RED.A1T0 RZ, [R153+URZ], RZ ;  /* 0x000000ff99ff79a7 */ /* 0x0001e2000810043f */
[--C-:B------:R-:W-:Y:S01]  /*b7f0*/  FFMA.FTZ R182, R182, UR28, -R152.reuse ;  /* 0x0000001cb6b67c23 */ /* 0x100fe20008010898 */
[----:B------:R-:W-:Y:S01]  /*b800*/  FFMA.FTZ R183, R183, UR28, -R152 ;  /* 0x0000001cb7b77c23 */ /* 0x000fe20008010898 */
[----:B------:R-:W-:Y:S01]  /*b810*/  @!P1 IMAD R154, R213, 0x40, R22 ;  /* 0x00000040d59a9824 */ /* 0x000fe200078e0216 */
[----:B------:R-:W-:Y:S01]  /*b820*/  MUFU.EX2 R204, R204 ;  /* 0x000000cc00cc7308 */ /* 0x000fe20000000800 */
[----:B------:R-:W-:Y:S01]  /*b830*/  F2FP.F16.F32.PACK_AB R152, R12, R11 ;  /* 0x0000000b0c98723e */ /* 0x000fe200000000ff */
[----:B-1----:R-:W-:Y:S01]  /*b840*/  FMUL.FTZ R26, R26, R181 ;  /* 0x000000b51a1a7220 */ /* 0x002fe20000410000 */
[----:B------:R-:W-:Y:S01]  /*b850*/  @!P1 IMAD R154, R154, 0x4, R17 ;  /* 0x000000049a9a9824 */ /* 0x000fe200078e0211 */
[----:B------:R-:W-:Y:S01]  /*b860*/  F2FP.F16.F32.PACK_AB R158, R186, R21 ;  /* 0x00000015ba9e723e */ /* 0x000fe200000000ff */
[-C--:B------:R-:W-:Y:S01]  /*b870*/  FMUL.FTZ R27, R27, R181.reuse ;  /* 0x000000b51b1b7220 */ /* 0x080fe20000410000 */
[-C--:B------:R-:W-:Y:S01]  /*b880*/  FMUL.FTZ R30, R30, R181.reuse ;  /* 0x000000b51e1e7220 */ /* 0x080fe20000410000 */
        /* <DEDUP_REMOVED lines=182> */
.L_x_4987:
[----:B------:R-:W-:Y:S01]  /*c3f0*/  ISETP.LT.AND P1, PT, RZ, UR30, PT ;  /* 0x0000001eff007c0c */ /* 0x000fe2000bf21270 */
[----:B------:R-:W-:Y:S01]  /*c400*/  VIADD R9, R9, 0x38860 ;  /* 0x0003886009097836 */ /* 0x000fe20000000000 */
[----:B------:R-:W-:Y:S01]  /*c410*/  UIADD3 UR30, UR30, -0x1, URZ ;  /* 0xffffffff1e1e7890 */ /* 0x000fe2000fffe03f */
[----:B------:R-:W-:Y:S02]  /*c420*/  IMAD.MOV.U32 R185, RZ, RZ, R8 ;  /* 0x000000ffffb97224 */ /* 0x000fe400078e0008 */
[----:B------:R-:W-:Y:S01]  /*c430*/  IMAD.MOV.U32 R10, RZ, RZ, R7 ;  /* 0x000000ffff0a7224 */ /* 0x000fe200078e0007 */
[----:B------:R-:W-:Y:S01]  /*c440*/  PRMT R9, R202, 0x654, R9 ;  /* 0x00000654ca097816 */ /* 0x000fe20000000009 */
[----:B------:R-:W-:-:S03]  /*c450*/  IMAD.MOV.U32 R213, RZ, RZ, R2 ;  /* 0x000000ffffd57224 */ /* 0x000fc600078e0002 */
[----:B------:R1:W-:Y:S03]  /*c460*/  SYNCS.ARRIVE.TRANS64.RED.A1T0 RZ, [R9+URZ], RZ ;  /* 0x000000ff09ff79a7 */ /* 0x0003e6000810043f */
[----:B------:R-:W-:Y:S05]  /*c470*/  @P1 BRA `(.L_x_4988) ;  /* 0xffffffd000c41947 */ /* 0x000fea000383ffff */
.L_x_4977:
[----:B------:R-:W2:Y:S01]  /*c480*/  SHFL.BFLY PT, R0, R5, 0x2, 0x1f ;  /* 0x0c401f0005007f89 */ /* 0x000ea200000e0000 */
[----:B------:R-:W-:-:S03]  /*c490*/  UIADD3 UR36, UR36, 0x1, URZ ;  /* 0x0000000124247890 */ /* 0x000fc6000fffe03f */
[----:B01----:R-:W0:Y:S01]  /*c4a0*/  SHFL.BFLY PT, R9, R6, 0x2, 0x1f ;  /* 0x0c401f0006097f89 */ /* 0x003e2200000e0000 */
[----:B------:R-:W-:Y:S08]  /*c4b0*/  BAR.ARV 0x8, 0x100 ;  /* 0x0204000000007b1d */ /* 0x000ff00000002000 */
[----:B------:R-:W-:Y:S01]  /*c4c0*/  BAR.SYNC.DEFER_BLOCKING 0xf, 0x100 ;  /* 0x03c4000000007b1d */ /* 0x000fe20000010000 */
[----:B--2---:R-:W-:Y:S01]  /*c4d0*/  FADD.FTZ R4, R0, R5 ;  /* 0x0000000500047221 */ /* 0x004fe20000010000 */
[----:B------:R-:W-:-:S02]  /*c4e0*/  VIADD R5, R2, 0x1 ;  /* 0x0000000102057836 */ /* 0x000fc40000000000 */
[----:B0-----:R-:W-:Y:S02]  /*c4f0*/  FADD.FTZ R9, R9, R6 ;  /* 0x0000000609097221 */ /* 0x001fe40000010000 */
[----:B------:R-:W0:Y:S01]  /*c500*/  SHFL.BFLY PT, R3, R4, 0x1, 0x1f ;  /* 0x0c201f0004037f89 */ /* 0x000e2200000e0000 */
[----:B------:R-:W-:-:S03]  /*c510*/  ISETP.NE.AND P1, PT, R5, 0x2, PT ;  /* 0x000000020500780c */ /* 0x000fc60003f25270 */
[----:B------:R-:W1:Y:S01]  /*c520*/  SHFL.BFLY PT, R10, R9, 0x1, 0x1f ;  /* 0x0c201f00090a7f89 */ /* 0x000e6200000e0000 */
[----:B0-----:R-:W-:Y:S01]  /*c530*/  FADD.FTZ R0, R4, R3 ;  /* 0x0000000304007221 */ /* 0x001fe20000010000 */
[----:B------:R-:W-:Y:S02]  /*c540*/  IMAD.MOV R3, RZ, RZ, -R184 ;  /* 0x000000ffff037224 */ /* 0x000fe400078e0ab8 */
[----:B------:R-:W-:Y:S02]  /*c550*/  IMAD.MOV.U32 R4, RZ, RZ, RZ ;  /* 0x000000ffff047224 */ /* 0x000fe400078e00ff */
[----:B-1----:R-:W-:Y:S01]  /*c560*/  FADD.FTZ R6, R9, R10 ;  /* 0x0000000a09067221 */ /* 0x002fe20000010000 */
[----:B------:R-:W-:Y:S02]  /*c570*/  FSETP.NE.FTZ.AND P2, PT, R0, RZ, PT ;  /* 0x000000ff0000720b */ /* 0x000fe40003f55000 */
[----:B------:R-:W-:Y:S01]  /*c580*/  ISETP.NE.AND P0, PT, R18, R3, PT ;  /* 0x000000031200720c */ /* 0x000fe20003f05270 */
[----:B------:R-:W-:Y:S01]  /*c590*/  IMAD.MOV.U32 R3, RZ, RZ, RZ ;  /* 0x000000ffff037224 */ /* 0x000fe200078e00ff */
[----:B------:R-:W-:-:S02]  /*c5a0*/  FSETP.NE.FTZ.AND P3, PT, R6, RZ, PT ;  /* 0x000000ff0600720b */ /* 0x000fc40003f75000 */
[----:B------:R-:W-:-:S04]  /*c5b0*/  SEL R9, RZ, 0x1, P1 ;  /* 0x00000001ff097807 */ /* 0x000fc80000800000 */
[----:B------:R-:W-:Y:S01]  /*c5c0*/  LOP3.LUT R16, R16, R9, RZ, 0x3c, !PT ;  /* 0x0000000910107212 */ /* 0x000fe200078e3cff */
[----:B------:R-:W-:Y:S02]  /*c5d0*/  IMAD.U32 R9, RZ, RZ, UR28 ;  /* 0x0000001cff097e24 */ /* 0x000fe4000f8e00ff */
        /* <DEDUP_REMOVED lines=78> */
[-C--:B------:R-:W-:Y:S01]  /*cac0*/  FMUL.FTZ R19, R91, R4.reuse ;  /* 0x000000045b137220 */ /* 0x080fe20000410000 */
[----:B------:R-:W-:Y:S02]  /*cad0*/  IMAD.MOV.U32 R0, RZ, RZ, -0x800000 ;  /* 0xff800000ff007424 */ /* 0x000fe400078e00ff */
[-C--:B------:R-:W-:Y:S01]  /*cae0*/  FMUL.FTZ R13, R42, R4.reuse ;  /* 0x000000042a0d7220 */ /* 0x080fe20000410000 */
[-C--:B------:R-:W-:Y:S01]  /*caf0*/  FMUL.FTZ R15, R46, R4.reuse ;  /* 0x000000042e0f7220 */ /* 0x080fe20000410000 */
[-C--:B------:R-:W-:Y:S01]  /*cb00*/  FMUL.FTZ R25, R50, R4.reuse ;  /* 0x0000000432197220 */ /* 0x080fe20000410000 */
[-C--:B------:R-:W-:Y:S01]  /*cb10*/  FMUL.FTZ R33, R58, R4.reuse ;  /* 0x000000043a217220 */ /* 0x080fe20000410000 */
[-C--:B------:R-:W-:Y:S01]  /*cb20*/  FMUL.FTZ R29, R66, R4.reuse ;  /* 0x00000004421d7220 */ /* 0x080fe20000410000 */
[-C--:B------:R-:W-:Y:S01]  /*cb30*/  FMUL.FTZ R91, R94, R4.reuse ;  /* 0x000000045e5b7220 */ /* 0x080fe20000410000 */
[----:B------:R-:W-:Y:S01]  /*cb40*/  @P2 FFMA.FTZ R3, R2, R7, R17 ;  /* 0x0000000702032223 */ /* 0x000fe20000010011 */
        /* <DEDUP_REMOVED lines=61> */
.L_x_4947:
[----:B------:R-:W0:Y:S01]  /*cf20*/  S2R R202, SR_CgaCtaId ;  /* 0x0000000000ca7919 */ /* 0x000e220000008800 */
[----:B------:R-:W-:Y:S01]  /*cf30*/  MOV R17, 0x400 ;  /* 0x0000040000117802 */ /* 0x000fe20000000f00 */
[----:B------:R-:W-:Y:S01]  /*cf40*/  BSSY B0, `(.L_x_4989) ;  /* 0x00002f1000007945 */ /* 0x000fe20003800000 */
[----:B------:R-:W-:Y:S02]  /*cf50*/  BAR.SYNC.DEFER_BLOCKING 0x5, 0x180 ;  /* 0x0146000000007b1d */ /* 0x000fe40000010000 */
[----:B0-----:R-:W-:-:S05]  /*cf60*/  LEA R17, R202, R17, 0x18 ;  /* 0x00000011ca117211 */ /* 0x001fca00078ec0ff */
[----:B------:R-:W0:Y:S02]  /*cf70*/  LDS.128 R4, [R17+0x388d0] ;  /* 0x0388d00011047984 */ /* 0x000e240000000c00 */
[----:B0-----:R-:W-:Y:S02]  /*cf80*/  R2UR UR5, R5 ;  /* 0x00000000050572ca */ /* 0x001fe400000e0000 */
[----:B------:R-:W-:Y:S01]  /*cf90*/  R2UR UR6, R6 ;  /* 0x00000000060672ca */ /* 0x000fe200000e0000 */
[----:B------:R-:W-:Y:S06]  /*cfa0*/  BAR.ARV 0x4, 0x180 ;  /* 0x0106000000007b1d */ /* 0x000fec0000002000 */
[----:B------:R-:W-:Y:S08]  /*cfb0*/  @P0 BRA `(.L_x_4990) ;  /* 0x0000002000240947 */ /* 0x000ff00003800000 */
[----:B------:R-:W0:Y:S01]  /*cfc0*/  S2R R6, SR_SWINHI ;  /* 0x0000000000067919 */ /* 0x000e220000002f00 */
[----:B------:R-:W-:Y:S01]  /*cfd0*/  F2FP.F16.F32.PACK_AB R9, R27, R9 ;  /* 0x000000091b09723e */ /* 0x000fe200000000ff */
[----:B------:R-:W-:Y:S01]  /*cfe0*/  USHF.L.U32 UR10, UR40, 0x2, URZ ;  /* 0x00000002280a7899 */ /* 0x000fe2000800063f */
[----:B------:R-:W-:Y:S01]  /*cff0*/  F2FP.F16.F32.PACK_AB R10, R10, R174 ;  /* 0x000000ae0a0a723e */ /* 0x000fe200000000ff */
[----:B------:R-:W-:Y:S01]  /*d000*/  BAR.SYNC.DEFER_BLOCKING 0x1, 0x100 ;  /* 0x0044000000007b1d */ /* 0x000fe20000010000 */
[----:B------:R-:W-:Y:S01]  /*d010*/  F2FP.F16.F32.PACK_AB R11, R31, R11 ;  /* 0x0000000b1f0b723e */ /* 0x000fe200000000ff */
[----:B------:R-:W-:Y:S01]  /*d020*/  USHF.L.U64.HI UR11, UR40, 0x2, UR39 ;  /* 0x00000002280b7899 */ /* 0x000fe20008010227 */
[----:B------:R-:W-:Y:S02]  /*d030*/  F2FP.F16.F32.PACK_AB R12, R12, R170 ;  /* 0x000000aa0c0c723e */ /* 0x000fe400000000ff */
[----:B------:R-:W-:Y:S01]  /*d040*/  F2FP.F16.F32.PACK_AB R13, R43, R13 ;  /* 0x0000000d2b0d723e */ /* 0x000fe200000000ff */
[----:B------:R-:W-:Y:S01]  /*d050*/  ULDC.64 UR8, c[0x0][0xd00] ;  /* 0x0003400000087ab9 */ /* 0x000fe20000000a00 */
[----:B------:R-:W-:Y:S01]  /*d060*/  F2FP.F16.F32.PACK_AB R14, R14, R167 ;  /* 0x000000a70e0e723e */ /* 0x000fe200000000ff */
[----:B------:R-:W-:Y:S01]  /*d070*/  UISETP.NE.U32.AND UP0, UPT, UR8, URZ, UPT ;  /* 0x0000003f0800728c */ /* 0x000fe2000bf05070 */
[----:B------:R-:W-:Y:S01]  /*d080*/  F2FP.F16.F32.PACK_AB R15, R47, R15 ;  /* 0x0000000f2f0f723e */ /* 0x000fe200000000ff */
[----:B------:R-:W-:Y:S01]  /*d090*/  UIADD3 UR4, UP1, UR10, UR8, URZ ;  /* 0x000000080a047290 */ /* 0x000fe2000ff3e03f */
[----:B------:R-:W-:Y:S01]  /*d0a0*/  F2FP.F16.F32.PACK_AB R24, R24, R166 ;  /* 0x000000a61818723e */ /* 0x000fe200000000ff */
[----:B------:R-:W-:Y:S01]  /*d0b0*/  UISETP.NE.AND.EX UP0, UPT, UR9, URZ, UPT, UP0 ;  /* 0x0000003f0900728c */ /* 0x000fe2000bf05300 */
[----:B------:R-:W-:Y:S01]  /*d0c0*/  F2FP.F16.F32.PACK_AB R25, R51, R25 ;  /* 0x000000193319723e */ /* 0x000fe200000000ff */
[----:B------:R-:W-:Y:S01]  /*d0d0*/  UIADD3.X UR7, UR11, UR9, URZ, UP1, !UPT ;  /* 0x000000090b077290 */ /* 0x000fe20008ffe43f */
[----:B------:R-:W-:-:S02]  /*d0e0*/  F2FP.F16.F32.PACK_AB R32, R32, R164 ;  /* 0x000000a42020723e */ /* 0x000fc400000000ff */
[----:B------:R-:W-:Y:S01]  /*d0f0*/  F2FP.F16.F32.PACK_AB R33, R59, R33 ;  /* 0x000000213b21723e */ /* 0x000fe200000000ff */
[----:B------:R-:W-:Y:S01]  /*d100*/  ULDC.64 UR8, c[0x0][0xd08] ;  /* 0x0003420000087ab9 */ /* 0x000fe20000000a00 */
[----:B------:R-:W-:Y:S02]  /*d110*/  F2FP.F16.F32.PACK_AB R28, R28, R161 ;  /* 0x000000a11c1c723e */ /* 0x000fe400000000ff */
[----:B------:R-:W-:Y:S02]  /*d120*/  F2FP.F16.F32.PACK_AB R29, R67, R29 ;  /* 0x0000001d431d723e */ /* 0x000fe400000000ff */
[----:B------:R-:W-:Y:S02]  /*d130*/  F2FP.F16.F32.PACK_AB R31, R71, R70 ;  /* 0x00000046471f723e */ /* 0x000fe400000000ff */
[----:B------:R-:W-:Y:S02]  /*d140*/  F2FP.F16.F32.PACK_AB R80, R81, R80 ;  /* 0x000000505150723e */ /* 0x000fe400000000ff */
[----:B------:R-:W-:-:S02]  /*d150*/  F2FP.F16.F32.PACK_AB R81, R83, R82 ;  /* 0x000000525351723e */ /* 0x000fc400000000ff */
[----:B------:R-:W-:Y:S02]  /*d160*/  MOV R4, R17 ;  /* 0x0000001100047202 */ /* 0x000fe40000000f00 */
[----:B0-----:R-:W-:Y:S02]  /*d170*/  MOV R5, R6 ;  /* 0x0000000600057202 */ /* 0x001fe40000000f00 */
[----:B------:R-:W-:Y:S02]  /*d180*/  F2FP.F16.F32.PACK_AB R88, R89, R88 ;  /* 0x000000585958723e */ /* 0x000fe400000000ff */
[----:B------:R-:W-:Y:S01]  /*d190*/  F2FP.F16.F32.PACK_AB R82, R85, R84 ;  /* 0x000000545552723e */ /* 0x000fe200000000ff */
[----:B------:R-:W-:Y:S01]  /*d1a0*/  IMAD.WIDE R122, R203, 0x2, R4 ;  /* 0x00000002cb7a7825 */ /* 0x000fe200078e0204 */
[----:B------:R-:W-:Y:S02]  /*d1b0*/  F2FP.F16.F32.PACK_AB R83, R87, R86 ;  /* 0x000000565753723e */ /* 0x000fe400000000ff */
[----:B------:R-:W-:-:S02]  /*d1c0*/  F2FP.F16.F32.PACK_AB R89, R19, R90 ;  /* 0x0000005a1359723e */ /* 0x000fc400000000ff */
[C---:B------:R-:W-:Y:S02]  /*d1d0*/  IADD3 R177, P1, R122.reuse, 0x20, RZ ;  /* 0x000000207ab17810 */ /* 0x040fe40007f3e0ff */
[C---:B------:R-:W-:Y:S02]  /*d1e0*/  IADD3 R52, P6, R122.reuse, 0x2020, RZ ;  /* 0x000020207a347810 */ /* 0x040fe40007fde0ff */
[----:B------:R-:W-:Y:S01]  /*d1f0*/  LOP3.LUT R36, R177, 0x380, RZ, 0xc0, !PT ;  /* 0x00000380b1247812 */ /* 0x000fe200078ec0ff */
[--C-:B------:R-:W-:Y:S01]  /*d200*/  IMAD.X R37, RZ, RZ, R123.reuse, P1 ;  /* 0x000000ffff257224 */ /* 0x100fe200008e067b */
[----:B------:R-:W-:Y:S01]  /*d210*/  IADD3 R179, P0, R122, 0x40, RZ ;  /* 0x000000407ab37810 */ /* 0x000fe20007f1e0ff */
[--C-:B------:R-:W-:Y:S01]  /*d220*/  IMAD.X R53, RZ, RZ, R123.reuse, P6 ;  /* 0x000000ffff357224 */ /* 0x100fe200030e067b */
[----:B------:R-:W-:Y:S02]  /*d230*/  SHF.R.U64 R36, R36, 0x3, RZ ;  /* 0x0000000324247819 */ /* 0x000fe400000012ff */
[----:B------:R-:W-:Y:S01]  /*d240*/  IADD3 R181, P4, R122, 0x60, RZ ;  /* 0x000000607ab57810 */ /* 0x000fe20007f9e0ff */
[----:B------:R-:W-:Y:S01]  /*d250*/  IMAD.X R41, RZ, RZ, R123, P0 ;  /* 0x000000ffff297224 */ /* 0x000fe200000e067b */
[----:B------:R-:W-:-:S02]  /*d260*/  LOP3.LUT R36, R36, R177, RZ, 0x3c, !PT ;  /* 0x000000b124247212 */ /* 0x000fc400078e3cff */
[----:B------:R-:W-:Y:S01]  /*d270*/  LOP3.LUT R177, R52, 0x380, RZ, 0xc0, !PT ;  /* 0x0000038034b17812 */ /* 0x000fe200078ec0ff */
[--C-:B------:R-:W-:Y:S01]  /*d280*/  IMAD.X R45, RZ, RZ, R123.reuse, P4 ;  /* 0x000000ffff2d7224 */ /* 0x100fe200020e067b */
[C---:B------:R-:W-:Y:S02]  /*d290*/  IADD3 R183, P3, R122.reuse, 0x2000, RZ ;  /* 0x000020007ab77810 */ /* 0x040fe40007f7e0ff */
[----:B------:R-:W-:Y:S02]  /*d2a0*/  LOP3.LUT R44, R181, 0x380, RZ, 0xc0, !PT ;  /* 0x00000380b52c7812 */ /* 0x000fe400078ec0ff */
[----:B------:R-:W-:Y:S01]  /*d2b0*/  SHF.R.U64 R177, R177, 0x3, RZ ;  /* 0x00000003b1b17819 */ /* 0x000fe200000012ff */
[----:B------:R-:W-:Y:S01]  /*d2c0*/  IMAD.X R49, RZ, RZ, R123, P3 ;  /* 0x000000ffff317224 */ /* 0x000fe200018e067b */
[----:B------:R-:W-:Y:S02]  /*d2d0*/  IADD3 R8, P0, R122, 0x4020, RZ ;  /* 0x000040207a087810 */ /* 0x000fe40007f1e0ff */
[----:B------:R-:W-:-:S02]  /*d2e0*/  LOP3.LUT R40, R179, 0x380, RZ, 0xc0, !PT ;  /* 0x00000380b3287812 */ /* 0x000fc400078ec0ff */
[C---:B------:R-:W-:Y:S01]  /*d2f0*/  LOP3.LUT R21, R122.reuse, 0x380, RZ, 0xc0, !PT ;  /* 0x000003807a157812 */ /* 0x040fe200078ec0ff */
[--C-:B------:R-:W-:Y:S01]  /*d300*/  IMAD.X R69, RZ, RZ, R123.reuse, P0 ;  /* 0x000000ffff457224 */ /* 0x100fe200000e067b */
[----:B------:R-:W-:Y:S02]  /*d310*/  LOP3.LUT R48, R183, 0x380, RZ, 0xc0, !PT ;  /* 0x00000380b7307812 */ /* 0x000fe400078ec0ff */
[C---:B------:R-:W-:Y:S02]  /*d320*/  IADD3 R56, P5, R122.reuse, 0x2040, RZ ;  /* 0x000020407a387810 */ /* 0x040fe40007fbe0ff */
[C---:B------:R-:W-:Y:S02]  /*d330*/  IADD3 R60, P2, R122.reuse, 0x2060, RZ ;  /* 0x000020607a3c7810 */ /* 0x040fe40007f5e0ff */
[----:B------:R-:W-:Y:S01]  /*d340*/  IADD3 R64, P1, R122, 0x4000, RZ ;  /* 0x000040007a407810 */ /* 0x000fe20007f3e0ff */
[--C-:B------:R-:W-:Y:S01]  /*d350*/  IMAD.X R57, RZ, RZ, R123.reuse, P5 ;  /* 0x000000ffff397224 */ /* 0x100fe200028e067b */
[----:B------:R-:W-:Y:S01]  /*d360*/  SHF.R.U64 R44, R44, 0x3, RZ ;  /* 0x000000032c2c7819 */ /* 0x000fe200000012ff */
[--C-:B------:R-:W-:Y:S01]  /*d370*/  IMAD.X R61, RZ, RZ, R123.reuse, P2 ;  /* 0x000000ffff3d7224 */ /* 0x100fe200010e067b */
[----:B------:R-:W-:Y:S01]  /*d380*/  LOP3.LUT R52, R177, R52, RZ, 0x3c, !PT ;  /* 0x00000034b1347212 */ /* 0x000fe200078e3cff */
[----:B------:R-:W-:Y:S01]  /*d390*/  IMAD.X R65, RZ, RZ, R123, P1 ;  /* 0x000000ffff417224 */ /* 0x000fe200008e067b */
[----:B------:R-:W-:-:S02]  /*d3a0*/  SHF.R.U64 R40, R40, 0x3, RZ ;  /* 0x0000000328287819 */ /* 0x000fc400000012ff */
[----:B------:R-:W-:Y:S02]  /*d3b0*/  LOP3.LUT R177, R8, 0x380, RZ, 0xc0, !PT ;  /* 0x0000038008b17812 */ /* 0x000fe400078ec0ff */
[----:B------:R-:W-:Y:S02]  /*d3c0*/  SHF.R.U64 R21, R21, 0x3, RZ ;  /* 0x0000000315157819 */ /* 0x000fe400000012ff */
[----:B------:R-:W-:Y:S02]  /*d3d0*/  SHF.R.U64 R48, R48, 0x3, RZ ;  /* 0x0000000330307819 */ /* 0x000fe400000012ff */
[----:B------:R-:W-:Y:S02]  /*d3e0*/  LOP3.LUT R44, R44, R181, RZ, 0x3c, !PT ;  /* 0x000000b52c2c7212 */ /* 0x000fe400078e3cff */
[----:B------:R-:W-:Y:S02]  /*d3f0*/  LOP3.LUT R40, R40, R179, RZ, 0x3c, !PT ;  /* 0x000000b328287212 */ /* 0x000fe400078e3cff */
[----:B------:R-:W-:-:S02]  /*d400*/  LOP3.LUT R181, R60, 0x380, RZ, 0xc0, !PT ;  /* 0x000003803cb57812 */ /* 0x000fc400078ec0ff */
[----:B------:R-:W-:Y:S02]  /*d410*/  SHF.R.U64 R177, R177, 0x3, RZ ;  /* 0x00000003b1b17819 */ /* 0x000fe400000012ff */
        /* <DEDUP_REMOVED lines=17> */
[----:B------:R-:W-:Y:S02]  /*d530*/  LOP3.LUT R68, R177, R8, RZ, 0x3c, !PT ;  /* 0x00000008b1447212 */ /* 0x000fe400078e3cff */
[----:B------:R-:W-:Y:S02]  /*d540*/  SHF.R.U64 R179, R179, 0x3, RZ ;  /* 0x00000003b3b37819 */ /* 0x000fe400000012ff */
[----:B------:R-:W-:Y:S02]  /*d550*/  F2FP.F16.F32.PACK_AB R8, R20, R175 ;  /* 0x000000af1408723e */ /* 0x000fe400000000ff */
[----:B------:R-:W-:-:S02]  /*d560*/  MOV R122, R122 ;  /* 0x0000007a007a7202 */ /* 0x000fc40000000f00 */
[----:B------:R-:W-:Y:S02]  /*d570*/  LOP3.LUT R27, R6, 0x380, RZ, 0xc0, !PT ;  /* 0x00000380061b7812 */ /* 0x000fe400078ec0ff */
[----:B------:R-:W-:Y:S01]  /*d580*/  LOP3.LUT R175, R26, 0x380, RZ, 0xc0, !PT ;  /* 0x000003801aaf7812 */ /* 0x000fe200078ec0ff */
[----:B------:R0:W-:Y:S01]  /*d590*/  STSM.16.M88.4 [R122], R8 ;  /* 0x000000087a007844 */ /* 0x0001e20000000200 */
[----:B------:R-:W-:Y:S02]  /*d5a0*/  SHF.R.U64 R183, R183, 0x3, RZ ;  /* 0x00000003b7b77819 */ /* 0x000fe400000012ff */
[----:B------:R-:W-:Y:S02]  /*d5b0*/  LOP3.LUT R60, R181, R60, RZ, 0x3c, !PT ;  /* 0x0000003cb53c7212 */ /* 0x000fe400078e3cff */
[----:B------:R-:W-:Y:S02]  /*d5c0*/  LOP3.LUT R123, R30, 0x380, RZ, 0xc0, !PT ;  /* 0x000003801e7b7812 */ /* 0x000fe400078ec0ff */
[----:B------:R-:W-:-:S02]  /*d5d0*/  LOP3.LUT R56, R179, R56, RZ, 0x3c, !PT ;  /* 0x00000038b3387212 */ /* 0x000fc400078e3cff */
[----:B------:R-:W-:Y:S02]  /*d5e0*/  LOP3.LUT R181, R106, 0x380, RZ, 0xc0, !PT ;  /* 0x000003806ab57812 */ /* 0x000fe400078ec0ff */
[----:B------:R-:W-:Y:S02]  /*d5f0*/  LOP3.LUT R179, R102, 0x380, RZ, 0xc0, !PT ;  /* 0x0000038066b37812 */ /* 0x000fe400078ec0ff */
[----:B------:R-:W-:Y:S02]  /*d600*/  SHF.R.U64 R27, R27, 0x3, RZ ;  /* 0x000000031b1b7819 */ /* 0x000fe400000012ff */
[----:B------:R-:W-:Y:S02]  /*d610*/  SHF.R.U64 R175, R175, 0x3, RZ ;  /* 0x00000003afaf7819 */ /* 0x000fe400000012ff */
[----:B------:R-:W-:Y:S02]  /*d620*/  LOP3.LUT R64, R183, R64, RZ, 0x3c, !PT ;  /* 0x00000040b7407212 */ /* 0x000fe400078e3cff */
[----:B------:R-:W-:-:S02]  /*d630*/  LOP3.LUT R183, R110, 0x380, RZ, 0xc0, !PT ;  /* 0x000003806eb77812 */ /* 0x000fc400078ec0ff */
[----:B------:R-:W-:Y:S02]  /*d640*/  SHF.R.U64 R123, R123, 0x3, RZ ;  /* 0x000000037b7b7819 */ /* 0x000fe400000012ff */
[----:B------:R-:W-:Y:S02]  /*d650*/  MOV R36, R36 ;  /* 0x0000002400247202 */ /* 0x000fe40000000f00 */
        /* <DEDUP_REMOVED lines=8> */
[----:B------:R-:W-:Y:S02]  /*d6e0*/  LOP3.LUT R20, R175, R26, RZ, 0x3c, !PT ;  /* 0x0000001aaf147212 */ /* 0x000fe400078e3cff */
[----:B------:R-:W-:Y:S02]  /*d6f0*/  MOV R40, R40 ;  /* 0x0000002800287202 */ /* 0x000fe40000000f00 */
[----:B------:R-:W-:-:S02]  /*d700*/  MOV R44, R44 ;  /* 0x0000002c002c7202 */ /* 0x000fc40000000f00 */
[----:B------:R-:W-:Y:S01]  /*d710*/  F2FP.F16.F32.PACK_AB R26, R163, R165 ;  /* 0x000000a5a31a723e */ /* 0x000fe200000000ff */
[----:B------:R-:W-:Y:S01]  /*d720*/  STSM.16.M88.4 [R40], R12 ;  /* 0x0000000c28007844 */ /* 0x000fe20000000200 */
[----:B------:R-:W-:Y:S02]  /*d730*/  F2FP.F16.F32.PACK_AB R27, R55, R54 ;  /* 0x00000036371b723e */ /* 0x000fe400000000ff */
[----:B------:R-:W-:Y:S02]  /*d740*/  SHF.R.U64 R183, R183, 0x3, RZ ;  /* 0x00000003b7b77819 */ /* 0x000fe400000012ff */
[----:B------:R-:W-:Y:S01]  /*d750*/  LOP3.LUT R118, R123, R30, RZ, 0x3c, !PT ;  /* 0x0000001e7b767212 */ /* 0x000fe200078e3cff */
[----:B------:R-:W-:Y:S01]  /*d760*/  STSM.16.M88.4 [R44], R24 ;  /* 0x000000182c007844 */ /* 0x000fe20000000200 */
[----:B------:R-:W-:Y:S02]  /*d770*/  MOV R48, R48 ;  /* 0x0000003000307202 */ /* 0x000fe40000000f00 */
[----:B------:R-:W-:-:S02]  /*d780*/  F2FP.F16.F32.PACK_AB R34, R160, R162 ;  /* 0x000000a2a022723e */ /* 0x000fc400000000ff */
[----:B------:R-:W-:Y:S02]  /*d790*/  F2FP.F16.F32.PACK_AB R35, R63, R62 ;  /* 0x0000003e3f23723e */ /* 0x000fe400000000ff */
[----:B------:R-:W-:Y:S02]  /*d7a0*/  LOP3.LUT R106, R181, R106, RZ, 0x3c, !PT ;  /* 0x0000006ab56a7212 */ /* 0x000fe400078e3cff */
[----:B------:R-:W-:Y:S01]  /*d7b0*/  MOV R52, R52 ;  /* 0x0000003400347202 */ /* 0x000fe20000000f00 */
[----:B------:R-:W-:Y:S01]  /*d7c0*/  STSM.16.M88.4 [R48], R32 ;  /* 0x0000002030007844 */ /* 0x000fe20000000200 */
[----:B------:R-:W-:Y:S02]  /*d7d0*/  F2FP.F16.F32.PACK_AB R30, R152, R159 ;  /* 0x0000009f981e723e */ /* 0x000fe400000000ff */
[----:B------:R-:W-:Y:S02]  /*d7e0*/  LOP3.LUT R102, R179, R102, RZ, 0x3c, !PT ;  /* 0x00000066b3667212 */ /* 0x000fe400078e3cff */
[----:B------:R-:W-:Y:S01]  /*d7f0*/  MOV R56, R56 ;  /* 0x0000003800387202 */ /* 0x000fe20000000f00 */
[----:B------:R-:W-:Y:S01]  /*d800*/  STSM.16.M88.4 [R52], R28 ;  /* 0x0000001c34007844 */ /* 0x000fe20000000200 */
[----:B0-----:R-:W-:-:S02]  /*d810*/  F2FP.F16.F32.PACK_AB R8, R73, R154 ;  /* 0x0000009a4908723e */ /* 0x001fc400000000ff */
[----:B------:R-:W-:Y:S02]  /*d820*/  F2FP.F16.F32.PACK_AB R9, R75, R74 ;  /* 0x0000004a4b09723e */ /* 0x000fe400000000ff */
[----:B------:R-:W-:Y:S02]  /*d830*/  F2FP.F16.F32.PACK_AB R10, R77, R76 ;  /* 0x0000004c4d0a723e */ /* 0x000fe400000000ff */
[----:B------:R-:W-:Y:S02]  /*d840*/  F2FP.F16.F32.PACK_AB R11, R79, R78 ;  /* 0x0000004e4f0b723e */ /* 0x000fe400000000ff */
[----:B------:R-:W-:Y:S02]  /*d850*/  MOV R60, R60 ;  /* 0x0000003c003c7202 */ /* 0x000fe40000000f00 */
[----:B------:R-:W-:Y:S01]  /*d860*/  F2FP.F16.F32.PACK_AB R96, R97, R96 ;  /* 0x000000606160723e */ /* 0x000fe200000000ff */
[----:B------:R0:W-:Y:S01]  /*d870*/  STSM.16.M88.4 [R56], R8 ;  /* 0x0000000838007844 */ /* 0x0001e20000000200 */
[----:B------:R-:W-:-:S02]  /*d880*/  LOP3.LUT R110, R183, R110, RZ, 0x3c, !PT ;  /* 0x0000006eb76e7212 */ /* 0x000fc400078e3cff */
[----:B------:R-:W-:Y:S01]  /*d890*/  MOV R64, R64 ;  /* 0x0000004000407202 */ /* 0x000fe20000000f00 */
[----:B------:R-:W-:Y:S01]  /*d8a0*/  STSM.16.M88.4 [R60], R80 ;  /* 0x000000503c007844 */ /* 0x000fe20000000200 */
        /* <DEDUP_REMOVED lines=14> */
[----:B------:R-:W-:Y:S01]  /*d990*/  UISETP.NE.U32.AND UP1, UPT, UR8, URZ, UPT ;  /* 0x0000003f0800728c */ /* 0x000fe2000bf25070 */
[----:B------:R-:W-:Y:S01]  /*d9a0*/  F2FP.F16.F32.PACK_AB R99, R46, R42 ;  /* 0x0000002a2e63723e */ /* 0x000fe200000000ff */
[----:B0-----:R-:W-:Y:S01]  /*d9b0*/  IMAD.U32 R10, RZ, RZ, UR4 ;  /* 0x00000004ff0a7e24 */ /* 0x001fe2000f8e00ff */
[----:B------:R-:W-:Y:S01]  /*d9c0*/  MOV R102, R102 ;  /* 0x0000006600667202 */ /* 0x000fe20000000f00 */
[----:B------:R-:W-:Y:S01]  /*d9d0*/  IMAD.U32 R11, RZ, RZ, UR7 ;  /* 0x00000007ff0b7e24 */ /* 0x000fe2000f8e00ff */
[----:B------:R-:W-:Y:S01]  /*d9e0*/  F2FP.F16.F32.PACK_AB R105, R58, R50 ;  /* 0x000000323a69723e */ /* 0x000fe200000000ff */
[----:B------:R-:W-:Y:S01]  /*d9f0*/  STSM.16.M88.4 [R68], R96 ;  /* 0x0000006044007844 */ /* 0x000fe20000000200 */
[----:B------:R-:W-:-:S02]  /*da00*/  F2FP.F16.F32.PACK_AB R106, R109, R108 ;  /* 0x0000006c6d6a723e */ /* 0x000fc400000000ff */
[----:B------:R-:W-:Y:S02]  /*da10*/  F2FP.F16.F32.PACK_AB R107, R72, R66 ;  /* 0x00000042486b723e */ /* 0x000fe400000000ff */
[----:B------:R-:W-:Y:S02]  /*da20*/  F2FP.F16.F32.PACK_AB R152, R113, R112 ;  /* 0x000000707198723e */ /* 0x000fe400000000ff */
[----:B------:R-:W-:Y:S01]  /*da30*/  F2FP.F16.F32.PACK_AB R154, R117, R116 ;  /* 0x00000074759a723e */ /* 0x000fe200000000ff */
[----:B------:R-:W-:Y:S01]  /*da40*/  STSM.16.M88.4 [R102], R104 ;  /* 0x0000006866007844 */ /* 0x000fe20000000200 */
[----:B------:R-:W-:Y:S02]  /*da50*/  MOV R110, R110 ;  /* 0x0000006e006e7202 */ /* 0x000fe40000000f00 */
[----:B------:R-:W-:Y:S01]  /*da60*/  F2FP.F16.F32.PACK_AB R121, R158, R157 ;  /* 0x0000009d9e79723e */ /* 0x000fe200000000ff */
[----:B------:R0:W-:Y:S01]  /*da70*/  STSM.16.M88.4 [R6], R152 ;  /* 0x0000009806007844 */ /* 0x0001e20000000200 */
        /* <DEDUP_REMOVED lines=8> */
[----:B------:R-:W-:Y:S01]  /*db00*/  MOV R118, R118 ;  /* 0x0000007600767202 */ /* 0x000fe20000000f00 */
[----:B------:R-:W-:Y:S01]  /*db10*/  STSM.16.M88.4 [R114], R128 ;  /* 0x0000008072007844 */ /* 0x000fe20000000200 */
[----:B------:R-:W-:Y:S02]  /*db20*/  F2FP.F16.F32.PACK_AB R138, R141, R140 ;  /* 0x0000008c8d8a723e */ /* 0x000fe400000000ff */
[----:B------:R-:W-:Y:S02]  /*db30*/  F2FP.F16.F32.PACK_AB R139, R143, R142 ;  /* 0x0000008e8f8b723e */ /* 0x000fe400000000ff */
[----:B------:R-:W-:Y:S02]  /*db40*/  F2FP.F16.F32.PACK_AB R145, R147, R146 ;  /* 0x000000929391723e */ /* 0x000fe400000000ff */
[----:B------:R-:W-:Y:S01]  /*db50*/  MOV R20, R20 ;  /* 0x0000001400147202 */ /* 0x000fe20000000f00 */
[----:B------:R-:W-:Y:S01]  /*db60*/  STSM.16.M88.4 [R118], R136 ;  /* 0x0000008876007844 */ /* 0x000fe20000000200 */
[----:B------:R-:W-:-:S02]  /*db70*/  F2FP.F16.F32.PACK_AB R146, R149, R148 ;  /* 0x000000949592723e */ /* 0x000fc400000000ff */
[----:B------:R-:W-:Y:S02]  /*db80*/  F2FP.F16.F32.PACK_AB R147, R151, R150 ;  /* 0x000000969793723e */ /* 0x000fe400000000ff */
[----:B------:R-:W-:-:S03]  /*db90*/  PLOP3.LUT P0, PT, PT, PT, UP0, 0x80, 0x0 ;  /* 0x000000000000781c */ /* 0x000fc60003f0f008 */
[----:B------:R1:W-:Y:S01]  /*dba0*/  STSM.16.M88.4 [R20], R144 ;  /* 0x0000009014007844 */ /* 0x0003e20000000200 */
[----:B------:R-:W-:Y:S01]  /*dbb0*/  BAR.SYNC.DEFER_BLOCKING 0x1, 0x100 ;  /* 0x0044000000007b1d */ /* 0x000fe20000010000 */
[----:B------:R-:W-:Y:S01]  /*dbc0*/  UISETP.NE.AND.EX UP1, UPT, UR9, URZ, UPT, UP1 ;  /* 0x0000003f0900728c */ /* 0x000fe2000bf25310 */
[----:B------:R-:W-:-:S05]  /*dbd0*/  IMAD R9, R198, 0x40, R23 ;  /* 0x00000040c6097824 */ /* 0x000fca00078e0217 */
[----:B------:R-:W-:-:S05]  /*dbe0*/  PLOP3.LUT P6, PT, PT, PT, UP1, 0x80, 0x0 ;  /* 0x000000000000781c */ /* 0x000fca0003fcf018 */
[----:B------:R-:W-:-:S04]  /*dbf0*/  @UP1 UIADD3 UR8, UP2, UR10, UR8, URZ ;  /* 0x000000080a081290 */ /* 0x000fc8000ff5e03f */
[----:B------:R-:W-:Y:S01]  /*dc00*/  @UP1 UIADD3.X UR9, UR11, UR9, URZ, UP2, !UPT ;  /* 0x000000090b091290 */ /* 0x000fe200097fe43f */
[----:B------:R-:W-:Y:S01]  /*dc10*/  IMAD.WIDE R8, R9, 0x2, R4 ;  /* 0x0000000209087825 */ /* 0x000fe200078e0204 */
[----:B------:R-:W-:-:S03]  /*dc20*/  ULDC UR4, c[0x0][0xb88] ;  /* 0x0002e20000047ab9 */ /* 0x000fc60000000800 */
[----:B------:R-:W-:Y:S01]  /*dc30*/  IMAD.U32 R4, RZ, RZ, UR4 ;  /* 0x00000004ff047e24 */ /* 0x000fe2000f8e00ff */
[----:B0-----:R-:W2:Y:S01]  /*dc40*/  @P0 LDG.E R6, desc[UR44][R10.64] ;  /* 0x0000002c0a060981 */ /* 0x001ea2000c1e1900 */
[----:B-1----:R-:W-:Y:S01]  /*dc50*/  IMAD.U32 R20, RZ, RZ, UR8 ;  /* 0x00000008ff147e24 */ /* 0x002fe2000f8e00ff */
[C---:B------:R-:W-:Y:S01]  /*dc60*/  IADD3 R13, P2, R8.reuse, 0x1000, RZ ;  /* 0x00001000080d7810 */ /* 0x040fe20007f5e0ff */
[----:B------:R-:W-:Y:S01]  /*dc70*/  IMAD.U32 R21, RZ, RZ, UR9 ;  /* 0x00000009ff157e24 */ /* 0x000fe2000f8e00ff */
[C---:B------:R-:W-:Y:S02]  /*dc80*/  IADD3 R25, P1, R8.reuse, 0x2000, RZ ;  /* 0x0000200008197810 */ /* 0x040fe40007f3e0ff */
[----:B------:R-:W-:Y:S02]  /*dc90*/  P2R R14, PR, RZ, 0x4 ;  /* 0x00000004ff0e7803 */ /* 0x000fe40000000000 */
[----:B------:R0:W5:Y:S01]  /*dca0*/  @P6 LDG.E R4, desc[UR44][R20.64] ;  /* 0x0000002c14046981 */ /* 0x000162000c1e1900 */
[----:B------:R-:W-:-:S02]  /*dcb0*/  IADD3 R29, P2, R8, 0x3000, RZ ;  /* 0x00003000081d7810 */ /* 0x000fc40007f5e0ff */
[C---:B------:R-:W-:Y:S02]  /*dcc0*/  IADD3 R33, P3, R8.reuse, 0x4000, RZ ;  /* 0x0000400008217810 */ /* 0x040fe40007f7e0ff */
[C---:B------:R-:W-:Y:S02]  /*dcd0*/  IADD3 R37, P4, R8.reuse, 0x5000, RZ ;  /* 0x0000500008257810 */ /* 0x040fe40007f9e0ff */
[----:B------:R-:W-:Y:S02]  /*dce0*/  IADD3 R41, P5, R8, 0x6000, RZ ;  /* 0x0000600008297810 */ /* 0x000fe40007fbe0ff */
[----:B------:R-:W-:Y:S02]  /*dcf0*/  LOP3.LUT R12, R13, 0x380, RZ, 0xc0, !PT ;  /* 0x000003800d0c7812 */ /* 0x000fe400078ec0ff */
[----:B------:R-:W-:Y:S02]  /*dd00*/  LOP3.LUT R24, R25, 0x380, RZ, 0xc0, !PT ;  /* 0x0000038019187812 */ /* 0x000fe400078ec0ff */
[----:B------:R-:W-:-:S02]  /*dd10*/  LOP3.LUT R28, R29, 0x380, RZ, 0xc0, !PT ;  /* 0x000003801d1c7812 */ /* 0x000fc400078ec0ff */
[----:B------:R-:W-:Y:S02]  /*dd20*/  LOP3.LUT R32, R33, 0x380, RZ, 0xc0, !PT ;  /* 0x0000038021207812 */ /* 0x000fe400078ec0ff */
[----:B------:R-:W-:Y:S02]  /*dd30*/  LOP3.LUT R36, R37, 0x380, RZ, 0xc0, !PT ;  /* 0x0000038025247812 */ /* 0x000fe400078ec0ff */
[----:B------:R-:W-:Y:S01]  /*dd40*/  LOP3.LUT R40, R41, 0x380, RZ, 0xc0, !PT ;  /* 0x0000038029287812 */ /* 0x000fe200078ec0ff */
[----:B------:R-:W-:Y:S01]  /*dd50*/  UMOV UR4, URZ ;  /* 0x0000003f00047c82 */ /* 0x000fe20008000000 */
[----:B------:R-:W-:Y:S02]  /*dd60*/  SHF.R.U64 R12, R12, 0x3, RZ ;  /* 0x000000030c0c7819 */ /* 0x000fe400000012ff */
[----:B------:R-:W-:Y:S02]  /*dd70*/  SHF.R.U64 R24, R24, 0x3, RZ ;  /* 0x0000000318187819 */ /* 0x000fe400000012ff */
[----:B------:R-:W-:-:S02]  /*dd80*/  SHF.R.U64 R28, R28, 0x3, RZ ;  /* 0x000000031c1c7819 */ /* 0x000fc400000012ff */
[----:B------:R-:W-:Y:S02]  /*dd90*/  SHF.R.U64 R32, R32, 0x3, RZ ;  /* 0x0000000320207819 */ /* 0x000fe400000012ff */
[----:B------:R-:W-:Y:S02]  /*dda0*/  SHF.R.U64 R36, R36, 0x3, RZ ;  /* 0x0000000324247819 */ /* 0x000fe400000012ff */
[----:B------:R-:W-:Y:S02]  /*ddb0*/  SHF.R.U64 R40, R40, 0x3, RZ ;  /* 0x0000000328287819 */ /* 0x000fe400000012ff */
[----:B------:R-:W-:Y:S02]  /*ddc0*/  LOP3.LUT R12, R12, R13, RZ, 0x3c, !PT ;  /* 0x0000000d0c0c7212 */ /* 0x000fe400078e3cff */
[----:B------:R-:W-:Y:S02]  /*ddd0*/  LOP3.LUT R24, R24, R25, RZ, 0x3c, !PT ;  /* 0x0000001918187212 */ /* 0x000fe400078e3cff */
[----:B------:R-:W-:-:S02]  /*dde0*/  LOP3.LUT R28, R28, R29, RZ, 0x3c, !PT ;  /* 0x0000001d1c1c7212 */ /* 0x000fc400078e3cff */
[----:B------:R-:W-:Y:S02]  /*ddf0*/  LOP3.LUT R32, R32, R33, RZ, 0x3c, !PT ;  /* 0x0000002120207212 */ /* 0x000fe400078e3cff */
[----:B------:R-:W-:Y:S02]  /*de00*/  LOP3.LUT R36, R36, R37, RZ, 0x3c, !PT ;  /* 0x0000002524247212 */ /* 0x000fe400078e3cff */
[----:B------:R-:W-:Y:S02]  /*de10*/  LOP3.LUT R40, R40, R41, RZ, 0x3c, !PT ;  /* 0x0000002928287212 */ /* 0x000fe400078e3cff */
[----:B--2---:R-:W-:Y:S01]  /*de20*/  @P0 R2UR UR4, R6 ;  /* 0x00000000060402ca */ /* 0x004fe200000e0000 */
[----:B0-----:R-:W-:-:S14]  /*de30*/  @P6 BRA `(.L_x_4991) ;  /* 0x0000000000106947 */ /* 0x001fdc0003800000 */
[----:B------:R-:W-:Y:S05]  /*de40*/  @!P0 BRA `(.L_x_4991) ;  /* 0x00000000000c8947 */ /* 0x000fea0003800000 */
[----:B------:R-:W2:Y:S04]  /*de50*/  LDG.E R5, desc[UR44][R10.64] ;  /* 0x0000002c0a057981 */ /* 0x000ea8000c1e1900 */
[----:B-----5:R-:W2:Y:S02]  /*de60*/  LDG.E R4, desc[UR44][R10.64+0x4] ;  /* 0x0000042c0a047981 */ /* 0x020ea4000c1e1900 */
[----:B--2---:R-:W-:-:S07]  /*de70*/  IMAD.IADD R4, R4, 0x1, -R5 ;  /* 0x0000000104047824 */ /* 0x004fce00078e0a05 */
.L_x_4991:
        /* <DEDUP_REMOVED lines=70> */
[----:B------:R-:W-:Y:S01]  /*e2e0*/  ULDC.64 UR12, c[0x0][0xc98] ;  /* 0x00032600000c7ab9 */ /* 0x000fe20000000a00 */
[----:B------:R-:W-:Y:S01]  /*e2f0*/  UIMAD.WIDE.U32 UR8, UR38, UR10, UR8 ;  /* 0x0000000a260872a5 */ /* 0x000fe2000f8e0008 */
[----:B------:R-:W-:Y:S01]  /*e300*/  VIADD R21, R22, UR37 ;  /* 0x0000002516157c36 */ /* 0x000fe20008000000 */
[----:B------:R-:W-:-:S02]  /*e310*/  UIMAD UR7, UR38, UR11, UR7 ;  /* 0x0000000b260772a4 */ /* 0x000fc4000f8e0207 */
[----:B------:R-:W-:Y:S02]  /*e320*/  UIMAD UR10, UR39, UR12, URZ ;  /* 0x0000000c270a72a4 */ /* 0x000fe4000f8e023f */
[----:B------:R-:W-:Y:S02]  /*e330*/  UIADD3 UR9, UR9, UR7, URZ ;  /* 0x0000000709097290 */ /* 0x000fe4000fffe03f */
[----:B------:R-:W-:Y:S02]  /*e340*/  UIMAD UR10, UR40, UR13, UR10 ;  /* 0x0000000d280a72a4 */ /* 0x000fe4000f8e020a */
[----:B------:R-:W-:Y:S01]  /*e350*/  UIMAD.WIDE.U32 UR8, UR40, UR12, UR8 ;  /* 0x0000000c280872a5 */ /* 0x000fe2000f8e0008 */
        /* <DEDUP_REMOVED lines=10> */
[----:B------:R-:W-:-:S03]  /*e400*/  IMAD.U32 R14, RZ, RZ, UR10 ;  /* 0x0000000aff0e7e24 */ /* 0x000fc6000f8e00ff */
        /* <DEDUP_REMOVED lines=11> */
[----:B------:R-:W-:Y:S02]  /*e4c0*/  IMAD.MOV R5, RZ, RZ, -R184 ;  /* 0x000000ffff057224 */ /* 0x000fe400078e0ab8 */
[----:B------:R-:W-:Y:S03]  /*e4d0*/  SHFL.IDX PT, R8, R6, RZ, 0x1c1f ;  /* 0x001c1fff06087589 */ /* 0x000fe600000e0000 */
[----:B------:R-:W-:Y:S01]  /*e4e0*/  ISETP.NE.AND P0, PT, R18, R5, PT ;  /* 0x000000051200720c */ /* 0x000fe20003f05270 */
[----:B------:R-:W0:Y:S01]  /*e4f0*/  SHFL.IDX PT, R9, R20, RZ, 0x1c1f ;  /* 0x001c1fff14097589 */ /* 0x000e2200000e0000 */
[C---:B------:R-:W-:Y:S02]  /*e500*/  VIADD R5, R21.reuse, 0x8 ;  /* 0x0000000815057836 */ /* 0x040fe40000000000 */
[-C--:B------:R-:W-:Y:S01]  /*e510*/  ISETP.GE.OR P1, PT, R21, R26.reuse, P0 ;  /* 0x0000001a1500720c */ /* 0x080fe20000726670 */
[----:B------:R-:W1:Y:S02]  /*e520*/  SHFL.IDX PT, R15, R20, 0x1, 0x1c1f ;  /* 0x003c1f00140f7f89 */ /* 0x000e6400000e0000 */
[----:B------:R-:W-:-:S10]  /*e530*/  ISETP.GE.OR P0, PT, R5, R26, P0 ;  /* 0x0000001a0500720c */ /* 0x000fd40000706670 */
[----:B0-----:R0:W-:Y:S04]  /*e540*/  @!P1 ST.E desc[UR44][R8.64], R3 ;  /* 0x0000000308009985 */ /* 0x0011e8000c10192c */
[----:B-1----:R0:W-:Y:S02]  /*e550*/  @!P0 ST.E desc[UR44][R14.64], R0 ;  /* 0x000000000e008985 */ /* 0x0021e4000c10192c */
.L_x_4992:
[----:B------:R-:W1:Y:S01]  /*e560*/  LDC R81, c[0x0][0xce8] ;  /* 0x00033a00ff517b82 */ /* 0x000e620000000800 */
[----:B------:R-:W-:Y:S01]  /*e570*/  ULDC UR12, c[0x0][0xbc8] ;  /* 0x0002f200000c7ab9 */ /* 0x000fe20000000800 */
[----:B------:R-:W-:Y:S01]  /*e580*/  ULDC.64 UR10, c[0x0][0xba0] ;  /* 0x0002e800000a7ab9 */ /* 0x000fe20000000a00 */
[----:B------:R-:W-:Y:S01]  /*e590*/  ISETP.GE.AND P0, PT, R196, UR12, PT ;  /* 0x0000000cc4007c0c */ /* 0x000fe2000bf06270 */
[----:B0-----:R-:W5:Y:S01]  /*e5a0*/  LD.E.128 R8, desc[UR44][R10.64] ;  /* 0x0000002c0a087980 */ /* 0x001f62000c101d00 */
[----:B------:R-:W-:Y:S02]  /*e5b0*/  ISETP.GE.AND P1, PT, R23, UR12, PT ;  /* 0x0000000c17007c0c */ /* 0x000fe4000bf26270 */
[----:B------:R-:W-:Y:S01]  /*e5c0*/  SEL R3, RZ, 0xffffffff, P0 ;  /* 0xffffffffff037807 */ /* 0x000fe20000000000 */
[----:B------:R-:W5:Y:S01]  /*e5d0*/  LD.E.128 R12, desc[UR44][R12.64] ;  /* 0x0000002c0c0c7980 */ /* 0x000f62000c101d00 */
[----:B------:R-:W-:-:S03]  /*e5e0*/  SEL R0, RZ, 0x1, P1 ;  /* 0x00000001ff007807 */ /* 0x000fc60000800000 */
[----:B------:R-:W-:Y:S01]  /*e5f0*/  IMAD.SHL.U32 R3, R3, 0x2, RZ ;  /* 0x0000000203037824 */ /* 0x000fe200078e00ff */
[----:B------:R-:W-:Y:S01]  /*e600*/  ISETP.GE.AND P0, PT, R195, UR12, PT ;  /* 0x0000000cc3007c0c */ /* 0x000fe2000bf06270 */
[----:B------:R-:W5:Y:S04]  /*e610*/  LD.E.128 R24, desc[UR44][R24.64] ;  /* 0x0000002c18187980 */ /* 0x000f68000c101d00 */
[----:B------:R-:W5:Y:S04]  /*e620*/  LD.E.128 R28, desc[UR44][R28.64] ;  /* 0x0000002c1c1c7980 */ /* 0x000f68000c101d00 */
[----:B------:R-:W5:Y:S01]  /*e630*/  LD.E.128 R32, desc[UR44][R32.64] ;  /* 0x0000002c20207980 */ /* 0x000f62000c101d00 */
[----:B-1----:R-:W-:-:S02]  /*e640*/  ISETP.NE.AND P2, PT, R81, 0x1, PT ;  /* 0x000000015100780c */ /* 0x002fc40003f45270 */
[----:B------:R-:W-:Y:S01]  /*e650*/  LOP3.LUT R0, R3, 0x2, R0, 0xe2, !PT ;  /* 0x0000000203007812 */ /* 0x000fe200078ee200 */
[----:B------:R-:W5:Y:S01]  /*e660*/  LD.E.128 R36, desc[UR44][R36.64] ;  /* 0x0000002c24247980 */ /* 0x000f62000c101d00 */
[----:B------:R-:W-:-:S03]  /*e670*/  SEL R3, RZ, 0xffffffff, P0 ;  /* 0xffffffffff037807 */ /* 0x000fc60000000000 */
[----:B------:R-:W5:Y:S04]  /*e680*/  LD.E.128 R40, desc[UR44][R40.64] ;  /* 0x0000002c28287980 */ /* 0x000f68000c101d00 */
[----:B------:R-:W5:Y:S02]  /*e690*/  LD.E.128 R44, desc[UR44][R44.64] ;  /* 0x0000002c2c2c7980 */ /* 0x000f64000c101d00 */
[----:B------:R-:W0:Y:S01]  /*e6a0*/  @P2 LDC R19, c[0x0][0xcec] ;  /* 0x00033b00ff132b82 */ /* 0x000e220000000800 */
[----:B------:R-:W-:Y:S01]  /*e6b0*/  IMAD.SHL.U32 R3, R3, 0x4, RZ ;  /* 0x0000000403037824 */ /* 0x000fe200078e00ff */
[----:B------:R-:W-:Y:S01]  /*e6c0*/  ISETP.GE.AND P0, PT, R194, UR12, PT ;  /* 0x0000000cc2007c0c */ /* 0x000fe2000bf06270 */
[----:B------:R-:W-:Y:S01]  /*e6d0*/  UIMAD UR7, UR14, UR10, URZ ;  /* 0x0000000a0e0772a4 */ /* 0x000fe2000f8e023f */
[----:B------:R-:W5:Y:S04]  /*e6e0*/  LD.E.128 R48, desc[UR44][R48.64] ;  /* 0x0000002c30307980 */ /* 0x000f68000c101d00 */
[----:B------:R-:W1:Y:S01]  /*e6f0*/  @P2 LDC R21, c[0x0][0xcf0] ;  /* 0x00033c00ff152b82 */ /* 0x000e620000000800 */
[----:B------:R-:W-:Y:S01]  /*e700*/  LOP3.LUT R3, R3, 0x4, R0, 0xe2, !PT ;  /* 0x0000000403037812 */ /* 0x000fe200078ee200 */
[----:B------:R-:W-:Y:S01]  /*e710*/  UIMAD.WIDE.U32 UR8, UR4, UR10, URZ ;  /* 0x0000000a040872a5 */ /* 0x000fe2000f8e003f */
[----:B------:R-:W-:Y:S01]  /*e720*/  SEL R5, RZ, 0xffffffff, P0 ;  /* 0xffffffffff057807 */ /* 0x000fe20000000000 */
[----:B------:R-:W-:Y:S01]  /*e730*/  UIMAD UR7, UR4, UR11, UR7 ;  /* 0x0000000b040772a4 */ /* 0x000fe2000f8e0207 */
[----:B------:R-:W-:Y:S01]  /*e740*/  IMAD R0, R197, 0x20, R198 ;  /* 0x00000020c5007824 */ /* 0x000fe200078e02c6 */
[----:B------:R-:W-:Y:S01]  /*e750*/  ISETP.GE.AND P0, PT, R193, UR12, PT ;  /* 0x0000000cc1007c0c */ /* 0x000fe2000bf06270 */
[----:B------:R-:W-:Y:S01]  /*e760*/  ULDC.64 UR10, c[0x0][0xbe8] ;  /* 0x0002fa00000a7ab9 */ /* 0x000fe20000000a00 */
[----:B------:R-:W-:Y:S01]  /*e770*/  UIADD3 UR9, UR9, UR7, URZ ;  /* 0x0000000709097290 */ /* 0x000fe2000fffe03f */
[----:B------:R-:W-:Y:S01]  /*e780*/  IMAD.SHL.U32 R6, R5, 0x8, RZ ;  /* 0x0000000805067824 */ /* 0x000fe200078e00ff */
[----:B------:R-:W-:Y:S01]  /*e790*/  UIMAD UR4, UR15, UR10, URZ ;  /* 0x0000000a0f0472a4 */ /* 0x000fe2000f8e023f */
[----:B------:R-:W-:Y:S01]  /*e7a0*/  VIADD R82, R0, UR37 ;  /* 0x0000002500527c36 */ /* 0x000fe20008000000 */
[----:B------:R-:W-:Y:S01]  /*e7b0*/  SEL R0, RZ, 0xffffffff, P0 ;  /* 0xffffffffff007807 */ /* 0x000fe20000000000 */
[----:B------:R-:W-:Y:S01]  /*e7c0*/  UIMAD.WIDE.U32 UR8, UR38, UR10, UR8 ;  /* 0x0000000a260872a5 */ /* 0x000fe2000f8e0008 */
[----:B------:R-:W-:Y:S01]  /*e7d0*/  LOP3.LUT R5, R6, 0x8, R3, 0xe2, !PT ;  /* 0x0000000806057812 */ /* 0x000fe200078ee203 */
[----:B------:R-:W-:Y:S01]  /*e7e0*/  UIMAD UR4, UR38, UR11, UR4 ;  /* 0x0000000b260472a4 */ /* 0x000fe2000f8e0204 */
[----:B------:R-:W5:Y:S01]  /*e7f0*/  LD.E.128 R52, desc[UR44][R52.64] ;  /* 0x0000002c34347980 */ /* 0x000f62000c101d00 */
[----:B------:R-:W-:Y:S01]  /*e800*/  IMAD.SHL.U32 R6, R0, 0x10, RZ ;  /* 0x0000001000067824 */ /* 0x000fe200078e00ff */
[----:B------:R-:W-:Y:S01]  /*e810*/  ULDC.64 UR10, c[0x0][0xbf0] ;  /* 0x0002fc00000a7ab9 */ /* 0x000fe20000000a00 */
[----:B0-----:R-:W-:Y:S01]  /*e820*/  @P2 IMAD.HI.U32 R0, R82, R19, RZ ;  /* 0x0000001352002227 */ /* 0x001fe200078e00ff */
[----:B------:R-:W-:Y:S01]  /*e830*/  UIADD3 UR9, UR9, UR4, URZ ;  /* 0x0000000409097290 */ /* 0x000fe2000fffe03f */
[----:B------:R-:W5:Y:S01]  /*e840*/  LD.E.128 R56, desc[UR44][R56.64] ;  /* 0x0000002c38387980 */ /* 0x000f62000c101d00 */
[----:B------:R-:W-:Y:S01]  /*e850*/  UIMAD UR4, UR39, UR10, URZ ;  /* 0x0000000a270472a4 */ /* 0x000fe2000f8e023f */
[----:B------:R-:W-:Y:S01]  /*e860*/  IMAD.MOV.U32 R3, RZ, RZ, R82 ;  /* 0x000000ffff037224 */ /* 0x000fe200078e0052 */
[----:B------:R-:W-:Y:S01]  /*e870*/  UIMAD.WIDE.U32 UR8, UR40, UR10, UR8 ;  /* 0x0000000a280872a5 */ /* 0x000fe2000f8e0008 */
[----:B-1----:R-:W-:Y:S01]  /*e880*/  @P2 SHF.R.U32.HI R3, RZ, R21, R0 ;  /* 0x00000015ff032219 */ /* 0x002fe20000011600 */
        /* <DEDUP_REMOVED lines=18> */
[----:B------:R-:W-:Y:S02]  /*e9b0*/  SHF.R.S32.HI R0, RZ, 0x1f, R5 ;  /* 0x0000001fff007819 */ /* 0x000fe40000011405 */
[----:B------:R-:W5:Y:S01]  /*e9c0*/  LD.E.128 R76, desc[UR44][R76.64] ;  /* 0x0000002c4c4c7980 */ /* 0x000f62000c101d00 */
[----:B------:R-:W-:Y:S01]  /*e9d0*/  IMAD R19, R3, UR9, R80 ;  /* 0x0000000903137c24 */ /* 0x000fe2000f8e0250 */
[----:B------:R-:W-:Y:S01]  /*e9e0*/  ISETP.GE.AND P0, PT, R201, UR12, PT ;  /* 0x0000000cc9007c0c */ /* 0x000fe2000bf06270 */
[----:B------:R-:W-:Y:S01]  /*e9f0*/  IMAD.WIDE.U32 R20, R3, UR8, R20 ;  /* 0x0000000803147c25 */ /* 0x000fe2000f8e0014 */
[----:B------:R-:W-:Y:S01]  /*ea00*/  @!PT LDS RZ, [RZ] ;  /* 0x00000000fffff984 */ /* 0x000fe20000000800 */
[----:B------:R-:W-:Y:S01]  /*ea10*/  @!PT LDS RZ, [RZ] ;  /* 0x00000000fffff984 */ /* 0x000fe20000000800 */
[----:B------:R-:W-:Y:S01]  /*ea20*/  @!PT LDS RZ, [RZ] ;  /* 0x00000000fffff984 */ /* 0x000fe20000000800 */
[----:B------:R-:W-:Y:S01]  /*ea30*/  @!PT LDS RZ, [RZ] ;  /* 0x00000000fffff984 */ /* 0x000fe20000000800 */
[----:B------:R0:W-:Y:S06]  /*ea40*/  MEMBAR.ALL.CTA ;  /* 0x0000000000007992 */ /* 0x0001ec0000008000 */
[----:B0-----:R-:W0:Y:S01]  /*ea50*/  FENCE.VIEW.ASYNC.S ;  /* 0x00000000000073c6 */ /* 0x001e220000000000 */
[----:B------:R-:W-:Y:S01]  /*ea60*/  ULDC.64 UR8, c[0x0][0xbd8] ;  /* 0x0002f60000087ab9 */ /* 0x000fe20000000a00 */
[----:B------:R-:W-:Y:S01]  /*ea70*/  LOP3.LUT R6, R83, 0x20, R6, 0xe2, !PT ;  /* 0x0000002053067812 */ /* 0x000fe200078ee206 */
[----:B------:R-:W-:Y:S01]  /*ea80*/  IMAD R0, R0, UR8, RZ ;  /* 0x0000000800007c24 */ /* 0x000fe2000f8e02ff */
[----:B------:R-:W-:Y:S01]  /*ea90*/  SEL R3, RZ, 0x40, P0 ;  /* 0x00000040ff037807 */ /* 0x000fe20000000000 */
[----:B------:R-:W-:Y:S01]  /*eaa0*/  IMAD.IADD R21, R21, 0x1, R19 ;  /* 0x0000000115157824 */ /* 0x000fe200078e0213 */
[----:B------:R-:W-:Y:S01]  /*eab0*/  ISETP.GE.AND P0, PT, R200, UR12, PT ;  /* 0x0000000cc8007c0c */ /* 0x000fe2000bf06270 */
[----:B-----5:R-:W-:Y:S01]  /*eac0*/  IMAD R88, R4, R81, RZ ;  /* 0x0000005104587224 */ /* 0x020fe200078e02ff */
[----:B------:R-:W-:Y:S01]  /*ead0*/  LOP3.LUT R3, R6, R3, RZ, 0xfc, !PT ;  /* 0x0000000306037212 */ /* 0x000fe200078efcff */
[----:B------:R-:W-:Y:S01]  /*eae0*/  VIADD R87, R198, UR37 ;  /* 0x00000025c6577c36 */ /* 0x000fe20008000000 */
[----:B------:R-:W-:Y:S01]  /*eaf0*/  SEL R6, RZ, 0x80, P0 ;  /* 0x00000080ff067807 */ /* 0x000fe20000000000 */
[C---:B------:R-:W-:Y:S01]  /*eb00*/  IMAD R19, R5.reuse, UR9, R0 ;  /* 0x0000000905137c24 */ /* 0x040fe2000f8e0200 */
[----:B------:R-:W-:Y:S01]  /*eb10*/  BSSY B1, `(.L_x_4993) ;  /* 0x000002d000017945 */ /* 0x000fe20003800000 */
[----:B------:R-:W-:Y:S01]  /*eb20*/  IMAD.WIDE.U32 R4, R5, UR8, R20 ;  /* 0x0000000805047c25 */ /* 0x000fe2000f8e0014 */
[----:B------:R-:W-:Y:S01]  /*eb30*/  ISETP.GE.AND P1, PT, R87, R88, PT ;  /* 0x000000585700720c */ /* 0x000fe20003f26270 */
[----:B------:R-:W-:Y:S01]  /*eb40*/  ULDC.64 UR8, c[0x0][0xb80] ;  /* 0x0002e00000087ab9 */ /* 0x000fe20000000a00 */
[----:B------:R-:W-:Y:S01]  /*eb50*/  LOP3.LUT R6, R3, R6, RZ, 0xfc, !PT ;  /* 0x0000000603067212 */ /* 0x000fe200078efcff */
[----:B------:R-:W-:Y:S01]  /*eb60*/  IMAD.IADD R5, R5, 0x1, R19 ;  /* 0x0000000105057824 */ /* 0x000fe200078e0213 */
[----:B------:R-:W-:Y:S01]  /*eb70*/  LEA R19, P2, R4, UR8, 0x1 ;  /* 0x0000000804137c11 */ /* 0x000fe2000f8408ff */
[----:B------:R-:W-:-:S03]  /*eb80*/  VIADD R0, R17, 0x38820 ;  /* 0x0003882011007836 */ /* 0x000fc60000000000 */
[----:B------:R-:W-:Y:S01]  /*eb90*/  LEA.HI.X R86, R4, UR9, R5, 0x1, P2 ;  /* 0x0000000904567c11 */ /* 0x000fe200090f0c05 */
[----:B0-----:R0:W1:Y:S01]  /*eba0*/  SHFL.IDX PT, R20, R19, RZ, 0x181f ;  /* 0x00181fff13147589 */ /* 0x00106200000e0000 */
[----:B------:R-:W-:-:S03]  /*ebb0*/  PRMT R0, RZ, 0x654, R0 ;  /* 0x00000654ff007816 */ /* 0x000fc60000000000 */
[----:B------:R0:W2:Y:S01]  /*ebc0*/  SHFL.IDX PT, R21, R86, RZ, 0x181f ;  /* 0x00181fff56157589 */ /* 0x0000a200000e0000 */
[----:B------:R0:W-:Y:S01]  /*ebd0*/  SYNCS.ARRIVE.TRANS64.RED.A1T0 RZ, [R0+URZ], RZ ;  /* 0x000000ff00ff79a7 */ /* 0x0001e2000810043f */
        /* <DEDUP_REMOVED lines=32> */
.L_x_4994:
[----:B------:R-:W-:Y:S05]  /*ede0*/  BSYNC B1 ;  /* 0x0000000000017941 */ /* 0x000fea0003800000 */
.L_x_4993:
[----:B0-----:R-:W-:Y:S01]  /*edf0*/  VIADD R0, R87, 0x20 ;  /* 0x0000002057007836 */ /* 0x001fe20000000000 */
[----:B---3--:R4:W0:Y:S04]  /*ee00*/  SHFL.IDX PT, R9, R86, 0x1, 0x181f ;  /* 0x00381f0056097f89 */ /* 0x00882800000e0000 */
[----:B------:R-:W-:Y:S01]  /*ee10*/  ISETP.GE.AND P0, PT, R0, R88, PT ;  /* 0x000000580000720c */ /* 0x000fe20003f06270 */
[----:B------:R4:W3:-:S12]  /*ee20*/  SHFL.IDX PT, R8, R19, 0x1, 0x181f ;  /* 0x00381f0013087f89 */ /* 0x0008d800000e0000 */
        /* <DEDUP_REMOVED lines=34> */
.L_x_4990:
        /* <DEDUP_REMOVED lines=31> */
.L_x_4996:
        /* <DEDUP_REMOVED lines=45> */
.L_x_4998:
[----:B------:R-:W-:Y:S05]  /*f510*/  BSYNC B1 ;  /* 0x0000000000017941 */ /* 0x000fea0003800000 */
.L_x_4997:
        /* <DEDUP_REMOVED lines=28> */
[----:B------:R-:W-:Y:S01]  /*f6e0*/  UIADD3 UR9, UR9, UR4, URZ ;  /* 0x0000000409097290 */ /* 0x000fe2000fffe03f */
[----:B------:R-:W-:Y:S01]  /*f6f0*/  IMAD.MOV.U32 R3, RZ, RZ, R8 ;  /* 0x000000ffff037224 */ /* 0x000fe200078e0008 */
[----:B------:R-:W-:Y:S01]  /*f700*/  UIMAD UR4, UR39, UR10, URZ ;  /* 0x0000000a270472a4 */ /* 0x000fe2000f8e023f */
[----:B------:R-:W-:Y:S01]  /*f710*/  LOP3.LUT R10, R15, 0x4, R4, 0xe2, !PT ;  /* 0x000000040f0a7812 */ /* 0x000fe200078ee204 */
[----:B------:R-:W-:Y:S01]  /*f720*/  UIMAD.WIDE.U32 UR8, UR40, UR10, UR8 ;  /* 0x0000000a280872a5 */ /* 0x000fe2000f8e0008 */
[----:B------:R-:W-:Y:S01]  /*f730*/  IMAD.SHL.U32 R11, R11, 0x8, RZ ;  /* 0x000000080b0b7824 */ /* 0x000fe200078e00ff */
[----:B------:R-:W-:Y:S01]  /*f740*/  UIMAD UR4, UR40, UR11, UR4 ;  /* 0x0000000b280472a4 */ /* 0x000fe2000f8e0204 */
[----:B------:R-:W-:Y:S01]  /*f750*/  VIADD R26, R198, UR37 ;  /* 0x00000025c61a7c36 */ /* 0x000fe20008000000 */
[----:B------:R-:W-:Y:S01]  /*f760*/  ISETP.GE.AND P2, PT, R200, UR14, PT ;  /* 0x0000000ec8007c0c */ /* 0x000fe2000bf46270 */
[----:B0-----:R-:W-:Y:S01]  /*f770*/  @P0 IMAD.HI.U32 R6, R8, R5, RZ ;  /* 0x0000000508060227 */ /* 0x001fe200078e00ff */
[----:B------:R-:W-:Y:S01]  /*f780*/  UIADD3 UR4, UR9, UR4, URZ ;  /* 0x0000000409047290 */ /* 0x000fe2000fffe03f */
[----:B------:R-:W-:Y:S01]  /*f790*/  LOP3.LUT R10, R11, 0x8, R10, 0xe2, !PT ;  /* 0x000000080b0a7812 */ /* 0x000fe200078ee20a */
[----:B------:R-:W-:Y:S01]  /*f7a0*/  BSSY B1, `(.L_x_4999) ;  /* 0x0000046000017945 */ /* 0x000fe20003800000 */
[----:B------:R-:W-:Y:S01]  /*f7b0*/  IMAD.U32 R4, RZ, RZ, UR8 ;  /* 0x00000008ff047e24 */ /* 0x000fe2000f8e00ff */
[----:B------:R-:W-:Y:S01]  /*f7c0*/  SEL R0, RZ, 0x80, P2 ;  /* 0x00000080ff007807 */ /* 0x000fe20001000000 */
[----:B------:R-:W-:Y:S01]  /*f7d0*/  IMAD.U32 R5, RZ, RZ, UR9 ;  /* 0x00000009ff057e24 */ /* 0x000fe2000f8e00ff */
[----:B------:R-:W-:Y:S01]  /*f7e0*/  ULDC.64 UR8, c[0x0][0xbe0] ;  /* 0x0002f80000087ab9 */ /* 0x000fe20000000a00 */
[----:B-1----:R-:W-:Y:S01]  /*f7f0*/  @P0 SHF.R.U32.HI R3, RZ, R9, R6 ;  /* 0x00000009ff030219 */ /* 0x002fe20000011606 */
[----:B------:R-:W-:Y:S01]  /*f800*/  IMAD.U32 R5, RZ, RZ, UR4 ;  /* 0x00000004ff057e24 */ /* 0x000fe2000f8e00ff */
[----:B------:R-:W-:-:S02]  /*f810*/  ISETP.GE.AND P0, PT, R193, UR14, PT ;  /* 0x0000000ec1007c0c */ /* 0x000fc4000bf06270 */
        /* <DEDUP_REMOVED lines=62> */
.L_x_5000:
[----:B------:R-:W-:Y:S05]  /*fc00*/  BSYNC B1 ;  /* 0x0000000000017941 */ /* 0x000fea0003800000 */
.L_x_4999:
        /* <DEDUP_REMOVED lines=36> */
.L_x_4995:
[----:B------:R-:W-:Y:S05]  /*fe50*/  BSYNC B0 ;  /* 0x0000000000007941 */ /* 0x000fea0003800000 */
.L_x_4989:
[----:B------:R-:W-:Y:S02]  /*fe60*/  ULDC UR4, c[0x0][0xd3c] ;  /* 0x00034f0000047ab9 */ /* 0x000fe40000000800 */
[----:B------:R-:W-:-:S13]  /*fe70*/  ISETP.GE.AND P0, PT, R7, UR4, PT ;  /* 0x0000000407007c0c */ /* 0x000fda000bf06270 */
[----:B------:R-:W-:Y:S05]  /*fe80*/  @!P0 BRA `(.L_x_5001) ;  /* 0xffffff1000448947 */ /* 0x000fea000383ffff */
[----:B------:R-:W-:Y:S05]  /*fe90*/  EXIT ;  /* 0x000000000000794d */ /* 0x000fea0003800000 */
.L_x_4941:
        /* <DEDUP_REMOVED lines=16> */
.L_x_5002:
        /* <DEDUP_REMOVED lines=40> */
.L_x_5008:
        /* <DEDUP_REMOVED lines=12> */
.L_x_5007:
[----:B------:R-:W-:Y:S05]  /*102e0*/  BSYNC B0 ;  /* 0x0000000000007941 */ /* 0x000fea0003800000 */
.L_x_5006:
        /* <DEDUP_REMOVED lines=20> */
.L_x_5004:
        /* <DEDUP_REMOVED lines=20> */
.L_x_5009:
[----:B---3--:R-:W-:Y:S01]  /*10570*/  IMAD R16, R16, UR5, R11 ;  /* 0x0000000510107c24 */ /* 0x008fe2000f8e020b */
[----:B------:R-:W-:Y:S01]  /*10580*/  IABS R2, R4 ;  /* 0x0000000400027213 */ /* 0x000fe20000000000 */
[----:B-12---:R-:W-:-:S03]  /*10590*/  IMAD.MOV R9, RZ, RZ, -R3 ;  /* 0x000000ffff097224 */ /* 0x006fc600078e0a03 */
        /* <DEDUP_REMOVED lines=20> */
[----:B------:R-:W-:-:S04]  /*106e0*/  IMAD R13, R7, R2, RZ ;  /* 0x00000002070d7224 */ /* 0x000fc800078e02ff */
[----:B------:R-:W-:-:S05]  /*106f0*/  IMAD.MOV R6, RZ, RZ, -R13 ;  /* 0x000000ffff067224 */ /* 0x000fca00078e0a0d */
[----:B------:R-:W-:Y:S01]  /*10700*/  VIADDMNMX R15, R6, UR5, R7, PT ;  /* 0x00000005060f7c46 */ /* 0x000fe2000b800107 */
[----:B------:R-:W-:-:S03]  /*10710*/  IMAD.MOV R7, RZ, RZ, -R2 ;  /* 0x000000ffff077224 */ /* 0x000fc600078e0a02 */
[----:B------:R-:W-:Y:S01]  /*10720*/  IABS R8, R15 ;  /* 0x0000000f00087213 */ /* 0x000fe20000000000 */
[----:B------:R-:W-:Y:S01]  /*10730*/  IMAD R4, R4, R7, R11 ;  /* 0x0000000704047224 */ /* 0x000fe200078e020b */
[----:B0-----:R-:W-:Y:S01]  /*10740*/  IABS R10, R15 ;  /* 0x0000000f000a7213 */ /* 0x001fe20000000000 */
[----:B------:R-:W-:Y:S01]  /*10750*/  IMAD.MOV R18, RZ, RZ, -R15 ;  /* 0x000000ffff127224 */ /* 0x000fe200078e0a0f */
[----:B------:R-:W0:Y:S02]  /*10760*/  I2F.RP R6, R8 ;  /* 0x0000000800067306 */ /* 0x000e240000209400 */
[----:B------:R-:W-:-:S06]  /*10770*/  IABS R9, R4 ;  /* 0x0000000400097213 */ /* 0x000fcc0000000000 */
        /* <DEDUP_REMOVED lines=26> */
.L_x_5005:
[----:B------:R-:W-:Y:S01]  /*10920*/  ULDC UR4, c[0x0][0xd3c] ;  /* 0x00034f0000047ab9 */ /* 0x000fe20000000800 */
[----:B------:R-:W-:Y:S02]  /*10930*/  IMAD.MOV.U32 R17, RZ, RZ, RZ ;  /* 0x000000ffff117224 */ /* 0x000fe400078e00ff */
[----:B------:R-:W-:Y:S02]  /*10940*/  IMAD.U32 R16, RZ, RZ, UR6 ;  /* 0x00000006ff107e24 */ /* 0x000fe4000f8e00ff */
[----:B------:R-:W-:Y:S02]  /*10950*/  IMAD.MOV.U32 R18, RZ, RZ, RZ ;  /* 0x000000ffff127224 */ /* 0x000fe400078e00ff */
[----:B------:R-:W-:-:S07]  /*10960*/  IMAD.U32 R19, RZ, RZ, UR4 ;  /* 0x00000004ff137e24 */ /* 0x000fce000f8e00ff */
.L_x_5010:
[----:B------:R-:W-:-:S13]  /*10970*/  ISETP.NE.AND P0, PT, R5, RZ, PT ;  /* 0x000000ff0500720c */ /* 0x000fda0003f05270 */
[----:B------:R-:W0:Y:S01]  /*10980*/  @!P0 S2R R3, SR_CgaCtaId ;  /* 0x0000000000038919 */ /* 0x000e220000008800 */
[----:B------:R-:W-:-:S04]  /*10990*/  @!P0 MOV R0, 0x400 ;  /* 0x0000040000008802 */ /* 0x000fc80000000f00 */
[----:B0-----:R-:W-:-:S05]  /*109a0*/  @!P0 LEA R0, R3, R0, 0x18 ;  /* 0x0000000003008211 */ /* 0x001fca00078ec0ff */
[----:B------:R0:W-:Y:S01]  /*109b0*/  @!P0 STS.128 [R0+0x388d0], R16 ;  /* 0x0388d01000008388 */ /* 0x0001e20000000c00 */
[----:B------:R-:W-:Y:S06]  /*109c0*/  BAR.ARV 0x5, 0x180 ;  /* 0x0146000000007b1d */ /* 0x000fec0000002000 */
.L_x_5003:
[----:B------:R2:W-:Y:S01]  /*109d0*/  STL [R1+0x20], RZ ;  /* 0x000020ff01007387 */ /* 0x0005e20000100800 */
[----:B------:R-:W-:Y:S01]  /*109e0*/  ULDC UR4, c[0x0][0xd3c] ;  /* 0x00034f0000047ab9 */ /* 0x000fe20000000800 */
[----:B------:R-:W-:Y:S01]  /*109f0*/  IMAD.MOV.U32 R26, RZ, RZ, 0x1 ;  /* 0x00000001ff1a7424 */ /* 0x000fe200078e00ff */
[----:B-1----:R-:W-:Y:S01]  /*10a00*/  ISETP.GE.AND P0, PT, R19, UR4, PT ;  /* 0x0000000413007c0c */ /* 0x002fe2000bf06270 */
[----:B------:R-:W-:-:S12]  /*10a10*/  IMAD.MOV.U32 R24, RZ, RZ, RZ ;  /* 0x000000ffff187224 */ /* 0x000fd800078e00ff */
[----:B--2---:R-:W-:Y:S05]  /*10a20*/  @P0 BRA `(.L_x_5011) ;  /* 0x00000058001c0947 */ /* 0x004fea0003800000 */
[----:B------:R-:W1:Y:S01]  /*10a30*/  S2R R5, SR_TID.X ;  /* 0x0000000000057919 */ /* 0x000e620000002100 */
        /* <DEDUP_REMOVED lines=10> */
[C---:B-1----:R-:W-:Y:S01]  /*10ae0*/  LOP3.LUT R4, R5.reuse, 0x7f, RZ, 0xc0, !PT ;  /* 0x0000007f05047812 */ /* 0x042fe200078ec0ff */
[----:B0-----:R-:W-:-:S05]  /*10af0*/  IMAD.SHL.U32 R0, R5, 0x8, RZ ;  /* 0x0000000805007824 */ /* 0x001fca00078e00ff */
        /* <DEDUP_REMOVED lines=15> */
.L_x_5078:
        /* <DEDUP_REMOVED lines=48> */
.L_x_5012:
        /* <DEDUP_REMOVED lines=9> */
.L_x_5013:
        /* <DEDUP_REMOVED lines=9> */
.L_x_5014:
[----:B------:R-:W3:Y:S01]  /*11010*/  LDL R4, [R1+0x8] ;  /* 0x0000080001047983 */ /* 0x000ee20000100800 */
[----:B012---:R-:W0:Y:S01]  /*11020*/  LDC R0, c[0x0][0x448] ;  /* 0x00011200ff007b82 */ /* 0x007e220000000800 */
[----:B-----5:R-:W-:Y:S01]  /*11030*/  IMAD.IADD R30, R7, 0x1, -R32 ;  /* 0x00000001071e7824 */ /* 0x020fe200078e0a20 */
[----:B------:R-:W-:Y:S01]  /*11040*/  LOP3.LUT R22, R22, 0xfffff7ff, RZ, 0xc0, !PT ;  /* 0xfffff7ff16167812 */ /* 0x000fe200078ec0ff */
[----:B------:R-:W-:Y:S01]  /*11050*/  BSSY B7, `(.L_x_5015) ;  /* 0x0000462000077945 */ /* 0x000fe20003800000 */
[----:B0-----:R-:W-:Y:S01]  /*11060*/  ISETP.NE.AND P0, PT, R0, 0x1, PT ;  /* 0x000000010000780c */ /* 0x001fe20003f05270 */
[----:B------:R-:W-:-:S04]  /*11070*/  IMAD.SHL.U32 R0, R17, 0x40, RZ ;  /* 0x0000004011007824 */ /* 0x000fc800078e00ff */
[----:B------:R-:W-:-:S08]  /*11080*/  VIADD R0, R0, 0x3f ;  /* 0x0000003f00007836 */ /* 0x000fd00000000000 */
[----:B------:R-:W0:Y:S01]  /*11090*/  @P0 LDC R3, c[0x0][0x44c] ;  /* 0x00011300ff030b82 */ /* 0x000e220000000800 */
[----:B------:R-:W-:-:S07]  /*110a0*/  @P0 LOP3.LUT R22, R22, 0x800, RZ, 0xfc, !PT ;  /* 0x0000080016160812 */ /* 0x000fce00078efcff */
[----:B------:R-:W1:Y:S01]  /*110b0*/  @P0 LDC R2, c[0x0][0x450] ;  /* 0x00011400ff020b82 */ /* 0x000e620000000800 */
[----:B0-----:R-:W-:-:S05]  /*110c0*/  @P0 IMAD.HI.U32 R3, R0, R3, RZ ;  /* 0x0000000300030227 */ /* 0x001fca00078e00ff */
[----:B-1----:R-:W-:Y:S01]  /*110d0*/  @P0 SHF.R.U32.HI R0, RZ, R2, R3 ;  /* 0x00000002ff000219 */ /* 0x002fe20000011603 */
[C---:B------:R-:W-:Y:S01]  /*110e0*/  VIADD R2, R30.reuse, 0x3f ;  /* 0x0000003f1e027836 */ /* 0x040fe20000000000 */
[----:B---3--:R-:W-:-:S05]  /*110f0*/  IADD3 R3, R30, 0x40, -R4 ;  /* 0x000000401e037810 */ /* 0x008fca0007ffe804 */
[----:B------:R-:W-:-:S05]  /*11100*/  IMAD.IADD R0, R3, 0x1, R0 ;  /* 0x0000000103007824 */ /* 0x000fca00078e0200 */
[----:B------:R-:W-:-:S04]  /*11110*/  SHF.R.S32.HI R3, RZ, 0x1f, R0 ;  /* 0x0000001fff037819 */ /* 0x000fc80000011400 */
[----:B------:R-:W-:Y:S02]  /*11120*/  LEA.HI R0, R3, R0, RZ, 0x6 ;  /* 0x0000000003007211 */ /* 0x000fe400078f30ff */
[----:B------:R-:W-:Y:S02]  /*11130*/  SHF.R.S32.HI R3, RZ, 0x1f, R2 ;  /* 0x0000001fff037819 */ /* 0x000fe40000011402 */
[----:B------:R-:W-:Y:S02]  /*11140*/  SHF.R.S32.HI R0, RZ, 0x6, R0 ;  /* 0x00000006ff007819 */ /* 0x000fe40000011400 */
        /* <DEDUP_REMOVED lines=23> */
.L_x_5016:
        /* <DEDUP_REMOVED lines=20> */
.L_x_5019:
[----:B------:R-:W-:Y:S05]  /*11400*/  BSYNC B6 ;  /* 0x0000000000067941 */ /* 0x000fea0003800000 */
.L_x_5018:
        /* <DEDUP_REMOVED lines=20> */
.L_x_5022:
        /* <DEDUP_REMOVED lines=15> */
.L_x_5021:
[----:B------:R-:W-:Y:S05]  /*11640*/  BSYNC B6 ;  /* 0x0000000000067941 */ /* 0x000fea0003800000 */
.L_x_5020:
        /* <DEDUP_REMOVED lines=17> */
[C---:B------:R-:W-:Y:S02]  /*11760*/  LOP3.LUT R21, R20.reuse, 0x40, RZ, 0xfc, !PT ;  /* 0x0000004014157812 */ /* 0x040fe400078efcff */
[----:B------:R-:W-:Y:S02]  /*11770*/  LOP3.LUT R20, R20, 0x1c0, RZ, 0xfc, !PT ;  /* 0x000001c014147812 */ /* 0x000fe400078efcff */
[----:B------:R-:W-:Y:S02]  /*11780*/  ISETP.GE.AND P3, PT, R21, UR4, PT ;  /* 0x0000000415007c0c */ /* 0x000fe4000bf66270 */
[----:B------:R-:W-:Y:S01]  /*11790*/  ISETP.GE.AND P0, PT, R20, UR4, PT ;  /* 0x0000000414007c0c */ /* 0x000fe2000bf06270 */
[----:B------:R-:W1:Y:S01]  /*117a0*/  S2R R21, SR_TID.X ;  /* 0x0000000000157919 */ /* 0x000e620000002100 */
[----:B------:R-:W-:-:S02]  /*117b0*/  LOP3.LUT R33, R33, 0x38, RZ, 0xc0, !PT ;  /* 0x0000003821217812 */ /* 0x000fc400078ec0ff */
[----:B------:R-:W-:Y:S01]  /*117c0*/  ISETP.GE.AND P1, PT, R4, UR4, PT ;  /* 0x0000000404007c0c */ /* 0x000fe2000bf26270 */
[----:B------:R-:W3:Y:S01]  /*117d0*/  S2R R20, SR_TID.X ;  /* 0x0000000000147919 */ /* 0x000ee20000002100 */
[----:B------:R-:W-:Y:S02]  /*117e0*/  ISETP.GE.AND P2, PT, R33, UR4, PT ;  /* 0x0000000421007c0c */ /* 0x000fe4000bf46270 */
[----:B------:R-:W-:-:S03]  /*117f0*/  SEL R6, RZ, 0x40, P1 ;  /* 0x00000040ff067807 */ /* 0x000fc60000800000 */
[----:B------:R-:W-:-:S04]  /*11800*/  @P3 LOP3.LUT R22, R22, 0x200, RZ, 0xfc, !PT ;  /* 0x0000020016163812 */ /* 0x000fc800078efcff */
[----:B------:R-:W-:-:S04]  /*11810*/  LOP3.LUT R22, R22, 0xfffffbff, RZ, 0xc0, !PT ;  /* 0xfffffbff16167812 */ /* 0x000fc800078ec0ff */
[----:B------:R-:W-:-:S04]  /*11820*/  @P2 LOP3.LUT R22, R22, 0x400, RZ, 0xfc, !PT ;  /* 0x0000040016162812 */ /* 0x000fc800078efcff */
[----:B------:R-:W-:Y:S01]  /*11830*/  LOP3.LUT R22, R22, 0xffffffdf, RZ, 0xc0, !PT ;  /* 0xffffffdf16167812 */ /* 0x000fe200078ec0ff */
[----:B---3--:R-:W-:-:S05]  /*11840*/  IMAD.SHL.U32 R20, R20, 0x8, RZ ;  /* 0x0000000814147824 */ /* 0x008fca00078e00ff */
[----:B------:R-:W-:-:S04]  /*11850*/  LOP3.LUT R20, R20, 0x38, RZ, 0xc0, !PT ;  /* 0x0000003814147812 */ /* 0x000fc800078ec0ff */
[----:B------:R-:W-:Y:S01]  /*11860*/  LOP3.LUT R4, R20, 0x80, RZ, 0xfc, !PT ;  /* 0x0000008014047812 */ /* 0x000fe200078efcff */
[C---:B------:R-:W-:Y:S01]  /*11870*/  IMAD.SHL.U32 R20, R31.reuse, 0x8, RZ ;  /* 0x000000081f147824 */ /* 0x040fe200078e00ff */
[----:B------:R-:W-:Y:S02]  /*11880*/  LOP3.LUT R31, R31, 0x7f, RZ, 0xc0, !PT ;  /* 0x0000007f1f1f7812 */ /* 0x000fe400078ec0ff */
[----:B------:R-:W-:Y:S02]  /*11890*/  ISETP.GE.AND P5, PT, R4, UR4, PT ;  /* 0x0000000404007c0c */ /* 0x000fe4000bfa6270 */
[----:B------:R-:W-:Y:S02]  /*118a0*/  LOP3.LUT R20, R20, 0x38, RZ, 0xc0, !PT ;  /* 0x0000003814147812 */ /* 0x000fe400078ec0ff */
[----:B------:R-:W-:Y:S02]  /*118b0*/  SHF.R.U32.HI R5, RZ, 0x3, R31 ;  /* 0x00000003ff057819 */ /* 0x000fe4000001161f */
[----:B------:R-:W-:Y:S01]  /*118c0*/  LOP3.LUT R4, R20, 0xc0, RZ, 0xfc, !PT ;  /* 0x000000c014047812 */ /* 0x000fe200078efcff */
[----:B-1----:R-:W-:Y:S01]  /*118d0*/  IMAD.SHL.U32 R20, R21, 0x10, RZ ;  /* 0x0000001015147824 */ /* 0x002fe200078e00ff */
[----:B------:R-:W-:-:S02]  /*118e0*/  SEL R31, RZ, 0x80, P0 ;  /* 0x00000080ff1f7807 */ /* 0x000fc40000000000 */
[----:B------:R-:W-:Y:S02]  /*118f0*/  ISETP.GE.AND P4, PT, R4, UR4, PT ;  /* 0x0000000404007c0c */ /* 0x000fe4000bf86270 */
[C---:B------:R-:W-:Y:S02]  /*11900*/  LOP3.LUT R4, R33.reuse, 0x100, RZ, 0xfc, !PT ;  /* 0x0000010021047812 */ /* 0x040fe400078efcff */
[----:B------:R-:W-:Y:S02]  /*11910*/  LOP3.LUT R33, R33, 0x140, RZ, 0xfc, !PT ;  /* 0x0000014021217812 */ /* 0x000fe400078efcff */
[----:B------:R-:W-:Y:S02]  /*11920*/  @P5 LOP3.LUT R22, R22, 0x20, RZ, 0xfc, !PT ;  /* 0x0000002016165812 */ /* 0x000fe400078efcff */
[----:B------:R-:W-:Y:S02]  /*11930*/  ISETP.GE.AND P2, PT, R33, UR4, PT ;  /* 0x0000000421007c0c */ /* 0x000fe4000bf46270 */
[----:B------:R-:W-:-:S02]  /*11940*/  LOP3.LUT R22, R22, 0xffffffef, RZ, 0xc0, !PT ;  /* 0xffffffef16167812 */ /* 0x000fc400078ec0ff */
[----:B------:R-:W-:Y:S02]  /*11950*/  ISETP.GE.AND P3, PT, R4, UR4, PT ;  /* 0x0000000404007c0c */ /* 0x000fe4000bf66270 */
[----:B------:R-:W-:Y:S02]  /*11960*/  @P4 LOP3.LUT R22, R22, 0x10, RZ, 0xfc, !PT ;  /* 0x0000001016164812 */ /* 0x000fe400078efcff */
[----:B------:R-:W-:Y:S02]  /*11970*/  LOP3.LUT R20, R5, 0x70, R20, 0xf8, !PT ;  /* 0x0000007005147812 */ /* 0x000fe400078ef814 */
[----:B------:R-:W-:-:S04]  /*11980*/  LOP3.LUT R22, R22, 0xfffffffb, RZ, 0xc0, !PT ;  /* 0xfffffffb16167812 */ /* 0x000fc800078ec0ff */
[----:B------:R-:W-:-:S04]  /*11990*/  @P2 LOP3.LUT R22, R22, 0x4, RZ, 0xfc, !PT ;  /* 0x0000000416162812 */ /* 0x000fc800078efcff */
[----:B------:R-:W-:-:S04]  /*119a0*/  LOP3.LUT R22, R22, 0xfffffff7, RZ, 0xc0, !PT ;  /* 0xfffffff716167812 */ /* 0x000fc800078ec0ff */
[----:B------:R-:W-:Y:S02]  /*119b0*/  @P3 LOP3.LUT R22, R22, 0x8, RZ, 0xfc, !PT ;  /* 0x0000000816163812 */ /* 0x000fe400078efcff */
[----:B--2---:R-:W-:-:S05]  /*119c0*/  LEA R0, R0, 0xffffffc0, 0x6 ;  /* 0xffffffc000007811 */ /* 0x004fca00078e30ff */
[----:B------:R-:W-:Y:S01]  /*119d0*/  IMAD.IADD R7, R20, 0x1, R0 ;  /* 0x0000000114077824 */ /* 0x000fe200078e0200 */
[----:B0---4-:R-:W-:Y:S06]  /*119e0*/  BRA.DIV UR5, `(.L_x_5023) ;  /* 0x0000004e05b47947 */ /* 0x011fec000b800000 */
.L_x_5096:
        /* <DEDUP_REMOVED lines=44> */
[----:B------:R-:W-:Y:S01]  /*11cb0*/  IMAD R2, R10, R2, R7 ;  /* 0x000000020a027224 */ /* 0x000fe200078e0207 */
[----:B------:R0:W-:Y:S04]  /*11cc0*/  STL [R1+0x24], R6 ;  /* 0x0000240601007387 */ /* 0x0001e80000100800 */
[----:B------:R0:W-:Y:S05]  /*11cd0*/  STL [R1], R2 ;  /* 0x0000000201007387 */ /* 0x0001ea0000100800 */
[----:B------:R-:W-:-:S04]  /*11ce0*/  @P0 LOP3.LUT R22, R22, 0x1000, RZ, 0xfc, !PT ;  /* 0x0000100016160812 */ /* 0x000fc800078efcff */
[----:B------:R-:W-:-:S04]  /*11cf0*/  LOP3.LUT R22, R22, 0xfffffffe, RZ, 0xc0, !PT ;  /* 0xfffffffe16167812 */ /* 0x000fc800078ec0ff */
[----:B------:R-:W-:Y:S01]  /*11d00*/  @P1 LOP3.LUT R22, R22, 0x1, RZ, 0xfc, !PT ;  /* 0x0000000116161812 */ /* 0x000fe200078efcff */
[----:B0-----:R-:W-:Y:S06]  /*11d10*/  @!P0 BRA `(.L_x_5024) ;  /* 0x0000000000048947 */ /* 0x001fec0003800000 */
[----:B------:R-:W-:Y:S01]  /*11d20*/  BPT.TRAP 0x1 ;  /* 0x000000040000795c */ /* 0x000fe20000300000 */
.L_x_5024:
        /* <DEDUP_REMOVED lines=9> */
.L_x_5097:
[----:B------:R-:W-:Y:S05]  /*11dc0*/  BSYNC B0 ;  /* 0x0000000000007941 */ /* 0x000fea0003800000 */
.L_x_5025:
[----:B------:R-:W0:Y:S01]  /*11dd0*/  LDL R2, [R1] ;  /* 0x0000000001027983 */ /* 0x000e220000100800 */
[----:B------:R-:W-:Y:S01]  /*11de0*/  ULDC.64 UR4, c[0x0][0x300] ;  /* 0x0000c00000047ab9 */ /* 0x000fe20000000a00 */
[----:B-----5:R-:W-:Y:S01]  /*11df0*/  SHF.R.S32.HI R4, RZ, 0x1f, R37 ;  /* 0x0000001fff047819 */ /* 0x020fe20000011425 */
[----:B------:R-:W1:Y:S01]  /*11e00*/  S2R R5, SR_TID.X ;  /* 0x0000000000057919 */ /* 0x000e620000002100 */
[----:B------:R-:W-:Y:S01]  /*11e10*/  LOP3.LUT R22, R22, 0xfffffffd, RZ, 0xc0, !PT ;  /* 0xfffffffd16167812 */ /* 0x000fe200078ec0ff */
[----:B-1----:R-:W-:Y:S02]  /*11e20*/  IMAD.SHL.U32 R7, R5, 0x8, RZ ;  /* 0x0000000805077824 */ /* 0x002fe400078e00ff */
[----:B------:R-:W-:-:S03]  /*11e30*/  IMAD R5, R24, 0x1000, R34 ;  /* 0x0000100018057824 */ /* 0x000fc600078e0222 */
        /* <DEDUP_REMOVED lines=59> */
.L_x_5107:
        /* <DEDUP_REMOVED lines=10> */
.L_x_5028:
        /* <DEDUP_REMOVED lines=11> */
.L_x_5029:
        /* <DEDUP_REMOVED lines=31> */
.L_x_5031:
[----:B------:R-:W-:Y:S05]  /*12530*/  BSYNC B6 ;  /* 0x0000000000067941 */ /* 0x000fea0003800000 */
.L_x_5030:
[----:B------:R-:W2:Y:S01]  /*12540*/  LDL R4, [R1+0x10] ;  /* 0x0000100001047983 */ /* 0x000ea20000100800 */
[----:B0-----:R-:W0:Y:S01]  /*12550*/  S2R R2, SR_TID.X ;  /* 0x0000000000027919 */ /* 0x001e220000002100 */
[----:B------:R-:W-:Y:S01]  /*12560*/  IMAD.MOV.U32 R21, RZ, RZ, R35 ;  /* 0x000000ffff157224 */ /* 0x000fe200078e0023 */
[----:B------:R-:W-:Y:S01]  /*12570*/  ULDC.64 UR4, c[0x0][0x298] ;  /* 0x0000a60000047ab9 */ /* 0x000fe20000000a00 */
[----:B------:R-:W3:Y:S01]  /*12580*/  LDC R5, c[0x0][0x448] ;  /* 0x00011200ff057b82 */ /* 0x000ee20000000800 */
[----:B------:R-:W4:Y:S04]  /*12590*/  LDL R20, [R1+0x4] ;  /* 0x0000040001147983 */ /* 0x000f280000100800 */
[----:B------:R0:W5:Y:S02]  /*125a0*/  LDL R9, [R1+0x8] ;  /* 0x0000080001097983 */ /* 0x0001640000100800 */
[----:B0-----:R-:W-:-:S04]  /*125b0*/  LOP3.LUT R2, R2, 0x7f, RZ, 0xc0, !PT ;  /* 0x0000007f02027812 */ /* 0x001fc800078ec0ff */
[----:B------:R-:W-:Y:S02]  /*125c0*/  SHF.R.U32.HI R0, RZ, 0x3, R2 ;  /* 0x00000003ff007819 */ /* 0x000fe40000011602 */
[----:B------:R-:W0:Y:S01]  /*125d0*/  LDC R2, c[0x0][0x448] ;  /* 0x00011200ff027b82 */ /* 0x000e220000000800 */
[----:B------:R-:W1:Y:S01]  /*125e0*/  S2R R35, SR_TID.X ;  /* 0x0000000000237919 */ /* 0x000e620000002100 */
[----:B0-----:R-:W-:-:S13]  /*125f0*/  ISETP.NE.AND P6, PT, R2, 0x1, PT ;  /* 0x000000010200780c */ /* 0x001fda0003fc5270 */
[----:B------:R-:W0:Y:S01]  /*12600*/  @P6 LDC R3, c[0x0][0x44c] ;  /* 0x00011300ff036b82 */ /* 0x000e220000000800 */
[----:B-1----:R-:W-:-:S07]  /*12610*/  IMAD.SHL.U32 R35, R35, 0x10, RZ ;  /* 0x0000001023237824 */ /* 0x002fce00078e00ff */
[----:B------:R-:W1:Y:S01]  /*12620*/  @P6 LDC R2, c[0x0][0x450] ;  /* 0x00011400ff026b82 */ /* 0x000e620000000800 */
[----:B------:R-:W-:-:S05]  /*12630*/  LOP3.LUT R35, R0, 0x70, R35, 0xf8, !PT ;  /* 0x0000007000237812 */ /* 0x000fca00078ef823 */
[----:B------:R-:W-:-:S04]  /*12640*/  IMAD R35, R17, 0x40, R35 ;  /* 0x0000004011237824 */ /* 0x000fc800078e0223 */
[----:B------:R-:W-:Y:S02]  /*12650*/  IMAD.MOV.U32 R0, RZ, RZ, R35 ;  /* 0x000000ffff007224 */ /* 0x000fe400078e0023 */
[----:B0-----:R-:W-:-:S05]  /*12660*/  @P6 IMAD.HI.U32 R3, R35, R3, RZ ;  /* 0x0000000323036227 */ /* 0x001fca00078e00ff */
[----:B-1----:R-:W-:Y:S01]  /*12670*/  @P6 SHF.R.U32.HI R0, RZ, R2, R3 ;  /* 0x00000002ff006219 */ /* 0x002fe20000011603 */
[----:B------:R-:W-:Y:S01]  /*12680*/  IMAD.WIDE.U32 R2, R36, UR4, RZ ;  /* 0x0000000424027c25 */ /* 0x000fe2000f8e00ff */
[----:B------:R-:W0:Y:S03]  /*12690*/  S2R R6, SR_TID.X ;  /* 0x0000000000067919 */ /* 0x000e260000002100 */
        /* <DEDUP_REMOVED lines=22> */
[----:B---3--:R-:W-:Y:S02]  /*12800*/  IMAD R0, R5, R0, R35 ;  /* 0x0000000005007224 */ /* 0x008fe400078e0223 */
        /* <DEDUP_REMOVED lines=15> */
[----:B-----5:R-:W-:Y:S01]  /*12900*/  IMAD R3, R9, R5, RZ ;  /* 0x0000000509037224 */ /* 0x020fe200078e02ff */
[----:B------:R-:W-:Y:S01]  /*12910*/  SHFL.IDX PT, R4, R2, RZ, 0x181f ;  /* 0x00181fff02047589 */ /* 0x000fe200000e0000 */
[----:B------:R-:W-:Y:S01]  /*12920*/  IMAD R17, R17, 0x40, R8 ;  /* 0x0000004011117824 */ /* 0x000fe200078e0208 */
[----:B------:R-:W-:Y:S02]  /*12930*/  LOP3.LUT R22, R22, 0xfffffeff, RZ, 0xc0, !PT ;  /* 0xfffffeff16167812 */ /* 0x000fe400078ec0ff */
[----:B------:R-:W0:Y:S02]  /*12940*/  SHFL.IDX PT, R5, R0, RZ, 0x181f ;  /* 0x00181fff00057589 */ /* 0x000e2400000e0000 */
[----:B------:R-:W-:-:S13]  /*12950*/  ISETP.GE.AND P2, PT, R17, R3, PT ;  /* 0x000000031100720c */ /* 0x000fda0003f46270 */
[----:B------:R-:W-:-:S04]  /*12960*/  @P2 LOP3.LUT R22, R22, 0x100, RZ, 0xfc, !PT ;  /* 0x0000010016162812 */ /* 0x000fc800078efcff */
[----:B------:R-:W-:Y:S02]  /*12970*/  LOP3.LUT R22, R22, 0xffffff7f, RZ, 0xc0, !PT ;  /* 0xffffff7f16167812 */ /* 0x000fe400078ec0ff */
[----:B0-----:R-:W-:-:S05]  /*12980*/  @!P2 LEA R5, P1, R7, R5, 0x1 ;  /* 0x000000050705a211 */ /* 0x001fca00078208ff */
[----:B------:R-:W-:-:S05]  /*12990*/  @!P2 IMAD.X R4, RZ, RZ, R4, P1 ;  /* 0x000000ffff04a224 */ /* 0x000fca00008e0604 */
        /* <DEDUP_REMOVED lines=30> */
.L_x_5116:
        /* <DEDUP_REMOVED lines=12> */
.L_x_5033:
        /* <DEDUP_REMOVED lines=28> */
.L_x_5035:
[----:B------:R-:W-:Y:S05]  /*12e00*/  BSYNC B6 ;  /* 0x0000000000067941 */ /* 0x000fea0003800000 */
.L_x_5034:
        /* <DEDUP_REMOVED lines=164> */
.L_x_5126:
        /* <DEDUP_REMOVED lines=23> */
.L_x_5038:
[----:B------:R-:W-:Y:S05]  /*139c0*/  BSYNC B0 ;  /* 0x0000000000007941 */ /* 0x000fea0003800000 */
.L_x_5037:
[----:B------:R-:W-:Y:S01]  /*139d0*/  NOP ;  /* 0x0000000000007918 */ /* 0x000fe20000000000 */
[----:B------:R-:W-:-:S13]  /*139e0*/  PLOP3.LUT P0, PT, PT, PT, PT, 0x80, 0x0 ;  /* 0x000000000000781c */ /* 0x000fda0003f0f070 */
.L_x_5039:
        /* <DEDUP_REMOVED lines=18> */
.L_x_5127:
[----:B------:R-:W-:Y:S05]  /*13b10*/  BSYNC B0 ;  /* 0x0000000000007941 */ /* 0x000fea0003800000 */
.L_x_5040:
[----:B------:R-:W-:-:S05]  /*13b20*/  IMAD.U32 R2, RZ, RZ, UR36 ;  /* 0x00000024ff027e24 */ /* 0x000fca000f8e00ff */
[----:B------:R-:W-:-:S13]  /*13b30*/  ISETP.NE.AND P0, PT, R2, 0x3, PT ;  /* 0x000000030200780c */ /* 0x000fda0003f05270 */
[----:B------:R-:W-:Y:S05]  /*13b40*/  @!P0 BRA `(.L_x_5042) ;  /* 0x0000000000048947 */ /* 0x000fea0003800000 */
[----:B------:R-:W-:Y:S01]  /*13b50*/  BPT.TRAP 0x1 ;  /* 0x000000040000795c */ /* 0x000fe20000300000 */
.L_x_5042:
[----:B0-----:R-:W-:Y:S01]  /*13b60*/  SHF.L.U32 R0, R26, 0x1f, RZ ;  /* 0x0000001f1a007819 */ /* 0x001fe200000006ff */
[----:B------:R-:W-:Y:S03]  /*13b70*/  BSSY B0, `(.L_x_5043) ;  /* 0x0000003000007945 */ /* 0x000fe60003800000 */
[----:B------:R-:W0:Y:S02]  /*13b80*/  SYNCS.PHASECHK.TRANS64.TRYWAIT P0, [R27+URZ+0x38860], R0 ;  /* 0x038860001b0075a7 */ /* 0x000e24000800017f */
[----:B0-----:R-:W-:Y:S05]  /*13b90*/  @!P0 BRA `(.L_x_5044) ;  /* 0x0000004400088947 */ /* 0x001fea0003800000 */
.L_x_5128:
[----:B------:R-:W-:Y:S05]  /*13ba0*/  BSYNC B0 ;  /* 0x0000000000007941 */ /* 0x000fea0003800000 */
.L_x_5043:
        /* <DEDUP_REMOVED lines=110> */
.L_x_5138:
[C---:B------:R-:W-:Y:S02]  /*14290*/  LOP3.LUT P6, RZ, R22.reuse, 0x40, RZ, 0xc0, !PT ;  /* 0x0000004016ff7812 */ /* 0x040fe400078cc0ff */
[----:B------:R-:W-:Y:S02]  /*142a0*/  LOP3.LUT R22, R22, 0xfffffeff, RZ, 0xc0, !PT ;  /* 0xfffffeff16167812 */ /* 0x000fe400078ec0ff */
[C---:B------:R-:W-:Y:S02]  /*142b0*/  ISETP.LT.OR P6, PT, R30.reuse, 0x31, P6 ;  /* 0x000000311e00780c */ /* 0x040fe400037c1670 */
[----:B------:R-:W-:-:S11]  /*142c0*/  ISETP.LT.OR P5, PT, R30, 0x31, !P5 ;  /* 0x000000311e00780c */ /* 0x000fd60006fa1670 */
[----:B------:R-:W-:Y:S02]  /*142d0*/  @P6 LOP3.LUT R22, R22, 0x100, RZ, 0xfc, !PT ;  /* 0x0000010016166812 */ /* 0x000fe400078efcff */
[----:B------:R-:W-:Y:S02]  /*142e0*/  ISETP.LT.OR P6, PT, R30, 0x31, !P4 ;  /* 0x000000311e00780c */ /* 0x000fe400067c1670 */
[----:B------:R-:W-:Y:S02]  /*142f0*/  LOP3.LUT R22, R22, 0xffbfffff, RZ, 0xc0, !PT ;  /* 0xffbfffff16167812 */ /* 0x000fe400078ec0ff */
[----:B------:R-:W-:Y:S02]  /*14300*/  ISETP.LT.OR P4, PT, R30, 0x31, !P2 ;  /* 0x000000311e00780c */ /* 0x000fe40005781670 */
        /* <DEDUP_REMOVED lines=26> */
.L_x_5046:
        /* <DEDUP_REMOVED lines=11> */
.L_x_5047:
[----:B------:R-:W2:Y:S01]  /*14560*/  LDL R3, [R1+0xc] ;  /* 0x00000c0001037983 */ /* 0x000ea20000100800 */
[----:B------:R1:W-:Y:S01]  /*14570*/  SYNCS.ARRIVE.TRANS64.A1T0 RZ, [R27+URZ+0x38850], RZ ;  /* 0x038850ff1bff79a7 */ /* 0x0003e2000810003f */
[----:B------:R-:W-:Y:S01]  /*14580*/  BSSY B0, `(.L_x_5048) ;  /* 0x00000f7000007945 */ /* 0x000fe20003800000 */
[----:B--2---:R-:W-:-:S13]  /*14590*/  ISETP.GE.AND P0, PT, R3, 0x2, PT ;  /* 0x000000020300780c */ /* 0x004fda0003f06270 */
[----:B-1----:R-:W-:Y:S05]  /*145a0*/  @!P0 BRA `(.L_x_5049) ;  /* 0x0000000c00d08947 */ /* 0x002fea0003800000 */
[----:B------:R-:W2:Y:S01]  /*145b0*/  LDL.LU R2, [R1+0x24] ;  /* 0x0000240001027983 */ /* 0x000ea20000300800 */
[----:B------:R-:W-:Y:S01]  /*145c0*/  LOP3.LUT R30, R31, 0x80, RZ, 0xc0, !PT ;  /* 0x000000801f1e7812 */ /* 0x000fe200078ec0ff */
[----:B------:R-:W-:-:S03]  /*145d0*/  VIADD R7, R3, 0xfffffffe ;  /* 0xfffffffe03077836 */ /* 0x000fc60000000000 */
[----:B------:R-:W-:Y:S02]  /*145e0*/  SHF.R.U32.HI R30, RZ, 0x3, R30 ;  /* 0x00000003ff1e7819 */ /* 0x000fe4000001161e */
[----:B--2---:R-:W-:-:S04]  /*145f0*/  LOP3.LUT R2, R2, 0x40, RZ, 0xc0, !PT ;  /* 0x0000004002027812 */ /* 0x004fc800078ec0ff */
[----:B------:R-:W-:-:S07]  /*14600*/  SHF.R.U32.HI R31, RZ, 0x2, R2 ;  /* 0x00000002ff1f7819 */ /* 0x000fce0000011602 */
.L_x_5062:
        /* <DEDUP_REMOVED lines=44> */
.L_x_5050:
[----:B------:R-:W-:Y:S01]  /*148d0*/  IMAD R6, R24, 0x8, R23 ;  /* 0x0000000818067824 */ /* 0x000fe200078e0217 */
[----:B------:R-:W-:Y:S01]  /*148e0*/  SHF.L.U32 R17, R26, 0x1f, RZ ;  /* 0x0000001f1a117819 */ /* 0x000fe200000006ff */
[----:B------:R-:W-:Y:S01]  /*148f0*/  BSSY B1, `(.L_x_5051) ;  /* 0x0000004000017945 */ /* 0x000fe20003800000 */
[----:B------:R-:W-:Y:S02]  /*14900*/  SHF.R.S32.HI R9, RZ, 0x1f, R5 ;  /* 0x0000001fff097819 */ /* 0x000fe40000011405 */
[----:B------:R-:W0:Y:S02]  /*14910*/  SYNCS.PHASECHK.TRANS64.TRYWAIT P0, [R6+URZ+0x38840], R17 ;  /* 0x03884011060075a7 */ /* 0x000e24000800017f */
[----:B0-----:R-:W-:Y:S05]  /*14920*/  @!P0 BRA `(.L_x_5052) ;  /* 0x0000003c00e08947 */ /* 0x001fea0003800000 */
.L_x_5139:
[----:B------:R-:W-:Y:S05]  /*14930*/  BSYNC B1 ;  /* 0x0000000000017941 */ /* 0x000fea0003800000 */
.L_x_5051:
        /* <DEDUP_REMOVED lines=42> */
.L_x_5149:
        /* <DEDUP_REMOVED lines=8> */
.L_x_5054:
        /* <DEDUP_REMOVED lines=11> */
.L_x_5055:
[----:B------:R2:W-:Y:S01]  /*14d10*/  SYNCS.ARRIVE.TRANS64.A1T0 RZ, [R6+URZ+0x38830], RZ ;  /* 0x038830ff06ff79a7 */ /* 0x0005e2000810003f */
[----:B------:R-:W-:Y:S05]  /*14d20*/  @!P2 BRA `(.L_x_5056) ;  /* 0x000000000004a947 */ /* 0x000fea0003800000 */
[----:B------:R-:W-:Y:S01]  /*14d30*/  BPT.TRAP 0x1 ;  /* 0x000000040000795c */ /* 0x000fe20000300000 */
.L_x_5056:
[----:B------:R-:W3:Y:S01]  /*14d40*/  SYNCS.PHASECHK.TRANS64.TRYWAIT P0, [R6+URZ+0x38860], R17 ;  /* 0x03886011060075a7 */ /* 0x000ee2000800017f */
[----:B------:R-:W-:Y:S04]  /*14d50*/  BSSY B1, `(.L_x_5057) ;  /* 0x0000002000017945 */ /* 0x000fe80003800000 */
[----:B---3--:R-:W-:Y:S05]  /*14d60*/  @!P0 BRA `(.L_x_5058) ;  /* 0x0000004000008947 */ /* 0x008fea0003800000 */
.L_x_5150:
[----:B------:R-:W-:Y:S05]  /*14d70*/  BSYNC B1 ;  /* 0x0000000000017941 */ /* 0x000fea0003800000 */
.L_x_5057:
        /* <DEDUP_REMOVED lines=81> */
.L_x_5160:
        /* <DEDUP_REMOVED lines=25> */
.L_x_5060:
        /* <DEDUP_REMOVED lines=11> */
.L_x_5061:
[----:B------:R3:W-:Y:S01]  /*154d0*/  SYNCS.ARRIVE.TRANS64.A1T0 RZ, [R6+URZ+0x38850], RZ ;  /* 0x038850ff06ff79a7 */ /* 0x0007e2000810003f */
[----:B------:R-:W-:Y:S05]  /*154e0*/  @P3 BRA `(.L_x_5062) ;  /* 0xfffffff000483947 */ /* 0x000fea000383ffff */
.L_x_5049:
[----:B------:R-:W-:Y:S05]  /*154f0*/  BSYNC B0 ;  /* 0x0000000000007941 */ /* 0x000fea0003800000 */
.L_x_5048:
        /* <DEDUP_REMOVED lines=21> */
.L_x_5064:
[----:B------:R-:W-:Y:S05]  /*15650*/  BSYNC B0 ;  /* 0x0000000000007941 */ /* 0x000fea0003800000 */
.L_x_5063:
[----:B------:R-:W-:-:S07]  /*15660*/  SEL R24, R24, RZ, P0 ;  /* 0x000000ff18187207 */ /* 0x000fce0000000000 */
.L_x_5017:
[----:B------:R-:W-:Y:S05]  /*15670*/  BSYNC B7 ;  /* 0x0000000000077941 */ /* 0x000fea0003800000 */
.L_x_5015:
        /* <DEDUP_REMOVED lines=11> */
.L_x_5065:
        /* <DEDUP_REMOVED lines=36> */
.L_x_5170:
[----:B------:R-:W-:Y:S02]  /*15970*/  ULDC UR4, c[0x0][0xd38] ;  /* 0x00034e0000047ab9 */ /* 0x000fe40000000800 */
[----:B------:R-:W-:-:S04]  /*15980*/  IMAD.U32 R4, RZ, RZ, UR4 ;  /* 0x00000004ff047e24 */ /* 0x000fc8000f8e00ff */
[----:B--2---:R-:W-:-:S04]  /*15990*/  IMAD R14, R14, R4, RZ ;  /* 0x000000040e0e7224 */ /* 0x004fc800078e02ff */
[----:B------:R-:W-:-:S05]  /*159a0*/  IMAD.IADD R5, R5, 0x1, R14 ;  /* 0x0000000105057824 */ /* 0x000fca00078e020e */
[----:B------:R-:W-:-:S13]  /*159b0*/  ISETP.GT.AND P6, PT, R5, R0, PT ;  /* 0x000000000500720c */ /* 0x000fda0003fc4270 */
[----:B------:R-:W-:Y:S05]  /*159c0*/  @P6 BRA `(.L_x_5068) ;  /* 0x00000000009c6947 */ /* 0x000fea0003800000 */
.L_x_5073:
        /* <DEDUP_REMOVED lines=14> */
.L_x_5071:
[----:B------:R-:W-:Y:S05]  /*15ab0*/  BSYNC B0 ;  /* 0x0000000000007941 */ /* 0x000fea0003800000 */
.L_x_5070:
        /* <DEDUP_REMOVED lines=18> */
.L_x_5178:
[----:B------:R-:W-:Y:S02]  /*15be0*/  ULDC UR4, c[0x0][0xd38] ;  /* 0x00034e0000047ab9 */ /* 0x000fe40000000800 */
[----:B------:R-:W-:-:S04]  /*15bf0*/  IMAD.U32 R4, RZ, RZ, UR4 ;  /* 0x00000004ff047e24 */ /* 0x000fc8000f8e00ff */
[----:B--2---:R-:W-:-:S04]  /*15c00*/  IMAD R14, R14, R4, RZ ;  /* 0x000000040e0e7224 */ /* 0x004fc800078e02ff */
[----:B------:R-:W-:-:S05]  /*15c10*/  IMAD.IADD R5, R14, 0x1, R5 ;  /* 0x000000010e057824 */ /* 0x000fca00078e0205 */
[----:B------:R-:W-:-:S13]  /*15c20*/  ISETP.GT.AND P6, PT, R5, R0, PT ;  /* 0x000000000500720c */ /* 0x000fda0003fc4270 */
[----:B------:R-:W-:Y:S05]  /*15c30*/  @!P6 BRA `(.L_x_5073) ;  /* 0xfffffffc0064e947 */ /* 0x000fea000383ffff */
.L_x_5068:
        /* <DEDUP_REMOVED lines=8> */
.L_x_5182:
[----:B------:R-:W-:Y:S01]  /*15cc0*/  ISETP.NE.AND P0, PT, R3, RZ, PT ;  /* 0x000000ff0300720c */ /* 0x000fe20003f05270 */
[----:B------:R-:W-:-:S12]  /*15cd0*/  IMAD.MOV.U32 R14, RZ, RZ, RZ ;  /* 0x000000ffff0e7224 */ /* 0x000fd800078e00ff */
[----:B------:R-:W-:Y:S05]  /*15ce0*/  @!P0 BRA `(.L_x_5075) ;  /* 0x0000000000108947 */ /* 0x000fea0003800000 */
[----:B------:R-:W-:Y:S01]  /*15cf0*/  UMOV UR4, 0xffffffff ;  /* 0xffffffff00047882 */ /* 0x000fe20000000000 */
[----:B------:R-:W-:Y:S02]  /*15d00*/  VIADD R12, R6, 0xffffffff ;  /* 0xffffffff060c7836 */ /* 0x000fe40000000000 */
[----:B------:R-:W-:Y:S05]  /*15d10*/  BRA.DIV UR4, `(.L_x_5076) ;  /* 0x00000042042c7947 */ /* 0x000fea000b800000 */
[----:B------:R4:W0:Y:S02]  /*15d20*/  SHFL.IDX PT, R14, R2, R12, 0x1f ;  /* 0x00001f0c020e7589 */ /* 0x00082400000e0000 */
.L_x_5075:
        /* <DEDUP_REMOVED lines=66> */
.L_x_5069:
[----:B------:R-:W-:Y:S01]  /*16150*/  UMOV UR4, URZ ;  /* 0x0000003f00047c82 */ /* 0x000fe20008000000 */
[----:B------:R-:W-:Y:S01]  /*16160*/  UMOV UR5, URZ ;  /* 0x0000003f00057c82 */ /* 0x000fe20008000000 */
[----:B------:R-:W-:Y:S01]  /*16170*/  ULDC UR6, c[0x0][0xd3c] ;  /* 0x00034f0000067ab9 */ /* 0x000fe20000000800 */
[----:B------:R-:W-:Y:S02]  /*16180*/  IMAD.MOV.U32 R16, RZ, RZ, R0 ;  /* 0x000000ffff107224 */ /* 0x000fe400078e0000 */
[----:B------:R-:W-:Y:S02]  /*16190*/  IMAD.U32 R17, RZ, RZ, UR4 ;  /* 0x00000004ff117e24 */ /* 0x000fe4000f8e00ff */
[----:B------:R-:W-:Y:S02]  /*161a0*/  IMAD.U32 R18, RZ, RZ, UR5 ;  /* 0x00000005ff127e24 */ /* 0x000fe4000f8e00ff */
[----:B------:R-:W-:-:S07]  /*161b0*/  IMAD.U32 R19, RZ, RZ, UR6 ;  /* 0x00000006ff137e24 */ /* 0x000fce000f8e00ff */
.L_x_5077:
        /* <DEDUP_REMOVED lines=10> */
.L_x_5066:
[----:B------:R-:W-:Y:S02]  /*16260*/  ULDC UR4, c[0x0][0xd3c] ;  /* 0x00034f0000047ab9 */ /* 0x000fe40000000800 */
[----:B0-----:R-:W-:-:S13]  /*16270*/  ISETP.GE.AND P0, PT, R19, UR4, PT ;  /* 0x0000000413007c0c */ /* 0x001fda000bf06270 */
[----:B------:R-:W-:Y:S05]  /*16280*/  @!P0 BRA `(.L_x_5078) ;  /* 0xffffffa800588947 */ /* 0x000fea000383ffff */
[----:B------:R-:W-:Y:S05]  /*16290*/  BSYNC B8 ;  /* 0x0000000000087941 */ /* 0x000fea0003800000 */
.L_x_5011:
[----:B0-----:R-:W5:Y:S01]  /*162a0*/  LDL.LU R0, [R1+0x20] ;  /* 0x0000200001007983 */ /* 0x001f620000300800 */
        /* <DEDUP_REMOVED lines=11> */
.L_x_5185:
[----:B------:R-:W-:Y:S05]  /*16360*/  BSYNC B0 ;  /* 0x0000000000007941 */ /* 0x000fea0003800000 */
.L_x_5079:
[----:B------:R-:W-:-:S03]  /*16370*/  UMOV UR4, 0xffffffff ;  /* 0xffffffff00047882 */ /* 0x000fc60000000000 */
[----:B------:R-:W-:Y:S05]  /*16380*/  BRA.DIV UR4, `(.L_x_5081) ;  /* 0x0000003a04c87947 */ /* 0x000fea000b800000 */
[----:B------:R-:W0:Y:S02]  /*16390*/  S2R R0, SR_TID.X ;  /* 0x0000000000007919 */ /* 0x000e240000002100 */
[----:B0-----:R-:W-:-:S04]  /*163a0*/  SHF.R.U32.HI R0, RZ, 0x5, R0 ;  /* 0x00000005ff007819 */ /* 0x001fc80000011600 */
[----:B------:R-:W-:-:S05]  /*163b0*/  LOP3.LUT R0, R0, 0x3, RZ, 0xc0, !PT ;  /* 0x0000000300007812 */ /* 0x000fca00078ec0ff */
[----:B------:R0:W0:Y:S02]  /*163c0*/  SHFL.IDX PT, R14, R0, RZ, 0x1f ;  /* 0x00001fff000e7589 */ /* 0x00002400000e0000 */
.L_x_5188:
[----:B0-----:R-:W-:Y:S01]  /*163d0*/  ISETP.NE.AND P0, PT, R14, RZ, PT ;  /* 0x000000ff0e00720c */ /* 0x001fe20003f05270 */
[----:B------:R-:W-:-:S12]  /*163e0*/  BSSY B0, `(.L_x_5082) ;  /* 0x0000024000007945 */ /* 0x000fd80003800000 */
[----:B------:R-:W-:Y:S05]  /*163f0*/  @P0 BRA `(.L_x_5083) ;  /* 0x0000000000880947 */ /* 0x000fea0003800000 */
[----:B------:R-:W-:-:S03]  /*16400*/  UMOV UR4, 0xffffffff ;  /* 0xffffffff00047882 */ /* 0x000fc60000000000 */
[----:B------:R-:W-:Y:S05]  /*16410*/  BRA.DIV UR4, `(.L_x_5084) ;  /* 0x0000003a04d87947 */ /* 0x000fea000b800000 */
[----:B------:R-:W-:-:S13]  /*16420*/  ELECT P6, URZ, PT ;  /* 0x00000000003f782f */ /* 0x000fda00038c0000 */
.L_x_5191:
[----:B------:R-:W-:Y:S05]  /*16430*/  @!P6 BRA `(.L_x_5083) ;  /* 0x000000000078e947 */ /* 0x000fea0003800000 */
[----:B------:R-:W-:-:S06]  /*16440*/  ULOP3.LUT UR4, UR42, 0x2, URZ, 0xfc, !UPT ;  /* 0x000000022a047892 */ /* 0x000fcc000f8efc3f */
[----:B------:R-:W-:-:S05]  /*16450*/  IMAD.U32 R0, RZ, RZ, UR4 ;  /* 0x00000004ff007e24 */ /* 0x000fca000f8e00ff */
[----:B------:R-:W-:-:S13]  /*16460*/  ISETP.NE.AND P0, PT, R0, 0x3, PT ;  /* 0x000000030000780c */ /* 0x000fda0003f05270 */
[----:B------:R-:W-:Y:S05]  /*16470*/  @!P0 BRA `(.L_x_5085) ;  /* 0x0000000000048947 */ /* 0x000fea0003800000 */
[----:B------:R-:W-:Y:S01]  /*16480*/  BPT.TRAP 0x1 ;  /* 0x000000040000795c */ /* 0x000fe20000300000 */
.L_x_5085:
[----:B------:R-:W-:Y:S01]  /*16490*/  IMAD R5, R24, 0x8, R7 ;  /* 0x0000000818057824 */ /* 0x000fe200078e0207 */
[----:B------:R-:W-:Y:S01]  /*164a0*/  SHF.L.U32 R0, R26, 0x1f, RZ ;  /* 0x0000001f1a007819 */ /* 0x000fe200000006ff */
[----:B------:R-:W-:-:S03]  /*164b0*/  VIADD R24, R24, 0x1 ;  /* 0x0000000118187836 */ /* 0x000fc60000000000 */
[----:B------:R-:W0:Y:S02]  /*164c0*/  SYNCS.PHASECHK.TRANS64.TRYWAIT P1, [R5+URZ+0x38840], R0 ;  /* 0x03884000050075a7 */ /* 0x000e24000802017f */
[----:B------:R-:W-:-:S04]  /*164d0*/  ISETP.NE.AND P2, PT, R24, 0x2, PT ;  /* 0x000000021800780c */ /* 0x000fc80003f45270 */
[----:B------:R-:W-:Y:S01]  /*164e0*/  SEL R3, RZ, 0x1, P2 ;  /* 0x00000001ff037807 */ /* 0x000fe20001000000 */
[----:B0-----:R-:W-:Y:S08]  /*164f0*/  @!P1 BRA `(.L_x_5086) ;  /* 0x0000003800c09947 */ /* 0x001ff00003800000 */
.L_x_5192:
[----:B------:R-:W-:Y:S02]  /*16500*/  SEL R24, R24, RZ, P2 ;  /* 0x000000ff18187207 */ /* 0x000fe40001000000 */
[----:B------:R-:W-:Y:S01]  /*16510*/  LOP3.LUT R2, R26, R3, RZ, 0x3c, !PT ;  /* 0x000000031a027212 */ /* 0x000fe200078e3cff */
[----:B------:R-:W-:Y:S06]  /*16520*/  @!P0 BRA `(.L_x_5087) ;  /* 0x0000000000048947 */ /* 0x000fec0003800000 */
[----:B------:R-:W-:Y:S01]  /*16530*/  BPT.TRAP 0x1 ;  /* 0x000000040000795c */ /* 0x000fe20000300000 */
.L_x_5087:
[----:B------:R-:W-:Y:S01]  /*16540*/  IMAD R3, R24, 0x8, R7 ;  /* 0x0000000818037824 */ /* 0x000fe200078e0207 */
[----:B------:R-:W-:-:S04]  /*16550*/  SHF.L.U32 R2, R2, 0x1f, RZ ;  /* 0x0000001f02027819 */ /* 0x000fc800000006ff */
[----:B------:R-:W0:Y:S02]  /*16560*/  SYNCS.PHASECHK.TRANS64.TRYWAIT P1, [R3+URZ+0x38840], R2 ;  /* 0x03884002030075a7 */ /* 0x000e24000802017f */
[----:B0-----:R-:W-:Y:S05]  /*16570*/  @!P1 BRA `(.L_x_5088) ;  /* 0x0000003800b49947 */ /* 0x001fea0003800000 */
.L_x_5193:
[----:B------:R-:W-:Y:S05]  /*16580*/  @!P0 BRA `(.L_x_5089) ;  /* 0x0000000000048947 */ /* 0x000fea0003800000 */
[----:B------:R-:W-:Y:S01]  /*16590*/  BPT.TRAP 0x1 ;  /* 0x000000040000795c */ /* 0x000fe20000300000 */
.L_x_5089:
[----:B------:R-:W0:Y:S02]  /*165a0*/  SYNCS.PHASECHK.TRANS64.TRYWAIT P1, [R5+URZ+0x38860], R0 ;  /* 0x03886000050075a7 */ /* 0x000e24000802017f */
[----:B0-----:R-:W-:Y:S05]  /*165b0*/  @!P1 BRA `(.L_x_5090) ;  /* 0x0000003800b89947 */ /* 0x001fea0003800000 */
.L_x_5194:
[----:B------:R-:W-:Y:S05]  /*165c0*/  @!P0 BRA `(.L_x_5091) ;  /* 0x0000000000048947 */ /* 0x000fea0003800000 */
[----:B------:R-:W-:Y:S01]  /*165d0*/  BPT.TRAP 0x1 ;  /* 0x000000040000795c */ /* 0x000fe20000300000 */
.L_x_5091:
[----:B------:R0:W0:Y:S02]  /*165e0*/  SYNCS.PHASECHK.TRANS64.TRYWAIT P0, [R3+URZ+0x38860], R2 ;  /* 0x03886002030075a7 */ /* 0x000024000800017f */
[----:B0-----:R-:W-:Y:S05]  /*165f0*/  @!P0 NANOSLEEP.SYNCS 0x989680 ;  /* 0x009896800000895d */ /* 0x001fea0003900000 */
[----:B------:R-:W0:Y:S02]  /*16600*/  @!P0 SYNCS.PHASECHK.TRANS64 P0, [R3+URZ+0x38860], R2 ;  /* 0x03886002030085a7 */ /* 0x000e24000800007f */
[----:B0-----:R-:W-:Y:S05]  /*16610*/  @!P0 BRA `(.L_x_5091) ;  /* 0xfffffffc00f08947 */ /* 0x001fea000383ffff */
.L_x_5083:
[----:B------:R-:W-:Y:S05]  /*16620*/  BSYNC B0 ;  /* 0x0000000000007941 */ /* 0x000fea0003800000 */
.L_x_5082:
[----:B------:R-:W-:Y:S05]  /*16630*/  EXIT ;  /* 0x000000000000794d */ /* 0x000fea0003800000 */
.L_x_4953:
[----:B0-----:R0:W1:Y:S02]  /*16640*/  SYNCS.PHASECHK.TRANS64.TRYWAIT P1, [R17+URZ+0x38800], R4 ;  /* 0x03880004110075a7 */ /* 0x001064000802017f */
[----:B-1----:R-:W-:Y:S05]  /*16650*/  @!P1 NANOSLEEP.SYNCS 0x989680 ;  /* 0x009896800000995d */ /* 0x002fea0003900000 */
[----:B------:R-:W1:Y:S02]  /*16660*/  @!P1 SYNCS.PHASECHK.TRANS64 P1, [R17+URZ+0x38800], R4 ;  /* 0x03880004110095a7 */ /* 0x000e64000802007f */
[----:B-1----:R-:W-:Y:S05]  /*16670*/  @!P1 BRA `(.L_x_4953) ;  /* 0xfffffffc00f09947 */ /* 0x002fea000383ffff */
[----:B------:R-:W-:Y:S05]  /*16680*/  BRA `(.L_x_5092) ;  /* 0xfffffed000ac7947 */ /* 0x000fea000383ffff */
.L_x_4957:
[----:B--2---:R2:W3:Y:S02]  /*16690*/  SYNCS.PHASECHK.TRANS64.TRYWAIT P1, [R9+URZ+0x38830], R6 ;  /* 0x03883006090075a7 */ /* 0x0044e4000802017f */
[----:B---3--:R-:W-:Y:S05]  /*166a0*/  @!P1 NANOSLEEP.SYNCS 0x989680 ;  /* 0x009896800000995d */ /* 0x008fea0003900000 */
[----:B------:R-:W3:Y:S02]  /*166b0*/  @!P1 SYNCS.PHASECHK.TRANS64 P1, [R9+URZ+0x38830], R6 ;  /* 0x03883006090095a7 */ /* 0x000ee4000802007f */
[----:B---3--:R-:W-:Y:S05]  /*166c0*/  @!P1 BRA `(.L_x_4957) ;  /* 0xfffffffc00f09947 */ /* 0x008fea000383ffff */
[----:B------:R-:W-:Y:S05]  /*166d0*/  BRA `(.L_x_4956) ;  /* 0xfffffed000cc7947 */ /* 0x000fea000383ffff */
.L_x_4958:
[----:B---3--:R3:W4:Y:S02]  /*166e0*/  SYNCS.PHASECHK.TRANS64.TRYWAIT P1, [R17+URZ+0x38810], R4 ;  /* 0x03881004110075a7 */ /* 0x008724000802017f */
[----:B----4-:R-:W-:Y:S05]  /*166f0*/  @!P1 NANOSLEEP.SYNCS 0x989680 ;  /* 0x009896800000995d */ /* 0x010fea0003900000 */
[----:B------:R-:W4:Y:S02]  /*16700*/  @!P1 SYNCS.PHASECHK.TRANS64 P1, [R17+URZ+0x38810], R4 ;  /* 0x03881004110095a7 */ /* 0x000f24000802007f */
[----:B----4-:R-:W-:Y:S05]  /*16710*/  @!P1 BRA `(.L_x_4958) ;  /* 0xfffffffc00f09947 */ /* 0x010fea000383ffff */
[----:B------:R-:W-:Y:S05]  /*16720*/  BRA `(.L_x_5093) ;  /* 0xfffffed400587947 */ /* 0x000fea000383ffff */
.L_x_4962:
[----:B0-----:R0:W3:Y:S02]  /*16730*/  SYNCS.PHASECHK.TRANS64.TRYWAIT P1, [R9+URZ+0x38850], R6 ;  /* 0x03885006090075a7 */ /* 0x0010e4000802017f */
[----:B---3--:R-:W-:Y:S05]  /*16740*/  @!P1 NANOSLEEP.SYNCS 0x989680 ;  /* 0x009896800000995d */ /* 0x008fea0003900000 */
[----:B------:R-:W3:Y:S02]  /*16750*/  @!P1 SYNCS.PHASECHK.TRANS64 P1, [R9+URZ+0x38850], R6 ;  /* 0x03885006090095a7 */ /* 0x000ee4000802007f */
[----:B---3--:R-:W-:Y:S05]  /*16760*/  @!P1 BRA `(.L_x_4962) ;  /* 0xfffffffc00f09947 */ /* 0x008fea000383ffff */
[----:B------:R-:W-:Y:S05]  /*16770*/  BRA `(.L_x_4961) ;  /* 0xfffffed400887947 */ /* 0x000fea000383ffff */
.L_x_4969:
[----:B-1----:R1:W2:Y:S02]  /*16780*/  SYNCS.PHASECHK.TRANS64.TRYWAIT P1, [R9+URZ+0x38830], R8 ;  /* 0x03883008090075a7 */ /* 0x0022a4000802017f */
[----:B--2---:R-:W-:Y:S05]  /*16790*/  @!P1 NANOSLEEP.SYNCS 0x989680 ;  /* 0x009896800000995d */ /* 0x004fea0003900000 */
[----:B------:R-:W2:Y:S02]  /*167a0*/  @!P1 SYNCS.PHASECHK.TRANS64 P1, [R9+URZ+0x38830], R8 ;  /* 0x03883008090095a7 */ /* 0x000ea4000802007f */
[----:B--2---:R-:W-:Y:S05]  /*167b0*/  @!P1 BRA `(.L_x_4969) ;  /* 0xfffffffc00f09947 */ /* 0x004fea000383ffff */
[----:B------:R-:W-:Y:S05]  /*167c0*/  BRA `(.L_x_4968) ;  /* 0xfffffefc008c7947 */ /* 0x000fea000383ffff */
.L_x_4973:
[----:B---3--:R3:W4:Y:S02]  /*167d0*/  SYNCS.PHASECHK.TRANS64.TRYWAIT P1, [R9+URZ+0x38850], R8 ;  /* 0x03885008090075a7 */ /* 0x008724000802017f */
[----:B----4-:R-:W-:Y:S05]  /*167e0*/  @!P1 NANOSLEEP.SYNCS 0x989680 ;  /* 0x009896800000995d */ /* 0x010fea0003900000 */
[----:B------:R-:W4:Y:S02]  /*167f0*/  @!P1 SYNCS.PHASECHK.TRANS64 P1, [R9+URZ+0x38850], R8 ;  /* 0x03885008090095a7 */ /* 0x000f24000802007f */
[----:B----4-:R-:W-:Y:S05]  /*16800*/  @!P1 BRA `(.L_x_4973) ;  /* 0xfffffffc00f09947 */ /* 0x010fea000383ffff */
[----:B------:R-:W-:Y:S05]  /*16810*/  BRA `(.L_x_4972) ;  /* 0xfffffefc00ec7947 */ /* 0x000fea000383ffff */
.L_x_4981:
[----:B-1----:R1:W2:Y:S02]  /*16820*/  SYNCS.PHASECHK.TRANS64.TRYWAIT P1, [R9+URZ+0x38830], R8 ;  /* 0x03883008090075a7 */ /* 0x0022a4000802017f */
[----:B--2---:R-:W-:Y:S05]  /*16830*/  @!P1 NANOSLEEP.SYNCS 0x989680 ;  /* 0x009896800000995d */ /* 0x004fea0003900000 */
[----:B------:R-:W2:Y:S02]  /*16840*/  @!P1 SYNCS.PHASECHK.TRANS64 P1, [R9+URZ+0x38830], R8 ;  /* 0x03883008090095a7 */ /* 0x000ea4000802007f */
[----:B--2---:R-:W-:Y:S05]  /*16850*/  @!P1 BRA `(.L_x_4981) ;  /* 0xfffffffc00f09947 */ /* 0x004fea000383ffff */
[----:B------:R-:W-:Y:S05]  /*16860*/  BRA `(.L_x_4980) ;  /* 0xffffff3000087947 */ /* 0x000fea000383ffff */
.L_x_4985:
[----:B---3--:R3:W4:Y:S02]  /*16870*/  SYNCS.PHASECHK.TRANS64.TRYWAIT P1, [R9+URZ+0x38850], R8 ;  /* 0x03885008090075a7 */ /* 0x008724000802017f */
[----:B----4-:R-:W-:Y:S05]  /*16880*/  @!P1 NANOSLEEP.SYNCS 0x989680 ;  /* 0x009896800000995d */ /* 0x010fea0003900000 */
[----:B------:R-:W4:Y:S02]  /*16890*/  @!P1 SYNCS.PHASECHK.TRANS64 P1, [R9+URZ+0x38850], R8 ;  /* 0x03885008090095a7 */ /* 0x000f24000802007f */
[----:B----4-:R-:W-:Y:S05]  /*168a0*/  @!P1 BRA `(.L_x_4985) ;  /* 0xfffffffc00f09947 */ /* 0x010fea000383ffff */
[----:B------:R-:W-:Y:S05]  /*168b0*/  BRA `(.L_x_4984) ;  /* 0xffffff3000687947 */ /* 0x000fea000383ffff */
.L_x_5023:
        /* <DEDUP_REMOVED lines=10> */
.L_x_5095:
[----:B------:R-:W-:Y:S05]  /*16960*/  BSYNC B0 ;  /* 0x0000000000007941 */ /* 0x000fea0003800000 */
.L_x_5094:
[----:B------:R-:W-:Y:S05]  /*16970*/  BRA `(.L_x_5096) ;  /* 0xffffffb0001c7947 */ /* 0x000fea000383ffff */
.L_x_5026:
[----:B0-----:R0:W1:Y:S02]  /*16980*/  SYNCS.PHASECHK.TRANS64.TRYWAIT P0, [R27+URZ+0x38840], R0 ;  /* 0x038840001b0075a7 */ /* 0x001064000800017f */
[----:B-1----:R-:W-:Y:S05]  /*16990*/  @!P0 NANOSLEEP.SYNCS 0x989680 ;  /* 0x009896800000895d */ /* 0x002fea0003900000 */
[----:B------:R-:W1:Y:S02]  /*169a0*/  @!P0 SYNCS.PHASECHK.TRANS64 P0, [R27+URZ+0x38840], R0 ;  /* 0x038840001b0085a7 */ /* 0x000e64000800007f */
[----:B-1----:R-:W-:Y:S05]  /*169b0*/  @!P0 BRA `(.L_x_5026) ;  /* 0xfffffffc00f08947 */ /* 0x002fea000383ffff */
[----:B------:R-:W-:Y:S05]  /*169c0*/  BRA `(.L_x_5097) ;  /* 0xffffffb000fc7947 */ /* 0x000fea000383ffff */
.L_x_5027:
        /* <DEDUP_REMOVED lines=8> */
.L_x_5099:
[----:B------:R-:W-:Y:S05]  /*16a50*/  BSYNC B0 ;  /* 0x0000000000007941 */ /* 0x000fea0003800000 */
.L_x_5098:
        /* <DEDUP_REMOVED lines=9> */
.L_x_5100:
[----:B------:R-:W-:Y:S02]  /*16af0*/  IMAD.MOV.U32 R13, RZ, RZ, R4 ;  /* 0x000000ffff0d7224 */ /* 0x000fe400078e0004 */
[----:B------:R-:W-:Y:S02]  /*16b00*/  IMAD.MOV.U32 R12, RZ, RZ, 0x1 ;  /* 0x00000001ff0c7424 */ /* 0x000fe400078e00ff */
[----:B------:R-:W-:-:S07]  /*16b10*/  IMAD.MOV.U32 R3, RZ, RZ, R14 ;  /* 0x000000ffff037224 */ /* 0x000fce00078e000e */
[----:B------:R-:W-:Y:S05]  /*16b20*/  WARPSYNC.COLLECTIVE R15, `(.L_x_5101) ;  /* 0x000000000f087348 */ /* 0x000fea0003c00000 */
[----:B------:R0:W1:Y:S02]  /*16b30*/  SHFL.IDX P6, R14, R13, R12, R11 ;  /* 0x0000000c0d0e7389 */ /* 0x00006400000c000b */
[----:B01----:R-:W-:Y:S01]  /*16b40*/  ENDCOLLECTIVE ;  /* 0x000000000000791b */ /* 0x003fe20003800000 */
.L_x_5101:
        /* <DEDUP_REMOVED lines=15> */
.L_x_5102:
[----:B------:R-:W-:Y:S02]  /*16c40*/  @P0 IMAD R6, R5, 0x2, R23 ;  /* 0x0000000205060824 */ /* 0x000fe400078e0217 */
[----:B------:R-:W-:Y:S02]  /*16c50*/  IMAD.MOV.U32 R13, RZ, RZ, R4 ;  /* 0x000000ffff0d7224 */ /* 0x000fe400078e0004 */
[----:B------:R-:W-:Y:S02]  /*16c60*/  IMAD.MOV.U32 R12, RZ, RZ, 0x2 ;  /* 0x00000002ff0c7424 */ /* 0x000fe400078e00ff */
[----:B------:R-:W-:-:S07]  /*16c70*/  IMAD.MOV.U32 R3, RZ, RZ, R14 ;  /* 0x000000ffff037224 */ /* 0x000fce00078e000e */
[----:B------:R-:W-:Y:S05]  /*16c80*/  WARPSYNC.COLLECTIVE R15, `(.L_x_5103) ;  /* 0x000000000f087348 */ /* 0x000fea0003c00000 */
[----:B------:R0:W1:Y:S02]  /*16c90*/  SHFL.IDX P6, R14, R13, R12, R11 ;  /* 0x0000000c0d0e7389 */ /* 0x00006400000c000b */
[----:B01----:R-:W-:Y:S01]  /*16ca0*/  ENDCOLLECTIVE ;  /* 0x000000000000791b */ /* 0x003fe20003800000 */
.L_x_5103:
        /* <DEDUP_REMOVED lines=15> */
.L_x_5104:
[----:B------:R-:W-:Y:S02]  /*16da0*/  @P0 IMAD R6, R5, 0x2, R23 ;  /* 0x0000000205060824 */ /* 0x000fe400078e0217 */
[----:B------:R-:W-:Y:S02]  /*16db0*/  IMAD.MOV.U32 R13, RZ, RZ, R4 ;  /* 0x000000ffff0d7224 */ /* 0x000fe400078e0004 */
[----:B------:R-:W-:Y:S02]  /*16dc0*/  IMAD.MOV.U32 R12, RZ, RZ, 0x3 ;  /* 0x00000003ff0c7424 */ /* 0x000fe400078e00ff */
[----:B------:R-:W-:-:S07]  /*16dd0*/  IMAD.MOV.U32 R3, RZ, RZ, R14 ;  /* 0x000000ffff037224 */ /* 0x000fce00078e000e */
[----:B------:R-:W-:Y:S05]  /*16de0*/  WARPSYNC.COLLECTIVE R15, `(.L_x_5105) ;  /* 0x000000000f087348 */ /* 0x000fea0003c00000 */
[----:B------:R0:W1:Y:S02]  /*16df0*/  SHFL.IDX P6, R14, R13, R12, R11 ;  /* 0x0000000c0d0e7389 */ /* 0x00006400000c000b */
[----:B01----:R-:W-:Y:S01]  /*16e00*/  ENDCOLLECTIVE ;  /* 0x000000000000791b */ /* 0x003fe20003800000 */
.L_x_5105:
        /* <DEDUP_REMOVED lines=10> */
.L_x_5106:
[----:B------:R-:W-:Y:S01]  /*16eb0*/  @!PT LDS RZ, [RZ] ;  /* 0x00000000fffff984 */ /* 0x000fe20000000800 */
[----:B------:R-:W-:Y:S01]  /*16ec0*/  @!PT LDS RZ, [RZ] ;  /* 0x00000000fffff984 */ /* 0x000fe20000000800 */
[----:B------:R-:W-:Y:S01]  /*16ed0*/  @!PT LDS RZ, [RZ] ;  /* 0x00000000fffff984 */ /* 0x000fe20000000800 */
[----:B------:R0:W-:Y:S01]  /*16ee0*/  @P0 LDGSTS.E.BYPASS.LTC128B.128 [R6+0x23400], desc[UR44][R2.64], !P2 ;  /* 0x2340000002060fae */ /* 0x0001e2000d101d6c */
[----:B------:R-:W-:Y:S01]  /*16ef0*/  IMAD.MOV.U32 R0, RZ, RZ, R14 ;  /* 0x000000ffff007224 */ /* 0x000fe200078e000e */
[----:B------:R-:W-:Y:S06]  /*16f00*/  BRA `(.L_x_5107) ;  /* 0xffffffb000b87947 */ /* 0x000fec000383ffff */
.L_x_5032:
        /* <DEDUP_REMOVED lines=10> */
.L_x_5108:
        /* <DEDUP_REMOVED lines=9> */
.L_x_5109:
[----:B------:R-:W-:Y:S02]  /*17040*/  IMAD.MOV.U32 R13, RZ, RZ, R2 ;  /* 0x000000ffff0d7224 */ /* 0x000fe400078e0002 */
[----:B------:R-:W-:Y:S02]  /*17050*/  IMAD.MOV.U32 R12, RZ, RZ, 0x1 ;  /* 0x00000001ff0c7424 */ /* 0x000fe400078e00ff */
[----:B------:R-:W-:-:S07]  /*17060*/  IMAD.MOV.U32 R5, RZ, RZ, R14 ;  /* 0x000000ffff057224 */ /* 0x000fce00078e000e */
[----:B------:R-:W-:Y:S05]  /*17070*/  WARPSYNC.COLLECTIVE R15, `(.L_x_5110) ;  /* 0x000000000f087348 */ /* 0x000fea0003c00000 */
[----:B------:R0:W1:Y:S02]  /*17080*/  SHFL.IDX P6, R14, R13, R12, R11 ;  /* 0x0000000c0d0e7389 */ /* 0x00006400000c000b */
[----:B01----:R-:W-:Y:S01]  /*17090*/  ENDCOLLECTIVE ;  /* 0x000000000000791b */ /* 0x003fe20003800000 */
.L_x_5110:
        /* <DEDUP_REMOVED lines=15> */
.L_x_5111:
        /* <DEDUP_REMOVED lines=8> */
.L_x_5112:
        /* <DEDUP_REMOVED lines=16> */
.L_x_5113:
[----:B------:R-:W-:Y:S01]  /*17310*/  @P2 LOP3.LUT R22, R22, 0x40, RZ, 0xfc, !PT ;  /* 0x0000004016162812 */ /* 0x000fe200078efcff */
[----:B------:R-:W-:Y:S02]  /*17320*/  IMAD.MOV.U32 R13, RZ, RZ, R2 ;  /* 0x000000ffff0d7224 */ /* 0x000fe400078e0002 */
[----:B------:R-:W-:Y:S02]  /*17330*/  IMAD.MOV.U32 R12, RZ, RZ, 0x3 ;  /* 0x00000003ff0c7424 */ /* 0x000fe400078e00ff */
[----:B------:R-:W-:-:S07]  /*17340*/  IMAD.MOV.U32 R5, RZ, RZ, R14 ;  /* 0x000000ffff057224 */ /* 0x000fce00078e000e */
[----:B------:R-:W-:Y:S05]  /*17350*/  WARPSYNC.COLLECTIVE R15, `(.L_x_5114) ;  /* 0x000000000f087348 */ /* 0x000fea0003c00000 */
[----:B------:R0:W1:Y:S02]  /*17360*/  SHFL.IDX P6, R14, R13, R12, R11 ;  /* 0x0000000c0d0e7389 */ /* 0x00006400000c000b */
[----:B01----:R-:W-:Y:S01]  /*17370*/  ENDCOLLECTIVE ;  /* 0x000000000000791b */ /* 0x003fe20003800000 */
.L_x_5114:
        /* <DEDUP_REMOVED lines=14> */
.L_x_5115:
[----:B------:R-:W-:Y:S01]  /*17460*/  IMAD.MOV.U32 R0, RZ, RZ, R14 ;  /* 0x000000ffff007224 */ /* 0x000fe200078e000e */
[----:B------:R-:W-:Y:S06]  /*17470*/  BRA `(.L_x_5116) ;  /* 0xffffffb400c07947 */ /* 0x000fec000383ffff */
.L_x_5036:
        /* <DEDUP_REMOVED lines=47> */
.L_x_5118:
[----:B------:R-:W-:Y:S05]  /*17770*/  BSYNC B0 ;  /* 0x0000000000007941 */ /* 0x000fea0003800000 */
.L_x_5117:
        /* <DEDUP_REMOVED lines=11> */
.L_x_5119:
        /* <DEDUP_REMOVED lines=39> */
.L_x_5120:
[----:B------:R-:W-:Y:S02]  /*17aa0*/  IMAD.MOV.U32 R13, RZ, RZ, R0 ;  /* 0x000000ffff0d7224 */ /* 0x000fe400078e0000 */
[----:B------:R-:W-:-:S07]  /*17ab0*/  IMAD.MOV.U32 R7, RZ, RZ, R14 ;  /* 0x000000ffff077224 */ /* 0x000fce00078e000e */
[----:B------:R-:W-:Y:S05]  /*17ac0*/  WARPSYNC.COLLECTIVE R15, `(.L_x_5121) ;  /* 0x000000000f087348 */ /* 0x000fea0003c00000 */
[----:B------:R0:W1:Y:S02]  /*17ad0*/  SHFL.IDX P6, R14, R13, R12, R11 ;  /* 0x0000000c0d0e7389 */ /* 0x00006400000c000b */
[----:B01----:R-:W-:Y:S01]  /*17ae0*/  ENDCOLLECTIVE ;  /* 0x000000000000791b */ /* 0x003fe20003800000 */
.L_x_5121:
        /* <DEDUP_REMOVED lines=33> */
.L_x_5122:
[----:B------:R-:W-:Y:S02]  /*17d00*/  IMAD.MOV.U32 R13, RZ, RZ, R0 ;  /* 0x000000ffff0d7224 */ /* 0x000fe400078e0000 */
[----:B------:R-:W-:-:S07]  /*17d10*/  IMAD.MOV.U32 R7, RZ, RZ, R14 ;  /* 0x000000ffff077224 */ /* 0x000fce00078e000e */
[----:B------:R-:W-:Y:S05]  /*17d20*/  WARPSYNC.COLLECTIVE R15, `(.L_x_5123) ;  /* 0x000000000f087348 */ /* 0x000fea0003c00000 */
[----:B------:R0:W1:Y:S02]  /*17d30*/  SHFL.IDX P6, R14, R13, R12, R11 ;  /* 0x0000000c0d0e7389 */ /* 0x00006400000c000b */
[----:B01----:R-:W-:Y:S01]  /*17d40*/  ENDCOLLECTIVE ;  /* 0x000000000000791b */ /* 0x003fe20003800000 */
.L_x_5123:
        /* <DEDUP_REMOVED lines=27> */
.L_x_5124:
[----:B------:R-:W-:Y:S02]  /*17f00*/  IMAD.MOV.U32 R13, RZ, RZ, R0 ;  /* 0x000000ffff0d7224 */ /* 0x000fe400078e0000 */
[----:B------:R-:W-:-:S07]  /*17f10*/  IMAD.MOV.U32 R6, RZ, RZ, R14 ;  /* 0x000000ffff067224 */ /* 0x000fce00078e000e */
[----:B------:R-:W-:Y:S05]  /*17f20*/  WARPSYNC.COLLECTIVE R15, `(.L_x_5125) ;  /* 0x000000000f087348 */ /* 0x000fea0003c00000 */
[----:B------:R0:W1:Y:S02]  /*17f30*/  SHFL.IDX P6, R14, R13, R12, R11 ;  /* 0x0000000c0d0e7389 */ /* 0x00006400000c000b */
[----:B01----:R-:W-:Y:S01]  /*17f40*/  ENDCOLLECTIVE ;  /* 0x000000000000791b */ /* 0x003fe20003800000 */
.L_x_5125:
[----:B------:R-:W-:Y:S01]  /*17f50*/  IMAD.MOV.U32 R0, RZ, RZ, R14 ;  /* 0x000000ffff007224 */ /* 0x000fe200078e000e */
[----:B------:R-:W-:Y:S06]  /*17f60*/  BRA `(.L_x_5126) ;  /* 0xffffffb800387947 */ /* 0x000fec000383ffff */
.L_x_5041:
[----:B0-----:R0:W1:Y:S02]  /*17f70*/  SYNCS.PHASECHK.TRANS64.TRYWAIT P0, [R23+URZ+0x38820], R0 ;  /* 0x03882000170075a7 */ /* 0x001064000800017f */
[----:B-1----:R-:W-:Y:S05]  /*17f80*/  @!P0 NANOSLEEP.SYNCS 0x989680 ;  /* 0x009896800000895d */ /* 0x002fea0003900000 */
[----:B------:R-:W1:Y:S02]  /*17f90*/  @!P0 SYNCS.PHASECHK.TRANS64 P0, [R23+URZ+0x38820], R0 ;  /* 0x03882000170085a7 */ /* 0x000e64000800007f */
[----:B-1----:R-:W-:Y:S05]  /*17fa0*/  @!P0 BRA `(.L_x_5041) ;  /* 0xfffffffc00f08947 */ /* 0x002fea000383ffff */
[----:B------:R-:W-:Y:S05]  /*17fb0*/  BRA `(.L_x_5127) ;  /* 0xffffffb800d47947 */ /* 0x000fea000383ffff */
.L_x_5044:
[----:B0-----:R0:W1:Y:S02]  /*17fc0*/  SYNCS.PHASECHK.TRANS64.TRYWAIT P0, [R27+URZ+0x38860], R0 ;  /* 0x038860001b0075a7 */ /* 0x001064000800017f */
[----:B-1----:R-:W-:Y:S05]  /*17fd0*/  @!P0 NANOSLEEP.SYNCS 0x989680 ;  /* 0x009896800000895d */ /* 0x002fea0003900000 */
[----:B------:R-:W1:Y:S02]  /*17fe0*/  @!P0 SYNCS.PHASECHK.TRANS64 P0, [R27+URZ+0x38860], R0 ;  /* 0x038860001b0085a7 */ /* 0x000e64000800007f */
[----:B-1----:R-:W-:Y:S05]  /*17ff0*/  @!P0 BRA `(.L_x_5044) ;  /* 0xfffffffc00f08947 */ /* 0x002fea000383ffff */
[----:B------:R-:W-:Y:S05]  /*18000*/  BRA `(.L_x_5128) ;  /* 0xffffffb800e47947 */ /* 0x000fea000383ffff */
.L_x_5045:
        /* <DEDUP_REMOVED lines=8> */
.L_x_5130:
[----:B------:R-:W-:Y:S05]  /*18090*/  BSYNC B0 ;  /* 0x0000000000007941 */ /* 0x000fea0003800000 */
.L_x_5129:
        /* <DEDUP_REMOVED lines=15> */
.L_x_5131:
        /* <DEDUP_REMOVED lines=39> */
.L_x_5132:
[----:B------:R-:W-:Y:S02]  /*18400*/  IMAD.MOV.U32 R13, RZ, RZ, R4 ;  /* 0x000000ffff0d7224 */ /* 0x000fe400078e0004 */
[----:B------:R-:W-:-:S07]  /*18410*/  IMAD.MOV.U32 R3, RZ, RZ, R14 ;  /* 0x000000ffff037224 */ /* 0x000fce00078e000e */
[----:B------:R-:W-:Y:S05]  /*18420*/  WARPSYNC.COLLECTIVE R15, `(.L_x_5133) ;  /* 0x000000000f087348 */ /* 0x000fea0003c00000 */
[----:B------:R0:W1:Y:S02]  /*18430*/  SHFL.IDX P6, R14, R13, R12, R11 ;  /* 0x0000000c0d0e7389 */ /* 0x00006400000c000b */
[----:B01----:R-:W-:Y:S01]  /*18440*/  ENDCOLLECTIVE ;  /* 0x000000000000791b */ /* 0x003fe20003800000 */
.L_x_5133:
        /* <DEDUP_REMOVED lines=29> */
.L_x_5134:
[----:B------:R-:W-:Y:S02]  /*18620*/  IMAD.MOV.U32 R13, RZ, RZ, R4 ;  /* 0x000000ffff0d7224 */ /* 0x000fe400078e0004 */
[----:B------:R-:W-:-:S07]  /*18630*/  IMAD.MOV.U32 R7, RZ, RZ, R14 ;  /* 0x000000ffff077224 */ /* 0x000fce00078e000e */
[----:B------:R-:W-:Y:S05]  /*18640*/  WARPSYNC.COLLECTIVE R15, `(.L_x_5135) ;  /* 0x000000000f087348 */ /* 0x000fea0003c00000 */
[----:B------:R0:W1:Y:S02]  /*18650*/  SHFL.IDX P6, R14, R13, R12, R11 ;  /* 0x0000000c0d0e7389 */ /* 0x00006400000c000b */
[----:B01----:R-:W-:Y:S01]  /*18660*/  ENDCOLLECTIVE ;  /* 0x000000000000791b */ /* 0x003fe20003800000 */
.L_x_5135:
        /* <DEDUP_REMOVED lines=29> */
.L_x_5136:
[----:B------:R-:W-:Y:S02]  /*18840*/  IMAD.MOV.U32 R13, RZ, RZ, R4 ;  /* 0x000000ffff0d7224 */ /* 0x000fe400078e0004 */
[----:B------:R-:W-:-:S07]  /*18850*/  IMAD.MOV.U32 R6, RZ, RZ, R14 ;  /* 0x000000ffff067224 */ /* 0x000fce00078e000e */
[----:B------:R-:W-:Y:S05]  /*18860*/  WARPSYNC.COLLECTIVE R15, `(.L_x_5137) ;  /* 0x000000000f087348 */ /* 0x000fea0003c00000 */
[----:B------:R0:W1:Y:S02]  /*18870*/  SHFL.IDX P6, R14, R13, R12, R11 ;  /* 0x0000000c0d0e7389 */ /* 0x00006400000c000b */
[----:B01----:R-:W-:Y:S01]  /*18880*/  ENDCOLLECTIVE ;  /* 0x000000000000791b */ /* 0x003fe20003800000 */
.L_x_5137:
[----:B------:R-:W-:Y:S01]  /*18890*/  IMAD.MOV.U32 R2, RZ, RZ, R14 ;  /* 0x000000ffff027224 */ /* 0x000fe200078e000e */
[----:B------:R-:W-:Y:S06]  /*188a0*/  BRA `(.L_x_5138) ;  /* 0xffffffb800787947 */ /* 0x000fec000383ffff */
.L_x_5052:
[----:B0-----:R0:W1:Y:S02]  /*188b0*/  SYNCS.PHASECHK.TRANS64.TRYWAIT P0, [R6+URZ+0x38840], R17 ;  /* 0x03884011060075a7 */ /* 0x001064000800017f */
[----:B-1----:R-:W-:Y:S05]  /*188c0*/  @!P0 NANOSLEEP.SYNCS 0x989680 ;  /* 0x009896800000895d */ /* 0x002fea0003900000 */
[----:B------:R-:W1:Y:S02]  /*188d0*/  @!P0 SYNCS.PHASECHK.TRANS64 P0, [R6+URZ+0x38840], R17 ;  /* 0x03884011060085a7 */ /* 0x000e64000800007f */
[----:B-1----:R-:W-:Y:S05]  /*188e0*/  @!P0 BRA `(.L_x_5052) ;  /* 0xfffffffc00f08947 */ /* 0x002fea000383ffff */
[----:B------:R-:W-:Y:S05]  /*188f0*/  BRA `(.L_x_5139) ;  /* 0xffffffc0000c7947 */ /* 0x000fea000383ffff */
.L_x_5053:
        /* <DEDUP_REMOVED lines=8> */
.L_x_5141:
[----:B------:R-:W-:Y:S05]  /*18980*/  BSYNC B1 ;  /* 0x0000000000017941 */ /* 0x000fea0003800000 */
.L_x_5140:
        /* <DEDUP_REMOVED lines=9> */
.L_x_5142:
[----:B------:R-:W-:Y:S02]  /*18a20*/  IMAD.MOV.U32 R13, RZ, RZ, R27 ;  /* 0x000000ffff0d7224 */ /* 0x000fe400078e001b */
[----:B------:R-:W-:Y:S02]  /*18a30*/  IMAD.MOV.U32 R12, RZ, RZ, 0x1 ;  /* 0x00000001ff0c7424 */ /* 0x000fe400078e00ff */
[----:B------:R-:W-:-:S07]  /*18a40*/  IMAD.MOV.U32 R2, RZ, RZ, R14 ;  /* 0x000000ffff027224 */ /* 0x000fce00078e000e */
[----:B------:R-:W-:Y:S05]  /*18a50*/  WARPSYNC.COLLECTIVE R15, `(.L_x_5143) ;  /* 0x000000000f087348 */ /* 0x000fea0003c00000 */
[----:B------:R0:W1:Y:S02]  /*18a60*/  SHFL.IDX P6, R14, R13, R12, R11 ;  /* 0x0000000c0d0e7389 */ /* 0x00006400000c000b */
[----:B01----:R-:W-:Y:S01]  /*18a70*/  ENDCOLLECTIVE ;  /* 0x000000000000791b */ /* 0x003fe20003800000 */
.L_x_5143:
        /* <DEDUP_REMOVED lines=11> */
.L_x_5144:
[----:B------:R-:W-:Y:S02]  /*18b30*/  IMAD.MOV.U32 R13, RZ, RZ, R27 ;  /* 0x000000ffff0d7224 */ /* 0x000fe400078e001b */
[----:B------:R-:W-:Y:S02]  /*18b40*/  IMAD.MOV.U32 R12, RZ, RZ, 0x2 ;  /* 0x00000002ff0c7424 */ /* 0x000fe400078e00ff */
[----:B------:R-:W-:-:S07]  /*18b50*/  IMAD.MOV.U32 R2, RZ, RZ, R14 ;  /* 0x000000ffff027224 */ /* 0x000fce00078e000e */
[----:B------:R-:W-:Y:S05]  /*18b60*/  WARPSYNC.COLLECTIVE R15, `(.L_x_5145) ;  /* 0x000000000f087348 */ /* 0x000fea0003c00000 */
[----:B------:R0:W1:Y:S02]  /*18b70*/  SHFL.IDX P6, R14, R13, R12, R11 ;  /* 0x0000000c0d0e7389 */ /* 0x00006400000c000b */
[----:B01----:R-:W-:Y:S01]  /*18b80*/  ENDCOLLECTIVE ;  /* 0x000000000000791b */ /* 0x003fe20003800000 */
.L_x_5145:
        /* <DEDUP_REMOVED lines=11> */
.L_x_5146:
[----:B------:R-:W-:Y:S02]  /*18c40*/  IMAD.MOV.U32 R13, RZ, RZ, R27 ;  /* 0x000000ffff0d7224 */ /* 0x000fe400078e001b */
[----:B------:R-:W-:Y:S02]  /*18c50*/  IMAD.MOV.U32 R12, RZ, RZ, 0x3 ;  /* 0x00000003ff0c7424 */ /* 0x000fe400078e00ff */
[----:B------:R-:W-:-:S07]  /*18c60*/  IMAD.MOV.U32 R2, RZ, RZ, R14 ;  /* 0x000000ffff027224 */ /* 0x000fce00078e000e */
[----:B------:R-:W-:Y:S05]  /*18c70*/  WARPSYNC.COLLECTIVE R15, `(.L_x_5147) ;  /* 0x000000000f087348 */ /* 0x000fea0003c00000 */
[----:B------:R0:W1:Y:S02]  /*18c80*/  SHFL.IDX P6, R14, R13, R12, R11 ;  /* 0x0000000c0d0e7389 */ /* 0x00006400000c000b */
[----:B01----:R-:W-:Y:S01]  /*18c90*/  ENDCOLLECTIVE ;  /* 0x000000000000791b */ /* 0x003fe20003800000 */
.L_x_5147:
        /* <DEDUP_REMOVED lines=11> */
.L_x_5148:
[----:B------:R-:W-:Y:S01]  /*18d50*/  IMAD.MOV.U32 R2, RZ, RZ, R14 ;  /* 0x000000ffff027224 */ /* 0x000fe200078e000e */
[----:B------:R-:W-:Y:S06]  /*18d60*/  BRA `(.L_x_5149) ;  /* 0xffffffbc009c7947 */ /* 0x000fec000383ffff */
.L_x_5058:
[----:B---3--:R3:W4:Y:S02]  /*18d70*/  SYNCS.PHASECHK.TRANS64.TRYWAIT P0, [R6+URZ+0x38860], R17 ;  /* 0x03886011060075a7 */ /* 0x008724000800017f */
[----:B----4-:R-:W-:Y:S05]  /*18d80*/  @!P0 NANOSLEEP.SYNCS 0x989680 ;  /* 0x009896800000895d */ /* 0x010fea0003900000 */
[----:B------:R-:W4:Y:S02]  /*18d90*/  @!P0 SYNCS.PHASECHK.TRANS64 P0, [R6+URZ+0x38860], R17 ;  /* 0x03886011060085a7 */ /* 0x000f24000800007f */
[----:B----4-:R-:W-:Y:S05]  /*18da0*/  @!P0 BRA `(.L_x_5058) ;  /* 0xfffffffc00f08947 */ /* 0x010fea000383ffff */
[----:B------:R-:W-:Y:S05]  /*18db0*/  BRA `(.L_x_5150) ;  /* 0xffffffbc00ec7947 */ /* 0x000fea000383ffff */
.L_x_5059:
        /* <DEDUP_REMOVED lines=8> */
.L_x_5152:
[----:B------:R-:W-:Y:S05]  /*18e40*/  BSYNC B1 ;  /* 0x0000000000017941 */ /* 0x000fea0003800000 */
.L_x_5151:
        /* <DEDUP_REMOVED lines=13> */
.L_x_5153:
        /* <DEDUP_REMOVED lines=17> */
.L_x_5154:
        /* <DEDUP_REMOVED lines=16> */
.L_x_5155:
        /* <DEDUP_REMOVED lines=19> */
.L_x_5156:
        /* <DEDUP_REMOVED lines=14> */
.L_x_5157:
        /* <DEDUP_REMOVED lines=16> */
.L_x_5158:
        /* <DEDUP_REMOVED lines=14> */
.L_x_5159:
[----:B------:R-:W-:Y:S05]  /*19520*/  BRA `(.L_x_5160) ;  /* 0xffffffbc00587947 */ /* 0x000fea000383ffff */
.L_x_5067:
        /* <DEDUP_REMOVED lines=8> */
.L_x_5162:
[----:B------:R-:W-:Y:S05]  /*195b0*/  BSYNC B0 ;  /* 0x0000000000007941 */ /* 0x000fea0003800000 */
.L_x_5161:
        /* <DEDUP_REMOVED lines=9> */
.L_x_5163:
        /* <DEDUP_REMOVED lines=18> */
.L_x_5164:
[----:B------:R-:W-:Y:S01]  /*19770*/  IMAD.MOV.U32 R12, RZ, RZ, 0x2 ;  /* 0x00000002ff0c7424 */ /* 0x000fe200078e00ff */
[----:B------:R-:W-:-:S05]  /*19780*/  SEL R4, R14, RZ, P1 ;  /* 0x000000ff0e047207 */ /* 0x000fca0000800000 */
[----:B------:R-:W-:-:S04]  /*19790*/  IMAD.IADD R4, R17, 0x1, R4 ;  /* 0x0000000111047824 */ /* 0x000fc800078e0204 */
[----:B------:R-:W-:-:S07]  /*197a0*/  IMAD.MOV.U32 R13, RZ, RZ, R4 ;  /* 0x000000ffff0d7224 */ /* 0x000fce00078e0004 */
[----:B------:R-:W-:Y:S05]  /*197b0*/  WARPSYNC.COLLECTIVE R15, `(.L_x_5165) ;  /* 0x000000000f087348 */ /* 0x000fea0003c00000 */
[----:B------:R0:W1:Y:S02]  /*197c0*/  SHFL.UP P6, R14, R13, R12, R11 ;  /* 0x0400000c0d0e7389 */ /* 0x00006400000c000b */
[----:B01----:R-:W-:Y:S01]  /*197d0*/  ENDCOLLECTIVE ;  /* 0x000000000000791b */ /* 0x003fe20003800000 */
.L_x_5165:
[----:B------:R-:W-:Y:S01]  /*197e0*/  IMAD.MOV.U32 R12, RZ, RZ, 0x4 ;  /* 0x00000004ff0c7424 */ /* 0x000fe200078e00ff */
[----:B------:R-:W-:-:S05]  /*197f0*/  SEL R3, R14, RZ, P2 ;  /* 0x000000ff0e037207 */ /* 0x000fca0001000000 */
[----:B------:R-:W-:-:S04]  /*19800*/  IMAD.IADD R6, R4, 0x1, R3 ;  /* 0x0000000104067824 */ /* 0x000fc800078e0203 */
[----:B------:R-:W-:-:S07]  /*19810*/  IMAD.MOV.U32 R13, RZ, RZ, R6 ;  /* 0x000000ffff0d7224 */ /* 0x000fce00078e0006 */
[----:B------:R-:W-:Y:S05]  /*19820*/  WARPSYNC.COLLECTIVE R15, `(.L_x_5166) ;  /* 0x000000000f087348 */ /* 0x000fea0003c00000 */
[----:B------:R0:W1:Y:S02]  /*19830*/  SHFL.UP P6, R14, R13, R12, R11 ;  /* 0x0400000c0d0e7389 */ /* 0x00006400000c000b */
[----:B01----:R-:W-:Y:S01]  /*19840*/  ENDCOLLECTIVE ;  /* 0x000000000000791b */ /* 0x003fe20003800000 */
.L_x_5166:
[----:B------:R-:W-:Y:S01]  /*19850*/  IMAD.MOV.U32 R12, RZ, RZ, 0x8 ;  /* 0x00000008ff0c7424 */ /* 0x000fe200078e00ff */
[----:B------:R-:W-:-:S05]  /*19860*/  SEL R3, R14, RZ, P3 ;  /* 0x000000ff0e037207 */ /* 0x000fca0001800000 */
[----:B------:R-:W-:-:S04]  /*19870*/  IMAD.IADD R2, R6, 0x1, R3 ;  /* 0x0000000106027824 */ /* 0x000fc800078e0203 */
[----:B------:R-:W-:-:S07]  /*19880*/  IMAD.MOV.U32 R13, RZ, RZ, R2 ;  /* 0x000000ffff0d7224 */ /* 0x000fce00078e0002 */
[----:B------:R-:W-:Y:S05]  /*19890*/  WARPSYNC.COLLECTIVE R15, `(.L_x_5167) ;  /* 0x000000000f087348 */ /* 0x000fea0003c00000 */
[----:B------:R0:W1:Y:S02]  /*198a0*/  SHFL.UP P6, R14, R13, R12, R11 ;  /* 0x0400000c0d0e7389 */ /* 0x00006400000c000b */
[----:B01----:R-:W-:Y:S01]  /*198b0*/  ENDCOLLECTIVE ;  /* 0x000000000000791b */ /* 0x003fe20003800000 */
.L_x_5167:
[----:B------:R-:W-:Y:S01]  /*198c0*/  IMAD.MOV.U32 R12, RZ, RZ, 0x10 ;  /* 0x00000010ff0c7424 */ /* 0x000fe200078e00ff */
[----:B------:R-:W-:-:S05]  /*198d0*/  SEL R3, R14, RZ, P4 ;  /* 0x000000ff0e037207 */ /* 0x000fca0002000000 */
[----:B------:R-:W-:-:S04]  /*198e0*/  IMAD.IADD R3, R2, 0x1, R3 ;  /* 0x0000000102037824 */ /* 0x000fc800078e0203 */
[----:B------:R-:W-:-:S07]  /*198f0*/  IMAD.MOV.U32 R13, RZ, RZ, R3 ;  /* 0x000000ffff0d7224 */ /* 0x000fce00078e0003 */
[----:B------:R-:W-:Y:S05]  /*19900*/  WARPSYNC.COLLECTIVE R15, `(.L_x_5168) ;  /* 0x000000000f087348 */ /* 0x000fea0003c00000 */
[----:B------:R0:W1:Y:S02]  /*19910*/  SHFL.UP P6, R14, R13, R12, R11 ;  /* 0x0400000c0d0e7389 */ /* 0x00006400000c000b */
[----:B01----:R-:W-:Y:S01]  /*19920*/  ENDCOLLECTIVE ;  /* 0x000000000000791b */ /* 0x003fe20003800000 */
.L_x_5168:
        /* <DEDUP_REMOVED lines=8> */
.L_x_5169:
[----:B------:R-:W-:Y:S05]  /*199b0*/  BRA `(.L_x_5170) ;  /* 0xffffffbc00ec7947 */ /* 0x000fea000383ffff */
.L_x_5072:
        /* <DEDUP_REMOVED lines=8> */
.L_x_5172:
[----:B------:R-:W-:Y:S05]  /*19a40*/  BSYNC B0 ;  /* 0x0000000000007941 */ /* 0x000fea0003800000 */
.L_x_5171:
        /* <DEDUP_REMOVED lines=8> */
.L_x_5173:
[----:B------:R-:W-:Y:S01]  /*19ad0*/  IMAD.MOV.U32 R12, RZ, RZ, 0x4 ;  /* 0x00000004ff0c7424 */ /* 0x000fe200078e00ff */
[----:B------:R-:W-:-:S05]  /*19ae0*/  SEL R2, R14, RZ, P2 ;  /* 0x000000ff0e027207 */ /* 0x000fca0001000000 */
[----:B------:R-:W-:-:S04]  /*19af0*/  IMAD.IADD R2, R13, 0x1, R2 ;  /* 0x000000010d027824 */ /* 0x000fc800078e0202 */
[----:B------:R-:W-:-:S07]  /*19b00*/  IMAD.MOV.U32 R13, RZ, RZ, R2 ;  /* 0x000000ffff0d7224 */ /* 0x000fce00078e0002 */
[----:B------:R-:W-:Y:S05]  /*19b10*/  WARPSYNC.COLLECTIVE R15, `(.L_x_5174) ;  /* 0x000000000f087348 */ /* 0x000fea0003c00000 */
[----:B------:R0:W1:Y:S02]  /*19b20*/  SHFL.UP P6, R14, R13, R12, R11 ;  /* 0x0400000c0d0e7389 */ /* 0x00006400000c000b */
[----:B01----:R-:W-:Y:S01]  /*19b30*/  ENDCOLLECTIVE ;  /* 0x000000000000791b */ /* 0x003fe20003800000 */
.L_x_5174:
[----:B------:R-:W-:Y:S01]  /*19b40*/  IMAD.MOV.U32 R12, RZ, RZ, 0x8 ;  /* 0x00000008ff0c7424 */ /* 0x000fe200078e00ff */
[----:B------:R-:W-:-:S05]  /*19b50*/  SEL R3, R14, RZ, P3 ;  /* 0x000000ff0e037207 */ /* 0x000fca0001800000 */
[----:B------:R-:W-:-:S04]  /*19b60*/  IMAD.IADD R3, R2, 0x1, R3 ;  /* 0x0000000102037824 */ /* 0x000fc800078e0203 */
[----:B------:R-:W-:-:S07]  /*19b70*/  IMAD.MOV.U32 R13, RZ, RZ, R3 ;  /* 0x000000ffff0d7224 */ /* 0x000fce00078e0003 */
[----:B------:R-:W-:Y:S05]  /*19b80*/  WARPSYNC.COLLECTIVE R15, `(.L_x_5175) ;  /* 0x000000000f087348 */ /* 0x000fea0003c00000 */
[----:B------:R0:W1:Y:S02]  /*19b90*/  SHFL.UP P6, R14, R13, R12, R11 ;  /* 0x0400000c0d0e7389 */ /* 0x00006400000c000b */
[----:B01----:R-:W-:Y:S01]  /*19ba0*/  ENDCOLLECTIVE ;  /* 0x000000000000791b */ /* 0x003fe20003800000 */
.L_x_5175:
[----:B------:R-:W-:Y:S01]  /*19bb0*/  IMAD.MOV.U32 R12, RZ, RZ, 0x10 ;  /* 0x00000010ff0c7424 */ /* 0x000fe200078e00ff */
[----:B------:R-:W-:-:S05]  /*19bc0*/  SEL R4, R14, RZ, P4 ;  /* 0x000000ff0e047207 */ /* 0x000fca0002000000 */
[----:B------:R-:W-:-:S04]  /*19bd0*/  IMAD.IADD R4, R3, 0x1, R4 ;  /* 0x0000000103047824 */ /* 0x000fc800078e0204 */
[----:B------:R-:W-:-:S07]  /*19be0*/  IMAD.MOV.U32 R13, RZ, RZ, R4 ;  /* 0x000000ffff0d7224 */ /* 0x000fce00078e0004 */
[----:B------:R-:W-:Y:S05]  /*19bf0*/  WARPSYNC.COLLECTIVE R15, `(.L_x_5176) ;  /* 0x000000000f087348 */ /* 0x000fea0003c00000 */
[----:B------:R0:W1:Y:S02]  /*19c00*/  SHFL.UP P6, R14, R13, R12, R11 ;  /* 0x0400000c0d0e7389 */ /* 0x00006400000c000b */
[----:B01----:R-:W-:Y:S01]  /*19c10*/  ENDCOLLECTIVE ;  /* 0x000000000000791b */ /* 0x003fe20003800000 */
.L_x_5176:
        /* <DEDUP_REMOVED lines=8> */
.L_x_5177:
[----:B------:R-:W-:Y:S05]  /*19ca0*/  BRA `(.L_x_5178) ;  /* 0xffffffbc00cc7947 */ /* 0x000fea000383ffff */
.L_x_5074:
[----:B------:R-:W-:Y:S01]  /*19cb0*/  BSSY B0, `(.L_x_5179) ;  /* 0x0000006000007945 */ /* 0x000fe20003800000 */
[----:B------:R-:W-:Y:S01]  /*19cc0*/  PLOP3.LUT P6, PT, P6, PT, PT, 0x8, 0x0 ;  /* 0x000000000000781c */ /* 0x000fe200037ce170 */
[----:B------:R-:W-:-:S12]  /*19cd0*/  IMAD.MOV.U32 R15, RZ, RZ, -0x1 ;  /* 0xffffffffff0f7424 */ /* 0x000fd800078e00ff */
[----:B01----:R-:W-:Y:S05]  /*19ce0*/  WARPSYNC.COLLECTIVE R15, `(.L_x_5180) ;  /* 0x000000000f087348 */ /* 0x003fea0003c00000 */
[----:B------:R-:W-:Y:S01]  /*19cf0*/  VOTE.ANY R14, PT, P6 ;  /* 0x00000000000e7806 */ /* 0x000fe200030e0100 */
[----:B01----:R-:W-:Y:S06]  /*19d00*/  ENDCOLLECTIVE ;  /* 0x000000000000791b */ /* 0x003fec0003800000 */
.L_x_5180:
[----:B------:R-:W-:Y:S05]  /*19d10*/  BSYNC B0 ;  /* 0x0000000000007941 */ /* 0x000fea0003800000 */
.L_x_5179:
        /* <DEDUP_REMOVED lines=9> */
.L_x_5181:
[----:B------:R-:W-:Y:S01]  /*19db0*/  IMAD.MOV.U32 R17, RZ, RZ, R14 ;  /* 0x000000ffff117224 */ /* 0x000fe200078e000e */
[----:B------:R-:W-:Y:S06]  /*19dc0*/  BRA `(.L_x_5182) ;  /* 0xffffffbc00bc7947 */ /* 0x000fec000383ffff */
.L_x_5076:
[----:B------:R-:W-:Y:S01]  /*19dd0*/  BSSY B0, `(.L_x_5183) ;  /* 0x0000007000007945 */ /* 0x000fe20003800000 */
[----:B------:R-:W-:Y:S02]  /*19de0*/  IMAD.MOV.U32 R13, RZ, RZ, R2 ;  /* 0x000000ffff0d7224 */ /* 0x000fe400078e0002 */
[----:B------:R-:W-:Y:S02]  /*19df0*/  IMAD.MOV.U32 R11, RZ, RZ, 0x1f ;  /* 0x0000001fff0b7424 */ /* 0x000fe400078e00ff */
[----:B------:R-:W-:-:S07]  /*19e00*/  IMAD.MOV.U32 R15, RZ, RZ, -0x1 ;  /* 0xffffffffff0f7424 */ /* 0x000fce00078e00ff */
[----:B0123--:R-:W-:Y:S05]  /*19e10*/  WARPSYNC.COLLECTIVE R15, `(.L_x_5184) ;  /* 0x000000000f087348 */ /* 0x00ffea0003c00000 */
[----:B------:R4:W0:Y:S02]  /*19e20*/  SHFL.IDX P6, R14, R13, R12, R11 ;  /* 0x0000000c0d0e7389 */ /* 0x00082400000c000b */
[----:B01234-:R-:W-:Y:S01]  /*19e30*/  ENDCOLLECTIVE ;  /* 0x000000000000791b */ /* 0x01ffe20003800000 */
.L_x_5184:
[----:B------:R-:W-:Y:S05]  /*19e40*/  BSYNC B0 ;  /* 0x0000000000007941 */ /* 0x000fea0003800000 */
.L_x_5183:
[----:B------:R-:W-:Y:S05]  /*19e50*/  BRA `(.L_x_5075) ;  /* 0xffffffbc00b47947 */ /* 0x000fea000383ffff */
.L_x_5080:
[----:B------:R0:W0:Y:S02]  /*19e60*/  SYNCS.PHASECHK.TRANS64.TRYWAIT P0, [R7+URZ+0x38820], R0 ;  /* 0x03882000070075a7 */ /* 0x000024000800017f */
[----:B0-----:R-:W-:Y:S05]  /*19e70*/  @!P0 NANOSLEEP.SYNCS 0x989680 ;  /* 0x009896800000895d */ /* 0x001fea0003900000 */
[----:B------:R-:W0:Y:S02]  /*19e80*/  @!P0 SYNCS.PHASECHK.TRANS64 P0, [R7+URZ+0x38820], R0 ;  /* 0x03882000070085a7 */ /* 0x000e24000800007f */
[----:B0-----:R-:W-:Y:S05]  /*19e90*/  @!P0 BRA `(.L_x_5080) ;  /* 0xfffffffc00f08947 */ /* 0x001fea000383ffff */
[----:B------:R-:W-:Y:S05]  /*19ea0*/  BRA `(.L_x_5185) ;  /* 0xffffffc4002c7947 */ /* 0x000fea000383ffff */
.L_x_5081:
        /* <DEDUP_REMOVED lines=8> */
[----:B-1234-:R-:W-:Y:S05]  /*19f30*/  WARPSYNC.COLLECTIVE R15, `(.L_x_5187) ;  /* 0x000000000f087348 */ /* 0x01efea0003c00000 */
[----:B------:R0:W0:Y:S02]  /*19f40*/  SHFL.IDX P6, R14, R13, R12, R11 ;  /* 0x0000000c0d0e7389 */ /* 0x00002400000c000b */
[----:B01234-:R-:W-:Y:S01]  /*19f50*/  ENDCOLLECTIVE ;  /* 0x000000000000791b */ /* 0x01ffe20003800000 */
.L_x_5187:
[----:B------:R-:W-:Y:S05]  /*19f60*/  BSYNC B0 ;  /* 0x0000000000007941 */ /* 0x000fea0003800000 */
.L_x_5186:
[----:B------:R-:W-:Y:S05]  /*19f70*/  BRA `(.L_x_5188) ;  /* 0xffffffc400147947 */ /* 0x000fea000383ffff */
.L_x_5084:
[----:B------:R-:W-:Y:S01]  /*19f80*/  BSSY B1, `(.L_x_5189) ;  /* 0x0000006000017945 */ /* 0x000fe20003800000 */
[----:B------:R-:W-:-:S07]  /*19f90*/  IMAD.MOV.U32 R15, RZ, RZ, -0x1 ;  /* 0xffffffffff0f7424 */ /* 0x000fce00078e00ff */
[----:B-1234-:R-:W-:Y:S05]  /*19fa0*/  WARPSYNC.COLLECTIVE R15, `(.L_x_5190) ;  /* 0x000000000f0c7348 */ /* 0x01efea0003c00000 */
[----:B------:R-:W-:Y:S02]  /*19fb0*/  ELECT P6, UR62, PT ;  /* 0x00000000003e782f */ /* 0x000fe400038c0000 */
[----:B------:R-:W-:Y:S01]  /*19fc0*/  MOV R14, UR62 ;  /* 0x0000003e000e7c02 */ /* 0x000fe20008000f00 */
[----:B-1234-:R-:W-:Y:S10]  /*19fd0*/  ENDCOLLECTIVE ;  /* 0x000000000000791b */ /* 0x01eff40003800000 */
.L_x_5190:
[----:B------:R-:W-:Y:S05]  /*19fe0*/  BSYNC B1 ;  /* 0x0000000000017941 */ /* 0x000fea0003800000 */
.L_x_5189:
[----:B------:R-:W-:Y:S05]  /*19ff0*/  BRA `(.L_x_5191) ;  /* 0xffffffc4000c7947 */ /* 0x000fea000383ffff */
.L_x_5086:
[----:B------:R0:W0:Y:S02]  /*1a000*/  SYNCS.PHASECHK.TRANS64.TRYWAIT P1, [R5+URZ+0x38840], R0 ;  /* 0x03884000050075a7 */ /* 0x000024000802017f */
[----:B0-----:R-:W-:Y:S05]  /*1a010*/  @!P1 NANOSLEEP.SYNCS 0x989680 ;  /* 0x009896800000995d */ /* 0x001fea0003900000 */
[----:B------:R-:W0:Y:S02]  /*1a020*/  @!P1 SYNCS.PHASECHK.TRANS64 P1, [R5+URZ+0x38840], R0 ;  /* 0x03884000050095a7 */ /* 0x000e24000802007f */
[----:B0-----:R-:W-:Y:S05]  /*1a030*/  @!P1 BRA `(.L_x_5086) ;  /* 0xfffffffc00f09947 */ /* 0x001fea000383ffff */
[----:B------:R-:W-:Y:S05]  /*1a040*/  BRA `(.L_x_5192) ;  /* 0xffffffc4002c7947 */ /* 0x000fea000383ffff */
.L_x_5088:
[----:B------:R0:W0:Y:S02]  /*1a050*/  SYNCS.PHASECHK.TRANS64.TRYWAIT P1, [R3+URZ+0x38840], R2 ;  /* 0x03884002030075a7 */ /* 0x000024000802017f */
[----:B0-----:R-:W-:Y:S05]  /*1a060*/  @!P1 NANOSLEEP.SYNCS 0x989680 ;  /* 0x009896800000995d */ /* 0x001fea0003900000 */
[----:B------:R-:W0:Y:S02]  /*1a070*/  @!P1 SYNCS.PHASECHK.TRANS64 P1, [R3+URZ+0x38840], R2 ;  /* 0x03884002030095a7 */ /* 0x000e24000802007f */
[----:B0-----:R-:W-:Y:S05]  /*1a080*/  @!P1 BRA `(.L_x_5088) ;  /* 0xfffffffc00f09947 */ /* 0x001fea000383ffff */
[----:B------:R-:W-:Y:S05]  /*1a090*/  BRA `(.L_x_5193) ;  /* 0xffffffc400387947 */ /* 0x000fea000383ffff */
.L_x_5090:
[----:B------:R0:W0:Y:S02]  /*1a0a0*/  SYNCS.PHASECHK.TRANS64.TRYWAIT P1, [R5+URZ+0x38860], R0 ;  /* 0x03886000050075a7 */ /* 0x000024000802017f */
[----:B0-----:R-:W-:Y:S05]  /*1a0b0*/  @!P1 NANOSLEEP.SYNCS 0x989680 ;  /* 0x009896800000995d */ /* 0x001fea0003900000 */
[----:B------:R-:W0:Y:S02]  /*1a0c0*/  @!P1 SYNCS.PHASECHK.TRANS64 P1, [R5+URZ+0x38860], R0 ;  /* 0x03886000050095a7 */ /* 0x000e24000802007f */
[----:B0-----:R-:W-:Y:S05]  /*1a0d0*/  @!P1 BRA `(.L_x_5090) ;  /* 0xfffffffc00f09947 */ /* 0x001fea000383ffff */
[----:B------:R-:W-:Y:S05]  /*1a0e0*/  BRA `(.L_x_5194) ;  /* 0xffffffc400347947 */ /* 0x000fea000383ffff */
.L_x_5195:
        /* <DEDUP_REMOVED lines=9> */
.L_x_5649:


//--------------------- .text._ZN7cutlass13device_kernelIN5flash11enable_sm90INS1_16FlashAttnFwdSm90INS1_25CollectiveMainloopFwdSm90ILi2EN4cute5tupleIJNS5_1CILi1EEES8_S8_EEENS6_IJNS7_ILi64EEESA_SA_EEELi512ENS_6half_tEfNS_4arch4Sm90ELb1ELb0ELb0ELb1ELb1ELb1ELb1ELb0ELb0ELb1ELb0ELb0EEENS1_21CollectiveEpilogueFwdINS6_IJSA_NS7_ILi512EEESA_EEES9_SC_SE_Li256ELb1ELb1ELb0ELb0EEENS1_36VarlenDynamicPersistentTileSchedulerILi64ELi64ELi256ELi128ELb0ELb1ELb1ELb1ELb1ELb1EEEEEEEEEvNT_6ParamsE --------------------------
	.section	.text._ZN7cutlass13device_kernelIN5flash11enable_sm90INS1_16FlashAttnFwdSm90INS1_25CollectiveMainloopFwdSm90ILi2EN4cute5tupleIJNS5_1CILi1EEES8_S8_EEENS6_IJNS7_ILi64EEESA_SA_EEELi512ENS_6half_tEfNS_4arch4Sm90ELb1ELb0ELb0ELb1ELb1ELb1ELb1ELb0ELb0ELb1ELb0ELb0EEENS1_21CollectiveEpilogueFwdINS6_IJSA_NS7_ILi512EEESA_EEES9_SC_SE_Li256ELb1ELb1ELb0ELb0EEENS1_36VarlenDynamicPersistentTileSchedulerILi64ELi64ELi256ELi128ELb0ELb1ELb1ELb1ELb1ELb1EEEEEEEEEvNT_6ParamsE,"ax",@progbits
	.align	128
.text._ZN7cutlass13device_kernelIN5flash11enable_sm90INS1_16FlashAttnFwdSm90INS1_25CollectiveMainloopFwdSm90ILi2EN4cute5tupleIJNS5_1CILi1EEES8_S8_EEENS6_IJNS7_ILi64EEESA_SA_EEELi512ENS_6half_tEfNS_4arch4Sm90ELb1ELb0ELb0ELb1ELb1ELb1ELb1ELb0ELb0ELb1ELb0ELb0EEENS1_21CollectiveEpilogueFwdINS6_IJSA_NS7_ILi512EEESA_EEES9_SC_SE_Li256ELb1ELb1ELb0ELb0EEENS1_36VarlenDynamicPersistentTileSchedulerILi64ELi64ELi256ELi128ELb0ELb1ELb1ELb1ELb1ELb1EEEEEEEEEvNT_6ParamsE:
        .type           _ZN7cutlass13device_kernelIN5flash11enable_sm90INS1_16FlashAttnFwdSm90INS1_25CollectiveMainloopFwdSm90ILi2EN4cute5tupleIJNS5_1CILi1EEES8_S8_EEENS6_IJNS7_ILi64EEESA_SA_EEELi512ENS_6half_tEfNS_4arch4Sm90ELb1ELb0ELb0ELb1ELb1ELb1ELb1ELb0ELb0ELb1ELb0ELb0EEENS1_21CollectiveEpilogueFwdINS6_IJSA_NS7_ILi512EEESA_EEES9_SC_SE_Li256ELb1ELb1ELb0ELb0EEENS1_36VarlenDynamicPersistentTileSchedulerILi64ELi64ELi256ELi128ELb0ELb1ELb1ELb1ELb1ELb1EEEEEEEEEvNT_6ParamsE,@function
        .size           _ZN7cutlass13device_kernelIN5flash11enable_sm90INS1_16FlashAttnFwdSm90INS1_25CollectiveMainloopFwdSm90ILi2EN4cute5tupleIJNS5_1CILi1EEES8_S8_EEENS6_IJNS7_ILi64EEESA_SA_EEELi512ENS_6half_tEfNS_4arch4Sm90ELb1ELb0ELb0ELb1ELb1ELb1ELb1ELb0ELb0ELb1ELb0ELb0EEENS1_21CollectiveEpilogueFwdINS6_IJSA_NS7_ILi512EEESA_EEES9_SC_SE_Li256ELb1ELb1ELb0ELb0EEENS1_36VarlenDynamicPersistentTileSchedulerILi64ELi64ELi256ELi128ELb0ELb1ELb1ELb1ELb1ELb1EEEEEEEEEvNT_6ParamsE,(.L_x_5650 - _ZN7cutlass13device_kernelIN5flash11enable_sm90INS1_16FlashAttnFwdSm90INS1_25CollectiveMainloopFwdSm90ILi2EN4cute5tupleIJNS5_1CILi1EEES8_S8_EEENS6_IJNS7_ILi64EEESA_SA_EEELi512ENS_6half_tEfNS_4arch4Sm90ELb1ELb0ELb0ELb1ELb1ELb1ELb1ELb0ELb0ELb1ELb0ELb0EEENS1_21CollectiveEpilogueFwdINS6_IJSA_NS7_ILi512EEESA_EEES9_SC_SE_Li256ELb1ELb1ELb0ELb0EEENS1_36VarlenDynamicPersistentTileSchedulerILi64ELi64ELi256ELi128ELb0ELb1ELb1ELb1ELb1ELb1EEEEEEEEEvNT_6ParamsE)
        .other          _ZN7cutlass13device_kernelIN5flash11enable_sm90INS1_16FlashAttnFwdSm90INS1_25CollectiveMainloopFwdSm90ILi2EN4cute5tupleIJNS5_1CILi1EEES8_S8_EEENS6_IJNS7_ILi64EEESA_SA_EEELi512ENS_6half_tEfNS_4arch4Sm90ELb1ELb0ELb0ELb1ELb1ELb1ELb1ELb0ELb0ELb1ELb0ELb0EEENS1_21CollectiveEpilogueFwdINS6_IJSA_NS7_ILi512EEESA_EEES9_SC_SE_Li256ELb1ELb1ELb0ELb0EEENS1_36VarlenDynamicPersistentTileSchedulerILi64ELi64ELi256ELi128ELb0ELb1ELb1ELb1ELb1ELb1EEEEEEEEEvNT_6ParamsE,@"STO_CUDA_ENTRY STV_DEFAULT"
_ZN7cutlass13device_kernelIN5flash11enable_sm90INS1_16FlashAttnFwdSm90INS1_25CollectiveMainloopFwdSm90ILi2EN4cute5tupleIJNS5_1CILi1EEES8_S8_EEENS6_IJNS7_ILi64EEESA_SA_EEELi512ENS_6half_tEfNS_4arch4Sm90ELb1ELb0ELb0ELb1ELb1ELb1ELb1ELb0ELb0ELb1ELb0ELb0EEENS1_21CollectiveEpilogueFwdINS6_IJSA_NS7_ILi512EEESA_EEES9_SC_SE_Li256ELb1ELb1ELb0ELb0EEENS1_36VarlenDynamicPersistentTileSchedulerILi64ELi64ELi256ELi128ELb0ELb1ELb1ELb1ELb1ELb1EEEEEEEEEvNT_6ParamsE:
        /* <DEDUP_REMOVED lines=17> */
.L_x_5197:
[----:B------:R-:W-:Y:S05]  /*0110*/  BSYNC B0 ;  /* 0x0000000000007941 */ /* 0x000fea0003800000 */
.L_x_5196:
        /* <DEDUP_REMOVED lines=39> */
.L_x_5198:
        /* <DEDUP_REMOVED lines=22> */
.L_x_5199:
        /* <DEDUP_REMOVED lines=18> */
.L_x_5200:
        /* <DEDUP_REMOVED lines=22> */
.L_x_5201:
        /* <DEDUP_REMOVED lines=22> */
.L_x_5202:
        /* <DEDUP_REMOVED lines=9> */
.L_x_5205:
        /* <DEDUP_REMOVED lines=20> */
[----:B------:R-:W-:Y:S02]  /*0aa0*/  VIADD R16, R0, 0xffffff80 ;  /* 0xffffff8000107836 */ /* 0x000fe40000000000 */
[----:B------:R-:W-:Y:S02]  /*0ab0*/  IMAD.MOV.U32 R229, RZ, RZ, 0x40 ;  /* 0x00000040ffe57424 */ /* 0x000fe400078e00ff */
[----:B------:R-:W-:Y:S01]  /*0ac0*/  IMAD.MOV.U32 R185, RZ, RZ, RZ ;  /* 0x000000ffffb97224 */ /* 0x000fe200078e00ff */
[----:B------:R-:W-:Y:S01]  /*0ad0*/  SHF.R.S32.HI R0, RZ, 0x1f, R16 ;  /* 0x0000001fff007819 */ /* 0x000fe20000011410 */
[----:B------:R-:W-:Y:S02]  /*0ae0*/  IMAD.MOV.U32 R191, RZ, RZ, RZ ;  /* 0x000000ffffbf7224 */ /* 0x000fe400078e00ff */
[----:B------:R-:W-:Y:S01]  /*0af0*/  IMAD.MOV.U32 R23, RZ, RZ, RZ ;  /* 0x000000ffff177224 */ /* 0x000fe200078e00ff */
[----:B------:R-:W-:-:S02]  /*0b00*/  LEA.HI R2, R0, R16, RZ, 0x7 ;  /* 0x0000001000027211 */ /* 0x000fc400078f38ff */
        /* <DEDUP_REMOVED lines=24> */
[----:B------:R-:W-:Y:S01]  /*0c90*/  LOP3.LUT R11, R9, 0xfffffff8, RZ, 0xc0, !PT ;  /* 0xfffffff8090b7812 */ /* 0x000fe200078ec0ff */
[----:B------:R-:W-:Y:S01]  /*0ca0*/  IMAD.IADD R12, R20, 0x1, -R12 ;  /* 0x00000001140c7824 */ /* 0x000fe200078e0a0c */
[----:B------:R-:W-:Y:S01]  /*0cb0*/  LOP3.LUT R7, R7, 0xfffffff8, RZ, 0xc0, !PT ;  /* 0xfffffff807077812 */ /* 0x000fe200078ec0ff */
[----:B------:R-:W-:Y:S01]  /*0cc0*/  IMAD.SHL.U32 R9, R9, 0x40, RZ ;  /* 0x0000004009097824 */ /* 0x000fe200078e00ff */
[----:B------:R-:W-:Y:S01]  /*0cd0*/  LEA.HI R4, R4, R3, RZ, 0x5 ;  /* 0x0000000304047211 */ /* 0x000fe200078f28ff */
[----:B------:R-:W-:Y:S01]  /*0ce0*/  IMAD R12, R12, 0x10, R15 ;  /* 0x000000100c0c7824 */ /* 0x000fe200078e020f */
[----:B------:R-:W-:Y:S01]  /*0cf0*/  LEA.HI R2, R2, R14, RZ, 0x1 ;  /* 0x0000000e02027211 */ /* 0x000fe200078f08ff */
[----:B------:R-:W-:Y:S01]  /*0d00*/  IMAD.IADD R7, R6, 0x1, -R7 ;  /* 0x0000000106077824 */ /* 0x000fe200078e0a07 */
[----:B------:R-:W-:Y:S01]  /*0d10*/  SHF.R.S32.HI R4, RZ, 0x5, R4 ;  /* 0x00000005ff047819 */ /* 0x000fe20000011404 */
[----:B------:R-:W-:Y:S01]  /*0d20*/  IMAD.IADD R11, R8, 0x1, -R11 ;  /* 0x00000001080b7824 */ /* 0x000fe200078e0a0b */
[----:B------:R-:W-:Y:S01]  /*0d30*/  LOP3.LUT R9, R9, 0x7ffffe00, RZ, 0xc0, !PT ;  /* 0x7ffffe0009097812 */ /* 0x000fe200078ec0ff */
[----:B------:R-:W-:Y:S01]  /*0d40*/  IMAD.U32 R6, R12, 0x40, R13 ;  /* 0x000000400c067824 */ /* 0x000fe200078e000d */
[----:B------:R-:W-:Y:S01]  /*0d50*/  LOP3.LUT R2, R2, 0xfffffe, RZ, 0xc0, !PT ;  /* 0x00fffffe02027812 */ /* 0x000fe200078ec0ff */
[C---:B------:R-:W-:Y:S01]  /*0d60*/  IMAD.SHL.U32 R8, R11.reuse, 0x40, RZ ;  /* 0x000000400b087824 */ /* 0x040fe200078e00ff */
[----:B------:R-:W-:Y:S01]  /*0d70*/  R2P PR, R11, 0x6 ;  /* 0x000000060b007804 */ /* 0x000fe20000000000 */
        /* <DEDUP_REMOVED lines=13> */
[CC--:B------:R-:W-:Y:S01]  /*0e50*/  LEA.HI R3, R0.reuse, R16.reuse, RZ, 0x3 ;  /* 0x0000001000037211 */ /* 0x0c0fe200078f18ff */
[----:B------:R-:W-:Y:S01]  /*0e60*/  IMAD.IADD R9, R9, 0x1, R8 ;  /* 0x0000000109097824 */ /* 0x000fe200078e0208 */
[----:B------:R-:W-:Y:S01]  /*0e70*/  LEA.HI R0, R0, R16, RZ, 0x2 ;  /* 0x0000001000007211 */ /* 0x000fe200078f10ff */
[----:B------:R-:W-:Y:S01]  /*0e80*/  IMAD.SHL.U32 R193, R6, 0x2, RZ ;  /* 0x0000000206c17824 */ /* 0x000fe200078e00ff */
[----:B------:R-:W-:Y:S01]  /*0e90*/  SHF.R.S32.HI R4, RZ, 0x3, R3 ;  /* 0x00000003ff047819 */ /* 0x000fe20000011403 */
[----:B------:R-:W-:Y:S01]  /*0ea0*/  IMAD R227, R9, 0x2, R18 ;  /* 0x0000000209e37824 */ /* 0x000fe200078e0212 */
[--C-:B------:R-:W-:Y:S02]  /*0eb0*/  SHF.R.S32.HI R187, RZ, 0x2, R0.reuse ;  /* 0x00000002ffbb7819 */ /* 0x100fe40000011400 */
[----:B------:R-:W-:Y:S01]  /*0ec0*/  SHF.R.S32.HI R4, RZ, 0x1f, R0 ;  /* 0x0000001fff047819 */ /* 0x000fe20000011400 */
[----:B------:R-:W-:Y:S01]  /*0ed0*/  VIADD R228, R227, 0x36420 ;  /* 0x00036420e3e47836 */ /* 0x000fe20000000000 */
[----:B------:R-:W-:Y:S01]  /*0ee0*/  LOP3.LUT R3, R3, 0xfffffff8, RZ, 0xc0, !PT ;  /* 0xfffffff803037812 */ /* 0x000fe200078ec0ff */
[----:B------:R-:W-:Y:S01]  /*0ef0*/  VIADD R8, R187, 0x20 ;  /* 0x00000020bb087836 */ /* 0x000fe20000000000 */
[----:B------:R-:W-:-:S02]  /*0f00*/  LOP3.LUT R0, R0, 0xfffffffc, RZ, 0xc0, !PT ;  /* 0xfffffffc00007812 */ /* 0x000fc400078ec0ff */
[----:B------:R-:W-:Y:S01]  /*0f10*/  LEA.HI R4, R4, R187, RZ, 0x3 ;  /* 0x000000bb04047211 */ /* 0x000fe200078f18ff */
[C---:B------:R-:W-:Y:S01]  /*0f20*/  IMAD.IADD R10, R16.reuse, 0x1, -R3 ;  /* 0x00000001100a7824 */ /* 0x040fe200078e0a03 */
[----:B------:R-:W-:Y:S01]  /*0f30*/  SHF.R.S32.HI R5, RZ, 0x1f, R8 ;  /* 0x0000001fff057819 */ /* 0x000fe20000011408 */
[----:B------:R-:W-:Y:S01]  /*0f40*/  IMAD.IADD R7, R16, 0x1, -R0 ;  /* 0x0000000110077824 */ /* 0x000fe200078e0a00 */
[----:B------:R-:W-:Y:S01]  /*0f50*/  LOP3.LUT R4, R4, 0xfffffff8, RZ, 0xc0, !PT ;  /* 0xfffffff804047812 */ /* 0x000fe200078ec0ff */
[----:B------:R-:W-:Y:S01]  /*0f60*/  IMAD.SHL.U32 R210, R10, 0x8, RZ ;  /* 0x000000080ad27824 */ /* 0x000fe200078e00ff */
[----:B------:R-:W-:Y:S01]  /*0f70*/  LEA.HI R5, R5, R8, RZ, 0x3 ;  /* 0x0000000805057211 */ /* 0x000fe200078f18ff */
[C---:B------:R-:W-:Y:S01]  /*0f80*/  IMAD.SHL.U32 R16, R7.reuse, 0x8, RZ ;  /* 0x0000000807107824 */ /* 0x040fe200078e00ff */
[C---:B------:R-:W-:Y:S01]  /*0f90*/  LEA.HI R0, R7.reuse, R7, RZ, 0x1 ;  /* 0x0000000707007211 */ /* 0x040fe200078f08ff */
[----:B------:R-:W-:Y:S02]  /*0fa0*/  IMAD.SHL.U32 R3, R8, 0x40, RZ ;  /* 0x0000004008037824 */ /* 0x000fe400078e00ff */
[----:B------:R-:W-:Y:S01]  /*0fb0*/  VIADD R36, R210, 0x80 ;  /* 0x00000080d2247836 */ /* 0x000fe20000000000 */
[----:B------:R-:W-:Y:S01]  /*0fc0*/  LOP3.LUT R0, R0, 0x1ffffffe, RZ, 0xc0, !PT ;  /* 0x1ffffffe00007812 */ /* 0x000fe200078ec0ff */
[----:B------:R-:W-:Y:S01]  /*0fd0*/  IMAD.SHL.U32 R188, R7, 0x4, RZ ;  /* 0x0000000407bc7824 */ /* 0x000fe200078e00ff */
[----:B------:R-:W-:Y:S01]  /*0fe0*/  IADD3 R223, R16, 0x80, RZ ;  /* 0x0000008010df7810 */ /* 0x000fe20007ffe0ff */
[----:B------:R-:W-:Y:S01]  /*0ff0*/  VIADD R35, R210, 0xc0 ;  /* 0x000000c0d2237836 */ /* 0x000fe20000000000 */
[----:B------:R-:W-:Y:S01]  /*1000*/  SHF.R.S32.HI R38, RZ, 0x1f, R36 ;  /* 0x0000001fff267819 */ /* 0x000fe20000011424 */
[----:B------:R-:W-:Y:S01]  /*1010*/  VIADD R225, R16, 0x40 ;  /* 0x0000004010e17836 */ /* 0x000fe20000000000 */
[----:B------:R-:W-:Y:S01]  /*1020*/  SHF.R.S32.HI R17, RZ, 0x1f, R16 ;  /* 0x0000001fff117819 */ /* 0x000fe20000011410 */
[C---:B------:R-:W-:Y:S01]  /*1030*/  VIADD R34, R210.reuse, 0x100 ;  /* 0x00000100d2227836 */ /* 0x040fe20000000000 */
[----:B------:R-:W-:Y:S01]  /*1040*/  SHF.R.S32.HI R36, RZ, 0x1f, R35 ;  /* 0x0000001fff247819 */ /* 0x000fe20000011423 */
[----:B------:R-:W-:-:S02]  /*1050*/  VIADD R33, R210, 0x140 ;  /* 0x00000140d2217836 */ /* 0x000fc40000000000 */
[----:B------:R-:W-:Y:S01]  /*1060*/  IMAD.IADD R192, R187, 0x1, -R4 ;  /* 0x00000001bbc07824 */ /* 0x000fe200078e0a04 */
[----:B------:R-:W-:Y:S01]  /*1070*/  LOP3.LUT R4, R3, 0x1c0, RZ, 0xc0, !PT ;  /* 0x000001c003047812 */ /* 0x000fe200078ec0ff */
[----:B------:R-:W-:Y:S01]  /*1080*/  VIADD R224, R16, 0x60 ;  /* 0x0000006010e07836 */ /* 0x000fe20000000000 */
[----:B------:R-:W-:Y:S01]  /*1090*/  SHF.R.S32.HI R35, RZ, 0x1f, R34 ;  /* 0x0000001fff237819 */ /* 0x000fe20000011422 */
[C---:B------:R-:W-:Y:S01]  /*10a0*/  VIADD R37, R210.reuse, 0x40 ;  /* 0x00000040d2257836 */ /* 0x040fe20000000000 */
[----:B------:R-:W-:Y:S01]  /*10b0*/  SHF.R.S32.HI R34, RZ, 0x1f, R33 ;  /* 0x0000001fff227819 */ /* 0x000fe20000011421 */
[----:B------:R-:W-:Y:S01]  /*10c0*/  VIADD R32, R210, 0x180 ;  /* 0x00000180d2207836 */ /* 0x000fe20000000000 */
[----:B------:R-:W-:Y:S01]  /*10d0*/  LOP3.LUT R2, R4, 0x38, R16, 0xf8, !PT ;  /* 0x0000003804027812 */ /* 0x000fe200078ef810 */
[----:B------:R-:W-:Y:S01]  /*10e0*/  VIADD R209, R188, 0x10 ;  /* 0x00000010bcd17836 */ /* 0x000fe20000000000 */
[----:B------:R-:W-:Y:S01]  /*10f0*/  SHF.R.S32.HI R39, RZ, 0x1f, R37 ;  /* 0x0000001fff277819 */ /* 0x000fe20000011425 */
[----:B------:R-:W-:Y:S01]  /*1100*/  VIADD R31, R210, 0x1c0 ;  /* 0x000001c0d21f7836 */ /* 0x000fe20000000000 */
[----:B------:R-:W-:Y:S01]  /*1110*/  SHF.R.S32.HI R33, RZ, 0x1f, R32 ;  /* 0x0000001fff217819 */ /* 0x000fe20000011420 */
[----:B------:R-:W-:Y:S01]  /*1120*/  IMAD.IADD R3, R7, 0x1, -R0 ;  /* 0x0000000107037824 */ /* 0x000fe200078e0a00 */
[----:B------:R-:W-:Y:S01]  /*1130*/  SHF.R.S32.HI R0, RZ, 0x1f, R225 ;  /* 0x0000001fff007819 */ /* 0x000fe200000114e1 */
[----:B------:R-:W-:Y:S01]  /*1140*/  IMAD.SHL.U32 R5, R5, 0x40, RZ ;  /* 0x0000004005057824 */ /* 0x000fe200078e00ff */
[----:B------:R-:W-:Y:S01]  /*1150*/  SHF.R.S32.HI R7, RZ, 0x1f, R224 ;  /* 0x0000001fff077819 */ /* 0x000fe200000114e0 */
[C---:B------:R-:W-:Y:S01]  /*1160*/  VIADD R30, R16.reuse, 0x1c0 ;  /* 0x000001c0101e7836 */ /* 0x040fe20000000000 */
[----:B------:R-:W-:Y:S01]  /*1170*/  SHF.R.S32.HI R37, RZ, 0x1f, R209 ;  /* 0x0000001fff257819 */ /* 0x000fe200000114d1 */
[C---:B------:R-:W-:Y:S01]  /*1180*/  VIADD R28, R16.reuse, 0x1e0 ;  /* 0x000001e0101c7836 */ /* 0x040fe20000000000 */
[----:B------:R-:W-:Y:S01]  /*1190*/  SHF.R.S32.HI R32, RZ, 0x1f, R31 ;  /* 0x0000001fff207819 */ /* 0x000fe2000001141f */
[C---:B------:R-:W-:Y:S01]  /*11a0*/  VIADD R222, R16.reuse, 0xa0 ;  /* 0x000000a010de7836 */ /* 0x040fe20000000000 */
[----:B------:R-:W-:Y:S01]  /*11b0*/  SHF.R.U32.HI R24, RZ, 0x3, R4 ;  /* 0x00000003ff187819 */ /* 0x000fe20000011604 */
[C---:B------:R-:W-:Y:S01]  /*11c0*/  VIADD R221, R16.reuse, 0xc0 ;  /* 0x000000c010dd7836 */ /* 0x040fe20000000000 */
[----:B------:R-:W-:Y:S01]  /*11d0*/  SHF.L.U64.HI R31, R225, 0x1, R0 ;  /* 0x00000001e11f7819 */ /* 0x000fe20000010200 */
[----:B------:R-:W-:Y:S01]  /*11e0*/  STL [R1+0x8], R30 ;  /* 0x0000081e01007387 */ /* 0x000fe20000100800 */
[----:B------:R-:W-:Y:S01]  /*11f0*/  SHF.R.S32.HI R4, RZ, 0x1f, R223 ;  /* 0x0000001fff047819 */ /* 0x000fe200000114df */
[----:B------:R-:W-:Y:S01]  /*1200*/  VIADD R220, R16, 0xe0 ;  /* 0x000000e010dc7836 */ /* 0x000fe20000000000 */
[----:B------:R-:W-:Y:S01]  /*1210*/  LOP3.LUT R5, R5, 0xfffffe00, RZ, 0xc0, !PT ;  /* 0xfffffe0005057812 */ /* 0x000fe200078ec0ff */
[----:B------:R-:W-:Y:S01]  /*1220*/  STL [R1+0x4], R28 ;  /* 0x0000041c01007387 */ /* 0x000fe20000100800 */
[----:B------:R-:W-:Y:S01]  /*1230*/  SHF.L.U64.HI R0, R224, 0x1, R7 ;  /* 0x00000001e0007819 */ /* 0x000fe20000010207 */
[C---:B------:R-:W-:Y:S01]  /*1240*/  VIADD R219, R16.reuse, 0x100 ;  /* 0x0000010010db7836 */ /* 0x040fe20000000000 */
[----:B------:R-:W-:Y:S01]  /*1250*/  SHF.R.S32.HI R11, RZ, 0x1f, R222 ;  /* 0x0000001fff0b7819 */ /* 0x000fe200000114de */
[----:B------:R-:W-:Y:S01]  /*1260*/  STL [R1+0x64], R37 ;  /* 0x0000642501007387 */ /* 0x000fe20000100800 */
[----:B------:R-:W-:Y:S01]  /*1270*/  SHF.L.U64.HI R4, R223, 0x1, R4 ;  /* 0x00000001df047819 */ /* 0x000fe20000010204 */
[C---:B------:R-:W-:Y:S01]  /*1280*/  VIADD R218, R16.reuse, 0x120 ;  /* 0x0000012010da7836 */ /* 0x040fe20000000000 */
[----:B------:R-:W-:Y:S01]  /*1290*/  SHF.R.S32.HI R8, RZ, 0x1f, R221 ;  /* 0x0000001fff087819 */ /* 0x000fe200000114dd */
[----:B------:R-:W-:Y:S01]  /*12a0*/  STL [R1+0x14], R31 ;  /* 0x0000141f01007387 */ /* 0x000fe20000100800 */
[----:B------:R-:W-:Y:S01]  /*12b0*/  SHF.R.S32.HI R13, RZ, 0x1f, R220 ;  /* 0x0000001fff0d7819 */ /* 0x000fe200000114dc */
[C---:B------:R-:W-:Y:S01]  /*12c0*/  VIADD R217, R16.reuse, 0x140 ;  /* 0x0000014010d97836 */ /* 0x040fe20000000000 */
[----:B------:R-:W-:Y:S01]  /*12d0*/  SHF.R.S32.HI R10, RZ, 0x1f, R219 ;  /* 0x0000001fff0a7819 */ /* 0x000fe200000114db */
[----:B------:R-:W-:Y:S01]  /*12e0*/  STL [R1+0x70], R5 ;  /* 0x0000700501007387 */ /* 0x000fe20000100800 */
[C---:B------:R-:W-:Y:S01]  /*12f0*/  VIADD R216, R16.reuse, 0x160 ;  /* 0x0000016010d87836 */ /* 0x040fe20000000000 */
[----:B------:R-:W-:Y:S01]  /*1300*/  SHF.R.S32.HI R15, RZ, 0x1f, R218 ;  /* 0x0000001fff0f7819 */ /* 0x000fe200000114da */
[----:B------:R-:W-:Y:S01]  /*1310*/  VIADD R215, R16, 0x180 ;  /* 0x0000018010d77836 */ /* 0x000fe20000000000 */
[----:B------:R0:W-:Y:S01]  /*1320*/  STL [R1+0x18], R0 ;  /* 0x0000180001007387 */ /* 0x0001e20000100800 */
[----:B------:R-:W-:Y:S01]  /*1330*/  SHF.L.U64.HI R7, R220, 0x1, R13 ;  /* 0x00000001dc077819 */ /* 0x000fe2000001020d */
[C---:B------:R-:W-:Y:S01]  /*1340*/  VIADD R214, R16.reuse, 0x1a0 ;  /* 0x000001a010d67836 */ /* 0x040fe20000000000 */
[----:B------:R-:W-:Y:S01]  /*1350*/  SHF.R.S32.HI R12, RZ, 0x1f, R217 ;  /* 0x0000001fff0c7819 */ /* 0x000fe200000114d9 */
[----:B------:R1:W-:Y:S01]  /*1360*/  STL [R1+0x1c], R4 ;  /* 0x00001c0401007387 */ /* 0x0003e20000100800 */
[----:B------:R-:W-:Y:S01]  /*1370*/  SHF.R.S32.HI R21, RZ, 0x1f, R216 ;  /* 0x0000001fff157819 */ /* 0x000fe200000114d8 */
[----:B------:R-:W-:Y:S01]  /*1380*/  VIADD R184, R16, 0x20 ;  /* 0x0000002010b87836 */ /* 0x000fe20000000000 */
[----:B------:R-:W-:-:S02]  /*1390*/  SHF.R.S32.HI R14, RZ, 0x1f, R215 ;  /* 0x0000001fff0e7819 */ /* 0x000fc400000114d7 */
[----:B------:R-:W-:Y:S02]  /*13a0*/  SHF.R.S32.HI R29, RZ, 0x1f, R214 ;  /* 0x0000001fff1d7819 */ /* 0x000fe400000114d6 */
[----:B0-----:R-:W-:Y:S02]  /*13b0*/  SHF.L.U64.HI R0, R222, 0x1, R11 ;  /* 0x00000001de007819 */ /* 0x001fe4000001020b */
[----:B------:R-:W-:Y:S02]  /*13c0*/  SHF.R.S32.HI R20, RZ, 0x1f, R30 ;  /* 0x0000001fff147819 */ /* 0x000fe4000001141e */
[----:B-1----:R-:W-:Y:S01]  /*13d0*/  SHF.L.U64.HI R4, R221, 0x1, R8 ;  /* 0x00000001dd047819 */ /* 0x002fe20000010208 */
[----:B------:R0:W-:Y:S01]  /*13e0*/  STL [R1+0x20], R0 ;  /* 0x0000200001007387 */ /* 0x0001e20000100800 */
[----:B------:R-:W-:Y:S02]  /*13f0*/  SHF.R.S32.HI R22, RZ, 0x1f, R28 ;  /* 0x0000001fff167819 */ /* 0x000fe4000001141c */
[----:B------:R-:W-:Y:S01]  /*1400*/  LOP3.LUT R5, R5, R2, R24, 0xf6, !PT ;  /* 0x0000000205057212 */ /* 0x000fe200078ef618 */
[----:B------:R1:W-:Y:S01]  /*1410*/  STL [R1+0x24], R4 ;  /* 0x0000240401007387 */ /* 0x0003e20000100800 */
[----:B------:R-:W-:Y:S01]  /*1420*/  IMAD R2, R3, 0x8, R194 ;  /* 0x0000000803027824 */ /* 0x000fe200078e02c2 */
[----:B------:R-:W-:-:S02]  /*1430*/  SHF.R.S32.HI R195, RZ, 0x1f, R184 ;  /* 0x0000001fffc37819 */ /* 0x000fc400000114b8 */
[----:B------:R3:W-:Y:S01]  /*1440*/  STL [R1+0x28], R7 ;  /* 0x0000280701007387 */ /* 0x0007e20000100800 */
[----:B0-----:R-:W-:Y:S02]  /*1450*/  SHF.L.U64.HI R0, R219, 0x1, R10 ;  /* 0x00000001db007819 */ /* 0x001fe4000001020a */
[----:B-1----:R-:W-:-:S03]  /*1460*/  SHF.L.U64.HI R4, R218, 0x1, R15 ;  /* 0x00000001da047819 */ /* 0x002fc6000001020f */
[----:B------:R0:W-:Y:S01]  /*1470*/  STL [R1+0x2c], R0 ;  /* 0x00002c0001007387 */ /* 0x0001e20000100800 */
[----:B---3--:R-:W-:-:S03]  /*1480*/  SHF.L.U64.HI R7, R217, 0x1, R12 ;  /* 0x00000001d9077819 */ /* 0x008fc6000001020c */
[----:B------:R1:W-:Y:S04]  /*1490*/  STL [R1+0x30], R4 ;  /* 0x0000300401007387 */ /* 0x0003e80000100800 */
[----:B------:R3:W-:Y:S01]  /*14a0*/  STL [R1+0x34], R7 ;  /* 0x0000340701007387 */ /* 0x0007e20000100800 */
[----:B0-----:R-:W-:Y:S02]  /*14b0*/  SHF.L.U64.HI R0, R216, 0x1, R21 ;  /* 0x00000001d8007819 */ /* 0x001fe40000010215 */
[----:B-1----:R-:W-:-:S03]  /*14c0*/  SHF.L.U64.HI R4, R215, 0x1, R14 ;  /* 0x00000001d7047819 */ /* 0x002fc6000001020e */
[----:B------:R0:W-:Y:S01]  /*14d0*/  STL [R1+0x38], R0 ;  /* 0x0000380001007387 */ /* 0x0001e20000100800 */
[----:B---3--:R-:W-:-:S03]  /*14e0*/  SHF.L.U64.HI R7, R30, 0x1, R20 ;  /* 0x000000011e077819 */ /* 0x008fc60000010214 */
[----:B------:R1:W-:Y:S01]  /*14f0*/  STL [R1+0x3c], R4 ;  /* 0x00003c0401007387 */ /* 0x0003e20000100800 */
[----:B0-----:R-:W-:Y:S02]  /*1500*/  SHF.L.U64.HI R0, R214, 0x1, R29 ;  /* 0x00000001d6007819 */ /* 0x001fe4000001021d */
[----:B-1----:R-:W-:-:S03]  /*1510*/  SHF.L.U64.HI R4, R28, 0x1, R22 ;  /* 0x000000011c047819 */ /* 0x002fc60000010216 */
[----:B------:R0:W-:Y:S04]  /*1520*/  STL [R1+0x40], R0 ;  /* 0x0000400001007387 */ /* 0x0001e80000100800 */
[----:B------:R-:W-:Y:S04]  /*1530*/  STL [R1+0x44], R7 ;  /* 0x0000440701007387 */ /* 0x000fe80000100800 */
[----:B------:R1:W-:Y:S01]  /*1540*/  STL [R1+0x48], R4 ;  /* 0x0000480401007387 */ /* 0x0003e20000100800 */
[----:B0-----:R-:W-:-:S04]  /*1550*/  VIADD R0, R227, 0x36400 ;  /* 0x00036400e3007836 */ /* 0x001fc80000000000 */
[C---:B------:R-:W-:Y:S02]  /*1560*/  @P1 VIADD R228, R0.reuse, 0xffffffe0 ;  /* 0xffffffe000e41836 */ /* 0x040fe40000000000 */
[----:B------:R-:W-:Y:S02]  /*1570*/  IMAD.IADD R0, R0, 0x1, R229 ;  /* 0x0000000100007824 */ /* 0x000fe400078e02e5 */
[----:B-1----:R-:W-:Y:S02]  /*1580*/  IMAD R4, R5, 0x2, R18 ;  /* 0x0000000205047824 */ /* 0x002fe400078e0212 */
[----:B------:R-:W-:-:S03]  /*1590*/  IMAD.IADD R229, R229, 0x1, R228 ;  /* 0x00000001e5e57824 */ /* 0x000fc600078e02e4 */
[----:B------:R0:W-:Y:S04]  /*15a0*/  STL [R1+0x68], R4 ;  /* 0x0000680401007387 */ /* 0x0001e80000100800 */
[----:B------:R0:W-:Y:S04]  /*15b0*/  STL [R1+0x10], R2 ;  /* 0x0000100201007387 */ /* 0x0001e80000100800 */
[----:B------:R0:W-:Y:S01]  /*15c0*/  STL [R1], R0 ;  /* 0x0000000001007387 */ /* 0x0001e20000100800 */
[----:B--2---:R-:W-:Y:S01]  /*15d0*/  LOP3.LUT R186, R19, 0x1, RZ, 0xfc, !PT ;  /* 0x0000000113ba7812 */ /* 0x004fe200078efcff */
[----:B0-----:R-:W-:-:S07]  /*15e0*/  IMAD.MOV.U32 R19, RZ, RZ, RZ ;  /* 0x000000ffff137224 */ /* 0x001fce00078e00ff */
.L_x_5345:
        /* <DEDUP_REMOVED lines=8> */
[----:B------:R-:W-:Y:S01]  /*1670*/  ISETP.NE.U32.AND P1, PT, RZ, UR8, PT ;  /* 0x00000008ff007c0c */ /* 0x000fe2000bf25070 */
[----:B-1----:R-:W-:Y:S01]  /*1680*/  IMAD.MOV.U32 R29, RZ, RZ, RZ ;  /* 0x000000ffff1d7224 */ /* 0x002fe200078e00ff */
[----:B------:R-:W-:Y:S02]  /*1690*/  ISETP.NE.AND.EX P2, PT, RZ, UR5, PT, P2 ;  /* 0x00000005ff007c0c */ /* 0x000fe4000bf45320 */
[----:B------:R-:W-:Y:S02]  /*16a0*/  ISETP.NE.AND.EX P1, PT, RZ, UR9, PT, P1 ;  /* 0x00000009ff007c0c */ /* 0x000fe4000bf25310 */
[----:B------:R-:W-:-:S04]  /*16b0*/  ISETP.NE.U32.AND P0, PT, RZ, UR6, PT ;  /* 0x00000006ff007c0c */ /* 0x000fc8000bf05070 */
[----:B------:R-:W-:Y:S02]  /*16c0*/  ISETP.NE.AND.EX P0, PT, RZ, UR7, PT, P0 ;  /* 0x00000007ff007c0c */ /* 0x000fe4000bf05300 */
[----:B--2---:R-:W-:Y:S01]  /*16d0*/  SHF.R.S32.HI R4, RZ, 0x1f, R0 ;  /* 0x0000001fff047819 */ /* 0x004fe20000011400 */
[C---:B------:R-:W-:Y:S02]  /*16e0*/  IMAD.SHL.U32 R31, R0.reuse, 0x4, RZ ;  /* 0x00000004001f7824 */ /* 0x040fe400078e00ff */
[C---:B------:R-:W-:Y:S01]  /*16f0*/  @P2 LEA R2, P3, R0.reuse, UR4, 0x2 ;  /* 0x0000000400022c11 */ /* 0x040fe2000f8610ff */
[----:B------:R-:W-:Y:S01]  /*1700*/  STL [R1+0x58], R0 ;  /* 0x0000580001007387 */ /* 0x000fe20000100800 */
[C-C-:B------:R-:W-:Y:S02]  /*1710*/  SHF.L.U64.HI R30, R0.reuse, 0x2, R4.reuse ;  /* 0x00000002001e7819 */ /* 0x140fe40000010204 */
[----:B------:R-:W-:Y:S01]  /*1720*/  @P2 LEA.HI.X R3, R0, UR5, R4, 0x2, P3 ;  /* 0x0000000500032c11 */ /* 0x000fe200098f1404 */
[----:B------:R0:W-:Y:S01]  /*1730*/  STL [R1+0x60], R4 ;  /* 0x0000600401007387 */ /* 0x0001e20000100800 */
[----:B------:R-:W-:Y:S01]  /*1740*/  IADD3 R6, P4, R31, UR6, RZ ;  /* 0x000000061f067c10 */ /* 0x000fe2000ff9e0ff */
[----:B------:R-:W-:-:S02]  /*1750*/  ULDC UR4, c[0x0][0x288] ;  /* 0x0000a20000047ab9 */ /* 0x000fc40000000800 */
[----:B------:R1:W5:Y:S01]  /*1760*/  @P2 LDG.E R9, desc[UR40][R2.64] ;  /* 0x0000002802092981 */ /* 0x000362000c1e1900 */
[----:B------:R-:W-:Y:S01]  /*1770*/  MOV R208, UR4 ;  /* 0x0000000400d07c02 */ /* 0x000fe20008000f00 */
[----:B------:R-:W-:Y:S01]  /*1780*/  ULDC.64 UR4, c[0x0][0x418] ;  /* 0x0001060000047ab9 */ /* 0x000fe20000000a00 */
[----:B------:R-:W-:Y:S01]  /*1790*/  IADD3.X R7, R30, UR7, RZ, P4, !PT ;  /* 0x000000071e077c10 */ /* 0x000fe2000a7fe4ff */
[----:B------:R1:W-:Y:S01]  /*17a0*/  STL [R1+0x50], R31 ;  /* 0x0000501f01007387 */ /* 0x0003e20000100800 */
[----:B0-----:R-:W-:-:S03]  /*17b0*/  @P1 IADD3 R4, P2, R31, UR8, RZ ;  /* 0x000000081f041c10 */ /* 0x001fc6000ff5e0ff */
[----:B------:R1:W5:Y:S01]  /*17c0*/  @P0 LDG.E R29, desc[UR40][R6.64] ;  /* 0x00000028061d0981 */ /* 0x000362000c1e1900 */
[----:B---3--:R-:W-:Y:S01]  /*17d0*/  @P1 IADD3.X R5, R30, UR9, RZ, P2, !PT ;  /* 0x000000091e051c10 */ /* 0x008fe200097fe4ff */
[----:B------:R-:W-:Y:S02]  /*17e0*/  UISETP.NE.U32.AND UP0, UPT, UR4, URZ, UPT ;  /* 0x0000003f0400728c */ /* 0x000fe4000bf05070 */
[----:B------:R1:W-:Y:S01]  /*17f0*/  STL [R1+0x54], R30 ;  /* 0x0000541e01007387 */ /* 0x0003e20000100800 */
[----:B------:R-:W-:Y:S01]  /*1800*/  ULDC.64 UR8, c[0x0][0xb18] ;  /* 0x0002c60000087ab9 */ /* 0x000fe20000000a00 */
[----:B------:R-:W-:Y:S02]  /*1810*/  ULDC UR4, c[0x0][0x424] ;  /* 0x0001090000047ab9 */ /* 0x000fe40000000800 */
[----:B------:R1:W5:Y:S04]  /*1820*/  @P1 LDG.E R208, desc[UR40][R4.64] ;  /* 0x0000002804d01981 */ /* 0x000368000c1e1900 */
[----:B------:R1:W-:Y:S01]  /*1830*/  STL [R1+0x4c], R26 ;  /* 0x00004c1a01007387 */ /* 0x0003e20000100800 */
[----:B------:R-:W-:Y:S01]  /*1840*/  UISETP.NE.AND.EX UP0, UPT, UR5, URZ, UPT, UP0 ;  /* 0x0000003f0500728c */ /* 0x000fe2000bf05300 */
[----:B------:R-:W-:-:S02]  /*1850*/  ISETP.NE.U32.AND P2, PT, RZ, UR8, PT ;  /* 0x00000008ff007c0c */ /* 0x000fc4000bf45070 */
[----:B------:R-:W-:Y:S01]  /*1860*/  ULDC UR5, c[0x0][0x2f0] ;  /* 0x0000bc0000057ab9 */ /* 0x000fe20000000800 */
[----:B------:R-:W-:Y:S01]  /*1870*/  USEL UR4, UR4, 0x1, UP0 ;  /* 0x0000000104047887 */ /* 0x000fe20008000000 */
[----:B------:R-:W-:-:S03]  /*1880*/  ISETP.NE.AND.EX P2, PT, RZ, UR9, PT, P2 ;  /* 0x00000009ff007c0c */ /* 0x000fc6000bf45320 */
[----:B------:R-:W-:-:S03]  /*1890*/  UIMAD UR4, UR4, UR5, URZ ;  /* 0x00000005040472a4 */ /* 0x000fc6000f8e023f */
[----:B------:R-:W-:Y:S01]  /*18a0*/  ULDC UR5, c[0x0][0x348] ;  /* 0x0000d20000057ab9 */ /* 0x000fe20000000800 */
[----:B------:R-:W-:Y:S01]  /*18b0*/  IMAD.MOV.U32 R36, RZ, RZ, R0 ;  /* 0x000000ffff247224 */ /* 0x000fe200078e0000 */
[----:B-1----:R-:W-:Y:S07]  /*18c0*/  @P1 BRA `(.L_x_5207) ;  /* 0x0000000000241947 */ /* 0x002fee0003800000 */
        /* <DEDUP_REMOVED lines=9> */
.L_x_5207:
[----:B------:R-:W-:Y:S02]  /*1960*/  IMAD.U32 R27, RZ, RZ, UR5 ;  /* 0x00000005ff1b7e24 */ /* 0x000fe4000f8e00ff */
[----:B------:R-:W-:Y:S01]  /*1970*/  IMAD.U32 R28, RZ, RZ, UR4 ;  /* 0x00000004ff1c7e24 */ /* 0x000fe2000f8e00ff */
[----:B------:R-:W-:Y:S06]  /*1980*/  @!P2 BRA `(.L_x_5208) ;  /* 0x000000000010a947 */ /* 0x000fec0003800000 */
[----:B------:R-:W-:-:S04]  /*1990*/  IADD3 R2, P0, R31, UR8, RZ ;  /* 0x000000081f027c10 */ /* 0x000fc8000ff1e0ff */
[----:B------:R-:W-:-:S05]  /*19a0*/  IADD3.X R3, R30, UR9, RZ, P0, !PT ;  /* 0x000000091e037c10 */ /* 0x000fca00087fe4ff */
[----:B------:R0:W5:Y:S01]  /*19b0*/  LDG.E R28, desc[UR40][R2.64] ;  /* 0x00000028021c7981 */ /* 0x000162000c1e1900 */
[----:B------:R-:W-:Y:S05]  /*19c0*/  BRA `(.L_x_5209) ;  /* 0x0000000000107947 */ /* 0x000fea0003800000 */
.L_x_5208:
[----:B------:R-:W-:Y:S05]  /*19d0*/  @!P0 BRA `(.L_x_5209) ;  /* 0x00000000000c8947 */ /* 0x000fea0003800000 */
[----:B------:R-:W2:Y:S04]  /*19e0*/  LDG.E R3, desc[UR40][R6.64] ;  /* 0x0000002806037981 */ /* 0x000ea8000c1e1900 */
[----:B------:R-:W2:Y:S02]  /*19f0*/  LDG.E R28, desc[UR40][R6.64+0x4] ;  /* 0x00000428061c7981 */ /* 0x000ea4000c1e1900 */
[----:B--2---:R-:W-:-:S07]  /*1a00*/  IMAD.IADD R28, R28, 0x1, -R3 ;  /* 0x000000011c1c7824 */ /* 0x004fce00078e0a03 */
.L_x_5209:
        /* <DEDUP_REMOVED lines=23> */
[----:B--2---:R-:W-:-:S02]  /*1b80*/  @P0 IMAD.IADD R27, R7, 0x1, -R0 ;  /* 0x00000001071b0824 */ /* 0x004fc400078e0a00 */
        /* <DEDUP_REMOVED lines=8> */
[----:B---3--:R-:W-:Y:S02]  /*1c10*/  SHF.R.S32.HI R5, RZ, 0x1f, R2 ;  /* 0x0000001fff057819 */ /* 0x008fe40000011402 */
        /* <DEDUP_REMOVED lines=36> */
.L_x_5212:
[----:B------:R-:W-:Y:S05]  /*1e60*/  BSYNC B6 ;  /* 0x0000000000067941 */ /* 0x000fea0003800000 */
.L_x_5211:
        /* <DEDUP_REMOVED lines=19> */
[----:B-1---5:R-:W-:Y:S05]  /*1fa0*/  CALL.ABS.NOINC R2 ;  /* 0x0000000002007343 */ /* 0x022fea0003c00000 */
.L_x_5214:
[----:B------:R-:W-:Y:S05]  /*1fb0*/  BSYNC B6 ;  /* 0x0000000000067941 */ /* 0x000fea0003800000 */
.L_x_5213:
        /* <DEDUP_REMOVED lines=14> */
[-C--:B------:R-:W-:Y:S01]  /*20a0*/  IMAD R0, R9, R4.reuse, RZ ;  /* 0x0000000409007224 */ /* 0x080fe200078e02ff */
[----:B------:R-:W-:Y:S01]  /*20b0*/  SHF.L.U64.HI R40, R4, 0x6, R5 ;  /* 0x0000000604287819 */ /* 0x000fe20000010205 */
[C---:B------:R-:W-:Y:S01]  /*20c0*/  IMAD.WIDE.U32 R6, R187.reuse, R4, R188 ;  /* 0x00000004bb067225 */ /* 0x040fe200078e00bc */
[----:B------:R-:W3:Y:S01]  /*20d0*/  S2R R30, SR_TID.X ;  /* 0x00000000001e7919 */ /* 0x000ee20000002100 */
[----:B------:R-:W-:Y:S01]  /*20e0*/  LOP3.LUT R42, R42, 0x1c0, RZ, 0xc0, !PT ;  /* 0x000001c02a2a7812 */ /* 0x000fe200078ec0ff */
[----:B------:R-:W-:Y:S01]  /*20f0*/  ULDC UR4, c[0x0][0x2f4] ;  /* 0x0000bd0000047ab9 */ /* 0x000fe20000000800 */
[----:B------:R-:W-:Y:S01]  /*2100*/  IMAD R11, R187, R5, R0 ;  /* 0x00000005bb0b7224 */ /* 0x000fe200078e0200 */
[----:B-1----:R-:W-:Y:S01]  /*2110*/  SHF.L.U64.HI R43, R44, 0x6, R45 ;  /* 0x000000062c2b7819 */ /* 0x002fe2000001022d */
[----:B------:R-:W-:Y:S01]  /*2120*/  IMAD R8, R9, R44, RZ ;  /* 0x0000002c09087224 */ /* 0x000fe200078e02ff */
[C---:B--2---:R-:W-:Y:S01]  /*2130*/  ISETP.GE.AND P3, PT, R16.reuse, R49, PT ;  /* 0x000000311000720c */ /* 0x044fe20003f66270 */
[----:B0-----:R-:W-:Y:S01]  /*2140*/  IMAD.IADD R3, R7, 0x1, R11 ;  /* 0x0000000107037824 */ /* 0x001fe200078e020b */
[----:B-----5:R-:W-:Y:S01]  /*2150*/  SHF.R.S32.HI R9, RZ, 0x1f, R24 ;  /* 0x0000001fff097819 */ /* 0x020fe20000011418 */
[----:B------:R-:W-:Y:S01]  /*2160*/  IMAD R13, R187, R45, R8 ;  /* 0x0000002dbb0d7224 */ /* 0x000fe200078e0208 */
[----:B------:R-:W-:Y:S01]  /*2170*/  SEL R7, R49, RZ, P3 ;  /* 0x000000ff31077207 */ /* 0x000fe20001800000 */
[----:B------:R-:W-:Y:S01]  /*2180*/  IMAD.MOV.U32 R2, RZ, RZ, R6 ;  /* 0x000000ffff027224 */ /* 0x000fe200078e0006 */
[----:B------:R-:W-:Y:S01]  /*2190*/  SHF.R.S32.HI R46, RZ, 0x1f, R26 ;  /* 0x0000001fff2e7819 */ /* 0x000fe2000001141a */
[----:B------:R-:W-:Y:S01]  /*21a0*/  IMAD R8, R9, R4, RZ ;  /* 0x0000000409087224 */ /* 0x000fe200078e02ff */
[----:B------:R-:W-:Y:S01]  /*21b0*/  ISETP.GE.AND P2, PT, R16, UR4, PT ;  /* 0x0000000410007c0c */ /* 0x000fe2000bf46270 */
[----:B------:R-:W-:Y:S01]  /*21c0*/  IMAD.IADD R21, R11, 0x1, R21 ;  /* 0x000000010b157824 */ /* 0x000fe200078e0215 */
[----:B------:R-:W-:Y:S01]  /*21d0*/  ISETP.GE.AND P1, PT, R184, UR4, PT ;  /* 0x00000004b8007c0c */ /* 0x000fe2000bf26270 */
[----:B------:R-:W-:-:S02]  /*21e0*/  IMAD R9, R9, R44, RZ ;  /* 0x0000002c09097224 */ /* 0x000fc400078e02ff */
[----:B------:R-:W-:Y:S01]  /*21f0*/  IMAD.IADD R7, R16, 0x1, R7 ;  /* 0x0000000110077824 */ /* 0x000fe200078e0207 */
[----:B---3--:R-:W-:Y:S01]  /*2200*/  SHF.R.U32.HI R12, RZ, 0x7, R12 ;  /* 0x00000007ff0c7819 */ /* 0x008fe2000001160c */
        /* <DEDUP_REMOVED lines=8> */
[----:B------:R-:W-:Y:S01]  /*2290*/  VIADD R30, R30, 0xffffff80 ;  /* 0xffffff801e1e7836 */ /* 0x000fe20000000000 */
[----:B------:R-:W-:Y:S01]  /*22a0*/  LOP3.LUT R56, R39, 0xfffffff8, RZ, 0xc0, !PT ;  /* 0xfffffff827387812 */ /* 0x000fe200078ec0ff */
[CC--:B------:R-:W-:Y:S01]  /*22b0*/  IMAD.WIDE.U32 R32, R187.reuse, R44.reuse, R188 ;  /* 0x0000002cbb207225 */ /* 0x0c0fe200078e00bc */
[----:B------:R-:W-:Y:S02]  /*22c0*/  LOP3.LUT R4, R4, R45, RZ, 0x3c, !PT ;  /* 0x0000002d04047212 */ /* 0x000fe400078e3cff */
[----:B------:R-:W-:Y:S01]  /*22d0*/  SHF.R.S32.HI R10, RZ, 0x1f, R30 ;  /* 0x0000001fff0a7819 */ /* 0x000fe2000001141e */
[----:B------:R-:W-:Y:S01]  /*22e0*/  IMAD.WIDE.U32 R34, R187, R44, R16 ;  /* 0x0000002cbb227225 */ /* 0x000fe200078e0010 */
[----:B------:R-:W-:-:S02]  /*22f0*/  SHF.R.S32.HI R59, RZ, 0x1f, R56 ;  /* 0x0000001fff3b7819 */ /* 0x000fc40000011438 */
[----:B------:R-:W-:Y:S01]  /*2300*/  LEA.HI R10, R10, R30, RZ, 0x2 ;  /* 0x0000001e0a0a7211 */ /* 0x000fe200078f10ff */
[----:B------:R-:W-:Y:S02]  /*2310*/  IMAD.IADD R33, R33, 0x1, R13 ;  /* 0x0000000121217824 */ /* 0x000fe400078e020d */
[----:B------:R-:W-:Y:S01]  /*2320*/  IMAD.IADD R35, R13, 0x1, R35 ;  /* 0x000000010d237824 */ /* 0x000fe200078e0223 */
[----:B------:R-:W-:Y:S01]  /*2330*/  LOP3.LUT R10, R10, 0xfffffffc, RZ, 0xc0, !PT ;  /* 0xfffffffc0a0a7812 */ /* 0x000fe200078ec0ff */
[C---:B------:R-:W-:Y:S02]  /*2340*/  IMAD R7, R24.reuse, R5, R8 ;  /* 0x0000000518077224 */ /* 0x040fe400078e0208 */
[----:B------:R-:W-:-:S04]  /*2350*/  IMAD.WIDE.U32 R32, R24, R44, R32 ;  /* 0x0000002c18207225 */ /* 0x000fc800078e0020 */
[----:B------:R-:W-:Y:S02]  /*2360*/  IMAD.IADD R10, R30, 0x1, -R10 ;  /* 0x000000011e0a7824 */ /* 0x000fe400078e0a0a */
[----:B------:R-:W0:Y:S01]  /*2370*/  S2R R30, SR_TID.X ;  /* 0x00000000001e7919 */ /* 0x000e220000002100 */
[----:B------:R-:W-:-:S04]  /*2380*/  IMAD.WIDE.U32 R34, R24, R44, R34 ;  /* 0x0000002c18227225 */ /* 0x000fc800078e0022 */
[----:B------:R-:W-:Y:S02]  /*2390*/  IMAD R48, R10, 0x40, R187 ;  /* 0x000000400a307824 */ /* 0x000fe400078e02bb */
[----:B------:R-:W-:Y:S02]  /*23a0*/  IMAD.IADD R0, R29, 0x1, R28 ;  /* 0x000000011d007824 */ /* 0x000fe400078e021c */
[----:B------:R-:W-:Y:S02]  /*23b0*/  IMAD.SHL.U32 R44, R44, 0x40, RZ ;  /* 0x000000402c2c7824 */ /* 0x000fe400078e00ff */
[----:B------:R-:W-:Y:S02]  /*23c0*/  VIADD R47, R12, 0x8 ;  /* 0x000000080c2f7836 */ /* 0x000fe40000000000 */
[----:B------:R-:W-:Y:S02]  /*23d0*/  IMAD.SHL.U32 R49, R49, 0x2, RZ ;  /* 0x0000000231317824 */ /* 0x000fe400078e00ff */
[----:B------:R-:W-:-:S02]  /*23e0*/  IMAD.IADD R51, R3, 0x1, R7 ;  /* 0x0000000103337824 */ /* 0x000fc400078e0207 */
[----:B------:R-:W-:Y:S02]  /*23f0*/  IMAD.IADD R52, R7, 0x1, R21 ;  /* 0x0000000107347824 */ /* 0x000fe400078e0215 */
[----:B------:R-:W-:Y:S02]  /*2400*/  IMAD.IADD R53, R33, 0x1, R9 ;  /* 0x0000000121357824 */ /* 0x000fe400078e0209 */
[----:B------:R-:W-:Y:S02]  /*2410*/  IMAD.IADD R57, R9, 0x1, R35 ;  /* 0x0000000109397824 */ /* 0x000fe400078e0223 */
[----:B0-----:R-:W-:-:S05]  /*2420*/  VIADD R30, R30, 0xffffff80 ;  /* 0xffffff801e1e7836 */ /* 0x001fca0000000000 */
[----:B------:R-:W-:-:S04]  /*2430*/  SHF.R.S32.HI R10, RZ, 0x1f, R30 ;  /* 0x0000001fff0a7819 */ /* 0x000fc8000001141e */
[----:B------:R-:W-:-:S04]  /*2440*/  LEA.HI R10, R10, R30, RZ, 0x5 ;  /* 0x0000001e0a0a7211 */ /* 0x000fc800078f28ff */
[----:B------:R-:W-:-:S05]  /*2450*/  SHF.R.S32.HI R10, RZ, 0x5, R10 ;  /* 0x00000005ff0a7819 */ /* 0x000fca000001140a */
[----:B------:R-:W-:Y:S01]  /*2460*/  IMAD R50, R10, 0x200, R4 ;  /* 0x000002000a327824 */ /* 0x000fe200078e0204 */
[----:B------:R-:W-:-:S04]  /*2470*/  LOP3.LUT R4, R42, 0x38, R39, 0xf8, !PT ;  /* 0x000000382a047812 */ /* 0x000fc800078ef827 */
[----:B------:R-:W-:-:S05]  /*2480*/  LOP3.LUT R4, R4, R45, RZ, 0x3c, !PT ;  /* 0x0000002d04047212 */ /* 0x000fca00078e3cff */
[----:B------:R-:W-:Y:S01]  /*2490*/  IMAD R60, R10, 0x200, R4 ;  /* 0x000002000a3c7824 */ /* 0x000fe200078e0204 */
[----:B----4-:R-:W-:-:S07]  /*24a0*/  SHF.R.S32.HI R58, RZ, 0x1f, R36 ;  /* 0x0000001fff3a7819 */ /* 0x010fce0000011424 */
.L_x_5247:
        /* <DEDUP_REMOVED lines=11> */
[----:B--2---:R-:W2:Y:S08]  /*2560*/  @!P0 LDC.64 R4, c[0x0][0x418] ;  /* 0x00010600ff048b82 */ /* 0x004eb00000000a00 */
        /* <DEDUP_REMOVED lines=46> */
[----:B------:R-:W-:-:S03]  /*2850*/  IMAD R9, R11, R41, R8 ;  /* 0x000000290b097224 */ /* 0x000fc600078e0208 */
[----:B------:R-:W-:Y:S01]  /*2860*/  LEA.HI.X R67, R6, UR5, R67, 0x1, P5 ;  /* 0x0000000506437c11 */ /* 0x000fe2000a8f0c43 */
        /* <DEDUP_REMOVED lines=33> */
.L_x_5219:
[----:B------:R-:W-:Y:S05]  /*2a80*/  BSYNC B1 ;  /* 0x0000000000017941 */ /* 0x000fea0003800000 */
.L_x_5218:
        /* <DEDUP_REMOVED lines=15> */
.L_x_5220:
[----:B------:R-:W-:Y:S01]  /*2b80*/  IMAD R61, R185, 0x8, R18 ;  /* 0x00000008b93d7824 */ /* 0x000fe200078e0212 */
[----:B------:R-:W-:Y:S01]  /*2b90*/  SHF.L.U32 R70, R191, 0x1f, RZ ;  /* 0x0000001fbf467819 */ /* 0x000fe200000006ff */
[----:B------:R-:W-:Y:S03]  /*2ba0*/  BSSY B1, `(.L_x_5221) ;  /* 0x0000003000017945 */ /* 0x000fe60003800000 */
[----:B------:R-:W0:Y:S02]  /*2bb0*/  SYNCS.PHASECHK.TRANS64.TRYWAIT P6, [R61+URZ+0x38890], R70 ;  /* 0x038890463d0075a7 */ /* 0x000e2400080c017f */
[----:B0-----:R-:W-:Y:S05]  /*2bc0*/  @!P6 BRA `(.L_x_5222) ;  /* 0x000001d4002ce947 */ /* 0x001fea0003800000 */
.L_x_5480:
[----:B------:R-:W-:Y:S05]  /*2bd0*/  BSYNC B1 ;  /* 0x0000000000017941 */ /* 0x000fea0003800000 */
.L_x_5221:
[----:B------:R-:W-:-:S03]  /*2be0*/  UMOV UR4, 0xffffffff ;  /* 0xffffffff00047882 */ /* 0x000fc60000000000 */
[----:B------:R-:W-:Y:S05]  /*2bf0*/  BRA.DIV UR4, `(.L_x_5223) ;  /* 0x000001d604347947 */ /* 0x000fea000b800000 */
[----:B------:R-:W1:Y:S04]  /*2c00*/  SHFL.IDX PT, R67, R67, RZ, 0x1c1f ;  /* 0x001c1fff43437589 */ /* 0x000e6800000e0000 */
[----:B------:R2:W3:Y:S02]  /*2c10*/  SHFL.IDX PT, R14, R68, RZ, 0x1c1f ;  /* 0x001c1fff440e7589 */ /* 0x0004e400000e0000 */
.L_x_5484:
        /* <DEDUP_REMOVED lines=50> */
.L_x_5228:
[----:B------:R-:W-:Y:S05]  /*2f40*/  BSYNC B2 ;  /* 0x0000000000027941 */ /* 0x000fea0003800000 */
.L_x_5227:
[----:B0-----:R4:W-:Y:S02]  /*2f50*/  ST.E.128 desc[UR40][R10.64], R4 ;  /* 0x000000040a007985 */ /* 0x0019e4000c101d28 */
.L_x_5226:
[----:B------:R-:W-:Y:S05]  /*2f60*/  BSYNC B1 ;  /* 0x0000000000017941 */ /* 0x000fea0003800000 */
.L_x_5225:
        /* <DEDUP_REMOVED lines=53> */
.L_x_5230:
[----:B------:R-:W-:Y:S05]  /*32c0*/  BSYNC B1 ;  /* 0x0000000000017941 */ /* 0x000fea0003800000 */
.L_x_5229:
[----:B-1----:R1:W-:Y:S01]  /*32d0*/  ST.E.128 desc[UR40][R10.64], R4 ;  /* 0x000000040a007985 */ /* 0x0023e2000c101d28 */
[----:B------:R-:W-:Y:S05]  /*32e0*/  BRA `(.L_x_5224) ;  /* 0x0000000c00807947 */ /* 0x000fea0003800000 */
.L_x_5217:
        /* <DEDUP_REMOVED lines=41> */
.L_x_5231:
[----:B------:R-:W-:Y:S01]  /*3580*/  IMAD R61, R185, 0x8, R18 ;  /* 0x00000008b93d7824 */ /* 0x000fe200078e0212 */
[----:B------:R-:W-:Y:S01]  /*3590*/  SHF.L.U32 R70, R191, 0x1f, RZ ;  /* 0x0000001fbf467819 */ /* 0x000fe200000006ff */
[----:B------:R-:W-:Y:S03]  /*35a0*/  BSSY B1, `(.L_x_5232) ;  /* 0x0000003000017945 */ /* 0x000fe60003800000 */
[----:B------:R-:W0:Y:S02]  /*35b0*/  SYNCS.PHASECHK.TRANS64.TRYWAIT P6, [R61+URZ+0x38890], R70 ;  /* 0x038890463d0075a7 */ /* 0x000e2400080c017f */
[----:B0-----:R-:W-:Y:S05]  /*35c0*/  @!P6 BRA `(.L_x_5233) ;  /* 0x000001cc0008e947 */ /* 0x001fea0003800000 */
.L_x_5485:
[----:B------:R-:W-:Y:S05]  /*35d0*/  BSYNC B1 ;  /* 0x0000000000017941 */ /* 0x000fea0003800000 */
.L_x_5232:
[----:B------:R-:W-:-:S03]  /*35e0*/  UMOV UR4, 0xffffffff ;  /* 0xffffffff00047882 */ /* 0x000fc60000000000 */
[----:B------:R-:W-:Y:S05]  /*35f0*/  BRA.DIV UR4, `(.L_x_5234) ;  /* 0x000001ce04107947 */ /* 0x000fea000b800000 */
[----:B------:R-:W1:Y:S04]  /*3600*/  SHFL.IDX PT, R67, R67, RZ, 0x1c1f ;  /* 0x001c1fff43437589 */ /* 0x000e6800000e0000 */
[----:B------:R-:W2:Y:S02]  /*3610*/  SHFL.IDX PT, R68, R68, RZ, 0x1c1f ;  /* 0x001c1fff44447589 */ /* 0x000ea400000e0000 */
.L_x_5489:
        /* <DEDUP_REMOVED lines=16> */
[----:B------:R-:W-:-:S02]  /*3720*/  SHF.R.S32.HI R10, RZ, 0x5, R10 ;  /* 0x00000005ff0a7819 */ /* 0x000fc4000001140a */
[----:B------:R-:W-:Y:S01]  /*3730*/  IADD3 R9, R60, R69, RZ ;  /* 0x000000453c097210 */ /* 0x000fe20007ffe0ff */
[----:B------:R-:W-:-:S04]  /*3740*/  IMAD.SHL.U32 R71, R8, 0x8, RZ ;  /* 0x0000000808477824 */ /* 0x000fc800078e00ff */
[----:B------:R-:W-:Y:S01]  /*3750*/  IMAD R9, R9, 0x2, R18 ;  /* 0x0000000209097824 */ /* 0x000fe200078e0212 */
        /* <DEDUP_REMOVED lines=90> */
.L_x_5236:
[----:B------:R-:W-:Y:S05]  /*3d00*/  BSYNC B1 ;  /* 0x0000000000017941 */ /* 0x000fea0003800000 */
.L_x_5235:
        /* <DEDUP_REMOVED lines=8> */
.L_x_5216:
[----:B------:R-:W-:-:S13]  /*3d90*/  ISETP.NE.AND P5, PT, R186, 0x3, PT ;  /* 0x00000003ba00780c */ /* 0x000fda0003fa5270 */
[----:B------:R-:W-:Y:S05]  /*3da0*/  @!P5 BRA `(.L_x_5237) ;  /* 0x000000000004d947 */ /* 0x000fea0003800000 */
[----:B------:R-:W-:Y:S01]  /*3db0*/  BPT.TRAP 0x1 ;  /* 0x000000040000795c */ /* 0x000fe20000300000 */
.L_x_5237:
[----:B------:R-:W-:Y:S01]  /*3dc0*/  IMAD R61, R185, 0x8, R18 ;  /* 0x00000008b93d7824 */ /* 0x000fe200078e0212 */
[----:B------:R-:W-:Y:S01]  /*3dd0*/  SHF.L.U32 R70, R191, 0x1f, RZ ;  /* 0x0000001fbf467819 */ /* 0x000fe200000006ff */
[----:B------:R-:W-:Y:S01]  /*3de0*/  BSSY B1, `(.L_x_5238) ;  /* 0x0000004000017945 */ /* 0x000fe20003800000 */
[----:B------:R-:W-:Y:S02]  /*3df0*/  SHF.R.S32.HI R65, RZ, 0x1f, R63 ;  /* 0x0000001fff417819 */ /* 0x000fe4000001143f */
[----:B------:R-:W0:Y:S02]  /*3e00*/  SYNCS.PHASECHK.TRANS64.TRYWAIT P0, [R61+URZ+0x38890], R70 ;  /* 0x038890463d0075a7 */ /* 0x000e24000800017f */
[----:B0-----:R-:W-:Y:S05]  /*3e10*/  @!P0 BRA `(.L_x_5239) ;  /* 0x000001c400548947 */ /* 0x001fea0003800000 */
.L_x_5490:
[----:B------:R-:W-:Y:S05]  /*3e20*/  BSYNC B1 ;  /* 0x0000000000017941 */ /* 0x000fea0003800000 */
.L_x_5238:
        /* <DEDUP_REMOVED lines=26> */
.L_x_5494:
        /* <DEDUP_REMOVED lines=18> */
.L_x_5224:
[----:B------:R-:W-:Y:S05]  /*40f0*/  BSYNC B0 ;  /* 0x0000000000007941 */ /* 0x000fea0003800000 */
.L_x_5215:
        /* <DEDUP_REMOVED lines=17> */
.L_x_5242:
[----:B------:R-:W-:Y:S05]  /*4210*/  BSYNC B0 ;  /* 0x0000000000007941 */ /* 0x000fea0003800000 */
.L_x_5241:
[----:B------:R-:W3:Y:S01]  /*4220*/  SYNCS.PHASECHK.TRANS64.TRYWAIT P5, [R61+URZ+0x388b0], R70 ;  /* 0x0388b0463d0075a7 */ /* 0x000ee200080a017f */
[----:B------:R-:W-:Y:S04]  /*4230*/  BSSY B0, `(.L_x_5243) ;  /* 0x0000002000007945 */ /* 0x000fe80003800000 */
[----:B---3--:R-:W-:Y:S05]  /*4240*/  @!P5 BRA `(.L_x_5244) ;  /* 0x000001c000a0d947 */ /* 0x008fea0003800000 */
.L_x_5495:
[----:B------:R-:W-:Y:S05]  /*4250*/  BSYNC B0 ;  /* 0x0000000000007941 */ /* 0x000fea0003800000 */
.L_x_5243:
        /* <DEDUP_REMOVED lines=23> */
[----:B------:R-:W5:Y:S01]  /*43d0*/  LDL R31, [R1+0x14] ;  /* 0x00001400011f7983 */ /* 0x000f620000100800 */
[----:B------:R-:W-:-:S03]  /*43e0*/  ULDC UR4, c[0x0][0x320] ;  /* 0x0000c80000047ab9 */ /* 0x000fc60000000800 */
[----:B------:R-:W3:Y:S04]  /*43f0*/  LDL R12, [R1+0x18] ;  /* 0x00001800010c7983 */ /* 0x000ee80000100800 */
[----:B------:R-:W3:Y:S01]  /*4400*/  LDL R30, [R1+0x1c] ;  /* 0x00001c00011e7983 */ /* 0x000ee20000100800 */
[----:B------:R-:W-:Y:S01]  /*4410*/  ISETP.GE.AND P6, PT, R16, UR4, PT ;  /* 0x0000000410007c0c */ /* 0x000fe2000bfc6270 */
[----:B------:R-:W-:Y:S01]  /*4420*/  IMAD R9, R185, 0x8000, R50 ;  /* 0x00008000b9097824 */ /* 0x000fe200078e0232 */
[----:B------:R-:W-:Y:S01]  /*4430*/  LOP3.LUT P5, RZ, R192, 0x4, RZ, 0xc0, !PT ;  /* 0x00000004c0ff7812 */ /* 0x000fe200078ac0ff */
[----:B--2---:R-:W2:Y:S02]  /*4440*/  LDL R29, [R1+0x20] ;  /* 0x00002000011d7983 */ /* 0x004ea40000100800 */
[----:B------:R-:W-:-:S02]  /*4450*/  IMAD R10, R9, 0x2, R18 ;  /* 0x00000002090a7824 */ /* 0x000fc400078e0212 */
[----:B------:R-:W2:Y:S04]  /*4460*/  LDL R28, [R1+0x24] ;  /* 0x00002400011c7983 */ /* 0x000ea80000100800 */
[----:B------:R-:W2:Y:S01]  /*4470*/  LDL R14, [R1+0x28] ;  /* 0x00002800010e7983 */ /* 0x000ea20000100800 */
[----:B------:R-:W-:-:S03]  /*4480*/  VIADD R15, R9, 0x20 ;  /* 0x00000020090f7836 */ /* 0x000fc60000000000 */
[----:B------:R-:W0:Y:S01]  /*4490*/  @!P6 LDS.128 R4, [R10+0x400] ;  /* 0x000400000a04e984 */ /* 0x000e220000000c00 */
[----:B------:R-:W-:Y:S01]  /*44a0*/  @P5 VIADD R15, R9, 0xffffffe0 ;  /* 0xffffffe0090f5836 */ /* 0x000fe20000000000 */
[C---:B-1----:R-:W-:Y:S02]  /*44b0*/  @!P6 LEA R8, P5, R16.reuse, R13, 0x1 ;  /* 0x0000000d1008e211 */ /* 0x042fe400078a08ff */
[----:B------:R-:W2:Y:S01]  /*44c0*/  LDL R62, [R1+0x30] ;  /* 0x00003000013e7983 */ /* 0x000ea20000100800 */
[----:B------:R-:W-:Y:S01]  /*44d0*/  IMAD R15, R15, 0x2, R18 ;  /* 0x000000020f0f7824 */ /* 0x000fe200078e0212 */
[----:B----4-:R-:W-:Y:S02]  /*44e0*/  @!P6 LEA.HI.X R9, R16, R11, R17, 0x1, P5 ;  /* 0x0000000b1009e211 */ /* 0x010fe400028f0c11 */
[C---:B------:R-:W-:Y:S01]  /*44f0*/  ISETP.GE.AND P5, PT, R184.reuse, UR4, PT ;  /* 0x00000004b8007c0c */ /* 0x040fe2000bfa6270 */
[----:B------:R-:W4:Y:S04]  /*4500*/  LDL R55, [R1+0x34] ;  /* 0x0000340001377983 */ /* 0x000f280000100800 */
[----:B------:R-:W4:Y:S04]  /*4510*/  LDL R54, [R1+0x38] ;  /* 0x0000380001367983 */ /* 0x000f280000100800 */
[----:B0-----:R0:W-:Y:S04]  /*4520*/  @!P6 ST.E.128 desc[UR40][R8.64], R4 ;  /* 0x000000040800e985 */ /* 0x0011e8000c101d28 */
        /* <DEDUP_REMOVED lines=25> */
[----:B--2---:R-:W-:Y:S01]  /*46c0*/  @!P5 IMAD.X R9, R11, 0x1, R29, P6 ;  /* 0x000000010b09d824 */ /* 0x004fe200030e061d */
[C---:B------:R-:W-:Y:S01]  /*46d0*/  ISETP.GE.AND P6, PT, R221.reuse, UR4, PT ;  /* 0x00000004dd007c0c */ /* 0x040fe2000bfc6270 */
[----:B------:R-:W2:Y:S04]  /*46e0*/  LDL R29, [R1+0x8] ;  /* 0x00000800011d7983 */ /* 0x000ea80000100800 */
[----:B-1----:R0:W-:Y:S08]  /*46f0*/  @!P5 ST.E.128 desc[UR40][R8.64], R4 ;  /* 0x000000040800d985 */ /* 0x0021f0000c101d28 */
[----:B------:R-:W1:Y:S01]  /*4700*/  @!P6 LDS.128 R4, [R10+0x6400] ;  /* 0x006400000a04e984 */ /* 0x000e620000000c00 */
[----:B0-----:R-:W-:-:S05]  /*4710*/  @!P6 LEA R8, P5, R221, R13, 0x1 ;  /* 0x0000000ddd08e211 */ /* 0x001fca00078a08ff */
[----:B------:R-:W-:Y:S01]  /*4720*/  @!P6 IMAD.X R9, R11, 0x1, R28, P5 ;  /* 0x000000010b09e824 */ /* 0x000fe200028e061c */
[C---:B------:R-:W-:Y:S01]  /*4730*/  ISETP.GE.AND P5, PT, R220.reuse, UR4, PT ;  /* 0x00000004dc007c0c */ /* 0x040fe2000bfa6270 */
[----:B------:R-:W2:Y:S04]  /*4740*/  LDL R28, [R1+0x44] ;  /* 0x00004400011c7983 */ /* 0x000ea80000100800 */
[----:B-1----:R0:W-:Y:S08]  /*4750*/  @!P6 ST.E.128 desc[UR40][R8.64], R4 ;  /* 0x000000040800e985 */ /* 0x0021f0000c101d28 */
[----:B------:R-:W1:Y:S01]  /*4760*/  @!P5 LDS.128 R4, [R15+0x6400] ;  /* 0x006400000f04d984 */ /* 0x000e620000000c00 */
[----:B0-----:R-:W-:-:S05]  /*4770*/  @!P5 LEA R8, P6, R220, R13, 0x1 ;  /* 0x0000000ddc08d211 */ /* 0x001fca00078c08ff */
[----:B------:R-:W-:Y:S02]  /*4780*/  @!P5 IMAD.X R9, R11, 0x1, R14, P6 ;  /* 0x000000010b09d824 */ /* 0x000fe400030e060e */
[----:B------:R-:W2:Y:S01]  /*4790*/  LDL R14, [R1+0x4] ;  /* 0x00000400010e7983 */ /* 0x000ea20000100800 */
        /* <DEDUP_REMOVED lines=29> */
[----:B0-----:R-:W-:-:S04]  /*4970*/  @!P5 LEA R8, P6, R214, R13, 0x1 ;  /* 0x0000000dd608d211 */ /* 0x001fc800078c08ff */
[----:B------:R-:W-:Y:S02]  /*4980*/  @!P5 IADD3.X R9, R11, R30, RZ, P6, !PT ;  /* 0x0000001e0b09d210 */ /* 0x000fe400037fe4ff */
[----:B--2---:R-:W-:-:S03]  /*4990*/  ISETP.GE.AND P6, PT, R29, UR4, PT ;  /* 0x000000041d007c0c */ /* 0x004fc6000bfc6270 */
        /* <DEDUP_REMOVED lines=10> */
.L_x_5246:
[----:B------:R-:W-:Y:S05]  /*4a40*/  BSYNC B0 ;  /* 0x0000000000007941 */ /* 0x000fea0003800000 */
.L_x_5245:
        /* <DEDUP_REMOVED lines=17> */
.L_x_5210:
[----:B------:R-:W3:Y:S01]  /*4b60*/  LDL R4, [R1+0x6c] ;  /* 0x00006c0001047983 */ /* 0x000ee20000100800 */
[----:B------:R-:W-:Y:S01]  /*4b70*/  BSSY B0, `(.L_x_5248) ;  /* 0x0000005000007945 */ /* 0x000fe20003800000 */
[----:B---3--:R-:W-:-:S03]  /*4b80*/  ISETP.NE.AND P1, PT, R4, 0x1, PT ;  /* 0x000000010400780c */ /* 0x008fc60003f25270 */
[----:B------:R-:W-:Y:S10]  /*4b90*/  @P0 BRA `(.L_x_5249) ;  /* 0x0000000000080947 */ /* 0x000ff40003800000 */
[----:B------:R-:W3:Y:S02]  /*4ba0*/  FENCE.VIEW.ASYNC.G ;  /* 0x00000000000073c6 */ /* 0x000ee40000000100 */
[----:B---3--:R-:W-:Y:S06]  /*4bb0*/  BAR.ARV 0xc, 0x180 ;  /* 0x0306000000007b1d */ /* 0x008fec0000002000 */
.L_x_5249:
[----:B------:R-:W-:Y:S05]  /*4bc0*/  BSYNC B0 ;  /* 0x0000000000007941 */ /* 0x000fea0003800000 */
.L_x_5248:
[----:B------:R-:W-:Y:S04]  /*4bd0*/  BSSY B7, `(.L_x_5250) ;  /* 0x0000fc8000077945 */ /* 0x000fe80003800000 */
[----:B------:R-:W-:Y:S05]  /*4be0*/  @!P1 BRA `(.L_x_5251) ;  /* 0x0000001c00b09947 */ /* 0x000fea0003800000 */
[----:B------:R-:W3:Y:S01]  /*4bf0*/  LDC R0, c[0x0][0x448] ;  /* 0x00011200ff007b82 */ /* 0x000ee20000000800 */
        /* <DEDUP_REMOVED lines=23> */
[----:B---3--:R-:W-:-:S02]  /*4d70*/  ISETP.NE.AND P0, PT, R0, 0x1, PT ;  /* 0x000000010000780c */ /* 0x008fc40003f05270 */
        /* <DEDUP_REMOVED lines=12> */
[----:B------:R-:W3:Y:S01]  /*4e40*/  @P0 LDC R0, c[0x0][0x44c] ;  /* 0x00011300ff000b82 */ /* 0x000ee20000000800 */
[----:B------:R-:W-:Y:S02]  /*4e50*/  CS2R R86, SRZ ;  /* 0x0000000000567805 */ /* 0x000fe4000001ff00 */
[----:B------:R-:W-:Y:S01]  /*4e60*/  CS2R R84, SRZ ;  /* 0x0000000000547805 */ /* 0x000fe2000001ff00 */
[----:B------:R-:W-:Y:S01]  /*4e70*/  IMAD.MOV.U32 R83, RZ, RZ, RZ ;  /* 0x000000ffff537224 */ /* 0x000fe200078e00ff */
[----:B------:R-:W-:-:S02]  /*4e80*/  CS2R R32, SRZ ;  /* 0x0000000000207805 */ /* 0x000fc4000001ff00 */
[----:B------:R-:W-:Y:S02]  /*4e90*/  CS2R R80, SRZ ;  /* 0x0000000000507805 */ /* 0x000fe4000001ff00 */
[----:B------:R-:W-:Y:S02]  /*4ea0*/  CS2R R78, SRZ ;  /* 0x00000000004e7805 */ /* 0x000fe4000001ff00 */
[----:B------:R-:W-:Y:S01]  /*4eb0*/  CS2R R76, SRZ ;  /* 0x00000000004c7805 */ /* 0x000fe2000001ff00 */
[----:B------:R-:W4:Y:S01]  /*4ec0*/  @P0 LDC R5, c[0x0][0x450] ;  /* 0x00011400ff050b82 */ /* 0x000f220000000800 */
[----:B------:R-:W-:Y:S01]  /*4ed0*/  IMAD.MOV.U32 R75, RZ, RZ, RZ ;  /* 0x000000ffff4b7224 */ /* 0x000fe200078e00ff */
[----:B--2---:R-:W-:Y:S02]  /*4ee0*/  CS2R R28, SRZ ;  /* 0x00000000001c7805 */ /* 0x004fe4000001ff00 */
[----:B------:R-:W-:Y:S01]  /*4ef0*/  CS2R R72, SRZ ;  /* 0x0000000000487805 */ /* 0x000fe2000001ff00 */
[----:B------:R-:W-:Y:S01]  /*4f00*/  IMAD.MOV.U32 R71, RZ, RZ, RZ ;  /* 0x000000ffff477224 */ /* 0x000fe200078e00ff */
[----:B------:R-:W-:-:S02]  /*4f10*/  CS2R R14, SRZ ;  /* 0x00000000000e7805 */ /* 0x000fc4000001ff00 */
[----:B------:R-:W-:Y:S01]  /*4f20*/  CS2R R68, SRZ ;  /* 0x0000000000447805 */ /* 0x000fe2000001ff00 */
[----:B------:R-:W-:Y:S01]  /*4f30*/  IMAD.MOV.U32 R67, RZ, RZ, RZ ;  /* 0x000000ffff437224 */ /* 0x000fe200078e00ff */
[----:B-1----:R-:W-:Y:S02]  /*4f40*/  CS2R R12, SRZ ;  /* 0x00000000000c7805 */ /* 0x002fe4000001ff00 */
[----:B------:R-:W-:Y:S02]  /*4f50*/  CS2R R64, SRZ ;  /* 0x0000000000407805 */ /* 0x000fe4000001ff00 */
[----:B------:R-:W-:Y:S02]  /*4f60*/  CS2R R62, SRZ ;  /* 0x00000000003e7805 */ /* 0x000fe4000001ff00 */
[----:B0-----:R-:W-:Y:S02]  /*4f70*/  CS2R R60, SRZ ;  /* 0x00000000003c7805 */ /* 0x001fe4000001ff00 */
[----:B------:R-:W-:-:S02]  /*4f80*/  CS2R R58, SRZ ;  /* 0x00000000003a7805 */ /* 0x000fc4000001ff00 */
[----:B------:R-:W-:Y:S02]  /*4f90*/  CS2R R156, SRZ ;  /* 0x00000000009c7805 */ /* 0x000fe4000001ff00 */
[----:B------:R-:W-:Y:S02]  /*4fa0*/  CS2R R158, SRZ ;  /* 0x00000000009e7805 */ /* 0x000fe4000001ff00 */
[----:B------:R-:W-:Y:S01]  /*4fb0*/  CS2R R54, SRZ ;  /* 0x0000000000367805 */ /* 0x000fe2000001ff00 */
[----:B---3--:R-:W-:Y:S01]  /*4fc0*/  @P0 IMAD.HI.U32 R0, R3, R0, RZ ;  /* 0x0000000003000227 */ /* 0x008fe200078e00ff */
[----:B------:R-:W-:Y:S02]  /*4fd0*/  CS2R R160, SRZ ;  /* 0x0000000000a07805 */ /* 0x000fe4000001ff00 */
[----:B------:R-:W-:Y:S02]  /*4fe0*/  CS2R R50, SRZ ;  /* 0x0000000000327805 */ /* 0x000fe4000001ff00 */
[----:B------:R-:W-:-:S02]  /*4ff0*/  CS2R R46, SRZ ;  /* 0x00000000002e7805 */ /* 0x000fc4000001ff00 */
[----:B------:R-:W-:Y:S02]  /*5000*/  CS2R R42, SRZ ;  /* 0x00000000002a7805 */ /* 0x000fe4000001ff00 */
[----:B------:R-:W-:Y:S01]  /*5010*/  CS2R R154, SRZ ;  /* 0x00000000009a7805 */ /* 0x000fe2000001ff00 */
[----:B------:R-:W-:Y:S01]  /*5020*/  IMAD.MOV.U32 R39, RZ, RZ, RZ ;  /* 0x000000ffff277224 */ /* 0x000fe200078e00ff */
[----:B----4-:R-:W-:Y:S02]  /*5030*/  CS2R R10, SRZ ;  /* 0x00000000000a7805 */ /* 0x010fe4000001ff00 */
[----:B------:R-:W-:Y:S01]  /*5040*/  @P0 SHF.R.U32.HI R3, RZ, R5, R0 ;  /* 0x00000005ff030219 */ /* 0x000fe20000011600 */
[----:B------:R-:W-:Y:S01]  /*5050*/  IMAD.MOV.U32 R35, RZ, RZ, RZ ;  /* 0x000000ffff237224 */ /* 0x000fe200078e00ff */
[----:B------:R-:W-:Y:S02]  /*5060*/  PLOP3.LUT P0, PT, PT, PT, PT, 0x80, 0x0 ;  /* 0x000000000000781c */ /* 0x000fe40003f0f070 */
[----:B------:R-:W-:-:S02]  /*5070*/  CS2R R8, SRZ ;  /* 0x0000000000087805 */ /* 0x000fc4000001ff00 */
[----:B------:R-:W-:Y:S01]  /*5080*/  CS2R R152, SRZ ;  /* 0x0000000000987805 */ /* 0x000fe2000001ff00 */
[----:B------:R-:W-:Y:S01]  /*5090*/  IMAD.IADD R3, R38, 0x1, R3 ;  /* 0x0000000126037824 */ /* 0x000fe200078e0203 */
[----:B------:R-:W-:Y:S01]  /*50a0*/  CS2R R6, SRZ ;  /* 0x0000000000067805 */ /* 0x000fe2000001ff00 */
[----:B------:R-:W-:Y:S02]  /*50b0*/  IMAD.MOV.U32 R31, RZ, RZ, RZ ;  /* 0x000000ffff1f7224 */ /* 0x000fe400078e00ff */
[----:B------:R-:W-:Y:S01]  /*50c0*/  IMAD.MOV.U32 R5, RZ, RZ, RZ ;  /* 0x000000ffff057224 */ /* 0x000fe200078e00ff */
[----:B------:R-:W-:-:S04]  /*50d0*/  SHF.R.S32.HI R0, RZ, 0x1f, R3 ;  /* 0x0000001fff007819 */ /* 0x000fc80000011403 */
[----:B------:R-:W-:-:S04]  /*50e0*/  LEA.HI R0, R0, R3, RZ, 0x6 ;  /* 0x0000000300007211 */ /* 0x000fc800078f30ff */
[----:B------:R-:W-:Y:S01]  /*50f0*/  SHF.R.S32.HI R3, RZ, 0x6, R0 ;  /* 0x00000006ff037819 */ /* 0x000fe20000011400 */
[----:B------:R-:W-:-:S03]  /*5100*/  IMAD.MOV.U32 R0, RZ, RZ, RZ ;  /* 0x000000ffff007224 */ /* 0x000fc600078e00ff */
[----:B------:R-:W-:Y:S02]  /*5110*/  VIMNMX R4, R168, R3, PT ;  /* 0x00000003a8047248 */ /* 0x000fe40003fe0100 */
[----:B------:R-:W-:Y:S02]  /*5120*/  CS2R R2, SRZ ;  /* 0x0000000000027805 */ /* 0x000fe4000001ff00 */
[----:B------:R-:W-:-:S13]  /*5130*/  ISETP.GE.AND P1, PT, R4, 0x1, PT ;  /* 0x000000010400780c */ /* 0x000fda0003f26270 */
        /* <DEDUP_REMOVED lines=69> */
.L_x_5253:
        /* <DEDUP_REMOVED lines=8> */
.L_x_5257:
[----:B------:R-:W-:Y:S01]  /*5610*/  BAR.SYNC.DEFER_BLOCKING 0xe, 0x100 ;  /* 0x0384000000007b1d */ /* 0x000fe20000010000 */
[C---:B-1----:R-:W-:Y:S01]  /*5620*/  IMAD R4, R19.reuse, 0x40, R194 ;  /* 0x0000004013047824 */ /* 0x042fe200078e02c2 */
[----:B------:R-:W-:Y:S01]  /*5630*/  R2UR UR4, R2 ;  /* 0x00000000020472ca */ /* 0x000fe200000e0000 */
[----:B------:R-:W-:Y:S01]  /*5640*/  VIADD R19, R19, 0x1 ;  /* 0x0000000113137836 */ /* 0x000fe20000000000 */
[----:B------:R-:W-:Y:S01]  /*5650*/  R2UR UR5, R3 ;  /* 0x00000000030572ca */ /* 0x000fe200000e0000 */
[----:B------:R-:W-:Y:S01]  /*5660*/  IMAD R4, R4, 0x4, R18 ;  /* 0x0000000404047824 */ /* 0x000fe200078e0212 */
[C---:B------:R-:W-:Y:S01]  /*5670*/  ISETP.GT.AND P1, PT, R14.reuse, RZ, PT ;  /* 0x000000ff0e00720c */ /* 0x040fe20003f24270 */
[----:B------:R-:W-:Y:S01]  /*5680*/  IMAD.MOV.U32 R13, RZ, RZ, 0x40000040 ;  /* 0x40000040ff0d7424 */ /* 0x000fe200078e00ff */
[----:B------:R-:W-:Y:S01]  /*5690*/  ISETP.NE.AND P0, PT, R19, 0x2, PT ;  /* 0x000000021300780c */ /* 0x000fe20003f05270 */
[----:B------:R-:W-:-:S03]  /*56a0*/  VIADD R14, R14, 0xffffffff ;  /* 0xffffffff0e0e7836 */ /* 0x000fc60000000000 */
        /* <DEDUP_REMOVED lines=132> */
[----:B------:R-:W-:Y:S02]  /*5ef0*/  IMAD.MOV.U32 R5, RZ, RZ, 0x40000040 ;  /* 0x40000040ff057424 */ /* 0x000fe400078e00ff */
[C---:B------:R-:W-:Y:S01]  /*5f00*/  VIADD R12, R4.reuse, 0x80 ;  /* 0x00000080040c7836 */ /* 0x040fe20000000000 */
[----:B------:R-:W-:Y:S01]  /*5f10*/  R2UR UR6, R4 ;  /* 0x00000000040672ca */ /* 0x000fe200000e0000 */
[----:B------:R-:W-:Y:S01]  /*5f20*/  WARPGROUP.ARRIVE ;  /* 0x00000000000079c5 */ /* 0x000fe20000000000 */
[----:B------:R-:W-:Y:S01]  /*5f30*/  R2UR UR7, R5 ;  /* 0x00000000050772ca */ /* 0x000fe200000e0000 */
[----:B------:R-:W-:-:S12]  /*5f40*/  IMAD.MOV.U32 R5, RZ, RZ, 0x40000040 ;  /* 0x40000040ff057424 */ /* 0x000fd800078e00ff */
        /* <DEDUP_REMOVED lines=33> */
.L_x_5256:
[----:B------:R-:W-:-:S04]  /*6160*/  IMAD R4, R19, 0x8, R18 ;  /* 0x0000000813047824 */ /* 0x000fc800078e0212 */
[----:B------:R-:W-:-:S05]  /*6170*/  VIADD R4, R4, 0x38860 ;  /* 0x0003886004047836 */ /* 0x000fca0000000000 */
[----:B------:R-:W-:-:S04]  /*6180*/  PRMT R4, R190, 0x654, R4 ;  /* 0x00000654be047816 */ /* 0x000fc80000000004 */
[----:B------:R1:W-:Y:S01]  /*6190*/  SYNCS.ARRIVE.TRANS64.RED.A1T0 RZ, [R4+URZ], RZ ;  /* 0x000000ff04ff79a7 */ /* 0x0003e2000810043f */
[----:B------:R-:W-:Y:S05]  /*61a0*/  @P1 BRA `(.L_x_5257) ;  /* 0xfffffff400181947 */ /* 0x000fea000383ffff */
.L_x_5255:
[----:B------:R-:W-:Y:S05]  /*61b0*/  BSYNC B0 ;  /* 0x0000000000007941 */ /* 0x000fea0003800000 */
.L_x_5254:
[----:B------:R-:W-:Y:S01]  /*61c0*/  BAR.SYNC.DEFER_BLOCKING 0xe, 0x100 ;  /* 0x0384000000007b1d */ /* 0x000fe20000010000 */
[C---:B------:R-:W-:Y:S01]  /*61d0*/  IMAD R3, R19.reuse, 0x40, R194 ;  /* 0x0000004013037824 */ /* 0x040fe200078e02c2 */
[----:B------:R-:W-:Y:S01]  /*61e0*/  PLOP3.LUT P0, PT, PT, PT, PT, 0x8, 0x0 ;  /* 0x000000000000781c */ /* 0x000fe20003f0e170 */
[----:B------:R-:W-:Y:S02]  /*61f0*/  VIADD R19, R19, 0x1 ;  /* 0x0000000113137836 */ /* 0x000fe40000000000 */
[----:B------:R-:W-:-:S03]  /*6200*/  IMAD R3, R3, 0x4, R18 ;  /* 0x0000000403037824 */ /* 0x000fc600078e0212 */
[----:B------:R-:W-:-:S04]  /*6210*/  ISETP.NE.AND P1, PT, R19, 0x2, PT ;  /* 0x000000021300780c */ /* 0x000fc80003f25270 */
[----:B------:R-:W-:Y:S01]  /*6220*/  SEL R19, R19, RZ, P1 ;  /* 0x000000ff13137207 */ /* 0x000fe20000800000 */
[----:B------:R-:W2:Y:S04]  /*6230*/  LDS R2, [R3+0x38400] ;  /* 0x0384000003027984 */ /* 0x000ea80000000800 */
[----:B------:R-:W0:Y:S01]  /*6240*/  LDS R0, [R3+0x38420] ;  /* 0x0384200003007984 */ /* 0x000e220000000800 */
[-C--:B--2---:R-:W-:Y:S01]  /*6250*/  FMUL.FTZ R155, R28, R2.reuse ;  /* 0x000000021c9b7220 */ /* 0x084fe20000410000 */
        /* <DEDUP_REMOVED lines=129> */
[----:B------:R-:W-:-:S02]  /*6a70*/  IMAD.MOV.U32 R2, RZ, RZ, RZ ;  /* 0x000000ffff027224 */ /* 0x000fc400078e00ff */
[----:B------:R-:W-:Y:S01]  /*6a80*/  IMAD.MOV.U32 R0, RZ, RZ, RZ ;  /* 0x000000ffff007224 */ /* 0x000fe200078e00ff */
[----:B------:R-:W-:Y:S06]  /*6a90*/  BAR.ARV 0xf, 0x100 ;  /* 0x03c4000000007b1d */ /* 0x000fec0000002000 */
[----:B------:R-:W-:Y:S05]  /*6aa0*/  BRA `(.L_x_5252) ;  /* 0x000000dc00687947 */ /* 0x000fea0003800000 */
.L_x_5251:
        /* <DEDUP_REMOVED lines=69> */
[----:B------:R-:W-:Y:S02]  /*6f00*/  @P0 SHF.R.U32.HI R3, RZ, R5, R0 ;  /* 0x00000005ff030219 */ /* 0x000fe40000011600 */
[----:B------:R-:W-:Y:S02]  /*6f10*/  CS2R R8, SRZ ;  /* 0x0000000000087805 */ /* 0x000fe4000001ff00 */
[----:B------:R-:W-:-:S02]  /*6f20*/  PLOP3.LUT P0, PT, PT, PT, PT, 0x80, 0x0 ;  /* 0x000000000000781c */ /* 0x000fc40003f0f070 */
[----:B------:R-:W-:Y:S02]  /*6f30*/  CS2R R152, SRZ ;  /* 0x0000000000987805 */ /* 0x000fe4000001ff00 */
[----:B------:R-:W-:Y:S01]  /*6f40*/  MOV R35, RZ ;  /* 0x000000ff00237202 */ /* 0x000fe20000000f00 */
        /* <DEDUP_REMOVED lines=45> */
.L_x_5259:
[----:B------:R-:W-:Y:S05]  /*7220*/  BSYNC B6 ;  /* 0x0000000000067941 */ /* 0x000fea0003800000 */
.L_x_5258:
        /* <DEDUP_REMOVED lines=13> */
.L_x_5263:
[----:B-1----:R1:W2:Y:S02]  /*7300*/  SYNCS.PHASECHK.TRANS64.TRYWAIT P0, [R18+URZ+0x38800], R3 ;  /* 0x03880003120075a7 */ /* 0x0022a4000800017f */
[----:B--2---:R-:W-:Y:S05]  /*7310*/  @!P0 NANOSLEEP.SYNCS 0x989680 ;  /* 0x009896800000895d */ /* 0x004fea0003900000 */
[----:B------:R-:W2:Y:S02]  /*7320*/  @!P0 SYNCS.PHASECHK.TRANS64 P0, [R18+URZ+0x38800], R3 ;  /* 0x03880003120085a7 */ /* 0x000ea4000800007f */
[----:B--2---:R-:W-:Y:S05]  /*7330*/  @!P0 BRA `(.L_x_5263) ;  /* 0xfffffffc00f08947 */ /* 0x004fea000383ffff */
.L_x_5262:
[----:B------:R-:W-:Y:S05]  /*7340*/  BSYNC B0 ;  /* 0x0000000000007941 */ /* 0x000fea0003800000 */
.L_x_5261:
[----:B------:R-:W-:Y:S05]  /*7350*/  BRA `(.L_x_5264) ;  /* 0x0000002c00647947 */ /* 0x000fea0003800000 */
.L_x_5260:
        /* <DEDUP_REMOVED lines=31> */
.L_x_5266:
[----:B------:R-:W-:Y:S05]  /*7550*/  BSYNC B6 ;  /* 0x0000000000067941 */ /* 0x000fea0003800000 */
.L_x_5265:
        /* <DEDUP_REMOVED lines=19> */
[----:B------:R-:W-:Y:S01]  /*7690*/  IMAD R5, R2, 0x20, R35 ;  /* 0x0000002002057824 */ /* 0x000fe200078e0223 */
[----:B------:R-:W-:-:S03]  /*76a0*/  MOV R2, R24 ;  /* 0x0000001800027202 */ /* 0x000fc60000000f00 */
        /* <DEDUP_REMOVED lines=24> */
.L_x_5501:
        /* <DEDUP_REMOVED lines=29> */
.L_x_5271:
[----:B------:R-:W-:Y:S05]  /*7a00*/  BSYNC B1 ;  /* 0x0000000000017941 */ /* 0x000fea0003800000 */
.L_x_5270:
        /* <DEDUP_REMOVED lines=19> */
[----:B------:R1:W1:Y:S04]  /*7b40*/  SHFL.IDX PT, R5, R7, 0x1, 0x1c1f ;  /* 0x003c1f0007057f89 */ /* 0x00026800000e0000 */
[----:B0-----:R-:W0:Y:S02]  /*7b50*/  SHFL.IDX PT, R4, R4, 0x1, 0x1c1f ;  /* 0x003c1f0004047f89 */ /* 0x001e2400000e0000 */
.L_x_5507:
[----:B-1----:R-:W5:Y:S01]  /*7b60*/  LDL R6, [R1+0x5c] ;  /* 0x00005c0001067983 */ /* 0x002f620000100800 */
[----:B------:R-:W-:Y:S01]  /*7b70*/  VIADD R35, R35, 0x20 ;  /* 0x0000002023237836 */ /* 0x000fe20000000000 */
[----:B------:R-:W-:Y:S01]  /*7b80*/  BSSY B1, `(.L_x_5273) ;  /* 0x000001f000017945 */ /* 0x000fe20003800000 */
[----:B------:R-:W-:Y:S01]  /*7b90*/  IMAD.SHL.U32 R36, R192, 0x40, RZ ;  /* 0x00000040c0247824 */ /* 0x000fe200078e00ff */
[----:B------:R-:W-:Y:S02]  /*7ba0*/  CS2R R10, SRZ ;  /* 0x00000000000a7805 */ /* 0x000fe4000001ff00 */
[----:B----4-:R-:W-:Y:S02]  /*7bb0*/  CS2R R14, SRZ ;  /* 0x00000000000e7805 */ /* 0x010fe4000001ff00 */
        /* <DEDUP_REMOVED lines=11> */
[----:B------:R-:W-:-:S11]  /*7c70*/  ISETP.GE.AND P2, PT, R188, UR4, PT ;  /* 0x00000004bc007c0c */ /* 0x000fd6000bf46270 */
[----:B------:R-:W-:Y:S02]  /*7c80*/  @!P3 IMAD.SHL.U32 R7, R209, 0x2, RZ ;  /* 0x00000002d107b824 */ /* 0x000fe400078e00ff */
[----:B--23--:R-:W-:-:S03]  /*7c90*/  @!P2 IMAD.WIDE R32, R188, 0x2, R2 ;  /* 0x00000002bc20a825 */ /* 0x00cfc600078e0202 */
[----:B------:R-:W-:Y:S02]  /*7ca0*/  @!P3 IADD3 R2, P0, R2, R7, RZ ;  /* 0x000000070202b210 */ /* 0x000fe40007f1e0ff */
[----:B------:R-:W-:Y:S02]  /*7cb0*/  CS2R R8, SRZ ;  /* 0x0000000000087805 */ /* 0x000fe4000001ff00 */
[----:B------:R-:W-:Y:S01]  /*7cc0*/  CS2R R12, SRZ ;  /* 0x00000000000c7805 */ /* 0x000fe2000001ff00 */
[----:B0-----:R-:W-:Y:S01]  /*7cd0*/  @!P2 IMAD.WIDE R30, R188, 0x2, R4 ;  /* 0x00000002bc1ea825 */ /* 0x001fe200078e0204 */
[----:B------:R1:W5:Y:S04]  /*7ce0*/  @!P2 LD.E.64 R14, desc[UR40][R32.64] ;  /* 0x00000028200ea980 */ /* 0x000368000c101b00 */
[----:B------:R1:W5:Y:S01]  /*7cf0*/  @!P2 LD.E.64 R8, desc[UR40][R30.64] ;  /* 0x000000281e08a980 */ /* 0x000362000c101b00 */
[----:B----4-:R-:W-:-:S02]  /*7d00*/  @!P3 SHF.L.U64.HI R10, R209, 0x1, R6 ;  /* 0x00000001d10ab819 */ /* 0x010fc40000010206 */
[----:B------:R-:W-:-:S03]  /*7d10*/  @!P3 IADD3 R6, P1, R4, R7, RZ ;  /* 0x000000070406b210 */ /* 0x000fc60007f3e0ff */
[--C-:B------:R-:W-:Y:S02]  /*7d20*/  @!P3 IMAD.X R3, R3, 0x1, R10.reuse, P0 ;  /* 0x000000010303b824 */ /* 0x100fe400000e060a */
[----:B------:R-:W-:Y:S01]  /*7d30*/  @!P3 IMAD.X R7, R5, 0x1, R10, P1 ;  /* 0x000000010507b824 */ /* 0x000fe200008e060a */
[----:B------:R-:W-:Y:S02]  /*7d40*/  CS2R R10, SRZ ;  /* 0x00000000000a7805 */ /* 0x000fe4000001ff00 */
[----:B------:R1:W5:Y:S04]  /*7d50*/  @!P3 LD.E.64 R12, desc[UR40][R2.64] ;  /* 0x00000028020cb980 */ /* 0x000368000c101b00 */
[----:B------:R1:W5:Y:S02]  /*7d60*/  @!P3 LD.E.64 R10, desc[UR40][R6.64] ;  /* 0x00000028060ab980 */ /* 0x000364000c101b00 */
.L_x_5274:
[----:B------:R-:W-:Y:S05]  /*7d70*/  BSYNC B1 ;  /* 0x0000000000017941 */ /* 0x000fea0003800000 */
.L_x_5273:
[----:B-1----:R-:W1:Y:S01]  /*7d80*/  S2R R31, SR_TID.X ;  /* 0x00000000001f7919 */ /* 0x002e620000002100 */
[----:B------:R-:W4:Y:S01]  /*7d90*/  SYNCS.PHASECHK.TRANS64.TRYWAIT P0, [R18+URZ+0x38800], R35 ;  /* 0x03880023120075a7 */ /* 0x000f22000800017f */
[----:B--2---:R-:W-:Y:S01]  /*7da0*/  LOP3.LUT R3, R36, 0x1c0, RZ, 0xc0, !PT ;  /* 0x000001c024037812 */ /* 0x004fe200078ec0ff */
[----:B0----5:R-:W-:Y:S01]  /*7db0*/  IMAD.MOV.U32 R4, RZ, RZ, R8 ;  /* 0x000000ffff047224 */ /* 0x021fe200078e0008 */
        /* <DEDUP_REMOVED lines=10> */
[----:B------:R-:W-:Y:S01]  /*7e60*/  PRMT R30, R5, 0x7610, R30 ;  /* 0x00007610051e7816 */ /* 0x000fe2000000001e */
[----:B------:R-:W-:Y:S01]  /*7e70*/  IMAD.MOV.U32 R5, RZ, RZ, R13 ;  /* 0x000000ffff057224 */ /* 0x000fe200078e000d */
[----:B------:R-:W-:Y:S01]  /*7e80*/  PRMT R46, R4, 0x5410, R6 ;  /* 0x00005410042e7816 */ /* 0x000fe20000000006 */
[----:B------:R-:W-:Y:S01]  /*7e90*/  IMAD.MOV.U32 R4, RZ, RZ, R12 ;  /* 0x000000ffff047224 */ /* 0x000fe200078e000c */
[----:B------:R-:W-:-:S02]  /*7ea0*/  PRMT R45, R45, 0x5410, R3 ;  /* 0x000054102d2d7816 */ /* 0x000fc40000000003 */
[----:B------:R-:W-:Y:S02]  /*7eb0*/  LOP3.LUT P2, RZ, R192, 0x4, RZ, 0xc0, !PT ;  /* 0x00000004c0ff7812 */ /* 0x000fe4000784c0ff */
[----:B------:R-:W-:Y:S01]  /*7ec0*/  ISETP.GE.AND P1, PT, R187, R42, PT ;  /* 0x0000002abb00720c */ /* 0x000fe20003f26270 */
[----:B-1----:R-:W-:-:S05]  /*7ed0*/  VIADD R31, R31, 0xffffff80 ;  /* 0xffffff801f1f7836 */ /* 0x002fca0000000000 */
[----:B------:R-:W-:-:S04]  /*7ee0*/  SHF.R.S32.HI R7, RZ, 0x1f, R31 ;  /* 0x0000001fff077819 */ /* 0x000fc8000001141f */
[----:B------:R-:W-:-:S04]  /*7ef0*/  LEA.HI R7, R7, R31, RZ, 0x5 ;  /* 0x0000001f07077211 */ /* 0x000fc800078f28ff */
[----:B------:R-:W-:-:S05]  /*7f00*/  SHF.R.S32.HI R7, RZ, 0x5, R7 ;  /* 0x00000005ff077819 */ /* 0x000fca0000011407 */
[----:B------:R-:W-:Y:S02]  /*7f10*/  IMAD R3, R7, 0x200, R2 ;  /* 0x0000020007037824 */ /* 0x000fe400078e0202 */
[----:B------:R-:W-:Y:S02]  /*7f20*/  IMAD.MOV.U32 R2, RZ, RZ, R15 ;  /* 0x000000ffff027224 */ /* 0x000fe400078e000f */
[----:B------:R-:W-:-:S03]  /*7f30*/  IMAD R3, R3, 0x2, R18 ;  /* 0x0000000203037824 */ /* 0x000fc600078e0212 */
[----:B------:R-:W-:Y:S01]  /*7f40*/  PRMT R47, R2, 0x5410, R4 ;  /* 0x00005410022f7816 */ /* 0x000fe20000000004 */
[C---:B------:R-:W-:Y:S02]  /*7f50*/  VIADD R4, R3.reuse, 0x20400 ;  /* 0x0002040003047836 */ /* 0x040fe40000000000 */
[----:B------:R-:W-:Y:S01]  /*7f60*/  VIADD R2, R3, 0x20440 ;  /* 0x0002044003027836 */ /* 0x000fe20000000000 */
[----:B----4-:R-:W-:Y:S06]  /*7f70*/  @!P0 BRA `(.L_x_5276) ;  /* 0x00000188004c8947 */ /* 0x010fec0003800000 */
.L_x_5508:
[----:B------:R-:W-:Y:S05]  /*7f80*/  BSYNC B1 ;  /* 0x0000000000017941 */ /* 0x000fea0003800000 */
.L_x_5275:
        /* <DEDUP_REMOVED lines=22> */
[C---:B0-----:R-:W-:Y:S01]  /*80f0*/  FMUL.FTZ R35, R29.reuse, R34 ;  /* 0x000000221d237220 */ /* 0x041fe20000410000 */
[----:B------:R-:W-:Y:S01]  /*8100*/  FMUL.FTZ R29, R29, R32 ;  /* 0x000000201d1d7220 */ /* 0x000fe20000410000 */
[--C-:B------:R-:W-:Y:S02]  /*8110*/  HADD2.F32 R26, -RZ, R6.reuse.H0_H0 ;  /* 0x20000006ff1a7230 */ /* 0x100fe40000004100 */
[----:B------:R-:W-:Y:S01]  /*8120*/  FMUL.FTZ R36, R4, R33 ;  /* 0x0000002104247220 */ /* 0x000fe20000410000 */
[----:B------:R-:W-:-:S02]  /*8130*/  HADD2.F32 R27, -RZ, R6.H1_H1 ;  /* 0x30000006ff1b7230 */ /* 0x000fc40000004100 */
[C---:B------:R-:W-:Y:S01]  /*8140*/  FFMA.FTZ R37, R28.reuse, R32, -R35 ;  /* 0x000000201c257223 */ /* 0x040fe20000010823 */
[--C-:B------:R-:W-:Y:S02]  /*8150*/  HADD2.F32 R6, -RZ, R5.reuse.H0_H0 ;  /* 0x20000005ff067230 */ /* 0x100fe40000004100 */
[----:B------:R-:W-:Y:S01]  /*8160*/  FFMA.FTZ R38, R28, R34, R29 ;  /* 0x000000221c267223 */ /* 0x000fe2000001001d */
[-C--:B------:R-:W-:Y:S01]  /*8170*/  FMUL.FTZ R32, R4, R31.reuse ;  /* 0x0000001f04207220 */ /* 0x080fe20000410000 */
[C---:B------:R-:W-:Y:S01]  /*8180*/  FFMA.FTZ R36, R7.reuse, R31, -R36 ;  /* 0x0000001f07247223 */ /* 0x040fe20000010824 */
[----:B------:R-:W-:Y:S02]  /*8190*/  HADD2.F32 R5, -RZ, R5.H1_H1 ;  /* 0x30000005ff057230 */ /* 0x000fe40000004100 */
[----:B------:R-:W-:Y:S02]  /*81a0*/  HADD2.F32 R31, -RZ, R41.H0_H0 ;  /* 0x20000029ff1f7230 */ /* 0x000fe40000004100 */
[----:B------:R-:W-:Y:S01]  /*81b0*/  FFMA.FTZ R33, R7, R33, R32 ;  /* 0x0000002107217223 */ /* 0x000fe20000010020 */
[----:B------:R-:W-:-:S02]  /*81c0*/  HADD2.F32 R28, -RZ, R43.H1_H1 ;  /* 0x3000002bff1c7230 */ /* 0x000fc40000004100 */
[----:B------:R-:W-:Y:S02]  /*81d0*/  HADD2.F32 R29, -RZ, R39.H0_H0 ;  /* 0x20000027ff1d7230 */ /* 0x000fe40000004100 */
[C---:B------:R-:W-:Y:S01]  /*81e0*/  FMUL.FTZ R35, R27.reuse, R31 ;  /* 0x0000001f1b237220 */ /* 0x040fe20000410000 */
[----:B------:R-:W-:Y:S02]  /*81f0*/  HADD2.F32 R4, -RZ, R40.H0_H0 ;  /* 0x20000028ff047230 */ /* 0x000fe40000004100 */
[-C--:B------:R-:W-:Y:S01]  /*8200*/  FMUL.FTZ R34, R27, R28.reuse ;  /* 0x0000001c1b227220 */ /* 0x080fe20000410000 */
[C---:B------:R-:W-:Y:S01]  /*8210*/  FMUL.FTZ R7, R5.reuse, R29 ;  /* 0x0000001d05077220 */ /* 0x040fe20000410000 */
[C---:B------:R-:W-:Y:S01]  /*8220*/  FFMA.FTZ R35, R26.reuse, R28, -R35 ;  /* 0x0000001c1a237223 */ /* 0x040fe20000010823 */
[-C--:B------:R-:W-:Y:S01]  /*8230*/  FMUL.FTZ R32, R5, R4.reuse ;  /* 0x0000000405207220 */ /* 0x080fe20000410000 */
[----:B------:R-:W-:Y:S01]  /*8240*/  FFMA.FTZ R34, R26, R31, R34 ;  /* 0x0000001f1a227223 */ /* 0x000fe20000010022 */
[----:B------:R-:W-:Y:S01]  /*8250*/  FFMA.FTZ R5, R6, R4, -R7 ;  /* 0x0000000406057223 */ /* 0x000fe20000010807 */
[----:B------:R-:W-:Y:S01]  /*8260*/  F2FP.F16.F32.PACK_AB R7, R38, R37 ;  /* 0x000000252607723e */ /* 0x000fe200000000ff */
[----:B------:R-:W-:Y:S01]  /*8270*/  FFMA.FTZ R32, R6, R29, R32 ;  /* 0x0000001d06207223 */ /* 0x000fe20000010020 */
[----:B------:R-:W-:-:S02]  /*8280*/  F2FP.F16.F32.PACK_AB R4, R33, R36 ;  /* 0x000000242104723e */ /* 0x000fc400000000ff */
[----:B------:R-:W-:Y:S02]  /*8290*/  F2FP.F16.F32.PACK_AB R6, R34, R35 ;  /* 0x000000232206723e */ /* 0x000fe400000000ff */
[----:B------:R-:W-:-:S05]  /*82a0*/  F2FP.F16.F32.PACK_AB R5, R32, R5 ;  /* 0x000000052005723e */ /* 0x000fca00000000ff */
[----:B------:R1:W-:Y:S02]  /*82b0*/  STS.128 [R3+0x20400], R4 ;  /* 0x0204000403007388 */ /* 0x0003e40000000c00 */
.L_x_5280:
[----:B------:R-:W-:Y:S05]  /*82c0*/  BSYNC B2 ;  /* 0x0000000000027941 */ /* 0x000fea0003800000 */
.L_x_5279:
[----:B------:R-:W-:Y:S05]  /*82d0*/  @P1 BRA `(.L_x_5278) ;  /* 0x0000000000a81947 */ /* 0x000fea0003800000 */
[----:B-1----:R-:W1:Y:S01]  /*82e0*/  LDS.128 R4, [R2] ;  /* 0x0000000002047984 */ /* 0x002e620000000c00 */
[----:B------:R-:W-:Y:S01]  /*82f0*/  SHF.R.U32.HI R27, RZ, 0x10, R21 ;  /* 0x00000010ff1b7819 */ /* 0x000fe20000011615 */
[----:B------:R-:W-:Y:S01]  /*8300*/  HADD2.F32 R28, -RZ, R41.H1_H1 ;  /* 0x30000029ff1c7230 */ /* 0x000fe20000004100 */
[--C-:B------:R-:W-:Y:S01]  /*8310*/  SHF.R.U32.HI R29, RZ, 0x10, R25.reuse ;  /* 0x00000010ff1d7819 */ /* 0x100fe20000011619 */
[----:B------:R-:W-:Y:S01]  /*8320*/  HADD2.F32 R26, -RZ, R44.H0_H0 ;  /* 0x2000002cff1a7230 */ /* 0x000fe20000004100 */
[----:B------:R-:W-:Y:S01]  /*8330*/  SHF.R.U64 R33, R24, 0x10, R25 ;  /* 0x0000001018217819 */ /* 0x000fe20000001219 */
[----:B------:R-:W-:Y:S01]  /*8340*/  HADD2.F32 R27, -RZ, R27.H0_H0 ;  /* 0x2000001bff1b7230 */ /* 0x000fe20000004100 */
[----:B0-----:R-:W-:Y:S01]  /*8350*/  SHF.R.U64 R35, R20, 0x10, R21 ;  /* 0x0000001014237819 */ /* 0x001fe20000001215 */
        /* <DEDUP_REMOVED lines=13> */
[----:B------:R-:W-:Y:S02]  /*8430*/  HADD2.F32 R6, -RZ, R5.H0_H0 ;  /* 0x20000005ff067230 */ /* 0x000fe40000004100 */
        /* <DEDUP_REMOVED lines=20> */
.L_x_5278:
[----:B------:R-:W-:Y:S05]  /*8580*/  BSYNC B1 ;  /* 0x0000000000017941 */ /* 0x000fea0003800000 */
.L_x_5277:
        /* <DEDUP_REMOVED lines=50> */
.L_x_5283:
[----:B------:R-:W-:Y:S05]  /*88b0*/  BSYNC B1 ;  /* 0x0000000000017941 */ /* 0x000fea0003800000 */
.L_x_5282:
[----:B------:R-:W-:Y:S05]  /*88c0*/  @P1 BRA `(.L_x_5281) ;  /* 0x0000001400e41947 */ /* 0x000fea0003800000 */
[----:B-1----:R-:W1:Y:S01]  /*88d0*/  LDS.128 R4, [R2+0x1000] ;  /* 0x0010000002047984 */ /* 0x002e620000000c00 */
[----:B------:R-:W-:Y:S02]  /*88e0*/  SHF.R.U64 R24, R12, 0x10, R13 ;  /* 0x000000100c187819 */ /* 0x000fe4000000120d */
[----:B------:R-:W-:Y:S02]  /*88f0*/  SHF.R.U32.HI R14, RZ, 0x10, R11 ;  /* 0x00000010ff0e7819 */ /* 0x000fe4000001160b */
[----:B------:R-:W-:Y:S01]  /*8900*/  SHF.R.U32.HI R12, RZ, 0x10, R13 ;  /* 0x00000010ff0c7819 */ /* 0x000fe2000001160d */
[----:B------:R-:W-:Y:S01]  /*8910*/  HADD2.F32 R13, -RZ, R46.H0_H0 ;  /* 0x2000002eff0d7230 */ /* 0x000fe20000004100 */
        /* <DEDUP_REMOVED lines=29> */
[----:B------:R-:W-:Y:S01]  /*8af0*/  FMUL.FTZ R8, R5, R4 ;  /* 0x0000000405087220 */ /* 0x000fe20000410000 */
        /* <DEDUP_REMOVED lines=8> */
.L_x_5268:
        /* <DEDUP_REMOVED lines=49> */
[----:B------:R-:W-:Y:S01]  /*8e90*/  @!P1 IMAD.MOV.U32 R9, RZ, RZ, R5 ;  /* 0x000000ffff099224 */ /* 0x000fe200078e0005 */
[----:B---3--:R-:W-:-:S05]  /*8ea0*/  @!P1 IADD3 R14, P2, R14, R7, RZ ;  /* 0x000000070e0e9210 */ /* 0x008fca0007f5e0ff */
[----:B------:R-:W2:Y:S01]  /*8eb0*/  @!P1 LD.E.128 R8, desc[UR40][R8.64] ;  /* 0x0000002808089980 */ /* 0x000ea2000c101d00 */
        /* <DEDUP_REMOVED lines=8> */
[----:B0-----:R0:W0:Y:S04]  /*8f40*/  SHFL.IDX PT, R14, R27, 0x1, 0x1c1f ;  /* 0x003c1f001b0e7f89 */ /* 0x00102800000e0000 */
[----:B------:R-:W0:Y:S01]  /*8f50*/  SHFL.IDX PT, R26, R26, 0x1, 0x1c1f ;  /* 0x003c1f001a1a7f89 */ /* 0x000e2200000e0000 */
[----:B--2---:R-:W-:-:S02]  /*8f60*/  @!P1 IMAD.MOV.U32 R28, RZ, RZ, R8 ;  /* 0x000000ffff1c9224 */ /* 0x004fc400078e0008 */
[----:B------:R-:W-:Y:S02]  /*8f70*/  @!P1 IMAD.MOV.U32 R29, RZ, RZ, R9 ;  /* 0x000000ffff1d9224 */ /* 0x000fe400078e0009 */
[----:B------:R-:W-:Y:S02]  /*8f80*/  IMAD.MOV.U32 R0, RZ, RZ, R28 ;  /* 0x000000ffff007224 */ /* 0x000fe400078e001c */
[----:B------:R-:W-:Y:S02]  /*8f90*/  IMAD.MOV.U32 R2, RZ, RZ, R29 ;  /* 0x000000ffff027224 */ /* 0x000fe400078e001d */
[----:B------:R-:W-:Y:S01]  /*8fa0*/  @!P1 IMAD.MOV.U32 R30, RZ, RZ, R10 ;  /* 0x000000ffff1e9224 */ /* 0x000fe200078e000a */
[----:B------:R-:W-:Y:S01]  /*8fb0*/  PRMT R52, R0, 0x7610, R52 ;  /* 0x0000761000347816 */ /* 0x000fe20000000034 */
[----:B------:R-:W-:Y:S01]  /*8fc0*/  @!P1 IMAD.MOV.U32 R31, RZ, RZ, R11 ;  /* 0x000000ffff1f9224 */ /* 0x000fe200078e000b */
[----:B------:R-:W-:Y:S01]  /*8fd0*/  PRMT R36, R36, 0x5410, R2 ;  /* 0x0000541024247816 */ /* 0x000fe20000000002 */
[----:B------:R-:W-:Y:S01]  /*8fe0*/  IMAD.MOV.U32 R0, RZ, RZ, R30 ;  /* 0x000000ffff007224 */ /* 0x000fe200078e001e */
[----:B------:R-:W-:Y:S01]  /*8ff0*/  CS2R R2, SRZ ;  /* 0x0000000000027805 */ /* 0x000fe2000001ff00 */
[----:B------:R-:W-:-:S02]  /*9000*/  IMAD.MOV.U32 R8, RZ, RZ, R31 ;  /* 0x000000ffff087224 */ /* 0x000fc400078e001f */
[----:B---3--:R-:W-:Y:S02]  /*9010*/  @!P1 IMAD.MOV.U32 R20, RZ, RZ, R4 ;  /* 0x000000ffff149224 */ /* 0x008fe400078e0004 */
[----:B------:R-:W-:Y:S01]  /*9020*/  @!P1 IMAD.MOV.U32 R21, RZ, RZ, R5 ;  /* 0x000000ffff159224 */ /* 0x000fe200078e0005 */
[----:B------:R-:W-:Y:S01]  /*9030*/  PRMT R33, R0, 0x5410, R8 ;  /* 0x0000541000217816 */ /* 0x000fe20000000008 */
[----:B------:R-:W-:Y:S02]  /*9040*/  @!P1 IMAD.MOV.U32 R2, RZ, RZ, R6 ;  /* 0x000000ffff029224 */ /* 0x000fe400078e0006 */
[----:B------:R-:W-:Y:S02]  /*9050*/  @!P1 IMAD.MOV.U32 R3, RZ, RZ, R7 ;  /* 0x000000ffff039224 */ /* 0x000fe400078e0007 */
[----:B------:R-:W-:Y:S02]  /*9060*/  IMAD.MOV.U32 R0, RZ, RZ, R20 ;  /* 0x000000ffff007224 */ /* 0x000fe400078e0014 */
[----:B------:R-:W-:-:S02]  /*9070*/  IMAD.MOV.U32 R4, RZ, RZ, R21 ;  /* 0x000000ffff047224 */ /* 0x000fc400078e0015 */
[----:B------:R-:W-:Y:S02]  /*9080*/  IMAD.MOV.U32 R5, RZ, RZ, R2 ;  /* 0x000000ffff057224 */ /* 0x000fe400078e0002 */
[----:B------:R-:W-:Y:S01]  /*9090*/  IMAD.MOV.U32 R6, RZ, RZ, R3 ;  /* 0x000000ffff067224 */ /* 0x000fe200078e0003 */
[----:B------:R-:W-:Y:S02]  /*90a0*/  PRMT R36, R4, 0x7610, R36 ;  /* 0x0000761004247816 */ /* 0x000fe40000000024 */
[----:B------:R-:W-:Y:S02]  /*90b0*/  PRMT R51, R0, 0x5410, R5 ;  /* 0x0000541000337816 */ /* 0x000fe40000000005 */
[----:B------:R-:W-:Y:S02]  /*90c0*/  CS2R R4, SRZ ;  /* 0x0000000000047805 */ /* 0x000fe4000001ff00 */
[----:B01--4-:R-:W-:-:S07]  /*90d0*/  PRMT R44, R6, 0x7610, R44 ;  /* 0x00007610062c7816 */ /* 0x013fce000000002c */
.L_x_5518:
        /* <DEDUP_REMOVED lines=20> */
[----:B------:R-:W-:Y:S01]  /*9220*/  IMAD.X R9, R24, 0x1, R5, P1 ;  /* 0x0000000118097824 */ /* 0x000fe200008e0605 */
[----:B------:R-:W-:-:S05]  /*9230*/  IADD3.X R5, R26, R5, RZ, P2, !PT ;  /* 0x000000051a057210 */ /* 0x000fca00017fe4ff */
[----:B------:R-:W5:Y:S04]  /*9240*/  LD.E.128 R8, desc[UR40][R8.64] ;  /* 0x0000002808087980 */ /* 0x000f68000c101d00 */
[----:B------:R-:W5:Y:S02]  /*9250*/  LD.E.128 R4, desc[UR40][R4.64] ;  /* 0x0000002804047980 */ /* 0x000f64000c101d00 */
.L_x_5286:
[----:B------:R-:W-:Y:S05]  /*9260*/  BSYNC B1 ;  /* 0x0000000000017941 */ /* 0x000fea0003800000 */
.L_x_5285:
[----:B------:R-:W0:Y:S01]  /*9270*/  SYNCS.PHASECHK.TRANS64.TRYWAIT P1, [R18+URZ+0x38800], R13 ;  /* 0x0388000d120075a7 */ /* 0x000e22000802017f */
[----:B------:R-:W-:Y:S01]  /*9280*/  VIADDMNMX R32, R32, -R213, 0x40, PT ;  /* 0x0000004020207446 */ /* 0x000fe200038009d5 */
[C---:B------:R-:W-:Y:S01]  /*9290*/  VIADD R15, R187.reuse, 0x20 ;  /* 0x00000020bb0f7836 */ /* 0x040fe20000000000 */
[----:B------:R-:W-:Y:S01]  /*92a0*/  BSSY B1, `(.L_x_5287) ;  /* 0x0000010000017945 */ /* 0x000fe20003800000 */
[----:B-----5:R-:W-:Y:S01]  /*92b0*/  IMAD.MOV.U32 R12, RZ, RZ, R4 ;  /* 0x000000ffff0c7224 */ /* 0x020fe200078e0004 */
[-C--:B------:R-:W-:Y:S01]  /*92c0*/  ISETP.GE.OR P2, PT, R187, R32.reuse, P0 ;  /* 0x00000020bb00720c */ /* 0x080fe20000746670 */
[----:B------:R-:W-:Y:S01]  /*92d0*/  IMAD.MOV.U32 R14, RZ, RZ, R5 ;  /* 0x000000ffff0e7224 */ /* 0x000fe200078e0005 */
[----:B------:R-:W-:Y:S01]  /*92e0*/  ISETP.GE.OR P0, PT, R15, R32, P0 ;  /* 0x000000200f00720c */ /* 0x000fe20000706670 */
[----:B------:R-:W-:Y:S01]  /*92f0*/  IMAD.MOV.U32 R15, RZ, RZ, R8 ;  /* 0x000000ffff0f7224 */ /* 0x000fe200078e0008 */
[----:B------:R-:W-:Y:S01]  /*9300*/  PRMT R32, R32, 0x5410, R12 ;  /* 0x0000541020207816 */ /* 0x000fe2000000000c */
[----:B------:R-:W-:Y:S01]  /*9310*/  IMAD.MOV.U32 R12, RZ, RZ, R6 ;  /* 0x000000ffff0c7224 */ /* 0x000fe200078e0006 */
[----:B------:R-:W-:Y:S01]  /*9320*/  PRMT R52, R52, 0x5410, R14 ;  /* 0x0000541034347816 */ /* 0x000fe2000000000e */
[----:B------:R-:W-:-:S02]  /*9330*/  IMAD.MOV.U32 R14, RZ, RZ, R7 ;  /* 0x000000ffff0e7224 */ /* 0x000fc400078e0007 */
[----:B------:R-:W-:Y:S01]  /*9340*/  IMAD.MOV.U32 R24, RZ, RZ, R9 ;  /* 0x000000ffff187224 */ /* 0x000fe200078e0009 */
[----:B------:R-:W-:Y:S01]  /*9350*/  PRMT R53, R12, 0x5410, R15 ;  /* 0x000054100c357816 */ /* 0x000fe2000000000f */
[----:B------:R-:W-:Y:S01]  /*9360*/  IMAD.IADD R12, R16, 0x1, R37 ;  /* 0x00000001100c7824 */ /* 0x000fe200078e0225 */
[----:B------:R-:W-:Y:S02]  /*9370*/  PRMT R32, R14, 0x7610, R32 ;  /* 0x000076100e207816 */ /* 0x000fe40000000020 */
[----:B------:R-:W-:Y:S01]  /*9380*/  PRMT R54, R24, 0x7610, R54 ;  /* 0x0000761018367816 */ /* 0x000fe20000000036 */
[----:B0-----:R-:W-:Y:S06]  /*9390*/  @!P1 BRA `(.L_x_5288) ;  /* 0x0000017800c89947 */ /* 0x001fec0003800000 */
.L_x_5519:
[----:B------:R-:W-:Y:S05]  /*93a0*/  BSYNC B1 ;  /* 0x0000000000017941 */ /* 0x000fea0003800000 */
.L_x_5287:
        /* <DEDUP_REMOVED lines=9> */
[--C-:B------:R-:W-:Y:S01]  /*9440*/  SHF.R.U64 R47, R2, 0x10, R3.reuse ;  /* 0x00000010022f7819 */ /* 0x100fe20000001203 */
[----:B------:R-:W-:Y:S01]  /*9450*/  HADD2.F32 R36, -RZ, R36.H0_H0 ;  /* 0x20000024ff247230 */ /* 0x000fe20000004100 */
[----:B------:R-:W-:Y:S02]  /*9460*/  LOP3.LUT R15, R12, 0x1c0, RZ, 0xc0, !PT ;  /* 0x000001c00c0f7812 */ /* 0x000fe400078ec0ff */
[----:B------:R-:W-:Y:S02]  /*9470*/  SHF.R.U32.HI R39, RZ, 0x10, R3 ;  /* 0x00000010ff277819 */ /* 0x000fe40000011603 */
[----:B------:R-:W-:-:S02]  /*9480*/  SHF.R.U32.HI R25, RZ, 0x3, R15 ;  /* 0x00000003ff197819 */ /* 0x000fc4000001160f */
[----:B------:R-:W-:Y:S02]  /*9490*/  LOP3.LUT R12, R15, 0x38, R16, 0xf8, !PT ;  /* 0x000000380f0c7812 */ /* 0x000fe400078ef810 */
[----:B------:R-:W-:Y:S02]  /*94a0*/  LOP3.LUT R24, R25, R34, R15, 0x1e, !PT ;  /* 0x0000002219187212 */ /* 0x000fe400078e1e0f */
[----:B------:R-:W-:Y:S02]  /*94b0*/  LOP3.LUT R12, R12, R25, RZ, 0x3c, !PT ;  /* 0x000000190c0c7212 */ /* 0x000fe400078e3cff */
[----:B------:R-:W-:Y:S02]  /*94c0*/  SHF.R.U32.HI R37, RZ, 0x10, R29 ;  /* 0x00000010ff257819 */ /* 0x000fe4000001161d */
[----:B------:R-:W-:Y:S02]  /*94d0*/  SHF.R.U32.HI R38, RZ, 0x10, R21 ;  /* 0x00000010ff267819 */ /* 0x000fe40000011615 */
[----:B------:R-:W-:-:S02]  /*94e0*/  SHF.R.U64 R49, R30, 0x10, R31 ;  /* 0x000000101e317819 */ /* 0x000fc4000000121f */
[----:B------:R-:W-:Y:S01]  /*94f0*/  SHF.R.U64 R48, R20, 0x10, R21 ;  /* 0x0000001014307819 */ /* 0x000fe20000001215 */
[----:B------:R-:W-:Y:S01]  /*9500*/  HADD2.F32 R38, -RZ, R38.H0_H0 ;  /* 0x20000026ff267230 */ /* 0x000fe20000004100 */
[----:B------:R-:W-:Y:S01]  /*9510*/  SHF.R.U32.HI R41, RZ, 0x10, R31 ;  /* 0x00000010ff297819 */ /* 0x000fe2000001161f */
[----:B-1----:R-:W-:-:S05]  /*9520*/  VIADD R14, R14, 0xffffff80 ;  /* 0xffffff800e0e7836 */ /* 0x002fca0000000000 */
[----:B------:R-:W-:-:S04]  /*9530*/  SHF.R.S32.HI R26, RZ, 0x1f, R14 ;  /* 0x0000001fff1a7819 */ /* 0x000fc8000001140e */
[----:B------:R-:W-:-:S04]  /*9540*/  LEA.HI R26, R26, R14, RZ, 0x5 ;  /* 0x0000000e1a1a7211 */ /* 0x000fc800078f28ff */
[----:B------:R-:W-:-:S05]  /*9550*/  SHF.R.S32.HI R26, RZ, 0x5, R26 ;  /* 0x00000005ff1a7819 */ /* 0x000fca000001141a */
[C---:B------:R-:W-:Y:S02]  /*9560*/  IMAD R25, R26.reuse, 0x200, R24 ;  /* 0x000002001a197824 */ /* 0x040fe400078e0218 */
[----:B0-----:R-:W-:Y:S02]  /*9570*/  IMAD R13, R26, 0x200, R12 ;  /* 0x000002001a0d7824 */ /* 0x001fe400078e020c */
        /* <DEDUP_REMOVED lines=9> */
[----:B------:R-:W-:-:S02]  /*9610*/  HADD2.F32 R28, -RZ, R37.H0_H0 ;  /* 0x20000025ff1c7230 */ /* 0x000fc40000004100 */
[C---:B------:R-:W-:Y:S01]  /*9620*/  FFMA.FTZ R40, R3.reuse, R35, -R40 ;  /* 0x0000002303287223 */ /* 0x040fe20000010828 */
[----:B------:R-:W-:Y:S02]  /*9630*/  HADD2.F32 R30, -RZ, R27.H0_H0 ;  /* 0x2000001bff1e7230 */ /* 0x000fe40000004100 */
[----:B------:R-:W-:Y:S01]  /*9640*/  FFMA.FTZ R42, R3, R36, R42 ;  /* 0x00000024032a7223 */ /* 0x000fe2000001002a */
[----:B------:R-:W-:Y:S02]  /*9650*/  HADD2.F32 R35, -RZ, R44.H0_H0 ;  /* 0x2000002cff237230 */ /* 0x000fe40000004100 */
[C---:B------:R-:W-:Y:S01]  /*9660*/  FMUL.FTZ R44, R29.reuse, R38 ;  /* 0x000000261d2c7220 */ /* 0x040fe20000410000 */
[----:B------:R-:W-:Y:S02]  /*9670*/  HADD2.F32 R3, -RZ, R33.H1_H1 ;  /* 0x30000021ff037230 */ /* 0x000fe40000004100 */
[----:B------:R-:W-:Y:S01]  /*9680*/  FMUL.FTZ R46, R29, R28 ;  /* 0x0000001c1d2e7220 */ /* 0x000fe20000410000 */
[----:B------:R-:W-:-:S02]  /*9690*/  HADD2.F32 R13, -RZ, R13.H1_H1 ;  /* 0x3000000dff0d7230 */ /* 0x000fc40000004100 */
[C---:B------:R-:W-:Y:S01]  /*96a0*/  FMUL.FTZ R29, R30.reuse, R35 ;  /* 0x000000231e1d7220 */ /* 0x040fe20000410000 */
[----:B------:R-:W-:Y:S02]  /*96b0*/  HADD2.F32 R20, -RZ, R15.H0_H0 ;  /* 0x2000000fff147230 */ /* 0x000fe40000004100 */
[----:B------:R-:W-:Y:S01]  /*96c0*/  FMUL.FTZ R30, R30, R3 ;  /* 0x000000031e1e7220 */ /* 0x000fe20000410000 */
[----:B------:R-:W-:Y:S02]  /*96d0*/  HADD2.F32 R31, -RZ, R27.H1_H1 ;  /* 0x3000001bff1f7230 */ /* 0x000fe40000004100 */
[C---:B------:R-:W-:Y:S01]  /*96e0*/  FFMA.FTZ R37, R13.reuse, R28, -R44 ;  /* 0x0000001c0d257223 */ /* 0x040fe2000001082c */
        /* <DEDUP_REMOVED lines=52> */
.L_x_5290:
[----:B------:R-:W-:Y:S05]  /*9a30*/  BSYNC B1 ;  /* 0x0000000000017941 */ /* 0x000fea0003800000 */
.L_x_5289:
        /* <DEDUP_REMOVED lines=13> */
[----:B------:R-:W-:Y:S02]  /*9b10*/  SHF.R.U64 R39, R8, 0x10, R9 ;  /* 0x0000001008277819 */ /* 0x000fe40000001209 */
[--C-:B------:R-:W-:Y:S02]  /*9b20*/  SHF.R.U64 R38, R10, 0x10, R11.reuse ;  /* 0x000000100a267819 */ /* 0x100fe4000000120b */
[----:B------:R-:W-:Y:S01]  /*9b30*/  SHF.R.U32.HI R36, RZ, 0x10, R11 ;  /* 0x00000010ff247819 */ /* 0x000fe2000001160b */
[----:B------:R-:W-:Y:S01]  /*9b40*/  HADD2.F32 R11, -RZ, R54.H0_H0 ;  /* 0x20000036ff0b7230 */ /* 0x000fe20000004100 */
[--C-:B------:R-:W-:Y:S02]  /*9b50*/  SHF.R.U32.HI R20, RZ, 0x10, R5.reuse ;  /* 0x00000010ff147819 */ /* 0x100fe40000011605 */
[----:B------:R-:W-:-:S02]  /*9b60*/  SHF.R.U64 R37, R4, 0x10, R5 ;  /* 0x0000001004257819 */ /* 0x000fc40000001205 */
[----:B------:R-:W-:Y:S01]  /*9b70*/  SHF.R.U32.HI R28, RZ, 0x10, R9 ;  /* 0x00000010ff1c7819 */ /* 0x000fe20000011609 */
[----:B------:R-:W-:Y:S01]  /*9b80*/  HADD2.F32 R20, -RZ, R20.H0_H0 ;  /* 0x20000014ff147230 */ /* 0x000fe20000004100 */
[--C-:B------:R-:W-:Y:S02]  /*9b90*/  SHF.R.U64 R35, R6, 0x10, R7.reuse ;  /* 0x0000001006237819 */ /* 0x100fe40000001207 */
[----:B------:R-:W-:Y:S01]  /*9ba0*/  SHF.R.U32.HI R33, RZ, 0x10, R7 ;  /* 0x00000010ff217819 */ /* 0x000fe20000011607 */
[----:B--2---:R-:W-:-:S04]  /*9bb0*/  IMAD.IADD R3, R2, 0x1, R34 ;  /* 0x0000000102037824 */ /* 0x004fc800078e0222 */
[----:B------:R-:W-:Y:S01]  /*9bc0*/  IMAD R3, R3, 0x2, R18 ;  /* 0x0000000203037824 */ /* 0x000fe200078e0212 */
[----:B0-----:R-:W0:Y:S04]  /*9bd0*/  LDS.128 R12, [R41+0x20400] ;  /* 0x02040000290c7984 */ /* 0x001e280000000c00 */
[----:B------:R-:W1:Y:S01]  /*9be0*/  LDS.128 R24, [R3+0x20400] ;  /* 0x0204000003187984 */ /* 0x000e620000000c00 */
[----:B0-----:R-:W-:Y:S02]  /*9bf0*/  HADD2.F32 R4, -RZ, R13.H0_H0 ;  /* 0x2000000dff047230 */ /* 0x001fe40000004100 */
[--C-:B-1----:R-:W-:Y:S02]  /*9c00*/  HADD2.F32 R8, -RZ, R25.reuse.H0_H0 ;  /* 0x20000019ff087230 */ /* 0x102fe40000004100 */
[----:B------:R-:W-:-:S03]  /*9c10*/  HADD2.F32 R25, -RZ, R25.H1_H1 ;  /* 0x30000019ff197230 */ /* 0x000fc60000004100 */
[C---:B------:R-:W-:Y:S01]  /*9c20*/  FMUL.FTZ R29, R8.reuse, R21 ;  /* 0x00000015081d7220 */ /* 0x040fe20000410000 */
[-C--:B------:R-:W-:Y:S01]  /*9c30*/  FMUL.FTZ R31, R8, R11.reuse ;  /* 0x0000000b081f7220 */ /* 0x080fe20000410000 */
[----:B------:R-:W-:Y:S02]  /*9c40*/  HADD2.F32 R13, -RZ, R13.H1_H1 ;  /* 0x3000000dff0d7230 */ /* 0x000fe40000004100 */
[C---:B------:R-:W-:Y:S01]  /*9c50*/  FFMA.FTZ R29, R4.reuse, R11, -R29 ;  /* 0x0000000b041d7223 */ /* 0x040fe2000001081d */
[----:B------:R-:W-:Y:S02]  /*9c60*/  HADD2.F32 R7, -RZ, R24.H0_H0 ;  /* 0x20000018ff077230 */ /* 0x000fe40000004100 */
[----:B------:R-:W-:Y:S01]  /*9c70*/  FFMA.FTZ R31, R4, R21, R31 ;  /* 0x00000015041f7223 */ /* 0x000fe2000001001f */
[----:B------:R-:W-:Y:S02]  /*9c80*/  HADD2.F32 R8, -RZ, R28.H0_H0 ;  /* 0x2000001cff087230 */ /* 0x000fe40000004100 */
[----:B------:R-:W-:Y:S01]  /*9c90*/  FMUL.FTZ R28, R25, R20 ;  /* 0x00000014191c7220 */ /* 0x000fe20000410000 */
[----:B------:R-:W-:-:S02]  /*9ca0*/  HADD2.F32 R11, -RZ, R32.H1_H1 ;  /* 0x30000020ff0b7230 */ /* 0x000fc40000004100 */
[--C-:B------:R-:W-:Y:S02]  /*9cb0*/  HADD2.F32 R4, -RZ, R53.reuse.H1_H1 ;  /* 0x30000035ff047230 */ /* 0x100fe40000004100 */
[-C--:B------:R-:W-:Y:S01]  /*9cc0*/  FMUL.FTZ R34, R25, R8.reuse ;  /* 0x0000000819227220 */ /* 0x080fe20000410000 */
[----:B------:R-:W-:Y:S02]  /*9cd0*/  HADD2.F32 R2, -RZ, R12.H0_H0 ;  /* 0x2000000cff027230 */ /* 0x000fe40000004100 */
[----:B------:R-:W-:Y:S01]  /*9ce0*/  FFMA.FTZ R30, R13, R8, -R28 ;  /* 0x000000080d1e7223 */ /* 0x000fe2000001081c */
[C---:B------:R-:W-:Y:S01]  /*9cf0*/  FMUL.FTZ R21, R7.reuse, R11 ;  /* 0x0000000b07157220 */ /* 0x040fe20000410000 */
[----:B------:R-:W-:Y:S02]  /*9d00*/  HADD2.F32 R9, -RZ, R26.H0_H0 ;  /* 0x2000001aff097230 */ /* 0x000fe40000004100 */
[----:B------:R-:W-:Y:S01]  /*9d10*/  FMUL.FTZ R28, R7, R4 ;  /* 0x00000004071c7220 */ /* 0x000fe20000410000 */
[----:B------:R-:W-:-:S02]  /*9d20*/  HADD2.F32 R8, -RZ, R53.H0_H0 ;  /* 0x20000035ff087230 */ /* 0x000fc40000004100 */
[C---:B------:R-:W-:Y:S01]  /*9d30*/  FFMA.FTZ R21, R2.reuse, R4, -R21 ;  /* 0x0000000402157223 */ /* 0x040fe20000010815 */
[----:B------:R-:W-:Y:S02]  /*9d40*/  HADD2.F32 R5, -RZ, R14.H0_H0 ;  /* 0x2000000eff057230 */ /* 0x000fe40000004100 */
[----:B------:R-:W-:Y:S01]  /*9d50*/  FFMA.FTZ R28, R2, R11, R28 ;  /* 0x0000000b021c7223 */ /* 0x000fe2000001001c */
[--C-:B------:R-:W-:Y:S02]  /*9d60*/  HADD2.F32 R4, -RZ, R40.reuse.H0_H0 ;  /* 0x20000028ff047230 */ /* 0x100fe40000004100 */
[----:B------:R-:W-:Y:S01]  /*9d70*/  FMUL.FTZ R2, R9, R8 ;  /* 0x0000000809027220 */ /* 0x000fe20000410000 */
[----:B------:R-:W-:Y:S02]  /*9d80*/  HADD2.F32 R10, -RZ, R27.H0_H0 ;  /* 0x2000001bff0a7230 */ /* 0x000fe40000004100 */
[----:B------:R-:W-:Y:S02]  /*9d90*/  HADD2.F32 R7, -RZ, R40.H1_H1 ;  /* 0x30000028ff077230 */ /* 0x000fe40000004100 */
[----:B------:R-:W-:-:S02]  /*9da0*/  HADD2.F32 R11, -RZ, R32.H0_H0 ;  /* 0x20000020ff0b7230 */ /* 0x000fc40000004100 */
[----:B------:R-:W-:Y:S01]  /*9db0*/  FFMA.FTZ R34, R13, R20, R34 ;  /* 0x000000140d227223 */ /* 0x000fe20000010022 */
[-C--:B------:R-:W-:Y:S01]  /*9dc0*/  FFMA.FTZ R20, R5, R4.reuse, -R2 ;  /* 0x0000000405147223 */ /* 0x080fe20000010802 */
[----:B------:R-:W-:Y:S02]  /*9dd0*/  HADD2.F32 R6, -RZ, R15.H0_H0 ;  /* 0x2000000fff067230 */ /* 0x000fe40000004100 */
[----:B------:R-:W-:Y:S01]  /*9de0*/  FMUL.FTZ R32, R9, R4 ;  /* 0x0000000409207220 */ /* 0x000fe20000410000 */
[----:B------:R-:W-:Y:S02]  /*9df0*/  HADD2.F32 R2, -RZ, R36.H0_H0 ;  /* 0x20000024ff027230 */ /* 0x000fe40000004100 */
[C---:B------:R-:W-:Y:S01]  /*9e00*/  FMUL.FTZ R9, R10.reuse, R11 ;  /* 0x0000000b0a097220 */ /* 0x040fe20000410000 */
[----:B------:R-:W-:Y:S02]  /*9e10*/  HADD2.F32 R27, -RZ, R27.H1_H1 ;  /* 0x3000001bff1b7230 */ /* 0x000fe40000004100 */
[----:B------:R-:W-:Y:S01]  /*9e20*/  FMUL.FTZ R36, R10, R7 ;  /* 0x000000070a247220 */ /* 0x000fe20000410000 */
[----:B------:R-:W-:-:S02]  /*9e30*/  HADD2.F32 R4, -RZ, R33.H0_H0 ;  /* 0x20000021ff047230 */ /* 0x000fc40000004100 */
[----:B------:R-:W-:Y:S01]  /*9e40*/  FFMA.FTZ R10, R5, R8, R32 ;  /* 0x00000008050a7223 */ /* 0x000fe20000010020 */
[----:B------:R-:W-:Y:S02]  /*9e50*/  HADD2.F32 R15, -RZ, R15.H1_H1 ;  /* 0x3000000fff0f7230 */ /* 0x000fe40000004100 */
[C---:B------:R-:W-:Y:S01]  /*9e60*/  FFMA.FTZ R8, R6.reuse, R7, -R9 ;  /* 0x0000000706087223 */ /* 0x040fe20000010809 */
[----:B------:R-:W-:Y:S01]  /*9e70*/  FFMA.FTZ R36, R6, R11, R36 ;  /* 0x0000000b06247223 */ /* 0x000fe20000010024 */
[----:B------:R-:W-:Y:S02]  /*9e80*/  HADD2.F32 R24, -RZ, R24.H1_H1 ;  /* 0x30000018ff187230 */ /* 0x000fe40000004100 */
[C---:B------:R-:W-:Y:S01]  /*9e90*/  FMUL.FTZ R32, R27.reuse, R4 ;  /* 0x000000041b207220 */ /* 0x040fe20000410000 */
[----:B------:R-:W-:Y:S02]  /*9ea0*/  HADD2.F32 R26, -RZ, R26.H1_H1 ;  /* 0x3000001aff1a7230 */ /* 0x000fe40000004100 */
[----:B------:R-:W-:Y:S01]  /*9eb0*/  FMUL.FTZ R6, R27, R2 ;  /* 0x000000021b067220 */ /* 0x000fe20000410000 */
[----:B------:R-:W-:-:S02]  /*9ec0*/  HADD2.F32 R9, -RZ, R37.H0_H0 ;  /* 0x20000025ff097230 */ /* 0x000fc40000004100 */
[----:B------:R-:W-:Y:S02]  /*9ed0*/  HADD2.F32 R11, -RZ, R35.H0_H0 ;  /* 0x20000023ff0b7230 */ /* 0x000fe40000004100 */
[----:B------:R-:W-:Y:S02]  /*9ee0*/  HADD2.F32 R5, -RZ, R39.H0_H0 ;  /* 0x20000027ff057230 */ /* 0x000fe40000004100 */
[----:B------:R-:W-:Y:S02]  /*9ef0*/  HADD2.F32 R7, -RZ, R38.H0_H0 ;  /* 0x20000026ff077230 */ /* 0x000fe40000004100 */
[C---:B------:R-:W-:Y:S01]  /*9f00*/  FFMA.FTZ R27, R15.reuse, R2, -R32 ;  /* 0x000000020f1b7223 */ /* 0x040fe20000010820 */
[----:B------:R-:W-:Y:S02]  /*9f10*/  HADD2.F32 R12, -RZ, R12.H1_H1 ;  /* 0x3000000cff0c7230 */ /* 0x000fe40000004100 */
[----:B------:R-:W-:Y:S01]  /*9f20*/  FFMA.FTZ R33, R15, R4, R6 ;  /* 0x000000040f217223 */ /* 0x000fe20000010006 */
[----:B------:R-:W-:-:S02]  /*9f30*/  HADD2.F32 R14, -RZ, R14.H1_H1 ;  /* 0x3000000eff0e7230 */ /* 0x000fc40000004100 */
        /* <DEDUP_REMOVED lines=18> */
.L_x_5281:
[----:B------:R-:W-:Y:S05]  /*a060*/  BSYNC B0 ;  /* 0x0000000000007941 */ /* 0x000fea0003800000 */
.L_x_5267:
        /* <DEDUP_REMOVED lines=8> */
.L_x_5264:
[----:B------:R-:W-:-:S13]  /*a0f0*/  ISETP.NE.AND P0, PT, R186, 0x3, PT ;  /* 0x00000003ba00780c */ /* 0x000fda0003f05270 */
[----:B------:R-:W-:Y:S05]  /*a100*/  @!P0 BRA `(.L_x_5291) ;  /* 0x0000000000048947 */ /* 0x000fea0003800000 */
[----:B------:R-:W-:Y:S01]  /*a110*/  BPT.TRAP 0x1 ;  /* 0x000000040000795c */ /* 0x000fe20000300000 */
.L_x_5291:
[----:B------:R-:W-:Y:S01]  /*a120*/  IMAD R21, R19, 0x8, R18 ;  /* 0x0000000813157824 */ /* 0x000fe200078e0212 */
[----:B-1----:R-:W-:-:S04]  /*a130*/  SHF.L.U32 R12, R23, 0x1f, RZ ;  /* 0x0000001f170c7819 */ /* 0x002fc800000006ff */
[----:B------:R1:W4:Y:S01]  /*a140*/  SYNCS.PHASECHK.TRANS64.TRYWAIT P1, [R21+URZ+0x38830], R12 ;  /* 0x0388300c150075a7 */ /* 0x000322000802017f */
[----:B------:R-:W-:Y:S05]  /*a150*/  @!P0 BRA `(.L_x_5292) ;  /* 0x0000000000048947 */ /* 0x000fea0003800000 */
[----:B------:R-:W-:Y:S01]  /*a160*/  BPT.TRAP 0x1 ;  /* 0x000000040000795c */ /* 0x000fe20000300000 */
.L_x_5292:
[C---:B--2---:R-:W-:Y:S02]  /*a170*/  VIADD R2, R18.reuse, 0x22400 ;  /* 0x0002240012027836 */ /* 0x044fe40000000000 */
[----:B0--3--:R-:W-:-:S03]  /*a180*/  VIADD R3, R18, 0x20400 ;  /* 0x0002040012037836 */ /* 0x009fc60000000000 */
[----:B------:R-:W-:Y:S02]  /*a190*/  SHF.R.U32.HI R2, RZ, 0x4, R2 ;  /* 0x00000004ff027819 */ /* 0x000fe40000011602 */
[----:B------:R-:W-:Y:S02]  /*a1a0*/  SHF.R.U32.HI R3, RZ, 0x4, R3 ;  /* 0x00000004ff037819 */ /* 0x000fe40000011603 */
[----:B------:R-:W-:Y:S02]  /*a1b0*/  LOP3.LUT R2, R2, 0x3fff, RZ, 0xc0, !PT ;  /* 0x00003fff02027812 */ /* 0x000fe400078ec0ff */
[----:B------:R-:W-:Y:S02]  /*a1c0*/  LOP3.LUT R3, R3, 0x3fff, RZ, 0xc0, !PT ;  /* 0x00003fff03037812 */ /* 0x000fe400078ec0ff */
[----:B------:R-:W-:Y:S01]  /*a1d0*/  LOP3.LUT R206, R2, 0x10000, RZ, 0xfc, !PT ;  /* 0x0001000002ce7812 */ /* 0x000fe200078efcff */
[----:B----4-:R-:W-:Y:S06]  /*a1e0*/  @P1 BRA `(.L_x_5293) ;  /* 0x0000000000081947 */ /* 0x010fec0003800000 */
[----:B------:R-:W0:Y:S02]  /*a1f0*/  SYNCS.PHASECHK.TRANS64.TRYWAIT P1, [R21+URZ+0x38830], R12 ;  /* 0x0388300c150075a7 */ /* 0x000e24000802017f */
[----:B0-----:R-:W-:Y:S05]  /*a200*/  @!P1 BRA `(.L_x_5294) ;  /* 0x0000016c00409947 */ /* 0x001fea0003800000 */
.L_x_5293:
[----:B------:R-:W-:Y:S01]  /*a210*/  LOP3.LUT R4, R3, 0x10000, RZ, 0xfc, !PT ;  /* 0x0001000003047812 */ /* 0x000fe200078efcff */
[----:B------:R-:W-:Y:S01]  /*a220*/  IMAD R2, R19, 0x200, R206 ;  /* 0x0000020013027824 */ /* 0x000fe200078e02ce */
[----:B------:R-:W-:Y:S05]  /*a230*/  WARPSYNC.ALL ;  /* 0x0000000000007948 */ /* 0x000fea0003800000 */
[----:B------:R-:W-:Y:S01]  /*a240*/  IMAD.MOV.U32 R5, RZ, RZ, 0x40000040 ;  /* 0x40000040ff057424 */ /* 0x000fe200078e00ff */
[----:B------:R-:W-:Y:S01]  /*a250*/  R2UR UR4, R4 ;  /* 0x00000000040472ca */ /* 0x000fe200000e0000 */
[----:B------:R-:W-:Y:S01]  /*a260*/  IMAD.MOV.U32 R3, RZ, RZ, 0x40000040 ;  /* 0x40000040ff037424 */ /* 0x000fe200078e00ff */
        /* <DEDUP_REMOVED lines=9> */
[----:B------:R-:W-:Y:S02]  /*a300*/  VIADD R8, R4, 0x4 ;  /* 0x0000000404087836 */ /* 0x000fe40000000000 */
[----:B------:R-:W-:Y:S02]  /*a310*/  IMAD.MOV.U32 R9, RZ, RZ, 0x40000040 ;  /* 0x40000040ff097424 */ /* 0x000fe400078e00ff */
[----:B------:R-:W-:Y:S02]  /*a320*/  IMAD.MOV.U32 R3, RZ, RZ, 0x40000040 ;  /* 0x40000040ff037424 */ /* 0x000fe400078e00ff */
[----:B------:R-:W-:Y:S01]  /*a330*/  HGMMA.64x64x16.F32 R24, gdesc[UR4], RZ, !UPT, gsb0 ;  /* 0x00e00000041879f0 */ /* 0x000fe2000c0008ff */
[----:B------:R-:W-:Y:S02]  /*a340*/  R2UR UR4, R10 ;  /* 0x000000000a0472ca */ /* 0x000fe400000e0000 */
[----:B------:R-:W-:-:S02]  /*a350*/  R2UR UR5, R11 ;  /* 0x000000000b0572ca */ /* 0x000fc400000e0000 */
[----:B------:R-:W-:Y:S01]  /*a360*/  R2UR UR6, R6 ;  /* 0x00000000060672ca */ /* 0x000fe200000e0000 */
[C---:B------:R-:W-:Y:S01]  /*a370*/  VIADD R6, R2.reuse, 0x4 ;  /* 0x0000000402067836 */ /* 0x040fe20000000000 */
[----:B------:R-:W-:Y:S01]  /*a380*/  R2UR UR7, R7 ;  /* 0x00000000070772ca */ /* 0x000fe200000e0000 */
[----:B------:R-:W-:Y:S01]  /*a390*/  VIADD R2, R2, 0x6 ;  /* 0x0000000602027836 */ /* 0x000fe20000000000 */
[----:B------:R-:W-:Y:S01]  /*a3a0*/  MOV R7, 0x40000040 ;  /* 0x4000004000077802 */ /* 0x000fe20000000f00 */
[----:B------:R-:W-:Y:S02]  /*a3b0*/  WARPGROUP.DEPBAR.LE gsb0, 0x0 ;  /* 0x00008000000079c5 */ /* 0x000fe40000010000 */
        /* <DEDUP_REMOVED lines=20> */
[----:B------:R-:W2:Y:S02]  /*a500*/  SYNCS.PHASECHK.TRANS64.TRYWAIT P1, [R18+URZ+0x38810], R3 ;  /* 0x03881003120075a7 */ /* 0x000ea4000802017f */
[----:B--2---:R-:W-:Y:S05]  /*a510*/  @!P1 BRA `(.L_x_5296) ;  /* 0x0000016800909947 */ /* 0x004fea0003800000 */
.L_x_5520:
[----:B------:R-:W-:Y:S05]  /*a520*/  BSYNC B0 ;  /* 0x0000000000007941 */ /* 0x000fea0003800000 */
.L_x_5295:
[----:B------:R-:W-:Y:S05]  /*a530*/  @!P0 BRA `(.L_x_5297) ;  /* 0x0000000000048947 */ /* 0x000fea0003800000 */
[----:B------:R-:W-:Y:S01]  /*a540*/  BPT.TRAP 0x1 ;  /* 0x000000040000795c */ /* 0x000fe20000300000 */
.L_x_5297:
[----:B------:R3:W4:Y:S01]  /*a550*/  SYNCS.PHASECHK.TRANS64.TRYWAIT P1, [R21+URZ+0x38850], R12 ;  /* 0x0388500c150075a7 */ /* 0x000722000802017f */
[----:B------:R-:W-:Y:S05]  /*a560*/  @!P0 BRA `(.L_x_5298) ;  /* 0x0000000000048947 */ /* 0x000fea0003800000 */
[----:B------:R-:W-:Y:S01]  /*a570*/  BPT.TRAP 0x1 ;  /* 0x000000040000795c */ /* 0x000fe20000300000 */
.L_x_5298:
[----:B------:R-:W-:-:S05]  /*a580*/  VIADD R0, R18, 0x400 ;  /* 0x0000040012007836 */ /* 0x000fca0000000000 */
[----:B------:R-:W-:-:S04]  /*a590*/  SHF.R.U32.HI R0, RZ, 0x4, R0 ;  /* 0x00000004ff007819 */ /* 0x000fc80000011600 */
[----:B------:R-:W-:Y:S01]  /*a5a0*/  LOP3.LUT R0, R0, 0x3fff, RZ, 0xc0, !PT ;  /* 0x00003fff00007812 */ /* 0x000fe200078ec0ff */
[----:B----4-:R-:W-:Y:S06]  /*a5b0*/  @P1 BRA `(.L_x_5299) ;  /* 0x0000000000081947 */ /* 0x010fec0003800000 */
[----:B------:R-:W4:Y:S02]  /*a5c0*/  SYNCS.PHASECHK.TRANS64.TRYWAIT P1, [R21+URZ+0x38850], R12 ;  /* 0x0388500c150075a7 */ /* 0x000f24000802017f */
[----:B----4-:R-:W-:Y:S05]  /*a5d0*/  @!P1 BRA `(.L_x_5300) ;  /* 0x0000016800749947 */ /* 0x010fea0003800000 */
.L_x_5299:
[----:B------:R-:W-:Y:S05]  /*a5e0*/  WARPSYNC.ALL ;  /* 0x0000000000007948 */ /* 0x000fea0003800000 */
[----:B------:R-:W-:Y:S01]  /*a5f0*/  LOP3.LUT R207, R0, 0x10000, RZ, 0xfc, !PT ;  /* 0x0001000000cf7812 */ /* 0x000fe200078efcff */
[----:B------:R-:W-:Y:S01]  /*a600*/  VIADD R0, R18, 0x26400 ;  /* 0x0002640012007836 */ /* 0x000fe20000000000 */
[----:B------:R-:W-:-:S03]  /*a610*/  WARPGROUP.ARRIVE ;  /* 0x00000000000079c5 */ /* 0x000fc60000000000 */
[----:B01-34-:R-:W-:-:S03]  /*a620*/  IMAD R12, R19, 0x1000, R207 ;  /* 0x00001000130c7824 */ /* 0x01bfc600078e02cf */
[----:B------:R-:W0:Y:S01]  /*a630*/  S2R R20, SR_TID.X ;  /* 0x0000000000147919 */ /* 0x000e220000002100 */
[----:B------:R-:W-:Y:S01]  /*a640*/  IMAD.MOV.U32 R13, RZ, RZ, 0x40000040 ;  /* 0x40000040ff0d7424 */ /* 0x000fe200078e00ff */
[----:B------:R-:W-:Y:S01]  /*a650*/  SHF.R.U32.HI R0, RZ, 0x4, R0 ;  /* 0x00000004ff007819 */ /* 0x000fe20000011600 */
[----:B--2---:R-:W-:Y:S01]  /*a660*/  IMAD.MOV.U32 R3, RZ, RZ, 0x40000040 ;  /* 0x40000040ff037424 */ /* 0x004fe200078e00ff */
[C---:B------:R-:W-:Y:S01]  /*a670*/  R2UR UR6, R12.reuse ;  /* 0x000000000c0672ca */ /* 0x040fe200000e0000 */
[----:B------:R-:W-:Y:S01]  /*a680*/  VIADD R14, R12, 0x2 ;  /* 0x000000020c0e7836 */ /* 0x000fe20000000000 */
[----:B------:R-:W-:Y:S01]  /*a690*/  LOP3.LUT R0, R0, 0x3fff, RZ, 0xc0, !PT ;  /* 0x00003fff00007812 */ /* 0x000fe200078ec0ff */
[----:B------:R-:W-:Y:S01]  /*a6a0*/  IMAD.MOV.U32 R15, RZ, RZ, 0x40000040 ;  /* 0x40000040ff0f7424 */ /* 0x000fe200078e00ff */
[----:B------:R-:W-:Y:S01]  /*a6b0*/  R2UR UR7, R13 ;  /* 0x000000000d0772ca */ /* 0x000fe200000e0000 */
[----:B------:R-:W-:Y:S01]  /*a6c0*/  IMAD.MOV.U32 R59, RZ, RZ, 0x40000040 ;  /* 0x40000040ff3b7424 */ /* 0x000fe200078e00ff */
[----:B------:R-:W-:Y:S01]  /*a6d0*/  LOP3.LUT R2, R0, 0x10000, RZ, 0xfc, !PT ;  /* 0x0001000000027812 */ /* 0x000fe200078efcff */
[----:B------:R-:W-:Y:S01]  /*a6e0*/  VIADD R57, R12, 0x800 ;  /* 0x000008000c397836 */ /* 0x000fe20000000000 */
[----:B------:R-:W-:Y:S01]  /*a6f0*/  R2UR UR5, R3 ;  /* 0x00000000030572ca */ /* 0x000fe200000e0000 */
[----:B------:R-:W-:Y:S01]  /*a700*/  IMAD.MOV.U32 R60, RZ, RZ, 0x4 ;  /* 0x00000004ff3c7424 */ /* 0x000fe200078e00ff */
[C---:B------:R-:W-:Y:S01]  /*a710*/  R2UR UR4, R2.reuse ;  /* 0x00000000020472ca */ /* 0x040fe200000e0000 */
[----:B------:R-:W-:-:S02]  /*a720*/  VIADD R58, R2, 0x2 ;  /* 0x00000002023a7836 */ /* 0x000fc40000000000 */
[----:B------:R-:W-:-:S10]  /*a730*/  VIADD R13, R2, 0x800 ;  /* 0x00000800020d7836 */ /* 0x000fd40000000000 */
        /* <DEDUP_REMOVED lines=9> */
[----:B0-----:R-:W-:-:S05]  /*a7d0*/  SHF.R.U32.HI R20, RZ, 0x7, R20 ;  /* 0x00000007ff147819 */ /* 0x001fca0000011614 */
        /* <DEDUP_REMOVED lines=155> */
[C---:B------:R-:W-:Y:S01]  /*b190*/  IMAD.IADD R58, R0.reuse, 0x1, R13 ;  /* 0x00000001003a7824 */ /* 0x040fe200078e020d */
[----:B------:R-:W-:Y:S01]  /*b1a0*/  R2UR UR5, R59 ;  /* 0x000000003b0572ca */ /* 0x000fe200000e0000 */
[----:B------:R-:W-:Y:S01]  /*b1b0*/  IMAD.MOV.U32 R59, RZ, RZ, 0x40000040 ;  /* 0x40000040ff3b7424 */ /* 0x000fe200078e00ff */
[----:B------:R-:W-:Y:S01]  /*b1c0*/  IADD3 R14, R0, R57, RZ ;  /* 0x00000039000e7210 */ /* 0x000fe20007ffe0ff */
[----:B------:R-:W-:-:S02]  /*b1d0*/  WARPGROUP.DEPBAR.LE gsb0, 0x0 ;  /* 0x00008000000079c5 */ /* 0x000fc40000010000 */
[----:B------:R-:W-:-:S08]  /*b1e0*/  WARPGROUP.ARRIVE ;  /* 0x00000000000079c5 */ /* 0x000fd00000000000 */
        /* <DEDUP_REMOVED lines=22> */
[----:B------:R-:W-:-:S04]  /*b350*/  SEL R13, R13, 0x26, P1 ;  /* 0x000000260d0d7807 */ /* 0x000fc80000800000 */
[----:B------:R-:W-:Y:S01]  /*b360*/  LOP3.LUT R13, R13, 0x6, RZ, 0xc0, !PT ;  /* 0x000000060d0d7812 */ /* 0x000fe200078ec0ff */
        /* <DEDUP_REMOVED lines=65> */
[----:B------:R-:W-:Y:S02]  /*b780*/  IADD3 R58, R13, R58, R12 ;  /* 0x0000003a0d3a7210 */ /* 0x000fe40007ffe00c */
[----:B------:R-:W-:Y:S01]  /*b790*/  IADD3 R13, R2, 0xc00, RZ ;  /* 0x00000c00020d7810 */ /* 0x000fe20007ffe0ff */
        /* <DEDUP_REMOVED lines=88> */
[----:B------:R-:W-:Y:S01]  /*bd20*/  SEL R0, R57, 0x3e, P1 ;  /* 0x0000003e39007807 */ /* 0x000fe20000800000 */
[----:B------:R-:W-:Y:S02]  /*bd30*/  WARPGROUP.DEPBAR.LE gsb0, 0x0 ;  /* 0x00008000000079c5 */ /* 0x000fe40000010000 */
[----:B------:R-:W-:-:S06]  /*bd40*/  WARPGROUP.ARRIVE ;  /* 0x00000000000079c5 */ /* 0x000fcc0000000000 */
[----:B------:R-:W-:Y:S01]  /*bd50*/  HGMMA.64x64x16.F32 R24, gdesc[UR4], R24, gsb0 ;  /* 0x00e00000041879f0 */ /* 0x000fe20008000818 */
[----:B------:R-:W-:Y:S02]  /*bd60*/  R2UR UR6, R14 ;  /* 0x000000000e0672ca */ /* 0x000fe400000e0000 */
[----:B------:R-:W-:Y:S02]  /*bd70*/  R2UR UR7, R15 ;  /* 0x000000000f0772ca */ /* 0x000fe400000e0000 */
[----:B------:R-:W-:Y:S02]  /*bd80*/  R2UR UR4, R58 ;  /* 0x000000003a0472ca */ /* 0x000fe400000e0000 */
[----:B------:R-:W-:Y:S02]  /*bd90*/  R2UR UR5, R59 ;  /* 0x000000003b0572ca */ /* 0x000fe400000e0000 */
[----:B------:R-:W-:Y:S02]  /*bda0*/  LOP3.LUT R15, R13, 0x1e00, RZ, 0xc0, !PT ;  /* 0x00001e000d0f7812 */ /* 0x000fe400078ec0ff */
[----:B------:R-:W-:-:S04]  /*bdb0*/  LOP3.LUT R13, R0, 0x6, RZ, 0xc0, !PT ;  /* 0x00000006000d7812 */ /* 0x000fc800078ec0ff */
[CC--:B------:R-:W-:Y:S02]  /*bdc0*/  IADD3 R14, R13.reuse, R15.reuse, R2 ;  /* 0x0000000f0d0e7210 */ /* 0x0c0fe40007ffe002 */
[----:B------:R-:W-:Y:S01]  /*bdd0*/  IADD3 R12, R13, R15, R12 ;  /* 0x0000000f0d0c7210 */ /* 0x000fe20007ffe00c */
[----:B------:R-:W-:Y:S02]  /*bde0*/  IMAD.MOV.U32 R15, RZ, RZ, 0x40000040 ;  /* 0x40000040ff0f7424 */ /* 0x000fe400078e00ff */
[----:B------:R-:W-:Y:S01]  /*bdf0*/  IMAD.MOV.U32 R13, RZ, RZ, 0x40000040 ;  /* 0x40000040ff0d7424 */ /* 0x000fe200078e00ff */
[----:B------:R-:W-:Y:S02]  /*be00*/  WARPGROUP.DEPBAR.LE gsb0, 0x0 ;  /* 0x00008000000079c5 */ /* 0x000fe40000010000 */
[----:B------:R-:W-:-:S06]  /*be10*/  WARPGROUP.ARRIVE ;  /* 0x00000000000079c5 */ /* 0x000fcc0000000000 */
        /* <DEDUP_REMOVED lines=11> */
.L_x_5301:
[----:B------:R-:W2:Y:S01]  /*bed0*/  LDL R0, [R1+0x10] ;  /* 0x0000100001007983 */ /* 0x000ea20000100800 */
[----:B------:R-:W0:Y:S01]  /*bee0*/  LDC R12, c[0x0][0x448] ;  /* 0x00011200ff0c7b82 */ /* 0x000e220000000800 */
[----:B------:R-:W-:Y:S01]  /*bef0*/  ULDC UR4, c[0x0][0xa80] ;  /* 0x0002a00000047ab9 */ /* 0x000fe20000000800 */
[----:B------:R-:W-:Y:S01]  /*bf00*/  LOP3.LUT R22, R22, 0xffffffef, RZ, 0xc0, !PT ;  /* 0xffffffef16167812 */ /* 0x000fe200078ec0ff */
[----:B------:R-:W3:Y:S01]  /*bf10*/  LDL R58, [R1] ;  /* 0x00000000013a7983 */ /* 0x000ee20000100800 */
[----:B0-----:R-:W-:-:S13]  /*bf20*/  ISETP.NE.AND P5, PT, R12, 0x1, PT ;  /* 0x000000010c00780c */ /* 0x001fda0003fa5270 */
[----:B------:R-:W0:Y:S01]  /*bf30*/  @P5 LDC R13, c[0x0][0x44c] ;  /* 0x00011300ff0d5b82 */ /* 0x000e220000000800 */
[----:B------:R-:W-:-:S07]  /*bf40*/  @P5 LOP3.LUT R22, R22, 0x10, RZ, 0xfc, !PT ;  /* 0x0000001016165812 */ /* 0x000fce00078efcff */
[----:B------:R-:W1:Y:S01]  /*bf50*/  @P5 LDC R15, c[0x0][0x450] ;  /* 0x00011400ff0f5b82 */ /* 0x000e620000000800 */
[----:B--2---:R-:W-:-:S04]  /*bf60*/  IMAD.IADD R0, R0, 0x1, R213 ;  /* 0x0000000100007824 */ /* 0x004fc800078e02d5 */
[----:B0-----:R-:W-:-:S05]  /*bf70*/  @P5 IMAD.HI.U32 R12, R0, R13, RZ ;  /* 0x0000000d000c5227 */ /* 0x001fca00078e00ff */
[----:B-1----:R-:W-:-:S05]  /*bf80*/  @P5 SHF.R.U32.HI R0, RZ, R15, R12 ;  /* 0x0000000fff005219 */ /* 0x002fca000001160c */
[----:B------:R-:W0:Y:S01]  /*bf90*/  SHFL.IDX PT, R14, R0, RZ, 0x1c1f ;  /* 0x001c1fff000e7589 */ /* 0x000e2200000e0000 */
[----:B------:R-:W-:-:S05]  /*bfa0*/  IMAD R12, R168, -0x40, R57 ;  /* 0xffffffc0a80c7824 */ /* 0x000fca00078e0239 */
[----:B------:R-:W-:Y:S02]  /*bfb0*/  IADD3 R13, R211, 0x1, R12 ;  /* 0x00000001d30d7810 */ /* 0x000fe40007ffe00c */
[----:B------:R-:W-:Y:S02]  /*bfc0*/  IADD3 R12, -R193, R12, R211 ;  /* 0x0000000cc10c7210 */ /* 0x000fe40007ffe1d3 */
        /* <DEDUP_REMOVED lines=12> */
[----:B------:R-:W-:Y:S02]  /*c090*/  FMNMX.FTZ R20, R57, R20, !PT ;  /* 0x0000001439147209 */ /* 0x000fe40007810000 */
        /* <DEDUP_REMOVED lines=33> */
[----:B------:R-:W-:Y:S02]  /*c2b0*/  FSEL R53, R53, -INF , P1 ;  /* 0xff80000035357808 */ /* 0x000fe40000800000 */
[----:B------:R-:W-:Y:S01]  /*c2c0*/  FMNMX.FTZ R20, R69, R20, !PT ;  /* 0x0000001445147209 */ /* 0x000fe20007810000 */
[----:B------:R-:W0:Y:S03]  /*c2d0*/  SHFL.IDX PT, R0, R0, 0x1, 0x1c1f ;  /* 0x003c1f0000007f89 */ /* 0x000e2600000e0000 */
[----:B------:R-:W-:-:S05]  /*c2e0*/  FMNMX.FTZ R20, R53, R20, !PT ;  /* 0x0000001435147209 */ /* 0x000fca0007810000 */
[----:B------:R-:W1:Y:S01]  /*c2f0*/  SHFL.BFLY PT, R71, R20, 0x2, 0x1f ;  /* 0x0c401f0014477f89 */ /* 0x000e6200000e0000 */
[----:B0-----:R-:W-:-:S04]  /*c300*/  VIADDMNMX R14, R0, R13, R12, PT ;  /* 0x0000000d000e7246 */ /* 0x001fc8000380010c */
[C---:B------:R-:W-:Y:S02]  /*c310*/  ISETP.GT.AND P1, PT, R14.reuse, RZ, PT ;  /* 0x000000ff0e00720c */ /* 0x040fe40003f24270 */
[----:B------:R-:W-:Y:S02]  /*c320*/  ISETP.GT.AND P2, PT, R14, 0x1, PT ;  /* 0x000000010e00780c */ /* 0x000fe40003f44270 */
[----:B-1----:R-:W-:Y:S02]  /*c330*/  FMNMX.FTZ R24, R20, R71, !PT ;  /* 0x0000004714187209 */ /* 0x002fe40007810000 */
[----:B------:R-:W-:Y:S02]  /*c340*/  ISETP.GT.AND P3, PT, R14, 0x8, PT ;  /* 0x000000080e00780c */ /* 0x000fe40003f64270 */
[----:B------:R-:W-:Y:S02]  /*c350*/  FSEL R71, R26, -INF , P1 ;  /* 0xff8000001a477808 */ /* 0x000fe40000800000 */
[----:B------:R-:W-:-:S02]  /*c360*/  FSEL R27, R27, -INF , P2 ;  /* 0xff8000001b1b7808 */ /* 0x000fc40001000000 */
        /* <DEDUP_REMOVED lines=14> */
[----:B------:R-:W-:Y:S01]  /*c450*/  FMNMX.FTZ R0, R79, R0, !PT ;  /* 0x000000004f007209 */ /* 0x000fe20007810000 */
[----:B------:R-:W0:Y:S01]  /*c460*/  SHFL.BFLY PT, R13, R24, 0x1, 0x1f ;  /* 0x0c201f00180d7f89 */ /* 0x000e2200000e0000 */
        /* <DEDUP_REMOVED lines=18> */
[----:B0-----:R-:W-:Y:S02]  /*c590*/  FMNMX.FTZ R13, R24, R13, !PT ;  /* 0x0000000d180d7209 */ /* 0x001fe40007810000 */
[----:B------:R-:W-:Y:S02]  /*c5a0*/  MOV R12, UR4 ;  /* 0x00000004000c7c02 */ /* 0x000fe40008000f00 */
[----:B------:R-:W-:-:S02]  /*c5b0*/  ISETP.GT.AND P1, PT, R14, 0x38, PT ;  /* 0x000000380e00780c */ /* 0x000fc40003f24270 */
[----:B------:R-:W-:Y:S02]  /*c5c0*/  FSEL R51, R51, -INF , P2 ;  /* 0xff80000033337808 */ /* 0x000fe40001000000 */
[----:B------:R-:W-:Y:S01]  /*c5d0*/  FMNMX.FTZ R0, R89, R0, !PT ;  /* 0x0000000059007209 */ /* 0x000fe20007810000 */
[----:B------:R-:W-:Y:S01]  /*c5e0*/  FMUL.FTZ R20, R13, R12 ;  /* 0x0000000c0d147220 */ /* 0x000fe20000410000 */
[----:B------:R-:W-:Y:S02]  /*c5f0*/  ISETP.GT.AND P2, PT, R14, 0x39, PT ;  /* 0x000000390e00780c */ /* 0x000fe40003f44270 */
[----:B------:R-:W-:Y:S02]  /*c600*/  FSEL R91, R54, -INF , P1 ;  /* 0xff800000365b7808 */ /* 0x000fe40000800000 */
[----:B------:R-:W-:Y:S02]  /*c610*/  FMNMX.FTZ R0, R51, R0, !PT ;  /* 0x0000000033007209 */ /* 0x000fe40007810000 */
[----:B------:R-:W-:-:S02]  /*c620*/  FSETP.NEU.FTZ.AND P4, PT, R13, -INF , PT ;  /* 0xff8000000d00780b */ /* 0x000fc40003f9d000 */
[----:B------:R-:W-:Y:S02]  /*c630*/  FSEL R55, R55, -INF , P2 ;  /* 0xff80000037377808 */ /* 0x000fe40001000000 */
[----:B------:R-:W-:Y:S02]  /*c640*/  FMNMX.FTZ R0, R91, R0, !PT ;  /* 0x000000005b007209 */ /* 0x000fe40007810000 */
[----:B------:R-:W-:Y:S02]  /*c650*/  FSEL R24, R20, RZ, P4 ;  /* 0x000000ff14187208 */ /* 0x000fe40002000000 */
[----:B------:R-:W-:-:S03]  /*c660*/  FMNMX.FTZ R0, R55, R0, !PT ;  /* 0x0000000037007209 */ /* 0x000fc60007810000 */
[-CC-:B------:R-:W-:Y:S01]  /*c670*/  FFMA.FTZ R164, R15, R12.reuse, -R24.reuse ;  /* 0x0000000c0fa47223 */ /* 0x180fe20000010818 */
[----:B------:R-:W-:Y:S02]  /*c680*/  FFMA.FTZ R15, R25, R12, -R24 ;  /* 0x0000000c190f7223 */ /* 0x000fe40000010818 */
[----:B------:R-:W0:Y:S02]  /*c690*/  SHFL.BFLY PT, R25, R0, 0x2, 0x1f ;  /* 0x0c401f0000197f89 */ /* 0x000e2400000e0000 */
[----:B0-----:R-:W-:-:S05]  /*c6a0*/  FMNMX.FTZ R25, R0, R25, !PT ;  /* 0x0000001900197209 */ /* 0x001fca0007810000 */
[----:B------:R-:W0:Y:S01]  /*c6b0*/  SHFL.BFLY PT, R20, R25, 0x1, 0x1f ;  /* 0x0c201f0019147f89 */ /* 0x000e2200000e0000 */
[----:B------:R-:W-:Y:S01]  /*c6c0*/  FFMA.FTZ R166, R57, R12, -R24 ;  /* 0x0000000c39a67223 */ /* 0x000fe20000010818 */
[----:B------:R-:W-:Y:S01]  /*c6d0*/  MUFU.EX2 R164, R164 ;  /* 0x000000a400a47308 */ /* 0x000fe20000000800 */
[----:B0-----:R-:W-:-:S04]  /*c6e0*/  FMNMX.FTZ R20, R25, R20, !PT ;  /* 0x0000001419147209 */ /* 0x001fc80007810000 */
[C---:B------:R-:W-:Y:S01]  /*c6f0*/  FSETP.NEU.FTZ.AND P1, PT, R20.reuse, -INF , PT ;  /* 0xff8000001400780b */ /* 0x040fe20003f3d000 */
[----:B------:R-:W-:-:S05]  /*c700*/  FMUL.FTZ R0, R20, R12 ;  /* 0x0000000c14007220 */ /* 0x000fca0000410000 */
[----:B------:R-:W-:-:S05]  /*c710*/  FSEL R0, R0, RZ, P1 ;  /* 0x000000ff00007208 */ /* 0x000fca0000800000 */
[-CC-:B------:R-:W-:Y:S01]  /*c720*/  FFMA.FTZ R71, R71, R12.reuse, -R0.reuse ;  /* 0x0000000c47477223 */ /* 0x180fe20000010800 */
[-CC-:B------:R-:W-:Y:S01]  /*c730*/  FFMA.FTZ R27, R27, R12.reuse, -R0.reuse ;  /* 0x0000000c1b1b7223 */ /* 0x180fe20000010800 */
[-C--:B------:R-:W-:Y:S01]  /*c740*/  FFMA.FTZ R73, R73, R12.reuse, -R0 ;  /* 0x0000000c49497223 */ /* 0x080fe20000010800 */
[----:B------:R-:W0:Y:S01]  /*c750*/  MUFU.EX2 R15, R15 ;  /* 0x0000000f000f7308 */ /* 0x000e220000000800 */
[----:B------:R-:W-:Y:S02]  /*c760*/  VIADD R25, R21, 0x38840 ;  /* 0x0003884015197836 */ /* 0x000fe40000000000 */
[-C--:B------:R-:W-:Y:S01]  /*c770*/  FFMA.FTZ R29, R29, R12.reuse, -R24 ;  /* 0x0000000c1d1d7223 */ /* 0x080fe20000010818 */
[----:B------:R-:W-:-:S04]  /*c780*/  FFMA.FTZ R75, R75, R12, -R0 ;  /* 0x0000000c4b4b7223 */ /* 0x000fc80000010800 */
[----:B------:R-:W-:Y:S01]  /*c790*/  MUFU.EX2 R71, R71 ;  /* 0x0000004700477308 */ /* 0x000fe20000000800 */
[-C--:B------:R-:W-:Y:S01]  /*c7a0*/  FFMA.FTZ R160, R59, R12.reuse, -R24 ;  /* 0x0000000c3ba07223 */ /* 0x080fe20000010818 */
[----:B------:R-:W-:Y:S01]  /*c7b0*/  PRMT R25, R190, 0x654, R25 ;  /* 0x00000654be197816 */ /* 0x000fe20000000019 */
[-C--:B------:R-:W-:Y:S01]  /*c7c0*/  FFMA.FTZ R77, R77, R12.reuse, -R0 ;  /* 0x0000000c4d4d7223 */ /* 0x080fe20000010800 */
[----:B------:R-:W-:Y:S02]  /*c7d0*/  FFMA.FTZ R14, R33, R12, -R24 ;  /* 0x0000000c210e7223 */ /* 0x000fe40000010818 */
[----:B------:R1:W-:Y:S02]  /*c7e0*/  SYNCS.ARRIVE.TRANS64.RED.A1T0 RZ, [R25+URZ], RZ ;  /* 0x000000ff19ff79a7 */ /* 0x0003e4000810043f */
[----:B------:R-:W2:Y:S08]  /*c7f0*/  MUFU.EX2 R28, R27 ;  /* 0x0000001b001c7308 */ /* 0x000eb00000000800 */
[----:B------:R-:W4:Y:S01]  /*c800*/  MUFU.EX2 R166, R166 ;  /* 0x000000a600a67308 */ /* 0x000f220000000800 */
[----:B-1----:R-:W-:-:S07]  /*c810*/  IMAD.MOV.U32 R25, RZ, RZ, 0x40000040 ;  /* 0x40000040ff197424 */ /* 0x002fce00078e00ff */
[----:B------:R-:W1:Y:S01]  /*c820*/  MUFU.EX2 R73, R73 ;  /* 0x0000004900497308 */ /* 0x000e620000000800 */
[----:B------:R-:W-:-:S07]  /*c830*/  FFMA.FTZ R79, R79, R12, -R0 ;  /* 0x0000000c4f4f7223 */ /* 0x000fce0000010800 */
[----:B------:R-:W5:Y:S01]  /*c840*/  MUFU.EX2 R29, R29 ;  /* 0x0000001d001d7308 */ /* 0x000f620000000800 */
[----:B------:R-:W-:-:S07]  /*c850*/  FFMA.FTZ R31, R37, R12, -R24 ;  /* 0x0000000c251f7223 */ /* 0x000fce0000010818 */
[----:B------:R-:W3:Y:S01]  /*c860*/  MUFU.EX2 R30, R75 ;  /* 0x0000004b001e7308 */ /* 0x000ee20000000800 */
[----:B------:R-:W-:Y:S01]  /*c870*/  R2UR UR7, R25 ;  /* 0x00000000190772ca */ /* 0x000fe200000e0000 */
[-CC-:B------:R-:W-:Y:S01]  /*c880*/  FFMA.FTZ R162, R61, R12.reuse, -R24.reuse ;  /* 0x0000000c3da27223 */ /* 0x180fe20000010818 */
[----:B------:R-:W-:-:S05]  /*c890*/  FFMA.FTZ R156, R63, R12, -R24 ;  /* 0x0000000c3f9c7223 */ /* 0x000fca0000010818 */
[----:B------:R-:W3:Y:S01]  /*c8a0*/  MUFU.EX2 R160, R160 ;  /* 0x000000a000a07308 */ /* 0x000ee20000000800 */
[-CC-:B------:R-:W-:Y:S01]  /*c8b0*/  FFMA.FTZ R33, R41, R12.reuse, -R24.reuse ;  /* 0x0000000c29217223 */ /* 0x180fe20000010818 */
[-CC-:B------:R-:W-:Y:S01]  /*c8c0*/  FFMA.FTZ R158, R65, R12.reuse, -R24.reuse ;  /* 0x0000000c419e7223 */ /* 0x180fe20000010818 */
[----:B------:R-:W-:-:S05]  /*c8d0*/  FFMA.FTZ R35, R45, R12, -R24 ;  /* 0x0000000c2d237223 */ /* 0x000fca0000010818 */
[----:B------:R0:W-:Y:S01]  /*c8e0*/  MUFU.EX2 R57, R14 ;  /* 0x0000000e00397308 */ /* 0x0001e20000000800 */
[-CC-:B------:R-:W-:Y:S01]  /*c8f0*/  FFMA.FTZ R152, R67, R12.reuse, -R24.reuse ;  /* 0x0000000c43987223 */ /* 0x180fe20000010818 */
[-CC-:B------:R-:W-:Y:S01]  /*c900*/  FFMA.FTZ R37, R49, R12.reuse, -R24.reuse ;  /* 0x0000000c31257223 */ /* 0x180fe20000010818 */
[-CC-:B------:R-:W-:Y:S01]  /*c910*/  FFMA.FTZ R154, R69, R12.reuse, -R24.reuse ;  /* 0x0000000c459a7223 */ /* 0x180fe20000010818 */
[----:B------:R-:W-:-:S04]  /*c920*/  FFMA.FTZ R39, R53, R12, -R24 ;  /* 0x0000000c35277223 */ /* 0x000fc80000010818 */
[----:B------:R-:W3:Y:S01]  /*c930*/  MUFU.EX2 R77, R77 ;  /* 0x0000004d004d7308 */ /* 0x000ee20000000800 */
[----:B0-----:R-:W-:Y:S01]  /*c940*/  LOP3.LUT R14, R56, 0x2000000, RZ, 0xfc, !PT ;  /* 0x02000000380e7812 */ /* 0x001fe200078efcff */
        /* <DEDUP_REMOVED lines=11> */
[----:B------:R-:W-:Y:S01]  /*ca00*/  FADD.FTZ R25, R164, R15 ;  /* 0x0000000fa4197221 */ /* 0x000fe20000010000 */
[----:B------:R-:W-:-:S02]  /*ca10*/  IMAD R24, R19, 0x1000, R14 ;  /* 0x0000100013187824 */ /* 0x000fc400078e020e */
[----:B--2---:R-:W-:Y:S01]  /*ca20*/  FADD.FTZ R0, R71, R28 ;  /* 0x0000001c47007221 */ /* 0x004fe20000010000 */
[----:B------:R-:W-:Y:S02]  /*ca30*/  IMAD.MOV.U32 R27, RZ, RZ, 0x40000040 ;  /* 0x40000040ff1b7424 */ /* 0x000fe400078e00ff */
[----:B----4-:R-:W-:Y:S01]  /*ca40*/  FADD.FTZ R38, R166, R25 ;  /* 0x00000019a6267221 */ /* 0x010fe20000010000 */
[----:B------:R-:W-:Y:S02]  /*ca50*/  VIADD R26, R24, 0x80 ;  /* 0x00000080181a7836 */ /* 0x000fe40000000000 */
[----:B-1----:R-:W-:Y:S01]  /*ca60*/  FADD.FTZ R25, R73, R0 ;  /* 0x0000000049197221 */ /* 0x002fe20000010000 */
[----:B------:R-:W1:Y:S01]  /*ca70*/  MUFU.EX2 R162, R162 ;  /* 0x000000a200a27308 */ /* 0x000e620000000800 */
[----:B------:R-:W-:Y:S01]  /*ca80*/  R2UR UR11, R27 ;  /* 0x000000001b0b72ca */ /* 0x000fe200000e0000 */
[----:B-----5:R-:W-:Y:S01]  /*ca90*/  FADD.FTZ R27, R29, R38 ;  /* 0x000000261d1b7221 */ /* 0x020fe20000010000 */
[----:B---3--:R-:W-:Y:S01]  /*caa0*/  FADD.FTZ R38, R30, R25 ;  /* 0x000000191e267221 */ /* 0x008fe20000010000 */
[----:B------:R-:W-:-:S04]  /*cab0*/  R2UR UR10, R26 ;  /* 0x000000001a0a72ca */ /* 0x000fc800000e0000 */
[----:B------:R-:W2:Y:S01]  /*cac0*/  MUFU.EX2 R81, R81 ;  /* 0x0000005100517308 */ /* 0x000ea20000000800 */
[----:B------:R-:W-:Y:S02]  /*cad0*/  VIADD R26, R24, 0x100 ;  /* 0x00000100181a7836 */ /* 0x000fe40000000000 */
[----:B------:R-:W-:Y:S01]  /*cae0*/  FADD.FTZ R40, R160, R27 ;  /* 0x0000001ba0287221 */ /* 0x000fe20000010000 */
[----:B------:R-:W-:Y:S02]  /*caf0*/  IMAD.MOV.U32 R27, RZ, RZ, 0x40000040 ;  /* 0x40000040ff1b7424 */ /* 0x000fe400078e00ff */
[----:B------:R-:W-:Y:S02]  /*cb00*/  FADD.FTZ R25, R77, R38 ;  /* 0x000000264d197221 */ /* 0x000fe40000010000 */
[----:B------:R-:W3:Y:S01]  /*cb10*/  MUFU.EX2 R31, R31 ;  /* 0x0000001f001f7308 */ /* 0x000ee20000000800 */
[----:B------:R-:W-:Y:S01]  /*cb20*/  R2UR UR14, R26 ;  /* 0x000000001a0e72ca */ /* 0x000fe200000e0000 */
[----:B0-----:R-:W-:-:S06]  /*cb30*/  FADD.FTZ R26, R32, R25 ;  /* 0x00000019201a7221 */ /* 0x001fcc0000010000 */
[----:B------:R-:W0:Y:S01]  /*cb40*/  MUFU.EX2 R34, R83 ;  /* 0x0000005300227308 */ /* 0x000e220000000800 */
[----:B------:R-:W-:Y:S01]  /*cb50*/  R2UR UR15, R27 ;  /* 0x000000001b0f72ca */ /* 0x000fe200000e0000 */
[----:B------:R-:W-:Y:S02]  /*cb60*/  IMAD.MOV.U32 R25, RZ, RZ, 0x40000040 ;  /* 0x40000040ff197424 */ /* 0x000fe400078e00ff */
[----:B------:R-:W-:-:S04]  /*cb70*/  FADD.FTZ R27, R57, R40 ;  /* 0x00000028391b7221 */ /* 0x000fc80000010000 */
[----:B------:R-:W4:Y:S08]  /*cb80*/  MUFU.EX2 R156, R156 ;  /* 0x0000009c009c7308 */ /* 0x000f300000000800 */
[----:B------:R-:W5:Y:S01]  /*cb90*/  MUFU.EX2 R85, R85 ;  /* 0x0000005500557308 */ /* 0x000f620000000800 */
[----:B-1----:R-:W-:Y:S01]  /*cba0*/  FADD.FTZ R38, R162, R27 ;  /* 0x0000001ba2267221 */ /* 0x002fe20000010000 */
[----:B------:R-:W-:Y:S01]  /*cbb0*/  R2UR UR19, R25 ;  /* 0x00000000191372ca */ /* 0x000fe200000e0000 */
[----:B--2---:R-:W-:-:S05]  /*cbc0*/  FADD.FTZ R25, R81, R26 ;  /* 0x0000001a51197221 */ /* 0x004fca0000010000 */
[----:B------:R-:W1:Y:S01]  /*cbd0*/  MUFU.EX2 R36, R43 ;  /* 0x0000002b00247308 */ /* 0x000e620000000800 */
[----:B------:R-:W-:Y:S01]  /*cbe0*/  F2FP.F16.F32.PACK_AB R164, R15, R164 ;  /* 0x000000a40fa4723e */ /* 0x000fe200000000ff */
[----:B---3--:R-:W-:-:S06]  /*cbf0*/  FADD.FTZ R15, R31, R38 ;  /* 0x000000261f0f7221 */ /* 0x008fcc0000010000 */
[----:B------:R-:W2:Y:S01]  /*cc00*/  MUFU.EX2 R33, R33 ;  /* 0x0000002100217308 */ /* 0x000ea20000000800 */
[----:B0-----:R-:W-:-:S07]  /*cc10*/  FADD.FTZ R26, R34, R25 ;  /* 0x00000019221a7221 */ /* 0x001fce0000010000 */
[----:B------:R-:W0:Y:S01]  /*cc20*/  MUFU.EX2 R87, R87 ;  /* 0x0000005700577308 */ /* 0x000e220000000800 */
[----:B----4-:R-:W-:-:S07]  /*cc30*/  FADD.FTZ R38, R156, R15 ;  /* 0x0000000f9c267221 */ /* 0x010fce0000010000 */
[----:B------:R-:W3:Y:S01]  /*cc40*/  MUFU.EX2 R158, R158 ;  /* 0x0000009e009e7308 */ /* 0x000ee20000000800 */
[C---:B------:R-:W-:Y:S01]  /*cc50*/  R2UR UR6, R24.reuse ;  /* 0x00000000180672ca */ /* 0x040fe200000e0000 */
[----:B-----5:R-:W-:Y:S01]  /*cc60*/  FADD.FTZ R15, R85, R26 ;  /* 0x0000001a550f7221 */ /* 0x020fe20000010000 */
[----:B------:R-:W-:-:S05]  /*cc70*/  VIADD R24, R24, 0x180 ;  /* 0x0000018018187836 */ /* 0x000fca0000000000 */
[----:B------:R-:W4:Y:S01]  /*cc80*/  MUFU.EX2 R35, R35 ;  /* 0x0000002300237308 */ /* 0x000f220000000800 */
[----:B-1----:R-:W-:-:S07]  /*cc90*/  FADD.FTZ R26, R36, R15 ;  /* 0x0000000f241a7221 */ /* 0x002fce0000010000 */
[----:B------:R-:W1:Y:S01]  /*cca0*/  MUFU.EX2 R0, R47 ;  /* 0x0000002f00007308 */ /* 0x000e620000000800 */
[----:B------:R-:W-:Y:S01]  /*ccb0*/  R2UR UR18, R24 ;  /* 0x00000000181272ca */ /* 0x000fe200000e0000 */
[----:B--2---:R-:W-:-:S06]  /*ccc0*/  FADD.FTZ R25, R33, R38 ;  /* 0x0000002621197221 */ /* 0x004fcc0000010000 */
[----:B------:R-:W2:Y:S01]  /*ccd0*/  MUFU.EX2 R152, R152 ;  /* 0x0000009800987308 */ /* 0x000ea20000000800 */
[----:B------:R-:W-:Y:S01]  /*cce0*/  F2FP.F16.F32.PACK_AB R165, R28, R71 ;  /* 0x000000471ca5723e */ /* 0x000fe200000000ff */
[----:B0-----:R-:W-:-:S06]  /*ccf0*/  FADD.FTZ R15, R87, R26 ;  /* 0x0000001a570f7221 */ /* 0x001fcc0000010000 */
[----:B------:R-:W0:Y:S01]  /*cd00*/  MUFU.EX2 R89, R89 ;  /* 0x0000005900597308 */ /* 0x000e220000000800 */
[----:B---3--:R-:W-:-:S07]  /*cd10*/  FADD.FTZ R28, R158, R25 ;  /* 0x000000199e1c7221 */ /* 0x008fce0000010000 */
[----:B------:R-:W3:Y:S01]  /*cd20*/  MUFU.EX2 R37, R37 ;  /* 0x0000002500257308 */ /* 0x000ee20000000800 */
[----:B----4-:R-:W-:-:S07]  /*cd30*/  FADD.FTZ R25, R35, R28 ;  /* 0x0000001c23197221 */ /* 0x010fce0000010000 */
[----:B------:R-:W4:Y:S01]  /*cd40*/  MUFU.EX2 R24, R51 ;  /* 0x0000003300187308 */ /* 0x000f220000000800 */
[----:B-1----:R-:W-:-:S07]  /*cd50*/  FADD.FTZ R28, R0, R15 ;  /* 0x0000000f001c7221 */ /* 0x002fce0000010000 */
[----:B------:R-:W1:Y:S01]  /*cd60*/  MUFU.EX2 R154, R154 ;  /* 0x0000009a009a7308 */ /* 0x000e620000000800 */
[----:B------:R-:W-:-:S07]  /*cd70*/  F2FP.F16.F32.PACK_AB R167, R30, R73 ;  /* 0x000000491ea7723e */ /* 0x000fce00000000ff */
[----:B------:R-:W-:Y:S08]  /*cd80*/  MUFU.EX2 R39, R39 ;  /* 0x0000002700277308 */ /* 0x000ff00000000800 */
[----:B------:R-:W5:Y:S08]  /*cd90*/  MUFU.EX2 R91, R91 ;  /* 0x0000005b005b7308 */ /* 0x000f700000000800 */
[----:B------:R-:W5:Y:S01]  /*cda0*/  MUFU.EX2 R26, R55 ;  /* 0x00000037001a7308 */ /* 0x000f620000000800 */
[----:B--2---:R-:W-:Y:S01]  /*cdb0*/  FADD.FTZ R30, R152, R25 ;  /* 0x00000019981e7221 */ /* 0x004fe20000010000 */
[----:B0-----:R-:W-:Y:S01]  /*cdc0*/  FADD.FTZ R15, R89, R28 ;  /* 0x0000001c590f7221 */ /* 0x001fe20000010000 */
[----:B------:R-:W-:Y:S01]  /*cdd0*/  F2FP.F16.F32.PACK_AB R166, R29, R166 ;  /* 0x000000a61da6723e */ /* 0x000fe200000000ff */
[----:B------:R-:W-:Y:S01]  /*cde0*/  BAR.SYNC.DEFER_BLOCKING 0xf, 0x100 ;  /* 0x03c4000000007b1d */ /* 0x000fe20000010000 */
[----:B---3--:R-:W-:Y:S01]  /*cdf0*/  FADD.FTZ R25, R37, R30 ;  /* 0x0000001e25197221 */ /* 0x008fe20000010000 */
[----:B----4-:R-:W-:Y:S01]  /*ce00*/  FADD.FTZ R28, R24, R15 ;  /* 0x0000000f181c7221 */ /* 0x010fe20000010000 */
[----:B------:R-:W-:-:S02]  /*ce10*/  F2FP.F16.F32.PACK_AB R160, R57, R160 ;  /* 0x000000a039a0723e */ /* 0x000fc400000000ff */
[----:B------:R-:W-:Y:S02]  /*ce20*/  F2FP.F16.F32.PACK_AB R161, R32, R77 ;  /* 0x0000004d20a1723e */ /* 0x000fe400000000ff */
[----:B------:R-:W-:Y:S02]  /*ce30*/  F2FP.F16.F32.PACK_AB R162, R31, R162 ;  /* 0x000000a21fa2723e */ /* 0x000fe400000000ff */
[----:B------:R-:W-:Y:S02]  /*ce40*/  F2FP.F16.F32.PACK_AB R163, R34, R81 ;  /* 0x0000005122a3723e */ /* 0x000fe400000000ff */
[----:B------:R-:W-:Y:S01]  /*ce50*/  F2FP.F16.F32.PACK_AB R159, R0, R87 ;  /* 0x00000057009f723e */ /* 0x000fe200000000ff */
[----:B-1----:R-:W-:Y:S01]  /*ce60*/  FADD.FTZ R0, R154, R25 ;  /* 0x000000199a007221 */ /* 0x002fe20000010000 */
[----:B------:R-:W-:Y:S02]  /*ce70*/  F2FP.F16.F32.PACK_AB R156, R33, R156 ;  /* 0x0000009c219c723e */ /* 0x000fe400000000ff */
[----:B------:R-:W-:-:S02]  /*ce80*/  F2FP.F16.F32.PACK_AB R157, R36, R85 ;  /* 0x00000055249d723e */ /* 0x000fc400000000ff */
[----:B------:R-:W-:Y:S01]  /*ce90*/  F2FP.F16.F32.PACK_AB R158, R35, R158 ;  /* 0x0000009e239e723e */ /* 0x000fe200000000ff */
[----:B-----5:R-:W-:Y:S01]  /*cea0*/  FADD.FTZ R15, R91, R28 ;  /* 0x0000001c5b0f7221 */ /* 0x020fe20000010000 */
[----:B------:R-:W-:Y:S02]  /*ceb0*/  F2FP.F16.F32.PACK_AB R152, R37, R152 ;  /* 0x000000982598723e */ /* 0x000fe400000000ff */
[----:B------:R-:W-:Y:S02]  /*cec0*/  F2FP.F16.F32.PACK_AB R153, R24, R89 ;  /* 0x000000591899723e */ /* 0x000fe400000000ff */
[C---:B------:R-:W-:Y:S02]  /*ced0*/  F2FP.F16.F32.PACK_AB R154, R39.reuse, R154 ;  /* 0x0000009a279a723e */ /* 0x040fe400000000ff */
[C---:B------:R-:W-:Y:S01]  /*cee0*/  F2FP.F16.F32.PACK_AB R155, R26.reuse, R91 ;  /* 0x0000005b1a9b723e */ /* 0x040fe200000000ff */
[----:B------:R-:W-:Y:S01]  /*cef0*/  STSM.16.M88.4 [R227+0x36400], R164 ;  /* 0x036400a4e3007844 */ /* 0x000fe20000000200 */
[----:B------:R-:W-:Y:S01]  /*cf00*/  FADD.FTZ R0, R39, R0 ;  /* 0x0000000027007221 */ /* 0x000fe20000010000 */
[----:B------:R-:W-:-:S02]  /*cf10*/  FADD.FTZ R15, R26, R15 ;  /* 0x0000000f1a0f7221 */ /* 0x000fc40000010000 */
[----:B------:R-:W-:Y:S04]  /*cf20*/  STSM.16.M88.4 [R228], R160 ;  /* 0x000000a0e4007844 */ /* 0x000fe80000000200 */
[----:B------:R0:W-:Y:S04]  /*cf30*/  STSM.16.M88.4 [R58], R156 ;  /* 0x0000009c3a007844 */ /* 0x0001e80000000200 */
[----:B------:R1:W-:Y:S01]  /*cf40*/  STSM.16.M88.4 [R229], R152 ;  /* 0x00000098e5007844 */ /* 0x0003e20000000200 */
[----:B0-----:R-:W-:-:S06]  /*cf50*/  WARPGROUP.ARRIVE ;  /* 0x00000000000079c5 */ /* 0x001fcc0000000000 */
        /* <DEDUP_REMOVED lines=24> */
.L_x_5302:
[----:B------:R-:W-:Y:S01]  /*d0e0*/  VIADD R21, R21, 0x38860 ;  /* 0x0003886015157836 */ /* 0x000fe20000000000 */
[----:B------:R-:W0:Y:S01]  /*d0f0*/  @P5 LDC R152, c[0x0][0x44c] ;  /* 0x00011300ff985b82 */ /* 0x000e220000000800 */
[----:B------:R-:W-:Y:S01]  /*d100*/  IMAD.MOV.U32 R153, RZ, RZ, R213 ;  /* 0x000000ffff997224 */ /* 0x000fe200078e00d5 */
[----:B------:R-:W-:Y:S01]  /*d110*/  ULDC UR36, c[0x0][0xa80] ;  /* 0x0002a00000247ab9 */ /* 0x000fe20000000800 */
[----:B------:R-:W-:Y:S01]  /*d120*/  ULDC UR37, c[0x0][0xa80] ;  /* 0x0002a00000257ab9 */ /* 0x000fe20000000800 */
[----:B------:R-:W-:Y:S01]  /*d130*/  PRMT R21, R190, 0x654, R21 ;  /* 0x00000654be157816 */ /* 0x000fe20000000015 */
[----:B------:R-:W-:Y:S03]  /*d140*/  BSSY B1, `(.L_x_5303) ;  /* 0x0000397000017945 */ /* 0x000fe60003800000 */
[----:B------:R1:W-:Y:S02]  /*d150*/  SYNCS.ARRIVE.TRANS64.RED.A1T0 RZ, [R21+URZ], RZ ;  /* 0x000000ff15ff79a7 */ /* 0x0003e4000810043f */
[----:B-1----:R-:W1:Y:S01]  /*d160*/  @P5 LDC R21, c[0x0][0x450] ;  /* 0x00011400ff155b82 */ /* 0x002e620000000800 */
[----:B0-----:R-:W-:-:S05]  /*d170*/  @P5 IMAD.HI.U32 R152, R213, R152, RZ ;  /* 0x00000098d5985227 */ /* 0x001fca00078e00ff */
[----:B-1----:R-:W-:-:S04]  /*d180*/  @P5 SHF.R.U32.HI R153, RZ, R21, R152 ;  /* 0x00000015ff995219 */ /* 0x002fc80000011698 */
[----:B------:R-:W-:-:S04]  /*d190*/  IADD3 R21, R153, R211, -R208 ;  /* 0x000000d399157210 */ /* 0x000fc80007ffe8d0 */
[----:B------:R-:W-:-:S04]  /*d1a0*/  SHF.R.S32.HI R152, RZ, 0x1f, R21 ;  /* 0x0000001fff987819 */ /* 0x000fc80000011415 */
[----:B------:R-:W-:Y:S01]  /*d1b0*/  LEA.HI R152, R152, R21, RZ, 0x6 ;  /* 0x0000001598987211 */ /* 0x000fe200078f30ff */
[----:B------:R-:W-:-:S03]  /*d1c0*/  VIADD R21, R168, 0xfffffffe ;  /* 0xfffffffea8157836 */ /* 0x000fc60000000000 */
[----:B------:R-:W-:-:S04]  /*d1d0*/  SHF.R.S32.HI R212, RZ, 0x6, R152 ;  /* 0x00000006ffd47819 */ /* 0x000fc80000011498 */
[----:B------:R-:W-:-:S04]  /*d1e0*/  VIMNMX R212, RZ, R212, !PT ;  /* 0x000000d4ffd47248 */ /* 0x000fc80007fe0100 */
[----:B------:R-:W-:-:S13]  /*d1f0*/  ISETP.GE.AND P1, PT, R21, R212, PT ;  /* 0x000000d41500720c */ /* 0x000fda0003f26270 */
[----:B------:R-:W-:Y:S05]  /*d200*/  @!P1 BRA `(.L_x_5304) ;  /* 0x0000003800289947 */ /* 0x000fea0003800000 */
[----:B------:R-:W-:Y:S01]  /*d210*/  BSSY B0, `(.L_x_5304) ;  /* 0x0000389000007945 */ /* 0x000fe20003800000 */
[----:B------:R-:W-:Y:S02]  /*d220*/  IMAD.MOV.U32 R199, RZ, RZ, R20 ;  /* 0x000000ffffc77224 */ /* 0x000fe400078e0014 */
[----:B------:R-:W-:Y:S02]  /*d230*/  IMAD.MOV.U32 R197, RZ, RZ, R13 ;  /* 0x000000ffffc57224 */ /* 0x000fe400078e000d */
[----:B------:R-:W-:-:S07]  /*d240*/  IMAD.MOV.U32 R198, RZ, RZ, R19 ;  /* 0x000000ffffc67224 */ /* 0x000fce00078e0013 */
.L_x_5317:
[----:B------:R-:W-:-:S05]  /*d250*/  VIADD R19, R198, 0x1 ;  /* 0x00000001c6137836 */ /* 0x000fca0000000000 */
[----:B------:R-:W-:-:S04]  /*d260*/  ISETP.NE.AND P1, PT, R19, 0x2, PT ;  /* 0x000000021300780c */ /* 0x000fc80003f25270 */
[----:B------:R-:W-:Y:S02]  /*d270*/  SEL R12, RZ, 0x1, P1 ;  /* 0x00000001ff0c7807 */ /* 0x000fe40000800000 */
[----:B------:R-:W-:Y:S02]  /*d280*/  SEL R19, R19, RZ, P1 ;  /* 0x000000ff13137207 */ /* 0x000fe40000800000 */
[----:B------:R-:W-:Y:S01]  /*d290*/  LOP3.LUT R23, R23, R12, RZ, 0x3c, !PT ;  /* 0x0000000c17177212 */ /* 0x000fe200078e3cff */
[----:B0-----:R-:W-:Y:S06]  /*d2a0*/  @!P0 BRA `(.L_x_5305) ;  /* 0x0000000000048947 */ /* 0x001fec0003800000 */
[----:B------:R-:W-:Y:S01]  /*d2b0*/  BPT.TRAP 0x1 ;  /* 0x000000040000795c */ /* 0x000fe20000300000 */
.L_x_5305:
[----:B------:R-:W-:Y:S01]  /*d2c0*/  IMAD R196, R19, 0x8, R18 ;  /* 0x0000000813c47824 */ /* 0x000fe200078e0212 */
[----:B------:R-:W-:-:S04]  /*d2d0*/  SHF.L.U32 R20, R23, 0x1f, RZ ;  /* 0x0000001f17147819 */ /* 0x000fc800000006ff */
[----:B------:R0:W1:Y:S01]  /*d2e0*/  SYNCS.PHASECHK.TRANS64.TRYWAIT P1, [R196+URZ+0x38830], R20 ;  /* 0x03883014c40075a7 */ /* 0x000062000802017f */
[----:B------:R-:W-:Y:S05]  /*d2f0*/  @!P0 BRA `(.L_x_5306) ;  /* 0x0000000000048947 */ /* 0x000fea0003800000 */
[----:B------:R-:W-:Y:S01]  /*d300*/  BPT.TRAP 0x1 ;  /* 0x000000040000795c */ /* 0x000fe20000300000 */
.L_x_5306:
[----:B------:R-:W-:Y:S01]  /*d310*/  BSSY B2, `(.L_x_5307) ;  /* 0x0000006000027945 */ /* 0x000fe20003800000 */
[----:B------:R-:W-:Y:S02]  /*d320*/  IMAD R154, R19, 0x200, R206 ;  /* 0x00000200139a7824 */ /* 0x000fe400078e02ce */
[----:B------:R-:W-:Y:S01]  /*d330*/  IMAD.MOV.U32 R155, RZ, RZ, 0x40000040 ;  /* 0x40000040ff9b7424 */ /* 0x000fe200078e00ff */
[----:B-1----:R-:W-:Y:S06]  /*d340*/  @P1 BRA `(.L_x_5308) ;  /* 0x0000000000081947 */ /* 0x002fec0003800000 */
[----:B------:R-:W1:Y:S02]  /*d350*/  SYNCS.PHASECHK.TRANS64.TRYWAIT P1, [R196+URZ+0x38830], R20 ;  /* 0x03883014c40075a7 */ /* 0x000e64000802017f */
[----:B-1----:R-:W-:Y:S05]  /*d360*/  @!P1 BRA `(.L_x_5309) ;  /* 0x0000013c00249947 */ /* 0x002fea0003800000 */
.L_x_5308:
[----:B------:R-:W-:Y:S05]  /*d370*/  BSYNC B2 ;  /* 0x0000000000027941 */ /* 0x000fea0003800000 */
.L_x_5307:
        /* <DEDUP_REMOVED lines=36> */
.L_x_5310:
[----:B------:R2:W3:Y:S01]  /*d5c0*/  SYNCS.PHASECHK.TRANS64.TRYWAIT P1, [R196+URZ+0x38850], R20 ;  /* 0x03885014c40075a7 */ /* 0x0004e2000802017f */
[----:B------:R-:W-:Y:S05]  /*d5d0*/  @!P0 BRA `(.L_x_5311) ;  /* 0x0000000000048947 */ /* 0x000fea0003800000 */
[----:B------:R-:W-:Y:S01]  /*d5e0*/  BPT.TRAP 0x1 ;  /* 0x000000040000795c */ /* 0x000fe20000300000 */
.L_x_5311:
[----:B------:R-:W-:Y:S04]  /*d5f0*/  BSSY B2, `(.L_x_5312) ;  /* 0x0000004000027945 */ /* 0x000fe80003800000 */
[----:B---3--:R-:W-:Y:S05]  /*d600*/  @P1 BRA `(.L_x_5313) ;  /* 0x0000000000081947 */ /* 0x008fea0003800000 */
[----:B------:R-:W3:Y:S02]  /*d610*/  SYNCS.PHASECHK.TRANS64.TRYWAIT P1, [R196+URZ+0x38850], R20 ;  /* 0x03885014c40075a7 */ /* 0x000ee4000802017f */
[----:B---3--:R-:W-:Y:S05]  /*d620*/  @!P1 BRA `(.L_x_5314) ;  /* 0x0000013800889947 */ /* 0x008fea0003800000 */
.L_x_5313:
[----:B------:R-:W-:Y:S05]  /*d630*/  BSYNC B2 ;  /* 0x0000000000027941 */ /* 0x000fea0003800000 */
.L_x_5312:
        /* <DEDUP_REMOVED lines=23> */
[----:B----4-:R-:W-:Y:S01]  /*d7b0*/  SHF.R.U32.HI R202, RZ, 0x7, R202 ;  /* 0x00000007ffca7819 */ /* 0x010fe200000116ca */
[----:B------:R-:W-:Y:S02]  /*d7c0*/  WARPGROUP.DEPBAR.LE gsb0, 0x0 ;  /* 0x00008000000079c5 */ /* 0x000fe40000010000 */
[----:B------:R-:W-:-:S08]  /*d7d0*/  WARPGROUP.ARRIVE ;  /* 0x00000000000079c5 */ /* 0x000fd00000000000 */
        /* <DEDUP_REMOVED lines=150> */
[----:B------:R-:W4:Y:S01]  /*e140*/  SHFL.IDX PT, R12, R202, RZ, 0x1f ;  /* 0x00001fffca0c7589 */ /* 0x000f2200000e0000 */
[----:B------:R-:W-:Y:S01]  /*e150*/  IMAD.MOV.U32 R13, RZ, RZ, 0x40000040 ;  /* 0x40000040ff0d7424 */ /* 0x000fe200078e00ff */
[----:B----4-:R-:W-:-:S04]  /*e160*/  ISETP.GT.AND P1, PT, R12, 0x7f, PT ;  /* 0x0000007f0c00780c */ /* 0x010fc80003f24270 */
[----:B0123--:R-:W-:Y:S02]  /*e170*/  SEL R20, RZ, 0x2, !P1 ;  /* 0x00000002ff147807 */ /* 0x00ffe40004800000 */
[----:B------:R-:W-:-:S03]  /*e180*/  SEL R205, R205, 0x980, P1 ;  /* 0x00000980cdcd7807 */ /* 0x000fc60000800000 */
[----:B------:R-:W-:Y:S01]  /*e190*/  IMAD.IADD R12, R20, 0x1, R201 ;  /* 0x00000001140c7824 */ /* 0x000fe200078e02c9 */
        /* <DEDUP_REMOVED lines=9> */
[----:B------:R-:W-:Y:S01]  /*e230*/  IMAD.MOV.U32 R12, RZ, RZ, 0x4 ;  /* 0x00000004ff0c7424 */ /* 0x000fe200078e00ff */
[----:B------:R-:W-:-:S04]  /*e240*/  R2UR UR5, R13 ;  /* 0x000000000d0572ca */ /* 0x000fc800000e0000 */
[C---:B------:R-:W-:Y:S02]  /*e250*/  SEL R13, R12.reuse, 0x2, P1 ;  /* 0x000000020c0d7807 */ /* 0x040fe40000800000 */
[----:B------:R-:W-:-:S03]  /*e260*/  SEL R12, R12, 0x6, !P1 ;  /* 0x000000060c0c7807 */ /* 0x000fc60004800000 */
[----:B------:R-:W-:Y:S01]  /*e270*/  IMAD.IADD R202, R201, 0x1, R13 ;  /* 0x00000001c9ca7824 */ /* 0x000fe200078e020d */
        /* <DEDUP_REMOVED lines=38> */
[----:B------:R-:W-:-:S04]  /*e4e0*/  IADD3 R202, R201, R20, RZ ;  /* 0x00000014c9ca7210 */ /* 0x000fc80007ffe0ff */
        /* <DEDUP_REMOVED lines=102> */
[----:B------:R-:W-:Y:S01]  /*eb50*/  IADD3 R202, R20, R201, RZ ;  /* 0x000000c914ca7210 */ /* 0x000fe20007ffe0ff */
[----:B------:R-:W-:-:S02]  /*eb60*/  WARPGROUP.DEPBAR.LE gsb0, 0x0 ;  /* 0x00008000000079c5 */ /* 0x000fc40000010000 */
[----:B------:R-:W-:-:S08]  /*eb70*/  WARPGROUP.ARRIVE ;  /* 0x00000000000079c5 */ /* 0x000fd00000000000 */
        /* <DEDUP_REMOVED lines=15> */
[----:B------:R-:W-:Y:S02]  /*ec70*/  IMAD.MOV.U32 R203, RZ, RZ, 0x40000040 ;  /* 0x40000040ffcb7424 */ /* 0x000fe400078e00ff */
[----:B------:R-:W-:Y:S01]  /*ec80*/  IMAD.MOV.U32 R13, RZ, RZ, 0x40000040 ;  /* 0x40000040ff0d7424 */ /* 0x000fe200078e00ff */
[----:B------:R-:W-:Y:S01]  /*ec90*/  R2UR UR6, R202 ;  /* 0x00000000ca0672ca */ /* 0x000fe200000e0000 */
[----:B------:R-:W-:Y:S01]  /*eca0*/  IMAD.IADD R202, R204, 0x1, R12 ;  /* 0x00000001ccca7824 */ /* 0x000fe200078e020c */
[----:B------:R-:W-:Y:S01]  /*ecb0*/  R2UR UR7, R203 ;  /* 0x00000000cb0772ca */ /* 0x000fe200000e0000 */
[----:B------:R-:W-:-:S02]  /*ecc0*/  IMAD.IADD R12, R12, 0x1, R201 ;  /* 0x000000010c0c7824 */ /* 0x000fc400078e02c9 */
[----:B------:R-:W-:Y:S02]  /*ecd0*/  IMAD.MOV.U32 R203, RZ, RZ, 0x40000040 ;  /* 0x40000040ffcb7424 */ /* 0x000fe400078e00ff */
[----:B------:R-:W-:-:S05]  /*ece0*/  IMAD.MOV.U32 R201, RZ, RZ, 0x40 ;  /* 0x00000040ffc97424 */ /* 0x000fca00078e00ff */
[----:B------:R-:W-:-:S04]  /*ecf0*/  SEL R201, R201, 0x3e, P1 ;  /* 0x0000003ec9c97807 */ /* 0x000fc80000800000 */
[----:B------:R-:W-:Y:S01]  /*ed00*/  LOP3.LUT R201, R201, 0x6, RZ, 0xc0, !PT ;  /* 0x00000006c9c97812 */ /* 0x000fe200078ec0ff */
[----:B------:R-:W-:Y:S02]  /*ed10*/  WARPGROUP.DEPBAR.LE gsb0, 0x0 ;  /* 0x00008000000079c5 */ /* 0x000fe40000010000 */
[----:B------:R-:W-:-:S06]  /*ed20*/  WARPGROUP.ARRIVE ;  /* 0x00000000000079c5 */ /* 0x000fcc0000000000 */
[----:B------:R-:W-:Y:S01]  /*ed30*/  HGMMA.64x64x16.F32 R152, gdesc[UR4], R152, gsb0 ;  /* 0x00e00000049879f0 */ /* 0x000fe20008000898 */
[----:B------:R-:W-:Y:S02]  /*ed40*/  R2UR UR4, R202 ;  /* 0x00000000ca0472ca */ /* 0x000fe400000e0000 */
[----:B------:R-:W-:Y:S02]  /*ed50*/  R2UR UR5, R203 ;  /* 0x00000000cb0572ca */ /* 0x000fe400000e0000 */
[----:B------:R-:W-:Y:S02]  /*ed60*/  R2UR UR6, R12 ;  /* 0x000000000c0672ca */ /* 0x000fe400000e0000 */
[----:B------:R-:W-:Y:S01]  /*ed70*/  R2UR UR7, R13 ;  /* 0x000000000d0772ca */ /* 0x000fe200000e0000 */
[----:B------:R-:W-:-:S05]  /*ed80*/  IMAD.MOV.U32 R13, RZ, RZ, 0x1000 ;  /* 0x00001000ff0d7424 */ /* 0x000fca00078e00ff */
[----:B------:R-:W-:-:S04]  /*ed90*/  SEL R13, R13, 0xf80, P1 ;  /* 0x00000f800d0d7807 */ /* 0x000fc80000800000 */
        /* <DEDUP_REMOVED lines=18> */
.L_x_5315:
[----:B------:R-:W2:Y:S01]  /*eec0*/  LDL R12, [R1+0x10] ;  /* 0x00001000010c7983 */ /* 0x000ea20000100800 */
[----:B------:R-:W0:Y:S03]  /*eed0*/  LDC R13, c[0x0][0x448] ;  /* 0x00011200ff0d7b82 */ /* 0x000e260000000800 */
[----:B------:R-:W3:Y:S01]  /*eee0*/  LDL R202, [R1] ;  /* 0x0000000001ca7983 */ /* 0x000ee20000100800 */
[----:B0-----:R-:W-:-:S13]  /*eef0*/  ISETP.NE.AND P1, PT, R13, 0x1, PT ;  /* 0x000000010d00780c */ /* 0x001fda0003f25270 */
[----:B------:R-:W0:Y:S08]  /*ef00*/  @P1 LDC R20, c[0x0][0x44c] ;  /* 0x00011300ff141b82 */ /* 0x000e300000000800 */
[----:B------:R-:W1:Y:S01]  /*ef10*/  @P1 LDC R13, c[0x0][0x450] ;  /* 0x00011400ff0d1b82 */ /* 0x000e620000000800 */
[----:B--2---:R-:W-:-:S04]  /*ef20*/  IMAD.IADD R12, R12, 0x1, R213 ;  /* 0x000000010c0c7824 */ /* 0x004fc800078e02d5 */
[----:B0-----:R-:W-:-:S05]  /*ef30*/  @P1 IMAD.HI.U32 R20, R12, R20, RZ ;  /* 0x000000140c141227 */ /* 0x001fca00078e00ff */
[----:B-1----:R-:W-:-:S05]  /*ef40*/  @P1 SHF.R.U32.HI R12, RZ, R13, R20 ;  /* 0x0000000dff0c1219 */ /* 0x002fca0000011614 */
[----:B------:R-:W-:Y:S04]  /*ef50*/  SHFL.IDX PT, R13, R12, RZ, 0x1c1f ;  /* 0x001c1fff0c0d7589 */ /* 0x000fe800000e0000 */
[----:B------:R-:W0:Y:S01]  /*ef60*/  SHFL.IDX PT, R12, R12, 0x1, 0x1c1f ;  /* 0x003c1f000c0c7f89 */ /* 0x000e2200000e0000 */
[----:B------:R-:W-:-:S04]  /*ef70*/  IMAD.MOV.U32 R20, RZ, RZ, -0x40 ;  /* 0xffffffc0ff147424 */ /* 0x000fc800078e00ff */
[----:B------:R-:W-:-:S05]  /*ef80*/  IMAD R20, R21, R20, 0x1 ;  /* 0x0000000115147424 */ /* 0x000fca00078e0214 */
[----:B------:R-:W-:-:S05]  /*ef90*/  IADD3 R20, R211, R20, -R193 ;  /* 0x00000014d3147210 */ /* 0x000fca0007ffe8c1 */
[----:B------:R-:W-:-:S04]  /*efa0*/  IMAD.IADD R20, R20, 0x1, -R208 ;  /* 0x0000000114147824 */ /* 0x000fc800078e0ad0 */
[----:B0-----:R-:W-:-:S05]  /*efb0*/  IMAD.IADD R12, R20, 0x1, R12 ;  /* 0x00000001140c7824 */ /* 0x001fca00078e020c */
[----:B------:R-:W-:-:S04]  /*efc0*/  ISETP.GT.AND P6, PT, R12, RZ, PT ;  /* 0x000000ff0c00720c */ /* 0x000fc80003fc4270 */
[----:B------:R-:W-:Y:S02]  /*efd0*/  FSEL R154, R154, -INF , P6 ;  /* 0xff8000009a9a7808 */ /* 0x000fe40003000000 */
[----:B------:R-:W-:-:S04]  /*efe0*/  ISETP.GT.AND P6, PT, R12, 0x1, PT ;  /* 0x000000010c00780c */ /* 0x000fc80003fc4270 */
        /* <DEDUP_REMOVED lines=27> */
[----:B------:R-:W-:Y:S02]  /*f1a0*/  ISETP.GT.AND P6, PT, R12, 0x39, PT ;  /* 0x000000390c00780c */ /* 0x000fe40003fc4270 */
        /* <DEDUP_REMOVED lines=14> */
[----:B------:R-:W-:Y:S02]  /*f290*/  FSEL R183, R183, -INF , P6 ;  /* 0xff800000b7b77808 */ /* 0x000fe40003000000 */
[----:B------:R-:W-:-:S04]  /*f2a0*/  FMNMX.FTZ R12, R182, R12, !PT ;  /* 0x0000000cb60c7209 */ /* 0x000fc80007810000 */
[----:B------:R-:W-:Y:S01]  /*f2b0*/  FMNMX.FTZ R12, R183, R12, !PT ;  /* 0x0000000cb70c7209 */ /* 0x000fe20007810000 */
[----:B------:R-:W-:-:S04]  /*f2c0*/  IMAD.IADD R13, R20, 0x1, R13 ;  /* 0x00000001140d7824 */ /* 0x000fc800078e020d */
[----:B------:R-:W0:Y:S02]  /*f2d0*/  SHFL.BFLY PT, R20, R12, 0x2, 0x1f ;  /* 0x0c401f000c147f89 */ /* 0x000e2400000e0000 */
[----:B0-----:R-:W-:-:S05]  /*f2e0*/  FMNMX.FTZ R20, R12, R20, !PT ;  /* 0x000000140c147209 */ /* 0x001fca0007810000 */
[----:B------:R-:W0:Y:S01]  /*f2f0*/  SHFL.BFLY PT, R12, R20, 0x1, 0x1f ;  /* 0x0c201f00140c7f89 */ /* 0x000e2200000e0000 */
[----:B------:R-:W-:-:S04]  /*f300*/  ISETP.GT.AND P1, PT, R13, 0x1, PT ;  /* 0x000000010d00780c */ /* 0x000fc80003f24270 */
[----:B------:R-:W-:Y:S02]  /*f310*/  FSEL R200, R153, -INF , P1 ;  /* 0xff80000099c87808 */ /* 0x000fe40000800000 */
[----:B0-----:R-:W-:-:S04]  /*f320*/  FMNMX.FTZ R20, R20, R12, !PT ;  /* 0x0000000c14147209 */ /* 0x001fc80007810000 */
[----:B------:R-:W-:-:S04]  /*f330*/  FSETP.NEU.FTZ.AND P6, PT, R20, -INF , PT ;  /* 0xff8000001400780b */ /* 0x000fc80003fdd000 */
[----:B------:R-:W-:-:S05]  /*f340*/  FSEL R12, R20, RZ, P6 ;  /* 0x000000ff140c7208 */ /* 0x000fca0003000000 */
[----:B------:R-:W-:Y:S01]  /*f350*/  FADD.FTZ R199, -R12, R199 ;  /* 0x000000c70cc77221 */ /* 0x000fe20000010100 */
[----:B------:R-:W-:-:S04]  /*f360*/  IMAD.U32 R12, RZ, RZ, UR37 ;  /* 0x00000025ff0c7e24 */ /* 0x000fc8000f8e00ff */
[----:B------:R-:W-:Y:S01]  /*f370*/  FMUL.FTZ R153, R20, R12 ;  /* 0x0000000c14997220 */ /* 0x000fe20000410000 */
[----:B------:R-:W-:-:S04]  /*f380*/  LOP3.LUT R22, R22, 0xfff7ffff, RZ, 0xc0, !PT ;  /* 0xfff7ffff16167812 */ /* 0x000fc800078ec0ff */
[----:B------:R-:W-:Y:S02]  /*f390*/  FSEL R153, R153, RZ, P6 ;  /* 0x000000ff99997208 */ /* 0x000fe40003000000 */
[----:B------:R-:W-:Y:S02]  /*f3a0*/  @P0 LOP3.LUT R22, R22, 0x80000, RZ, 0xfc, !PT ;  /* 0x0008000016160812 */ /* 0x000fe400078efcff */
[----:B------:R-:W-:Y:S01]  /*f3b0*/  ISETP.GT.AND P0, PT, R13, 0x21, PT ;  /* 0x000000210d00780c */ /* 0x000fe20003f04270 */
[-CC-:B------:R-:W-:Y:S01]  /*f3c0*/  FFMA.FTZ R201, R174, R12.reuse, -R153.reuse ;  /* 0x0000000caec97223 */ /* 0x180fe20000010899 */
[-C--:B------:R-:W-:Y:S01]  /*f3d0*/  FMUL.FTZ R174, R199, R12.reuse ;  /* 0x0000000cc7ae7220 */ /* 0x080fe20000410000 */
[-CC-:B------:R-:W-:Y:S01]  /*f3e0*/  FFMA.FTZ R154, R154, R12.reuse, -R153.reuse ;  /* 0x0000000c9a9a7223 */ /* 0x180fe20000010899 */
[----:B------:R-:W-:Y:S01]  /*f3f0*/  ISETP.GT.AND P5, PT, R13, 0x8, PT ;  /* 0x000000080d00780c */ /* 0x000fe20003fa4270 */
        /* <DEDUP_REMOVED lines=15> */
[----:B------:R-:W-:-:S02]  /*f4f0*/  FSEL R156, R156, -INF , P5 ;  /* 0xff8000009c9c7808 */ /* 0x000fc40002800000 */
[----:B------:R-:W-:Y:S02]  /*f500*/  ISETP.GT.AND P5, PT, R13, 0x29, PT ;  /* 0x000000290d00780c */ /* 0x000fe40003fa4270 */
[----:B------:R-:W-:-:S03]  /*f510*/  LOP3.LUT R22, R22, 0xffefffff, RZ, 0xc0, !PT ;  /* 0xffefffff16167812 */ /* 0x000fc600078ec0ff */
[----:B------:R-:W0:Y:S01]  /*f520*/  MUFU.EX2 R153, R154 ;  /* 0x0000009a00997308 */ /* 0x000e220000000800 */
[----:B------:R-:W-:Y:S02]  /*f530*/  ISETP.GT.AND P2, PT, R13, RZ, PT ;  /* 0x000000ff0d00720c */ /* 0x000fe40003f44270 */
[----:B------:R-:W-:-:S05]  /*f540*/  @P0 LOP3.LUT R22, R22, 0x100000, RZ, 0xfc, !PT ;  /* 0x0010000016160812 */ /* 0x000fca00078efcff */
[----:B------:R-:W1:Y:S01]  /*f550*/  MUFU.EX2 R155, R155 ;  /* 0x0000009b009b7308 */ /* 0x000e620000000800 */
[----:B------:R-:W-:Y:S02]  /*f560*/  FSEL R152, R152, -INF , P2 ;  /* 0xff80000098987808 */ /* 0x000fe40001000000 */
[C---:B------:R-:W-:Y:S02]  /*f570*/  ISETP.GT.AND P4, PT, R13.reuse, 0x9, PT ;  /* 0x000000090d00780c */ /* 0x040fe40003f84270 */
[C---:B------:R-:W-:Y:S02]  /*f580*/  ISETP.GT.AND P3, PT, R13.reuse, 0x10, PT ;  /* 0x000000100d00780c */ /* 0x040fe40003f64270 */
[C---:B------:R-:W-:Y:S02]  /*f590*/  ISETP.GT.AND P2, PT, R13.reuse, 0x11, PT ;  /* 0x000000110d00780c */ /* 0x040fe40003f44270 */
[----:B------:R-:W-:Y:S02]  /*f5a0*/  ISETP.GT.AND P1, PT, R13, 0x18, PT ;  /* 0x000000180d00780c */ /* 0x000fe40003f24270 */
[----:B------:R-:W-:-:S02]  /*f5b0*/  LOP3.LUT R22, R22, 0xffdfffff, RZ, 0xc0, !PT ;  /* 0xffdfffff16167812 */ /* 0x000fc400078ec0ff */
[----:B------:R-:W-:Y:S02]  /*f5c0*/  FSEL R157, R157, -INF , P4 ;  /* 0xff8000009d9d7808 */ /* 0x000fe40002000000 */
[----:B------:R-:W-:Y:S02]  /*f5d0*/  FSEL R160, R160, -INF , P3 ;  /* 0xff800000a0a07808 */ /* 0x000fe40001800000 */
[----:B------:R-:W-:Y:S02]  /*f5e0*/  FSEL R161, R161, -INF , P2 ;  /* 0xff800000a1a17808 */ /* 0x000fe40001000000 */
[----:B------:R-:W-:Y:S02]  /*f5f0*/  FSEL R164, R164, -INF , P1 ;  /* 0xff800000a4a47808 */ /* 0x000fe40000800000 */
[----:B------:R-:W-:Y:S02]  /*f600*/  @P5 LOP3.LUT R22, R22, 0x200000, RZ, 0xfc, !PT ;  /* 0x0020000016165812 */ /* 0x000fe400078efcff */
[----:B------:R-:W-:-:S02]  /*f610*/  ISETP.GT.AND P4, PT, R13, 0x30, PT ;  /* 0x000000300d00780c */ /* 0x000fc40003f84270 */
[C---:B------:R-:W-:Y:S02]  /*f620*/  ISETP.GT.AND P3, PT, R13.reuse, 0x31, PT ;  /* 0x000000310d00780c */ /* 0x040fe40003f64270 */
[C---:B------:R-:W-:Y:S02]  /*f630*/  ISETP.GT.AND P2, PT, R13.reuse, 0x38, PT ;  /* 0x000000380d00780c */ /* 0x040fe40003f44270 */
[C---:B------:R-:W-:Y:S02]  /*f640*/  ISETP.GT.AND P1, PT, R13.reuse, 0x39, PT ;  /* 0x000000390d00780c */ /* 0x040fe40003f24270 */
[C---:B------:R-:W-:Y:S02]  /*f650*/  ISETP.GT.AND P5, PT, R13.reuse, 0x19, PT ;  /* 0x000000190d00780c */ /* 0x040fe40003fa4270 */
[C---:B------:R-:W-:Y:S02]  /*f660*/  ISETP.GT.AND P0, PT, R13.reuse, 0x20, PT ;  /* 0x000000200d00780c */ /* 0x040fe40003f04270 */
[----:B------:R-:W-:Y:S01]  /*f670*/  ISETP.GT.AND P6, PT, R13, 0x28, PT ;  /* 0x000000280d00780c */ /* 0x000fe20003fc4270 */
[----:B0-----:R-:W-:Y:S01]  /*f680*/  FFMA.FTZ R13, R174, R15, R153 ;  /* 0x0000000fae0d7223 */ /* 0x001fe20000010099 */
[----:B-1----:R-:W-:-:S03]  /*f690*/  F2FP.F16.F32.PACK_AB R153, R155, R153 ;  /* 0x000000999b99723e */ /* 0x002fc600000000ff */
[----:B------:R-:W-:Y:S02]  /*f6a0*/  FADD.FTZ R13, R155, R13 ;  /* 0x0000000d9b0d7221 */ /* 0x000fe40000010000 */
[----:B------:R-:W0:Y:S08]  /*f6b0*/  MUFU.EX2 R155, R158 ;  /* 0x0000009e009b7308 */ /* 0x000e300000000800 */
[----:B------:R-:W1:Y:S01]  /*f6c0*/  MUFU.EX2 R159, R159 ;  /* 0x0000009f009f7308 */ /* 0x000e620000000800 */
[----:B0-----:R-:W-:-:S04]  /*f6d0*/  FADD.FTZ R13, R155, R13 ;  /* 0x0000000d9b0d7221 */ /* 0x001fc80000010000 */
[----:B-1----:R-:W-:Y:S01]  /*f6e0*/  FADD.FTZ R15, R159, R13 ;  /* 0x0000000d9f0f7221 */ /* 0x002fe20000010000 */
[----:B------:R-:W-:-:S05]  /*f6f0*/  VIADD R13, R196, 0x38840 ;  /* 0x00038840c40d7836 */ /* 0x000fca0000000000 */
[----:B------:R-:W-:-:S04]  /*f700*/  PRMT R13, R190, 0x654, R13 ;  /* 0x00000654be0d7816 */ /* 0x000fc8000000000d */
[----:B------:R0:W-:Y:S02]  /*f710*/  SYNCS.ARRIVE.TRANS64.RED.A1T0 RZ, [R13+URZ], RZ ;  /* 0x000000ff0dff79a7 */ /* 0x0001e4000810043f */
[----:B0-----:R-:W-:-:S04]  /*f720*/  FMNMX.FTZ R13, R152, R197, !PT ;  /* 0x000000c5980d7209 */ /* 0x001fc80007810000 */
[----:B------:R-:W-:-:S04]  /*f730*/  FMNMX.FTZ R13, R200, R13, !PT ;  /* 0x0000000dc80d7209 */ /* 0x000fc80007810000 */
[----:B------:R-:W-:-:S04]  /*f740*/  FMNMX.FTZ R13, R156, R13, !PT ;  /* 0x0000000d9c0d7209 */ /* 0x000fc80007810000 */
[----:B------:R-:W-:-:S04]  /*f750*/  FMNMX.FTZ R13, R157, R13, !PT ;  /* 0x0000000d9d0d7209 */ /* 0x000fc80007810000 */
[----:B------:R-:W-:-:S04]  /*f760*/  FMNMX.FTZ R13, R160, R13, !PT ;  /* 0x0000000da00d7209 */ /* 0x000fc80007810000 */
[----:B------:R-:W-:Y:S02]  /*f770*/  FMNMX.FTZ R13, R161, R13, !PT ;  /* 0x0000000da10d7209 */ /* 0x000fe40007810000 */
[----:B------:R-:W-:Y:S02]  /*f780*/  FSEL R165, R165, -INF , P5 ;  /* 0xff800000a5a57808 */ /* 0x000fe40002800000 */
[----:B------:R-:W-:Y:S02]  /*f790*/  FMNMX.FTZ R13, R164, R13, !PT ;  /* 0x0000000da40d7209 */ /* 0x000fe40007810000 */
[----:B------:R-:W-:Y:S02]  /*f7a0*/  FSEL R168, R168, -INF , P0 ;  /* 0xff800000a8a87808 */ /* 0x000fe40000000000 */
[----:B------:R-:W-:Y:S02]  /*f7b0*/  LOP3.LUT P0, RZ, R22, 0x100000, RZ, 0xc0, !PT ;  /* 0x0010000016ff7812 */ /* 0x000fe4000780c0ff */
[----:B------:R-:W-:-:S02]  /*f7c0*/  FMNMX.FTZ R13, R165, R13, !PT ;  /* 0x0000000da50d7209 */ /* 0x000fc40007810000 */
[----:B------:R-:W-:Y:S02]  /*f7d0*/  FSEL R169, R169, -INF , P0 ;  /* 0xff800000a9a97808 */ /* 0x000fe40000000000 */
[----:B------:R-:W-:Y:S02]  /*f7e0*/  FMNMX.FTZ R13, R168, R13, !PT ;  /* 0x0000000da80d7209 */ /* 0x000fe40007810000 */
[----:B------:R-:W-:Y:S02]  /*f7f0*/  LOP3.LUT P5, RZ, R22, 0x200000, RZ, 0xc0, !PT ;  /* 0x0020000016ff7812 */ /* 0x000fe400078ac0ff */
[----:B------:R-:W-:Y:S02]  /*f800*/  FSEL R172, R172, -INF , P6 ;  /* 0xff800000acac7808 */ /* 0x000fe40003000000 */
[----:B------:R-:W-:Y:S02]  /*f810*/  FMNMX.FTZ R13, R169, R13, !PT ;  /* 0x0000000da90d7209 */ /* 0x000fe40007810000 */
[----:B------:R-:W-:-:S02]  /*f820*/  FSEL R173, R173, -INF , P5 ;  /* 0xff800000adad7808 */ /* 0x000fc40002800000 */
[----:B------:R-:W-:Y:S02]  /*f830*/  FMNMX.FTZ R13, R172, R13, !PT ;  /* 0x0000000dac0d7209 */ /* 0x000fe40007810000 */
[----:B------:R-:W-:Y:S02]  /*f840*/  FSEL R176, R176, -INF , P4 ;  /* 0xff800000b0b07808 */ /* 0x000fe40002000000 */
[----:B------:R-:W-:Y:S02]  /*f850*/  FMNMX.FTZ R13, R173, R13, !PT ;  /* 0x0000000dad0d7209 */ /* 0x000fe40007810000 */
[----:B------:R-:W-:Y:S02]  /*f860*/  FSEL R177, R177, -INF , P3 ;  /* 0xff800000b1b17808 */ /* 0x000fe40001800000 */
[----:B------:R-:W-:Y:S02]  /*f870*/  FMNMX.FTZ R13, R176, R13, !PT ;  /* 0x0000000db00d7209 */ /* 0x000fe40007810000 */
[----:B------:R-:W-:-:S02]  /*f880*/  FSEL R180, R180, -INF , P2 ;  /* 0xff800000b4b47808 */ /* 0x000fc40001000000 */
[----:B------:R-:W-:Y:S02]  /*f890*/  FMNMX.FTZ R13, R177, R13, !PT ;  /* 0x0000000db10d7209 */ /* 0x000fe40007810000 */
[----:B------:R-:W-:Y:S02]  /*f8a0*/  FSEL R181, R181, -INF , P1 ;  /* 0xff800000b5b57808 */ /* 0x000fe40000800000 */
[----:B------:R-:W-:-:S04]  /*f8b0*/  FMNMX.FTZ R13, R180, R13, !PT ;  /* 0x0000000db40d7209 */ /* 0x000fc80007810000 */
[----:B------:R-:W-:-:S05]  /*f8c0*/  FMNMX.FTZ R13, R181, R13, !PT ;  /* 0x0000000db50d7209 */ /* 0x000fca0007810000 */
[----:B------:R-:W0:Y:S02]  /*f8d0*/  SHFL.BFLY PT, R154, R13, 0x2, 0x1f ;  /* 0x0c401f000d9a7f89 */ /* 0x000e2400000e0000 */
[----:B0-----:R-:W-:-:S05]  /*f8e0*/  FMNMX.FTZ R13, R13, R154, !PT ;  /* 0x0000009a0d0d7209 */ /* 0x001fca0007810000 */
[----:B------:R-:W0:Y:S01]  /*f8f0*/  SHFL.BFLY PT, R158, R13, 0x1, 0x1f ;  /* 0x0c201f000d9e7f89 */ /* 0x000e2200000e0000 */
[----:B------:R-:W-:Y:S01]  /*f900*/  MUFU.EX2 R154, R163 ;  /* 0x000000a3009a7308 */ /* 0x000fe20000000800 */
[----:B0-----:R-:W-:Y:S01]  /*f910*/  FMNMX.FTZ R13, R13, R158, !PT ;  /* 0x0000009e0d0d7209 */ /* 0x001fe20007810000 */
[----:B------:R-:W-:-:S03]  /*f920*/  IMAD.MOV R158, RZ, RZ, -R226 ;  /* 0x000000ffff9e7224 */ /* 0x000fc600078e0ae2 */
[----:B------:R-:W-:Y:S02]  /*f930*/  FSETP.NEU.FTZ.AND P2, PT, R13, -INF , PT ;  /* 0xff8000000d00780b */ /* 0x000fe40003f5d000 */
[----:B------:R-:W-:Y:S02]  /*f940*/  ISETP.NE.AND P1, PT, R193, R158, PT ;  /* 0x0000009ec100720c */ /* 0x000fe40003f25270 */
[----:B------:R-:W-:-:S05]  /*f950*/  FSEL R158, R13, RZ, P2 ;  /* 0x000000ff0d9e7208 */ /* 0x000fca0001000000 */
[----:B------:R-:W-:-:S04]  /*f960*/  FADD.FTZ R158, -R158, R197 ;  /* 0x000000c59e9e7221 */ /* 0x000fc80000010100 */
[----:B------:R-:W-:-:S04]  /*f970*/  FMUL.FTZ R158, R158, R12 ;  /* 0x0000000c9e9e7220 */ /* 0x000fc80000410000 */
[----:B------:R0:W1:Y:S02]  /*f980*/  MUFU.EX2 R163, R158 ;  /* 0x0000009e00a37308 */ /* 0x0000640000000800 */
[----:B0-----:R-:W-:-:S04]  /*f990*/  @!P1 IMAD R158, R198, 0x40, R194 ;  /* 0x00000040c69e9824 */ /* 0x001fc800078e02c2 */
[----:B------:R-:W-:-:S05]  /*f9a0*/  @!P1 IMAD R158, R158, 0x4, R18 ;  /* 0x000000049e9e9824 */ /* 0x000fca00078e0212 */
[----:B-1----:R-:W-:Y:S04]  /*f9b0*/  @!P1 STS [R158+0x38400], R163 ;  /* 0x038400a39e009388 */ /* 0x002fe80000000800 */
[----:B------:R0:W-:Y:S02]  /*f9c0*/  @!P1 STS [R158+0x38420], R174 ;  /* 0x038420ae9e009388 */ /* 0x0001e40000000800 */
[----:B0-----:R-:W-:-:S05]  /*f9d0*/  FMUL.FTZ R158, R13, R12 ;  /* 0x0000000c0d9e7220 */ /* 0x001fca0000410000 */
[----:B------:R-:W-:Y:S01]  /*f9e0*/  FSEL R158, R158, RZ, P2 ;  /* 0x000000ff9e9e7208 */ /* 0x000fe20001000000 */
[----:B------:R-:W0:Y:S04]  /*f9f0*/  MUFU.EX2 R162, R162 ;  /* 0x000000a200a27308 */ /* 0x000e280000000800 */
[-CC-:B------:R-:W-:Y:S01]  /*fa00*/  FFMA.FTZ R152, R152, R12.reuse, -R158.reuse ;  /* 0x0000000c98987223 */ /* 0x180fe2000001089e */
[-CC-:B------:R-:W-:Y:S01]  /*fa10*/  FFMA.FTZ R200, R200, R12.reuse, -R158.reuse ;  /* 0x0000000cc8c87223 */ /* 0x180fe2000001089e */
[----:B------:R-:W-:-:S04]  /*fa20*/  FFMA.FTZ R156, R156, R12, -R158 ;  /* 0x0000000c9c9c7223 */ /* 0x000fc8000001089e */
[----:B------:R-:W1:Y:S01]  /*fa30*/  MUFU.EX2 R152, R152 ;  /* 0x0000009800987308 */ /* 0x000e620000000800 */
[----:B------:R-:W-:Y:S01]  /*fa40*/  F2FP.F16.F32.PACK_AB R155, R159, R155 ;  /* 0x0000009b9f9b723e */ /* 0x000fe200000000ff */
[-CC-:B------:R-:W-:Y:S01]  /*fa50*/  FFMA.FTZ R157, R157, R12.reuse, -R158.reuse ;  /* 0x0000000c9d9d7223 */ /* 0x180fe2000001089e */
[----:B------:R-:W-:-:S05]  /*fa60*/  FFMA.FTZ R197, R169, R12, -R158 ;  /* 0x0000000ca9c57223 */ /* 0x000fca000001089e */
[----:B------:R-:W2:Y:S01]  /*fa70*/  MUFU.EX2 R200, R200 ;  /* 0x000000c800c87308 */ /* 0x000ea20000000800 */
[-CC-:B------:R-:W-:Y:S01]  /*fa80*/  FFMA.FTZ R160, R160, R12.reuse, -R158.reuse ;  /* 0x0000000ca0a07223 */ /* 0x180fe2000001089e */
[-CC-:B------:R-:W-:Y:S01]  /*fa90*/  FFMA.FTZ R161, R161, R12.reuse, -R158.reuse ;  /* 0x0000000ca1a17223 */ /* 0x180fe2000001089e */
[-CC-:B------:R-:W-:Y:S01]  /*faa0*/  FFMA.FTZ R165, R165, R12.reuse, -R158.reuse ;  /* 0x0000000ca5a57223 */ /* 0x180fe2000001089e */
[-CC-:B------:R-:W-:Y:S01]  /*fab0*/  FFMA.FTZ R172, R172, R12.reuse, -R158.reuse ;  /* 0x0000000cacac7223 */ /* 0x180fe2000001089e */
[-CC-:B------:R-:W-:Y:S01]  /*fac0*/  FFMA.FTZ R173, R173, R12.reuse, -R158.reuse ;  /* 0x0000000cadad7223 */ /* 0x180fe2000001089e */
[-CC-:B------:R-:W-:Y:S02]  /*fad0*/  FFMA.FTZ R176, R176, R12.reuse, -R158.reuse ;  /* 0x0000000cb0b07223 */ /* 0x180fe4000001089e */
[----:B------:R4:W-:Y:S01]  /*fae0*/  MUFU.EX2 R159, R166 ;  /* 0x000000a6009f7308 */ /* 0x0009e20000000800 */
[-CC-:B------:R-:W-:Y:S01]  /*faf0*/  FFMA.FTZ R177, R177, R12.reuse, -R158.reuse ;  /* 0x0000000cb1b17223 */ /* 0x180fe2000001089e */
[-CC-:B------:R-:W-:Y:S01]  /*fb00*/  FFMA.FTZ R180, R180, R12.reuse, -R158.reuse ;  /* 0x0000000cb4b47223 */ /* 0x180fe2000001089e */
[----:B------:R-:W-:Y:S01]  /*fb10*/  FFMA.FTZ R181, R181, R12, -R158 ;  /* 0x0000000cb5b57223 */ /* 0x000fe2000001089e */
[----:B------:R-:W-:-:S04]  /*fb20*/  IMAD.MOV.U32 R169, RZ, RZ, 0x40000040 ;  /* 0x40000040ffa97424 */ /* 0x000fc800078e00ff */
[----:B------:R-:W5:Y:S01]  /*fb30*/  MUFU.EX2 R156, R156 ;  /* 0x0000009c009c7308 */ /* 0x000f620000000800 */
[-CC-:B----4-:R-:W-:Y:S01]  /*fb40*/  FFMA.FTZ R166, R164, R12.reuse, -R158.reuse ;  /* 0x0000000ca4a67223 */ /* 0x190fe2000001089e */
[----:B------:R-:W-:Y:S01]  /*fb50*/  FFMA.FTZ R164, R168, R12, -R158 ;  /* 0x0000000ca8a47223 */ /* 0x000fe2000001089e */
[----:B------:R-:W-:-:S05]  /*fb60*/  R2UR UR7, R169 ;  /* 0x00000000a90772ca */ /* 0x000fca00000e0000 */
[----:B------:R0:W4:Y:S02]  /*fb70*/  MUFU.EX2 R158, R157 ;  /* 0x0000009d009e7308 */ /* 0x0001240000000800 */
[----:B0-----:R-:W-:-:S06]  /*fb80*/  FADD.FTZ R157, R162, R15 ;  /* 0x0000000fa29d7221 */ /* 0x001fcc0000010000 */
[----:B------:R-:W0:Y:S01]  /*fb90*/  MUFU.EX2 R160, R160 ;  /* 0x000000a000a07308 */ /* 0x000e220000000800 */
[C---:B------:R-:W-:Y:S01]  /*fba0*/  FADD.FTZ R169, R154.reuse, R157 ;  /* 0x0000009d9aa97221 */ /* 0x040fe20000010000 */
[----:B------:R-:W-:Y:S01]  /*fbb0*/  F2FP.F16.F32.PACK_AB R157, R154, R162 ;  /* 0x000000a29a9d723e */ /* 0x000fe200000000ff */
[----:B-1----:R-:W-:-:S05]  /*fbc0*/  FFMA.FTZ R154, R163, R0, R152 ;  /* 0x00000000a39a7223 */ /* 0x002fca0000010098 */
[----:B------:R-:W1:Y:S01]  /*fbd0*/  MUFU.EX2 R161, R161 ;  /* 0x000000a100a17308 */ /* 0x000e620000000800 */
[----:B--2---:R-:W-:-:S04]  /*fbe0*/  FADD.FTZ R154, R200, R154 ;  /* 0x0000009ac89a7221 */ /* 0x004fc80000010000 */
[----:B-----5:R-:W-:-:S03]  /*fbf0*/  FADD.FTZ R154, R156, R154 ;  /* 0x0000009a9c9a7221 */ /* 0x020fc60000010000 */
[----:B------:R-:W2:Y:S01]  /*fc00*/  MUFU.EX2 R166, R166 ;  /* 0x000000a600a67308 */ /* 0x000ea20000000800 */
[----:B----4-:R-:W-:-:S07]  /*fc10*/  FADD.FTZ R154, R158, R154 ;  /* 0x0000009a9e9a7221 */ /* 0x010fce0000010000 */
[----:B------:R-:W4:Y:S01]  /*fc20*/  MUFU.EX2 R165, R165 ;  /* 0x000000a500a57308 */ /* 0x000f220000000800 */
[----:B0-----:R-:W-:-:S07]  /*fc30*/  FADD.FTZ R162, R160, R154 ;  /* 0x0000009aa0a27221 */ /* 0x001fce0000010000 */
[----:B------:R-:W0:Y:S01]  /*fc40*/  MUFU.EX2 R167, R167 ;  /* 0x000000a700a77308 */ /* 0x000e220000000800 */
[----:B-1----:R-:W-:-:S07]  /*fc50*/  FADD.FTZ R162, R161, R162 ;  /* 0x000000a2a1a27221 */ /* 0x002fce0000010000 */
[----:B------:R-:W1:Y:S08]  /*fc60*/  MUFU.EX2 R164, R164 ;  /* 0x000000a400a47308 */ /* 0x000e700000000800 */
[----:B------:R-:W-:Y:S08]  /*fc70*/  MUFU.EX2 R170, R170 ;  /* 0x000000aa00aa7308 */ /* 0x000ff00000000800 */
[----:B------:R-:W-:Y:S08]  /*fc80*/  MUFU.EX2 R171, R171 ;  /* 0x000000ab00ab7308 */ /* 0x000ff00000000800 */
[----:B------:R-:W-:Y:S08]  /*fc90*/  MUFU.EX2 R201, R201 ;  /* 0x000000c900c97308 */ /* 0x000ff00000000800 */
[----:B------:R-:W-:Y:S08]  /*fca0*/  MUFU.EX2 R175, R175 ;  /* 0x000000af00af7308 */ /* 0x000ff00000000800 */
[----:B------:R-:W5:Y:S08]  /*fcb0*/  MUFU.EX2 R15, R197 ;  /* 0x000000c5000f7308 */ /* 0x000f700000000800 */
[----:B------:R-:W-:Y:S08]  /*fcc0*/  MUFU.EX2 R172, R172 ;  /* 0x000000ac00ac7308 */ /* 0x000ff00000000800 */
[----:B------:R-:W3:Y:S01]  /*fcd0*/  MUFU.EX2 R173, R173 ;  /* 0x000000ad00ad7308 */ /* 0x000ee20000000800 */
[----:B--2---:R-:W-:-:S07]  /*fce0*/  FADD.FTZ R162, R166, R162 ;  /* 0x000000a2a6a27221 */ /* 0x004fce0000010000 */
[----:B------:R-:W-:Y:S08]  /*fcf0*/  MUFU.EX2 R178, R178 ;  /* 0x000000b200b27308 */ /* 0x000ff00000000800 */
[----:B------:R-:W-:Y:S08]  /*fd00*/  MUFU.EX2 R179, R179 ;  /* 0x000000b300b37308 */ /* 0x000ff00000000800 */
[----:B------:R-:W-:Y:S08]  /*fd10*/  MUFU.EX2 R182, R182 ;  /* 0x000000b600b67308 */ /* 0x000ff00000000800 */
[----:B------:R-:W-:Y:S08]  /*fd20*/  MUFU.EX2 R183, R183 ;  /* 0x000000b700b77308 */ /* 0x000ff00000000800 */
[----:B------:R-:W-:Y:S08]  /*fd30*/  MUFU.EX2 R176, R176 ;  /* 0x000000b000b07308 */ /* 0x000ff00000000800 */
[----:B------:R-:W2:Y:S08]  /*fd40*/  MUFU.EX2 R177, R177 ;  /* 0x000000b100b17308 */ /* 0x000eb00000000800 */
[----:B------:R-:W-:Y:S08]  /*fd50*/  MUFU.EX2 R180, R180 ;  /* 0x000000b400b47308 */ /* 0x000ff00000000800 */
[----:B------:R-:W2:Y:S01]  /*fd60*/  MUFU.EX2 R181, R181 ;  /* 0x000000b500b57308 */ /* 0x000ea20000000800 */
[----:B------:R-:W-:Y:S01]  /*fd70*/  F2FP.F16.F32.PACK_AB R154, R158, R156 ;  /* 0x0000009c9e9a723e */ /* 0x000fe200000000ff */
[----:B------:R-:W-:Y:S01]  /*fd80*/  IMAD R168, R19, 0x1000, R14 ;  /* 0x0000100013a87824 */ /* 0x000fe200078e020e */
[----:B------:R-:W-:Y:S01]  /*fd90*/  F2FP.F16.F32.PACK_AB R156, R161, R160 ;  /* 0x000000a0a19c723e */ /* 0x000fe200000000ff */
[----:B----4-:R-:W-:Y:S01]  /*fda0*/  FADD.FTZ R160, R165, R162 ;  /* 0x000000a2a5a07221 */ /* 0x010fe20000010000 */
[----:B------:R-:W-:Y:S01]  /*fdb0*/  FADD.FTZ R169, R159, R169 ;  /* 0x000000a99fa97221 */ /* 0x000fe20000010000 */
[----:B------:R-:W-:Y:S01]  /*fdc0*/  F2FP.F16.F32.PACK_AB R152, R200, R152 ;  /* 0x00000098c898723e */ /* 0x000fe200000000ff */
[----:B------:R-:W-:Y:S01]  /*fdd0*/  BAR.SYNC.DEFER_BLOCKING 0xf, 0x100 ;  /* 0x03c4000000007b1d */ /* 0x000fe20000010000 */
        /* <DEDUP_REMOVED lines=64> */
[----:B0-----:R-:W-:Y:S01]  /*101e0*/  F2FP.F16.F32.PACK_AB R159, R167, R159 ;  /* 0x0000009fa79f723e */ /* 0x001fe200000000ff */
[-C--:B------:R-:W-:Y:S01]  /*101f0*/  FMUL.FTZ R24, R24, R163.reuse ;  /* 0x000000a318187220 */ /* 0x080fe20000410000 */
[----:B------:R-:W-:Y:S01]  /*10200*/  F2FP.F16.F32.PACK_AB R158, R165, R166 ;  /* 0x000000a6a59e723e */ /* 0x000fe200000000ff */
        /* <DEDUP_REMOVED lines=63> */
[----:B-1----:R-:W-:Y:S01]  /*10600*/  FADD.FTZ R174, R164, R160 ;  /* 0x000000a0a4ae7221 */ /* 0x002fe20000010000 */
[----:B------:R-:W-:Y:S01]  /*10610*/  R2UR UR6, R168 ;  /* 0x00000000a80672ca */ /* 0x000fe200000e0000 */
[----:B------:R-:W-:Y:S01]  /*10620*/  FADD.FTZ R0, R167, R169 ;  /* 0x000000a9a7007221 */ /* 0x000fe20000010000 */
[----:B-----5:R-:W-:-:S02]  /*10630*/  F2FP.F16.F32.PACK_AB R160, R15, R164 ;  /* 0x000000a40fa0723e */ /* 0x020fc400000000ff */
[----:B------:R-:W-:Y:S02]  /*10640*/  F2FP.F16.F32.PACK_AB R161, R171, R170 ;  /* 0x000000aaaba1723e */ /* 0x000fe400000000ff */
[----:B---3--:R-:W-:Y:S02]  /*10650*/  F2FP.F16.F32.PACK_AB R162, R173, R172 ;  /* 0x000000acada2723e */ /* 0x008fe400000000ff */
[----:B------:R-:W-:Y:S02]  /*10660*/  F2FP.F16.F32.PACK_AB R163, R175, R201 ;  /* 0x000000c9afa3723e */ /* 0x000fe400000000ff */
[----:B--2---:R-:W-:Y:S02]  /*10670*/  F2FP.F16.F32.PACK_AB R164, R177, R176 ;  /* 0x000000b0b1a4723e */ /* 0x004fe400000000ff */
[----:B------:R-:W-:Y:S02]  /*10680*/  F2FP.F16.F32.PACK_AB R165, R179, R178 ;  /* 0x000000b2b3a5723e */ /* 0x000fe400000000ff */
[----:B------:R-:W-:-:S02]  /*10690*/  F2FP.F16.F32.PACK_AB R166, R181, R180 ;  /* 0x000000b4b5a6723e */ /* 0x000fc400000000ff */
[----:B------:R-:W-:Y:S01]  /*106a0*/  F2FP.F16.F32.PACK_AB R167, R183, R182 ;  /* 0x000000b6b7a7723e */ /* 0x000fe200000000ff */
[----:B------:R0:W-:Y:S04]  /*106b0*/  STSM.16.M88.4 [R227+0x36400], R152 ;  /* 0x03640098e3007844 */ /* 0x0001e80000000200 */
[----:B------:R1:W-:Y:S04]  /*106c0*/  STSM.16.M88.4 [R228], R156 ;  /* 0x0000009ce4007844 */ /* 0x0003e80000000200 */
[----:B------:R1:W-:Y:S04]  /*106d0*/  STSM.16.M88.4 [R202], R160 ;  /* 0x000000a0ca007844 */ /* 0x0003e80000000200 */
[----:B------:R1:W-:Y:S01]  /*106e0*/  STSM.16.M88.4 [R229], R164 ;  /* 0x000000a4e5007844 */ /* 0x0003e20000000200 */
[----:B------:R-:W-:-:S06]  /*106f0*/  WARPGROUP.ARRIVE ;  /* 0x00000000000079c5 */ /* 0x000fcc0000000000 */
[----:B------:R-:W-:Y:S03]  /*10700*/  HGMMA.64x256x16.F32 R24, R152, gdesc[UR4].tnspB, R24, gsb0 ;  /* 0x43e0000498187df0 */ /* 0x000fe60008000818 */
[----:B------:R-:W-:Y:S02]  /*10710*/  WARPGROUP.DEPBAR.LE gsb0, 0x0 ;  /* 0x00008000000079c5 */ /* 0x000fe40000010000 */
[----:B0-----:R-:W-:Y:S02]  /*10720*/  VIADD R152, R168, 0x80 ;  /* 0x00000080a8987836 */ /* 0x001fe40000000000 */
[----:B------:R-:W-:-:S03]  /*10730*/  IMAD.MOV.U32 R153, RZ, RZ, 0x40000040 ;  /* 0x40000040ff997424 */ /* 0x000fc600078e00ff */
[----:B------:R-:W-:Y:S02]  /*10740*/  R2UR UR6, R152 ;  /* 0x00000000980672ca */ /* 0x000fe400000e0000 */
[----:B------:R-:W-:Y:S01]  /*10750*/  R2UR UR7, R153 ;  /* 0x00000000990772ca */ /* 0x000fe200000e0000 */
[----:B------:R-:W-:-:S15]  /*10760*/  WARPGROUP.ARRIVE ;  /* 0x00000000000079c5 */ /* 0x000fde0000000000 */
[----:B------:R-:W-:Y:S01]  /*10770*/  HGMMA.64x256x16.F32 R24, R156, gdesc[UR4].tnspB, R24, gsb0 ;  /* 0x43e000049c187df0 */ /* 0x000fe20008000818 */
[----:B------:R-:W-:Y:S02]  /*10780*/  VIADD R152, R168, 0x100 ;  /* 0x00000100a8987836 */ /* 0x000fe40000000000 */
[----:B------:R-:W-:-:S03]  /*10790*/  IMAD.MOV.U32 R153, RZ, RZ, 0x40000040 ;  /* 0x40000040ff997424 */ /* 0x000fc600078e00ff */
[----:B------:R-:W-:Y:S02]  /*107a0*/  R2UR UR6, R152 ;  /* 0x00000000980672ca */ /* 0x000fe400000e0000 */
[----:B------:R-:W-:Y:S01]  /*107b0*/  R2UR UR7, R153 ;  /* 0x00000000990772ca */ /* 0x000fe200000e0000 */
[----:B------:R-:W-:Y:S02]  /*107c0*/  VIADD R168, R168, 0x180 ;  /* 0x00000180a8a87836 */ /* 0x000fe40000000000 */
[----:B------:R-:W-:Y:S01]  /*107d0*/  IMAD.MOV.U32 R169, RZ, RZ, 0x40000040 ;  /* 0x40000040ffa97424 */ /* 0x000fe200078e00ff */
[----:B------:R-:W-:Y:S02]  /*107e0*/  WARPGROUP.DEPBAR.LE gsb0, 0x0 ;  /* 0x00008000000079c5 */ /* 0x000fe40000010000 */
[----:B------:R-:W-:-:S14]  /*107f0*/  WARPGROUP.ARRIVE ;  /* 0x00000000000079c5 */ /* 0x000fdc0000000000 */
[----:B------:R-:W-:Y:S01]  /*10800*/  HGMMA.64x256x16.F32 R24, R160, gdesc[UR4].tnspB, R24, gsb0 ;  /* 0x43e00004a0187df0 */ /* 0x000fe20008000818 */
[----:B------:R-:W-:Y:S02]  /*10810*/  R2UR UR6, R168 ;  /* 0x00000000a80672ca */ /* 0x000fe400000e0000 */
[----:B------:R-:W-:Y:S01]  /*10820*/  R2UR UR7, R169 ;  /* 0x00000000a90772ca */ /* 0x000fe200000e0000 */
[----:B------:R-:W-:Y:S01]  /*10830*/  FADD.FTZ R0, R170, R0 ;  /* 0x00000000aa007221 */ /* 0x000fe20000010000 */
[----:B------:R-:W-:-:S03]  /*10840*/  FADD.FTZ R174, R15, R174 ;  /* 0x000000ae0fae7221 */ /* 0x000fc60000010000 */
[----:B------:R-:W-:Y:S01]  /*10850*/  FADD.FTZ R0, R171, R0 ;  /* 0x00000000ab007221 */ /* 0x000fe20000010000 */
[----:B------:R-:W-:-:S03]  /*10860*/  FADD.FTZ R174, R172, R174 ;  /* 0x000000aeacae7221 */ /* 0x000fc60000010000 */
[----:B------:R-:W-:Y:S01]  /*10870*/  FADD.FTZ R0, R201, R0 ;  /* 0x00000000c9007221 */ /* 0x000fe20000010000 */
[----:B------:R-:W-:Y:S01]  /*10880*/  FADD.FTZ R174, R173, R174 ;  /* 0x000000aeadae7221 */ /* 0x000fe20000010000 */
[----:B------:R-:W-:Y:S02]  /*10890*/  LOP3.LUT P0, RZ, R22, 0x80000, RZ, 0xc0, !PT ;  /* 0x0008000016ff7812 */ /* 0x000fe4000780c0ff */
[----:B------:R-:W-:Y:S01]  /*108a0*/  FADD.FTZ R0, R175, R0 ;  /* 0x00000000af007221 */ /* 0x000fe20000010000 */
[----:B------:R-:W-:-:S03]  /*108b0*/  FADD.FTZ R174, R176, R174 ;  /* 0x000000aeb0ae7221 */ /* 0x000fc60000010000 */
[----:B------:R-:W-:Y:S01]  /*108c0*/  FADD.FTZ R0, R178, R0 ;  /* 0x00000000b2007221 */ /* 0x000fe20000010000 */
[----:B------:R-:W-:-:S03]  /*108d0*/  FADD.FTZ R174, R177, R174 ;  /* 0x000000aeb1ae7221 */ /* 0x000fc60000010000 */
[----:B------:R-:W-:Y:S01]  /*108e0*/  FADD.FTZ R0, R179, R0 ;  /* 0x00000000b3007221 */ /* 0x000fe20000010000 */
[----:B------:R-:W-:-:S03]  /*108f0*/  FADD.FTZ R174, R180, R174 ;  /* 0x000000aeb4ae7221 */ /* 0x000fc60000010000 */
[----:B------:R-:W-:-:S04]  /*10900*/  FADD.FTZ R0, R182, R0 ;  /* 0x00000000b6007221 */ /* 0x000fc80000010000 */
[----:B------:R-:W-:Y:S01]  /*10910*/  FADD.FTZ R15, R183, R0 ;  /* 0x00000000b70f7221 */ /* 0x000fe20000010000 */
[----:B------:R-:W-:Y:S01]  /*10920*/  FADD.FTZ R0, R181, R174 ;  /* 0x000000aeb5007221 */ /* 0x000fe20000010000 */
[----:B------:R-:W-:Y:S02]  /*10930*/  WARPGROUP.DEPBAR.LE gsb0, 0x0 ;  /* 0x00008000000079c5 */ /* 0x000fe40000010000 */
[----:B------:R-:W-:-:S06]  /*10940*/  WARPGROUP.ARRIVE ;  /* 0x00000000000079c5 */ /* 0x000fcc0000000000 */
        /* <DEDUP_REMOVED lines=12> */
.L_x_5316:
[C---:B------:R-:W-:Y:S01]  /*10a10*/  ISETP.GT.AND P1, PT, R21.reuse, R212, PT ;  /* 0x000000d41500720c */ /* 0x040fe20003f24270 */
[----:B------:R-:W-:Y:S01]  /*10a20*/  VIADD R196, R196, 0x38860 ;  /* 0x00038860c4c47836 */ /* 0x000fe20000000000 */
[----:B------:R-:W-:Y:S01]  /*10a30*/  IADD3 R21, R21, -0x1, RZ ;  /* 0xffffffff15157810 */ /* 0x000fe20007ffe0ff */
[----:B------:R-:W-:Y:S02]  /*10a40*/  IMAD.MOV.U32 R199, RZ, RZ, R20 ;  /* 0x000000ffffc77224 */ /* 0x000fe400078e0014 */
[----:B------:R-:W-:Y:S01]  /*10a50*/  IMAD.MOV.U32 R197, RZ, RZ, R13 ;  /* 0x000000ffffc57224 */ /* 0x000fe200078e000d */
[----:B------:R-:W-:Y:S01]  /*10a60*/  PRMT R196, R190, 0x654, R196 ;  /* 0x00000654bec47816 */ /* 0x000fe200000000c4 */
[----:B------:R-:W-:-:S03]  /*10a70*/  IMAD.MOV.U32 R198, RZ, RZ, R19 ;  /* 0x000000ffffc67224 */ /* 0x000fc600078e0013 */
[----:B------:R0:W-:Y:S03]  /*10a80*/  SYNCS.ARRIVE.TRANS64.RED.A1T0 RZ, [R196+URZ], RZ ;  /* 0x000000ffc4ff79a7 */ /* 0x0001e6000810043f */
[----:B------:R-:W-:Y:S05]  /*10a90*/  @P1 BRA `(.L_x_5317) ;  /* 0xffffffc400ec1947 */ /* 0x000fea000383ffff */
[----:B------:R-:W-:Y:S05]  /*10aa0*/  BSYNC B0 ;  /* 0x0000000000007941 */ /* 0x000fea0003800000 */
.L_x_5304:
[----:B------:R-:W-:Y:S05]  /*10ab0*/  BSYNC B1 ;  /* 0x0000000000017941 */ /* 0x000fea0003800000 */
.L_x_5303:
[----:B------:R-:W-:Y:S01]  /*10ac0*/  ISETP.GE.AND P1, PT, R21, RZ, PT ;  /* 0x000000ff1500720c */ /* 0x000fe20003f26270 */
[----:B------:R-:W-:-:S12]  /*10ad0*/  BSSY B0, `(.L_x_5318) ;  /* 0x000032d000007945 */ /* 0x000fd80003800000 */
[----:B------:R-:W-:Y:S05]  /*10ae0*/  @!P1 BRA `(.L_x_5319) ;  /* 0x0000003000ac9947 */ /* 0x000fea0003800000 */
[----:B------:R-:W-:Y:S02]  /*10af0*/  IMAD.MOV.U32 R197, RZ, RZ, R20 ;  /* 0x000000ffffc57224 */ /* 0x000fe400078e0014 */
[----:B------:R-:W-:Y:S02]  /*10b00*/  IMAD.MOV.U32 R199, RZ, RZ, R13 ;  /* 0x000000ffffc77224 */ /* 0x000fe400078e000d */
[----:B------:R-:W-:-:S07]  /*10b10*/  IMAD.MOV.U32 R198, RZ, RZ, R19 ;  /* 0x000000ffffc67224 */ /* 0x000fce00078e0013 */
.L_x_5332:
[----:B------:R-:W-:-:S05]  /*10b20*/  VIADD R19, R198, 0x1 ;  /* 0x00000001c6137836 */ /* 0x000fca0000000000 */
[----:B------:R-:W-:-:S04]  /*10b30*/  ISETP.NE.AND P1, PT, R19, 0x2, PT ;  /* 0x000000021300780c */ /* 0x000fc80003f25270 */
[----:B------:R-:W-:Y:S02]  /*10b40*/  SEL R12, RZ, 0x1, P1 ;  /* 0x00000001ff0c7807 */ /* 0x000fe40000800000 */
[----:B------:R-:W-:Y:S02]  /*10b50*/  SEL R19, R19, RZ, P1 ;  /* 0x000000ff13137207 */ /* 0x000fe40000800000 */
[----:B------:R-:W-:Y:S01]  /*10b60*/  LOP3.LUT R23, R23, R12, RZ, 0x3c, !PT ;  /* 0x0000000c17177212 */ /* 0x000fe200078e3cff */
[----:B-1----:R-:W-:Y:S06]  /*10b70*/  @!P0 BRA `(.L_x_5320) ;  /* 0x0000000000048947 */ /* 0x002fec0003800000 */
[----:B------:R-:W-:Y:S01]  /*10b80*/  BPT.TRAP 0x1 ;  /* 0x000000040000795c */ /* 0x000fe20000300000 */
.L_x_5320:
[----:B0-----:R-:W-:Y:S01]  /*10b90*/  IMAD R196, R19, 0x8, R18 ;  /* 0x0000000813c47824 */ /* 0x001fe200078e0212 */
[----:B------:R-:W-:-:S04]  /*10ba0*/  SHF.L.U32 R20, R23, 0x1f, RZ ;  /* 0x0000001f17147819 */ /* 0x000fc800000006ff */
[----:B------:R0:W1:Y:S01]  /*10bb0*/  SYNCS.PHASECHK.TRANS64.TRYWAIT P1, [R196+URZ+0x38830], R20 ;  /* 0x03883014c40075a7 */ /* 0x000062000802017f */
[----:B------:R-:W-:Y:S05]  /*10bc0*/  @!P0 BRA `(.L_x_5321) ;  /* 0x0000000000048947 */ /* 0x000fea0003800000 */
[----:B------:R-:W-:Y:S01]  /*10bd0*/  BPT.TRAP 0x1 ;  /* 0x000000040000795c */ /* 0x000fe20000300000 */
.L_x_5321:
[----:B------:R-:W-:Y:S01]  /*10be0*/  BSSY B1, `(.L_x_5322) ;  /* 0x0000006000017945 */ /* 0x000fe20003800000 */
[----:B------:R-:W-:Y:S02]  /*10bf0*/  IMAD R154, R19, 0x200, R206 ;  /* 0x00000200139a7824 */ /* 0x000fe400078e02ce */
[----:B------:R-:W-:Y:S01]  /*10c00*/  IMAD.MOV.U32 R155, RZ, RZ, 0x40000040 ;  /* 0x40000040ff9b7424 */ /* 0x000fe200078e00ff */
[----:B-1----:R-:W-:Y:S06]  /*10c10*/  @P1 BRA `(.L_x_5323) ;  /* 0x0000000000081947 */ /* 0x002fec0003800000 */
[----:B------:R-:W1:Y:S02]  /*10c20*/  SYNCS.PHASECHK.TRANS64.TRYWAIT P1, [R196+URZ+0x38830], R20 ;  /* 0x03883014c40075a7 */ /* 0x000e64000802017f */
[----:B-1----:R-:W-:Y:S05]  /*10c30*/  @!P1 BRA `(.L_x_5324) ;  /* 0x0000010400189947 */ /* 0x002fea0003800000 */
.L_x_5323:
[----:B------:R-:W-:Y:S05]  /*10c40*/  BSYNC B1 ;  /* 0x0000000000017941 */ /* 0x000fea0003800000 */
.L_x_5322:
        /* <DEDUP_REMOVED lines=36> */
.L_x_5325:
[----:B------:R2:W3:Y:S01]  /*10e90*/  SYNCS.PHASECHK.TRANS64.TRYWAIT P1, [R196+URZ+0x38850], R20 ;  /* 0x03885014c40075a7 */ /* 0x0004e2000802017f */
[----:B------:R-:W-:Y:S05]  /*10ea0*/  @!P0 BRA `(.L_x_5326) ;  /* 0x0000000000048947 */ /* 0x000fea0003800000 */
[----:B------:R-:W-:Y:S01]  /*10eb0*/  BPT.TRAP 0x1 ;  /* 0x000000040000795c */ /* 0x000fe20000300000 */
.L_x_5326:
[----:B------:R-:W-:Y:S04]  /*10ec0*/  BSSY B1, `(.L_x_5327) ;  /* 0x0000004000017945 */ /* 0x000fe80003800000 */
[----:B---3--:R-:W-:Y:S05]  /*10ed0*/  @P1 BRA `(.L_x_5328) ;  /* 0x0000000000081947 */ /* 0x008fea0003800000 */
[----:B------:R-:W3:Y:S02]  /*10ee0*/  SYNCS.PHASECHK.TRANS64.TRYWAIT P1, [R196+URZ+0x38850], R20 ;  /* 0x03885014c40075a7 */ /* 0x000ee4000802017f */
[----:B---3--:R-:W-:Y:S05]  /*10ef0*/  @!P1 BRA `(.L_x_5329) ;  /* 0x00000100007c9947 */ /* 0x008fea0003800000 */
.L_x_5328:
[----:B------:R-:W-:Y:S05]  /*10f00*/  BSYNC B1 ;  /* 0x0000000000017941 */ /* 0x000fea0003800000 */
.L_x_5327:
        /* <DEDUP_REMOVED lines=55> */
[----:B------:R-:W-:Y:S02]  /*11280*/  R2UR UR7, R13 ;  /* 0x000000000d0772ca */ /* 0x000fe400000e0000 */
[----:B------:R-:W-:Y:S01]  /*11290*/  MOV R13, 0x40000040 ;  /* 0x40000040000d7802 */ /* 0x000fe20000000f00 */
        /* <DEDUP_REMOVED lines=198> */
[----:B------:R-:W-:Y:S02]  /*11f00*/  R2UR UR6, R202 ;  /* 0x00000000ca0672ca */ /* 0x000fe400000e0000 */
[----:B------:R-:W-:Y:S01]  /*11f10*/  R2UR UR7, R203 ;  /* 0x00000000cb0772ca */ /* 0x000fe200000e0000 */
[----:B------:R-:W-:Y:S01]  /*11f20*/  IMAD.MOV.U32 R203, RZ, RZ, 0x40000040 ;  /* 0x40000040ffcb7424 */ /* 0x000fe200078e00ff */
[----:B------:R-:W-:Y:S01]  /*11f30*/  IADD3 R202, R201, R12, RZ ;  /* 0x0000000cc9ca7210 */ /* 0x000fe20007ffe0ff */
        /* <DEDUP_REMOVED lines=79> */
[----:B------:R-:W-:Y:S02]  /*12430*/  WARPGROUP.DEPBAR.LE gsb0, 0x0 ;  /* 0x00008000000079c5 */ /* 0x000fe40000010000 */
[----:B------:R-:W-:-:S10]  /*12440*/  WARPGROUP.ARRIVE ;  /* 0x00000000000079c5 */ /* 0x000fd40000000000 */
        /* <DEDUP_REMOVED lines=17> */
[----:B------:R-:W-:Y:S02]  /*12560*/  R2UR UR6, R202 ;  /* 0x00000000ca0672ca */ /* 0x000fe400000e0000 */
[----:B------:R-:W-:Y:S01]  /*12570*/  R2UR UR7, R203 ;  /* 0x00000000cb0772ca */ /* 0x000fe200000e0000 */
[----:B------:R-:W-:Y:S01]  /*12580*/  IMAD.MOV.U32 R203, RZ, RZ, 0x40000040 ;  /* 0x40000040ffcb7424 */ /* 0x000fe200078e00ff */
[----:B------:R-:W-:Y:S01]  /*12590*/  IADD3 R202, R204, R12, RZ ;  /* 0x0000000cccca7210 */ /* 0x000fe20007ffe0ff */
[----:B------:R-:W-:-:S02]  /*125a0*/  IMAD.IADD R12, R12, 0x1, R201 ;  /* 0x000000010c0c7824 */ /* 0x000fc400078e02c9 */
        /* <DEDUP_REMOVED lines=30> */
.L_x_5330:
[----:B------:R-:W-:Y:S01]  /*12790*/  FMNMX.FTZ R12, R152, R199, !PT ;  /* 0x000000c7980c7209 */ /* 0x000fe20007810000 */
[----:B------:R-:W2:Y:S03]  /*127a0*/  LDL R208, [R1] ;  /* 0x0000000001d07983 */ /* 0x000ea60000100800 */
        /* <DEDUP_REMOVED lines=46> */
[----:B------:R-:W3:Y:S01]  /*12a90*/  MUFU.EX2 R153, R153 ;  /* 0x0000009900997308 */ /* 0x000ee20000000800 */
        /* <DEDUP_REMOVED lines=35> */
[----:B---3--:R-:W-:Y:S01]  /*12cd0*/  FADD.FTZ R0, R160, R0 ;  /* 0x00000000a0007221 */ /* 0x008fe20000010000 */
[-C--:B------:R-:W-:Y:S01]  /*12ce0*/  FMUL.FTZ R53, R53, R157.reuse ;  /* 0x0000009d35357220 */ /* 0x080fe20000410000 */
        /* <DEDUP_REMOVED lines=22> */
[----:B---3--:R-:W-:Y:S01]  /*12e50*/  FADD.FTZ R0, R165, R0 ;  /* 0x00000000a5007221 */ /* 0x008fe20000010000 */
        /* <DEDUP_REMOVED lines=48> */
[----:B------:R1:W3:Y:S02]  /*13160*/  MUFU.EX2 R161, R153 ;  /* 0x0000009900a17308 */ /* 0x0002e40000000800 */
[----:B-1----:R-:W-:Y:S02]  /*13170*/  @!P1 IMAD R153, R198, 0x40, R194 ;  /* 0x00000040c6999824 */ /* 0x002fe400078e02c2 */
[----:B0-----:R-:W-:Y:S02]  /*13180*/  FADD.FTZ R0, R197, R0 ;  /* 0x00000000c5007221 */ /* 0x001fe40000010000 */
[----:B------:R-:W-:Y:S02]  /*13190*/  @!P1 IMAD R153, R153, 0x4, R18 ;  /* 0x0000000499999824 */ /* 0x000fe400078e0212 */
[----:B------:R-:W-:Y:S01]  /*131a0*/  FADD.FTZ R0, R172, R0 ;  /* 0x00000000ac007221 */ /* 0x000fe20000010000 */
[-C--:B---3--:R-:W-:Y:S02]  /*131b0*/  FMUL.FTZ R26, R26, R161.reuse ;  /* 0x000000a11a1a7220 */ /* 0x088fe40000410000 */
        /* <DEDUP_REMOVED lines=67> */
[----:B---3--:R-:W-:Y:S01]  /*135f0*/  F2FP.F16.F32.PACK_AB R154, R199, R156 ;  /* 0x0000009cc79a723e */ /* 0x008fe200000000ff */
        /* <DEDUP_REMOVED lines=32> */
[----:B------:R-:W-:Y:S01]  /*13800*/  FMUL.FTZ R151, R151, R161 ;  /* 0x000000a197977220 */ /* 0x000fe20000410000 */
[----:B------:R-:W-:Y:S01]  /*13810*/  R2UR UR6, R168 ;  /* 0x00000000a80672ca */ /* 0x000fe200000e0000 */
[----:B------:R-:W-:Y:S01]  /*13820*/  FADD.FTZ R0, R166, R0 ;  /* 0x00000000a6007221 */ /* 0x000fe20000010000 */
[----:B0-----:R-:W-:Y:S01]  /*13830*/  F2FP.F16.F32.PACK_AB R166, R198, R166 ;  /* 0x000000a6c6a6723e */ /* 0x001fe200000000ff */
[----:B------:R-:W-:-:S02]  /*13840*/  FADD.FTZ R15, R170, R15 ;  /* 0x0000000faa0f7221 */ /* 0x000fc40000010000 */
[----:B------:R0:W4:Y:S01]  /*13850*/  MUFU.EX2 R178, R169 ;  /* 0x000000a900b27308 */ /* 0x0001220000000800 */
[----:B------:R-:W-:Y:S01]  /*13860*/  FADD.FTZ R0, R198, R0 ;  /* 0x00000000c6007221 */ /* 0x000fe20000010000 */
[----:B------:R-:W-:-:S04]  /*13870*/  FADD.FTZ R15, R171, R15 ;  /* 0x0000000fab0f7221 */ /* 0x000fc80000010000 */
[----:B-1----:R-:W-:Y:S02]  /*13880*/  FADD.FTZ R15, R174, R15 ;  /* 0x0000000fae0f7221 */ /* 0x002fe40000010000 */
[----:B------:R-:W1:Y:S01]  /*13890*/  MUFU.EX2 R179, R167 ;  /* 0x000000a700b37308 */ /* 0x000e620000000800 */
[----:B0-----:R-:W-:Y:S01]  /*138a0*/  IMAD.MOV.U32 R169, RZ, RZ, 0x40000040 ;  /* 0x40000040ffa97424 */ /* 0x001fe200078e00ff */
[C---:B---3--:R-:W-:Y:S01]  /*138b0*/  F2FP.F16.F32.PACK_AB R157, R175.reuse, R174 ;  /* 0x000000aeaf9d723e */ /* 0x048fe200000000ff */
[----:B------:R-:W-:-:S03]  /*138c0*/  FADD.FTZ R15, R175, R15 ;  /* 0x0000000faf0f7221 */ /* 0x000fc60000010000 */
[----:B------:R-:W-:Y:S01]  /*138d0*/  R2UR UR7, R169 ;  /* 0x00000000a90772ca */ /* 0x000fe200000e0000 */
[----:B------:R-:W-:Y:S01]  /*138e0*/  IMAD.MOV.U32 R169, RZ, RZ, 0x40000040 ;  /* 0x40000040ffa97424 */ /* 0x000fe200078e00ff */
[----:B------:R0:W-:Y:S01]  /*138f0*/  MUFU.EX2 R197, R162 ;  /* 0x000000a200c57308 */ /* 0x0001e20000000800 */
[----:B----4-:R-:W-:-:S07]  /*13900*/  FADD.FTZ R15, R178, R15 ;  /* 0x0000000fb20f7221 */ /* 0x010fce0000010000 */
[----:B------:R3:W4:Y:S01]  /*13910*/  MUFU.EX2 R181, R158 ;  /* 0x0000009e00b57308 */ /* 0x0007220000000800 */
[----:B0-----:R-:W-:Y:S01]  /*13920*/  F2FP.F16.F32.PACK_AB R162, R173, R172 ;  /* 0x000000acada2723e */ /* 0x001fe200000000ff */
[----:B-1----:R-:W-:-:S04]  /*13930*/  FADD.FTZ R15, R179, R15 ;  /* 0x0000000fb30f7221 */ /* 0x002fc80000010000 */
[----:B------:R-:W-:Y:S02]  /*13940*/  FADD.FTZ R15, R180, R15 ;  /* 0x0000000fb40f7221 */ /* 0x000fe40000010000 */
[----:B------:R0:W1:Y:S01]  /*13950*/  MUFU.EX2 R199, R155 ;  /* 0x0000009b00c77308 */ /* 0x0000620000000800 */
[----:B---3--:R-:W-:Y:S02]  /*13960*/  F2FP.F16.F32.PACK_AB R158, R165, R164 ;  /* 0x000000a4a59e723e */ /* 0x008fe400000000ff */
[----:B------:R-:W-:-:S05]  /*13970*/  F2FP.F16.F32.PACK_AB R164, R177, R176 ;  /* 0x000000b0b1a4723e */ /* 0x000fca00000000ff */
[----:B------:R3:W5:Y:S01]  /*13980*/  MUFU.EX2 R200, R159 ;  /* 0x0000009f00c87308 */ /* 0x0007620000000800 */
[----:B0-----:R-:W-:Y:S01]  /*13990*/  F2FP.F16.F32.PACK_AB R155, R171, R170 ;  /* 0x000000aaab9b723e */ /* 0x001fe200000000ff */
[----:B------:R-:W-:Y:S01]  /*139a0*/  BAR.SYNC.DEFER_BLOCKING 0xf, 0x100 ;  /* 0x03c4000000007b1d */ /* 0x000fe20000010000 */
[C---:B----4-:R-:W-:Y:S01]  /*139b0*/  F2FP.F16.F32.PACK_AB R161, R181.reuse, R180 ;  /* 0x000000b4b5a1723e */ /* 0x050fe200000000ff */
[----:B------:R-:W-:-:S04]  /*139c0*/  FADD.FTZ R15, R181, R15 ;  /* 0x0000000fb50f7221 */ /* 0x000fc80000010000 */
[----:B------:R5:W0:Y:S01]  /*139d0*/  MUFU.EX2 R172, R163 ;  /* 0x000000a300ac7308 */ /* 0x000a220000000800 */
[----:B---3--:R-:W-:Y:S01]  /*139e0*/  F2FP.F16.F32.PACK_AB R159, R179, R178 ;  /* 0x000000b2b39f723e */ /* 0x008fe200000000ff */
[----:B-1----:R-:W-:-:S06]  /*139f0*/  FADD.FTZ R15, R199, R15 ;  /* 0x0000000fc70f7221 */ /* 0x002fcc0000010000 */
[----:B------:R-:W1:Y:S01]  /*13a00*/  MUFU.EX2 R182, R182 ;  /* 0x000000b600b67308 */ /* 0x000e620000000800 */
[C---:B-----5:R-:W-:Y:S01]  /*13a10*/  F2FP.F16.F32.PACK_AB R163, R200.reuse, R199 ;  /* 0x000000c7c8a3723e */ /* 0x060fe200000000ff */
[----:B------:R-:W-:-:S04]  /*13a20*/  FADD.FTZ R15, R200, R15 ;  /* 0x0000000fc80f7221 */ /* 0x000fc80000010000 */
[----:B------:R-:W-:Y:S02]  /*13a30*/  FADD.FTZ R15, R197, R15 ;  /* 0x0000000fc50f7221 */ /* 0x000fe40000010000 */
[----:B------:R-:W3:Y:S01]  /*13a40*/  MUFU.EX2 R183, R183 ;  /* 0x000000b700b77308 */ /* 0x000ee20000000800 */
[C---:B0-----:R-:W-:Y:S01]  /*13a50*/  F2FP.F16.F32.PACK_AB R165, R172.reuse, R197 ;  /* 0x000000c5aca5723e */ /* 0x041fe200000000ff */
[----:B------:R0:W-:Y:S01]  /*13a60*/  STSM.16.M88.4 [R227+0x36400], R152 ;  /* 0x03640098e3007844 */ /* 0x0001e20000000200 */
[----:B------:R-:W-:-:S03]  /*13a70*/  FADD.FTZ R15, R172, R15 ;  /* 0x0000000fac0f7221 */ /* 0x000fc60000010000 */
[----:B------:R4:W-:Y:S01]  /*13a80*/  STSM.16.M88.4 [R228], R156 ;  /* 0x0000009ce4007844 */ /* 0x0009e20000000200 */
[----:B-1----:R-:W-:-:S03]  /*13a90*/  FADD.FTZ R15, R182, R15 ;  /* 0x0000000fb60f7221 */ /* 0x002fc60000010000 */
[----:B--2---:R4:W-:Y:S01]  /*13aa0*/  STSM.16.M88.4 [R208], R160 ;  /* 0x000000a0d0007844 */ /* 0x0049e20000000200 */
[C---:B---3--:R-:W-:Y:S01]  /*13ab0*/  F2FP.F16.F32.PACK_AB R167, R183.reuse, R182 ;  /* 0x000000b6b7a7723e */ /* 0x048fe200000000ff */
        /* <DEDUP_REMOVED lines=37> */
.L_x_5331:
[C---:B------:R-:W-:Y:S01]  /*13d10*/  ISETP.GT.AND P1, PT, R21.reuse, RZ, PT ;  /* 0x000000ff1500720c */ /* 0x040fe20003f24270 */
        /* <DEDUP_REMOVED lines=8> */
.L_x_5319:
[----:B------:R-:W-:Y:S05]  /*13da0*/  BSYNC B0 ;  /* 0x0000000000007941 */ /* 0x000fea0003800000 */
.L_x_5318:
[----:B------:R-:W2:Y:S04]  /*13db0*/  LDL.LU R162, [R1+0x5c] ;  /* 0x00005c0001a27983 */ /* 0x000ea80000300800 */
[----:B------:R-:W3:Y:S04]  /*13dc0*/  SHFL.BFLY PT, R3, R0, 0x2, 0x1f ;  /* 0x0c401f0000037f89 */ /* 0x000ee800000e0000 */
[----:B------:R-:W4:Y:S01]  /*13dd0*/  SHFL.BFLY PT, R2, R15, 0x2, 0x1f ;  /* 0x0c401f000f027f89 */ /* 0x000f2200000e0000 */
[----:B---3--:R-:W-:Y:S01]  /*13de0*/  FADD.FTZ R3, R3, R0 ;  /* 0x0000000003037221 */ /* 0x008fe20000010000 */
[----:B------:R-:W-:-:S02]  /*13df0*/  IMAD.MOV.U32 R0, RZ, RZ, -0x800000 ;  /* 0xff800000ff007424 */ /* 0x000fc400078e00ff */
[----:B----4-:R-:W-:Y:S02]  /*13e00*/  FADD.FTZ R4, R2, R15 ;  /* 0x0000000f02047221 */ /* 0x010fe40000010000 */
[----:B------:R-:W3:Y:S04]  /*13e10*/  SHFL.BFLY PT, R2, R3, 0x1, 0x1f ;  /* 0x0c201f0003027f89 */ /* 0x000ee800000e0000 */
[----:B------:R-:W4:Y:S01]  /*13e20*/  SHFL.BFLY PT, R7, R4, 0x1, 0x1f ;  /* 0x0c201f0004077f89 */ /* 0x000f2200000e0000 */
[----:B---3--:R-:W-:Y:S01]  /*13e30*/  FADD.FTZ R5, R3, R2 ;  /* 0x0000000203057221 */ /* 0x008fe20000010000 */
[----:B----4-:R-:W-:Y:S01]  /*13e40*/  FADD.FTZ R7, R4, R7 ;  /* 0x0000000704077221 */ /* 0x010fe20000010000 */
[----:B------:R-:W-:Y:S08]  /*13e50*/  BAR.ARV 0x8, 0x100 ;  /* 0x0204000000007b1d */ /* 0x000ff00000002000 */
[----:B------:R-:W-:Y:S01]  /*13e60*/  BAR.SYNC.DEFER_BLOCKING 0xf, 0x100 ;  /* 0x03c4000000007b1d */ /* 0x000fe20000010000 */
[----:B------:R-:W-:Y:S01]  /*13e70*/  FSETP.NE.FTZ.AND P0, PT, R5, RZ, PT ;  /* 0x000000ff0500720b */ /* 0x000fe20003f15000 */
[----:B------:R-:W-:Y:S01]  /*13e80*/  IMAD.MOV R4, RZ, RZ, -R226 ;  /* 0x000000ffff047224 */ /* 0x000fe200078e0ae2 */
[----:B------:R-:W-:-:S04]  /*13e90*/  FSETP.NE.FTZ.AND P1, PT, R7, RZ, PT ;  /* 0x000000ff0700720b */ /* 0x000fc80003f35000 */
[----:B------:R-:W-:Y:S01]  /*13ea0*/  ISETP.NE.AND P2, PT, R193, R4, PT ;  /* 0x00000004c100720c */ /* 0x000fe20003f45270 */
[----:B------:R-:W-:-:S06]  /*13eb0*/  IMAD.MOV.U32 R4, RZ, RZ, RZ ;  /* 0x000000ffff047224 */ /* 0x000fcc00078e00ff */
[----:B------:R-:W3:Y:S08]  /*13ec0*/  @P0 MUFU.LG2 R2, R5 ;  /* 0x0000000500020308 */ /* 0x000ef00000000c00 */
[----:B------:R-:W4:Y:S08]  /*13ed0*/  @P1 MUFU.LG2 R6, R7 ;  /* 0x0000000700061308 */ /* 0x000f300000000c00 */
[----:B------:R-:W5:Y:S01]  /*13ee0*/  @P1 MUFU.RCP R4, R7 ;  /* 0x0000000700041308 */ /* 0x000f620000001000 */
[----:B---3--:R-:W-:Y:S01]  /*13ef0*/  @P0 FMUL.FTZ R9, R2, 0.69314718246459960938 ;  /* 0x3f31721802090820 */ /* 0x008fe20000410000 */
[C---:B------:R-:W-:Y:S01]  /*13f00*/  @P0 FMUL.FTZ R2, R12.reuse, 0.69314718246459960938 ;  /* 0x3f3172180c020820 */ /* 0x040fe20000410000 */
[----:B------:R-:W-:-:S03]  /*13f10*/  @P1 FMUL.FTZ R12, R12, 0.69314718246459960938 ;  /* 0x3f3172180c0c1820 */ /* 0x000fc60000410000 */
[----:B------:R-:W-:Y:S01]  /*13f20*/  @P0 FFMA.FTZ R0, R2, R13, R9 ;  /* 0x0000000d02000223 */ /* 0x000fe20000010009 */
[----:B------:R-:W-:Y:S02]  /*13f30*/  IMAD.MOV.U32 R2, RZ, RZ, -0x800000 ;  /* 0xff800000ff027424 */ /* 0x000fe400078e00ff */
[----:B----4-:R-:W-:Y:S01]  /*13f40*/  @P1 FMUL.FTZ R3, R6, 0.69314718246459960938 ;  /* 0x3f31721806031820 */ /* 0x010fe20000410000 */
[C---:B------:R-:W-:Y:S02]  /*13f50*/  @!P2 IMAD R9, R19.reuse, 0x40, R194 ;  /* 0x000000401309a824 */ /* 0x040fe400078e02c2 */
[----:B------:R-:W-:Y:S02]  /*13f60*/  VIADD R19, R19, 0x1 ;  /* 0x0000000113137836 */ /* 0x000fe40000000000 */
[----:B------:R-:W-:Y:S01]  /*13f70*/  @P1 FFMA.FTZ R2, R12, R20, R3 ;  /* 0x000000140c021223 */ /* 0x000fe20000010003 */
[----:B------:R-:W-:Y:S02]  /*13f80*/  IMAD.MOV.U32 R3, RZ, RZ, RZ ;  /* 0x000000ffff037224 */ /* 0x000fe400078e00ff */
[----:B------:R-:W-:Y:S01]  /*13f90*/  @!P2 IMAD R9, R9, 0x4, R18 ;  /* 0x000000040909a824 */ /* 0x000fe200078e0212 */
[----:B------:R-:W-:Y:S01]  /*13fa0*/  ISETP.NE.AND P1, PT, R19, 0x2, PT ;  /* 0x000000021300780c */ /* 0x000fe20003f25270 */
[-C--:B-----5:R-:W-:Y:S01]  /*13fb0*/  FMUL.FTZ R7, R30, R4.reuse ;  /* 0x000000041e077220 */ /* 0x0a0fe20000410000 */
[-C--:B------:R-:W-:Y:S01]  /*13fc0*/  FMUL.FTZ R31, R31, R4.reuse ;  /* 0x000000041f1f7220 */ /* 0x080fe20000410000 */
[----:B------:R3:W4:Y:S01]  /*13fd0*/  @P0 MUFU.RCP R3, R5 ;  /* 0x0000000500030308 */ /* 0x0007220000001000 */
[----:B------:R-:W-:Y:S01]  /*13fe0*/  @!P2 STS [R9+0x38420], R4 ;  /* 0x038420040900a388 */ /* 0x000fe20000000800 */
[-C--:B------:R-:W-:Y:S01]  /*13ff0*/  FMUL.FTZ R35, R35, R4.reuse ;  /* 0x0000000423237220 */ /* 0x080fe20000410000 */
[-C--:B------:R-:W-:Y:S01]  /*14000*/  FMUL.FTZ R11, R38, R4.reuse ;  /* 0x00000004260b7220 */ /* 0x080fe20000410000 */
[-C--:B------:R-:W-:Y:S01]  /*14010*/  FMUL.FTZ R39, R39, R4.reuse ;  /* 0x0000000427277220 */ /* 0x080fe20000410000 */
[-C--:B------:R-:W-:Y:S01]  /*14020*/  FMUL.FTZ R42, R42, R4.reuse ;  /* 0x000000042a2a7220 */ /* 0x080fe20000410000 */
        /* <DEDUP_REMOVED lines=124> */
[----:B------:R-:W-:Y:S06]  /*147f0*/  BAR.ARV 0xe, 0x100 ;  /* 0x0384000000007b1d */ /* 0x000fec0000002000 */
[----:B------:R-:W-:-:S02]  /*14800*/  PLOP3.LUT P0, PT, PT, PT, PT, 0x8, 0x0 ;  /* 0x000000000000781c */ /* 0x000fc40003f0e170 */
[----:B------:R-:W-:Y:S02]  /*14810*/  LOP3.LUT R23, R23, R4, RZ, 0x3c, !PT ;  /* 0x0000000417177212 */ /* 0x000fe400078e3cff */
[----:B------:R-:W-:Y:S01]  /*14820*/  SEL R19, R19, RZ, P1 ;  /* 0x000000ff13137207 */ /* 0x000fe20000800000 */
[----:B--2---:R-:W-:-:S05]  /*14830*/  VIADD R162, R162, 0x1 ;  /* 0x00000001a2a27836 */ /* 0x004fca0000000000 */
[----:B------:R2:W-:Y:S03]  /*14840*/  STL [R1+0x5c], R162 ;  /* 0x00005ca201007387 */ /* 0x0005e60000100800 */
.L_x_5252:
[----:B------:R-:W-:Y:S05]  /*14850*/  BSYNC B7 ;  /* 0x0000000000077941 */ /* 0x000fea0003800000 */
.L_x_5250:
[----:B------:R-:W3:Y:S08]  /*14860*/  S2UR UR4, SR_CgaCtaId ;  /* 0x00000000000479c3 */ /* 0x000ef00000008800 */
[----:B------:R-:W-:Y:S01]  /*14870*/  BAR.SYNC.DEFER_BLOCKING 0x5, 0x180 ;  /* 0x0146000000007b1d */ /* 0x000fe20000010000 */
[----:B------:R-:W-:-:S05]  /*14880*/  MOV R21, 0x400 ;  /* 0x0000040000157802 */ /* 0x000fca0000000f00 */
[----:B------:R-:W-:Y:S01]  /*14890*/  BSSY B0, `(.L_x_5333) ;  /* 0x0000324000007945 */ /* 0x000fe20003800000 */
[----:B---3--:R-:W-:-:S05]  /*148a0*/  IMAD.U32 R190, RZ, RZ, UR4 ;  /* 0x00000004ffbe7e24 */ /* 0x008fca000f8e00ff */
[----:B------:R-:W-:-:S05]  /*148b0*/  LEA R18, R190, R21, 0x18 ;  /* 0x00000015be127211 */ /* 0x000fca00078ec0ff */
[----:B-----5:R3:W4:Y:S01]  /*148c0*/  LDS.128 R24, [R18+0x388d0] ;  /* 0x0388d00012187984 */ /* 0x0207220000000c00 */
[----:B------:R-:W-:Y:S06]  /*148d0*/  BAR.ARV 0x4, 0x180 ;  /* 0x0106000000007b1d */ /* 0x000fec0000002000 */
[----:B------:R-:W-:Y:S05]  /*148e0*/  @P0 BRA `(.L_x_5334) ;  /* 0x00000020009c0947 */ /* 0x000fea0003800000 */
[----:B------:R-:W2:Y:S01]  /*148f0*/  LDL R30, [R1+0x74] ;  /* 0x00007400011e7983 */ /* 0x000ea20000100800 */
[----:B------:R-:W0:Y:S01]  /*14900*/  S2R R45, SR_SWINHI ;  /* 0x00000000002d7919 */ /* 0x000e220000002f00 */
[----:B------:R-:W-:Y:S01]  /*14910*/  F2FP.F16.F32.PACK_AB R7, R31, R7 ;  /* 0x000000071f07723e */ /* 0x000fe200000000ff */
[----:B------:R-:W-:Y:S01]  /*14920*/  ULDC.64 UR4, c[0x0][0xd00] ;  /* 0x0003400000047ab9 */ /* 0x000fe20000000a00 */
[----:B-1----:R-:W-:Y:S01]  /*14930*/  F2FP.F16.F32.PACK_AB R4, R6, R8 ;  /* 0x000000080604723e */ /* 0x002fe200000000ff */
[----:B------:R-:W3:Y:S04]  /*14940*/  LDL.LU R70, [R1+0x50] ;  /* 0x0000500001467983 */ /* 0x000ee80000300800 */
[----:B------:R-:W3:Y:S01]  /*14950*/  LDL.LU R66, [R1+0x54] ;  /* 0x0000540001427983 */ /* 0x000ee20000300800 */
[----:B------:R-:W-:-:S02]  /*14960*/  F2FP.F16.F32.PACK_AB R5, R3, R5 ;  /* 0x000000050305723e */ /* 0x000fc400000000ff */
[----:B------:R-:W-:Y:S02]  /*14970*/  MOV R20, R18 ;  /* 0x0000001200147202 */ /* 0x000fe40000000f00 */
[----:B0-----:R-:W-:Y:S02]  /*14980*/  MOV R21, R45 ;  /* 0x0000002d00157202 */ /* 0x001fe40000000f00 */
[----:B------:R-:W-:Y:S02]  /*14990*/  F2FP.F16.F32.PACK_AB R6, R152, R155 ;  /* 0x0000009b9806723e */ /* 0x000fe400000000ff */
[----:B------:R-:W-:Y:S02]  /*149a0*/  F2FP.F16.F32.PACK_AB R11, R39, R11 ;  /* 0x0000000b270b723e */ /* 0x000fe400000000ff */
[----:B------:R-:W-:Y:S02]  /*149b0*/  F2FP.F16.F32.PACK_AB R8, R10, R153 ;  /* 0x000000990a08723e */ /* 0x000fe400000000ff */
[----:B------:R-:W-:-:S02]  /*149c0*/  F2FP.F16.F32.PACK_AB R9, R35, R9 ;  /* 0x000000092309723e */ /* 0x000fc400000000ff */
[----:B------:R-:W-:Y:S01]  /*149d0*/  F2FP.F16.F32.PACK_AB R10, R14, R36 ;  /* 0x000000240e0a723e */ /* 0x000fe200000000ff */
[----:B------:R-:W0:Y:S01]  /*149e0*/  S2R R90, SR_TID.X ;  /* 0x00000000005a7919 */ /* 0x000e220000002100 */
        /* <DEDUP_REMOVED lines=18> */
[----:B0-----:R-:W-:Y:S01]  /*14b10*/  VIADD R90, R90, 0xffffff80 ;  /* 0xffffff805a5a7836 */ /* 0x001fe20000000000 */
[----:B------:R-:W-:Y:S02]  /*14b20*/  F2FP.F16.F32.PACK_AB R146, R149, R148 ;  /* 0x000000949592723e */ /* 0x000fe400000000ff */
[----:B------:R-:W-:Y:S02]  /*14b30*/  F2FP.F16.F32.PACK_AB R147, R151, R150 ;  /* 0x000000969793723e */ /* 0x000fe400000000ff */
[----:B------:R-:W-:-:S04]  /*14b40*/  SHF.R.S32.HI R82, RZ, 0x1f, R90 ;  /* 0x0000001fff527819 */ /* 0x000fc8000001145a */
[----:B------:R-:W-:-:S04]  /*14b50*/  LEA.HI R82, R82, R90, RZ, 0x3 ;  /* 0x0000005a52527211 */ /* 0x000fc800078f18ff */
[----:B------:R-:W-:Y:S01]  /*14b60*/  SHF.R.S32.HI R82, RZ, 0x3, R82 ;  /* 0x00000003ff527819 */ /* 0x000fe20000011452 */
[----:B------:R-:W-:Y:S01]  /*14b70*/  BAR.SYNC.DEFER_BLOCKING 0x1, 0x100 ;  /* 0x0044000000007b1d */ /* 0x000fe20000010000 */
[----:B--2---:R-:W-:-:S03]  /*14b80*/  IMAD.WIDE R44, R30, 0x2, R20 ;  /* 0x000000021e2c7825 */ /* 0x004fc600078e0214 */
[----:B------:R-:W-:-:S04]  /*14b90*/  LOP3.LUT R49, R44, 0x380, RZ, 0xc0, !PT ;  /* 0x000003802c317812 */ /* 0x000fc800078ec0ff */
[----:B------:R-:W-:Y:S02]  /*14ba0*/  SHF.R.U64 R49, R49, 0x3, RZ ;  /* 0x0000000331317819 */ /* 0x000fe400000012ff */
[----:B------:R-:W-:Y:S02]  /*14bb0*/  MOV R31, R45 ;  /* 0x0000002d001f7202 */ /* 0x000fe40000000f00 */
[----:B------:R-:W-:Y:S02]  /*14bc0*/  LOP3.LUT R30, R49, R44, RZ, 0x3c, !PT ;  /* 0x0000002c311e7212 */ /* 0x000fe400078e3cff */
[----:B----4-:R-:W-:Y:S02]  /*14bd0*/  IADD3 R24, P0, R44, 0x20, RZ ;  /* 0x000000202c187810 */ /* 0x010fe40007f1e0ff */
        /* <DEDUP_REMOVED lines=45> */
[C---:B0-----:R-:W-:Y:S02]  /*14eb0*/  IADD3 R9, P0, R44.reuse, 0x4020, RZ ;  /* 0x000040202c097810 */ /* 0x041fe40007f1e0ff */
[C---:B------:R-:W-:Y:S02]  /*14ec0*/  IADD3 R11, P2, R44.reuse, 0x6000, RZ ;  /* 0x000060002c0b7810 */ /* 0x040fe40007f5e0ff */
[C---:B-1----:R-:W-:Y:S02]  /*14ed0*/  IADD3 R6, P6, R44.reuse, 0x6020, RZ ;  /* 0x000060202c067810 */ /* 0x042fe40007fde0ff */
        /* <DEDUP_REMOVED lines=38> */
[----:B------:R-:W-:Y:S02]  /*15140*/  MOV R46, R8 ;  /* 0x00000008002e7202 */ /* 0x000fe40000000f00 */
[----:B------:R-:W-:Y:S02]  /*15150*/  MOV R52, R10 ;  /* 0x0000000a00347202 */ /* 0x000fe40000000f00 */
[----:B------:R-:W-:Y:S02]  /*15160*/  F2FP.F16.F32.PACK_AB R4, R159, R161 ;  /* 0x000000a19f04723e */ /* 0x000fe400000000ff */
[----:B------:R-:W-:Y:S02]  /*15170*/  F2FP.F16.F32.PACK_AB R5, R51, R50 ;  /* 0x000000323305723e */ /* 0x000fe400000000ff */
[----:B------:R-:W-:Y:S02]  /*15180*/  F2FP.F16.F32.PACK_AB R6, R157, R160 ;  /* 0x000000a09d06723e */ /* 0x000fe400000000ff */
[----:B------:R-:W-:-:S02]  /*15190*/  F2FP.F16.F32.PACK_AB R7, R55, R54 ;  /* 0x000000363707723e */ /* 0x000fc400000000ff */
[----:B------:R-:W-:Y:S02]  /*151a0*/  LOP3.LUT R3, R44, 0x380, RZ, 0xc0, !PT ;  /* 0x000003802c037812 */ /* 0x000fe400078ec0ff */
[----:B------:R-:W-:Y:S02]  /*151b0*/  MOV R36, R48 ;  /* 0x0000003000247202 */ /* 0x000fe40000000f00 */
[----:B------:R-:W-:Y:S02]  /*151c0*/  F2FP.F16.F32.PACK_AB R8, R156, R158 ;  /* 0x0000009e9c08723e */ /* 0x000fe400000000ff */
[----:B------:R-:W-:Y:S02]  /*151d0*/  F2FP.F16.F32.PACK_AB R9, R59, R58 ;  /* 0x0000003a3b09723e */ /* 0x000fe400000000ff */
[----:B------:R-:W-:Y:S02]  /*151e0*/  F2FP.F16.F32.PACK_AB R10, R61, R60 ;  /* 0x0000003c3d0a723e */ /* 0x000fe400000000ff */
[----:B------:R-:W-:-:S02]  /*151f0*/  F2FP.F16.F32.PACK_AB R11, R63, R62 ;  /* 0x0000003e3f0b723e */ /* 0x000fc400000000ff */
[----:B------:R-:W-:Y:S02]  /*15200*/  MOV R49, R30 ;  /* 0x0000001e00317202 */ /* 0x000fe40000000f00 */
[----:B------:R-:W-:Y:S02]  /*15210*/  F2FP.F16.F32.PACK_AB R12, R65, R64 ;  /* 0x00000040410c723e */ /* 0x000fe400000000ff */
[----:B------:R-:W-:Y:S02]  /*15220*/  MOV R48, R34 ;  /* 0x0000002200307202 */ /* 0x000fe40000000f00 */
[----:B------:R-:W-:Y:S02]  /*15230*/  F2FP.F16.F32.PACK_AB R28, R73, R72 ;  /* 0x00000048491c723e */ /* 0x000fe400000000ff */
[----:B------:R-:W-:Y:S02]  /*15240*/  F2FP.F16.F32.PACK_AB R30, R77, R76 ;  /* 0x0000004c4d1e723e */ /* 0x000fe400000000ff */
[----:B------:R-:W-:Y:S01]  /*15250*/  F2FP.F16.F32.PACK_AB R31, R79, R78 ;  /* 0x0000004e4f1f723e */ /* 0x000fe200000000ff */
[----:B------:R-:W-:Y:S01]  /*15260*/  STSM.16.M88.4 [R56], R4 ;  /* 0x0000000438007844 */ /* 0x000fe20000000200 */
[----:B------:R-:W-:-:S02]  /*15270*/  F2FP.F16.F32.PACK_AB R32, R81, R80 ;  /* 0x000000505120723e */ /* 0x000fc400000000ff */
        /* <DEDUP_REMOVED lines=14> */
[----:B-1----:R-:W-:-:S02]  /*15360*/  F2FP.F16.F32.PACK_AB R36, R89, R88 ;  /* 0x000000585924723e */ /* 0x002fc400000000ff */
[----:B------:R-:W-:Y:S02]  /*15370*/  F2FP.F16.F32.PACK_AB R6, R109, R108 ;  /* 0x0000006c6d06723e */ /* 0x000fe400000000ff */
[----:B--2---:R-:W-:Y:S02]  /*15380*/  F2FP.F16.F32.PACK_AB R39, R95, R94 ;  /* 0x0000005e5f27723e */ /* 0x004fe400000000ff */
[----:B------:R-:W-:Y:S01]  /*15390*/  F2FP.F16.F32.PACK_AB R7, R111, R110 ;  /* 0x0000006e6f07723e */ /* 0x000fe200000000ff */
[----:B------:R-:W-:Y:S02]  /*153a0*/  IMAD.X R45, RZ, RZ, R45, P1 ;  /* 0x000000ffff2d7224 */ /* 0x000fe400008e062d */
[----:B------:R-:W-:Y:S01]  /*153b0*/  STSM.16.M88.4 [R3], R36 ;  /* 0x0000002403007844 */ /* 0x000fe20000000200 */
[----:B------:R-:W-:Y:S02]  /*153c0*/  F2FP.F16.F32.PACK_AB R8, R113, R112 ;  /* 0x000000707108723e */ /* 0x000fe400000000ff */
[----:B------:R-:W-:Y:S01]  /*153d0*/  F2FP.F16.F32.PACK_AB R9, R115, R114 ;  /* 0x000000727309723e */ /* 0x000fe200000000ff */
[----:B------:R-:W-:Y:S01]  /*153e0*/  STSM.16.M88.4 [R46], R40 ;  /* 0x000000282e007844 */ /* 0x000fe20000000200 */
[----:B------:R-:W-:-:S02]  /*153f0*/  F2FP.F16.F32.PACK_AB R10, R117, R116 ;  /* 0x00000074750a723e */ /* 0x000fc400000000ff */
[----:B------:R-:W-:Y:S01]  /*15400*/  F2FP.F16.F32.PACK_AB R11, R119, R118 ;  /* 0x00000076770b723e */ /* 0x000fe200000000ff */
[----:B------:R3:W-:Y:S01]  /*15410*/  STSM.16.M88.4 [R48], R4 ;  /* 0x0000000430007844 */ /* 0x0007e20000000200 */
[----:B------:R-:W-:Y:S02]  /*15420*/  F2FP.F16.F32.PACK_AB R12, R121, R120 ;  /* 0x00000078790c723e */ /* 0x000fe400000000ff */
[----:B------:R-:W-:Y:S02]  /*15430*/  F2FP.F16.F32.PACK_AB R13, R123, R122 ;  /* 0x0000007a7b0d723e */ /* 0x000fe400000000ff */
[----:B------:R-:W-:Y:S02]  /*15440*/  F2FP.F16.F32.PACK_AB R14, R125, R124 ;  /* 0x0000007c7d0e723e */ /* 0x000fe400000000ff */
[----:B------:R-:W-:Y:S02]  /*15450*/  F2FP.F16.F32.PACK_AB R15, R127, R126 ;  /* 0x0000007e7f0f723e */ /* 0x000fe400000000ff */
[----:B------:R-:W-:Y:S01]  /*15460*/  ISETP.NE.U32.AND P0, PT, RZ, UR4, PT ;  /* 0x00000004ff007c0c */ /* 0x000fe2000bf05070 */
[----:B------:R0:W-:Y:S01]  /*15470*/  STSM.16.M88.4 [R49], R8 ;  /* 0x0000000831007844 */ /* 0x0001e20000000200 */
[----:B------:R-:W-:-:S02]  /*15480*/  MOV R44, R44 ;  /* 0x0000002c002c7202 */ /* 0x000fc40000000f00 */
[----:B---3--:R-:W-:Y:S01]  /*15490*/  IADD3 R4, P1, R70, UR4, RZ ;  /* 0x0000000446047c10 */ /* 0x008fe2000ff3e0ff */
[----:B------:R1:W-:Y:S01]  /*154a0*/  STSM.16.M88.4 [R52], R12 ;  /* 0x0000000c34007844 */ /* 0x0003e20000000200 */
[----:B------:R-:W-:Y:S02]  /*154b0*/  ISETP.NE.AND.EX P0, PT, RZ, UR5, PT, P0 ;  /* 0x00000005ff007c0c */ /* 0x000fe4000bf05300 */
[----:B------:R-:W-:Y:S01]  /*154c0*/  IADD3.X R5, R66, UR5, RZ, P1, !PT ;  /* 0x0000000542057c10 */ /* 0x000fe20008ffe4ff */
[----:B------:R-:W-:Y:S01]  /*154d0*/  ULDC.64 UR4, c[0x0][0xd08] ;  /* 0x0003420000047ab9 */ /* 0x000fe20000000a00 */
[----:B------:R-:W-:Y:S01]  /*154e0*/  STSM.16.M88.4 [R24], R128 ;  /* 0x0000008018007844 */ /* 0x000fe20000000200 */
[----:B------:R-:W-:-:S03]  /*154f0*/  ISETP.NE.U32.AND P6, PT, RZ, UR4, PT ;  /* 0x00000004ff007c0c */ /* 0x000fc6000bfc5070 */
[----:B------:R-:W-:Y:S01]  /*15500*/  STSM.16.M88.4 [R47], R136 ;  /* 0x000000882f007844 */ /* 0x000fe20000000200 */
[----:B------:R-:W-:-:S03]  /*15510*/  ISETP.NE.AND.EX P6, PT, RZ, UR5, PT, P6 ;  /* 0x00000005ff007c0c */ /* 0x000fc6000bfc5360 */
[----:B------:R2:W-:Y:S01]  /*15520*/  STSM.16.M88.4 [R44], R144 ;  /* 0x000000902c007844 */ /* 0x0005e20000000200 */
[----:B------:R-:W-:Y:S02]  /*15530*/  IMAD R7, R82, 0x40, R210 ;  /* 0x0000004052077824 */ /* 0x000fe400078e02d2 */
[----:B------:R-:W-:Y:S01]  /*15540*/  IMAD.MOV.U32 R80, RZ, RZ, RZ ;  /* 0x000000ffff507224 */ /* 0x000fe200078e00ff */
[----:B------:R-:W-:Y:S01]  /*15550*/  BAR.SYNC.DEFER_BLOCKING 0x1, 0x100 ;  /* 0x0044000000007b1d */ /* 0x000fe20000010000 */
[----:B------:R-:W-:-:S05]  /*15560*/  IMAD.WIDE R6, R7, 0x2, R20 ;  /* 0x0000000207067825 */ /* 0x000fca00078e0214 */
[----:B0-----:R-:W-:Y:S01]  /*15570*/  @P6 IADD3 R10, P4, R70, UR4, RZ ;  /* 0x00000004460a6c10 */ /* 0x001fe2000ff9e0ff */
[----:B------:R-:W-:Y:S02]  /*15580*/  ULDC UR4, c[0x0][0xb88] ;  /* 0x0002e20000047ab9 */ /* 0x000fe40000000800 */
[----:B------:R-:W-:Y:S01]  /*15590*/  IMAD.U32 R20, RZ, RZ, UR4 ;  /* 0x00000004ff147e24 */ /* 0x000fe2000f8e00ff */
[----:B------:R-:W-:Y:S01]  /*155a0*/  @P6 IADD3.X R11, R66, UR5, RZ, P4, !PT ;  /* 0x00000005420b6c10 */ /* 0x000fe2000a7fe4ff */
[----:B------:R0:W5:Y:S04]  /*155b0*/  @P0 LDG.E R80, desc[UR40][R4.64] ;  /* 0x0000002804500981 */ /* 0x000168000c1e1900 */
[----:B------:R0:W5:Y:S01]  /*155c0*/  @P6 LDG.E R20, desc[UR40][R10.64] ;  /* 0x000000280a146981 */ /* 0x000162000c1e1900 */
[----:B------:R-:W-:-:S02]  /*155d0*/  IADD3 R9, P1, R6, 0x1000, RZ ;  /* 0x0000100006097810 */ /* 0x000fc40007f3e0ff */
[C---:B-1----:R-:W-:Y:S02]  /*155e0*/  IADD3 R13, P2, R6.reuse, 0x2000, RZ ;  /* 0x00002000060d7810 */ /* 0x042fe40007f5e0ff */
[C---:B------:R-:W-:Y:S02]  /*155f0*/  IADD3 R29, P3, R6.reuse, 0x3000, RZ ;  /* 0x00003000061d7810 */ /* 0x040fe40007f7e0ff */
[----:B------:R-:W-:Y:S02]  /*15600*/  IADD3 R33, P4, R6, 0x4000, RZ ;  /* 0x0000400006217810 */ /* 0x000fe40007f9e0ff */
        /* <DEDUP_REMOVED lines=8> */
[----:B------:R-:W-:-:S02]  /*15690*/  IADD3 R37, P5, R6, 0x5000, RZ ;  /* 0x0000500006257810 */ /* 0x000fc40007fbe0ff */
        /* <DEDUP_REMOVED lines=8> */
[----:B------:R-:W-:Y:S02]  /*15720*/  P2R R14, PR, RZ, 0x20 ;  /* 0x00000020ff0e7803 */ /* 0x000fe40000000000 */
[----:B------:R-:W-:-:S02]  /*15730*/  IADD3 R41, P1, R6, 0x6000, RZ ;  /* 0x0000600006297810 */ /* 0x000fc40007f3e0ff */
[C---:B------:R-:W-:Y:S02]  /*15740*/  IADD3 R45, P2, R6.reuse, 0x7000, RZ ;  /* 0x00007000062d7810 */ /* 0x040fe40007f5e0ff */
[C---:B------:R-:W-:Y:S02]  /*15750*/  IADD3 R49, P3, R6.reuse, 0x8000, RZ ;  /* 0x0000800006317810 */ /* 0x040fe40007f7e0ff */
[C---:B------:R-:W-:Y:S02]  /*15760*/  IADD3 R53, P4, R6.reuse, 0x9000, RZ ;  /* 0x0000900006357810 */ /* 0x040fe40007f9e0ff */
[----:B------:R-:W-:Y:S02]  /*15770*/  IADD3 R57, P5, R6, 0xa000, RZ ;  /* 0x0000a00006397810 */ /* 0x000fe40007fbe0ff */
[----:B------:R-:W-:Y:S02]  /*15780*/  LOP3.LUT R36, R37, 0x380, RZ, 0xc0, !PT ;  /* 0x0000038025247812 */ /* 0x000fe400078ec0ff */
[----:B------:R-:W-:-:S02]  /*15790*/  LOP3.LUT R40, R41, 0x380, RZ, 0xc0, !PT ;  /* 0x0000038029287812 */ /* 0x000fc400078ec0ff */
[----:B--2---:R-:W-:Y:S02]  /*157a0*/  LOP3.LUT R44, R45, 0x380, RZ, 0xc0, !PT ;  /* 0x000003802d2c7812 */ /* 0x004fe400078ec0ff */
        /* <DEDUP_REMOVED lines=9> */
[----:B------:R-:W-:Y:S02]  /*15840*/  LOP3.LUT R36, R36, R37, RZ, 0x3c, !PT ;  /* 0x0000002524247212 */ /* 0x000fe400078e3cff */
[----:B------:R-:W-:-:S02]  /*15850*/  LOP3.LUT R40, R40, R41, RZ, 0x3c, !PT ;  /* 0x0000002928287212 */ /* 0x000fc400078e3cff */
        /* <DEDUP_REMOVED lines=9> */
.L_x_5335:
[----:B------:R-:W-:Y:S01]  /*158f0*/  ISETP.NE.AND P6, PT, R14, RZ, PT ;  /* 0x000000ff0e00720c */ /* 0x000fe20003fc5270 */
[----:B------:R-:W0:Y:S01]  /*15900*/  S2R R4, SR_TID.X ;  /* 0x0000000000047919 */ /* 0x000e220000002100 */
[----:B------:R-:W2:Y:S01]  /*15910*/  LDL.LU R14, [R1+0x58] ;  /* 0x00005800010e7983 */ /* 0x000ea20000300800 */
[--C-:B------:R-:W-:Y:S02]  /*15920*/  IMAD.X R57, RZ, RZ, R7.reuse, P5 ;  /* 0x000000ffff397224 */ /* 0x100fe400028e0607 */
[----:B------:R-:W-:Y:S01]  /*15930*/  IMAD.X R37, RZ, RZ, R7, P6 ;  /* 0x000000ffff257224 */ /* 0x000fe200030e0607 */
[----:B------:R-:W3:Y:S04]  /*15940*/  LDL.LU R11, [R1+0x60] ;  /* 0x00006000010b7983 */ /* 0x000ee80000300800 */
        /* <DEDUP_REMOVED lines=39> */
[----:B------:R-:W-:Y:S02]  /*15bc0*/  IADD3.X R77, RZ, R7, RZ, P4, !PT ;  /* 0x00000007ff4d7210 */ /* 0x000fe400027fe4ff */
        /* <DEDUP_REMOVED lines=8> */
[----:B------:R-:W-:Y:S02]  /*15c50*/  IMAD.MOV.U32 R6, RZ, RZ, R80 ;  /* 0x000000ffff067224 */ /* 0x000fe400078e0050 */
[----:B------:R-:W-:Y:S02]  /*15c60*/  IMAD R10, R81, UR4, RZ ;  /* 0x00000004510a7c24 */ /* 0x000fe4000f8e02ff */
[----:B------:R-:W-:Y:S02]  /*15c70*/  IMAD.MOV.U32 R7, RZ, RZ, R3 ;  /* 0x000000ffff077224 */ /* 0x000fe400078e0003 */
[C---:B------:R-:W-:Y:S02]  /*15c80*/  IMAD R15, R84.reuse, UR5, R10 ;  /* 0x00000005540f7c24 */ /* 0x040fe4000f8e020a */
[----:B------:R-:W-:Y:S01]  /*15c90*/  IMAD.WIDE.U32 R6, R84, UR4, R6 ;  /* 0x0000000454067c25 */ /* 0x000fe2000f8e0006 */
[----:B------:R-:W-:-:S03]  /*15ca0*/  ULDC.64 UR4, c[0x0][0xc98] ;  /* 0x0003260000047ab9 */ /* 0x000fc60000000a00 */
[----:B------:R-:W-:Y:S02]  /*15cb0*/  IMAD.IADD R7, R7, 0x1, R15 ;  /* 0x0000000107077824 */ /* 0x000fe400078e020f */
[----:B------:R-:W-:Y:S02]  /*15cc0*/  IMAD.IADD R34, R194, 0x1, R213 ;  /* 0x00000001c2227824 */ /* 0x000fe400078e02d5 */
[----:B------:R-:W-:Y:S01]  /*15cd0*/  IMAD.WIDE.U32 R6, R21, UR4, R6 ;  /* 0x0000000415067c25 */ /* 0x000fe2000f8e0006 */
[----:B0-----:R-:W-:-:S13]  /*15ce0*/  ISETP.NE.AND P0, PT, R35, 0x1, PT ;  /* 0x000000012300780c */ /* 0x001fda0003f05270 */
[----:B------:R-:W0:Y:S08]  /*15cf0*/  @P0 LDC R11, c[0x0][0xcec] ;  /* 0x00033b00ff0b0b82 */ /* 0x000e300000000800 */
[----:B------:R-:W1:Y:S01]  /*15d00*/  @P0 LDC R31, c[0x0][0xcf0] ;  /* 0x00033c00ff1f0b82 */ /* 0x000e620000000800 */
[----:B--2---:R-:W-:-:S04]  /*15d10*/  IMAD.IADD R30, R14, 0x1, R213 ;  /* 0x000000010e1e7824 */ /* 0x004fc800078e02d5 */
        /* <DEDUP_REMOVED lines=31> */
.L_x_5336:
        /* <DEDUP_REMOVED lines=43> */
[C---:B------:R-:W-:Y:S01]  /*161c0*/  IADD3 R88, R210.reuse, 0x1c0, RZ ;  /* 0x000001c0d2587810 */ /* 0x040fe20007ffe0ff */
        /* <DEDUP_REMOVED lines=21> */
[----:B------:R-:W-:Y:S01]  /*16320*/  VIADD R93, R210, 0x100 ;  /* 0x00000100d25d7836 */ /* 0x000fe20000000000 */
[----:B------:R-:W-:Y:S01]  /*16330*/  LOP3.LUT R0, R85, 0x2, R0, 0xe2, !PT ;  /* 0x0000000255007812 */ /* 0x000fe200078ee200 */
[----:B------:R-:W-:Y:S01]  /*16340*/  IMAD.SHL.U32 R85, R24, 0x4, RZ ;  /* 0x0000000418557824 */ /* 0x000fe200078e00ff */
[----:B------:R-:W-:Y:S01]  /*16350*/  SEL R24, RZ, 0xffffffff, P0 ;  /* 0xffffffffff187807 */ /* 0x000fe20000000000 */
[----:B------:R-:W-:Y:S01]  /*16360*/  IMAD R81, R87, R81, R80 ;  /* 0x0000005157517224 */ /* 0x000fe200078e0250 */
[----:B------:R-:W-:Y:S01]  /*16370*/  SHF.R.S32.HI R80, RZ, 0x1f, R21 ;  /* 0x0000001fff507819 */ /* 0x000fe20000011415 */
[----:B------:R-:W-:Y:S01]  /*16380*/  VIADD R91, R210, 0x140 ;  /* 0x00000140d25b7836 */ /* 0x000fe20000000000 */
[-C--:B------:R-:W-:Y:S01]  /*16390*/  ISETP.GE.AND P0, PT, R93, R83.reuse, PT ;  /* 0x000000535d00720c */ /* 0x080fe20003f06270 */
[----:B------:R-:W-:Y:S01]  /*163a0*/  IMAD.WIDE.U32 R2, R21, UR4, R2 ;  /* 0x0000000415027c25 */ /* 0x000fe2000f8e0002 */
[----:B------:R-:W-:Y:S01]  /*163b0*/  LOP3.LUT R0, R85, 0x4, R0, 0xe2, !PT ;  /* 0x0000000455007812 */ /* 0x000fe200078ee200 */
[----:B------:R-:W-:Y:S01]  /*163c0*/  BSSY B1, `(.L_x_5337) ;  /* 0x0000053000017945 */ /* 0x000fe20003800000 */
[----:B------:R-:W-:Y:S01]  /*163d0*/  SHF.R.S32.HI R88, RZ, 0x1f, R88 ;  /* 0x0000001fff587819 */ /* 0x000fe20000011458 */
        /* <DEDUP_REMOVED lines=20> */
[----:B------:R-:W-:Y:S02]  /*16520*/  VIADD R86, R210, 0x1c0 ;  /* 0x000001c0d2567836 */ /* 0x000fe40000000000 */
[C---:B------:R-:W-:Y:S01]  /*16530*/  IMAD R85, R81.reuse, UR5, R24 ;  /* 0x0000000551557c24 */ /* 0x040fe2000f8e0218 */
[----:B------:R-:W-:Y:S01]  /*16540*/  LOP3.LUT R24, R0, R21, RZ, 0xfc, !PT ;  /* 0x0000001500187212 */ /* 0x000fe200078efcff */
[----:B------:R-:W-:Y:S01]  /*16550*/  IMAD.WIDE.U32 R2, R81, UR4, R2 ;  /* 0x0000000451027c25 */ /* 0x000fe2000f8e0002 */
[----:B------:R-:W-:Y:S01]  /*16560*/  ISETP.GE.AND P1, PT, R213, R87, PT ;  /* 0x00000057d500720c */ /* 0x000fe20003f26270 */
[----:B------:R-:W-:Y:S01]  /*16570*/  ULDC.64 UR4, c[0x0][0xb80] ;  /* 0x0002e00000047ab9 */ /* 0x000fe20000000a00 */
[----:B------:R-:W-:Y:S01]  /*16580*/  ISETP.GE.AND P0, PT, R86, R83, PT ;  /* 0x000000535600720c */ /* 0x000fe20003f06270 */
        /* <DEDUP_REMOVED lines=11> */
[----:B------:R1:W2:Y:S01]  /*16640*/  SHFL.IDX PT, R2, R82, RZ, 0x181f ;  /* 0x00181fff52027589 */ /* 0x0002a200000e0000 */
[C---:B------:R-:W-:Y:S01]  /*16650*/  VIADD R98, R210.reuse, 0x80 ;  /* 0x00000080d2627836 */ /* 0x040fe20000000000 */
[----:B------:R-:W-:Y:S01]  /*16660*/  SHF.R.S32.HI R89, RZ, 0x1f, R89 ;  /* 0x0000001fff597819 */ /* 0x000fe20000011459 */
[----:B------:R-:W-:Y:S01]  /*16670*/  VIADD R100, R210, 0x40 ;  /* 0x00000040d2647836 */ /* 0x000fe20000000000 */
[----:B------:R-:W-:-:S02]  /*16680*/  SHF.R.S32.HI R92, RZ, 0x1f, R92 ;  /* 0x0000001fff5c7819 */ /* 0x000fc4000001145c */
[----:B0-----:R-:W-:Y:S02]  /*16690*/  LOP3.LUT R0, R24, R3, RZ, 0xfc, !PT ;  /* 0x0000000318007212 */ /* 0x001fe400078efcff */
[----:B------:R1:W0:Y:S01]  /*166a0*/  SHFL.IDX PT, R3, R84, RZ, 0x181f ;  /* 0x00181fff54037589 */ /* 0x00022200000e0000 */
        /* <DEDUP_REMOVED lines=36> */
.L_x_5338:
[----:B------:R-:W-:Y:S05]  /*168f0*/  BSYNC B1 ;  /* 0x0000000000017941 */ /* 0x000fea0003800000 */
.L_x_5337:
[----:B---3-5:R-:W-:Y:S01]  /*16900*/  VIADD R4, R213, 0x20 ;  /* 0x00000020d5047836 */ /* 0x028fe20000000000 */
[----:B0-----:R1:W0:Y:S04]  /*16910*/  SHFL.IDX PT, R3, R84, 0x1, 0x181f ;  /* 0x00381f0054037f89 */ /* 0x00122800000e0000 */
        /* <DEDUP_REMOVED lines=9> */
[CC--:B--2---:R-:W-:Y:S02]  /*169b0*/  @!P5 LEA R6, P4, R99.reuse, R2.reuse, 0x1 ;  /* 0x000000026306d211 */ /* 0x0c4fe400078808ff */
[----:B0-----:R-:W-:Y:S02]  /*169c0*/  @!P6 IMAD.WIDE R4, R210, 0x2, R2 ;  /* 0x00000002d204e825 */ /* 0x001fe400078e0202 */
        /* <DEDUP_REMOVED lines=25> */
.L_x_5334:
[----:B-1----:R-:W2:Y:S01]  /*16b60*/  LDL.LU R4, [R1+0x50] ;  /* 0x0000500001047983 */ /* 0x002ea20000300800 */
[----:B------:R-:W-:Y:S01]  /*16b70*/  ULDC.64 UR4, c[0x0][0xd00] ;  /* 0x0003400000047ab9 */ /* 0x000fe20000000a00 */
[----:B------:R-:W-:Y:S01]  /*16b80*/  IMAD.MOV.U32 R6, RZ, RZ, RZ ;  /* 0x000000ffff067224 */ /* 0x000fe200078e00ff */
[----:B------:R-:W1:Y:S01]  /*16b90*/  LDC R29, c[0x0][0xce8] ;  /* 0x00033a00ff1d7b82 */ /* 0x000e620000000800 */
[----:B------:R-:W3:Y:S01]  /*16ba0*/  LDL.LU R0, [R1+0x54] ;  /* 0x0000540001007983 */ /* 0x000ee20000300800 */
[----:B------:R-:W-:-:S04]  /*16bb0*/  ISETP.NE.U32.AND P0, PT, RZ, UR4, PT ;  /* 0x00000004ff007c0c */ /* 0x000fc8000bf05070 */
[----:B------:R-:W-:Y:S02]  /*16bc0*/  ISETP.NE.AND.EX P0, PT, RZ, UR5, PT, P0 ;  /* 0x00000005ff007c0c */ /* 0x000fe4000bf05300 */
[----:B--2---:R-:W-:-:S04]  /*16bd0*/  IADD3 R2, P1, R4, UR4, RZ ;  /* 0x0000000404027c10 */ /* 0x004fc8000ff3e0ff */
[----:B---3--:R-:W-:Y:S01]  /*16be0*/  IADD3.X R3, R0, UR5, RZ, P1, !PT ;  /* 0x0000000500037c10 */ /* 0x008fe20008ffe4ff */
        /* <DEDUP_REMOVED lines=17> */
.L_x_5340:
        /* <DEDUP_REMOVED lines=48> */
.L_x_5342:
[----:B------:R-:W-:Y:S05]  /*17000*/  BSYNC B1 ;  /* 0x0000000000017941 */ /* 0x000fea0003800000 */
.L_x_5341:
[----:B------:R-:W-:Y:S01]  /*17010*/  ISETP.NE.AND P0, PT, R29, 0x1, PT ;  /* 0x000000011d00780c */ /* 0x000fe20003f05270 */
[----:B------:R-:W-:Y:S01]  /*17020*/  ULDC.64 UR4, c[0x0][0xba0] ;  /* 0x0002e80000047ab9 */ /* 0x000fe20000000a00 */
[----:B------:R-:W2:Y:S01]  /*17030*/  LDC R21, c[0x0][0xbc8] ;  /* 0x0002f200ff157b82 */ /* 0x000ea20000000800 */
[----:B-1----:R-:W-:Y:S01]  /*17040*/  IMAD R5, R11, UR4, RZ ;  /* 0x000000040b057c24 */ /* 0x002fe2000f8e02ff */
[----:B------:R-:W-:Y:S01]  /*17050*/  SHF.R.S32.HI R8, RZ, 0x1f, R20 ;  /* 0x0000001fff087819 */ /* 0x000fe20000011414 */
[----:B------:R-:W-:Y:S01]  /*17060*/  IMAD.WIDE.U32 R2, R6, UR4, RZ ;  /* 0x0000000406027c25 */ /* 0x000fe2000f8e00ff */
        /* <DEDUP_REMOVED lines=12> */
[----:B------:R-:W3:Y:S01]  /*17130*/  @P0 LDC R9, c[0x0][0xcf0] ;  /* 0x00033c00ff090b82 */ /* 0x000ee20000000800 */
[----:B------:R-:W-:Y:S01]  /*17140*/  ULDC.64 UR4, c[0x0][0xbf0] ;  /* 0x0002fc0000047ab9 */ /* 0x000fe20000000a00 */
[----:B------:R-:W-:Y:S01]  /*17150*/  IMAD.IADD R8, R20, 0x1, -R8 ;  /* 0x0000000114087824 */ /* 0x000fe200078e0a08 */
[----:B------:R-:W-:Y:S01]  /*17160*/  LEA.HI R14, R14, R20, RZ, 0x3 ;  /* 0x000000140e0e7211 */ /* 0x000fe200078f18ff */
[----:B------:R-:W-:Y:S01]  /*17170*/  IMAD R4, R12, UR4, RZ ;  /* 0x000000040c047c24 */ /* 0x000fe2000f8e02ff */
[-C--:B--2---:R-:W-:Y:S01]  /*17180*/  ISETP.GE.AND P1, PT, R42, R21.reuse, PT ;  /* 0x000000152a00720c */ /* 0x084fe20003f26270 */
[----:B------:R-:W-:Y:S01]  /*17190*/  IMAD.IADD R3, R3, 0x1, R5 ;  /* 0x0000000103037824 */ /* 0x000fe200078e0205 */
[----:B------:R-:W-:Y:S01]  /*171a0*/  SHF.R.S32.HI R14, RZ, 0x3, R14 ;  /* 0x00000003ff0e7819 */ /* 0x000fe2000001140e */
[----:B------:R-:W-:Y:S01]  /*171b0*/  IMAD R5, R13, UR5, R4 ;  /* 0x000000050d057c24 */ /* 0x000fe2000f8e0204 */
[C---:B------:R-:W-:Y:S01]  /*171c0*/  ISETP.GE.AND P2, PT, R210.reuse, R21, PT ;  /* 0x00000015d200720c */ /* 0x040fe20003f46270 */
[----:B------:R-:W-:-:S02]  /*171d0*/  VIADD R40, R210, 0x80 ;  /* 0x00000080d2287836 */ /* 0x000fc40000000000 */
[----:B------:R-:W-:Y:S01]  /*171e0*/  IMAD R4, R8, 0x20, R14 ;  /* 0x0000002008047824 */ /* 0x000fe200078e020e */
[----:B------:R-:W-:Y:S01]  /*171f0*/  SEL R8, RZ, 0xffffffff, P1 ;  /* 0xffffffffff087807 */ /* 0x000fe20000800000 */
[----:B------:R-:W-:Y:S01]  /*17200*/  IMAD.WIDE.U32 R2, R13, UR4, R2 ;  /* 0x000000040d027c25 */ /* 0x000fe2000f8e0002 */
[----:B------:R-:W-:-:S03]  /*17210*/  ULDC.64 UR4, c[0x0][0xbe0] ;  /* 0x0002f80000047ab9 */ /* 0x000fc60000000a00 */
[----:B------:R-:W-:Y:S02]  /*17220*/  IMAD.IADD R6, R213, 0x1, R4 ;  /* 0x00000001d5067824 */ /* 0x000fe400078e0204 */
[----:B------:R-:W-:Y:S02]  /*17230*/  IMAD.IADD R3, R3, 0x1, R5 ;  /* 0x0000000103037824 */ /* 0x000fe400078e0205 */
[----:B-1----:R-:W-:Y:S01]  /*17240*/  @P0 IMAD.HI.U32 R4, R6, R7, RZ ;  /* 0x0000000706040227 */ /* 0x002fe200078e00ff */
[----:B------:R-:W-:Y:S02]  /*17250*/  SEL R7, RZ, 0x1, P2 ;  /* 0x00000001ff077807 */ /* 0x000fe40001000000 */
[----:B------:R-:W-:Y:S01]  /*17260*/  ISETP.GE.AND P2, PT, R40, R21, PT ;  /* 0x000000152800720c */ /* 0x000fe20003f46270 */
[----:B------:R-:W-:Y:S01]  /*17270*/  IMAD.MOV.U32 R5, RZ, RZ, R6 ;  /* 0x000000ffff057224 */ /* 0x000fe200078e0006 */
[----:B---3--:R-:W-:Y:S01]  /*17280*/  @P0 SHF.R.U32.HI R5, RZ, R9, R4 ;  /* 0x00000009ff050219 */ /* 0x008fe20000011604 */
[----:B------:R-:W-:Y:S01]  /*17290*/  VIADD R38, R210, 0xc0 ;  /* 0x000000c0d2267836 */ /* 0x000fe20000000000 */
[----:B------:R-:W-:Y:S01]  /*172a0*/  SEL R9, RZ, 0xffffffff, P2 ;  /* 0xffffffffff097807 */ /* 0x000fe20001000000 */
        /* <DEDUP_REMOVED lines=12> */
[----:B------:R-:W-:-:S02]  /*17370*/  IMAD R31, R0, R29, RZ ;  /* 0x0000001d001f7224 */ /* 0x000fc400078e02ff */
[----:B------:R-:W-:Y:S01]  /*17380*/  IMAD.SHL.U32 R11, R10, 0x8, RZ ;  /* 0x000000080a0b7824 */ /* 0x000fe200078e00ff */
[----:B------:R-:W-:Y:S01]  /*17390*/  SHF.R.S32.HI R0, RZ, 0x1f, R7 ;  /* 0x0000001fff007819 */ /* 0x000fe20000011407 */
[----:B------:R-:W-:Y:S01]  /*173a0*/  IMAD R9, R5, UR5, R4 ;  /* 0x0000000505097c24 */ /* 0x000fe2000f8e0204 */
[----:B------:R-:W-:Y:S01]  /*173b0*/  SEL R4, RZ, 0xffffffff, P0 ;  /* 0xffffffffff047807 */ /* 0x000fe20000000000 */
[----:B------:R-:W-:Y:S01]  /*173c0*/  VIADD R34, R210, 0x140 ;  /* 0x00000140d2227836 */ /* 0x000fe20000000000 */
[----:B------:R-:W-:Y:S01]  /*173d0*/  LOP3.LUT R8, R11, 0x8, R8, 0xe2, !PT ;  /* 0x000000080b087812 */ /* 0x000fe200078ee208 */
[----:B------:R-:W-:Y:S01]  /*173e0*/  IMAD.WIDE.U32 R2, R5, UR4, R2 ;  /* 0x0000000405027c25 */ /* 0x000fe2000f8e0002 */
[----:B------:R-:W-:Y:S01]  /*173f0*/  ULDC.64 UR4, c[0x0][0xbd8] ;  /* 0x0002f60000047ab9 */ /* 0x000fe20000000a00 */
[----:B------:R-:W-:Y:S02]  /*17400*/  SHF.L.U32 R5, R4, 0x4, RZ ;  /* 0x0000000404057819 */ /* 0x000fe400000006ff */
[----:B------:R-:W-:Y:S01]  /*17410*/  ISETP.GE.AND P0, PT, R34, R21, PT ;  /* 0x000000152200720c */ /* 0x000fe20003f06270 */
[----:B------:R-:W-:Y:S01]  /*17420*/  IMAD R0, R0, UR4, RZ ;  /* 0x0000000400007c24 */ /* 0x000fe2000f8e02ff */
[----:B------:R-:W-:Y:S01]  /*17430*/  LOP3.LUT R8, R5, 0x10, R8, 0xe2, !PT ;  /* 0x0000001005087812 */ /* 0x000fe200078ee208 */
[----:B------:R-:W-:Y:S01]  /*17440*/  VIADD R32, R210, 0x180 ;  /* 0x00000180d2207836 */ /* 0x000fe20000000000 */
[----:B------:R-:W-:Y:S01]  /*17450*/  SEL R4, RZ, 0xffffffff, P0 ;  /* 0xffffffffff047807 */ /* 0x000fe20000000000 */
[----:B------:R-:W-:-:S02]  /*17460*/  IMAD.IADD R3, R3, 0x1, R9 ;  /* 0x0000000103037824 */ /* 0x000fc400078e0209 */
[C---:B------:R-:W-:Y:S01]  /*17470*/  IMAD R5, R7.reuse, UR5, R0 ;  /* 0x0000000507057c24 */ /* 0x040fe2000f8e0200 */
[----:B------:R-:W-:Y:S01]  /*17480*/  ISETP.GE.AND P0, PT, R32, R21, PT ;  /* 0x000000152000720c */ /* 0x000fe20003f06270 */
[----:B------:R-:W-:Y:S02]  /*17490*/  IMAD.IADD R0, R14, 0x1, R213 ;  /* 0x000000010e007824 */ /* 0x000fe400078e02d5 */
[----:B------:R-:W-:Y:S02]  /*174a0*/  VIADD R28, R210, 0x1c0 ;  /* 0x000001c0d21c7836 */ /* 0x000fe40000000000 */
[----:B------:R-:W-:Y:S02]  /*174b0*/  IMAD.SHL.U32 R9, R4, 0x20, RZ ;  /* 0x0000002004097824 */ /* 0x000fe400078e00ff */
[----:B------:R-:W-:Y:S01]  /*174c0*/  IMAD.WIDE.U32 R2, R7, UR4, R2 ;  /* 0x0000000407027c25 */ /* 0x000fe2000f8e0002 */
[----:B------:R-:W-:Y:S01]  /*174d0*/  SEL R7, RZ, 0x40, P0 ;  /* 0x00000040ff077807 */ /* 0x000fe20000000000 */
[----:B------:R-:W-:Y:S01]  /*174e0*/  ULDC.64 UR4, c[0x0][0xb80] ;  /* 0x0002e00000047ab9 */ /* 0x000fe20000000a00 */
[----:B------:R-:W-:Y:S01]  /*174f0*/  ISETP.GE.AND P0, PT, R0, R31, PT ;  /* 0x0000001f0000720c */ /* 0x000fe20003f06270 */
[----:B------:R-:W-:Y:S01]  /*17500*/  IMAD.IADD R3, R3, 0x1, R5 ;  /* 0x0000000103037824 */ /* 0x000fe200078e0205 */
[----:B------:R-:W-:Y:S01]  /*17510*/  ISETP.GE.AND P2, PT, R28, R21, PT ;  /* 0x000000151c00720c */ /* 0x000fe20003f46270 */
[C---:B------:R-:W-:Y:S01]  /*17520*/  VIADD R30, R210.reuse, 0x1c0 ;  /* 0x000001c0d21e7836 */ /* 0x040fe20000000000 */
[----:B------:R-:W-:Y:S01]  /*17530*/  LOP3.LUT R8, R9, 0x20, R8, 0xe2, !PT ;  /* 0x0000002009087812 */ /* 0x000fe200078ee208 */
[----:B------:R-:W-:Y:S01]  /*17540*/  VIADD R33, R210, 0x180 ;  /* 0x00000180d2217836 */ /* 0x000fe20000000000 */
[----:B------:R-:W-:Y:S01]  /*17550*/  LEA R14, P1, R2, UR4, 0x1 ;  /* 0x00000004020e7c11 */ /* 0x000fe2000f8208ff */
[C---:B------:R-:W-:Y:S01]  /*17560*/  VIADD R35, R210.reuse, 0x140 ;  /* 0x00000140d2237836 */ /* 0x040fe20000000000 */
[----:B------:R-:W-:Y:S01]  /*17570*/  SEL R5, RZ, 0x80, P2 ;  /* 0x00000080ff057807 */ /* 0x000fe20001000000 */
[----:B------:R-:W-:Y:S01]  /*17580*/  VIADD R37, R210, 0x100 ;  /* 0x00000100d2257836 */ /* 0x000fe20000000000 */
[----:B------:R-:W-:Y:S01]  /*17590*/  LOP3.LUT R20, R8, R7, RZ, 0xfc, !PT ;  /* 0x0000000708147212 */ /* 0x000fe200078efcff */
[----:B------:R-:W-:Y:S01]  /*175a0*/  VIADD R39, R210, 0xc0 ;  /* 0x000000c0d2277836 */ /* 0x000fe20000000000 */
[----:B------:R-:W-:Y:S01]  /*175b0*/  LEA.HI.X R15, R2, UR5, R3, 0x1, P1 ;  /* 0x00000005020f7c11 */ /* 0x000fe200088f0c03 */
[----:B------:R-:W-:Y:S01]  /*175c0*/  VIADD R41, R210, 0x80 ;  /* 0x00000080d2297836 */ /* 0x000fe20000000000 */
[----:B------:R-:W-:Y:S01]  /*175d0*/  LOP3.LUT R24, R20, R5, RZ, 0xfc, !PT ;  /* 0x0000000514187212 */ /* 0x000fe200078efcff */
[----:B------:R-:W-:Y:S01]  /*175e0*/  VIADD R43, R210, 0x40 ;  /* 0x00000040d22b7836 */ /* 0x000fe20000000000 */
[----:B------:R1:W2:Y:S01]  /*175f0*/  SHFL.IDX PT, R4, R14, RZ, 0x181f ;  /* 0x00181fff0e047589 */ /* 0x0002a200000e0000 */
[----:B------:R-:W-:-:S02]  /*17600*/  SHF.R.S32.HI R30, RZ, 0x1f, R30 ;  /* 0x0000001fff1e7819 */ /* 0x000fc4000001141e */
[----:B------:R-:W-:Y:S01]  /*17610*/  SHF.R.S32.HI R33, RZ, 0x1f, R33 ;  /* 0x0000001fff217819 */ /* 0x000fe20000011421 */
[----:B------:R1:W3:Y:S01]  /*17620*/  SHFL.IDX PT, R5, R15, RZ, 0x181f ;  /* 0x00181fff0f057589 */ /* 0x0002e200000e0000 */
        /* <DEDUP_REMOVED lines=10> */
[-C--:B--2---:R-:W-:Y:S02]  /*176d0*/  @!P2 LEA R6, P0, R42, R4.reuse, 0x1 ;  /* 0x000000042a06a211 */ /* 0x084fe400078008ff */
        /* <DEDUP_REMOVED lines=26> */
.L_x_5344:
[----:B------:R-:W-:Y:S05]  /*17880*/  BSYNC B1 ;  /* 0x0000000000017941 */ /* 0x000fea0003800000 */
.L_x_5343:
        /* <DEDUP_REMOVED lines=36> */
.L_x_5339:
[----:B------:R-:W-:Y:S05]  /*17ad0*/  BSYNC B0 ;  /* 0x0000000000007941 */ /* 0x000fea0003800000 */
.L_x_5333:
[----:B------:R-:W-:Y:S02]  /*17ae0*/  ULDC UR4, c[0x0][0xd3c] ;  /* 0x00034f0000047ab9 */ /* 0x000fe40000000800 */
[----:B------:R-:W-:-:S13]  /*17af0*/  ISETP.GE.AND P0, PT, R27, UR4, PT ;  /* 0x000000041b007c0c */ /* 0x000fda000bf06270 */
[----:B------:R-:W-:Y:S05]  /*17b00*/  @!P0 BRA `(.L_x_5345) ;  /* 0xfffffe9800b88947 */ /* 0x000fea000383ffff */
[----:B------:R-:W-:Y:S05]  /*17b10*/  BRA `(.L_x_5206) ;  /* 0x0000008400507947 */ /* 0x000fea0003800000 */
.L_x_5204:
        /* <DEDUP_REMOVED lines=16> */
.L_x_5346:
        /* <DEDUP_REMOVED lines=41> */
.L_x_5352:
        /* <DEDUP_REMOVED lines=12> */
.L_x_5351:
[----:B------:R-:W-:Y:S05]  /*17f70*/  BSYNC B0 ;  /* 0x0000000000007941 */ /* 0x000fea0003800000 */
.L_x_5350:
        /* <DEDUP_REMOVED lines=20> */
.L_x_5348:
        /* <DEDUP_REMOVED lines=20> */
.L_x_5353:
[----:B---3--:R-:W-:Y:S01]  /*18200*/  IMAD R16, R16, UR5, R13 ;  /* 0x0000000510107c24 */ /* 0x008fe2000f8e020d */
[----:B------:R-:W-:Y:S02]  /*18210*/  IABS R2, R6 ;  /* 0x0000000600027213 */ /* 0x000fe40000000000 */
[----:B01----:R-:W-:Y:S02]  /*18220*/  IADD3 R11, RZ, -R3, RZ ;  /* 0x80000003ff0b7210 */ /* 0x003fe40007ffe0ff */
        /* <DEDUP_REMOVED lines=56> */
.L_x_5349:
[----:B------:R-:W-:Y:S02]  /*185b0*/  IMAD.MOV.U32 R17, RZ, RZ, RZ ;  /* 0x000000ffff117224 */ /* 0x000fe400078e00ff */
[----:B------:R-:W-:Y:S02]  /*185c0*/  IMAD.U32 R16, RZ, RZ, UR6 ;  /* 0x00000006ff107e24 */ /* 0x000fe4000f8e00ff */
[----:B------:R-:W-:-:S07]  /*185d0*/  IMAD.MOV.U32 R18, RZ, RZ, RZ ;  /* 0x000000ffff127224 */ /* 0x000fce00078e00ff */
.L_x_5354:
[----:B------:R-:W-:-:S13]  /*185e0*/  ISETP.NE.AND P0, PT, R5, RZ, PT ;  /* 0x000000ff0500720c */ /* 0x000fda0003f05270 */
[----:B------:R-:W0:Y:S01]  /*185f0*/  @!P0 S2R R3, SR_CgaCtaId ;  /* 0x0000000000038919 */ /* 0x000e220000008800 */
[----:B------:R-:W-:-:S04]  /*18600*/  @!P0 MOV R2, 0x400 ;  /* 0x0000040000028802 */ /* 0x000fc80000000f00 */
[----:B0-----:R-:W-:-:S05]  /*18610*/  @!P0 LEA R2, R3, R2, 0x18 ;  /* 0x0000000203028211 */ /* 0x001fca00078ec0ff */
[----:B------:R0:W-:Y:S01]  /*18620*/  @!P0 STS.128 [R2+0x388d0], R16 ;  /* 0x0388d01002008388 */ /* 0x0001e20000000c00 */
[----:B------:R-:W-:Y:S06]  /*18630*/  BAR.ARV 0x5, 0x180 ;  /* 0x0146000000007b1d */ /* 0x000fec0000002000 */
.L_x_5347:
[----:B------:R2:W-:Y:S01]  /*18640*/  STL [R1+0x2c], RZ ;  /* 0x00002cff01007387 */ /* 0x0005e20000100800 */
[----:B------:R-:W-:Y:S01]  /*18650*/  ULDC UR4, c[0x0][0xd3c] ;  /* 0x00034f0000047ab9 */ /* 0x000fe20000000800 */
[----:B------:R-:W-:Y:S01]  /*18660*/  IMAD.MOV.U32 R28, RZ, RZ, 0x1 ;  /* 0x00000001ff1c7424 */ /* 0x000fe200078e00ff */
[----:B-1----:R-:W-:Y:S01]  /*18670*/  ISETP.GE.AND P0, PT, R19, UR4, PT ;  /* 0x0000000413007c0c */ /* 0x002fe2000bf06270 */
[----:B------:R-:W-:-:S12]  /*18680*/  IMAD.MOV.U32 R25, RZ, RZ, RZ ;  /* 0x000000ffff197224 */ /* 0x000fd800078e00ff */
[----:B--2---:R-:W-:Y:S05]  /*18690*/  @P0 BRA `(.L_x_5355) ;  /* 0x0000007400940947 */ /* 0x004fea0003800000 */
[----:B------:R-:W2:Y:S01]  /*186a0*/  LDL R4, [R1+0x8] ;  /* 0x0000080001047983 */ /* 0x000ea20000100800 */
[----:B------:R-:W1:Y:S01]  /*186b0*/  S2UR UR5, SR_CgaCtaId ;  /* 0x00000000000579c3 */ /* 0x000e620000008800 */
        /* <DEDUP_REMOVED lines=11> */
[----:B------:R-:W-:Y:S01]  /*18770*/  ULDC.64 UR38, c[0x0][0x198] ;  /* 0x0000660000267ab9 */ /* 0x000fe20000000a00 */
[----:B------:R-:W-:Y:S01]  /*18780*/  IMAD.MOV.U32 R28, RZ, RZ, 0x1 ;  /* 0x00000001ff1c7424 */ /* 0x000fe200078e00ff */
[----:B------:R-:W-:Y:S01]  /*18790*/  LOP3.LUT R36, R3, 0x200, R36, 0xf8, !PT ;  /* 0x0000020003247812 */ /* 0x000fe200078ef824 */
[----:B------:R-:W-:Y:S01]  /*187a0*/  ULDC UR36, c[0x0][0xc] ;  /* 0x0000030000247ab9 */ /* 0x000fe20000000800 */
[----:B------:R-:W-:-:S04]  /*187b0*/  SHF.R.U32.HI R3, RZ, 0x3, R5 ;  /* 0x00000003ff037819 */ /* 0x000fc80000011605 */
[----:B------:R-:W-:Y:S02]  /*187c0*/  LOP3.LUT R3, R3, 0x70, R0, 0xf8, !PT ;  /* 0x0000007003037812 */ /* 0x000fe400078ef800 */
[C---:B------:R-:W-:Y:S01]  /*187d0*/  LOP3.LUT R0, R2.reuse, 0x40, RZ, 0xfc, !PT ;  /* 0x0000004002007812 */ /* 0x040fe200078efcff */
[----:B-1----:R-:W-:Y:S01]  /*187e0*/  ULEA UR4, UR5, UR4, 0x18 ;  /* 0x0000000405047291 */ /* 0x002fe2000f8ec03f */
        /* <DEDUP_REMOVED lines=11> */
.L_x_5468:
[----:B------:R-:W0:Y:S02]  /*188a0*/  LDC.64 R2, c[0x0][0xd88] ;  /* 0x00036200ff027b82 */ /* 0x000e240000000a00 */
[----:B0-----:R-:W-:-:S05]  /*188b0*/  IMAD.WIDE R2, R19, 0x4, R2 ;  /* 0x0000000413027825 */ /* 0x001fca00078e0202 */
[----:B--2---:R-:W2:Y:S01]  /*188c0*/  LDG.E R37, desc[UR40][R2.64] ;  /* 0x0000002802257981 */ /* 0x004ea2000c1e1900 */
[----:B------:R-:W-:Y:S05]  /*188d0*/  YIELD ;  /* 0x0000000000007946 */ /* 0x000fea0003800000 */
[----:B------:R-:W-:Y:S01]  /*188e0*/  ULDC.64 UR4, c[0x0][0xb20] ;  /* 0x0002c80000047ab9 */ /* 0x000fe20000000a00 */
[----:B------:R-:W-:Y:S01]  /*188f0*/  IMAD.MOV.U32 R34, RZ, RZ, RZ ;  /* 0x000000ffff227224 */ /* 0x000fe200078e00ff */
[----:B------:R-:W-:Y:S01]  /*18900*/  ISETP.NE.U32.AND P0, PT, RZ, UR4, PT ;  /* 0x00000004ff007c0c */ /* 0x000fe2000bf05070 */
[----:B-1-3--:R-:W-:Y:S01]  /*18910*/  IMAD.MOV.U32 R6, RZ, RZ, RZ ;  /* 0x000000ffff067224 */ /* 0x00afe200078e00ff */
[----:B------:R-:W-:Y:S01]  /*18920*/  ULDC.64 UR8, c[0x0][0xb10] ;  /* 0x0002c40000087ab9 */ /* 0x000fe20000000a00 */
[----:B------:R-:W-:Y:S01]  /*18930*/  ULDC.64 UR6, c[0x0][0xb08] ;  /* 0x0002c20000067ab9 */ /* 0x000fe20000000a00 */
[----:B------:R-:W-:-:S02]  /*18940*/  ISETP.NE.AND.EX P0, PT, RZ, UR5, PT, P0 ;  /* 0x00000005ff007c0c */ /* 0x000fc4000bf05300 */
[----:B--2---:R-:W-:-:S11]  /*18950*/  SHF.R.S32.HI R0, RZ, 0x1f, R37 ;  /* 0x0000001fff007819 */ /* 0x004fd60000011425 */
[C---:B------:R-:W-:Y:S02]  /*18960*/  @P0 LEA R2, P1, R37.reuse, UR4, 0x2 ;  /* 0x0000000425020c11 */ /* 0x040fe4000f8210ff */
[C---:B------:R-:W-:Y:S01]  /*18970*/  SHF.L.U32 R27, R37.reuse, 0x2, RZ ;  /* 0x00000002251b7819 */ /* 0x040fe200000006ff */
[----:B------:R0:W-:Y:S01]  /*18980*/  STL [R1+0x20], R0 ;  /* 0x0000200001007387 */ /* 0x0001e20000100800 */
[----:B------:R-:W-:Y:S01]  /*18990*/  @P0 LEA.HI.X R3, R37, UR5, R0, 0x2, P1 ;  /* 0x0000000525030c11 */ /* 0x000fe200088f1400 */
[----:B------:R-:W-:-:S04]  /*189a0*/  ULDC.64 UR4, c[0x0][0xaf8] ;  /* 0x0002be0000047ab9 */ /* 0x000fc80000000a00 */
[----:B------:R1:W5:Y:S01]  /*189b0*/  @P0 LDG.E R34, desc[UR40][R2.64] ;  /* 0x0000002802220981 */ /* 0x000362000c1e1900 */
[----:B------:R-:W-:Y:S02]  /*189c0*/  ISETP.NE.U32.AND P0, PT, RZ, UR4, PT ;  /* 0x00000004ff007c0c */ /* 0x000fe4000bf05070 */
[----:B------:R-:W-:Y:S01]  /*189d0*/  SHF.L.U64.HI R30, R37, 0x2, R0 ;  /* 0x00000002251e7819 */ /* 0x000fe20000010200 */
[----:B0-----:R-:W-:Y:S01]  /*189e0*/  IMAD.MOV.U32 R0, RZ, RZ, RZ ;  /* 0x000000ffff007224 */ /* 0x001fe200078e00ff */
[----:B------:R-:W-:Y:S02]  /*189f0*/  ISETP.NE.AND.EX P0, PT, RZ, UR5, PT, P0 ;  /* 0x00000005ff007c0c */ /* 0x000fe4000bf05300 */
[----:B------:R-:W-:Y:S02]  /*18a00*/  ISETP.NE.U32.AND P2, PT, RZ, UR8, PT ;  /* 0x00000008ff007c0c */ /* 0x000fe4000bf45070 */
[----:B------:R-:W-:Y:S02]  /*18a10*/  ISETP.NE.U32.AND P1, PT, RZ, UR6, PT ;  /* 0x00000006ff007c0c */ /* 0x000fe4000bf25070 */
[----:B-1----:R-:W-:-:S02]  /*18a20*/  IADD3 R2, P3, R27, UR4, RZ ;  /* 0x000000041b027c10 */ /* 0x002fc4000ff7e0ff */
[----:B------:R-:W-:Y:S02]  /*18a30*/  ISETP.NE.AND.EX P2, PT, RZ, UR9, PT, P2 ;  /* 0x00000009ff007c0c */ /* 0x000fe4000bf45320 */
[C---:B------:R-:W-:Y:S02]  /*18a40*/  IADD3.X R3, R30.reuse, UR5, RZ, P3, !PT ;  /* 0x000000051e037c10 */ /* 0x040fe40009ffe4ff */
[----:B------:R-:W-:Y:S02]  /*18a50*/  ISETP.NE.AND.EX P1, PT, RZ, UR7, PT, P1 ;  /* 0x00000007ff007c0c */ /* 0x000fe4000bf25310 */
[----:B------:R-:W-:Y:S01]  /*18a60*/  IADD3 R4, P4, R27, UR6, RZ ;  /* 0x000000061b047c10 */ /* 0x000fe2000ff9e0ff */
[----:B------:R-:W2:Y:S01]  /*18a70*/  @P0 LDG.E R6, desc[UR40][R2.64] ;  /* 0x0000002802060981 */ /* 0x000ea2000c1e1900 */
[----:B------:R-:W-:Y:S02]  /*18a80*/  ULDC UR4, c[0x0][0x288] ;  /* 0x0000a20000047ab9 */ /* 0x000fe40000000800 */
[----:B------:R-:W-:Y:S01]  /*18a90*/  IMAD.U32 R8, RZ, RZ, UR4 ;  /* 0x00000004ff087e24 */ /* 0x000fe2000f8e00ff */
[----:B------:R-:W-:Y:S01]  /*18aa0*/  IADD3.X R5, R30, UR7, RZ, P4, !PT ;  /* 0x000000071e057c10 */ /* 0x000fe2000a7fe4ff */
[----:B------:R-:W-:-:S05]  /*18ab0*/  ULDC.64 UR4, c[0x0][0x418] ;  /* 0x0001060000047ab9 */ /* 0x000fca0000000a00 */
        /* <DEDUP_REMOVED lines=22> */
.L_x_5356:
        /* <DEDUP_REMOVED lines=9> */
.L_x_5357:
        /* <DEDUP_REMOVED lines=9> */
.L_x_5358:
        /* <DEDUP_REMOVED lines=11> */
[----:B------:R-:W-:Y:S02]  /*18df0*/  VIADD R2, R2, 0x3f ;  /* 0x0000003f02027836 */ /* 0x000fe40000000000 */
[----:B------:R-:W-:Y:S02]  /*18e00*/  VIADD R5, R31, 0x3f ;  /* 0x0000003f1f057836 */ /* 0x000fe40000000000 */
        /* <DEDUP_REMOVED lines=32> */
.L_x_5523:
[----:B---3--:R-:W-:Y:S02]  /*19010*/  ISETP.NE.AND P0, PT, R14, RZ, PT ;  /* 0x000000ff0e00720c */ /* 0x008fe40003f05270 */
[----:B------:R-:W-:-:S11]  /*19020*/  PLOP3.LUT P6, PT, PT, PT, PT, 0x8, 0x0 ;  /* 0x000000000000781c */ /* 0x000fd60003fce170 */
[----:B------:R-:W-:Y:S05]  /*19030*/  @P0 BRA `(.L_x_5362) ;  /* 0x00000000000c0947 */ /* 0x000fea0003800000 */
[----:B------:R-:W-:-:S03]  /*19040*/  UMOV UR4, 0xffffffff ;  /* 0xffffffff00047882 */ /* 0x000fc60000000000 */
[----:B------:R-:W-:Y:S05]  /*19050*/  BRA.DIV UR4, `(.L_x_5363) ;  /* 0x00000082046c7947 */ /* 0x000fea000b800000 */
[----:B------:R-:W-:-:S13]  /*19060*/  ELECT P6, URZ, PT ;  /* 0x00000000003f782f */ /* 0x000fda00038c0000 */
.L_x_5362:
        /* <DEDUP_REMOVED lines=9> */
.L_x_5526:
[----:B------:R-:W-:Y:S05]  /*19100*/  BSYNC B1 ;  /* 0x0000000000017941 */ /* 0x000fea0003800000 */
.L_x_5364:
        /* <DEDUP_REMOVED lines=10> */
.L_x_5527:
[----:B------:R-:W-:Y:S05]  /*191b0*/  BSYNC B2 ;  /* 0x0000000000027941 */ /* 0x000fea0003800000 */
.L_x_5368:
        /* <DEDUP_REMOVED lines=9> */
.L_x_5371:
[----:B------:R-:W-:Y:S05]  /*19250*/  BSYNC B2 ;  /* 0x0000000000027941 */ /* 0x000fea0003800000 */
.L_x_5370:
        /* <DEDUP_REMOVED lines=12> */
.L_x_5372:
        /* <DEDUP_REMOVED lines=13> */
.L_x_5528:
[----:B------:R-:W-:Y:S05]  /*193f0*/  BSYNC B2 ;  /* 0x0000000000027941 */ /* 0x000fea0003800000 */
.L_x_5373:
        /* <DEDUP_REMOVED lines=11> */
.L_x_5376:
[----:B------:R-:W-:Y:S05]  /*194b0*/  BSYNC B2 ;  /* 0x0000000000027941 */ /* 0x000fea0003800000 */
.L_x_5375:
        /* <DEDUP_REMOVED lines=9> */
.L_x_5377:
        /* <DEDUP_REMOVED lines=15> */
.L_x_5378:
        /* <DEDUP_REMOVED lines=15> */
.L_x_5379:
        /* <DEDUP_REMOVED lines=15> */
.L_x_5380:
        /* <DEDUP_REMOVED lines=15> */
.L_x_5381:
        /* <DEDUP_REMOVED lines=15> */
.L_x_5382:
        /* <DEDUP_REMOVED lines=15> */
.L_x_5383:
        /* <DEDUP_REMOVED lines=15> */
.L_x_5384:
        /* <DEDUP_REMOVED lines=10> */
.L_x_5367:
[----:B------:R-:W-:Y:S05]  /*19c80*/  BSYNC B1 ;  /* 0x0000000000017941 */ /* 0x000fea0003800000 */
.L_x_5366:
        /* <DEDUP_REMOVED lines=9> */
.L_x_5404:
        /* <DEDUP_REMOVED lines=11> */
.L_x_5529:
[----:B------:R-:W-:Y:S05]  /*19dd0*/  BSYNC B2 ;  /* 0x0000000000027941 */ /* 0x000fea0003800000 */
.L_x_5387:
        /* <DEDUP_REMOVED lines=9> */
.L_x_5390:
[----:B------:R-:W-:Y:S05]  /*19e70*/  BSYNC B2 ;  /* 0x0000000000027941 */ /* 0x000fea0003800000 */
.L_x_5389:
        /* <DEDUP_REMOVED lines=8> */
[----:B-1----:R-:W-:Y:S01]  /*19f00*/  VIADD R9, R8, 0x38890 ;  /* 0x0003889008097836 */ /* 0x002fe20000000000 */
[----:B------:R-:W-:Y:S01]  /*19f10*/  UMOV UR6, 0x0 ;  /* 0x0000000000067882 */ /* 0x000fe20000000000 */
[----:B------:R-:W-:-:S10]  /*19f20*/  UMOV UR7, 0x12f00000 ;  /* 0x12f0000000077882 */ /* 0x000fd40000000000 */
.L_x_5391:
        /* <DEDUP_REMOVED lines=13> */
.L_x_5530:
[----:B------:R-:W-:Y:S05]  /*1a000*/  BSYNC B2 ;  /* 0x0000000000027941 */ /* 0x000fea0003800000 */
.L_x_5392:
        /* <DEDUP_REMOVED lines=11> */
.L_x_5395:
[----:B------:R-:W-:Y:S05]  /*1a0c0*/  BSYNC B2 ;  /* 0x0000000000027941 */ /* 0x000fea0003800000 */
.L_x_5394:
        /* <DEDUP_REMOVED lines=9> */
.L_x_5396:
        /* <DEDUP_REMOVED lines=15> */
.L_x_5397:
        /* <DEDUP_REMOVED lines=15> */
.L_x_5398:
        /* <DEDUP_REMOVED lines=15> */
.L_x_5399:
        /* <DEDUP_REMOVED lines=15> */
.L_x_5400:
        /* <DEDUP_REMOVED lines=15> */
.L_x_5401:
        /* <DEDUP_REMOVED lines=15> */
.L_x_5402:
        /* <DEDUP_REMOVED lines=15> */
.L_x_5403:
        /* <DEDUP_REMOVED lines=10> */
.L_x_5386:
[----:B------:R-:W-:Y:S05]  /*1a890*/  BSYNC B1 ;  /* 0x0000000000017941 */ /* 0x000fea0003800000 */
.L_x_5385:
        /* <DEDUP_REMOVED lines=8> */
.L_x_5360:
[----:B------:R-:W-:Y:S05]  /*1a920*/  BSYNC B0 ;  /* 0x0000000000007941 */ /* 0x000fea0003800000 */
.L_x_5359:
        /* <DEDUP_REMOVED lines=35> */
.L_x_5406:
        /* <DEDUP_REMOVED lines=20> */
.L_x_5409:
[----:B------:R-:W-:Y:S05]  /*1aca0*/  BSYNC B6 ;  /* 0x0000000000067941 */ /* 0x000fea0003800000 */
.L_x_5408:
        /* <DEDUP_REMOVED lines=19> */
[----:B-12---:R-:W-:Y:S05]  /*1ade0*/  CALL.ABS.NOINC R2 ;  /* 0x0000000002007343 */ /* 0x006fea0003c00000 */
.L_x_5412:
        /* <DEDUP_REMOVED lines=15> */
.L_x_5411:
[----:B------:R-:W-:Y:S05]  /*1aee0*/  BSYNC B6 ;  /* 0x0000000000067941 */ /* 0x000fea0003800000 */
.L_x_5410:
[----:B------:R-:W-:Y:S01]  /*1aef0*/  ULDC.64 UR4, c[0x0][0xaf0] ;  /* 0x0002bc0000047ab9 */ /* 0x000fe20000000a00 */
[----:B------:R-:W0:Y:S01]  /*1af00*/  S2R R20, SR_TID.X ;  /* 0x0000000000147919 */ /* 0x000e220000002100 */
[----:B------:R-:W-:Y:S01]  /*1af10*/  ISETP.NE.U32.AND P0, PT, RZ, UR4, PT ;  /* 0x00000004ff007c0c */ /* 0x000fe2000bf05070 */
[----:B------:R-:W2:Y:S03]  /*1af20*/  LDC R10, c[0x0][0x430] ;  /* 0x00010c00ff0a7b82 */ /* 0x000ea60000000800 */
[----:B------:R-:W-:-:S13]  /*1af30*/  ISETP.NE.AND.EX P0, PT, RZ, UR5, PT, P0 ;  /* 0x00000005ff007c0c */ /* 0x000fda000bf05300 */
[----:B------:R-:W-:Y:S01]  /*1af40*/  @P0 IADD3 R2, P1, R27, UR4, RZ ;  /* 0x000000041b020c10 */ /* 0x000fe2000ff3e0ff */
[----:B------:R-:W3:Y:S01]  /*1af50*/  S2R R11, SR_TID.X ;  /* 0x00000000000b7919 */ /* 0x000ee20000002100 */
[----:B------:R-:W-:Y:S02]  /*1af60*/  ULDC UR4, c[0x0][0x320] ;  /* 0x0000c80000047ab9 */ /* 0x000fe40000000800 */
[----:B------:R-:W-:-:S05]  /*1af70*/  @P0 IADD3.X R3, R30, UR5, RZ, P1, !PT ;  /* 0x000000051e030c10 */ /* 0x000fca0008ffe4ff */
[----:B------:R4:W5:Y:S01]  /*1af80*/  @P0 LDG.E R32, desc[UR40][R2.64] ;  /* 0x0000002802200981 */ /* 0x000962000c1e1900 */
[----:B0-----:R-:W-:-:S04]  /*1af90*/  LOP3.LUT R20, R20, 0x7f, RZ, 0xc0, !PT ;  /* 0x0000007f14147812 */ /* 0x001fc800078ec0ff */
[----:B------:R-:W-:Y:S02]  /*1afa0*/  SHF.R.U32.HI R21, RZ, 0x3, R20 ;  /* 0x00000003ff157819 */ /* 0x000fe40000011614 */
[----:B------:R-:W0:Y:S02]  /*1afb0*/  S2R R20, SR_TID.X ;  /* 0x0000000000147919 */ /* 0x000e240000002100 */
[----:B0-----:R-:W-:-:S05]  /*1afc0*/  IMAD.SHL.U32 R20, R20, 0x10, RZ ;  /* 0x0000001014147824 */ /* 0x001fca00078e00ff */
[----:B------:R-:W-:Y:S02]  /*1afd0*/  LOP3.LUT R20, R21, 0x70, R20, 0xf8, !PT ;  /* 0x0000007015147812 */ /* 0x000fe400078ef814 */
[----:B------:R-:W0:Y:S01]  /*1afe0*/  S2R R21, SR_TID.X ;  /* 0x0000000000157919 */ /* 0x000e220000002100 */
[----:B--2---:R-:W-:Y:S02]  /*1aff0*/  ISETP.NE.AND P1, PT, R10, 0x1, PT ;  /* 0x000000010a00780c */ /* 0x004fe40003f25270 */
[----:B------:R-:W-:-:S11]  /*1b000*/  LEA R27, R35, 0xffffffc0, 0x6 ;  /* 0xffffffc0231b7811 */ /* 0x000fd600078e30ff */
[----:B----4-:R-:W2:Y:S01]  /*1b010*/  @P1 LDC R3, c[0x0][0x434] ;  /* 0x00010d00ff031b82 */ /* 0x010ea20000000800 */
[----:B0-----:R-:W-:-:S07]  /*1b020*/  IMAD.SHL.U32 R21, R21, 0x8, RZ ;  /* 0x0000000815157824 */ /* 0x001fce00078e00ff */
[----:B------:R-:W0:Y:S01]  /*1b030*/  @P1 LDC R2, c[0x0][0x438] ;  /* 0x00010e00ff021b82 */ /* 0x000e220000000800 */
[----:B------:R-:W-:-:S04]  /*1b040*/  LOP3.LUT R21, R21, 0x38, RZ, 0xc0, !PT ;  /* 0x0000003815157812 */ /* 0x000fc800078ec0ff */
[----:B------:R-:W-:-:S04]  /*1b050*/  LOP3.LUT R21, R21, 0x40, RZ, 0xfc, !PT ;  /* 0x0000004015157812 */ /* 0x000fc800078efcff */
[----:B------:R-:W-:Y:S02]  /*1b060*/  ISETP.GE.AND P2, PT, R21, UR4, PT ;  /* 0x0000000415007c0c */ /* 0x000fe4000bf46270 */
[----:B------:R-:W4:Y:S01]  /*1b070*/  S2R R21, SR_TID.X ;  /* 0x0000000000157919 */ /* 0x000f220000002100 */
[----:B------:R-:W-:-:S05]  /*1b080*/  IMAD.IADD R4, R20, 0x1, R27 ;  /* 0x0000000114047824 */ /* 0x000fca00078e021b */
[C---:B------:R-:W-:Y:S01]  /*1b090*/  ISETP.GE.AND P0, PT, R4.reuse, R31, PT ;  /* 0x0000001f0400720c */ /* 0x040fe20003f06270 */
[----:B------:R-:W-:Y:S02]  /*1b0a0*/  IMAD.IADD R0, R4, 0x1, R34 ;  /* 0x0000000104007824 */ /* 0x000fe400078e0222 */
[----:B---3--:R-:W-:Y:S01]  /*1b0b0*/  IMAD.SHL.U32 R11, R11, 0x8, RZ ;  /* 0x000000080b0b7824 */ /* 0x008fe200078e00ff */
[----:B------:R-:W-:Y:S01]  /*1b0c0*/  ISETP.GT.U32.OR P0, PT, R20, 0x3f, P0 ;  /* 0x0000003f1400780c */ /* 0x000fe20000704470 */
[----:B--2---:R-:W-:-:S03]  /*1b0d0*/  @P1 IMAD.HI.U32 R3, R0, R3, RZ ;  /* 0x0000000300031227 */ /* 0x004fc600078e00ff */
[----:B------:R-:W-:Y:S01]  /*1b0e0*/  LOP3.LUT R11, R11, 0x38, RZ, 0xc0, !PT ;  /* 0x000000380b0b7812 */ /* 0x000fe200078ec0ff */
[----:B------:R-:W-:Y:S01]  /*1b0f0*/  IMAD.MOV.U32 R8, RZ, RZ, R0 ;  /* 0x000000ffff087224 */ /* 0x000fe200078e0000 */
[----:B0-----:R-:W-:Y:S02]  /*1b100*/  @P1 SHF.R.U32.HI R8, RZ, R2, R3 ;  /* 0x00000002ff081219 */ /* 0x001fe40000011603 */
[----:B------:R-:W-:Y:S02]  /*1b110*/  ISETP.GE.AND P1, PT, R11, UR4, PT ;  /* 0x000000040b007c0c */ /* 0x000fe4000bf26270 */
[----:B------:R-:W-:Y:S02]  /*1b120*/  LOP3.LUT R22, R22, 0xffffffbf, RZ, 0xc0, !PT ;  /* 0xffffffbf16167812 */ /* 0x000fe400078ec0ff */
[----:B-1----:R-:W-:Y:S01]  /*1b130*/  SEL R9, RZ, 0xffffffff, P2 ;  /* 0xffffffffff097807 */ /* 0x002fe20001000000 */
[----:B------:R-:W0:Y:S01]  /*1b140*/  @!P0 LDC.64 R2, c[0x0][0x428] ;  /* 0x00010a00ff028b82 */ /* 0x000e220000000a00 */
[----:B------:R-:W-:Y:S01]  /*1b150*/  @P2 LOP3.LUT R22, R22, 0x40, RZ, 0xfc, !PT ;  /* 0x0000004016162812 */ /* 0x000fe200078efcff */
[----:B----4-:R-:W-:Y:S01]  /*1b160*/  IMAD.SHL.U32 R21, R21, 0x8, RZ ;  /* 0x0000000815157824 */ /* 0x010fe200078e00ff */
        /* <DEDUP_REMOVED lines=24> */
[----:B-1----:R-:W-:Y:S01]  /*1b2f0*/  @!P0 LEA R4, P1, R6, R4, 0x2 ;  /* 0x0000000406048211 */ /* 0x002fe200078210ff */
[----:B------:R-:W-:-:S03]  /*1b300*/  IMAD.MOV.U32 R2, RZ, RZ, RZ ;  /* 0x000000ffff027224 */ /* 0x000fc600078e00ff */
[----:B------:R-:W-:-:S04]  /*1b310*/  @!P0 IADD3 R3, R7, R3, RZ ;  /* 0x0000000307038210 */ /* 0x000fc80007ffe0ff */
[----:B------:R-:W-:-:S05]  /*1b320*/  @!P0 LEA.HI.X R5, R6, R5, R3, 0x2, P1 ;  /* 0x0000000506058211 */ /* 0x000fca00008f1403 */
[----:B------:R0:W2:Y:S01]  /*1b330*/  @!P0 LDG.E R2, desc[UR40][R4.64] ;  /* 0x0000002804028981 */ /* 0x0000a2000c1e1900 */
[----:B------:R-:W1:Y:S01]  /*1b340*/  S2R R21, SR_TID.X ;  /* 0x0000000000157919 */ /* 0x000e620000002100 */
[----:B------:R-:W-:Y:S01]  /*1b350*/  LOP3.LUT R13, R11, 0x1c0, RZ, 0xfc, !PT ;  /* 0x000001c00b0d7812 */ /* 0x000fe200078efcff */
[----:B-1----:R-:W-:-:S05]  /*1b360*/  IMAD.SHL.U32 R21, R21, 0x8, RZ ;  /* 0x0000000815157824 */ /* 0x002fca00078e00ff */
        /* <DEDUP_REMOVED lines=25> */
.L_x_5533:
        /* <DEDUP_REMOVED lines=11> */
.L_x_5414:
        /* <DEDUP_REMOVED lines=9> */
.L_x_5534:
[----:B------:R-:W-:Y:S05]  /*1b640*/  BSYNC B0 ;  /* 0x0000000000007941 */ /* 0x000fea0003800000 */
.L_x_5415:
        /* <DEDUP_REMOVED lines=67> */
.L_x_5544:
        /* <DEDUP_REMOVED lines=10> */
.L_x_5418:
        /* <DEDUP_REMOVED lines=11> */
.L_x_5419:
        /* <DEDUP_REMOVED lines=22> */
[----:B0-----:R-:W-:Y:S02]  /*1bd30*/  IMAD.U32 R4, RZ, RZ, UR4 ;  /* 0x00000004ff047e24 */ /* 0x001fe4000f8e00ff */
        /* <DEDUP_REMOVED lines=11> */
.L_x_5421:
[----:B------:R-:W-:Y:S05]  /*1bdf0*/  BSYNC B6 ;  /* 0x0000000000067941 */ /* 0x000fea0003800000 */
.L_x_5420:
        /* <DEDUP_REMOVED lines=54> */
[----:B------:R-:W-:Y:S01]  /*1c160*/  ULDC UR4, c[0x0][0x2b8] ;  /* 0x0000ae0000047ab9 */ /* 0x000fe20000000800 */
[----:B------:R-:W-:Y:S02]  /*1c170*/  IADD3 R3, R3, R4, RZ ;  /* 0x0000000403037210 */ /* 0x000fe40007ffe0ff */
[----:B0-----:R-:W-:Y:S02]  /*1c180*/  LOP3.LUT R20, R20, 0x7f, RZ, 0xc0, !PT ;  /* 0x0000007f14147812 */ /* 0x001fe400078ec0ff */
[----:B------:R-:W-:Y:S01]  /*1c190*/  LEA.HI.X R3, R2, UR5, R3, 0x1, P0 ;  /* 0x0000000502037c11 */ /* 0x000fe200080f0c03 */
[----:B------:R-:W-:Y:S01]  /*1c1a0*/  UMOV UR5, 0xffffffff ;  /* 0xffffffff00057882 */ /* 0x000fe20000000000 */
[----:B------:R-:W-:-:S02]  /*1c1b0*/  ISETP.GE.AND P1, PT, R7, UR4, PT ;  /* 0x0000000407007c0c */ /* 0x000fc4000bf26270 */
        /* <DEDUP_REMOVED lines=35> */
.L_x_5553:
        /* <DEDUP_REMOVED lines=11> */
.L_x_5423:
        /* <DEDUP_REMOVED lines=28> */
.L_x_5425:
[----:B------:R-:W-:Y:S05]  /*1c660*/  BSYNC B6 ;  /* 0x0000000000067941 */ /* 0x000fea0003800000 */
.L_x_5424:
        /* <DEDUP_REMOVED lines=122> */
[----:B0-----:R-:W-:Y:S02]  /*1ce10*/  @!P0 IADD3.X R2, RZ, R2, RZ, P6, !PT ;  /* 0x00000002ff028210 */ /* 0x001fe400037fe4ff */
[----:B------:R-:W-:Y:S02]  /*1ce20*/  LOP3.LUT P6, RZ, R22, 0x200, RZ, 0xc0, !PT ;  /* 0x0000020016ff7812 */ /* 0x000fe400078cc0ff */
        /* <DEDUP_REMOVED lines=69> */
.L_x_5563:
        /* <DEDUP_REMOVED lines=26> */
.L_x_5428:
[----:B------:R-:W-:Y:S05]  /*1d420*/  BSYNC B0 ;  /* 0x0000000000007941 */ /* 0x000fea0003800000 */
.L_x_5427:
[----:B------:R-:W-:Y:S01]  /*1d430*/  NOP ;  /* 0x0000000000007918 */ /* 0x000fe20000000000 */
[----:B------:R-:W-:-:S13]  /*1d440*/  PLOP3.LUT P0, PT, PT, PT, PT, 0x80, 0x0 ;  /* 0x000000000000781c */ /* 0x000fda0003f0f070 */
.L_x_5429:
        /* <DEDUP_REMOVED lines=18> */
.L_x_5564:
[----:B------:R-:W-:Y:S05]  /*1d570*/  BSYNC B0 ;  /* 0x0000000000007941 */ /* 0x000fea0003800000 */
.L_x_5430:
[----:B------:R-:W2:Y:S02]  /*1d580*/  LDL R2, [R1+0x50] ;  /* 0x0000500001027983 */ /* 0x000ea40000100800 */
[----:B--2---:R-:W-:-:S13]  /*1d590*/  ISETP.NE.AND P0, PT, R2, 0x3, PT ;  /* 0x000000030200780c */ /* 0x004fda0003f05270 */
[----:B------:R-:W-:Y:S05]  /*1d5a0*/  @!P0 BRA `(.L_x_5432) ;  /* 0x0000000000048947 */ /* 0x000fea0003800000 */
[----:B------:R-:W-:Y:S01]  /*1d5b0*/  BPT.TRAP 0x1 ;  /* 0x000000040000795c */ /* 0x000fe20000300000 */
.L_x_5432:
[----:B-1----:R-:W-:Y:S01]  /*1d5c0*/  SHF.L.U32 R0, R28, 0x1f, RZ ;  /* 0x0000001f1c007819 */ /* 0x002fe200000006ff */
[----:B------:R-:W-:Y:S03]  /*1d5d0*/  BSSY B0, `(.L_x_5433) ;  /* 0x0000003000007945 */ /* 0x000fe60003800000 */
[----:B------:R-:W1:Y:S02]  /*1d5e0*/  SYNCS.PHASECHK.TRANS64.TRYWAIT P0, [R31+URZ+0x38860], R0 ;  /* 0x038860001f0075a7 */ /* 0x000e64000800017f */
[----:B-1----:R-:W-:Y:S05]  /*1d5f0*/  @!P0 BRA `(.L_x_5434) ;  /* 0x0000005400348947 */ /* 0x002fea0003800000 */
.L_x_5565:
[----:B------:R-:W-:Y:S05]  /*1d600*/  BSYNC B0 ;  /* 0x0000000000007941 */ /* 0x000fea0003800000 */
.L_x_5433:
        /* <DEDUP_REMOVED lines=111> */
.L_x_5575:
        /* <DEDUP_REMOVED lines=34> */
.L_x_5436:
        /* <DEDUP_REMOVED lines=11> */
.L_x_5437:
        /* <DEDUP_REMOVED lines=11> */
.L_x_5452:
        /* <DEDUP_REMOVED lines=42> */
.L_x_5440:
[----:B------:R-:W-:Y:S01]  /*1e320*/  IMAD R6, R25, 0x8, R23 ;  /* 0x0000000819067824 */ /* 0x000fe200078e0217 */
[----:B------:R-:W-:Y:S01]  /*1e330*/  SHF.L.U32 R21, R28, 0x1f, RZ ;  /* 0x0000001f1c157819 */ /* 0x000fe200000006ff */
[----:B------:R-:W-:Y:S01]  /*1e340*/  BSSY B1, `(.L_x_5441) ;  /* 0x0000004000017945 */ /* 0x000fe20003800000 */
[----:B------:R-:W-:Y:S02]  /*1e350*/  SHF.R.S32.HI R9, RZ, 0x1f, R5 ;  /* 0x0000001fff097819 */ /* 0x000fe40000011405 */
[----:B------:R-:W0:Y:S02]  /*1e360*/  SYNCS.PHASECHK.TRANS64.TRYWAIT P0, [R6+URZ+0x38840], R21 ;  /* 0x03884015060075a7 */ /* 0x000e24000800017f */
[----:B0-----:R-:W-:Y:S05]  /*1e370*/  @!P0 BRA `(.L_x_5442) ;  /* 0x0000005000108947 */ /* 0x001fea0003800000 */
.L_x_5576:
[----:B------:R-:W-:Y:S05]  /*1e380*/  BSYNC B1 ;  /* 0x0000000000017941 */ /* 0x000fea0003800000 */
.L_x_5441:
        /* <DEDUP_REMOVED lines=24> */
[----:B------:R-:W-:-:S03]  /*1e510*/  LEA R20, R8, R23, 0x1 ;  /* 0x0000001708147211 */ /* 0x000fc600078e08ff */
        /* <DEDUP_REMOVED lines=17> */
.L_x_5586:
        /* <DEDUP_REMOVED lines=8> */
.L_x_5444:
        /* <DEDUP_REMOVED lines=11> */
.L_x_5445:
[----:B------:R2:W-:Y:S01]  /*1e760*/  SYNCS.ARRIVE.TRANS64.A1T0 RZ, [R6+URZ+0x38830], RZ ;  /* 0x038830ff06ff79a7 */ /* 0x0005e2000810003f */
[----:B------:R-:W-:Y:S05]  /*1e770*/  @!P2 BRA `(.L_x_5446) ;  /* 0x000000000004a947 */ /* 0x000fea0003800000 */
[----:B------:R-:W-:Y:S01]  /*1e780*/  BPT.TRAP 0x1 ;  /* 0x000000040000795c */ /* 0x000fe20000300000 */
.L_x_5446:
[----:B------:R-:W3:Y:S01]  /*1e790*/  SYNCS.PHASECHK.TRANS64.TRYWAIT P0, [R6+URZ+0x38860], R21 ;  /* 0x03886015060075a7 */ /* 0x000ee2000800017f */
[----:B------:R-:W-:Y:S04]  /*1e7a0*/  BSSY B1, `(.L_x_5447) ;  /* 0x0000002000017945 */ /* 0x000fe80003800000 */
[----:B---3--:R-:W-:Y:S05]  /*1e7b0*/  @!P0 BRA `(.L_x_5448) ;  /* 0x0000005000308947 */ /* 0x008fea0003800000 */
.L_x_5587:
[----:B------:R-:W-:Y:S05]  /*1e7c0*/  BSYNC B1 ;  /* 0x0000000000017941 */ /* 0x000fea0003800000 */
.L_x_5447:
        /* <DEDUP_REMOVED lines=81> */
.L_x_5597:
        /* <DEDUP_REMOVED lines=25> */
.L_x_5450:
        /* <DEDUP_REMOVED lines=11> */
.L_x_5451:
[----:B------:R1:W-:Y:S01]  /*1ef20*/  SYNCS.ARRIVE.TRANS64.A1T0 RZ, [R6+URZ+0x38850], RZ ;  /* 0x038850ff06ff79a7 */ /* 0x0003e2000810003f */
[----:B------:R-:W-:Y:S05]  /*1ef30*/  @P3 BRA `(.L_x_5452) ;  /* 0xfffffff000503947 */ /* 0x000fea000383ffff */
.L_x_5439:
[----:B------:R-:W-:Y:S05]  /*1ef40*/  BSYNC B0 ;  /* 0x0000000000007941 */ /* 0x000fea0003800000 */
.L_x_5438:
        /* <DEDUP_REMOVED lines=21> */
.L_x_5454:
[----:B------:R-:W-:Y:S05]  /*1f0a0*/  BSYNC B0 ;  /* 0x0000000000007941 */ /* 0x000fea0003800000 */
.L_x_5453:
[----:B------:R-:W-:-:S07]  /*1f0b0*/  SEL R25, R25, RZ, P0 ;  /* 0x000000ff19197207 */ /* 0x000fce0000000000 */
.L_x_5407:
[----:B------:R-:W-:Y:S05]  /*1f0c0*/  BSYNC B7 ;  /* 0x0000000000077941 */ /* 0x000fea0003800000 */
.L_x_5405:
        /* <DEDUP_REMOVED lines=11> */
.L_x_5455:
        /* <DEDUP_REMOVED lines=26> */
[----:B------:R-:W1:Y:S02]  /*1f320*/  SHFL.UP PT, R14, R5, 0x4, RZ ;  /* 0x04800000050e7989 */ /* 0x000e6400000e00ff */
[----:B-123--:R-:W-:-:S05]  /*1f330*/  SEL R6, R14, RZ, P3 ;  /* 0x000000ff0e067207 */ /* 0x00efca0001800000 */
        /* <DEDUP_REMOVED lines=8> */
.L_x_5607:
[----:B------:R-:W-:Y:S02]  /*1f3c0*/  ULDC UR4, c[0x0][0xd38] ;  /* 0x00034e0000047ab9 */ /* 0x000fe40000000800 */
[----:B------:R-:W-:-:S04]  /*1f3d0*/  IMAD.U32 R4, RZ, RZ, UR4 ;  /* 0x00000004ff047e24 */ /* 0x000fc8000f8e00ff */
[----:B-1----:R-:W-:-:S04]  /*1f3e0*/  IMAD R5, R14, R4, RZ ;  /* 0x000000040e057224 */ /* 0x002fc800078e02ff */
[----:B------:R-:W-:-:S05]  /*1f3f0*/  IMAD.IADD R16, R16, 0x1, R5 ;  /* 0x0000000110107824 */ /* 0x000fca00078e0205 */
[----:B------:R-:W-:-:S13]  /*1f400*/  ISETP.GT.AND P6, PT, R16, R0, PT ;  /* 0x000000001000720c */ /* 0x000fda0003fc4270 */
[----:B------:R-:W-:Y:S05]  /*1f410*/  @P6 BRA `(.L_x_5458) ;  /* 0x00000000009c6947 */ /* 0x000fea0003800000 */
.L_x_5463:
        /* <DEDUP_REMOVED lines=14> */
.L_x_5461:
[----:B------:R-:W-:Y:S05]  /*1f500*/  BSYNC B0 ;  /* 0x0000000000007941 */ /* 0x000fea0003800000 */
.L_x_5460:
        /* <DEDUP_REMOVED lines=18> */
.L_x_5615:
[----:B------:R-:W-:Y:S02]  /*1f630*/  ULDC UR4, c[0x0][0xd38] ;  /* 0x00034e0000047ab9 */ /* 0x000fe40000000800 */
[----:B------:R-:W-:-:S04]  /*1f640*/  IMAD.U32 R4, RZ, RZ, UR4 ;  /* 0x00000004ff047e24 */ /* 0x000fc8000f8e00ff */
[----:B-1----:R-:W-:-:S04]  /*1f650*/  IMAD R5, R14, R4, RZ ;  /* 0x000000040e057224 */ /* 0x002fc800078e02ff */
[----:B------:R-:W-:-:S05]  /*1f660*/  IMAD.IADD R16, R5, 0x1, R16 ;  /* 0x0000000105107824 */ /* 0x000fca00078e0210 */
[----:B------:R-:W-:-:S13]  /*1f670*/  ISETP.GT.AND P6, PT, R16, R0, PT ;  /* 0x000000001000720c */ /* 0x000fda0003fc4270 */
[----:B------:R-:W-:Y:S05]  /*1f680*/  @!P6 BRA `(.L_x_5463) ;  /* 0xfffffffc0064e947 */ /* 0x000fea000383ffff */
.L_x_5458:
        /* <DEDUP_REMOVED lines=8> */
.L_x_5619:
[----:B------:R-:W-:Y:S02]  /*1f710*/  ISETP.NE.AND P0, PT, R6, RZ, PT ;  /* 0x000000ff0600720c */ /* 0x000fe40003f05270 */
[----:B------:R-:W-:-:S11]  /*1f720*/  MOV R6, RZ ;  /* 0x000000ff00067202 */ /* 0x000fd60000000f00 */
[----:B------:R-:W-:Y:S05]  /*1f730*/  @!P0 BRA `(.L_x_5465) ;  /* 0x0000000000108947 */ /* 0x000fea0003800000 */
[----:B------:R-:W-:Y:S01]  /*1f740*/  UMOV UR4, 0xffffffff ;  /* 0xffffffff00047882 */ /* 0x000fe20000000000 */
[----:B------:R-:W-:Y:S02]  /*1f750*/  VIADD R12, R5, 0xffffffff ;  /* 0xffffffff050c7836 */ /* 0x000fe40000000000 */
[----:B------:R-:W-:Y:S05]  /*1f760*/  BRA.DIV UR4, `(.L_x_5466) ;  /* 0x00000052045c7947 */ /* 0x000fea000b800000 */
[----:B------:R3:W4:Y:S02]  /*1f770*/  SHFL.IDX PT, R6, R3, R12, 0x1f ;  /* 0x00001f0c03067589 */ /* 0x00072400000e0000 */
.L_x_5465:
[----:B01-3--:R-:W0:Y:S01]  /*1f780*/  LDC.64 R2, c[0x0][0xd90] ;  /* 0x00036400ff027b82 */ /* 0x00be220000000a00 */
[----:B------:R-:W-:-:S04]  /*1f790*/  IMAD.IADD R19, R5, 0x1, R19 ;  /* 0x0000000105137824 */ /* 0x000fc800078e0213 */
[----:B0-----:R-:W-:-:S05]  /*1f7a0*/  IMAD.WIDE R2, R19, 0x4, R2 ;  /* 0x0000000413027825 */ /* 0x001fca00078e0202 */
[----:B------:R0:W2:Y:S01]  /*1f7b0*/  LDG.E R7, desc[UR40][R2.64] ;  /* 0x0000002802077981 */ /* 0x0000a2000c1e1900 */
[----:B----4-:R-:W-:-:S04]  /*1f7c0*/  IMAD R16, R6, R4, R16 ;  /* 0x0000000406107224 */ /* 0x010fc800078e0210 */
[----:B------:R-:W-:Y:S02]  /*1f7d0*/  IMAD.IADD R0, R0, 0x1, -R16 ;  /* 0x0000000100007824 */ /* 0x000fe400078e0a10 */
[----:B0-----:R-:W-:Y:S02]  /*1f7e0*/  IMAD.MOV.U32 R2, RZ, RZ, RZ ;  /* 0x000000ffff027224 */ /* 0x001fe400078e00ff */
[----:B--2---:R-:W-:-:S05]  /*1f7f0*/  IMAD R5, R17, R7, RZ ;  /* 0x0000000711057224 */ /* 0x004fca00078e02ff */
        /* <DEDUP_REMOVED lines=50> */
[----:B------:R-:W-:-:S06]  /*1fb20*/  @P0 VIADD R2, R2, 0x1 ;  /* 0x0000000102020836 */ /* 0x000fcc0000000000 */
[----:B------:R-:W-:Y:S01]  /*1fb30*/  @!P2 IMAD.MOV R2, RZ, RZ, -R2 ;  /* 0x000000ffff02a224 */ /* 0x000fe200078e0a02 */
[----:B------:R-:W-:Y:S01]  /*1fb40*/  @!P1 LOP3.LUT R2, RZ, R4, RZ, 0x33, !PT ;  /* 0x00000004ff029212 */ /* 0x000fe200078e33ff */
[----:B------:R-:W-:-:S04]  /*1fb50*/  IMAD.MOV R4, RZ, RZ, -R4 ;  /* 0x000000ffff047224 */ /* 0x000fc800078e0a04 */
[----:B------:R-:W-:Y:S01]  /*1fb60*/  IMAD R18, R2, R4, R5 ;  /* 0x0000000402127224 */ /* 0x000fe200078e0205 */
[----:B------:R-:W-:-:S05]  /*1fb70*/  LOP3.LUT R2, RZ, R2, RZ, 0x33, !PT ;  /* 0x00000002ff027212 */ /* 0x000fca00078e33ff */
[----:B------:R-:W-:Y:S01]  /*1fb80*/  IMAD.IADD R17, R17, 0x1, R2 ;  /* 0x0000000111117824 */ /* 0x000fe200078e0202 */
[----:B------:R-:W-:Y:S06]  /*1fb90*/  BRA `(.L_x_5467) ;  /* 0x00000000001c7947 */ /* 0x000fec0003800000 */
.L_x_5459:
[----:B------:R-:W-:Y:S01]  /*1fba0*/  UMOV UR4, URZ ;  /* 0x0000003f00047c82 */ /* 0x000fe20008000000 */
[----:B------:R-:W-:Y:S01]  /*1fbb0*/  UMOV UR5, URZ ;  /* 0x0000003f00057c82 */ /* 0x000fe20008000000 */
[----:B------:R-:W-:Y:S01]  /*1fbc0*/  ULDC UR6, c[0x0][0xd3c] ;  /* 0x00034f0000067ab9 */ /* 0x000fe20000000800 */
[----:B------:R-:W-:Y:S02]  /*1fbd0*/  IMAD.MOV.U32 R16, RZ, RZ, R0 ;  /* 0x000000ffff107224 */ /* 0x000fe400078e0000 */
[----:B------:R-:W-:Y:S02]  /*1fbe0*/  IMAD.U32 R17, RZ, RZ, UR4 ;  /* 0x00000004ff117e24 */ /* 0x000fe4000f8e00ff */
[----:B------:R-:W-:Y:S02]  /*1fbf0*/  IMAD.U32 R18, RZ, RZ, UR5 ;  /* 0x00000005ff127e24 */ /* 0x000fe4000f8e00ff */
[----:B------:R-:W-:-:S07]  /*1fc00*/  IMAD.U32 R19, RZ, RZ, UR6 ;  /* 0x00000006ff137e24 */ /* 0x000fce000f8e00ff */
.L_x_5467:
        /* <DEDUP_REMOVED lines=10> */
.L_x_5456:
[----:B------:R-:W-:Y:S02]  /*1fcb0*/  ULDC UR4, c[0x0][0xd3c] ;  /* 0x00034f0000047ab9 */ /* 0x000fe40000000800 */
[----:B0-----:R-:W-:-:S13]  /*1fcc0*/  ISETP.GE.AND P0, PT, R19, UR4, PT ;  /* 0x0000000413007c0c */ /* 0x001fda000bf06270 */
[----:B------:R-:W-:Y:S05]  /*1fcd0*/  @!P0 BRA `(.L_x_5468) ;  /* 0xffffff8800f08947 */ /* 0x000fea000383ffff */
[----:B------:R-:W-:Y:S05]  /*1fce0*/  BSYNC B8 ;  /* 0x0000000000087941 */ /* 0x000fea0003800000 */
.L_x_5355:
        /* <DEDUP_REMOVED lines=12> */
.L_x_5622:
[----:B------:R-:W-:Y:S05]  /*1fdb0*/  BSYNC B0 ;  /* 0x0000000000007941 */ /* 0x000fea0003800000 */
.L_x_5469:
[----:B------:R-:W-:-:S03]  /*1fdc0*/  UMOV UR4, 0xffffffff ;  /* 0xffffffff00047882 */ /* 0x000fc60000000000 */
[----:B------:R-:W-:Y:S05]  /*1fdd0*/  BRA.DIV UR4, `(.L_x_5471) ;  /* 0x0000004a04fc7947 */ /* 0x000fea000b800000 */
[----:B0-----:R-:W0:Y:S02]  /*1fde0*/  S2R R0, SR_TID.X ;  /* 0x0000000000007919 */ /* 0x001e240000002100 */
[----:B0-----:R-:W-:-:S04]  /*1fdf0*/  SHF.R.U32.HI R0, RZ, 0x5, R0 ;  /* 0x00000005ff007819 */ /* 0x001fc80000011600 */
[----:B------:R-:W-:-:S05]  /*1fe00*/  LOP3.LUT R0, R0, 0x3, RZ, 0xc0, !PT ;  /* 0x0000000300007812 */ /* 0x000fca00078ec0ff */
[----:B------:R0:W1:Y:S02]  /*1fe10*/  SHFL.IDX PT, R14, R0, RZ, 0x1f ;  /* 0x00001fff000e7589 */ /* 0x00006400000e0000 */
.L_x_5625:
[----:B-1----:R-:W-:-:S13]  /*1fe20*/  ISETP.NE.AND P0, PT, R14, RZ, PT ;  /* 0x000000ff0e00720c */ /* 0x002fda0003f05270 */
[----:B------:R-:W-:Y:S05]  /*1fe30*/  @P0 BRA `(.L_x_5206) ;  /* 0x0000000000880947 */ /* 0x000fea0003800000 */
[----:B------:R-:W-:-:S03]  /*1fe40*/  UMOV UR4, 0xffffffff ;  /* 0xffffffff00047882 */ /* 0x000fc60000000000 */
[----:B------:R-:W-:Y:S05]  /*1fe50*/  BRA.DIV UR4, `(.L_x_5472) ;  /* 0x0000004e04107947 */ /* 0x000fea000b800000 */
[----:B------:R-:W-:-:S13]  /*1fe60*/  ELECT P6, URZ, PT ;  /* 0x00000000003f782f */ /* 0x000fda00038c0000 */
.L_x_5628:
[----:B------:R-:W-:Y:S05]  /*1fe70*/  @!P6 BRA `(.L_x_5206) ;  /* 0x000000000078e947 */ /* 0x000fea0003800000 */
[----:B0-----:R-:W5:Y:S02]  /*1fe80*/  LDL.LU R0, [R1+0x8] ;  /* 0x0000080001007983 */ /* 0x001f640000300800 */
[----:B-----5:R-:W-:-:S04]  /*1fe90*/  LOP3.LUT R0, R0, 0x2, RZ, 0xfc, !PT ;  /* 0x0000000200007812 */ /* 0x020fc800078efcff */
[----:B------:R-:W-:-:S13]  /*1fea0*/  ISETP.NE.AND P0, PT, R0, 0x3, PT ;  /* 0x000000030000780c */ /* 0x000fda0003f05270 */
[----:B------:R-:W-:Y:S05]  /*1feb0*/  @!P0 BRA `(.L_x_5473) ;  /* 0x0000000000048947 */ /* 0x000fea0003800000 */
[----:B------:R-:W-:Y:S01]  /*1fec0*/  BPT.TRAP 0x1 ;  /* 0x000000040000795c */ /* 0x000fe20000300000 */
.L_x_5473:
[C---:B------:R-:W-:Y:S01]  /*1fed0*/  IMAD R5, R25.reuse, 0x8, R4 ;  /* 0x0000000819057824 */ /* 0x040fe200078e0204 */
[----:B------:R-:W-:Y:S01]  /*1fee0*/  SHF.L.U32 R0, R28, 0x1f, RZ ;  /* 0x0000001f1c007819 */ /* 0x000fe200000006ff */
[----:B------:R-:W-:-:S03]  /*1fef0*/  VIADD R25, R25, 0x1 ;  /* 0x0000000119197836 */ /* 0x000fc60000000000 */
[----:B------:R-:W0:Y:S02]  /*1ff00*/  SYNCS.PHASECHK.TRANS64.TRYWAIT P1, [R5+URZ+0x38840], R0 ;  /* 0x03884000050075a7 */ /* 0x000e24000802017f */
[----:B------:R-:W-:-:S04]  /*1ff10*/  ISETP.NE.AND P2, PT, R25, 0x2, PT ;  /* 0x000000021900780c */ /* 0x000fc80003f45270 */
[----:B------:R-:W-:Y:S01]  /*1ff20*/  SEL R3, RZ, 0x1, P2 ;  /* 0x00000001ff037807 */ /* 0x000fe20001000000 */
[----:B0-----:R-:W-:Y:S08]  /*1ff30*/  @!P1 BRA `(.L_x_5474) ;  /* 0x0000004800f89947 */ /* 0x001ff00003800000 */
.L_x_5629:
[----:B------:R-:W-:Y:S02]  /*1ff40*/  SEL R25, R25, RZ, P2 ;  /* 0x000000ff19197207 */ /* 0x000fe40001000000 */
[----:B------:R-:W-:Y:S01]  /*1ff50*/  LOP3.LUT R2, R28, R3, RZ, 0x3c, !PT ;  /* 0x000000031c027212 */ /* 0x000fe200078e3cff */
[----:B------:R-:W-:Y:S06]  /*1ff60*/  @!P0 BRA `(.L_x_5475) ;  /* 0x0000000000048947 */ /* 0x000fec0003800000 */
[----:B------:R-:W-:Y:S01]  /*1ff70*/  BPT.TRAP 0x1 ;  /* 0x000000040000795c */ /* 0x000fe20000300000 */
.L_x_5475:
[----:B------:R-:W-:Y:S01]  /*1ff80*/  IMAD R25, R25, 0x8, R4 ;  /* 0x0000000819197824 */ /* 0x000fe200078e0204 */
[----:B------:R-:W-:-:S04]  /*1ff90*/  SHF.L.U32 R2, R2, 0x1f, RZ ;  /* 0x0000001f02027819 */ /* 0x000fc800000006ff */
[----:B------:R-:W1:Y:S02]  /*1ffa0*/  SYNCS.PHASECHK.TRANS64.TRYWAIT P1, [R25+URZ+0x38840], R2 ;  /* 0x03884002190075a7 */ /* 0x000e64000802017f */
[----:B-1----:R-:W-:Y:S05]  /*1ffb0*/  @!P1 BRA `(.L_x_5476) ;  /* 0x0000004800ec9947 */ /* 0x002fea0003800000 */
.L_x_5630:
[----:B------:R-:W-:Y:S05]  /*1ffc0*/  @!P0 BRA `(.L_x_5477) ;  /* 0x0000000000048947 */ /* 0x000fea0003800000 */
[----:B------:R-:W-:Y:S01]  /*1ffd0*/  BPT.TRAP 0x1 ;  /* 0x000000040000795c */ /* 0x000fe20000300000 */
.L_x_5477:
[----:B------:R-:W5:Y:S02]  /*1ffe0*/  SYNCS.PHASECHK.TRANS64.TRYWAIT P1, [R5+URZ+0x38860], R0 ;  /* 0x03886000050075a7 */ /* 0x000f64000802017f */
[----:B-----5:R-:W-:Y:S05]  /*1fff0*/  @!P1 BRA `(.L_x_5478) ;  /* 0x0000004800f09947 */ /* 0x020fea0003800000 */
.L_x_5631:
[----:B------:R-:W-:Y:S05]  /*20000*/  @!P0 BRA `(.L_x_5479) ;  /* 0x0000000000048947 */ /* 0x000fea0003800000 */
[----:B------:R-:W-:Y:S01]  /*20010*/  BPT.TRAP 0x1 ;  /* 0x000000040000795c */ /* 0x000fe20000300000 */
.L_x_5479:
[----:B------:R0:W0:Y:S02]  /*20020*/  SYNCS.PHASECHK.TRANS64.TRYWAIT P0, [R25+URZ+0x38860], R2 ;  /* 0x03886002190075a7 */ /* 0x000024000800017f */
[----:B0-----:R-:W-:Y:S05]  /*20030*/  @!P0 NANOSLEEP.SYNCS 0x989680 ;  /* 0x009896800000895d */ /* 0x001fea0003900000 */
[----:B------:R-:W0:Y:S02]  /*20040*/  @!P0 SYNCS.PHASECHK.TRANS64 P0, [R25+URZ+0x38860], R2 ;  /* 0x03886002190085a7 */ /* 0x000e24000800007f */
[----:B0-----:R-:W-:Y:S05]  /*20050*/  @!P0 BRA `(.L_x_5479) ;  /* 0xfffffffc00f08947 */ /* 0x001fea000383ffff */
.L_x_5206:
[----:B------:R-:W-:Y:S05]  /*20060*/  BSYNC B9 ;  /* 0x0000000000097941 */ /* 0x000fea0003800000 */
.L_x_5203:
[----:B------:R-:W-:Y:S05]  /*20070*/  EXIT ;  /* 0x000000000000794d */ /* 0x000fea0003800000 */
.L_x_5222:
[----:B0-----:R0:W1:Y:S02]  /*20080*/  SYNCS.PHASECHK.TRANS64.TRYWAIT P6, [R61+URZ+0x38890], R70 ;  /* 0x038890463d0075a7 */ /* 0x00106400080c017f */
[----:B-1----:R-:W-:Y:S05]  /*20090*/  @!P6 NANOSLEEP.SYNCS 0x989680 ;  /* 0x009896800000e95d */ /* 0x002fea0003900000 */
[----:B------:R-:W1:Y:S02]  /*200a0*/  @!P6 SYNCS.PHASECHK.TRANS64 P6, [R61+URZ+0x38890], R70 ;  /* 0x038890463d00e5a7 */ /* 0x000e6400080c007f */
[----:B-1----:R-:W-:Y:S05]  /*200b0*/  @!P6 BRA `(.L_x_5222) ;  /* 0xfffffffc00f0e947 */ /* 0x002fea000383ffff */
[----:B------:R-:W-:Y:S05]  /*200c0*/  BRA `(.L_x_5480) ;  /* 0xfffffe2800c07947 */ /* 0x000fea000383ffff */
.L_x_5223:
        /* <DEDUP_REMOVED lines=8> */
.L_x_5482:
[----:B------:R-:W-:Y:S05]  /*20150*/  BSYNC B1 ;  /* 0x0000000000017941 */ /* 0x000fea0003800000 */
.L_x_5481:
        /* <DEDUP_REMOVED lines=8> */
.L_x_5483:
[----:B------:R-:W-:Y:S05]  /*201e0*/  BRA `(.L_x_5484) ;  /* 0xfffffe28008c7947 */ /* 0x000fea000383ffff */
.L_x_5233:
[----:B0-----:R0:W1:Y:S02]  /*201f0*/  SYNCS.PHASECHK.TRANS64.TRYWAIT P6, [R61+URZ+0x38890], R70 ;  /* 0x038890463d0075a7 */ /* 0x00106400080c017f */
[----:B-1----:R-:W-:Y:S05]  /*20200*/  @!P6 NANOSLEEP.SYNCS 0x989680 ;  /* 0x009896800000e95d */ /* 0x002fea0003900000 */
[----:B------:R-:W1:Y:S02]  /*20210*/  @!P6 SYNCS.PHASECHK.TRANS64 P6, [R61+URZ+0x38890], R70 ;  /* 0x038890463d00e5a7 */ /* 0x000e6400080c007f */
[----:B-1----:R-:W-:Y:S05]  /*20220*/  @!P6 BRA `(.L_x_5233) ;  /* 0xfffffffc00f0e947 */ /* 0x002fea000383ffff */
[----:B------:R-:W-:Y:S05]  /*20230*/  BRA `(.L_x_5485) ;  /* 0xfffffe3000e47947 */ /* 0x000fea000383ffff */
.L_x_5234:
        /* <DEDUP_REMOVED lines=8> */
.L_x_5487:
[----:B------:R-:W-:Y:S05]  /*202c0*/  BSYNC B1 ;  /* 0x0000000000017941 */ /* 0x000fea0003800000 */
.L_x_5486:
        /* <DEDUP_REMOVED lines=8> */
.L_x_5488:
[----:B------:R-:W-:Y:S01]  /*20350*/  IMAD.MOV.U32 R68, RZ, RZ, R14 ;  /* 0x000000ffff447224 */ /* 0x000fe200078e000e */
[----:B------:R-:W-:Y:S06]  /*20360*/  BRA `(.L_x_5489) ;  /* 0xfffffe3000ac7947 */ /* 0x000fec000383ffff */
.L_x_5239:
[----:B0-----:R0:W1:Y:S02]  /*20370*/  SYNCS.PHASECHK.TRANS64.TRYWAIT P0, [R61+URZ+0x38890], R70 ;  /* 0x038890463d0075a7 */ /* 0x001064000800017f */
[----:B-1----:R-:W-:Y:S05]  /*20380*/  @!P0 NANOSLEEP.SYNCS 0x989680 ;  /* 0x009896800000895d */ /* 0x002fea0003900000 */
[----:B------:R-:W1:Y:S02]  /*20390*/  @!P0 SYNCS.PHASECHK.TRANS64 P0, [R61+URZ+0x38890], R70 ;  /* 0x038890463d0085a7 */ /* 0x000e64000800007f */
[----:B-1----:R-:W-:Y:S05]  /*203a0*/  @!P0 BRA `(.L_x_5239) ;  /* 0xfffffffc00f08947 */ /* 0x002fea000383ffff */
[----:B------:R-:W-:Y:S05]  /*203b0*/  BRA `(.L_x_5490) ;  /* 0xfffffe3800987947 */ /* 0x000fea000383ffff */
.L_x_5240:
[----:B------:R-:W-:Y:S01]  /*203c0*/  BSSY B1, `(.L_x_5491) ;  /* 0x0000007000017945 */ /* 0x000fe20003800000 */
[----:B------:R-:W-:Y:S02]  /*203d0*/  IMAD.MOV.U32 R12, RZ, RZ, RZ ;  /* 0x000000ffff0c7224 */ /* 0x000fe400078e00ff */
[----:B------:R-:W-:Y:S02]  /*203e0*/  IMAD.MOV.U32 R11, RZ, RZ, 0x1c1f ;  /* 0x00001c1fff0b7424 */ /* 0x000fe400078e00ff */
[----:B------:R-:W-:-:S07]  /*203f0*/  IMAD.MOV.U32 R15, RZ, RZ, -0x1 ;  /* 0xffffffffff0f7424 */ /* 0x000fce00078e00ff */
[----:B0-----:R-:W-:Y:S05]  /*20400*/  WARPSYNC.COLLECTIVE R15, `(.L_x_5492) ;  /* 0x000000000f087348 */ /* 0x001fea0003c00000 */
[----:B------:R1:W2:Y:S02]  /*20410*/  SHFL.IDX P6, R14, R13, R12, R11 ;  /* 0x0000000c0d0e7389 */ /* 0x0002a400000c000b */
[----:B012---:R-:W-:Y:S01]  /*20420*/  ENDCOLLECTIVE ;  /* 0x000000000000791b */ /* 0x007fe20003800000 */
.L_x_5492:
[----:B------:R-:W-:Y:S05]  /*20430*/  BSYNC B1 ;  /* 0x0000000000017941 */ /* 0x000fea0003800000 */
.L_x_5491:
        /* <DEDUP_REMOVED lines=8> */
.L_x_5493:
[----:B------:R-:W-:Y:S05]  /*204c0*/  BRA `(.L_x_5494) ;  /* 0xfffffe3800c07947 */ /* 0x000fea000383ffff */
.L_x_5244:
[----:B---3--:R3:W4:Y:S02]  /*204d0*/  SYNCS.PHASECHK.TRANS64.TRYWAIT P5, [R61+URZ+0x388b0], R70 ;  /* 0x0388b0463d0075a7 */ /* 0x00872400080a017f */
[----:B----4-:R-:W-:Y:S05]  /*204e0*/  @!P5 NANOSLEEP.SYNCS 0x989680 ;  /* 0x009896800000d95d */ /* 0x010fea0003900000 */
[----:B------:R-:W4:Y:S02]  /*204f0*/  @!P5 SYNCS.PHASECHK.TRANS64 P5, [R61+URZ+0x388b0], R70 ;  /* 0x0388b0463d00d5a7 */ /* 0x000f2400080a007f */
[----:B----4-:R-:W-:Y:S05]  /*20500*/  @!P5 BRA `(.L_x_5244) ;  /* 0xfffffffc00f0d947 */ /* 0x010fea000383ffff */
[----:B------:R-:W-:Y:S05]  /*20510*/  BRA `(.L_x_5495) ;  /* 0xfffffe3c004c7947 */ /* 0x000fea000383ffff */
.L_x_5269:
        /* <DEDUP_REMOVED lines=8> */
.L_x_5497:
[----:B------:R-:W-:Y:S05]  /*205a0*/  BSYNC B1 ;  /* 0x0000000000017941 */ /* 0x000fea0003800000 */
.L_x_5496:
        /* <DEDUP_REMOVED lines=8> */
.L_x_5498:
[----:B------:R-:W-:Y:S01]  /*20630*/  IMAD.MOV.U32 R13, RZ, RZ, R7 ;  /* 0x000000ffff0d7224 */ /* 0x000fe200078e0007 */
[----:B------:R-:W-:-:S07]  /*20640*/  MOV R2, R14 ;  /* 0x0000000e00027202 */ /* 0x000fce0000000f00 */
[----:B------:R-:W-:Y:S05]  /*20650*/  WARPSYNC.COLLECTIVE R15, `(.L_x_5499) ;  /* 0x000000000f087348 */ /* 0x000fea0003c00000 */
[----:B------:R0:W1:Y:S02]  /*20660*/  SHFL.IDX P6, R14, R13, R12, R11 ;  /* 0x0000000c0d0e7389 */ /* 0x00006400000c000b */
[----:B01----:R-:W-:Y:S01]  /*20670*/  ENDCOLLECTIVE ;  /* 0x000000000000791b */ /* 0x003fe20003800000 */
.L_x_5499:
[----:B------:R-:W-:Y:S02]  /*20680*/  IMAD.MOV.U32 R13, RZ, RZ, R4 ;  /* 0x000000ffff0d7224 */ /* 0x000fe400078e0004 */
[----:B------:R-:W-:-:S07]  /*20690*/  IMAD.MOV.U32 R5, RZ, RZ, R14 ;  /* 0x000000ffff057224 */ /* 0x000fce00078e000e */
[----:B------:R-:W-:Y:S05]  /*206a0*/  WARPSYNC.COLLECTIVE R15, `(.L_x_5500) ;  /* 0x000000000f087348 */ /* 0x000fea0003c00000 */
[----:B------:R0:W1:Y:S02]  /*206b0*/  SHFL.IDX P6, R14, R13, R12, R11 ;  /* 0x0000000c0d0e7389 */ /* 0x00006400000c000b */
[----:B01----:R-:W-:Y:S01]  /*206c0*/  ENDCOLLECTIVE ;  /* 0x000000000000791b */ /* 0x003fe20003800000 */
.L_x_5500:
[----:B------:R-:W-:Y:S05]  /*206d0*/  BRA `(.L_x_5501) ;  /* 0xfffffe7000547947 */ /* 0x000fea000383ffff */
.L_x_5272:
        /* <DEDUP_REMOVED lines=8> */
.L_x_5503:
[----:B------:R-:W-:Y:S05]  /*20760*/  BSYNC B1 ;  /* 0x0000000000017941 */ /* 0x000fea0003800000 */
.L_x_5502:
        /* <DEDUP_REMOVED lines=8> */
.L_x_5504:
[----:B------:R-:W-:Y:S02]  /*207f0*/  IMAD.MOV.U32 R13, RZ, RZ, R7 ;  /* 0x000000ffff0d7224 */ /* 0x000fe400078e0007 */
[----:B------:R-:W-:-:S07]  /*20800*/  IMAD.MOV.U32 R2, RZ, RZ, R14 ;  /* 0x000000ffff027224 */ /* 0x000fce00078e000e */
[----:B------:R-:W-:Y:S05]  /*20810*/  WARPSYNC.COLLECTIVE R15, `(.L_x_5505) ;  /* 0x000000000f087348 */ /* 0x000fea0003c00000 */
[----:B------:R0:W1:Y:S02]  /*20820*/  SHFL.IDX P6, R14, R13, R12, R11 ;  /* 0x0000000c0d0e7389 */ /* 0x00006400000c000b */
[----:B01----:R-:W-:Y:S01]  /*20830*/  ENDCOLLECTIVE ;  /* 0x000000000000791b */ /* 0x003fe20003800000 */
.L_x_5505:
[----:B------:R-:W-:Y:S02]  /*20840*/  IMAD.MOV.U32 R13, RZ, RZ, R4 ;  /* 0x000000ffff0d7224 */ /* 0x000fe400078e0004 */
[----:B------:R-:W-:-:S07]  /*20850*/  IMAD.MOV.U32 R5, RZ, RZ, R14 ;  /* 0x000000ffff057224 */ /* 0x000fce00078e000e */
[----:B------:R-:W-:Y:S05]  /*20860*/  WARPSYNC.COLLECTIVE R15, `(.L_x_5506) ;  /* 0x000000000f087348 */ /* 0x000fea0003c00000 */
[----:B------:R0:W1:Y:S02]  /*20870*/  SHFL.IDX P6, R14, R13, R12, R11 ;  /* 0x0000000c0d0e7389 */ /* 0x00006400000c000b */
[----:B01----:R-:W-:Y:S01]  /*20880*/  ENDCOLLECTIVE ;  /* 0x000000000000791b */ /* 0x003fe20003800000 */
.L_x_5506:
[----:B------:R-:W-:Y:S01]  /*20890*/  IMAD.MOV.U32 R4, RZ, RZ, R14 ;  /* 0x000000ffff047224 */ /* 0x000fe200078e000e */
[----:B------:R-:W-:Y:S06]  /*208a0*/  BRA `(.L_x_5507) ;  /* 0xfffffe7000ac7947 */ /* 0x000fec000383ffff */
.L_x_5276:
[----:B0-----:R0:W1:Y:S02]  /*208b0*/  SYNCS.PHASECHK.TRANS64.TRYWAIT P0, [R18+URZ+0x38800], R35 ;  /* 0x03880023120075a7 */ /* 0x001064000800017f */
[----:B-1----:R-:W-:Y:S05]  /*208c0*/  @!P0 NANOSLEEP.SYNCS 0x989680 ;  /* 0x009896800000895d */ /* 0x002fea0003900000 */
[----:B------:R-:W1:Y:S02]  /*208d0*/  @!P0 SYNCS.PHASECHK.TRANS64 P0, [R18+URZ+0x38800], R35 ;  /* 0x03880023120085a7 */ /* 0x000e64000800007f */
[----:B-1----:R-:W-:Y:S05]  /*208e0*/  @!P0 BRA `(.L_x_5276) ;  /* 0xfffffffc00f08947 */ /* 0x002fea000383ffff */
[----:B------:R-:W-:Y:S05]  /*208f0*/  BRA `(.L_x_5508) ;  /* 0xfffffe7400a07947 */ /* 0x000fea000383ffff */
.L_x_5284:
        /* <DEDUP_REMOVED lines=9> */
.L_x_5510:
[----:B------:R-:W-:Y:S05]  /*20990*/  BSYNC B1 ;  /* 0x0000000000017941 */ /* 0x000fea0003800000 */
.L_x_5509:
        /* <DEDUP_REMOVED lines=10> */
.L_x_5511:
        /* <DEDUP_REMOVED lines=8> */
.L_x_5512:
        /* <DEDUP_REMOVED lines=9> */
.L_x_5513:
[----:B------:R-:W2:Y:S01]  /*20b50*/  @!P1 LD.E.128 R8, desc[UR40][R8.64] ;  /* 0x0000002808089980 */ /* 0x000ea2000c101d00 */
[----:B------:R-:W-:-:S04]  /*20b60*/  @!P1 IADD3 R14, P2, R14, R7, RZ ;  /* 0x000000070e0e9210 */ /* 0x000fc80007f5e0ff */
[----:B------:R-:W-:-:S05]  /*20b70*/  @!P1 IADD3.X R3, R3, R4, RZ, P2, !PT ;  /* 0x0000000403039210 */ /* 0x000fca00017fe4ff */
        /* <DEDUP_REMOVED lines=15> */
.L_x_5514:
[----:B------:R-:W-:Y:S02]  /*20c70*/  IMAD.MOV.U32 R0, RZ, RZ, R28 ;  /* 0x000000ffff007224 */ /* 0x000fe400078e001c */
[----:B------:R-:W-:Y:S02]  /*20c80*/  IMAD.MOV.U32 R2, RZ, RZ, R29 ;  /* 0x000000ffff027224 */ /* 0x000fe400078e001d */
[----:B------:R-:W-:Y:S01]  /*20c90*/  @!P1 IMAD.MOV.U32 R30, RZ, RZ, R10 ;  /* 0x000000ffff1e9224 */ /* 0x000fe200078e000a */
[----:B------:R-:W-:Y:S01]  /*20ca0*/  PRMT R52, R0, 0x7610, R52 ;  /* 0x0000761000347816 */ /* 0x000fe20000000034 */
[----:B------:R-:W-:Y:S01]  /*20cb0*/  IMAD.MOV.U32 R8, RZ, RZ, R31 ;  /* 0x000000ffff087224 */ /* 0x000fe200078e001f */
[----:B------:R-:W-:Y:S01]  /*20cc0*/  PRMT R36, R36, 0x5410, R2 ;  /* 0x0000541024247816 */ /* 0x000fe20000000002 */
[----:B------:R-:W-:Y:S01]  /*20cd0*/  IMAD.MOV.U32 R0, RZ, RZ, R30 ;  /* 0x000000ffff007224 */ /* 0x000fe200078e001e */
[----:B------:R-:W-:Y:S01]  /*20ce0*/  CS2R R2, SRZ ;  /* 0x0000000000027805 */ /* 0x000fe2000001ff00 */
        /* <DEDUP_REMOVED lines=10> */
.L_x_5515:
        /* <DEDUP_REMOVED lines=13> */
.L_x_5516:
[----:B------:R-:W-:Y:S02]  /*20e60*/  IMAD.MOV.U32 R13, RZ, RZ, R27 ;  /* 0x000000ffff0d7224 */ /* 0x000fe400078e001b */
[----:B------:R-:W-:-:S07]  /*20e70*/  IMAD.MOV.U32 R26, RZ, RZ, R14 ;  /* 0x000000ffff1a7224 */ /* 0x000fce00078e000e */
[----:B------:R-:W-:Y:S05]  /*20e80*/  WARPSYNC.COLLECTIVE R15, `(.L_x_5517) ;  /* 0x000000000f087348 */ /* 0x000fea0003c00000 */
[----:B------:R0:W1:Y:S02]  /*20e90*/  SHFL.IDX P6, R14, R13, R12, R11 ;  /* 0x0000000c0d0e7389 */ /* 0x00006400000c000b */
[----:B01----:R-:W-:Y:S01]  /*20ea0*/  ENDCOLLECTIVE ;  /* 0x000000000000791b */ /* 0x003fe20003800000 */
.L_x_5517:
[----:B------:R-:W-:Y:S05]  /*20eb0*/  BRA `(.L_x_5518) ;  /* 0xfffffe8000887947 */ /* 0x000fea000383ffff */
.L_x_5288:
[----:B0-----:R0:W1:Y:S02]  /*20ec0*/  SYNCS.PHASECHK.TRANS64.TRYWAIT P1, [R18+URZ+0x38800], R13 ;  /* 0x0388000d120075a7 */ /* 0x001064000802017f */
[----:B-1----:R-:W-:Y:S05]  /*20ed0*/  @!P1 NANOSLEEP.SYNCS 0x989680 ;  /* 0x009896800000995d */ /* 0x002fea0003900000 */
[----:B------:R-:W1:Y:S02]  /*20ee0*/  @!P1 SYNCS.PHASECHK.TRANS64 P1, [R18+URZ+0x38800], R13 ;  /* 0x0388000d120095a7 */ /* 0x000e64000802007f */
[----:B-1----:R-:W-:Y:S05]  /*20ef0*/  @!P1 BRA `(.L_x_5288) ;  /* 0xfffffffc00f09947 */ /* 0x002fea000383ffff */
[----:B------:R-:W-:Y:S05]  /*20f00*/  BRA `(.L_x_5519) ;  /* 0xfffffe8400247947 */ /* 0x000fea000383ffff */
.L_x_5294:
[----:B0-----:R0:W2:Y:S02]  /*20f10*/  SYNCS.PHASECHK.TRANS64.TRYWAIT P1, [R21+URZ+0x38830], R12 ;  /* 0x0388300c150075a7 */ /* 0x0010a4000802017f */
[----:B--2---:R-:W-:Y:S05]  /*20f20*/  @!P1 NANOSLEEP.SYNCS 0x989680 ;  /* 0x009896800000995d */ /* 0x004fea0003900000 */
[----:B------:R-:W2:Y:S02]  /*20f30*/  @!P1 SYNCS.PHASECHK.TRANS64 P1, [R21+URZ+0x38830], R12 ;  /* 0x0388300c150095a7 */ /* 0x000ea4000802007f */
[----:B--2---:R-:W-:Y:S05]  /*20f40*/  @!P1 BRA `(.L_x_5294) ;  /* 0xfffffffc00f09947 */ /* 0x004fea000383ffff */
[----:B------:R-:W-:Y:S05]  /*20f50*/  BRA `(.L_x_5293) ;  /* 0xfffffe9000ac7947 */ /* 0x000fea000383ffff */
.L_x_5296:
[----:B--2---:R2:W3:Y:S02]  /*20f60*/  SYNCS.PHASECHK.TRANS64.TRYWAIT P1, [R18+URZ+0x38810], R3 ;  /* 0x03881003120075a7 */ /* 0x0044e4000802017f */
[----:B---3--:R-:W-:Y:S05]  /*20f70*/  @!P1 NANOSLEEP.SYNCS 0x989680 ;  /* 0x009896800000995d */ /* 0x008fea0003900000 */
[----:B------:R-:W3:Y:S02]  /*20f80*/  @!P1 SYNCS.PHASECHK.TRANS64 P1, [R18+URZ+0x38810], R3 ;  /* 0x03881003120095a7 */ /* 0x000ee4000802007f */
[----:B---3--:R-:W-:Y:S05]  /*20f90*/  @!P1 BRA `(.L_x_5296) ;  /* 0xfffffffc00f09947 */ /* 0x008fea000383ffff */
[----:B------:R-:W-:Y:S05]  /*20fa0*/  BRA `(.L_x_5520) ;  /* 0xfffffe94005c7947 */ /* 0x000fea000383ffff */
.L_x_5300:
[----:B----4-:R4:W0:Y:S02]  /*20fb0*/  SYNCS.PHASECHK.TRANS64.TRYWAIT P1, [R21+URZ+0x38850], R12 ;  /* 0x0388500c150075a7 */ /* 0x010824000802017f */
[----:B0-----:R-:W-:Y:S05]  /*20fc0*/  @!P1 NANOSLEEP.SYNCS 0x989680 ;  /* 0x009896800000995d */ /* 0x001fea0003900000 */
[----:B------:R-:W0:Y:S02]  /*20fd0*/  @!P1 SYNCS.PHASECHK.TRANS64 P1, [R21+URZ+0x38850], R12 ;  /* 0x0388500c150095a7 */ /* 0x000e24000802007f */
[----:B0-----:R-:W-:Y:S05]  /*20fe0*/  @!P1 BRA `(.L_x_5300) ;  /* 0xfffffffc00f09947 */ /* 0x001fea000383ffff */
[----:B------:R-:W-:Y:S05]  /*20ff0*/  BRA `(.L_x_5299) ;  /* 0xfffffe9400787947 */ /* 0x000fea000383ffff */
.L_x_5309:
[----:B-1----:R1:W2:Y:S02]  /*21000*/  SYNCS.PHASECHK.TRANS64.TRYWAIT P1, [R196+URZ+0x38830], R20 ;  /* 0x03883014c40075a7 */ /* 0x0022a4000802017f */
[----:B--2---:R-:W-:Y:S05]  /*21010*/  @!P1 NANOSLEEP.SYNCS 0x989680 ;  /* 0x009896800000995d */ /* 0x004fea0003900000 */
[----:B------:R-:W2:Y:S02]  /*21020*/  @!P1 SYNCS.PHASECHK.TRANS64 P1, [R196+URZ+0x38830], R20 ;  /* 0x03883014c40095a7 */ /* 0x000ea4000802007f */
[----:B--2---:R-:W-:Y:S05]  /*21030*/  @!P1 BRA `(.L_x_5309) ;  /* 0xfffffffc00f09947 */ /* 0x004fea000383ffff */
[----:B------:R-:W-:Y:S05]  /*21040*/  BRA `(.L_x_5308) ;  /* 0xfffffec000c87947 */ /* 0x000fea000383ffff */
.L_x_5314:
[----:B---3--:R3:W4:Y:S02]  /*21050*/  SYNCS.PHASECHK.TRANS64.TRYWAIT P1, [R196+URZ+0x38850], R20 ;  /* 0x03885014c40075a7 */ /* 0x008724000802017f */
[----:B----4-:R-:W-:Y:S05]  /*21060*/  @!P1 NANOSLEEP.SYNCS 0x989680 ;  /* 0x009896800000995d */ /* 0x010fea0003900000 */
[----:B------:R-:W4:Y:S02]  /*21070*/  @!P1 SYNCS.PHASECHK.TRANS64 P1, [R196+URZ+0x38850], R20 ;  /* 0x03885014c40095a7 */ /* 0x000f24000802007f */
[----:B----4-:R-:W-:Y:S05]  /*21080*/  @!P1 BRA `(.L_x_5314) ;  /* 0xfffffffc00f09947 */ /* 0x010fea000383ffff */
[----:B------:R-:W-:Y:S05]  /*21090*/  BRA `(.L_x_5313) ;  /* 0xfffffec400647947 */ /* 0x000fea000383ffff */
.L_x_5324:
[----:B-1----:R1:W2:Y:S02]  /*210a0*/  SYNCS.PHASECHK.TRANS64.TRYWAIT P1, [R196+URZ+0x38830], R20 ;  /* 0x03883014c40075a7 */ /* 0x0022a4000802017f */
[----:B--2---:R-:W-:Y:S05]  /*210b0*/  @!P1 NANOSLEEP.SYNCS 0x989680 ;  /* 0x009896800000995d */ /* 0x004fea0003900000 */
[----:B------:R-:W2:Y:S02]  /*210c0*/  @!P1 SYNCS.PHASECHK.TRANS64 P1, [R196+URZ+0x38830], R20 ;  /* 0x03883014c40095a7 */ /* 0x000ea4000802007f */
[----:B--2---:R-:W-:Y:S05]  /*210d0*/  @!P1 BRA `(.L_x_5324) ;  /* 0xfffffffc00f09947 */ /* 0x004fea000383ffff */
[----:B------:R-:W-:Y:S05]  /*210e0*/  BRA `(.L_x_5323) ;  /* 0xfffffef800d47947 */ /* 0x000fea000383ffff */
.L_x_5329:
[----:B---3--:R3:W4:Y:S02]  /*210f0*/  SYNCS.PHASECHK.TRANS64.TRYWAIT P1, [R196+URZ+0x38850], R20 ;  /* 0x03885014c40075a7 */ /* 0x008724000802017f */
[----:B----4-:R-:W-:Y:S05]  /*21100*/  @!P1 NANOSLEEP.SYNCS 0x989680 ;  /* 0x009896800000995d */ /* 0x010fea0003900000 */
[----:B------:R-:W4:Y:S02]  /*21110*/  @!P1 SYNCS.PHASECHK.TRANS64 P1, [R196+URZ+0x38850], R20 ;  /* 0x03885014c40095a7 */ /* 0x000f24000802007f */
[----:B----4-:R-:W-:Y:S05]  /*21120*/  @!P1 BRA `(.L_x_5329) ;  /* 0xfffffffc00f09947 */ /* 0x010fea000383ffff */
[----:B------:R-:W-:Y:S05]  /*21130*/  BRA `(.L_x_5328) ;  /* 0xfffffefc00707947 */ /* 0x000fea000383ffff */
.L_x_5361:
        /* <DEDUP_REMOVED lines=11> */
.L_x_5522:
[----:B------:R-:W-:Y:S05]  /*211f0*/  BSYNC B1 ;  /* 0x0000000000017941 */ /* 0x000fea0003800000 */
.L_x_5521:
[----:B------:R-:W-:Y:S05]  /*21200*/  BRA `(.L_x_5523) ;  /* 0xffffff7c00807947 */ /* 0x000fea000383ffff */
.L_x_5363:
[----:B------:R-:W-:Y:S01]  /*21210*/  BSSY B1, `(.L_x_5524) ;  /* 0x0000006000017945 */ /* 0x000fe20003800000 */
[----:B------:R-:W-:-:S07]  /*21220*/  IMAD.MOV.U32 R15, RZ, RZ, -0x1 ;  /* 0xffffffffff0f7424 */ /* 0x000fce00078e00ff */
[----:B012---:R-:W-:Y:S05]  /*21230*/  WARPSYNC.COLLECTIVE R15, `(.L_x_5525) ;  /* 0x000000000f0c7348 */ /* 0x007fea0003c00000 */
[----:B------:R-:W-:Y:S02]  /*21240*/  ELECT P6, UR62, PT ;  /* 0x00000000003e782f */ /* 0x000fe400038c0000 */
[----:B------:R-:W-:Y:S01]  /*21250*/  MOV R14, UR62 ;  /* 0x0000003e000e7c02 */ /* 0x000fe20008000f00 */
[----:B012---:R-:W-:Y:S10]  /*21260*/  ENDCOLLECTIVE ;  /* 0x000000000000791b */ /* 0x007ff40003800000 */
.L_x_5525:
[----:B------:R-:W-:Y:S05]  /*21270*/  BSYNC B1 ;  /* 0x0000000000017941 */ /* 0x000fea0003800000 */
.L_x_5524:
[----:B------:R-:W-:Y:S05]  /*21280*/  BRA `(.L_x_5362) ;  /* 0xffffff7c00787947 */ /* 0x000fea000383ffff */
.L_x_5365:
[----:B0-----:R0:W2:Y:S02]  /*21290*/  SYNCS.PHASECHK.TRANS64.TRYWAIT P0, [R23+URZ+0x38820], R3 ;  /* 0x03882003170075a7 */ /* 0x0010a4000800017f */
[----:B--2---:R-:W-:Y:S05]  /*212a0*/  @!P0 NANOSLEEP.SYNCS 0x989680 ;  /* 0x009896800000895d */ /* 0x004fea0003900000 */
[----:B------:R-:W2:Y:S02]  /*212b0*/  @!P0 SYNCS.PHASECHK.TRANS64 P0, [R23+URZ+0x38820], R3 ;  /* 0x03882003170085a7 */ /* 0x000ea4000800007f */
[----:B--2---:R-:W-:Y:S05]  /*212c0*/  @!P0 BRA `(.L_x_5365) ;  /* 0xfffffffc00f08947 */ /* 0x004fea000383ffff */
[----:B------:R-:W-:Y:S05]  /*212d0*/  BRA `(.L_x_5526) ;  /* 0xffffff7c00887947 */ /* 0x000fea000383ffff */
.L_x_5369:
[----:B0-----:R0:W1:Y:S02]  /*212e0*/  SYNCS.PHASECHK.TRANS64.TRYWAIT P0, [R3+URZ+0x388a0], R8 ;  /* 0x0388a008030075a7 */ /* 0x001064000800017f */
[----:B-1----:R-:W-:Y:S05]  /*212f0*/  @!P0 NANOSLEEP.SYNCS 0x989680 ;  /* 0x009896800000895d */ /* 0x002fea0003900000 */
[----:B------:R-:W1:Y:S02]  /*21300*/  @!P0 SYNCS.PHASECHK.TRANS64 P0, [R3+URZ+0x388a0], R8 ;  /* 0x0388a008030085a7 */ /* 0x000e64000800007f */
[----:B-1----:R-:W-:Y:S05]  /*21310*/  @!P0 BRA `(.L_x_5369) ;  /* 0xfffffffc00f08947 */ /* 0x002fea000383ffff */
[----:B------:R-:W-:Y:S05]  /*21320*/  BRA `(.L_x_5527) ;  /* 0xffffff7c00a07947 */ /* 0x000fea000383ffff */
.L_x_5374:
[----:B-1----:R1:W2:Y:S02]  /*21330*/  SYNCS.PHASECHK.TRANS64.TRYWAIT P0, [R3+URZ+0x388c0], R8 ;  /* 0x0388c008030075a7 */ /* 0x0022a4000800017f */
[----:B--2---:R-:W-:Y:S05]  /*21340*/  @!P0 NANOSLEEP.SYNCS 0x989680 ;  /* 0x009896800000895d */ /* 0x004fea0003900000 */
[----:B------:R-:W2:Y:S02]  /*21350*/  @!P0 SYNCS.PHASECHK.TRANS64 P0, [R3+URZ+0x388c0], R8 ;  /* 0x0388c008030085a7 */ /* 0x000ea4000800007f */
[----:B--2---:R-:W-:Y:S05]  /*21360*/  @!P0 BRA `(.L_x_5374) ;  /* 0xfffffffc00f08947 */ /* 0x004fea000383ffff */
[----:B------:R-:W-:Y:S05]  /*21370*/  BRA `(.L_x_5528) ;  /* 0xffffff80001c7947 */ /* 0x000fea000383ffff */
.L_x_5388:
[----:B0-----:R0:W2:Y:S02]  /*21380*/  SYNCS.PHASECHK.TRANS64.TRYWAIT P1, [R8+URZ+0x388a0], R2 ;  /* 0x0388a002080075a7 */ /* 0x0010a4000802017f */
[----:B--2---:R-:W-:Y:S05]  /*21390*/  @!P1 NANOSLEEP.SYNCS 0x989680 ;  /* 0x009896800000995d */ /* 0x004fea0003900000 */
[----:B------:R-:W2:Y:S02]  /*213a0*/  @!P1 SYNCS.PHASECHK.TRANS64 P1, [R8+URZ+0x388a0], R2 ;  /* 0x0388a002080095a7 */ /* 0x000ea4000802007f */
[----:B--2---:R-:W-:Y:S05]  /*213b0*/  @!P1 BRA `(.L_x_5388) ;  /* 0xfffffffc00f09947 */ /* 0x004fea000383ffff */
[----:B------:R-:W-:Y:S05]  /*213c0*/  BRA `(.L_x_5529) ;  /* 0xffffff8800807947 */ /* 0x000fea000383ffff */
.L_x_5393:
[----:B-1----:R1:W2:Y:S02]  /*213d0*/  SYNCS.PHASECHK.TRANS64.TRYWAIT P1, [R8+URZ+0x388c0], R2 ;  /* 0x0388c002080075a7 */ /* 0x0022a4000802017f */
[----:B--2---:R-:W-:Y:S05]  /*213e0*/  @!P1 NANOSLEEP.SYNCS 0x989680 ;  /* 0x009896800000995d */ /* 0x004fea0003900000 */
[----:B------:R-:W2:Y:S02]  /*213f0*/  @!P1 SYNCS.PHASECHK.TRANS64 P1, [R8+URZ+0x388c0], R2 ;  /* 0x0388c002080095a7 */ /* 0x000ea4000802007f */
[----:B--2---:R-:W-:Y:S05]  /*21400*/  @!P1 BRA `(.L_x_5393) ;  /* 0xfffffffc00f09947 */ /* 0x004fea000383ffff */
[----:B------:R-:W-:Y:S05]  /*21410*/  BRA `(.L_x_5530) ;  /* 0xffffff8800f87947 */ /* 0x000fea000383ffff */
.L_x_5413:
[----:B------:R-:W1:Y:S01]  /*21420*/  S2R R11, SR_TID.X ;  /* 0x00000000000b7919 */ /* 0x000e620000002100 */
[----:B------:R-:W-:Y:S01]  /*21430*/  BSSY B0, `(.L_x_5531) ;  /* 0x000000a000007945 */ /* 0x000fe20003800000 */
[----:B------:R-:W-:Y:S02]  /*21440*/  IMAD.MOV.U32 R12, RZ, RZ, RZ ;  /* 0x000000ffff0c7224 */ /* 0x000fe400078e00ff */
[----:B------:R-:W-:Y:S01]  /*21450*/  IMAD.MOV.U32 R15, RZ, RZ, -0x1 ;  /* 0xffffffffff0f7424 */ /* 0x000fe200078e00ff */
[----:B-1----:R-:W-:-:S04]  /*21460*/  SHF.R.U32.HI R11, RZ, 0x5, R11 ;  /* 0x00000005ff0b7819 */ /* 0x002fc8000001160b */
[----:B------:R-:W-:-:S05]  /*21470*/  LOP3.LUT R11, R11, 0x3, RZ, 0xc0, !PT ;  /* 0x000000030b0b7812 */ /* 0x000fca00078ec0ff */
[----:B------:R-:W-:Y:S01]  /*21480*/  IMAD.MOV.U32 R13, RZ, RZ, R11 ;  /* 0x000000ffff0d7224 */ /* 0x000fe200078e000b */
[----:B------:R-:W-:-:S07]  /*21490*/  MOV R11, 0x1f ;  /* 0x0000001f000b7802 */ /* 0x000fce0000000f00 */
[----:B0-----:R-:W-:Y:S05]  /*214a0*/  WARPSYNC.COLLECTIVE R15, `(.L_x_5532) ;  /* 0x000000000f087348 */ /* 0x001fea0003c00000 */
[----:B------:R1:W2:Y:S02]  /*214b0*/  SHFL.IDX P6, R14, R13, R12, R11 ;  /* 0x0000000c0d0e7389 */ /* 0x0002a400000c000b */
[----:B012---:R-:W-:Y:S01]  /*214c0*/  ENDCOLLECTIVE ;  /* 0x000000000000791b */ /* 0x007fe20003800000 */
.L_x_5532:
[----:B------:R-:W-:Y:S05]  /*214d0*/  BSYNC B0 ;  /* 0x0000000000007941 */ /* 0x000fea0003800000 */
.L_x_5531:
[----:B------:R-:W-:Y:S05]  /*214e0*/  BRA `(.L_x_5533) ;  /* 0xffffffa000047947 */ /* 0x000fea000383ffff */
.L_x_5416:
[----:B0-----:R0:W1:Y:S02]  /*214f0*/  SYNCS.PHASECHK.TRANS64.TRYWAIT P0, [R31+URZ+0x38840], R0 ;  /* 0x038840001f0075a7 */ /* 0x001064000800017f */
[----:B-1----:R-:W-:Y:S05]  /*21500*/  @!P0 NANOSLEEP.SYNCS 0x989680 ;  /* 0x009896800000895d */ /* 0x002fea0003900000 */
[----:B------:R-:W1:Y:S02]  /*21510*/  @!P0 SYNCS.PHASECHK.TRANS64 P0, [R31+URZ+0x38840], R0 ;  /* 0x038840001f0085a7 */ /* 0x000e64000800007f */
[----:B-1----:R-:W-:Y:S05]  /*21520*/  @!P0 BRA `(.L_x_5416) ;  /* 0xfffffffc00f08947 */ /* 0x002fea000383ffff */
[----:B------:R-:W-:Y:S05]  /*21530*/  BRA `(.L_x_5534) ;  /* 0xffffffa000407947 */ /* 0x000fea000383ffff */
.L_x_5417:
        /* <DEDUP_REMOVED lines=8> */
.L_x_5536:
[----:B------:R-:W-:Y:S05]  /*215c0*/  BSYNC B0 ;  /* 0x0000000000007941 */ /* 0x000fea0003800000 */
.L_x_5535:
        /* <DEDUP_REMOVED lines=9> */
.L_x_5537:
[----:B------:R-:W-:Y:S02]  /*21660*/  IMAD.MOV.U32 R13, RZ, RZ, R4 ;  /* 0x000000ffff0d7224 */ /* 0x000fe400078e0004 */
[----:B------:R-:W-:Y:S02]  /*21670*/  IMAD.MOV.U32 R12, RZ, RZ, 0x1 ;  /* 0x00000001ff0c7424 */ /* 0x000fe400078e00ff */
[----:B------:R-:W-:-:S07]  /*21680*/  IMAD.MOV.U32 R3, RZ, RZ, R14 ;  /* 0x000000ffff037224 */ /* 0x000fce00078e000e */
[----:B------:R-:W-:Y:S05]  /*21690*/  WARPSYNC.COLLECTIVE R15, `(.L_x_5538) ;  /* 0x000000000f087348 */ /* 0x000fea0003c00000 */
[----:B------:R0:W1:Y:S02]  /*216a0*/  SHFL.IDX P6, R14, R13, R12, R11 ;  /* 0x0000000c0d0e7389 */ /* 0x00006400000c000b */
[----:B01----:R-:W-:Y:S01]  /*216b0*/  ENDCOLLECTIVE ;  /* 0x000000000000791b */ /* 0x003fe20003800000 */
.L_x_5538:
        /* <DEDUP_REMOVED lines=15> */
.L_x_5539:
[----:B------:R-:W-:Y:S02]  /*217b0*/  @P0 IMAD R6, R5, 0x2, R23 ;  /* 0x0000000205060824 */ /* 0x000fe400078e0217 */
[----:B------:R-:W-:Y:S02]  /*217c0*/  IMAD.MOV.U32 R13, RZ, RZ, R4 ;  /* 0x000000ffff0d7224 */ /* 0x000fe400078e0004 */
[----:B------:R-:W-:Y:S02]  /*217d0*/  IMAD.MOV.U32 R12, RZ, RZ, 0x2 ;  /* 0x00000002ff0c7424 */ /* 0x000fe400078e00ff */
[----:B------:R-:W-:-:S07]  /*217e0*/  IMAD.MOV.U32 R3, RZ, RZ, R14 ;  /* 0x000000ffff037224 */ /* 0x000fce00078e000e */
[----:B------:R-:W-:Y:S05]  /*217f0*/  WARPSYNC.COLLECTIVE R15, `(.L_x_5540) ;  /* 0x000000000f087348 */ /* 0x000fea0003c00000 */
[----:B------:R0:W1:Y:S02]  /*21800*/  SHFL.IDX P6, R14, R13, R12, R11 ;  /* 0x0000000c0d0e7389 */ /* 0x00006400000c000b */
[----:B01----:R-:W-:Y:S01]  /*21810*/  ENDCOLLECTIVE ;  /* 0x000000000000791b */ /* 0x003fe20003800000 */
.L_x_5540:
        /* <DEDUP_REMOVED lines=15> */
.L_x_5541:
[----:B------:R-:W-:Y:S02]  /*21910*/  @P0 IMAD R6, R5, 0x2, R23 ;  /* 0x0000000205060824 */ /* 0x000fe400078e0217 */
[----:B------:R-:W-:Y:S02]  /*21920*/  IMAD.MOV.U32 R13, RZ, RZ, R4 ;  /* 0x000000ffff0d7224 */ /* 0x000fe400078e0004 */
[----:B------:R-:W-:Y:S02]  /*21930*/  IMAD.MOV.U32 R12, RZ, RZ, 0x3 ;  /* 0x00000003ff0c7424 */ /* 0x000fe400078e00ff */
[----:B------:R-:W-:-:S07]  /*21940*/  IMAD.MOV.U32 R3, RZ, RZ, R14 ;  /* 0x000000ffff037224 */ /* 0x000fce00078e000e */
[----:B------:R-:W-:Y:S05]  /*21950*/  WARPSYNC.COLLECTIVE R15, `(.L_x_5542) ;  /* 0x000000000f087348 */ /* 0x000fea0003c00000 */
[----:B------:R0:W1:Y:S02]  /*21960*/  SHFL.IDX P6, R14, R13, R12, R11 ;  /* 0x0000000c0d0e7389 */ /* 0x00006400000c000b */
[----:B01----:R-:W-:Y:S01]  /*21970*/  ENDCOLLECTIVE ;  /* 0x000000000000791b */ /* 0x003fe20003800000 */
.L_x_5542:
        /* <DEDUP_REMOVED lines=10> */
.L_x_5543:
[----:B------:R-:W-:Y:S01]  /*21a20*/  @!PT LDS RZ, [RZ] ;  /* 0x00000000fffff984 */ /* 0x000fe20000000800 */
[----:B------:R-:W-:Y:S01]  /*21a30*/  @!PT LDS RZ, [RZ] ;  /* 0x00000000fffff984 */ /* 0x000fe20000000800 */
[----:B------:R-:W-:Y:S01]  /*21a40*/  @!PT LDS RZ, [RZ] ;  /* 0x00000000fffff984 */ /* 0x000fe20000000800 */
[----:B------:R0:W-:Y:S01]  /*21a50*/  @P0 LDGSTS.E.BYPASS.LTC128B.128 [R6+0x23400], desc[UR40][R2.64], !P2 ;  /* 0x2340000002060fae */ /* 0x0001e2000d101d68 */
[----:B------:R-:W-:Y:S01]  /*21a60*/  IMAD.MOV.U32 R0, RZ, RZ, R14 ;  /* 0x000000ffff007224 */ /* 0x000fe200078e000e */
[----:B------:R-:W-:Y:S06]  /*21a70*/  BRA `(.L_x_5544) ;  /* 0xffffffa000007947 */ /* 0x000fec000383ffff */
.L_x_5422:
        /* <DEDUP_REMOVED lines=9> */
.L_x_5545:
        /* <DEDUP_REMOVED lines=10> */
.L_x_5546:
[----:B------:R-:W-:Y:S02]  /*21bb0*/  IMAD.MOV.U32 R13, RZ, RZ, R3 ;  /* 0x000000ffff0d7224 */ /* 0x000fe400078e0003 */
[----:B------:R-:W-:Y:S02]  /*21bc0*/  IMAD.MOV.U32 R12, RZ, RZ, 0x1 ;  /* 0x00000001ff0c7424 */ /* 0x000fe400078e00ff */
[----:B------:R-:W-:-:S07]  /*21bd0*/  IMAD.MOV.U32 R4, RZ, RZ, R14 ;  /* 0x000000ffff047224 */ /* 0x000fce00078e000e */
[----:B------:R-:W-:Y:S05]  /*21be0*/  WARPSYNC.COLLECTIVE R15, `(.L_x_5547) ;  /* 0x000000000f087348 */ /* 0x000fea0003c00000 */
[----:B------:R0:W1:Y:S02]  /*21bf0*/  SHFL.IDX P6, R14, R13, R12, R11 ;  /* 0x0000000c0d0e7389 */ /* 0x00006400000c000b */
[----:B01----:R-:W-:Y:S01]  /*21c00*/  ENDCOLLECTIVE ;  /* 0x000000000000791b */ /* 0x003fe20003800000 */
.L_x_5547:
        /* <DEDUP_REMOVED lines=12> */
.L_x_5548:
[----:B------:R-:W-:Y:S02]  /*21cd0*/  IMAD.MOV.U32 R13, RZ, RZ, R3 ;  /* 0x000000ffff0d7224 */ /* 0x000fe400078e0003 */
[----:B------:R-:W-:Y:S02]  /*21ce0*/  IMAD.MOV.U32 R12, RZ, RZ, 0x2 ;  /* 0x00000002ff0c7424 */ /* 0x000fe400078e00ff */
[----:B------:R-:W-:-:S07]  /*21cf0*/  IMAD.MOV.U32 R5, RZ, RZ, R14 ;  /* 0x000000ffff057224 */ /* 0x000fce00078e000e */
[----:B------:R-:W-:Y:S05]  /*21d00*/  WARPSYNC.COLLECTIVE R15, `(.L_x_5549) ;  /* 0x000000000f087348 */ /* 0x000fea0003c00000 */
[----:B------:R0:W1:Y:S02]  /*21d10*/  SHFL.IDX P6, R14, R13, R12, R11 ;  /* 0x0000000c0d0e7389 */ /* 0x00006400000c000b */
[----:B01----:R-:W-:Y:S01]  /*21d20*/  ENDCOLLECTIVE ;  /* 0x000000000000791b */ /* 0x003fe20003800000 */
.L_x_5549:
        /* <DEDUP_REMOVED lines=10> */
.L_x_5550:
        /* <DEDUP_REMOVED lines=11> */
.L_x_5551:
        /* <DEDUP_REMOVED lines=10> */
.L_x_5552:
[----:B------:R-:W-:Y:S01]  /*21f20*/  @!PT LDS RZ, [RZ] ;  /* 0x00000000fffff984 */ /* 0x000fe20000000800 */
[----:B------:R-:W-:Y:S01]  /*21f30*/  @!PT LDS RZ, [RZ] ;  /* 0x00000000fffff984 */ /* 0x000fe20000000800 */
[----:B------:R-:W-:Y:S01]  /*21f40*/  @!PT LDS RZ, [RZ] ;  /* 0x00000000fffff984 */ /* 0x000fe20000000800 */
[----:B------:R0:W-:Y:S01]  /*21f50*/  @!P0 LDGSTS.E.BYPASS.LTC128B.128 [R26+0x21400], desc[UR40][R4.64], !P1 ;  /* 0x21400000041a8fae */ /* 0x0001e2000c901d68 */
[----:B------:R-:W-:Y:S01]  /*21f60*/  IMAD.MOV.U32 R0, RZ, RZ, R14 ;  /* 0x000000ffff007224 */ /* 0x000fe200078e000e */
[----:B------:R-:W-:Y:S06]  /*21f70*/  BRA `(.L_x_5553) ;  /* 0xffffffa4001c7947 */ /* 0x000fec000383ffff */
.L_x_5426:
        /* <DEDUP_REMOVED lines=45> */
.L_x_5555:
[----:B------:R-:W-:Y:S05]  /*22250*/  BSYNC B0 ;  /* 0x0000000000007941 */ /* 0x000fea0003800000 */
.L_x_5554:
        /* <DEDUP_REMOVED lines=11> */
.L_x_5556:
        /* <DEDUP_REMOVED lines=8> */
[----:B------:R-:W-:Y:S02]  /*22390*/  LOP3.LUT R22, R22, 0xffdfffff, RZ, 0xc0, !PT ;  /* 0xffdfffff16167812 */ /* 0x000fe400078ec0ff */
[----:B------:R-:W-:Y:S02]  /*223a0*/  MOV R3, R14 ;  /* 0x0000000e00037202 */ /* 0x000fe40000000f00 */
        /* <DEDUP_REMOVED lines=29> */
.L_x_5557:
        /* <DEDUP_REMOVED lines=8> */
.L_x_5558:
        /* <DEDUP_REMOVED lines=33> */
.L_x_5559:
[----:B------:R-:W-:Y:S02]  /*22810*/  IMAD.MOV.U32 R13, RZ, RZ, R5 ;  /* 0x000000ffff0d7224 */ /* 0x000fe400078e0005 */
[----:B------:R-:W-:-:S07]  /*22820*/  IMAD.MOV.U32 R8, RZ, RZ, R14 ;  /* 0x000000ffff087224 */ /* 0x000fce00078e000e */
[----:B------:R-:W-:Y:S05]  /*22830*/  WARPSYNC.COLLECTIVE R15, `(.L_x_5560) ;  /* 0x000000000f087348 */ /* 0x000fea0003c00000 */
[----:B------:R0:W1:Y:S02]  /*22840*/  SHFL.IDX P6, R14, R13, R12, R11 ;  /* 0x0000000c0d0e7389 */ /* 0x00006400000c000b */
[----:B01----:R-:W-:Y:S01]  /*22850*/  ENDCOLLECTIVE ;  /* 0x000000000000791b */ /* 0x003fe20003800000 */
.L_x_5560:
        /* <DEDUP_REMOVED lines=23> */
.L_x_5561:
        /* <DEDUP_REMOVED lines=9> */
.L_x_5562:
[----:B------:R-:W-:Y:S01]  /*22a60*/  IMAD.MOV.U32 R2, RZ, RZ, R14 ;  /* 0x000000ffff027224 */ /* 0x000fe200078e000e */
[----:B------:R-:W-:Y:S06]  /*22a70*/  BRA `(.L_x_5563) ;  /* 0xffffffa800007947 */ /* 0x000fec000383ffff */
.L_x_5431:
[----:B-1----:R1:W2:Y:S02]  /*22a80*/  SYNCS.PHASECHK.TRANS64.TRYWAIT P0, [R23+URZ+0x38820], R0 ;  /* 0x03882000170075a7 */ /* 0x0022a4000800017f */
[----:B--2---:R-:W-:Y:S05]  /*22a90*/  @!P0 NANOSLEEP.SYNCS 0x989680 ;  /* 0x009896800000895d */ /* 0x004fea0003900000 */
[----:B------:R-:W2:Y:S02]  /*22aa0*/  @!P0 SYNCS.PHASECHK.TRANS64 P0, [R23+URZ+0x38820], R0 ;  /* 0x03882000170085a7 */ /* 0x000ea4000800007f */
[----:B--2---:R-:W-:Y:S05]  /*22ab0*/  @!P0 BRA `(.L_x_5431) ;  /* 0xfffffffc00f08947 */ /* 0x004fea000383ffff */
[----:B------:R-:W-:Y:S05]  /*22ac0*/  BRA `(.L_x_5564) ;  /* 0xffffffa800a87947 */ /* 0x000fea000383ffff */
.L_x_5434:
[----:B-1----:R1:W2:Y:S02]  /*22ad0*/  SYNCS.PHASECHK.TRANS64.TRYWAIT P0, [R31+URZ+0x38860], R0 ;  /* 0x038860001f0075a7 */ /* 0x0022a4000800017f */
[----:B--2---:R-:W-:Y:S05]  /*22ae0*/  @!P0 NANOSLEEP.SYNCS 0x989680 ;  /* 0x009896800000895d */ /* 0x004fea0003900000 */
[----:B------:R-:W2:Y:S02]  /*22af0*/  @!P0 SYNCS.PHASECHK.TRANS64 P0, [R31+URZ+0x38860], R0 ;  /* 0x038860001f0085a7 */ /* 0x000ea4000800007f */
[----:B--2---:R-:W-:Y:S05]  /*22b00*/  @!P0 BRA `(.L_x_5434) ;  /* 0xfffffffc00f08947 */ /* 0x004fea000383ffff */
[----:B------:R-:W-:Y:S05]  /*22b10*/  BRA `(.L_x_5565) ;  /* 0xffffffa800b87947 */ /* 0x000fea000383ffff */
.L_x_5435:
        /* <DEDUP_REMOVED lines=8> */
.L_x_5567:
[----:B------:R-:W-:Y:S05]  /*22ba0*/  BSYNC B0 ;  /* 0x0000000000007941 */ /* 0x000fea0003800000 */
.L_x_5566:
        /* <DEDUP_REMOVED lines=15> */
.L_x_5568:
[----:B------:R-:W-:Y:S01]  /*22ca0*/  IMAD.MOV.U32 R13, RZ, RZ, R6 ;  /* 0x000000ffff0d7224 */ /* 0x000fe200078e0006 */
[----:B------:R-:W-:Y:S01]  /*22cb0*/  MOV R12, 0x1 ;  /* 0x00000001000c7802 */ /* 0x000fe20000000f00 */
        /* <DEDUP_REMOVED lines=37> */
.L_x_5569:
[----:B------:R-:W-:Y:S02]  /*22f10*/  IMAD.MOV.U32 R13, RZ, RZ, R5 ;  /* 0x000000ffff0d7224 */ /* 0x000fe400078e0005 */
[----:B------:R-:W-:-:S07]  /*22f20*/  IMAD.MOV.U32 R3, RZ, RZ, R14 ;  /* 0x000000ffff037224 */ /* 0x000fce00078e000e */
[----:B------:R-:W-:Y:S05]  /*22f30*/  WARPSYNC.COLLECTIVE R15, `(.L_x_5570) ;  /* 0x000000000f087348 */ /* 0x000fea0003c00000 */
[----:B------:R0:W1:Y:S02]  /*22f40*/  SHFL.IDX P6, R14, R13, R12, R11 ;  /* 0x0000000c0d0e7389 */ /* 0x00006400000c000b */
[----:B01----:R-:W-:Y:S01]  /*22f50*/  ENDCOLLECTIVE ;  /* 0x000000000000791b */ /* 0x003fe20003800000 */
.L_x_5570:
        /* <DEDUP_REMOVED lines=29> */
.L_x_5571:
[----:B------:R-:W-:Y:S02]  /*23130*/  IMAD.MOV.U32 R13, RZ, RZ, R5 ;  /* 0x000000ffff0d7224 */ /* 0x000fe400078e0005 */
[----:B------:R-:W-:-:S07]  /*23140*/  IMAD.MOV.U32 R7, RZ, RZ, R14 ;  /* 0x000000ffff077224 */ /* 0x000fce00078e000e */
[----:B------:R-:W-:Y:S05]  /*23150*/  WARPSYNC.COLLECTIVE R15, `(.L_x_5572) ;  /* 0x000000000f087348 */ /* 0x000fea0003c00000 */
[----:B------:R0:W1:Y:S02]  /*23160*/  SHFL.IDX P6, R14, R13, R12, R11 ;  /* 0x0000000c0d0e7389 */ /* 0x00006400000c000b */
[----:B01----:R-:W-:Y:S01]  /*23170*/  ENDCOLLECTIVE ;  /* 0x000000000000791b */ /* 0x003fe20003800000 */
.L_x_5572:
        /* <DEDUP_REMOVED lines=29> */
.L_x_5573:
[----:B------:R-:W-:Y:S02]  /*23350*/  IMAD.MOV.U32 R13, RZ, RZ, R5 ;  /* 0x000000ffff0d7224 */ /* 0x000fe400078e0005 */
[----:B------:R-:W-:-:S07]  /*23360*/  IMAD.MOV.U32 R6, RZ, RZ, R14 ;  /* 0x000000ffff067224 */ /* 0x000fce00078e000e */
[----:B------:R-:W-:Y:S05]  /*23370*/  WARPSYNC.COLLECTIVE R15, `(.L_x_5574) ;  /* 0x000000000f087348 */ /* 0x000fea0003c00000 */
[----:B------:R0:W1:Y:S02]  /*23380*/  SHFL.IDX P6, R14, R13, R12, R11 ;  /* 0x0000000c0d0e7389 */ /* 0x00006400000c000b */
[----:B01----:R-:W-:Y:S01]  /*23390*/  ENDCOLLECTIVE ;  /* 0x000000000000791b */ /* 0x003fe20003800000 */
.L_x_5574:
[----:B------:R-:W-:Y:S01]  /*233a0*/  IMAD.MOV.U32 R2, RZ, RZ, R14 ;  /* 0x000000ffff027224 */ /* 0x000fe200078e000e */
[----:B------:R-:W-:Y:S06]  /*233b0*/  BRA `(.L_x_5575) ;  /* 0xffffffa800507947 */ /* 0x000fec000383ffff */
.L_x_5442:
[----:B0-----:R0:W1:Y:S02]  /*233c0*/  SYNCS.PHASECHK.TRANS64.TRYWAIT P0, [R6+URZ+0x38840], R21 ;  /* 0x03884015060075a7 */ /* 0x001064000800017f */
[----:B-1----:R-:W-:Y:S05]  /*233d0*/  @!P0 NANOSLEEP.SYNCS 0x989680 ;  /* 0x009896800000895d */ /* 0x002fea0003900000 */
[----:B------:R-:W1:Y:S02]  /*233e0*/  @!P0 SYNCS.PHASECHK.TRANS64 P0, [R6+URZ+0x38840], R21 ;  /* 0x03884015060085a7 */ /* 0x000e64000800007f */
[----:B-1----:R-:W-:Y:S05]  /*233f0*/  @!P0 BRA `(.L_x_5442) ;  /* 0xfffffffc00f08947 */ /* 0x002fea000383ffff */
[----:B------:R-:W-:Y:S05]  /*23400*/  BRA `(.L_x_5576) ;  /* 0xffffffac00dc7947 */ /* 0x000fea000383ffff */
.L_x_5443:
        /* <DEDUP_REMOVED lines=8> */
.L_x_5578:
[----:B------:R-:W-:Y:S05]  /*23490*/  BSYNC B1 ;  /* 0x0000000000017941 */ /* 0x000fea0003800000 */
.L_x_5577:
        /* <DEDUP_REMOVED lines=9> */
.L_x_5579:
[----:B------:R-:W-:Y:S02]  /*23530*/  IMAD.MOV.U32 R13, RZ, RZ, R27 ;  /* 0x000000ffff0d7224 */ /* 0x000fe400078e001b */
[----:B------:R-:W-:Y:S02]  /*23540*/  IMAD.MOV.U32 R12, RZ, RZ, 0x1 ;  /* 0x00000001ff0c7424 */ /* 0x000fe400078e00ff */
[----:B------:R-:W-:-:S07]  /*23550*/  IMAD.MOV.U32 R2, RZ, RZ, R14 ;  /* 0x000000ffff027224 */ /* 0x000fce00078e000e */
[----:B------:R-:W-:Y:S05]  /*23560*/  WARPSYNC.COLLECTIVE R15, `(.L_x_5580) ;  /* 0x000000000f087348 */ /* 0x000fea0003c00000 */
[----:B------:R0:W1:Y:S02]  /*23570*/  SHFL.IDX P6, R14, R13, R12, R11 ;  /* 0x0000000c0d0e7389 */ /* 0x00006400000c000b */
[----:B01----:R-:W-:Y:S01]  /*23580*/  ENDCOLLECTIVE ;  /* 0x000000000000791b */ /* 0x003fe20003800000 */
.L_x_5580:
        /* <DEDUP_REMOVED lines=11> */
.L_x_5581:
[----:B------:R-:W-:Y:S01]  /*23640*/  IMAD.MOV.U32 R13, RZ, RZ, R27 ;  /* 0x000000ffff0d7224 */ /* 0x000fe200078e001b */
[----:B------:R-:W-:Y:S01]  /*23650*/  MOV R12, 0x2 ;  /* 0x00000002000c7802 */ /* 0x000fe20000000f00 */
[----:B------:R-:W-:-:S07]  /*23660*/  IMAD.MOV.U32 R2, RZ, RZ, R14 ;  /* 0x000000ffff027224 */ /* 0x000fce00078e000e */
[----:B------:R-:W-:Y:S05]  /*23670*/  WARPSYNC.COLLECTIVE R15, `(.L_x_5582) ;  /* 0x000000000f087348 */ /* 0x000fea0003c00000 */
[----:B------:R0:W1:Y:S02]  /*23680*/  SHFL.IDX P6, R14, R13, R12, R11 ;  /* 0x0000000c0d0e7389 */ /* 0x00006400000c000b */
[----:B01----:R-:W-:Y:S01]  /*23690*/  ENDCOLLECTIVE ;  /* 0x000000000000791b */ /* 0x003fe20003800000 */
.L_x_5582:
        /* <DEDUP_REMOVED lines=11> */
.L_x_5583:
[----:B------:R-:W-:Y:S02]  /*23750*/  IMAD.MOV.U32 R13, RZ, RZ, R27 ;  /* 0x000000ffff0d7224 */ /* 0x000fe400078e001b */
[----:B------:R-:W-:Y:S02]  /*23760*/  IMAD.MOV.U32 R12, RZ, RZ, 0x3 ;  /* 0x00000003ff0c7424 */ /* 0x000fe400078e00ff */
[----:B------:R-:W-:-:S07]  /*23770*/  IMAD.MOV.U32 R2, RZ, RZ, R14 ;  /* 0x000000ffff027224 */ /* 0x000fce00078e000e */
[----:B------:R-:W-:Y:S05]  /*23780*/  WARPSYNC.COLLECTIVE R15, `(.L_x_5584) ;  /* 0x000000000f087348 */ /* 0x000fea0003c00000 */
[----:B------:R0:W1:Y:S02]  /*23790*/  SHFL.IDX P6, R14, R13, R12, R11 ;  /* 0x0000000c0d0e7389 */ /* 0x00006400000c000b */
[----:B01----:R-:W-:Y:S01]  /*237a0*/  ENDCOLLECTIVE ;  /* 0x000000000000791b */ /* 0x003fe20003800000 */
.L_x_5584:
        /* <DEDUP_REMOVED lines=11> */
.L_x_5585:
[----:B------:R-:W-:Y:S01]  /*23860*/  IMAD.MOV.U32 R2, RZ, RZ, R14 ;  /* 0x000000ffff027224 */ /* 0x000fe200078e000e */
[----:B------:R-:W-:Y:S06]  /*23870*/  BRA `(.L_x_5586) ;  /* 0xffffffac006c7947 */ /* 0x000fec000383ffff */
.L_x_5448:
[----:B---3--:R3:W4:Y:S02]  /*23880*/  SYNCS.PHASECHK.TRANS64.TRYWAIT P0, [R6+URZ+0x38860], R21 ;  /* 0x03886015060075a7 */ /* 0x008724000800017f */
[----:B----4-:R-:W-:Y:S05]  /*23890*/  @!P0 NANOSLEEP.SYNCS 0x989680 ;  /* 0x009896800000895d */ /* 0x010fea0003900000 */
[----:B------:R-:W4:Y:S02]  /*238a0*/  @!P0 SYNCS.PHASECHK.TRANS64 P0, [R6+URZ+0x38860], R21 ;  /* 0x03886015060085a7 */ /* 0x000f24000800007f */
[----:B----4-:R-:W-:Y:S05]  /*238b0*/  @!P0 BRA `(.L_x_5448) ;  /* 0xfffffffc00f08947 */ /* 0x010fea000383ffff */
[----:B------:R-:W-:Y:S05]  /*238c0*/  BRA `(.L_x_5587) ;  /* 0xffffffac00bc7947 */ /* 0x000fea000383ffff */
.L_x_5449:
        /* <DEDUP_REMOVED lines=8> */
.L_x_5589:
[----:B------:R-:W-:Y:S05]  /*23950*/  BSYNC B1 ;  /* 0x0000000000017941 */ /* 0x000fea0003800000 */
.L_x_5588:
        /* <DEDUP_REMOVED lines=13> */
.L_x_5590:
        /* <DEDUP_REMOVED lines=17> */
.L_x_5591:
        /* <DEDUP_REMOVED lines=16> */
.L_x_5592:
        /* <DEDUP_REMOVED lines=19> */
.L_x_5593:
        /* <DEDUP_REMOVED lines=14> */
.L_x_5594:
        /* <DEDUP_REMOVED lines=16> */
.L_x_5595:
[----:B------:R-:W-:Y:S01]  /*23f50*/  @!PT LDS RZ, [RZ] ;  /* 0x00000000fffff984 */ /* 0x000fe20000000800 */
[----:B------:R-:W-:Y:S01]  /*23f60*/  @!PT LDS RZ, [RZ] ;  /* 0x00000000fffff984 */ /* 0x000fe20000000800 */
[----:B------:R-:W-:Y:S01]  /*23f70*/  @!PT LDS RZ, [RZ] ;  /* 0x00000000fffff984 */ /* 0x000fe20000000800 */
[----:B------:R0:W-:Y:S01]  /*23f80*/  LDGSTS.E.BYPASS.LTC128B.128 [R17+0x7400], desc[UR40][R2.64+0x180], !P3 ;  /* 0x0740018002117fae */ /* 0x0001e2000d901d68 */
[----:B------:R-:W-:-:S03]  /*23f90*/  LOP3.LUT P3, RZ, R22, 0x80000, RZ, 0xc0, !PT ;  /* 0x0008000016ff7812 */ /* 0x000fc6000786c0ff */
        /* <DEDUP_REMOVED lines=9> */
.L_x_5596:
[----:B------:R-:W-:Y:S05]  /*24030*/  BRA `(.L_x_5597) ;  /* 0xffffffac00287947 */ /* 0x000fea000383ffff */
.L_x_5457:
        /* <DEDUP_REMOVED lines=8> */
.L_x_5599:
[----:B------:R-:W-:Y:S05]  /*240c0*/  BSYNC B0 ;  /* 0x0000000000007941 */ /* 0x000fea0003800000 */
.L_x_5598:
        /* <DEDUP_REMOVED lines=9> */
.L_x_5600:
        /* <DEDUP_REMOVED lines=18> */
.L_x_5601:
[----:B------:R-:W-:Y:S01]  /*24280*/  IMAD.MOV.U32 R12, RZ, RZ, 0x2 ;  /* 0x00000002ff0c7424 */ /* 0x000fe200078e00ff */
[----:B------:R-:W-:-:S05]  /*24290*/  SEL R5, R14, RZ, P1 ;  /* 0x000000ff0e057207 */ /* 0x000fca0000800000 */
[----:B------:R-:W-:-:S04]  /*242a0*/  IMAD.IADD R4, R2, 0x1, R5 ;  /* 0x0000000102047824 */ /* 0x000fc800078e0205 */
[----:B------:R-:W-:-:S07]  /*242b0*/  IMAD.MOV.U32 R13, RZ, RZ, R4 ;  /* 0x000000ffff0d7224 */ /* 0x000fce00078e0004 */
[----:B------:R-:W-:Y:S05]  /*242c0*/  WARPSYNC.COLLECTIVE R15, `(.L_x_5602) ;  /* 0x000000000f087348 */ /* 0x000fea0003c00000 */
[----:B------:R0:W1:Y:S02]  /*242d0*/  SHFL.UP P6, R14, R13, R12, R11 ;  /* 0x0400000c0d0e7389 */ /* 0x00006400000c000b */
[----:B01----:R-:W-:Y:S01]  /*242e0*/  ENDCOLLECTIVE ;  /* 0x000000000000791b */ /* 0x003fe20003800000 */
.L_x_5602:
[----:B------:R-:W-:Y:S01]  /*242f0*/  IMAD.MOV.U32 R12, RZ, RZ, 0x4 ;  /* 0x00000004ff0c7424 */ /* 0x000fe200078e00ff */
[----:B------:R-:W-:-:S05]  /*24300*/  SEL R5, R14, RZ, P2 ;  /* 0x000000ff0e057207 */ /* 0x000fca0001000000 */
[----:B------:R-:W-:-:S04]  /*24310*/  IMAD.IADD R5, R4, 0x1, R5 ;  /* 0x0000000104057824 */ /* 0x000fc800078e0205 */
[----:B------:R-:W-:-:S07]  /*24320*/  IMAD.MOV.U32 R13, RZ, RZ, R5 ;  /* 0x000000ffff0d7224 */ /* 0x000fce00078e0005 */
[----:B------:R-:W-:Y:S05]  /*24330*/  WARPSYNC.COLLECTIVE R15, `(.L_x_5603) ;  /* 0x000000000f087348 */ /* 0x000fea0003c00000 */
[----:B------:R0:W1:Y:S02]  /*24340*/  SHFL.UP P6, R14, R13, R12, R11 ;  /* 0x0400000c0d0e7389 */ /* 0x00006400000c000b */
[----:B01----:R-:W-:Y:S01]  /*24350*/  ENDCOLLECTIVE ;  /* 0x000000000000791b */ /* 0x003fe20003800000 */
.L_x_5603:
[----:B------:R-:W-:Y:S01]  /*24360*/  IMAD.MOV.U32 R12, RZ, RZ, 0x8 ;  /* 0x00000008ff0c7424 */ /* 0x000fe200078e00ff */
[----:B------:R-:W-:-:S05]  /*24370*/  SEL R6, R14, RZ, P3 ;  /* 0x000000ff0e067207 */ /* 0x000fca0001800000 */
[----:B------:R-:W-:-:S04]  /*24380*/  IMAD.IADD R6, R5, 0x1, R6 ;  /* 0x0000000105067824 */ /* 0x000fc800078e0206 */
[----:B------:R-:W-:-:S07]  /*24390*/  IMAD.MOV.U32 R13, RZ, RZ, R6 ;  /* 0x000000ffff0d7224 */ /* 0x000fce00078e0006 */
[----:B------:R-:W-:Y:S05]  /*243a0*/  WARPSYNC.COLLECTIVE R15, `(.L_x_5604) ;  /* 0x000000000f087348 */ /* 0x000fea0003c00000 */
[----:B------:R0:W1:Y:S02]  /*243b0*/  SHFL.UP P6, R14, R13, R12, R11 ;  /* 0x0400000c0d0e7389 */ /* 0x00006400000c000b */
[----:B01----:R-:W-:Y:S01]  /*243c0*/  ENDCOLLECTIVE ;  /* 0x000000000000791b */ /* 0x003fe20003800000 */
.L_x_5604:
[----:B------:R-:W-:Y:S01]  /*243d0*/  IMAD.MOV.U32 R12, RZ, RZ, 0x10 ;  /* 0x00000010ff0c7424 */ /* 0x000fe200078e00ff */
[----:B------:R-:W-:-:S05]  /*243e0*/  SEL R3, R14, RZ, P4 ;  /* 0x000000ff0e037207 */ /* 0x000fca0002000000 */
[----:B------:R-:W-:-:S04]  /*243f0*/  IMAD.IADD R4, R6, 0x1, R3 ;  /* 0x0000000106047824 */ /* 0x000fc800078e0203 */
[----:B------:R-:W-:-:S07]  /*24400*/  IMAD.MOV.U32 R13, RZ, RZ, R4 ;  /* 0x000000ffff0d7224 */ /* 0x000fce00078e0004 */
[----:B------:R-:W-:Y:S05]  /*24410*/  WARPSYNC.COLLECTIVE R15, `(.L_x_5605) ;  /* 0x000000000f087348 */ /* 0x000fea0003c00000 */
[----:B------:R0:W1:Y:S02]  /*24420*/  SHFL.UP P6, R14, R13, R12, R11 ;  /* 0x0400000c0d0e7389 */ /* 0x00006400000c000b */
[----:B01----:R-:W-:Y:S01]  /*24430*/  ENDCOLLECTIVE ;  /* 0x000000000000791b */ /* 0x003fe20003800000 */
.L_x_5605:
        /* <DEDUP_REMOVED lines=8> */
.L_x_5606:
[----:B------:R-:W-:Y:S05]  /*244c0*/  BRA `(.L_x_5607) ;  /* 0xffffffac00bc7947 */ /* 0x000fea000383ffff */
.L_x_5462:
[----:B------:R-:W-:Y:S01]  /*244d0*/  BSSY B0, `(.L_x_5608) ;  /* 0x0000008000007945 */ /* 0x000fe20003800000 */
[----:B-----5:R-:W-:Y:S01]  /*244e0*/  IMAD.MOV.U32 R13, RZ, RZ, R2 ;  /* 0x000000ffff0d7224 */ /* 0x020fe200078e0002 */
[----:B------:R-:W-:Y:S01]  /*244f0*/  MOV R15, 0xffffffff ;  /* 0xffffffff000f7802 */ /* 0x000fe20000000f00 */
[----:B------:R-:W-:Y:S02]  /*24500*/  IMAD.MOV.U32 R12, RZ, RZ, 0x1 ;  /* 0x00000001ff0c7424 */ /* 0x000fe400078e00ff */
[----:B------:R-:W-:-:S07]  /*24510*/  IMAD.MOV.U32 R11, RZ, RZ, RZ ;  /* 0x000000ffff0b7224 */ /* 0x000fce00078e00ff */
[----:B01----:R-:W-:Y:S05]  /*24520*/  WARPSYNC.COLLECTIVE R15, `(.L_x_5609) ;  /* 0x000000000f087348 */ /* 0x003fea0003c00000 */
[----:B------:R2:W3:Y:S02]  /*24530*/  SHFL.UP P6, R14, R13, R12, R11 ;  /* 0x0400000c0d0e7389 */ /* 0x0004e400000c000b */
[----:B0123--:R-:W-:Y:S01]  /*24540*/  ENDCOLLECTIVE ;  /* 0x000000000000791b */ /* 0x00ffe20003800000 */
.L_x_5609:
[----:B------:R-:W-:Y:S05]  /*24550*/  BSYNC B0 ;  /* 0x0000000000007941 */ /* 0x000fea0003800000 */
.L_x_5608:
        /* <DEDUP_REMOVED lines=8> */
.L_x_5610:
[----:B------:R-:W-:Y:S01]  /*245e0*/  IMAD.MOV.U32 R12, RZ, RZ, 0x4 ;  /* 0x00000004ff0c7424 */ /* 0x000fe200078e00ff */
[----:B------:R-:W-:-:S05]  /*245f0*/  SEL R14, R14, RZ, P2 ;  /* 0x000000ff0e0e7207 */ /* 0x000fca0001000000 */
[----:B------:R-:W-:-:S04]  /*24600*/  IMAD.IADD R3, R13, 0x1, R14 ;  /* 0x000000010d037824 */ /* 0x000fc800078e020e */
[----:B------:R-:W-:-:S07]  /*24610*/  IMAD.MOV.U32 R13, RZ, RZ, R3 ;  /* 0x000000ffff0d7224 */ /* 0x000fce00078e0003 */
[----:B------:R-:W-:Y:S05]  /*24620*/  WARPSYNC.COLLECTIVE R15, `(.L_x_5611) ;  /* 0x000000000f087348 */ /* 0x000fea0003c00000 */
[----:B------:R0:W1:Y:S02]  /*24630*/  SHFL.UP P6, R14, R13, R12, R11 ;  /* 0x0400000c0d0e7389 */ /* 0x00006400000c000b */
[----:B01----:R-:W-:Y:S01]  /*24640*/  ENDCOLLECTIVE ;  /* 0x000000000000791b */ /* 0x003fe20003800000 */
.L_x_5611:
[----:B------:R-:W-:Y:S01]  /*24650*/  IMAD.MOV.U32 R12, RZ, RZ, 0x8 ;  /* 0x00000008ff0c7424 */ /* 0x000fe200078e00ff */
[----:B------:R-:W-:-:S05]  /*24660*/  SEL R4, R14, RZ, P3 ;  /* 0x000000ff0e047207 */ /* 0x000fca0001800000 */
[----:B------:R-:W-:-:S04]  /*24670*/  IMAD.IADD R4, R3, 0x1, R4 ;  /* 0x0000000103047824 */ /* 0x000fc800078e0204 */
[----:B------:R-:W-:-:S07]  /*24680*/  IMAD.MOV.U32 R13, RZ, RZ, R4 ;  /* 0x000000ffff0d7224 */ /* 0x000fce00078e0004 */
[----:B------:R-:W-:Y:S05]  /*24690*/  WARPSYNC.COLLECTIVE R15, `(.L_x_5612) ;  /* 0x000000000f087348 */ /* 0x000fea0003c00000 */
[----:B------:R0:W1:Y:S02]  /*246a0*/  SHFL.UP P6, R14, R13, R12, R11 ;  /* 0x0400000c0d0e7389 */ /* 0x00006400000c000b */
[----:B01----:R-:W-:Y:S01]  /*246b0*/  ENDCOLLECTIVE ;  /* 0x000000000000791b */ /* 0x003fe20003800000 */
.L_x_5612:
[----:B------:R-:W-:Y:S01]  /*246c0*/  IMAD.MOV.U32 R12, RZ, RZ, 0x10 ;  /* 0x00000010ff0c7424 */ /* 0x000fe200078e00ff */
[----:B------:R-:W-:-:S05]  /*246d0*/  SEL R5, R14, RZ, P4 ;  /* 0x000000ff0e057207 */ /* 0x000fca0002000000 */
[----:B------:R-:W-:-:S04]  /*246e0*/  IMAD.IADD R5, R4, 0x1, R5 ;  /* 0x0000000104057824 */ /* 0x000fc800078e0205 */
[----:B------:R-:W-:-:S07]  /*246f0*/  IMAD.MOV.U32 R13, RZ, RZ, R5 ;  /* 0x000000ffff0d7224 */ /* 0x000fce00078e0005 */
[----:B------:R-:W-:Y:S05]  /*24700*/  WARPSYNC.COLLECTIVE R15, `(.L_x_5613) ;  /* 0x000000000f087348 */ /* 0x000fea0003c00000 */
[----:B------:R0:W1:Y:S02]  /*24710*/  SHFL.UP P6, R14, R13, R12, R11 ;  /* 0x0400000c0d0e7389 */ /* 0x00006400000c000b */
[----:B01----:R-:W-:Y:S01]  /*24720*/  ENDCOLLECTIVE ;  /* 0x000000000000791b */ /* 0x003fe20003800000 */
.L_x_5613:
        /* <DEDUP_REMOVED lines=8> */
.L_x_5614:
[----:B------:R-:W-:Y:S05]  /*247b0*/  BRA `(.L_x_5615) ;  /* 0xffffffac009c7947 */ /* 0x000fea000383ffff */
.L_x_5464:
[----:B------:R-:W-:Y:S01]  /*247c0*/  BSSY B0, `(.L_x_5616) ;  /* 0x0000006000007945 */ /* 0x000fe20003800000 */
[----:B------:R-:W-:Y:S01]  /*247d0*/  PLOP3.LUT P6, PT, P6, PT, PT, 0x8, 0x0 ;  /* 0x000000000000781c */ /* 0x000fe200037ce170 */
[----:B------:R-:W-:-:S12]  /*247e0*/  IMAD.MOV.U32 R15, RZ, RZ, -0x1 ;  /* 0xffffffffff0f7424 */ /* 0x000fd800078e00ff */
[----:B0-----:R-:W-:Y:S05]  /*247f0*/  WARPSYNC.COLLECTIVE R15, `(.L_x_5617) ;  /* 0x000000000f087348 */ /* 0x001fea0003c00000 */
[----:B------:R-:W-:Y:S01]  /*24800*/  VOTE.ANY R14, PT, P6 ;  /* 0x00000000000e7806 */ /* 0x000fe200030e0100 */
[----:B0-----:R-:W-:Y:S06]  /*24810*/  ENDCOLLECTIVE ;  /* 0x000000000000791b */ /* 0x001fec0003800000 */
.L_x_5617:
[----:B------:R-:W-:Y:S05]  /*24820*/  BSYNC B0 ;  /* 0x0000000000007941 */ /* 0x000fea0003800000 */
.L_x_5616:
        /* <DEDUP_REMOVED lines=9> */
.L_x_5618:
[----:B------:R-:W-:Y:S01]  /*248c0*/  IMAD.MOV.U32 R17, RZ, RZ, R14 ;  /* 0x000000ffff117224 */ /* 0x000fe200078e000e */
[----:B------:R-:W-:Y:S06]  /*248d0*/  BRA `(.L_x_5619) ;  /* 0xffffffac008c7947 */ /* 0x000fec000383ffff */
.L_x_5466:
[----:B------:R-:W-:Y:S01]  /*248e0*/  BSSY B0, `(.L_x_5620) ;  /* 0x0000007000007945 */ /* 0x000fe20003800000 */
[----:B------:R-:W-:Y:S02]  /*248f0*/  IMAD.MOV.U32 R13, RZ, RZ, R3 ;  /* 0x000000ffff0d7224 */ /* 0x000fe400078e0003 */
[----:B------:R-:W-:Y:S02]  /*24900*/  IMAD.MOV.U32 R11, RZ, RZ, 0x1f ;  /* 0x0000001fff0b7424 */ /* 0x000fe400078e00ff */
[----:B------:R-:W-:-:S07]  /*24910*/  IMAD.MOV.U32 R15, RZ, RZ, -0x1 ;  /* 0xffffffffff0f7424 */ /* 0x000fce00078e00ff */
[----:B012---:R-:W-:Y:S05]  /*24920*/  WARPSYNC.COLLECTIVE R15, `(.L_x_5621) ;  /* 0x000000000f087348 */ /* 0x007fea0003c00000 */
[----:B------:R3:W4:Y:S02]  /*24930*/  SHFL.IDX P6, R14, R13, R12, R11 ;  /* 0x0000000c0d0e7389 */ /* 0x00072400000c000b */
[----:B01234-:R-:W-:Y:S01]  /*24940*/  ENDCOLLECTIVE ;  /* 0x000000000000791b */ /* 0x01ffe20003800000 */
.L_x_5621:
[----:B------:R-:W-:Y:S05]  /*24950*/  BSYNC B0 ;  /* 0x0000000000007941 */ /* 0x000fea0003800000 */
.L_x_5620:
[----:B------:R-:W-:Y:S01]  /*24960*/  IMAD.MOV.U32 R6, RZ, RZ, R14 ;  /* 0x000000ffff067224 */ /* 0x000fe200078e000e */
[----:B------:R-:W-:Y:S06]  /*24970*/  BRA `(.L_x_5465) ;  /* 0xffffffac00807947 */ /* 0x000fec000383ffff */
.L_x_5470:
[----:B0-----:R0:W1:Y:S02]  /*24980*/  SYNCS.PHASECHK.TRANS64.TRYWAIT P0, [R4+URZ+0x38820], R0 ;  /* 0x03882000040075a7 */ /* 0x001064000800017f */
[----:B-1----:R-:W-:Y:S05]  /*24990*/  @!P0 NANOSLEEP.SYNCS 0x989680 ;  /* 0x009896800000895d */ /* 0x002fea0003900000 */
[----:B------:R-:W1:Y:S02]  /*249a0*/  @!P0 SYNCS.PHASECHK.TRANS64 P0, [R4+URZ+0x38820], R0 ;  /* 0x03882000040085a7 */ /* 0x000e64000800007f */
[----:B-1----:R-:W-:Y:S05]  /*249b0*/  @!P0 BRA `(.L_x_5470) ;  /* 0xfffffffc00f08947 */ /* 0x002fea000383ffff */
[----:B------:R-:W-:Y:S05]  /*249c0*/  BRA `(.L_x_5622) ;  /* 0xffffffb000f87947 */ /* 0x000fea000383ffff */
.L_x_5471:
        /* <DEDUP_REMOVED lines=11> */
.L_x_5624:
[----:B------:R-:W-:Y:S05]  /*24a80*/  BSYNC B0 ;  /* 0x0000000000007941 */ /* 0x000fea0003800000 */
.L_x_5623:
[----:B------:R-:W-:Y:S05]  /*24a90*/  BRA `(.L_x_5625) ;  /* 0xffffffb000e07947 */ /* 0x000fea000383ffff */
.L_x_5472:
[----:B------:R-:W-:Y:S01]  /*24aa0*/  BSSY B0, `(.L_x_5626) ;  /* 0x0000006000007945 */ /* 0x000fe20003800000 */
[----:B------:R-:W-:-:S07]  /*24ab0*/  IMAD.MOV.U32 R15, RZ, RZ, -0x1 ;  /* 0xffffffffff0f7424 */ /* 0x000fce00078e00ff */
[----:B0-234-:R-:W-:Y:S05]  /*24ac0*/  WARPSYNC.COLLECTIVE R15, `(.L_x_5627) ;  /* 0x000000000f0c7348 */ /* 0x01dfea0003c00000 */
[----:B------:R-:W-:Y:S02]  /*24ad0*/  ELECT P6, UR62, PT ;  /* 0x00000000003e782f */ /* 0x000fe400038c0000 */
[----:B------:R-:W-:Y:S01]  /*24ae0*/  MOV R14, UR62 ;  /* 0x0000003e000e7c02 */ /* 0x000fe20008000f00 */
[----:B0-234-:R-:W-:Y:S10]  /*24af0*/  ENDCOLLECTIVE ;  /* 0x000000000000791b */ /* 0x01dff40003800000 */
.L_x_5627:
[----:B------:R-:W-:Y:S05]  /*24b00*/  BSYNC B0 ;  /* 0x0000000000007941 */ /* 0x000fea0003800000 */
.L_x_5626:
[----:B------:R-:W-:Y:S05]  /*24b10*/  BRA `(.L_x_5628) ;  /* 0xffffffb000d47947 */ /* 0x000fea000383ffff */
.L_x_5474:
[----:B0-----:R0:W1:Y:S02]  /*24b20*/  SYNCS.PHASECHK.TRANS64.TRYWAIT P1, [R5+URZ+0x38840], R0 ;  /* 0x03884000050075a7 */ /* 0x001064000802017f */
[----:B-1----:R-:W-:Y:S05]  /*24b30*/  @!P1 NANOSLEEP.SYNCS 0x989680 ;  /* 0x009896800000995d */ /* 0x002fea0003900000 */
[----:B------:R-:W1:Y:S02]  /*24b40*/  @!P1 SYNCS.PHASECHK.TRANS64 P1, [R5+URZ+0x38840], R0 ;  /* 0x03884000050095a7 */ /* 0x000e64000802007f */
[----:B-1----:R-:W-:Y:S05]  /*24b50*/  @!P1 BRA `(.L_x_5474) ;  /* 0xfffffffc00f09947 */ /* 0x002fea000383ffff */
[----:B------:R-:W-:Y:S05]  /*24b60*/  BRA `(.L_x_5629) ;  /* 0xffffffb000f47947 */ /* 0x000fea000383ffff */
.L_x_5476:
[----:B-1----:R1:W0:Y:S02]  /*24b70*/  SYNCS.PHASECHK.TRANS64.TRYWAIT P1, [R25+URZ+0x38840], R2 ;  /* 0x03884002190075a7 */ /* 0x002224000802017f */
[----:B0-----:R-:W-:Y:S05]  /*24b80*/  @!P1 NANOSLEEP.SYNCS 0x989680 ;  /* 0x009896800000995d */ /* 0x001fea0003900000 */
[----:B------:R-:W0:Y:S02]  /*24b90*/  @!P1 SYNCS.PHASECHK.TRANS64 P1, [R25+URZ+0x38840], R2 ;  /* 0x03884002190095a7 */ /* 0x000e24000802007f */
[----:B0-----:R-:W-:Y:S05]  /*24ba0*/  @!P1 BRA `(.L_x_5476) ;  /* 0xfffffffc00f09947 */ /* 0x001fea000383ffff */
[----:B------:R-:W-:Y:S05]  /*24bb0*/  BRA `(.L_x_5630) ;  /* 0xffffffb400007947 */ /* 0x000fea000383ffff */
.L_x_5478:
[----:B------:R0:W0:Y:S02]  /*24bc0*/  SYNCS.PHASECHK.TRANS64.TRYWAIT P1, [R5+URZ+0x38860], R0 ;  /* 0x03886000050075a7 */ /* 0x000024000802017f */
[----:B0-----:R-:W-:Y:S05]  /*24bd0*/  @!P1 NANOSLEEP.SYNCS 0x989680 ;  /* 0x009896800000995d */ /* 0x001fea0003900000 */
[----:B------:R-:W0:Y:S02]  /*24be0*/  @!P1 SYNCS.PHASECHK.TRANS64 P1, [R5+URZ+0x38860], R0 ;  /* 0x03886000050095a7 */ /* 0x000e24000802007f */
[----:B0-----:R-:W-:Y:S05]  /*24bf0*/  @!P1 BRA `(.L_x_5478) ;  /* 0xfffffffc00f09947 */ /* 0x001fea000383ffff */
[----:B------:R-:W-:Y:S05]  /*24c00*/  BRA `(.L_x_5631) ;  /* 0xffffffb000fc7947 */ /* 0x000fea000383ffff */
.L_x_5632:
        /* <DEDUP_REMOVED lines=15> */
.L_x_5650:


//--------------------- .nv.global.init           --------------------------
	.section	.nv.global.init,"aw",@progbits
.nv.global.init:
	.type		$str$23,@object
	.size		$str$23,($str$24 - $str$23)
$str$23:
        /*0000*/ 	.byte	0x28, 0x61, 0x64, 0x64, 0x72, 0x65, 0x73, 0x73, 0x20, 0x26, 0x20, 0x6d, 0x61, 0x73, 0x6b, 0x29
        /*0010*/ 	.byte	0x20, 0x3d, 0x3d, 0x20, 0x30, 0x00
	.type		$str$24,@object
	.size		$str$24,(__unnamed_4 - $str$24)
$str$24:
        /*0016*/ 	.byte	0x2f, 0x74, 0x6d, 0x70, 0x2f, 0x6f, 0x73, 0x73, 0x5f, 0x6b, 0x65, 0x72, 0x6e, 0x65, 0x6c, 0x73
        /*0026*/ 	.byte	0x5f, 0x73, 0x72, 0x63, 0x2f, 0x66, 0x6c, 0x61, 0x73, 0x68, 0x5f, 0x61, 0x74, 0x74, 0x65, 0x6e
        /*0036*/ 	.byte	0x74, 0x69, 0x6f, 0x6e, 0x2f, 0x63, 0x73, 0x72, 0x63, 0x2f, 0x63, 0x75, 0x74, 0x6c, 0x61, 0x73
        /*0046*/ 	.byte	0x73, 0x2f, 0x69, 0x6e, 0x63, 0x6c, 0x75, 0x64, 0x65, 0x2f, 0x63, 0x75, 0x74, 0x65, 0x2f, 0x70
        /*0056*/ 	.byte	0x6f, 0x69, 0x6e, 0x74, 0x65, 0x72, 0x5f, 0x66, 0x6c, 0x61, 0x67, 0x67, 0x65, 0x64, 0x2e, 0x68
        /*0066*/ 	.byte	0x70, 0x70, 0x00
	.type		__unnamed_4,@object
	.size		__unnamed_4,(__unnamed_5 - __unnamed_4)
__unnamed_4:
        /* <DEDUP_REMOVED lines=24> */
	.type		__unnamed_5,@object
	.size		__unnamed_5,(__unnamed_6 - __unnamed_5)
__unnamed_5:
        /* <DEDUP_REMOVED lines=23> */
        /*0355*/ 	.byte	0x43, 0x3c, 0x34, 0x30, 0x39, 0x36, 0x3e, 0x3e, 0x3e, 0x3e, 0x3e, 0x20, 0x26, 0x5d, 0x00
	.type		__unnamed_6,@object
	.size		__unnamed_6,(__unnamed_1 - __unnamed_6)
__unnamed_6:
        /* <DEDUP_REMOVED lines=28> */
        /*0524*/ 	.byte	0x3e, 0x3e, 0x3e, 0x3e, 0x3e, 0x5d, 0x00
	.type		__unnamed_1,@object
	.size		__unnamed_1,(__unnamed_3 - __unnamed_1)
__unnamed_1:
        /* <DEDUP_REMOVED lines=28> */
        /*06eb*/ 	.byte	0x3e, 0x3e, 0x3e, 0x3e, 0x3e, 0x20, 0x26, 0x5d, 0x00
	.type		__unnamed_3,@object
	.size		__unnamed_3,(__unnamed_2 - __unnamed_3)
__unnamed_3:
        /* <DEDUP_REMOVED lines=28> */
        /*08b4*/ 	.byte	0x32, 0x37, 0x36, 0x38, 0x3e, 0x3e, 0x3e, 0x3e, 0x3e, 0x5d, 0x00
	.type		__unnamed_2,@object
	.size		__unnamed_2,(.L_1 - __unnamed_2)
__unnamed_2:
        /* <DEDUP_REMOVED lines=29> */
.L_1:


//--------------------- .nv.shared._ZN7cutlass13device_kernelIN5flash11enable_sm90INS1_16FlashAttnFwdSm90INS1_25CollectiveMainloopFwdSm90ILi2EN4cute5tupleIJNS5_1CILi1EEES8_S8_EEENS6_IJNS7_ILi64EEESA_SA_EEELi512ENS_6half_tEfNS_4arch4Sm90ELb0ELb0ELb0ELb0ELb1ELb0ELb0ELb0ELb0ELb1ELb0ELb0EEENS1_21CollectiveEpilogueFwdINS6_IJSA_NS7_ILi512EEESA_EEES9_SC_SE_Li256ELb0ELb1ELb0ELb0EEENS1_29StaticPersistentTileSchedulerILb0EEEEEEEEEvNT_6ParamsE --------------------------
	.section	.nv.shared._ZN7cutlass13device_kernelIN5flash11enable_sm90INS1_16FlashAttnFwdSm90INS1_25CollectiveMainloopFwdSm90ILi2EN4cute5tupleIJNS5_1CILi1EEES8_S8_EEENS6_IJNS7_ILi64EEESA_SA_EEELi512ENS_6half_tEfNS_4arch4Sm90ELb0ELb0ELb0ELb0ELb1ELb0ELb0ELb0ELb0ELb1ELb0ELb0EEENS1_21CollectiveEpilogueFwdINS6_IJSA_NS7_ILi512EEESA_EEES9_SC_SE_Li256ELb0ELb1ELb0ELb0EEENS1_29StaticPersistentTileSchedulerILb0EEEEEEEEEvNT_6ParamsE,"aw",@nobits
	.sectionflags	@""
	.align	16
	.zero		1024


//--------------------- .nv.shared.reserved.0     --------------------------
	.section	.nv.shared.reserved.0,"aw",@nobits
	.weak		__nv_reservedSMEM_offset_0_alias
	.size		__nv_reservedSMEM_offset_0_alias, 0, 0
	.other		__nv_reservedSMEM_offset_0_alias,@"STO_CUDA_RESERVED_SHARED STV_DEFAULT"
__nv_reservedSMEM_offset_0_alias:
	.zero		0


//--------------------- .nv.global                --------------------------
	.section	.nv.global,"aw",@nobits
.nv.global:
	.type		_ZN75_INTERNAL_c007a0d3_39_flash_fwd_hdim64_512_fp16_paged_sm90_cu_61719c98_43604cute1_E,@object
	.size		_ZN75_INTERNAL_c007a0d3_39_flash_fwd_hdim64_512_fp16_paged_sm90_cu_61719c98_43604cute1_E,(_ZN75_INTERNAL_c007a0d3_39_flash_fwd_hdim64_512_fp16_paged_sm90_cu_61719c98_43604cuda3std3__45__cpo6cbeginE - _ZN75_INTERNAL_c007a0d3_39_flash_fwd_hdim64_512_fp16_paged_sm90_cu_61719c98_43604cute1_E)
_ZN75_INTERNAL_c007a0d3_39_flash_fwd_hdim64_512_fp16_paged_sm90_cu_61719c98_43604cute1_E:
	.zero		1
	.type		_ZN75_INTERNAL_c007a0d3_39_flash_fwd_hdim64_512_fp16_paged_sm90_cu_61719c98_43604cuda3std3__45__cpo6cbeginE,@object
	.size		_ZN75_INTERNAL_c007a0d3_39_flash_fwd_hdim64_512_fp16_paged_sm90_cu_61719c98_43604cuda3std3__45__cpo6cbeginE,(_ZN75_INTERNAL_c007a0d3_39_flash_fwd_hdim64_512_fp16_paged_sm90_cu_61719c98_43604cuda3std3__48in_placeE - _ZN75_INTERNAL_c007a0d3_39_flash_fwd_hdim64_512_fp16_paged_sm90_cu_61719c98_43604cuda3std3__45__cpo6cbeginE)
_ZN75_INTERNAL_c007a0d3_39_flash_fwd_hdim64_512_fp16_paged_sm90_cu_61719c98_43604cuda3std3__45__cpo6cbeginE:
	.zero		1
	.type		_ZN75_INTERNAL_c007a0d3_39_flash_fwd_hdim64_512_fp16_paged_sm90_cu_61719c98_43604cuda3std3__48in_placeE,@object
	.size		_ZN75_INTERNAL_c007a0d3_39_flash_fwd_hdim64_512_fp16_paged_sm90_cu_61719c98_43604cuda3std3__48in_placeE,(_ZN75_INTERNAL_c007a0d3_39_flash_fwd_hdim64_512_fp16_paged_sm90_cu_61719c98_43604cuda3std6ranges3__45__cpo9iter_moveE - _ZN75_INTERNAL_c007a0d3_39_flash_fwd_hdim64_512_fp16_paged_sm90_cu_61719c98_43604cuda3std3__48in_placeE)
_ZN75_INTERNAL_c007a0d3_39_flash_fwd_hdim64_512_fp16_paged_sm90_cu_61719c98_43604cuda3std3__48in_placeE:
	.zero		1
	.type		_ZN75_INTERNAL_c007a0d3_39_flash_fwd_hdim64_512_fp16_paged_sm90_cu_61719c98_43604cuda3std6ranges3__45__cpo9iter_moveE,@object
	.size		_ZN75_INTERNAL_c007a0d3_39_flash_fwd_hdim64_512_fp16_paged_sm90_cu_61719c98_43604cuda3std6ranges3__45__cpo9iter_moveE,(_ZN75_INTERNAL_c007a0d3_39_flash_fwd_hdim64_512_fp16_paged_sm90_cu_61719c98_43604cuda3std3__45__cpo5beginE - _ZN75_INTERNAL_c007a0d3_39_flash_fwd_hdim64_512_fp16_paged_sm90_cu_61719c98_43604cuda3std6ranges3__45__cpo9iter_moveE)
_ZN75_INTERNAL_c007a0d3_39_flash_fwd_hdim64_512_fp16_paged_sm90_cu_61719c98_43604cuda3std6ranges3__45__cpo9iter_moveE:
	.zero		1
	.type		_ZN75_INTERNAL_c007a0d3_39_flash_fwd_hdim64_512_fp16_paged_sm90_cu_61719c98_43604cuda3std3__45__cpo5beginE,@object
	.size		_ZN75_INTERNAL_c007a0d3_39_flash_fwd_hdim64_512_fp16_paged_sm90_cu_61719c98_43604cuda3std3__45__cpo5beginE,(_ZN75_INTERNAL_c007a0d3_39_flash_fwd_hdim64_512_fp16_paged_sm90_cu_61719c98_43604cuda3std3__477_GLOBAL__N__c007a0d3_39_flash_fwd_hdim64_512_fp16_paged_sm90_cu_61719c98_43606ignoreE - _ZN75_INTERNAL_c007a0d3_39_flash_fwd_hdim64_512_fp16_paged_sm90_cu_61719c98_43604cuda3std3__45__cpo5beginE)
_ZN75_INTERNAL_c007a0d3_39_flash_fwd_hdim64_512_fp16_paged_sm90_cu_61719c98_43604cuda3std3__45__cpo5beginE:
	.zero		1
	.type		_ZN75_INTERNAL_c007a0d3_39_flash_fwd_hdim64_512_fp16_paged_sm90_cu_61719c98_43604cuda3std3__477_GLOBAL__N__c007a0d3_39_flash_fwd_hdim64_512_fp16_paged_sm90_cu_61719c98_43606ignoreE,@object
	.size		_ZN75_INTERNAL_c007a0d3_39_flash_fwd_hdim64_512_fp16_paged_sm90_cu_61719c98_43604cuda3std3__477_GLOBAL__N__c007a0d3_39_flash_fwd_hdim64_512_fp16_paged_sm90_cu_61719c98_43606ignoreE,(_ZN75_INTERNAL_c007a0d3_39_flash_fwd_hdim64_512_fp16_paged_sm90_cu_61719c98_43604cute7productE - _ZN75_INTERNAL_c007a0d3_39_flash_fwd_hdim64_512_fp16_paged_sm90_cu_61719c98_43604cuda3std3__477_GLOBAL__N__c007a0d3_39_flash_fwd_hdim64_512_fp16_paged_sm90_cu_61719c98_43606ignoreE)
_ZN75_INTERNAL_c007a0d3_39_flash_fwd_hdim64_512_fp16_paged_sm90_cu_61719c98_43604cuda3std3__477_GLOBAL__N__c007a0d3_39_flash_fwd_hdim64_512_fp16_paged_sm90_cu_61719c98_43606ignoreE:
	.zero		1
	.type		_ZN75_INTERNAL_c007a0d3_39_flash_fwd_hdim64_512_fp16_paged_sm90_cu_61719c98_43604cute7productE,@object
	.size		_ZN75_INTERNAL_c007a0d3_39_flash_fwd_hdim64_512_fp16_paged_sm90_cu_61719c98_43604cute7productE,(_ZN75_INTERNAL_c007a0d3_39_flash_fwd_hdim64_512_fp16_paged_sm90_cu_61719c98_43604cuda3std3__45__cpo3endE - _ZN75_INTERNAL_c007a0d3_39_flash_fwd_hdim64_512_fp16_paged_sm90_cu_61719c98_43604cute7productE)
_ZN75_INTERNAL_c007a0d3_39_flash_fwd_hdim64_512_fp16_paged_sm90_cu_61719c98_43604cute7productE:
	.zero		1
	.type		_ZN75_INTERNAL_c007a0d3_39_flash_fwd_hdim64_512_fp16_paged_sm90_cu_61719c98_43604cuda3std3__45__cpo3endE,@object
	.size		_ZN75_INTERNAL_c007a0d3_39_flash_fwd_hdim64_512_fp16_paged_sm90_cu_61719c98_43604cuda3std3__45__cpo3endE,(_ZN75_INTERNAL_c007a0d3_39_flash_fwd_hdim64_512_fp16_paged_sm90_cu_61719c98_43604cuda3std3__419piecewise_constructE - _ZN75_INTERNAL_c007a0d3_39_flash_fwd_hdim64_512_fp16_paged_sm90_cu_61719c98_43604cuda3std3__45__cpo3endE)
_ZN75_INTERNAL_c007a0d3_39_flash_fwd_hdim64_512_fp16_paged_sm90_cu_61719c98_43604cuda3std3__45__cpo3endE:
	.zero		1
	.type		_ZN75_INTERNAL_c007a0d3_39_flash_fwd_hdim64_512_fp16_paged_sm90_cu_61719c98_43604cuda3std3__419piecewise_constructE,@object
	.size		_ZN75_INTERNAL_c007a0d3_39_flash_fwd_hdim64_512_fp16_paged_sm90_cu_61719c98_43604cuda3std3__419piecewise_constructE,(_ZN75_INTERNAL_c007a0d3_39_flash_fwd_hdim64_512_fp16_paged_sm90_cu_61719c98_43604cuda3std3__45__cpo4cendE - _ZN75_INTERNAL_c007a0d3_39_flash_fwd_hdim64_512_fp16_paged_sm90_cu_61719c98_43604cuda3std3__419piecewise_constructE)
_ZN75_INTERNAL_c007a0d3_39_flash_fwd_hdim64_512_fp16_paged_sm90_cu_61719c98_43604cuda3std3__419piecewise_constructE:
	.zero		1
	.type		_ZN75_INTERNAL_c007a0d3_39_flash_fwd_hdim64_512_fp16_paged_sm90_cu_61719c98_43604cuda3std3__45__cpo4cendE,@object
	.size		_ZN75_INTERNAL_c007a0d3_39_flash_fwd_hdim64_512_fp16_paged_sm90_cu_61719c98_43604cuda3std3__45__cpo4cendE,(_ZN75_INTERNAL_c007a0d3_39_flash_fwd_hdim64_512_fp16_paged_sm90_cu_61719c98_43604cuda3std6ranges3__45__cpo4swapE - _ZN75_INTERNAL_c007a0d3_39_flash_fwd_hdim64_512_fp16_paged_sm90_cu_61719c98_43604cuda3std3__45__cpo4cendE)
_ZN75_INTERNAL_c007a0d3_39_flash_fwd_hdim64_512_fp16_paged_sm90_cu_61719c98_43604cuda3std3__45__cpo4cendE:
	.zero		1
	.type		_ZN75_INTERNAL_c007a0d3_39_flash_fwd_hdim64_512_fp16_paged_sm90_cu_61719c98_43604cuda3std6ranges3__45__cpo4swapE,@object
	.size		_ZN75_INTERNAL_c007a0d3_39_flash_fwd_hdim64_512_fp16_paged_sm90_cu_61719c98_43604cuda3std6ranges3__45__cpo4swapE,(.L_13 - _ZN75_INTERNAL_c007a0d3_39_flash_fwd_hdim64_512_fp16_paged_sm90_cu_61719c98_43604cuda3std6ranges3__45__cpo4swapE)
_ZN75_INTERNAL_c007a0d3_39_flash_fwd_hdim64_512_fp16_paged_sm90_cu_61719c98_43604cuda3std6ranges3__45__cpo4swapE:
	.zero		1
.L_13:


//--------------------- .nv.shared._ZN7cutlass13device_kernelIN5flash11enable_sm90INS1_16FlashAttnFwdSm90INS1_25CollectiveMainloopFwdSm90ILi2EN4cute5tupleIJNS5_1CILi1EEES8_S8_EEENS6_IJNS7_ILi64EEESA_SA_EEELi512ENS_6half_tEfNS_4arch4Sm90ELb0ELb0ELb0ELb0ELb1ELb0ELb1ELb0ELb0ELb1ELb0ELb0EEENS1_21CollectiveEpilogueFwdINS6_IJSA_NS7_ILi512EEESA_EEES9_SC_SE_Li256ELb0ELb1ELb0ELb0EEENS1_29StaticPersistentTileSchedulerILb0EEEEEEEEEvNT_6ParamsE --------------------------
	.section	.nv.shared._ZN7cutlass13device_kernelIN5flash11enable_sm90INS1_16FlashAttnFwdSm90INS1_25CollectiveMainloopFwdSm90ILi2EN4cute5tupleIJNS5_1CILi1EEES8_S8_EEENS6_IJNS7_ILi64EEESA_SA_EEELi512ENS_6half_tEfNS_4arch4Sm90ELb0ELb0ELb0ELb0ELb1ELb0ELb1ELb0ELb0ELb1ELb0ELb0EEENS1_21CollectiveEpilogueFwdINS6_IJSA_NS7_ILi512EEESA_EEES9_SC_SE_Li256ELb0ELb1ELb0ELb0EEENS1_29StaticPersistentTileSchedulerILb0EEEEEEEEEvNT_6ParamsE,"aw",@nobits
	.sectionflags	@""
	.align	16
	.zero		1024


//--------------------- .nv.shared._ZN7cutlass13device_kernelIN5flash11enable_sm90INS1_16FlashAttnFwdSm90INS1_25CollectiveMainloopFwdSm90ILi2EN4cute5tupleIJNS5_1CILi1EEES8_S8_EEENS6_IJNS7_ILi64EEESA_SA_EEELi512ENS_6half_tEfNS_4arch4Sm90ELb0ELb0ELb0ELb1ELb1ELb0ELb0ELb0ELb0ELb1ELb0ELb0EEENS1_21CollectiveEpilogueFwdINS6_IJSA_NS7_ILi512EEESA_EEES9_SC_SE_Li256ELb1ELb1ELb0ELb0EEENS1_36VarlenDynamicPersistentTileSchedulerILi64ELi64ELi256ELi128ELb0ELb1ELb1ELb0ELb1ELb1EEEEEEEEEvNT_6ParamsE --------------------------
	.section	.nv.shared._ZN7cutlass13device_kernelIN5flash11enable_sm90INS1_16FlashAttnFwdSm90INS1_25CollectiveMainloopFwdSm90ILi2EN4cute5tupleIJNS5_1CILi1EEES8_S8_EEENS6_IJNS7_ILi64EEESA_SA_EEELi512ENS_6half_tEfNS_4arch4Sm90ELb0ELb0ELb0ELb1ELb1ELb0ELb0ELb0ELb0ELb1ELb0ELb0EEENS1_21CollectiveEpilogueFwdINS6_IJSA_NS7_ILi512EEESA_EEES9_SC_SE_Li256ELb1ELb1ELb0ELb0EEENS1_36VarlenDynamicPersistentTileSchedulerILi64ELi64ELi256ELi128ELb0ELb1ELb1ELb0ELb1ELb1EEEEEEEEEvNT_6ParamsE,"aw",@nobits
	.sectionflags	@""
	.align	16
	.zero		1024


//--------------------- .nv.shared._ZN7cutlass13device_kernelIN5flash11enable_sm90INS1_16FlashAttnFwdSm90INS1_25CollectiveMainloopFwdSm90ILi2EN4cute5tupleIJNS5_1CILi1EEES8_S8_EEENS6_IJNS7_ILi64EEESA_SA_EEELi512ENS_6half_tEfNS_4arch4Sm90ELb0ELb0ELb0ELb1ELb1ELb1ELb0ELb0ELb0ELb1ELb0ELb0EEENS1_21CollectiveEpilogueFwdINS6_IJSA_NS7_ILi512EEESA_EEES9_SC_SE_Li256ELb1ELb1ELb0ELb0EEENS1_36VarlenDynamicPersistentTileSchedulerILi64ELi64ELi256ELi128ELb0ELb1ELb1ELb0ELb1ELb1EEEEEEEEEvNT_6ParamsE --------------------------
	.section	.nv.shared._ZN7cutlass13device_kernelIN5flash11enable_sm90INS1_16FlashAttnFwdSm90INS1_25CollectiveMainloopFwdSm90ILi2EN4cute5tupleIJNS5_1CILi1EEES8_S8_EEENS6_IJNS7_ILi64EEESA_SA_EEELi512ENS_6half_tEfNS_4arch4Sm90ELb0ELb0ELb0ELb1ELb1ELb1ELb0ELb0ELb0ELb1ELb0ELb0EEENS1_21CollectiveEpilogueFwdINS6_IJSA_NS7_ILi512EEESA_EEES9_SC_SE_Li256ELb1ELb1ELb0ELb0EEENS1_36VarlenDynamicPersistentTileSchedulerILi64ELi64ELi256ELi128ELb0ELb1ELb1ELb0ELb1ELb1EEEEEEEEEvNT_6ParamsE,"aw",@nobits
	.sectionflags	@""
	.align	16
	.zero		1024


//--------------------- .nv.shared._ZN7cutlass13device_kernelIN5flash11enable_sm90INS1_16FlashAttnFwdSm90INS1_25CollectiveMainloopFwdSm90ILi2EN4cute5tupleIJNS5_1CILi1EEES8_S8_EEENS6_IJNS7_ILi64EEESA_SA_EEELi512ENS_6half_tEfNS_4arch4Sm90ELb0ELb0ELb0ELb1ELb1ELb0ELb1ELb0ELb0ELb1ELb0ELb0EEENS1_21CollectiveEpilogueFwdINS6_IJSA_NS7_ILi512EEESA_EEES9_SC_SE_Li256ELb1ELb1ELb0ELb0EEENS1_36VarlenDynamicPersistentTileSchedulerILi64ELi64ELi256ELi128ELb0ELb1ELb1ELb0ELb1ELb1EEEEEEEEEvNT_6ParamsE --------------------------
	.section	.nv.shared._ZN7cutlass13device_kernelIN5flash11enable_sm90INS1_16FlashAttnFwdSm90INS1_25CollectiveMainloopFwdSm90ILi2EN4cute5tupleIJNS5_1CILi1EEES8_S8_EEENS6_IJNS7_ILi64EEESA_SA_EEELi512ENS_6half_tEfNS_4arch4Sm90ELb0ELb0ELb0ELb1ELb1ELb0ELb1ELb0ELb0ELb1ELb0ELb0EEENS1_21CollectiveEpilogueFwdINS6_IJSA_NS7_ILi512EEESA_EEES9_SC_SE_Li256ELb1ELb1ELb0ELb0EEENS1_36VarlenDynamicPersistentTileSchedulerILi64ELi64ELi256ELi128ELb0ELb1ELb1ELb0ELb1ELb1EEEEEEEEEvNT_6ParamsE,"aw",@nobits
	.sectionflags	@""
	.align	16
	.zero		1024


//--------------------- .nv.shared._ZN7cutlass13device_kernelIN5flash11enable_sm90INS1_16FlashAttnFwdSm90INS1_25CollectiveMainloopFwdSm90ILi2EN4cute5tupleIJNS5_1CILi1EEES8_S8_EEENS6_IJNS7_ILi64EEESA_SA_EEELi512ENS_6half_tEfNS_4arch4Sm90ELb0ELb0ELb0ELb1ELb1ELb1ELb1ELb0ELb0ELb1ELb0ELb0EEENS1_21CollectiveEpilogueFwdINS6_IJSA_NS7_ILi512EEESA_EEES9_SC_SE_Li256ELb1ELb1ELb0ELb0EEENS1_36VarlenDynamicPersistentTileSchedulerILi64ELi64ELi256ELi128ELb0ELb1ELb1ELb0ELb1ELb1EEEEEEEEEvNT_6ParamsE --------------------------
	.section	.nv.shared._ZN7cutlass13device_kernelIN5flash11enable_sm90INS1_16FlashAttnFwdSm90INS1_25CollectiveMainloopFwdSm90ILi2EN4cute5tupleIJNS5_1CILi1EEES8_S8_EEENS6_IJNS7_ILi64EEESA_SA_EEELi512ENS_6half_tEfNS_4arch4Sm90ELb0ELb0ELb0ELb1ELb1ELb1ELb1ELb0ELb0ELb1ELb0ELb0EEENS1_21CollectiveEpilogueFwdINS6_IJSA_NS7_ILi512EEESA_EEES9_SC_SE_Li256ELb1ELb1ELb0ELb0EEENS1_36VarlenDynamicPersistentTileSchedulerILi64ELi64ELi256ELi128ELb0ELb1ELb1ELb0ELb1ELb1EEEEEEEEEvNT_6ParamsE,"aw",@nobits
	.sectionflags	@""
	.align	16
	.zero		1024


//--------------------- .nv.shared._ZN7cutlass13device_kernelIN5flash11enable_sm90INS1_16FlashAttnFwdSm90INS1_25CollectiveMainloopFwdSm90ILi2EN4cute5tupleIJNS5_1CILi1EEES8_S8_EEENS6_IJNS7_ILi64EEESA_SA_EEELi512ENS_6half_tEfNS_4arch4Sm90ELb0ELb1ELb0ELb0ELb1ELb0ELb0ELb0ELb0ELb1ELb0ELb0EEENS1_21CollectiveEpilogueFwdINS6_IJSA_NS7_ILi512EEESA_EEES9_SC_SE_Li256ELb0ELb1ELb0ELb0EEENS1_30DynamicPersistentTileSchedulerILi256ELi128ELb0ELb1ELb1EEEEEEEEEvNT_6ParamsE --------------------------
	.section	.nv.shared._ZN7cutlass13device_kernelIN5flash11enable_sm90INS1_16FlashAttnFwdSm90INS1_25CollectiveMainloopFwdSm90ILi2EN4cute5tupleIJNS5_1CILi1EEES8_S8_EEENS6_IJNS7_ILi64EEESA_SA_EEELi512ENS_6half_tEfNS_4arch4Sm90ELb0ELb1ELb0ELb0ELb1ELb0ELb0ELb0ELb0ELb1ELb0ELb0EEENS1_21CollectiveEpilogueFwdINS6_IJSA_NS7_ILi512EEESA_EEES9_SC_SE_Li256ELb0ELb1ELb0ELb0EEENS1_30DynamicPersistentTileSchedulerILi256ELi128ELb0ELb1ELb1EEEEEEEEEvNT_6ParamsE,"aw",@nobits
	.sectionflags	@""
	.align	16
	.zero		1024


//--------------------- .nv.shared._ZN7cutlass13device_kernelIN5flash11enable_sm90INS1_16FlashAttnFwdSm90INS1_25CollectiveMainloopFwdSm90ILi2EN4cute5tupleIJNS5_1CILi1EEES8_S8_EEENS6_IJNS7_ILi64EEESA_SA_EEELi512ENS_6half_tEfNS_4arch4Sm90ELb0ELb1ELb0ELb0ELb1ELb0ELb1ELb0ELb0ELb1ELb0ELb0EEENS1_21CollectiveEpilogueFwdINS6_IJSA_NS7_ILi512EEESA_EEES9_SC_SE_Li256ELb0ELb1ELb0ELb0EEENS1_30DynamicPersistentTileSchedulerILi256ELi128ELb0ELb1ELb1EEEEEEEEEvNT_6ParamsE --------------------------
	.section	.nv.shared._ZN7cutlass13device_kernelIN5flash11enable_sm90INS1_16FlashAttnFwdSm90INS1_25CollectiveMainloopFwdSm90ILi2EN4cute5tupleIJNS5_1CILi1EEES8_S8_EEENS6_IJNS7_ILi64EEESA_SA_EEELi512ENS_6half_tEfNS_4arch4Sm90ELb0ELb1ELb0ELb0ELb1ELb0ELb1ELb0ELb0ELb1ELb0ELb0EEENS1_21CollectiveEpilogueFwdINS6_IJSA_NS7_ILi512EEESA_EEES9_SC_SE_Li256ELb0ELb1ELb0ELb0EEENS1_30DynamicPersistentTileSchedulerILi256ELi128ELb0ELb1ELb1EEEEEEEEEvNT_6ParamsE,"aw",@nobits
	.sectionflags	@""
	.align	16
	.zero		1024


//--------------------- .nv.shared._ZN7cutlass13device_kernelIN5flash11enable_sm90INS1_16FlashAttnFwdSm90INS1_25CollectiveMainloopFwdSm90ILi2EN4cute5tupleIJNS5_1CILi1EEES8_S8_EEENS6_IJNS7_ILi64EEESA_SA_EEELi512ENS_6half_tEfNS_4arch4Sm90ELb0ELb1ELb0ELb1ELb1ELb0ELb0ELb0ELb0ELb1ELb0ELb0EEENS1_21CollectiveEpilogueFwdINS6_IJSA_NS7_ILi512EEESA_EEES9_SC_SE_Li256ELb1ELb1ELb0ELb0EEENS1_36VarlenDynamicPersistentTileSchedulerILi64ELi64ELi256ELi128ELb0ELb1ELb1ELb1ELb0ELb1EEEEEEEEEvNT_6ParamsE --------------------------
	.section	.nv.shared._ZN7cutlass13device_kernelIN5flash11enable_sm90INS1_16FlashAttnFwdSm90INS1_25CollectiveMainloopFwdSm90ILi2EN4cute5tupleIJNS5_1CILi1EEES8_S8_EEENS6_IJNS7_ILi64EEESA_SA_EEELi512ENS_6half_tEfNS_4arch4Sm90ELb0ELb1ELb0ELb1ELb1ELb0ELb0ELb0ELb0ELb1ELb0ELb0EEENS1_21CollectiveEpilogueFwdINS6_IJSA_NS7_ILi512EEESA_EEES9_SC_SE_Li256ELb1ELb1ELb0ELb0EEENS1_36VarlenDynamicPersistentTileSchedulerILi64ELi64ELi256ELi128ELb0ELb1ELb1ELb1ELb0ELb1EEEEEEEEEvNT_6ParamsE,"aw",@nobits
	.sectionflags	@""
	.align	16
	.zero		1024


//--------------------- .nv.shared._ZN7cutlass13device_kernelIN5flash11enable_sm90INS1_16FlashAttnFwdSm90INS1_25CollectiveMainloopFwdSm90ILi2EN4cute5tupleIJNS5_1CILi1EEES8_S8_EEENS6_IJNS7_ILi64EEESA_SA_EEELi512ENS_6half_tEfNS_4arch4Sm90ELb0ELb1ELb0ELb1ELb1ELb1ELb0ELb0ELb0ELb1ELb0ELb0EEENS1_21CollectiveEpilogueFwdINS6_IJSA_NS7_ILi512EEESA_EEES9_SC_SE_Li256ELb1ELb1ELb0ELb0EEENS1_36VarlenDynamicPersistentTileSchedulerILi64ELi64ELi256ELi128ELb0ELb1ELb1ELb1ELb0ELb1EEEEEEEEEvNT_6ParamsE --------------------------
	.section	.nv.shared._ZN7cutlass13device_kernelIN5flash11enable_sm90INS1_16FlashAttnFwdSm90INS1_25CollectiveMainloopFwdSm90ILi2EN4cute5tupleIJNS5_1CILi1EEES8_S8_EEENS6_IJNS7_ILi64EEESA_SA_EEELi512ENS_6half_tEfNS_4arch4Sm90ELb0ELb1ELb0ELb1ELb1ELb1ELb0ELb0ELb0ELb1ELb0ELb0EEENS1_21CollectiveEpilogueFwdINS6_IJSA_NS7_ILi512EEESA_EEES9_SC_SE_Li256ELb1ELb1ELb0ELb0EEENS1_36VarlenDynamicPersistentTileSchedulerILi64ELi64ELi256ELi128ELb0ELb1ELb1ELb1ELb0ELb1EEEEEEEEEvNT_6ParamsE,"aw",@nobits
	.sectionflags	@""
	.align	16
	.zero		1024


//--------------------- .nv.shared._ZN7cutlass13device_kernelIN5flash11enable_sm90INS1_16FlashAttnFwdSm90INS1_25CollectiveMainloopFwdSm90ILi2EN4cute5tupleIJNS5_1CILi1EEES8_S8_EEENS6_IJNS7_ILi64EEESA_SA_EEELi512ENS_6half_tEfNS_4arch4Sm90ELb0ELb1ELb0ELb1ELb1ELb0ELb1ELb0ELb0ELb1ELb0ELb0EEENS1_21CollectiveEpilogueFwdINS6_IJSA_NS7_ILi512EEESA_EEES9_SC_SE_Li256ELb1ELb1ELb0ELb0EEENS1_36VarlenDynamicPersistentTileSchedulerILi64ELi64ELi256ELi128ELb0ELb1ELb1ELb1ELb0ELb1EEEEEEEEEvNT_6ParamsE --------------------------
	.section	.nv.shared._ZN7cutlass13device_kernelIN5flash11enable_sm90INS1_16FlashAttnFwdSm90INS1_25CollectiveMainloopFwdSm90ILi2EN4cute5tupleIJNS5_1CILi1EEES8_S8_EEENS6_IJNS7_ILi64EEESA_SA_EEELi512ENS_6half_tEfNS_4arch4Sm90ELb0ELb1ELb0ELb1ELb1ELb0ELb1ELb0ELb0ELb1ELb0ELb0EEENS1_21CollectiveEpilogueFwdINS6_IJSA_NS7_ILi512EEESA_EEES9_SC_SE_Li256ELb1ELb1ELb0ELb0EEENS1_36VarlenDynamicPersistentTileSchedulerILi64ELi64ELi256ELi128ELb0ELb1ELb1ELb1ELb0ELb1EEEEEEEEEvNT_6ParamsE,"aw",@nobits
	.sectionflags	@""
	.align	16
	.zero		1024


//--------------------- .nv.shared._ZN7cutlass13device_kernelIN5flash11enable_sm90INS1_16FlashAttnFwdSm90INS1_25CollectiveMainloopFwdSm90ILi2EN4cute5tupleIJNS5_1CILi1EEES8_S8_EEENS6_IJNS7_ILi64EEESA_SA_EEELi512ENS_6half_tEfNS_4arch4Sm90ELb0ELb1ELb0ELb1ELb1ELb1ELb1ELb0ELb0ELb1ELb0ELb0EEENS1_21CollectiveEpilogueFwdINS6_IJSA_NS7_ILi512EEESA_EEES9_SC_SE_Li256ELb1ELb1ELb0ELb0EEENS1_36VarlenDynamicPersistentTileSchedulerILi64ELi64ELi256ELi128ELb0ELb1ELb1ELb1ELb0ELb1EEEEEEEEEvNT_6ParamsE --------------------------
	.section	.nv.shared._ZN7cutlass13device_kernelIN5flash11enable_sm90INS1_16FlashAttnFwdSm90INS1_25CollectiveMainloopFwdSm90ILi2EN4cute5tupleIJNS5_1CILi1EEES8_S8_EEENS6_IJNS7_ILi64EEESA_SA_EEELi512ENS_6half_tEfNS_4arch4Sm90ELb0ELb1ELb0ELb1ELb1ELb1ELb1ELb0ELb0ELb1ELb0ELb0EEENS1_21CollectiveEpilogueFwdINS6_IJSA_NS7_ILi512EEESA_EEES9_SC_SE_Li256ELb1ELb1ELb0ELb0EEENS1_36VarlenDynamicPersistentTileSchedulerILi64ELi64ELi256ELi128ELb0ELb1ELb1ELb1ELb0ELb1EEEEEEEEEvNT_6ParamsE,"aw",@nobits
	.sectionflags	@""
	.align	16
	.zero		1024


//--------------------- .nv.shared._ZN7cutlass13device_kernelIN5flash11enable_sm90INS1_16FlashAttnFwdSm90INS1_25CollectiveMainloopFwdSm90ILi2EN4cute5tupleIJNS5_1CILi1EEES8_S8_EEENS6_IJNS7_ILi64EEESA_SA_EEELi512ENS_6half_tEfNS_4arch4Sm90ELb1ELb0ELb0ELb0ELb1ELb0ELb0ELb0ELb0ELb1ELb0ELb0EEENS1_21CollectiveEpilogueFwdINS6_IJSA_NS7_ILi512EEESA_EEES9_SC_SE_Li256ELb0ELb1ELb0ELb0EEENS1_30DynamicPersistentTileSchedulerILi256ELi128ELb0ELb1ELb1EEEEEEEEEvNT_6ParamsE --------------------------
	.section	.nv.shared._ZN7cutlass13device_kernelIN5flash11enable_sm90INS1_16FlashAttnFwdSm90INS1_25CollectiveMainloopFwdSm90ILi2EN4cute5tupleIJNS5_1CILi1EEES8_S8_EEENS6_IJNS7_ILi64EEESA_SA_EEELi512ENS_6half_tEfNS_4arch4Sm90ELb1ELb0ELb0ELb0ELb1ELb0ELb0ELb0ELb0ELb1ELb0ELb0EEENS1_21CollectiveEpilogueFwdINS6_IJSA_NS7_ILi512EEESA_EEES9_SC_SE_Li256ELb0ELb1ELb0ELb0EEENS1_30DynamicPersistentTileSchedulerILi256ELi128ELb0ELb1ELb1EEEEEEEEEvNT_6ParamsE,"aw",@nobits
	.sectionflags	@""
	.align	16
	.zero		1024


//--------------------- .nv.shared._ZN7cutlass13device_kernelIN5flash11enable_sm90INS1_16FlashAttnFwdSm90INS1_25CollectiveMainloopFwdSm90ILi2EN4cute5tupleIJNS5_1CILi1EEES8_S8_EEENS6_IJNS7_ILi64EEESA_SA_EEELi512ENS_6half_tEfNS_4arch4Sm90ELb1ELb0ELb0ELb0ELb1ELb0ELb1ELb0ELb0ELb1ELb0ELb0EEENS1_21CollectiveEpilogueFwdINS6_IJSA_NS7_ILi512EEESA_EEES9_SC_SE_Li256ELb0ELb1ELb0ELb0EEENS1_30DynamicPersistentTileSchedulerILi256ELi128ELb0ELb1ELb1EEEEEEEEEvNT_6ParamsE --------------------------
	.section	.nv.shared._ZN7cutlass13device_kernelIN5flash11enable_sm90INS1_16FlashAttnFwdSm90INS1_25CollectiveMainloopFwdSm90ILi2EN4cute5tupleIJNS5_1CILi1EEES8_S8_EEENS6_IJNS7_ILi64EEESA_SA_EEELi512ENS_6half_tEfNS_4arch4Sm90ELb1ELb0ELb0ELb0ELb1ELb0ELb1ELb0ELb0ELb1ELb0ELb0EEENS1_21CollectiveEpilogueFwdINS6_IJSA_NS7_ILi512EEESA_EEES9_SC_SE_Li256ELb0ELb1ELb0ELb0EEENS1_30DynamicPersistentTileSchedulerILi256ELi128ELb0ELb1ELb1EEEEEEEEEvNT_6ParamsE,"aw",@nobits
	.sectionflags	@""
	.align	16
	.zero		1024


//--------------------- .nv.shared._ZN7cutlass13device_kernelIN5flash11enable_sm90INS1_16FlashAttnFwdSm90INS1_25CollectiveMainloopFwdSm90ILi2EN4cute5tupleIJNS5_1CILi1EEES8_S8_EEENS6_IJNS7_ILi64EEESA_SA_EEELi512ENS_6half_tEfNS_4arch4Sm90ELb1ELb0ELb0ELb1ELb1ELb0ELb0ELb0ELb0ELb1ELb0ELb0EEENS1_21CollectiveEpilogueFwdINS6_IJSA_NS7_ILi512EEESA_EEES9_SC_SE_Li256ELb1ELb1ELb0ELb0EEENS1_36VarlenDynamicPersistentTileSchedulerILi64ELi64ELi256ELi128ELb0ELb1ELb1ELb1ELb1ELb1EEEEEEEEEvNT_6ParamsE --------------------------
	.section	.nv.shared._ZN7cutlass13device_kernelIN5flash11enable_sm90INS1_16FlashAttnFwdSm90INS1_25CollectiveMainloopFwdSm90ILi2EN4cute5tupleIJNS5_1CILi1EEES8_S8_EEENS6_IJNS7_ILi64EEESA_SA_EEELi512ENS_6half_tEfNS_4arch4Sm90ELb1ELb0ELb0ELb1ELb1ELb0ELb0ELb0ELb0ELb1ELb0ELb0EEENS1_21CollectiveEpilogueFwdINS6_IJSA_NS7_ILi512EEESA_EEES9_SC_SE_Li256ELb1ELb1ELb0ELb0EEENS1_36VarlenDynamicPersistentTileSchedulerILi64ELi64ELi256ELi128ELb0ELb1ELb1ELb1ELb1ELb1EEEEEEEEEvNT_6ParamsE,"aw",@nobits
	.sectionflags	@""
	.align	16
	.zero		1024


//--------------------- .nv.shared._ZN7cutlass13device_kernelIN5flash11enable_sm90INS1_16FlashAttnFwdSm90INS1_25CollectiveMainloopFwdSm90ILi2EN4cute5tupleIJNS5_1CILi1EEES8_S8_EEENS6_IJNS7_ILi64EEESA_SA_EEELi512ENS_6half_tEfNS_4arch4Sm90ELb1ELb0ELb0ELb1ELb1ELb1ELb0ELb0ELb0ELb1ELb0ELb0EEENS1_21CollectiveEpilogueFwdINS6_IJSA_NS7_ILi512EEESA_EEES9_SC_SE_Li256ELb1ELb1ELb0ELb0EEENS1_36VarlenDynamicPersistentTileSchedulerILi64ELi64ELi256ELi128ELb0ELb1ELb1ELb1ELb1ELb1EEEEEEEEEvNT_6ParamsE --------------------------
	.section	.nv.shared._ZN7cutlass13device_kernelIN5flash11enable_sm90INS1_16FlashAttnFwdSm90INS1_25CollectiveMainloopFwdSm90ILi2EN4cute5tupleIJNS5_1CILi1EEES8_S8_EEENS6_IJNS7_ILi64EEESA_SA_EEELi512ENS_6half_tEfNS_4arch4Sm90ELb1ELb0ELb0ELb1ELb1ELb1ELb0ELb0ELb0ELb1ELb0ELb0EEENS1_21CollectiveEpilogueFwdINS6_IJSA_NS7_ILi512EEESA_EEES9_SC_SE_Li256ELb1ELb1ELb0ELb0EEENS1_36VarlenDynamicPersistentTileSchedulerILi64ELi64ELi256ELi128ELb0ELb1ELb1ELb1ELb1ELb1EEEEEEEEEvNT_6ParamsE,"aw",@nobits
	.sectionflags	@""
	.align	16
	.zero		1024


//--------------------- .nv.shared._ZN7cutlass13device_kernelIN5flash11enable_sm90INS1_16FlashAttnFwdSm90INS1_25CollectiveMainloopFwdSm90ILi2EN4cute5tupleIJNS5_1CILi1EEES8_S8_EEENS6_IJNS7_ILi64EEESA_SA_EEELi512ENS_6half_tEfNS_4arch4Sm90ELb1ELb0ELb0ELb1ELb1ELb0ELb1ELb0ELb0ELb1ELb0ELb0EEENS1_21CollectiveEpilogueFwdINS6_IJSA_NS7_ILi512EEESA_EEES9_SC_SE_Li256ELb1ELb1ELb0ELb0EEENS1_36VarlenDynamicPersistentTileSchedulerILi64ELi64ELi256ELi128ELb0ELb1ELb1ELb1ELb1ELb1EEEEEEEEEvNT_6ParamsE --------------------------
	.section	.nv.shared._ZN7cutlass13device_kernelIN5flash11enable_sm90INS1_16FlashAttnFwdSm90INS1_25CollectiveMainloopFwdSm90ILi2EN4cute5tupleIJNS5_1CILi1EEES8_S8_EEENS6_IJNS7_ILi64EEESA_SA_EEELi512ENS_6half_tEfNS_4arch4Sm90ELb1ELb0ELb0ELb1ELb1ELb0ELb1ELb0ELb0ELb1ELb0ELb0EEENS1_21CollectiveEpilogueFwdINS6_IJSA_NS7_ILi512EEESA_EEES9_SC_SE_Li256ELb1ELb1ELb0ELb0EEENS1_36VarlenDynamicPersistentTileSchedulerILi64ELi64ELi256ELi128ELb0ELb1ELb1ELb1ELb1ELb1EEEEEEEEEvNT_6ParamsE,"aw",@nobits
	.sectionflags	@""
	.align	16
	.zero		1024


//--------------------- .nv.shared._ZN7cutlass13device_kernelIN5flash11enable_sm90INS1_16FlashAttnFwdSm90INS1_25CollectiveMainloopFwdSm90ILi2EN4cute5tupleIJNS5_1CILi1EEES8_S8_EEENS6_IJNS7_ILi64EEESA_SA_EEELi512ENS_6half_tEfNS_4arch4Sm90ELb1ELb0ELb0ELb1ELb1ELb1ELb1ELb0ELb0ELb1ELb0ELb0EEENS1_21CollectiveEpilogueFwdINS6_IJSA_NS7_ILi512EEESA_EEES9_SC_SE_Li256ELb1ELb1ELb0ELb0EEENS1_36VarlenDynamicPersistentTileSchedulerILi64ELi64ELi256ELi128ELb0ELb1ELb1ELb1ELb1ELb1EEEEEEEEEvNT_6ParamsE --------------------------
	.section	.nv.shared._ZN7cutlass13device_kernelIN5flash11enable_sm90INS1_16FlashAttnFwdSm90INS1_25CollectiveMainloopFwdSm90ILi2EN4cute5tupleIJNS5_1CILi1EEES8_S8_EEENS6_IJNS7_ILi64EEESA_SA_EEELi512ENS_6half_tEfNS_4arch4Sm90ELb1ELb0ELb0ELb1ELb1ELb1ELb1ELb0ELb0ELb1ELb0ELb0EEENS1_21CollectiveEpilogueFwdINS6_IJSA_NS7_ILi512EEESA_EEES9_SC_SE_Li256ELb1ELb1ELb0ELb0EEENS1_36VarlenDynamicPersistentTileSchedulerILi64ELi64ELi256ELi128ELb0ELb1ELb1ELb1ELb1ELb1EEEEEEEEEvNT_6ParamsE,"aw",@nobits
	.sectionflags	@""
	.align	16
	.zero		1024


//--------------------- .nv.constant0._ZN7cutlass13device_kernelIN5flash11enable_sm90INS1_16FlashAttnFwdSm90INS1_25CollectiveMainloopFwdSm90ILi2EN4cute5tupleIJNS5_1CILi1EEES8_S8_EEENS6_IJNS7_ILi64EEESA_SA_EEELi512ENS_6half_tEfNS_4arch4Sm90ELb0ELb0ELb0ELb0ELb1ELb0ELb0ELb0ELb0ELb1ELb0ELb0EEENS1_21CollectiveEpilogueFwdINS6_IJSA_NS7_ILi512EEESA_EEES9_SC_SE_Li256ELb0ELb1ELb0ELb0EEENS1_29StaticPersistentTileSchedulerILb0EEEEEEEEEvNT_6ParamsE --------------------------
	.section	.nv.constant0._ZN7cutlass13device_kernelIN5flash11enable_sm90INS1_16FlashAttnFwdSm90INS1_25CollectiveMainloopFwdSm90ILi2EN4cute5tupleIJNS5_1CILi1EEES8_S8_EEENS6_IJNS7_ILi64EEESA_SA_EEELi512ENS_6half_tEfNS_4arch4Sm90ELb0ELb0ELb0ELb0ELb1ELb0ELb0ELb0ELb0ELb1ELb0ELb0EEENS1_21CollectiveEpilogueFwdINS6_IJSA_NS7_ILi512EEESA_EEES9_SC_SE_Li256ELb0ELb1ELb0ELb0EEENS1_29StaticPersistentTileSchedulerILb0EEEEEEEEEvNT_6ParamsE,"a",@progbits
	.sectionflags	@""
	.align	4
.nv.constant0._ZN7cutlass13device_kernelIN5flash11enable_sm90INS1_16FlashAttnFwdSm90INS1_25CollectiveMainloopFwdSm90ILi2EN4cute5tupleIJNS5_1CILi1EEES8_S8_EEENS6_IJNS7_ILi64EEESA_SA_EEELi512ENS_6half_tEfNS_4arch4Sm90ELb0ELb0ELb0ELb0ELb1ELb0ELb0ELb0ELb0ELb1ELb0ELb0EEENS1_21CollectiveEpilogueFwdINS6_IJSA_NS7_ILi512EEESA_EEES9_SC_SE_Li256ELb0ELb1ELb0ELb0EEENS1_29StaticPersistentTileSchedulerILb0EEEEEEEEEvNT_6ParamsE:
	.zero		3200


//--------------------- .nv.constant0._ZN7cutlass13device_kernelIN5flash11enable_sm90INS1_16FlashAttnFwdSm90INS1_25CollectiveMainloopFwdSm90ILi2EN4cute5tupleIJNS5_1CILi1EEES8_S8_EEENS6_IJNS7_ILi64EEESA_SA_EEELi512ENS_6half_tEfNS_4arch4Sm90ELb0ELb0ELb0ELb0ELb1ELb0ELb1ELb0ELb0ELb1ELb0ELb0EEENS1_21CollectiveEpilogueFwdINS6_IJSA_NS7_ILi512EEESA_EEES9_SC_SE_Li256ELb0ELb1ELb0ELb0EEENS1_29StaticPersistentTileSchedulerILb0EEEEEEEEEvNT_6ParamsE --------------------------
	.section	.nv.constant0._ZN7cutlass13device_kernelIN5flash11enable_sm90INS1_16FlashAttnFwdSm90INS1_25CollectiveMainloopFwdSm90ILi2EN4cute5tupleIJNS5_1CILi1EEES8_S8_EEENS6_IJNS7_ILi64EEESA_SA_EEELi512ENS_6half_tEfNS_4arch4Sm90ELb0ELb0ELb0ELb0ELb1ELb0ELb1ELb0ELb0ELb1ELb0ELb0EEENS1_21CollectiveEpilogueFwdINS6_IJSA_NS7_ILi512EEESA_EEES9_SC_SE_Li256ELb0ELb1ELb0ELb0EEENS1_29StaticPersistentTileSchedulerILb0EEEEEEEEEvNT_6ParamsE,"a",@progbits
	.sectionflags	@""
	.align	4
.nv.constant0._ZN7cutlass13device_kernelIN5flash11enable_sm90INS1_16FlashAttnFwdSm90INS1_25CollectiveMainloopFwdSm90ILi2EN4cute5tupleIJNS5_1CILi1EEES8_S8_EEENS6_IJNS7_ILi64EEESA_SA_EEELi512ENS_6half_tEfNS_4arch4Sm90ELb0ELb0ELb0ELb0ELb1ELb0ELb1ELb0ELb0ELb1ELb0ELb0EEENS1_21CollectiveEpilogueFwdINS6_IJSA_NS7_ILi512EEESA_EEES9_SC_SE_Li256ELb0ELb1ELb0ELb0EEENS1_29StaticPersistentTileSchedulerILb0EEEEEEEEEvNT_6ParamsE:
	.zero		3456


//--------------------- .nv.constant0._ZN7cutlass13device_kernelIN5flash11enable_sm90INS1_16FlashAttnFwdSm90INS1_25CollectiveMainloopFwdSm90ILi2EN4cute5tupleIJNS5_1CILi1EEES8_S8_EEENS6_IJNS7_ILi64EEESA_SA_EEELi512ENS_6half_tEfNS_4arch4Sm90ELb0ELb0ELb0ELb1ELb1ELb0ELb0ELb0ELb0ELb1ELb0ELb0EEENS1_21CollectiveEpilogueFwdINS6_IJSA_NS7_ILi512EEESA_EEES9_SC_SE_Li256ELb1ELb1ELb0ELb0EEENS1_36VarlenDynamicPersistentTileSchedulerILi64ELi64ELi256ELi128ELb0ELb1ELb1ELb0ELb1ELb1EEEEEEEEEvNT_6ParamsE --------------------------
	.section	.nv.constant0._ZN7cutlass13device_kernelIN5flash11enable_sm90INS1_16FlashAttnFwdSm90INS1_25CollectiveMainloopFwdSm90ILi2EN4cute5tupleIJNS5_1CILi1EEES8_S8_EEENS6_IJNS7_ILi64EEESA_SA_EEELi512ENS_6half_tEfNS_4arch4Sm90ELb0ELb0ELb0ELb1ELb1ELb0ELb0ELb0ELb0ELb1ELb0ELb0EEENS1_21CollectiveEpilogueFwdINS6_IJSA_NS7_ILi512EEESA_EEES9_SC_SE_Li256ELb1ELb1ELb0ELb0EEENS1_36VarlenDynamicPersistentTileSchedulerILi64ELi64ELi256ELi128ELb0ELb1ELb1ELb0ELb1ELb1EEEEEEEEEvNT_6ParamsE,"a",@progbits
	.sectionflags	@""
	.align	4
.nv.constant0._ZN7cutlass13device_kernelIN5flash11enable_sm90INS1_16FlashAttnFwdSm90INS1_25CollectiveMainloopFwdSm90ILi2EN4cute5tupleIJNS5_1CILi1EEES8_S8_EEENS6_IJNS7_ILi64EEESA_SA_EEELi512ENS_6half_tEfNS_4arch4Sm90ELb0ELb0ELb0ELb1ELb1ELb0ELb0ELb0ELb0ELb1ELb0ELb0EEENS1_21CollectiveEpilogueFwdINS6_IJSA_NS7_ILi512EEESA_EEES9_SC_SE_Li256ELb1ELb1ELb0ELb0EEENS1_36VarlenDynamicPersistentTileSchedulerILi64ELi64ELi256ELi128ELb0ELb1ELb1ELb0ELb1ELb1EEEEEEEEEvNT_6ParamsE:
	.zero		3328


//--------------------- .nv.constant0._ZN7cutlass13device_kernelIN5flash11enable_sm90INS1_16FlashAttnFwdSm90INS1_25CollectiveMainloopFwdSm90ILi2EN4cute5tupleIJNS5_1CILi1EEES8_S8_EEENS6_IJNS7_ILi64EEESA_SA_EEELi512ENS_6half_tEfNS_4arch4Sm90ELb0ELb0ELb0ELb1ELb1ELb1ELb0ELb0ELb0ELb1ELb0ELb0EEENS1_21CollectiveEpilogueFwdINS6_IJSA_NS7_ILi512EEESA_EEES9_SC_SE_Li256ELb1ELb1ELb0ELb0EEENS1_36VarlenDynamicPersistentTileSchedulerILi64ELi64ELi256ELi128ELb0ELb1ELb1ELb0ELb1ELb1EEEEEEEEEvNT_6ParamsE --------------------------
	.section	.nv.constant0._ZN7cutlass13device_kernelIN5flash11enable_sm90INS1_16FlashAttnFwdSm90INS1_25CollectiveMainloopFwdSm90ILi2EN4cute5tupleIJNS5_1CILi1EEES8_S8_EEENS6_IJNS7_ILi64EEESA_SA_EEELi512ENS_6half_tEfNS_4arch4Sm90ELb0ELb0ELb0ELb1ELb1ELb1ELb0ELb0ELb0ELb1ELb0ELb0EEENS1_21CollectiveEpilogueFwdINS6_IJSA_NS7_ILi512EEESA_EEES9_SC_SE_Li256ELb1ELb1ELb0ELb0EEENS1_36VarlenDynamicPersistentTileSchedulerILi64ELi64ELi256ELi128ELb0ELb1ELb1ELb0ELb1ELb1EEEEEEEEEvNT_6ParamsE,"a",@progbits
	.sectionflags	@""
	.align	4
.nv.constant0._ZN7cutlass13device_kernelIN5flash11enable_sm90INS1_16FlashAttnFwdSm90INS1_25CollectiveMainloopFwdSm90ILi2EN4cute5tupleIJNS5_1CILi1EEES8_S8_EEENS6_IJNS7_ILi64EEESA_SA_EEELi512ENS_6half_tEfNS_4arch4Sm90ELb0ELb0ELb0ELb1ELb1ELb1ELb0ELb0ELb0ELb1ELb0ELb0EEENS1_21CollectiveEpilogueFwdINS6_IJSA_NS7_ILi512EEESA_EEES9_SC_SE_Li256ELb1ELb1ELb0ELb0EEENS1_36VarlenDynamicPersistentTileSchedulerILi64ELi64ELi256ELi128ELb0ELb1ELb1ELb0ELb1ELb1EEEEEEEEEvNT_6ParamsE:
	.zero		3328


//--------------------- .nv.constant0._ZN7cutlass13device_kernelIN5flash11enable_sm90INS1_16FlashAttnFwdSm90INS1_25CollectiveMainloopFwdSm90ILi2EN4cute5tupleIJNS5_1CILi1EEES8_S8_EEENS6_IJNS7_ILi64EEESA_SA_EEELi512ENS_6half_tEfNS_4arch4Sm90ELb0ELb0ELb0ELb1ELb1ELb0ELb1ELb0ELb0ELb1ELb0ELb0EEENS1_21CollectiveEpilogueFwdINS6_IJSA_NS7_ILi512EEESA_EEES9_SC_SE_Li256ELb1ELb1ELb0ELb0EEENS1_36VarlenDynamicPersistentTileSchedulerILi64ELi64ELi256ELi128ELb0ELb1ELb1ELb0ELb1ELb1EEEEEEEEEvNT_6ParamsE --------------------------
	.section	.nv.constant0._ZN7cutlass13device_kernelIN5flash11enable_sm90INS1_16FlashAttnFwdSm90INS1_25CollectiveMainloopFwdSm90ILi2EN4cute5tupleIJNS5_1CILi1EEES8_S8_EEENS6_IJNS7_ILi64EEESA_SA_EEELi512ENS_6half_tEfNS_4arch4Sm90ELb0ELb0ELb0ELb1ELb1ELb0ELb1ELb0ELb0ELb1ELb0ELb0EEENS1_21CollectiveEpilogueFwdINS6_IJSA_NS7_ILi512EEESA_EEES9_SC_SE_Li256ELb1ELb1ELb0ELb0EEENS1_36VarlenDynamicPersistentTileSchedulerILi64ELi64ELi256ELi128ELb0ELb1ELb1ELb0ELb1ELb1EEEEEEEEEvNT_6ParamsE,"a",@progbits
	.sectionflags	@""
	.align	4
.nv.constant0._ZN7cutlass13device_kernelIN5flash11enable_sm90INS1_16FlashAttnFwdSm90INS1_25CollectiveMainloopFwdSm90ILi2EN4cute5tupleIJNS5_1CILi1EEES8_S8_EEENS6_IJNS7_ILi64EEESA_SA_EEELi512ENS_6half_tEfNS_4arch4Sm90ELb0ELb0ELb0ELb1ELb1ELb0ELb1ELb0ELb0ELb1ELb0ELb0EEENS1_21CollectiveEpilogueFwdINS6_IJSA_NS7_ILi512EEESA_EEES9_SC_SE_Li256ELb1ELb1ELb0ELb0EEENS1_36VarlenDynamicPersistentTileSchedulerILi64ELi64ELi256ELi128ELb0ELb1ELb1ELb0ELb1ELb1EEEEEEEEEvNT_6ParamsE:
	.zero		3584


//--------------------- .nv.constant0._ZN7cutlass13device_kernelIN5flash11enable_sm90INS1_16FlashAttnFwdSm90INS1_25CollectiveMainloopFwdSm90ILi2EN4cute5tupleIJNS5_1CILi1EEES8_S8_EEENS6_IJNS7_ILi64EEESA_SA_EEELi512ENS_6half_tEfNS_4arch4Sm90ELb0ELb0ELb0ELb1ELb1ELb1ELb1ELb0ELb0ELb1ELb0ELb0EEENS1_21CollectiveEpilogueFwdINS6_IJSA_NS7_ILi512EEESA_EEES9_SC_SE_Li256ELb1ELb1ELb0ELb0EEENS1_36VarlenDynamicPersistentTileSchedulerILi64ELi64ELi256ELi128ELb0ELb1ELb1ELb0ELb1ELb1EEEEEEEEEvNT_6ParamsE --------------------------
	.section	.nv.constant0._ZN7cutlass13device_kernelIN5flash11enable_sm90INS1_16FlashAttnFwdSm90INS1_25CollectiveMainloopFwdSm90ILi2EN4cute5tupleIJNS5_1CILi1EEES8_S8_EEENS6_IJNS7_ILi64EEESA_SA_EEELi512ENS_6half_tEfNS_4arch4Sm90ELb0ELb0ELb0ELb1ELb1ELb1ELb1ELb0ELb0ELb1ELb0ELb0EEENS1_21CollectiveEpilogueFwdINS6_IJSA_NS7_ILi512EEESA_EEES9_SC_SE_Li256ELb1ELb1ELb0ELb0EEENS1_36VarlenDynamicPersistentTileSchedulerILi64ELi64ELi256ELi128ELb0ELb1ELb1ELb0ELb1ELb1EEEEEEEEEvNT_6ParamsE,"a",@progbits
	.sectionflags	@""
	.align	4
.nv.constant0._ZN7cutlass13device_kernelIN5flash11enable_sm90INS1_16FlashAttnFwdSm90INS1_25CollectiveMainloopFwdSm90ILi2EN4cute5tupleIJNS5_1CILi1EEES8_S8_EEENS6_IJNS7_ILi64EEESA_SA_EEELi512ENS_6half_tEfNS_4arch4Sm90ELb0ELb0ELb0ELb1ELb1ELb1ELb1ELb0ELb0ELb1ELb0ELb0EEENS1_21CollectiveEpilogueFwdINS6_IJSA_NS7_ILi512EEESA_EEES9_SC_SE_Li256ELb1ELb1ELb0ELb0EEENS1_36VarlenDynamicPersistentTileSchedulerILi64ELi64ELi256ELi128ELb0ELb1ELb1ELb0ELb1ELb1EEEEEEEEEvNT_6ParamsE:
	.zero		3584


//--------------------- .nv.constant0._ZN7cutlass13device_kernelIN5flash11enable_sm90INS1_16FlashAttnFwdSm90INS1_25CollectiveMainloopFwdSm90ILi2EN4cute5tupleIJNS5_1CILi1EEES8_S8_EEENS6_IJNS7_ILi64EEESA_SA_EEELi512ENS_6half_tEfNS_4arch4Sm90ELb0ELb1ELb0ELb0ELb1ELb0ELb0ELb0ELb0ELb1ELb0ELb0EEENS1_21CollectiveEpilogueFwdINS6_IJSA_NS7_ILi512EEESA_EEES9_SC_SE_Li256ELb0ELb1ELb0ELb0EEENS1_30DynamicPersistentTileSchedulerILi256ELi128ELb0ELb1ELb1EEEEEEEEEvNT_6ParamsE --------------------------
	.section	.nv.constant0._ZN7cutlass13device_kernelIN5flash11enable_sm90INS1_16FlashAttnFwdSm90INS1_25CollectiveMainloopFwdSm90ILi2EN4cute5tupleIJNS5_1CILi1EEES8_S8_EEENS6_IJNS7_ILi64EEESA_SA_EEELi512ENS_6half_tEfNS_4arch4Sm90ELb0ELb1ELb0ELb0ELb1ELb0ELb0ELb0ELb0ELb1ELb0ELb0EEENS1_21CollectiveEpilogueFwdINS6_IJSA_NS7_ILi512EEESA_EEES9_SC_SE_Li256ELb0ELb1ELb0ELb0EEENS1_30DynamicPersistentTileSchedulerILi256ELi128ELb0ELb1ELb1EEEEEEEEEvNT_6ParamsE,"a",@progbits
	.sectionflags	@""
	.align	4
.nv.constant0._ZN7cutlass13device_kernelIN5flash11enable_sm90INS1_16FlashAttnFwdSm90INS1_25CollectiveMainloopFwdSm90ILi2EN4cute5tupleIJNS5_1CILi1EEES8_S8_EEENS6_IJNS7_ILi64EEESA_SA_EEELi512ENS_6half_tEfNS_4arch4Sm90ELb0ELb1ELb0ELb0ELb1ELb0ELb0ELb0ELb0ELb1ELb0ELb0EEENS1_21CollectiveEpilogueFwdINS6_IJSA_NS7_ILi512EEESA_EEES9_SC_SE_Li256ELb0ELb1ELb0ELb0EEENS1_30DynamicPersistentTileSchedulerILi256ELi128ELb0ELb1ELb1EEEEEEEEEvNT_6ParamsE:
	.zero		3328


//--------------------- .nv.constant0._ZN7cutlass13device_kernelIN5flash11enable_sm90INS1_16FlashAttnFwdSm90INS1_25CollectiveMainloopFwdSm90ILi2EN4cute5tupleIJNS5_1CILi1EEES8_S8_EEENS6_IJNS7_ILi64EEESA_SA_EEELi512ENS_6half_tEfNS_4arch4Sm90ELb0ELb1ELb0ELb0ELb1ELb0ELb1ELb0ELb0ELb1ELb0ELb0EEENS1_21CollectiveEpilogueFwdINS6_IJSA_NS7_ILi512EEESA_EEES9_SC_SE_Li256ELb0ELb1ELb0ELb0EEENS1_30DynamicPersistentTileSchedulerILi256ELi128ELb0ELb1ELb1EEEEEEEEEvNT_6ParamsE --------------------------
	.section	.nv.constant0._ZN7cutlass13device_kernelIN5flash11enable_sm90INS1_16FlashAttnFwdSm90INS1_25CollectiveMainloopFwdSm90ILi2EN4cute5tupleIJNS5_1CILi1EEES8_S8_EEENS6_IJNS7_ILi64EEESA_SA_EEELi512ENS_6half_tEfNS_4arch4Sm90ELb0ELb1ELb0ELb0ELb1ELb0ELb1ELb0ELb0ELb1ELb0ELb0EEENS1_21CollectiveEpilogueFwdINS6_IJSA_NS7_ILi512EEESA_EEES9_SC_SE_Li256ELb0ELb1ELb0ELb0EEENS1_30DynamicPersistentTileSchedulerILi256ELi128ELb0ELb1ELb1EEEEEEEEEvNT_6ParamsE,"a",@progbits
	.sectionflags	@""
	.align	4
.nv.constant0._ZN7cutlass13device_kernelIN5flash11enable_sm90INS1_16FlashAttnFwdSm90INS1_25CollectiveMainloopFwdSm90ILi2EN4cute5tupleIJNS5_1CILi1EEES8_S8_EEENS6_IJNS7_ILi64EEESA_SA_EEELi512ENS_6half_tEfNS_4arch4Sm90ELb0ELb1ELb0ELb0ELb1ELb0ELb1ELb0ELb0ELb1ELb0ELb0EEENS1_21CollectiveEpilogueFwdINS6_IJSA_NS7_ILi512EEESA_EEES9_SC_SE_Li256ELb0ELb1ELb0ELb0EEENS1_30DynamicPersistentTileSchedulerILi256ELi128ELb0ELb1ELb1EEEEEEEEEvNT_6ParamsE:
	.zero		3584


//--------------------- .nv.constant0._ZN7cutlass13device_kernelIN5flash11enable_sm90INS1_16FlashAttnFwdSm90INS1_25CollectiveMainloopFwdSm90ILi2EN4cute5tupleIJNS5_1CILi1EEES8_S8_EEENS6_IJNS7_ILi64EEESA_SA_EEELi512ENS_6half_tEfNS_4arch4Sm90ELb0ELb1ELb0ELb1ELb1ELb0ELb0ELb0ELb0ELb1ELb0ELb0EEENS1_21CollectiveEpilogueFwdINS6_IJSA_NS7_ILi512EEESA_EEES9_SC_SE_Li256ELb1ELb1ELb0ELb0EEENS1_36VarlenDynamicPersistentTileSchedulerILi64ELi64ELi256ELi128ELb0ELb1ELb1ELb1ELb0ELb1EEEEEEEEEvNT_6ParamsE --------------------------
	.section	.nv.constant0._ZN7cutlass13device_kernelIN5flash11enable_sm90INS1_16FlashAttnFwdSm90INS1_25CollectiveMainloopFwdSm90ILi2EN4cute5tupleIJNS5_1CILi1EEES8_S8_EEENS6_IJNS7_ILi64EEESA_SA_EEELi512ENS_6half_tEfNS_4arch4Sm90ELb0ELb1ELb0ELb1ELb1ELb0ELb0ELb0ELb0ELb1ELb0ELb0EEENS1_21CollectiveEpilogueFwdINS6_IJSA_NS7_ILi512EEESA_EEES9_SC_SE_Li256ELb1ELb1ELb0ELb0EEENS1_36VarlenDynamicPersistentTileSchedulerILi64ELi64ELi256ELi128ELb0ELb1ELb1ELb1ELb0ELb1EEEEEEEEEvNT_6ParamsE,"a",@progbits
	.sectionflags	@""
	.align	4
.nv.constant0._ZN7cutlass13device_kernelIN5flash11enable_sm90INS1_16FlashAttnFwdSm90INS1_25CollectiveMainloopFwdSm90ILi2EN4cute5tupleIJNS5_1CILi1EEES8_S8_EEENS6_IJNS7_ILi64EEESA_SA_EEELi512ENS_6half_tEfNS_4arch4Sm90ELb0ELb1ELb0ELb1ELb1ELb0ELb0ELb0ELb0ELb1ELb0ELb0EEENS1_21CollectiveEpilogueFwdINS6_IJSA_NS7_ILi512EEESA_EEES9_SC_SE_Li256ELb1ELb1ELb0ELb0EEENS1_36VarlenDynamicPersistentTileSchedulerILi64ELi64ELi256ELi128ELb0ELb1ELb1ELb1ELb0ELb1EEEEEEEEEvNT_6ParamsE:
	.zero		3328


//--------------------- .nv.constant0._ZN7cutlass13device_kernelIN5flash11enable_sm90INS1_16FlashAttnFwdSm90INS1_25CollectiveMainloopFwdSm90ILi2EN4cute5tupleIJNS5_1CILi1EEES8_S8_EEENS6_IJNS7_ILi64EEESA_SA_EEELi512ENS_6half_tEfNS_4arch4Sm90ELb0ELb1ELb0ELb1ELb1ELb1ELb0ELb0ELb0ELb1ELb0ELb0EEENS1_21CollectiveEpilogueFwdINS6_IJSA_NS7_ILi512EEESA_EEES9_SC_SE_Li256ELb1ELb1ELb0ELb0EEENS1_36VarlenDynamicPersistentTileSchedulerILi64ELi64ELi256ELi128ELb0ELb1ELb1ELb1ELb0ELb1EEEEEEEEEvNT_6ParamsE --------------------------
	.section	.nv.constant0._ZN7cutlass13device_kernelIN5flash11enable_sm90INS1_16FlashAttnFwdSm90INS1_25CollectiveMainloopFwdSm90ILi2EN4cute5tupleIJNS5_1CILi1EEES8_S8_EEENS6_IJNS7_ILi64EEESA_SA_EEELi512ENS_6half_tEfNS_4arch4Sm90ELb0ELb1ELb0ELb1ELb1ELb1ELb0ELb0ELb0ELb1ELb0ELb0EEENS1_21CollectiveEpilogueFwdINS6_IJSA_NS7_ILi512EEESA_EEES9_SC_SE_Li256ELb1ELb1ELb0ELb0EEENS1_36VarlenDynamicPersistentTileSchedulerILi64ELi64ELi256ELi128ELb0ELb1ELb1ELb1ELb0ELb1EEEEEEEEEvNT_6ParamsE,"a",@progbits
	.sectionflags	@""
	.align	4
.nv.constant0._ZN7cutlass13device_kernelIN5flash11enable_sm90INS1_16FlashAttnFwdSm90INS1_25CollectiveMainloopFwdSm90ILi2EN4cute5tupleIJNS5_1CILi1EEES8_S8_EEENS6_IJNS7_ILi64EEESA_SA_EEELi512ENS_6half_tEfNS_4arch4Sm90ELb0ELb1ELb0ELb1ELb1ELb1ELb0ELb0ELb0ELb1ELb0ELb0EEENS1_21CollectiveEpilogueFwdINS6_IJSA_NS7_ILi512EEESA_EEES9_SC_SE_Li256ELb1ELb1ELb0ELb0EEENS1_36VarlenDynamicPersistentTileSchedulerILi64ELi64ELi256ELi128ELb0ELb1ELb1ELb1ELb0ELb1EEEEEEEEEvNT_6ParamsE:
	.zero		3328


//--------------------- .nv.constant0._ZN7cutlass13device_kernelIN5flash11enable_sm90INS1_16FlashAttnFwdSm90INS1_25CollectiveMainloopFwdSm90ILi2EN4cute5tupleIJNS5_1CILi1EEES8_S8_EEENS6_IJNS7_ILi64EEESA_SA_EEELi512ENS_6half_tEfNS_4arch4Sm90ELb0ELb1ELb0ELb1ELb1ELb0ELb1ELb0ELb0ELb1ELb0ELb0EEENS1_21CollectiveEpilogueFwdINS6_IJSA_NS7_ILi512EEESA_EEES9_SC_SE_Li256ELb1ELb1ELb0ELb0EEENS1_36VarlenDynamicPersistentTileSchedulerILi64ELi64ELi256ELi128ELb0ELb1ELb1ELb1ELb0ELb1EEEEEEEEEvNT_6ParamsE --------------------------
	.section	.nv.constant0._ZN7cutlass13device_kernelIN5flash11enable_sm90INS1_16FlashAttnFwdSm90INS1_25CollectiveMainloopFwdSm90ILi2EN4cute5tupleIJNS5_1CILi1EEES8_S8_EEENS6_IJNS7_ILi64EEESA_SA_EEELi512ENS_6half_tEfNS_4arch4Sm90ELb0ELb1ELb0ELb1ELb1ELb0ELb1ELb0ELb0ELb1ELb0ELb0EEENS1_21CollectiveEpilogueFwdINS6_IJSA_NS7_ILi512EEESA_EEES9_SC_SE_Li256ELb1ELb1ELb0ELb0EEENS1_36VarlenDynamicPersistentTileSchedulerILi64ELi64ELi256ELi128ELb0ELb1ELb1ELb1ELb0ELb1EEEEEEEEEvNT_6ParamsE,"a",@progbits
	.sectionflags	@""
	.align	4
.nv.constant0._ZN7cutlass13device_kernelIN5flash11enable_sm90INS1_16FlashAttnFwdSm90INS1_25CollectiveMainloopFwdSm90ILi2EN4cute5tupleIJNS5_1CILi1EEES8_S8_EEENS6_IJNS7_ILi64EEESA_SA_EEELi512ENS_6half_tEfNS_4arch4Sm90ELb0ELb1ELb0ELb1ELb1ELb0ELb1ELb0ELb0ELb1ELb0ELb0EEENS1_21CollectiveEpilogueFwdINS6_IJSA_NS7_ILi512EEESA_EEES9_SC_SE_Li256ELb1ELb1ELb0ELb0EEENS1_36VarlenDynamicPersistentTileSchedulerILi64ELi64ELi256ELi128ELb0ELb1ELb1ELb1ELb0ELb1EEEEEEEEEvNT_6ParamsE:
	.zero		3584


//--------------------- .nv.constant0._ZN7cutlass13device_kernelIN5flash11enable_sm90INS1_16FlashAttnFwdSm90INS1_25CollectiveMainloopFwdSm90ILi2EN4cute5tupleIJNS5_1CILi1EEES8_S8_EEENS6_IJNS7_ILi64EEESA_SA_EEELi512ENS_6half_tEfNS_4arch4Sm90ELb0ELb1ELb0ELb1ELb1ELb1ELb1ELb0ELb0ELb1ELb0ELb0EEENS1_21CollectiveEpilogueFwdINS6_IJSA_NS7_ILi512EEESA_EEES9_SC_SE_Li256ELb1ELb1ELb0ELb0EEENS1_36VarlenDynamicPersistentTileSchedulerILi64ELi64ELi256ELi128ELb0ELb1ELb1ELb1ELb0ELb1EEEEEEEEEvNT_6ParamsE --------------------------
	.section	.nv.constant0._ZN7cutlass13device_kernelIN5flash11enable_sm90INS1_16FlashAttnFwdSm90INS1_25CollectiveMainloopFwdSm90ILi2EN4cute5tupleIJNS5_1CILi1EEES8_S8_EEENS6_IJNS7_ILi64EEESA_SA_EEELi512ENS_6half_tEfNS_4arch4Sm90ELb0ELb1ELb0ELb1ELb1ELb1ELb1ELb0ELb0ELb1ELb0ELb0EEENS1_21CollectiveEpilogueFwdINS6_IJSA_NS7_ILi512EEESA_EEES9_SC_SE_Li256ELb1ELb1ELb0ELb0EEENS1_36VarlenDynamicPersistentTileSchedulerILi64ELi64ELi256ELi128ELb0ELb1ELb1ELb1ELb0ELb1EEEEEEEEEvNT_6ParamsE,"a",@progbits
	.sectionflags	@""
	.align	4
.nv.constant0._ZN7cutlass13device_kernelIN5flash11enable_sm90INS1_16FlashAttnFwdSm90INS1_25CollectiveMainloopFwdSm90ILi2EN4cute5tupleIJNS5_1CILi1EEES8_S8_EEENS6_IJNS7_ILi64EEESA_SA_EEELi512ENS_6half_tEfNS_4arch4Sm90ELb0ELb1ELb0ELb1ELb1ELb1ELb1ELb0ELb0ELb1ELb0ELb0EEENS1_21CollectiveEpilogueFwdINS6_IJSA_NS7_ILi512EEESA_EEES9_SC_SE_Li256ELb1ELb1ELb0ELb0EEENS1_36VarlenDynamicPersistentTileSchedulerILi64ELi64ELi256ELi128ELb0ELb1ELb1ELb1ELb0ELb1EEEEEEEEEvNT_6ParamsE:
	.zero		3584


//--------------------- .nv.constant0._ZN7cutlass13device_kernelIN5flash11enable_sm90INS1_16FlashAttnFwdSm90INS1_25CollectiveMainloopFwdSm90ILi2EN4cute5tupleIJNS5_1CILi1EEES8_S8_EEENS6_IJNS7_ILi64EEESA_SA_EEELi512ENS_6half_tEfNS_4arch4Sm90ELb1ELb0ELb0ELb0ELb1ELb0ELb0ELb0ELb0ELb1ELb0ELb0EEENS1_21CollectiveEpilogueFwdINS6_IJSA_NS7_ILi512EEESA_EEES9_SC_SE_Li256ELb0ELb1ELb0ELb0EEENS1_30DynamicPersistentTileSchedulerILi256ELi128ELb0ELb1ELb1EEEEEEEEEvNT_6ParamsE --------------------------
	.section	.nv.constant0._ZN7cutlass13device_kernelIN5flash11enable_sm90INS1_16FlashAttnFwdSm90INS1_25CollectiveMainloopFwdSm90ILi2EN4cute5tupleIJNS5_1CILi1EEES8_S8_EEENS6_IJNS7_ILi64EEESA_SA_EEELi512ENS_6half_tEfNS_4arch4Sm90ELb1ELb0ELb0ELb0ELb1ELb0ELb0ELb0ELb0ELb1ELb0ELb0EEENS1_21CollectiveEpilogueFwdINS6_IJSA_NS7_ILi512EEESA_EEES9_SC_SE_Li256ELb0ELb1ELb0ELb0EEENS1_30DynamicPersistentTileSchedulerILi256ELi128ELb0ELb1ELb1EEEEEEEEEvNT_6ParamsE,"a",@progbits
	.sectionflags	@""
	.align	4
.nv.constant0._ZN7cutlass13device_kernelIN5flash11enable_sm90INS1_16FlashAttnFwdSm90INS1_25CollectiveMainloopFwdSm90ILi2EN4cute5tupleIJNS5_1CILi1EEES8_S8_EEENS6_IJNS7_ILi64EEESA_SA_EEELi512ENS_6half_tEfNS_4arch4Sm90ELb1ELb0ELb0ELb0ELb1ELb0ELb0ELb0ELb0ELb1ELb0ELb0EEENS1_21CollectiveEpilogueFwdINS6_IJSA_NS7_ILi512EEESA_EEES9_SC_SE_Li256ELb0ELb1ELb0ELb0EEENS1_30DynamicPersistentTileSchedulerILi256ELi128ELb0ELb1ELb1EEEEEEEEEvNT_6ParamsE:
	.zero		3328


//--------------------- .nv.constant0._ZN7cutlass13device_kernelIN5flash11enable_sm90INS1_16FlashAttnFwdSm90INS1_25CollectiveMainloopFwdSm90ILi2EN4cute5tupleIJNS5_1CILi1EEES8_S8_EEENS6_IJNS7_ILi64EEESA_SA_EEELi512ENS_6half_tEfNS_4arch4Sm90ELb1ELb0ELb0ELb0ELb1ELb0ELb1ELb0ELb0ELb1ELb0ELb0EEENS1_21CollectiveEpilogueFwdINS6_IJSA_NS7_ILi512EEESA_EEES9_SC_SE_Li256ELb0ELb1ELb0ELb0EEENS1_30DynamicPersistentTileSchedulerILi256ELi128ELb0ELb1ELb1EEEEEEEEEvNT_6ParamsE --------------------------
	.section	.nv.constant0._ZN7cutlass13device_kernelIN5flash11enable_sm90INS1_16FlashAttnFwdSm90INS1_25CollectiveMainloopFwdSm90ILi2EN4cute5tupleIJNS5_1CILi1EEES8_S8_EEENS6_IJNS7_ILi64EEESA_SA_EEELi512ENS_6half_tEfNS_4arch4Sm90ELb1ELb0ELb0ELb0ELb1ELb0ELb1ELb0ELb0ELb1ELb0ELb0EEENS1_21CollectiveEpilogueFwdINS6_IJSA_NS7_ILi512EEESA_EEES9_SC_SE_Li256ELb0ELb1ELb0ELb0EEENS1_30DynamicPersistentTileSchedulerILi256ELi128ELb0ELb1ELb1EEEEEEEEEvNT_6ParamsE,"a",@progbits
	.sectionflags	@""
	.align	4
.nv.constant0._ZN7cutlass13device_kernelIN5flash11enable_sm90INS1_16FlashAttnFwdSm90INS1_25CollectiveMainloopFwdSm90ILi2EN4cute5tupleIJNS5_1CILi1EEES8_S8_EEENS6_IJNS7_ILi64EEESA_SA_EEELi512ENS_6half_tEfNS_4arch4Sm90ELb1ELb0ELb0ELb0ELb1ELb0ELb1ELb0ELb0ELb1ELb0ELb0EEENS1_21CollectiveEpilogueFwdINS6_IJSA_NS7_ILi512EEESA_EEES9_SC_SE_Li256ELb0ELb1ELb0ELb0EEENS1_30DynamicPersistentTileSchedulerILi256ELi128ELb0ELb1ELb1EEEEEEEEEvNT_6ParamsE:
	.zero		3584


//--------------------- .nv.constant0._ZN7cutlass13device_kernelIN5flash11enable_sm90INS1_16FlashAttnFwdSm90INS1_25CollectiveMainloopFwdSm90ILi2EN4cute5tupleIJNS5_1CILi1EEES8_S8_EEENS6_IJNS7_ILi64EEESA_SA_EEELi512ENS_6half_tEfNS_4arch4Sm90ELb1ELb0ELb0ELb1ELb1ELb0ELb0ELb0ELb0ELb1ELb0ELb0EEENS1_21CollectiveEpilogueFwdINS6_IJSA_NS7_ILi512EEESA_EEES9_SC_SE_Li256ELb1ELb1ELb0ELb0EEENS1_36VarlenDynamicPersistentTileSchedulerILi64ELi64ELi256ELi128ELb0ELb1ELb1ELb1ELb1ELb1EEEEEEEEEvNT_6ParamsE --------------------------
	.section	.nv.constant0._ZN7cutlass13device_kernelIN5flash11enable_sm90INS1_16FlashAttnFwdSm90INS1_25CollectiveMainloopFwdSm90ILi2EN4cute5tupleIJNS5_1CILi1EEES8_S8_EEENS6_IJNS7_ILi64EEESA_SA_EEELi512ENS_6half_tEfNS_4arch4Sm90ELb1ELb0ELb0ELb1ELb1ELb0ELb0ELb0ELb0ELb1ELb0ELb0EEENS1_21CollectiveEpilogueFwdINS6_IJSA_NS7_ILi512EEESA_EEES9_SC_SE_Li256ELb1ELb1ELb0ELb0EEENS1_36VarlenDynamicPersistentTileSchedulerILi64ELi64ELi256ELi128ELb0ELb1ELb1ELb1ELb1ELb1EEEEEEEEEvNT_6ParamsE,"a",@progbits
	.sectionflags	@""
	.align	4
.nv.constant0._ZN7cutlass13device_kernelIN5flash11enable_sm90INS1_16FlashAttnFwdSm90INS1_25CollectiveMainloopFwdSm90ILi2EN4cute5tupleIJNS5_1CILi1EEES8_S8_EEENS6_IJNS7_ILi64EEESA_SA_EEELi512ENS_6half_tEfNS_4arch4Sm90ELb1ELb0ELb0ELb1ELb1ELb0ELb0ELb0ELb0ELb1ELb0ELb0EEENS1_21CollectiveEpilogueFwdINS6_IJSA_NS7_ILi512EEESA_EEES9_SC_SE_Li256ELb1ELb1ELb0ELb0EEENS1_36VarlenDynamicPersistentTileSchedulerILi64ELi64ELi256ELi128ELb0ELb1ELb1ELb1ELb1ELb1EEEEEEEEEvNT_6ParamsE:
	.zero		3328


//--------------------- .nv.constant0._ZN7cutlass13device_kernelIN5flash11enable_sm90INS1_16FlashAttnFwdSm90INS1_25CollectiveMainloopFwdSm90ILi2EN4cute5tupleIJNS5_1CILi1EEES8_S8_EEENS6_IJNS7_ILi64EEESA_SA_EEELi512ENS_6half_tEfNS_4arch4Sm90ELb1ELb0ELb0ELb1ELb1ELb1ELb0ELb0ELb0ELb1ELb0ELb0EEENS1_21CollectiveEpilogueFwdINS6_IJSA_NS7_ILi512EEESA_EEES9_SC_SE_Li256ELb1ELb1ELb0ELb0EEENS1_36VarlenDynamicPersistentTileSchedulerILi64ELi64ELi256ELi128ELb0ELb1ELb1ELb1ELb1ELb1EEEEEEEEEvNT_6ParamsE --------------------------
	.section	.nv.constant0._ZN7cutlass13device_kernelIN5flash11enable_sm90INS1_16FlashAttnFwdSm90INS1_25CollectiveMainloopFwdSm90ILi2EN4cute5tupleIJNS5_1CILi1EEES8_S8_EEENS6_IJNS7_ILi64EEESA_SA_EEELi512ENS_6half_tEfNS_4arch4Sm90ELb1ELb0ELb0ELb1ELb1ELb1ELb0ELb0ELb0ELb1ELb0ELb0EEENS1_21CollectiveEpilogueFwdINS6_IJSA_NS7_ILi512EEESA_EEES9_SC_SE_Li256ELb1ELb1ELb0ELb0EEENS1_36VarlenDynamicPersistentTileSchedulerILi64ELi64ELi256ELi128ELb0ELb1ELb1ELb1ELb1ELb1EEEEEEEEEvNT_6ParamsE,"a",@progbits
	.sectionflags	@""
	.align	4
.nv.constant0._ZN7cutlass13device_kernelIN5flash11enable_sm90INS1_16FlashAttnFwdSm90INS1_25CollectiveMainloopFwdSm90ILi2EN4cute5tupleIJNS5_1CILi1EEES8_S8_EEENS6_IJNS7_ILi64EEESA_SA_EEELi512ENS_6half_tEfNS_4arch4Sm90ELb1ELb0ELb0ELb1ELb1ELb1ELb0ELb0ELb0ELb1ELb0ELb0EEENS1_21CollectiveEpilogueFwdINS6_IJSA_NS7_ILi512EEESA_EEES9_SC_SE_Li256ELb1ELb1ELb0ELb0EEENS1_36VarlenDynamicPersistentTileSchedulerILi64ELi64ELi256ELi128ELb0ELb1ELb1ELb1ELb1ELb1EEEEEEEEEvNT_6ParamsE:
	.zero		3328


//--------------------- .nv.constant0._ZN7cutlass13device_kernelIN5flash11enable_sm90INS1_16FlashAttnFwdSm90INS1_25CollectiveMainloopFwdSm90ILi2EN4cute5tupleIJNS5_1CILi1EEES8_S8_EEENS6_IJNS7_ILi64EEESA_SA_EEELi512ENS_6half_tEfNS_4arch4Sm90ELb1ELb0ELb0ELb1ELb1ELb0ELb1ELb0ELb0ELb1ELb0ELb0EEENS1_21CollectiveEpilogueFwdINS6_IJSA_NS7_ILi512EEESA_EEES9_SC_SE_Li256ELb1ELb1ELb0ELb0EEENS1_36VarlenDynamicPersistentTileSchedulerILi64ELi64ELi256ELi128ELb0ELb1ELb1ELb1ELb1ELb1EEEEEEEEEvNT_6ParamsE --------------------------
	.section	.nv.constant0._ZN7cutlass13device_kernelIN5flash11enable_sm90INS1_16FlashAttnFwdSm90INS1_25CollectiveMainloopFwdSm90ILi2EN4cute5tupleIJNS5_1CILi1EEES8_S8_EEENS6_IJNS7_ILi64EEESA_SA_EEELi512ENS_6half_tEfNS_4arch4Sm90ELb1ELb0ELb0ELb1ELb1ELb0ELb1ELb0ELb0ELb1ELb0ELb0EEENS1_21CollectiveEpilogueFwdINS6_IJSA_NS7_ILi512EEESA_EEES9_SC_SE_Li256ELb1ELb1ELb0ELb0EEENS1_36VarlenDynamicPersistentTileSchedulerILi64ELi64ELi256ELi128ELb0ELb1ELb1ELb1ELb1ELb1EEEEEEEEEvNT_6ParamsE,"a",@progbits
	.sectionflags	@""
	.align	4
.nv.constant0._ZN7cutlass13device_kernelIN5flash11enable_sm90INS1_16FlashAttnFwdSm90INS1_25CollectiveMainloopFwdSm90ILi2EN4cute5tupleIJNS5_1CILi1EEES8_S8_EEENS6_IJNS7_ILi64EEESA_SA_EEELi512ENS_6half_tEfNS_4arch4Sm90ELb1ELb0ELb0ELb1ELb1ELb0ELb1ELb0ELb0ELb1ELb0ELb0EEENS1_21CollectiveEpilogueFwdINS6_IJSA_NS7_ILi512EEESA_EEES9_SC_SE_Li256ELb1ELb1ELb0ELb0EEENS1_36VarlenDynamicPersistentTileSchedulerILi64ELi64ELi256ELi128ELb0ELb1ELb1ELb1ELb1ELb1EEEEEEEEEvNT_6ParamsE:
	.zero		3584


//--------------------- .nv.constant0._ZN7cutlass13device_kernelIN5flash11enable_sm90INS1_16FlashAttnFwdSm90INS1_25CollectiveMainloopFwdSm90ILi2EN4cute5tupleIJNS5_1CILi1EEES8_S8_EEENS6_IJNS7_ILi64EEESA_SA_EEELi512ENS_6half_tEfNS_4arch4Sm90ELb1ELb0ELb0ELb1ELb1ELb1ELb1ELb0ELb0ELb1ELb0ELb0EEENS1_21CollectiveEpilogueFwdINS6_IJSA_NS7_ILi512EEESA_EEES9_SC_SE_Li256ELb1ELb1ELb0ELb0EEENS1_36VarlenDynamicPersistentTileSchedulerILi64ELi64ELi256ELi128ELb0ELb1ELb1ELb1ELb1ELb1EEEEEEEEEvNT_6ParamsE --------------------------
	.section	.nv.constant0._ZN7cutlass13device_kernelIN5flash11enable_sm90INS1_16FlashAttnFwdSm90INS1_25CollectiveMainloopFwdSm90ILi2EN4cute5tupleIJNS5_1CILi1EEES8_S8_EEENS6_IJNS7_ILi64EEESA_SA_EEELi512ENS_6half_tEfNS_4arch4Sm90ELb1ELb0ELb0ELb1ELb1ELb1ELb1ELb0ELb0ELb1ELb0ELb0EEENS1_21CollectiveEpilogueFwdINS6_IJSA_NS7_ILi512EEESA_EEES9_SC_SE_Li256ELb1ELb1ELb0ELb0EEENS1_36VarlenDynamicPersistentTileSchedulerILi64ELi64ELi256ELi128ELb0ELb1ELb1ELb1ELb1ELb1EEEEEEEEEvNT_6ParamsE,"a",@progbits
	.sectionflags	@""
	.align	4
.nv.constant0._ZN7cutlass13device_kernelIN5flash11enable_sm90INS1_16FlashAttnFwdSm90INS1_25CollectiveMainloopFwdSm90ILi2EN4cute5tupleIJNS5_1CILi1EEES8_S8_EEENS6_IJNS7_ILi64EEESA_SA_EEELi512ENS_6half_tEfNS_4arch4Sm90ELb1ELb0ELb0ELb1ELb1ELb1ELb1ELb0ELb0ELb1ELb0ELb0EEENS1_21CollectiveEpilogueFwdINS6_IJSA_NS7_ILi512EEESA_EEES9_SC_SE_Li256ELb1ELb1ELb0ELb0EEENS1_36VarlenDynamicPersistentTileSchedulerILi64ELi64ELi256ELi128ELb0ELb1ELb1ELb1ELb1ELb1EEEEEEEEEvNT_6ParamsE:
	.zero		3584


//--------------------- SYMBOLS --------------------------

	.type		.nv.reservedSmem.offset0,@object
	.size		.nv.reservedSmem.offset0,0x4
	.type		__assertfail,@function
